	.target	sm_80

	.elftype	@"ET_EXEC"


//--------------------- .note.nv.tkinfo           --------------------------
	.section	.note.nv.tkinfo,"",@"SHT_NOTE"
	.sectionflags	@"SHF_NOTE_NV_TKINFO"
	.tkinfo
        /*0018*/ 	.word	0x00000002
        /*0030*/ 	.string	""
        /*0030*/ 	.string	"ptxas"
        /*0030*/ 	.string	"Cuda compilation tools, release 13.0, V13.0.88"
        /*0030*/ 	.string	"Build cuda_13.0.r13.0/compiler.36424714_0"
        /*0030*/ 	.string	"-arch sm_80 -m 64 "



//--------------------- .note.nv.cuinfo           --------------------------
	.section	.note.nv.cuinfo,"",@"SHT_NOTE"
	.sectionflags	@"SHF_NOTE_NV_CUINFO"
        /*0018*/ 	.short	0x0002
        /*001a*/ 	.short	0x0050
        /*001c*/ 	.short	0x0082
	.zero		2


//--------------------- .nv.info                  --------------------------
	.section	.nv.info,"",@"SHT_CUDA_INFO"
	.align	4


	//----- nvinfo : EIATTR_REGCOUNT
	.align		4
        /*0000*/ 	.byte	0x04, 0x2f
        /*0002*/ 	.short	(.L_12 - .L_11)
	.align		4
.L_11:
        /*0004*/ 	.word	index@(_ZN7cutlass13device_kernelIN5flash19enable_sm80_to_sm89INS1_16FlashAttnFwdSm80INS1_25CollectiveMainloopFwdSm80ILi8ELi2ELb0EN4cute5tupleIJNS5_1CILi128EEENS7_ILi64EEENS7_ILi192EEEEEELi192ENS_10bfloat16_tEfNS_4arch4Sm80ELb1ELb0ELb0ELb1ELb1ELb1ELb1ELb0EEENS1_21CollectiveEpilogueFwdINS6_IJS8_SA_S9_EEENS6_IJNS7_ILi1EEESI_SI_EEESC_SE_Li256ELb1ELb1ELb0ELb0EEENS1_19SingleTileSchedulerILb1ELb0ELb1ELi128EEEEEEEEEvNT_6ParamsE)
        /*0008*/ 	.word	0x000000eb


	//----- nvinfo : EIATTR_FRAME_SIZE
	.align		4
.L_12:
        /*000c*/ 	.byte	0x04, 0x11
        /*000e*/ 	.short	(.L_14 - .L_13)
	.align		4
.L_13:
        /*0010*/ 	.word	index@(_ZN7cutlass13device_kernelIN5flash19enable_sm80_to_sm89INS1_16FlashAttnFwdSm80INS1_25CollectiveMainloopFwdSm80ILi8ELi2ELb0EN4cute5tupleIJNS5_1CILi128EEENS7_ILi64EEENS7_ILi192EEEEEELi192ENS_10bfloat16_tEfNS_4arch4Sm80ELb1ELb0ELb0ELb1ELb1ELb1ELb1ELb0EEENS1_21CollectiveEpilogueFwdINS6_IJS8_SA_S9_EEENS6_IJNS7_ILi1EEESI_SI_EEESC_SE_Li256ELb1ELb1ELb0ELb0EEENS1_19SingleTileSchedulerILb1ELb0ELb1ELi128EEEEEEEEEvNT_6ParamsE)
        /*0014*/ 	.word	0x00000000


	//----- nvinfo : EIATTR_REGCOUNT
	.align		4
.L_14:
        /*0018*/ 	.byte	0x04, 0x2f
        /*001a*/ 	.short	(.L_16 - .L_15)
	.align		4
.L_15:
        /*001c*/ 	.word	index@(_ZN7cutlass13device_kernelIN5flash19enable_sm80_to_sm89INS1_16FlashAttnFwdSm80INS1_25CollectiveMainloopFwdSm80ILi8ELi2ELb0EN4cute5tupleIJNS5_1CILi128EEENS7_ILi64EEENS7_ILi192EEEEEELi192ENS_10bfloat16_tEfNS_4arch4Sm80ELb1ELb0ELb0ELb1ELb1ELb0ELb1ELb0EEENS1_21CollectiveEpilogueFwdINS6_IJS8_SA_S9_EEENS6_IJNS7_ILi1EEESI_SI_EEESC_SE_Li256ELb1ELb1ELb0ELb0EEENS1_19SingleTileSchedulerILb1ELb0ELb1ELi128EEEEEEEEEvNT_6ParamsE)
        /*0020*/ 	.word	0x000000e8


	//----- nvinfo : EIATTR_FRAME_SIZE
	.align		4
.L_16:
        /*0024*/ 	.byte	0x04, 0x11
        /*0026*/ 	.short	(.L_18 - .L_17)
	.align		4
.L_17:
        /*0028*/ 	.word	index@(_ZN7cutlass13device_kernelIN5flash19enable_sm80_to_sm89INS1_16FlashAttnFwdSm80INS1_25CollectiveMainloopFwdSm80ILi8ELi2ELb0EN4cute5tupleIJNS5_1CILi128EEENS7_ILi64EEENS7_ILi192EEEEEELi192ENS_10bfloat16_tEfNS_4arch4Sm80ELb1ELb0ELb0ELb1ELb1ELb0ELb1ELb0EEENS1_21CollectiveEpilogueFwdINS6_IJS8_SA_S9_EEENS6_IJNS7_ILi1EEESI_SI_EEESC_SE_Li256ELb1ELb1ELb0ELb0EEENS1_19SingleTileSchedulerILb1ELb0ELb1ELi128EEEEEEEEEvNT_6ParamsE)
        /*002c*/ 	.word	0x00000000


	//----- nvinfo : EIATTR_REGCOUNT
	.align		4
.L_18:
        /*0030*/ 	.byte	0x04, 0x2f
        /*0032*/ 	.short	(.L_20 - .L_19)
	.align		4
.L_19:
        /*0034*/ 	.word	index@(_ZN7cutlass13device_kernelIN5flash19enable_sm80_to_sm89INS1_16FlashAttnFwdSm80INS1_25CollectiveMainloopFwdSm80ILi8ELi2ELb0EN4cute5tupleIJNS5_1CILi128EEENS7_ILi64EEENS7_ILi192EEEEEELi192ENS_10bfloat16_tEfNS_4arch4Sm80ELb1ELb0ELb0ELb0ELb1ELb0ELb1ELb0EEENS1_21CollectiveEpilogueFwdINS6_IJS8_SA_S9_EEENS6_IJNS7_ILi1EEESI_SI_EEESC_SE_Li256ELb0ELb1ELb0ELb0EEENS1_30DynamicPersistentTileSchedulerILi256ELi256ELb0ELb1ELb0EEEEEEEEEvNT_6ParamsE)
        /*0038*/ 	.word	0x000000ff


	//----- nvinfo : EIATTR_FRAME_SIZE
	.align		4
.L_20:
        /*003c*/ 	.byte	0x04, 0x11
        /*003e*/ 	.short	(.L_22 - .L_21)
	.align		4
.L_21:
        /*0040*/ 	.word	index@($__internal_15_$__cuda_sm70_shflsync_idx_p)
        /*0044*/ 	.word	0x00000000


	//----- nvinfo : EIATTR_FRAME_SIZE
	.align		4
.L_22:
        /*0048*/ 	.byte	0x04, 0x11
        /*004a*/ 	.short	(.L_24 - .L_23)
	.align		4
.L_23:
        /*004c*/ 	.word	index@($__internal_14_$__cuda_sm70_shflsync_bfly_p)
        /*0050*/ 	.word	0x00000000


	//----- nvinfo : EIATTR_FRAME_SIZE
	.align		4
.L_24:
        /*0054*/ 	.byte	0x04, 0x11
        /*0056*/ 	.short	(.L_26 - .L_25)
	.align		4
.L_25:
        /*0058*/ 	.word	index@(_ZN7cutlass13device_kernelIN5flash19enable_sm80_to_sm89INS1_16FlashAttnFwdSm80INS1_25CollectiveMainloopFwdSm80ILi8ELi2ELb0EN4cute5tupleIJNS5_1CILi128EEENS7_ILi64EEENS7_ILi192EEEEEELi192ENS_10bfloat16_tEfNS_4arch4Sm80ELb1ELb0ELb0ELb0ELb1ELb0ELb1ELb0EEENS1_21CollectiveEpilogueFwdINS6_IJS8_SA_S9_EEENS6_IJNS7_ILi1EEESI_SI_EEESC_SE_Li256ELb0ELb1ELb0ELb0EEENS1_30DynamicPersistentTileSchedulerILi256ELi256ELb0ELb1ELb0EEEEEEEEEvNT_6ParamsE)
        /*005c*/ 	.word	0x00000038


	//----- nvinfo : EIATTR_REGCOUNT
	.align		4
.L_26:
        /*0060*/ 	.byte	0x04, 0x2f
        /*0062*/ 	.short	(.L_28 - .L_27)
	.align		4
.L_27:
        /*0064*/ 	.word	index@(_ZN7cutlass13device_kernelIN5flash19enable_sm80_to_sm89INS1_16FlashAttnFwdSm80INS1_25CollectiveMainloopFwdSm80ILi8ELi2ELb0EN4cute5tupleIJNS5_1CILi128EEENS7_ILi64EEENS7_ILi192EEEEEELi192ENS_10bfloat16_tEfNS_4arch4Sm80ELb0ELb1ELb0ELb1ELb1ELb1ELb1ELb0EEENS1_21CollectiveEpilogueFwdINS6_IJS8_SA_S9_EEENS6_IJNS7_ILi1EEESI_SI_EEESC_SE_Li256ELb1ELb1ELb0ELb0EEENS1_19SingleTileSchedulerILb1ELb0ELb1ELi128EEEEEEEEEvNT_6ParamsE)
        /*0068*/ 	.word	0x000000ff


	//----- nvinfo : EIATTR_FRAME_SIZE
	.align		4
.L_28:
        /*006c*/ 	.byte	0x04, 0x11
        /*006e*/ 	.short	(.L_30 - .L_29)
	.align		4
.L_29:
        /*0070*/ 	.word	index@($__internal_13_$__cuda_sm70_shflsync_idx_p)
        /*0074*/ 	.word	0x00000000


	//----- nvinfo : EIATTR_FRAME_SIZE
	.align		4
.L_30:
        /*0078*/ 	.byte	0x04, 0x11
        /*007a*/ 	.short	(.L_32 - .L_31)
	.align		4
.L_31:
        /*007c*/ 	.word	index@($__internal_12_$__cuda_sm70_shflsync_bfly_p)
        /*0080*/ 	.word	0x00000000


	//----- nvinfo : EIATTR_FRAME_SIZE
	.align		4
.L_32:
        /*0084*/ 	.byte	0x04, 0x11
        /*0086*/ 	.short	(.L_34 - .L_33)
	.align		4
.L_33:
        /*0088*/ 	.word	index@($_ZN7cutlass13device_kernelIN5flash19enable_sm80_to_sm89INS1_16FlashAttnFwdSm80INS1_25CollectiveMainloopFwdSm80ILi8ELi2ELb0EN4cute5tupleIJNS5_1CILi128EEENS7_ILi64EEENS7_ILi192EEEEEELi192ENS_10bfloat16_tEfNS_4arch4Sm80ELb0ELb1ELb0ELb1ELb1ELb1ELb1ELb0EEENS1_21CollectiveEpilogueFwdINS6_IJS8_SA_S9_EEENS6_IJNS7_ILi1EEESI_SI_EEESC_SE_Li256ELb1ELb1ELb0ELb0EEENS1_19SingleTileSchedulerILb1ELb0ELb1ELi128EEEEEEEEEvNT_6ParamsE$_ZZN5flash25CollectiveMainloopFwdSm80ILi8ELi2ELb0EN4cute5tupleIJNS1_1CILi128EEENS3_ILi64EEENS3_ILi192EEEEEELi192EN7cutlass10bfloat16_tEfNS8_4arch4Sm80ELb0ELb1ELb0ELb1ELb1ELb1ELb1ELb0EE3mmaINS_16FlashAttnFwdSm80ISC_NS_21CollectiveEpilogueFwdINS2_IJS4_S6_S5_EEENS2_IJNS3_ILi1EEESH_SH_EEES9_SB_Li256ELb1ELb1ELb0ELb0EEENS_19SingleTileSchedulerILb1ELb0ELb1ELi128EEEE13SharedStorageENS1_6TensorINS1_11ArrayEngineIfLm96EEENS1_6LayoutINS2_IJNS2_IJNS3_ILi2EEESS_EEESH_NS3_ILi24EEEEEENS2_IJNS2_IJSH_SS_EEENS3_ILi0EEENS3_ILi4EEEEEEEEEENS_7SoftmaxILi2ELi0EEEEEbRKNSC_6ParamsERT0_RT1_iRKNS_16SeqlenInfoQKNewKILb1ELb1EEENS2_IJiiiiEEERT_ENKUlvE_clEv)
        /*008c*/ 	.word	0x00000000


	//----- nvinfo : EIATTR_FRAME_SIZE
	.align		4
.L_34:
        /*0090*/ 	.byte	0x04, 0x11
        /*0092*/ 	.short	(.L_36 - .L_35)
	.align		4
.L_35:
        /*0094*/ 	.word	index@(_ZN7cutlass13device_kernelIN5flash19enable_sm80_to_sm89INS1_16FlashAttnFwdSm80INS1_25CollectiveMainloopFwdSm80ILi8ELi2ELb0EN4cute5tupleIJNS5_1CILi128EEENS7_ILi64EEENS7_ILi192EEEEEELi192ENS_10bfloat16_tEfNS_4arch4Sm80ELb0ELb1ELb0ELb1ELb1ELb1ELb1ELb0EEENS1_21CollectiveEpilogueFwdINS6_IJS8_SA_S9_EEENS6_IJNS7_ILi1EEESI_SI_EEESC_SE_Li256ELb1ELb1ELb0ELb0EEENS1_19SingleTileSchedulerILb1ELb0ELb1ELi128EEEEEEEEEvNT_6ParamsE)
        /*0098*/ 	.word	0x00000070


	//----- nvinfo : EIATTR_REGCOUNT
	.align		4
.L_36:
        /*009c*/ 	.byte	0x04, 0x2f
        /*009e*/ 	.short	(.L_38 - .L_37)
	.align		4
.L_37:
        /*00a0*/ 	.word	index@(_ZN7cutlass13device_kernelIN5flash19enable_sm80_to_sm89INS1_16FlashAttnFwdSm80INS1_25CollectiveMainloopFwdSm80ILi8ELi2ELb0EN4cute5tupleIJNS5_1CILi128EEENS7_ILi64EEENS7_ILi192EEEEEELi192ENS_10bfloat16_tEfNS_4arch4Sm80ELb0ELb1ELb0ELb1ELb1ELb0ELb1ELb0EEENS1_21CollectiveEpilogueFwdINS6_IJS8_SA_S9_EEENS6_IJNS7_ILi1EEESI_SI_EEESC_SE_Li256ELb1ELb1ELb0ELb0EEENS1_19SingleTileSchedulerILb1ELb0ELb1ELi128EEEEEEEEEvNT_6ParamsE)
        /*00a4*/ 	.word	0x000000ea


	//----- nvinfo : EIATTR_FRAME_SIZE
	.align		4
.L_38:
        /*00a8*/ 	.byte	0x04, 0x11
        /*00aa*/ 	.short	(.L_40 - .L_39)
	.align		4
.L_39:
        /*00ac*/ 	.word	index@(_ZN7cutlass13device_kernelIN5flash19enable_sm80_to_sm89INS1_16FlashAttnFwdSm80INS1_25CollectiveMainloopFwdSm80ILi8ELi2ELb0EN4cute5tupleIJNS5_1CILi128EEENS7_ILi64EEENS7_ILi192EEEEEELi192ENS_10bfloat16_tEfNS_4arch4Sm80ELb0ELb1ELb0ELb1ELb1ELb0ELb1ELb0EEENS1_21CollectiveEpilogueFwdINS6_IJS8_SA_S9_EEENS6_IJNS7_ILi1EEESI_SI_EEESC_SE_Li256ELb1ELb1ELb0ELb0EEENS1_19SingleTileSchedulerILb1ELb0ELb1ELi128EEEEEEEEEvNT_6ParamsE)
        /*00b0*/ 	.word	0x00000000


	//----- nvinfo : EIATTR_REGCOUNT
	.align		4
.L_40:
        /*00b4*/ 	.byte	0x04, 0x2f
        /*00b6*/ 	.short	(.L_42 - .L_41)
	.align		4
.L_41:
        /*00b8*/ 	.word	index@(_ZN7cutlass13device_kernelIN5flash19enable_sm80_to_sm89INS1_16FlashAttnFwdSm80INS1_25CollectiveMainloopFwdSm80ILi8ELi2ELb0EN4cute5tupleIJNS5_1CILi128EEENS7_ILi64EEENS7_ILi192EEEEEELi192ENS_10bfloat16_tEfNS_4arch4Sm80ELb0ELb1ELb0ELb0ELb1ELb0ELb1ELb0EEENS1_21CollectiveEpilogueFwdINS6_IJS8_SA_S9_EEENS6_IJNS7_ILi1EEESI_SI_EEESC_SE_Li256ELb0ELb1ELb0ELb0EEENS1_19SingleTileSchedulerILb0ELb0ELb1ELi128EEEEEEEEEvNT_6ParamsE)
        /*00bc*/ 	.word	0x000000ec


	//----- nvinfo : EIATTR_FRAME_SIZE
	.align		4
.L_42:
        /*00c0*/ 	.byte	0x04, 0x11
        /*00c2*/ 	.short	(.L_44 - .L_43)
	.align		4
.L_43:
        /*00c4*/ 	.word	index@(_ZN7cutlass13device_kernelIN5flash19enable_sm80_to_sm89INS1_16FlashAttnFwdSm80INS1_25CollectiveMainloopFwdSm80ILi8ELi2ELb0EN4cute5tupleIJNS5_1CILi128EEENS7_ILi64EEENS7_ILi192EEEEEELi192ENS_10bfloat16_tEfNS_4arch4Sm80ELb0ELb1ELb0ELb0ELb1ELb0ELb1ELb0EEENS1_21CollectiveEpilogueFwdINS6_IJS8_SA_S9_EEENS6_IJNS7_ILi1EEESI_SI_EEESC_SE_Li256ELb0ELb1ELb0ELb0EEENS1_19SingleTileSchedulerILb0ELb0ELb1ELi128EEEEEEEEEvNT_6ParamsE)
        /*00c8*/ 	.word	0x00000000


	//----- nvinfo : EIATTR_REGCOUNT
	.align		4
.L_44:
        /*00cc*/ 	.byte	0x04, 0x2f
        /*00ce*/ 	.short	(.L_46 - .L_45)
	.align		4
.L_45:
        /*00d0*/ 	.word	index@(_ZN7cutlass13device_kernelIN5flash19enable_sm80_to_sm89INS1_16FlashAttnFwdSm80INS1_25CollectiveMainloopFwdSm80ILi8ELi2ELb0EN4cute5tupleIJNS5_1CILi128EEENS7_ILi64EEENS7_ILi192EEEEEELi192ENS_10bfloat16_tEfNS_4arch4Sm80ELb0ELb0ELb0ELb1ELb1ELb1ELb1ELb0EEENS1_21CollectiveEpilogueFwdINS6_IJS8_SA_S9_EEENS6_IJNS7_ILi1EEESI_SI_EEESC_SE_Li256ELb1ELb1ELb0ELb0EEENS1_19SingleTileSchedulerILb1ELb0ELb1ELi128EEEEEEEEEvNT_6ParamsE)
        /*00d4*/ 	.word	0x000000df


	//----- nvinfo : EIATTR_FRAME_SIZE
	.align		4
.L_46:
        /*00d8*/ 	.byte	0x04, 0x11
        /*00da*/ 	.short	(.L_48 - .L_47)
	.align		4
.L_47:
        /*00dc*/ 	.word	index@(_ZN7cutlass13device_kernelIN5flash19enable_sm80_to_sm89INS1_16FlashAttnFwdSm80INS1_25CollectiveMainloopFwdSm80ILi8ELi2ELb0EN4cute5tupleIJNS5_1CILi128EEENS7_ILi64EEENS7_ILi192EEEEEELi192ENS_10bfloat16_tEfNS_4arch4Sm80ELb0ELb0ELb0ELb1ELb1ELb1ELb1ELb0EEENS1_21CollectiveEpilogueFwdINS6_IJS8_SA_S9_EEENS6_IJNS7_ILi1EEESI_SI_EEESC_SE_Li256ELb1ELb1ELb0ELb0EEENS1_19SingleTileSchedulerILb1ELb0ELb1ELi128EEEEEEEEEvNT_6ParamsE)
        /*00e0*/ 	.word	0x00000000


	//----- nvinfo : EIATTR_REGCOUNT
	.align		4
.L_48:
        /*00e4*/ 	.byte	0x04, 0x2f
        /*00e6*/ 	.short	(.L_50 - .L_49)
	.align		4
.L_49:
        /*00e8*/ 	.word	index@(_ZN7cutlass13device_kernelIN5flash19enable_sm80_to_sm89INS1_16FlashAttnFwdSm80INS1_25CollectiveMainloopFwdSm80ILi8ELi2ELb0EN4cute5tupleIJNS5_1CILi128EEENS7_ILi64EEENS7_ILi192EEEEEELi192ENS_10bfloat16_tEfNS_4arch4Sm80ELb0ELb0ELb0ELb1ELb1ELb0ELb1ELb0EEENS1_21CollectiveEpilogueFwdINS6_IJS8_SA_S9_EEENS6_IJNS7_ILi1EEESI_SI_EEESC_SE_Li256ELb1ELb1ELb0ELb0EEENS1_19SingleTileSchedulerILb1ELb0ELb1ELi128EEEEEEEEEvNT_6ParamsE)
        /*00ec*/ 	.word	0x000000f6


	//----- nvinfo : EIATTR_FRAME_SIZE
	.align		4
.L_50:
        /*00f0*/ 	.byte	0x04, 0x11
        /*00f2*/ 	.short	(.L_52 - .L_51)
	.align		4
.L_51:
        /*00f4*/ 	.word	index@(_ZN7cutlass13device_kernelIN5flash19enable_sm80_to_sm89INS1_16FlashAttnFwdSm80INS1_25CollectiveMainloopFwdSm80ILi8ELi2ELb0EN4cute5tupleIJNS5_1CILi128EEENS7_ILi64EEENS7_ILi192EEEEEELi192ENS_10bfloat16_tEfNS_4arch4Sm80ELb0ELb0ELb0ELb1ELb1ELb0ELb1ELb0EEENS1_21CollectiveEpilogueFwdINS6_IJS8_SA_S9_EEENS6_IJNS7_ILi1EEESI_SI_EEESC_SE_Li256ELb1ELb1ELb0ELb0EEENS1_19SingleTileSchedulerILb1ELb0ELb1ELi128EEEEEEEEEvNT_6ParamsE)
        /*00f8*/ 	.word	0x00000000


	//----- nvinfo : EIATTR_REGCOUNT
	.align		4
.L_52:
        /*00fc*/ 	.byte	0x04, 0x2f
        /*00fe*/ 	.short	(.L_54 - .L_53)
	.align		4
.L_53:
        /*0100*/ 	.word	index@(_ZN7cutlass13device_kernelIN5flash19enable_sm80_to_sm89INS1_16FlashAttnFwdSm80INS1_25CollectiveMainloopFwdSm80ILi8ELi2ELb0EN4cute5tupleIJNS5_1CILi128EEENS7_ILi64EEENS7_ILi192EEEEEELi192ENS_10bfloat16_tEfNS_4arch4Sm80ELb0ELb0ELb0ELb0ELb1ELb0ELb1ELb0EEENS1_21CollectiveEpilogueFwdINS6_IJS8_SA_S9_EEENS6_IJNS7_ILi1EEESI_SI_EEESC_SE_Li256ELb0ELb1ELb0ELb0EEENS1_19SingleTileSchedulerILb0ELb0ELb1ELi128EEEEEEEEEvNT_6ParamsE)
        /*0104*/ 	.word	0x000000f4


	//----- nvinfo : EIATTR_FRAME_SIZE
	.align		4
.L_54:
        /*0108*/ 	.byte	0x04, 0x11
        /*010a*/ 	.short	(.L_56 - .L_55)
	.align		4
.L_55:
        /*010c*/ 	.word	index@(_ZN7cutlass13device_kernelIN5flash19enable_sm80_to_sm89INS1_16FlashAttnFwdSm80INS1_25CollectiveMainloopFwdSm80ILi8ELi2ELb0EN4cute5tupleIJNS5_1CILi128EEENS7_ILi64EEENS7_ILi192EEEEEELi192ENS_10bfloat16_tEfNS_4arch4Sm80ELb0ELb0ELb0ELb0ELb1ELb0ELb1ELb0EEENS1_21CollectiveEpilogueFwdINS6_IJS8_SA_S9_EEENS6_IJNS7_ILi1EEESI_SI_EEESC_SE_Li256ELb0ELb1ELb0ELb0EEENS1_19SingleTileSchedulerILb0ELb0ELb1ELi128EEEEEEEEEvNT_6ParamsE)
        /*0110*/ 	.word	0x00000000


	//----- nvinfo : EIATTR_REGCOUNT
	.align		4
.L_56:
        /*0114*/ 	.byte	0x04, 0x2f
        /*0116*/ 	.short	(.L_58 - .L_57)
	.align		4
.L_57:
        /*0118*/ 	.word	index@(_ZN7cutlass13device_kernelIN5flash19enable_sm80_to_sm89INS1_16FlashAttnFwdSm80INS1_25CollectiveMainloopFwdSm80ILi8ELi1ELb0EN4cute5tupleIJNS5_1CILi128EEENS7_ILi64EEENS7_ILi192EEEEEELi192ENS_10bfloat16_tEfNS_4arch4Sm80ELb1ELb0ELb0ELb1ELb1ELb1ELb1ELb0EEENS1_21CollectiveEpilogueFwdINS6_IJS8_SA_S9_EEENS6_IJNS7_ILi1EEESI_SI_EEESC_SE_Li256ELb1ELb1ELb0ELb0EEENS1_19SingleTileSchedulerILb1ELb0ELb1ELi128EEEEEEEEEvNT_6ParamsE)
        /*011c*/ 	.word	0x000000ec


	//----- nvinfo : EIATTR_FRAME_SIZE
	.align		4
.L_58:
        /*0120*/ 	.byte	0x04, 0x11
        /*0122*/ 	.short	(.L_60 - .L_59)
	.align		4
.L_59:
        /*0124*/ 	.word	index@(_ZN7cutlass13device_kernelIN5flash19enable_sm80_to_sm89INS1_16FlashAttnFwdSm80INS1_25CollectiveMainloopFwdSm80ILi8ELi1ELb0EN4cute5tupleIJNS5_1CILi128EEENS7_ILi64EEENS7_ILi192EEEEEELi192ENS_10bfloat16_tEfNS_4arch4Sm80ELb1ELb0ELb0ELb1ELb1ELb1ELb1ELb0EEENS1_21CollectiveEpilogueFwdINS6_IJS8_SA_S9_EEENS6_IJNS7_ILi1EEESI_SI_EEESC_SE_Li256ELb1ELb1ELb0ELb0EEENS1_19SingleTileSchedulerILb1ELb0ELb1ELi128EEEEEEEEEvNT_6ParamsE)
        /*0128*/ 	.word	0x00000000


	//----- nvinfo : EIATTR_REGCOUNT
	.align		4
.L_60:
        /*012c*/ 	.byte	0x04, 0x2f
        /*012e*/ 	.short	(.L_62 - .L_61)
	.align		4
.L_61:
        /*0130*/ 	.word	index@(_ZN7cutlass13device_kernelIN5flash19enable_sm80_to_sm89INS1_16FlashAttnFwdSm80INS1_25CollectiveMainloopFwdSm80ILi8ELi1ELb0EN4cute5tupleIJNS5_1CILi128EEENS7_ILi64EEENS7_ILi192EEEEEELi192ENS_10bfloat16_tEfNS_4arch4Sm80ELb1ELb0ELb0ELb1ELb1ELb0ELb1ELb0EEENS1_21CollectiveEpilogueFwdINS6_IJS8_SA_S9_EEENS6_IJNS7_ILi1EEESI_SI_EEESC_SE_Li256ELb1ELb1ELb0ELb0EEENS1_19SingleTileSchedulerILb1ELb0ELb1ELi128EEEEEEEEEvNT_6ParamsE)
        /*0134*/ 	.word	0x000000f1


	//----- nvinfo : EIATTR_FRAME_SIZE
	.align		4
.L_62:
        /*0138*/ 	.byte	0x04, 0x11
        /*013a*/ 	.short	(.L_64 - .L_63)
	.align		4
.L_63:
        /*013c*/ 	.word	index@(_ZN7cutlass13device_kernelIN5flash19enable_sm80_to_sm89INS1_16FlashAttnFwdSm80INS1_25CollectiveMainloopFwdSm80ILi8ELi1ELb0EN4cute5tupleIJNS5_1CILi128EEENS7_ILi64EEENS7_ILi192EEEEEELi192ENS_10bfloat16_tEfNS_4arch4Sm80ELb1ELb0ELb0ELb1ELb1ELb0ELb1ELb0EEENS1_21CollectiveEpilogueFwdINS6_IJS8_SA_S9_EEENS6_IJNS7_ILi1EEESI_SI_EEESC_SE_Li256ELb1ELb1ELb0ELb0EEENS1_19SingleTileSchedulerILb1ELb0ELb1ELi128EEEEEEEEEvNT_6ParamsE)
        /*0140*/ 	.word	0x00000000


	//----- nvinfo : EIATTR_REGCOUNT
	.align		4
.L_64:
        /*0144*/ 	.byte	0x04, 0x2f
        /*0146*/ 	.short	(.L_66 - .L_65)
	.align		4
.L_65:
        /*0148*/ 	.word	index@(_ZN7cutlass13device_kernelIN5flash19enable_sm80_to_sm89INS1_16FlashAttnFwdSm80INS1_25CollectiveMainloopFwdSm80ILi8ELi1ELb0EN4cute5tupleIJNS5_1CILi128EEENS7_ILi64EEENS7_ILi192EEEEEELi192ENS_10bfloat16_tEfNS_4arch4Sm80ELb1ELb0ELb0ELb0ELb1ELb0ELb1ELb0EEENS1_21CollectiveEpilogueFwdINS6_IJS8_SA_S9_EEENS6_IJNS7_ILi1EEESI_SI_EEESC_SE_Li256ELb0ELb1ELb0ELb0EEENS1_30DynamicPersistentTileSchedulerILi256ELi256ELb0ELb1ELb0EEEEEEEEEvNT_6ParamsE)
        /*014c*/ 	.word	0x000000fb


	//----- nvinfo : EIATTR_FRAME_SIZE
	.align		4
.L_66:
        /*0150*/ 	.byte	0x04, 0x11
        /*0152*/ 	.short	(.L_68 - .L_67)
	.align		4
.L_67:
        /*0154*/ 	.word	index@($__internal_11_$__cuda_sm70_shflsync_idx_p)
        /*0158*/ 	.word	0x00000000


	//----- nvinfo : EIATTR_FRAME_SIZE
	.align		4
.L_68:
        /*015c*/ 	.byte	0x04, 0x11
        /*015e*/ 	.short	(.L_70 - .L_69)
	.align		4
.L_69:
        /*0160*/ 	.word	index@($__internal_10_$__cuda_sm70_shflsync_bfly_p)
        /*0164*/ 	.word	0x00000000


	//----- nvinfo : EIATTR_FRAME_SIZE
	.align		4
.L_70:
        /*0168*/ 	.byte	0x04, 0x11
        /*016a*/ 	.short	(.L_72 - .L_71)
	.align		4
.L_71:
        /*016c*/ 	.word	index@(_ZN7cutlass13device_kernelIN5flash19enable_sm80_to_sm89INS1_16FlashAttnFwdSm80INS1_25CollectiveMainloopFwdSm80ILi8ELi1ELb0EN4cute5tupleIJNS5_1CILi128EEENS7_ILi64EEENS7_ILi192EEEEEELi192ENS_10bfloat16_tEfNS_4arch4Sm80ELb1ELb0ELb0ELb0ELb1ELb0ELb1ELb0EEENS1_21CollectiveEpilogueFwdINS6_IJS8_SA_S9_EEENS6_IJNS7_ILi1EEESI_SI_EEESC_SE_Li256ELb0ELb1ELb0ELb0EEENS1_30DynamicPersistentTileSchedulerILi256ELi256ELb0ELb1ELb0EEEEEEEEEvNT_6ParamsE)
        /*0170*/ 	.word	0x00000000


	//----- nvinfo : EIATTR_REGCOUNT
	.align		4
.L_72:
        /*0174*/ 	.byte	0x04, 0x2f
        /*0176*/ 	.short	(.L_74 - .L_73)
	.align		4
.L_73:
        /*0178*/ 	.word	index@(_ZN7cutlass13device_kernelIN5flash19enable_sm80_to_sm89INS1_16FlashAttnFwdSm80INS1_25CollectiveMainloopFwdSm80ILi8ELi1ELb0EN4cute5tupleIJNS5_1CILi128EEENS7_ILi64EEENS7_ILi192EEEEEELi192ENS_10bfloat16_tEfNS_4arch4Sm80ELb0ELb1ELb0ELb1ELb1ELb1ELb1ELb0EEENS1_21CollectiveEpilogueFwdINS6_IJS8_SA_S9_EEENS6_IJNS7_ILi1EEESI_SI_EEESC_SE_Li256ELb1ELb1ELb0ELb0EEENS1_19SingleTileSchedulerILb1ELb0ELb1ELi128EEEEEEEEEvNT_6ParamsE)
        /*017c*/ 	.word	0x000000fa


	//----- nvinfo : EIATTR_FRAME_SIZE
	.align		4
.L_74:
        /*0180*/ 	.byte	0x04, 0x11
        /*0182*/ 	.short	(.L_76 - .L_75)
	.align		4
.L_75:
        /*0184*/ 	.word	index@($__internal_9_$__cuda_sm70_shflsync_idx_p)
        /*0188*/ 	.word	0x00000000


	//----- nvinfo : EIATTR_FRAME_SIZE
	.align		4
.L_76:
        /*018c*/ 	.byte	0x04, 0x11
        /*018e*/ 	.short	(.L_78 - .L_77)
	.align		4
.L_77:
        /*0190*/ 	.word	index@($__internal_8_$__cuda_sm70_shflsync_bfly_p)
        /*0194*/ 	.word	0x00000000


	//----- nvinfo : EIATTR_FRAME_SIZE
	.align		4
.L_78:
        /*0198*/ 	.byte	0x04, 0x11
        /*019a*/ 	.short	(.L_80 - .L_79)
	.align		4
.L_79:
        /*019c*/ 	.word	index@($_ZN7cutlass13device_kernelIN5flash19enable_sm80_to_sm89INS1_16FlashAttnFwdSm80INS1_25CollectiveMainloopFwdSm80ILi8ELi1ELb0EN4cute5tupleIJNS5_1CILi128EEENS7_ILi64EEENS7_ILi192EEEEEELi192ENS_10bfloat16_tEfNS_4arch4Sm80ELb0ELb1ELb0ELb1ELb1ELb1ELb1ELb0EEENS1_21CollectiveEpilogueFwdINS6_IJS8_SA_S9_EEENS6_IJNS7_ILi1EEESI_SI_EEESC_SE_Li256ELb1ELb1ELb0ELb0EEENS1_19SingleTileSchedulerILb1ELb0ELb1ELi128EEEEEEEEEvNT_6ParamsE$_ZZN5flash25CollectiveMainloopFwdSm80ILi8ELi1ELb0EN4cute5tupleIJNS1_1CILi128EEENS3_ILi64EEENS3_ILi192EEEEEELi192EN7cutlass10bfloat16_tEfNS8_4arch4Sm80ELb0ELb1ELb0ELb1ELb1ELb1ELb1ELb0EE3mmaINS_16FlashAttnFwdSm80ISC_NS_21CollectiveEpilogueFwdINS2_IJS4_S6_S5_EEENS2_IJNS3_ILi1EEESH_SH_EEES9_SB_Li256ELb1ELb1ELb0ELb0EEENS_19SingleTileSchedulerILb1ELb0ELb1ELi128EEEE13SharedStorageENS1_6TensorINS1_11ArrayEngineIfLm96EEENS1_6LayoutINS2_IJNS2_IJNS3_ILi2EEESS_EEESH_NS3_ILi24EEEEEENS2_IJNS2_IJSH_SS_EEENS3_ILi0EEENS3_ILi4EEEEEEEEEENS_7SoftmaxILi2ELi0EEEEEbRKNSC_6ParamsERT0_RT1_iRKNS_16SeqlenInfoQKNewKILb1ELb1EEENS2_IJiiiiEEERT_ENKUlvE_clEv)
        /*01a0*/ 	.word	0x00000000


	//----- nvinfo : EIATTR_FRAME_SIZE
	.align		4
.L_80:
        /*01a4*/ 	.byte	0x04, 0x11
        /*01a6*/ 	.short	(.L_82 - .L_81)
	.align		4
.L_81:
        /*01a8*/ 	.word	index@(_ZN7cutlass13device_kernelIN5flash19enable_sm80_to_sm89INS1_16FlashAttnFwdSm80INS1_25CollectiveMainloopFwdSm80ILi8ELi1ELb0EN4cute5tupleIJNS5_1CILi128EEENS7_ILi64EEENS7_ILi192EEEEEELi192ENS_10bfloat16_tEfNS_4arch4Sm80ELb0ELb1ELb0ELb1ELb1ELb1ELb1ELb0EEENS1_21CollectiveEpilogueFwdINS6_IJS8_SA_S9_EEENS6_IJNS7_ILi1EEESI_SI_EEESC_SE_Li256ELb1ELb1ELb0ELb0EEENS1_19SingleTileSchedulerILb1ELb0ELb1ELi128EEEEEEEEEvNT_6ParamsE)
        /*01ac*/ 	.word	0x00000070


	//----- nvinfo : EIATTR_REGCOUNT
	.align		4
.L_82:
        /*01b0*/ 	.byte	0x04, 0x2f
        /*01b2*/ 	.short	(.L_84 - .L_83)
	.align		4
.L_83:
        /*01b4*/ 	.word	index@(_ZN7cutlass13device_kernelIN5flash19enable_sm80_to_sm89INS1_16FlashAttnFwdSm80INS1_25CollectiveMainloopFwdSm80ILi8ELi1ELb0EN4cute5tupleIJNS5_1CILi128EEENS7_ILi64EEENS7_ILi192EEEEEELi192ENS_10bfloat16_tEfNS_4arch4Sm80ELb0ELb1ELb0ELb1ELb1ELb0ELb1ELb0EEENS1_21CollectiveEpilogueFwdINS6_IJS8_SA_S9_EEENS6_IJNS7_ILi1EEESI_SI_EEESC_SE_Li256ELb1ELb1ELb0ELb0EEENS1_19SingleTileSchedulerILb1ELb0ELb1ELi128EEEEEEEEEvNT_6ParamsE)
        /*01b8*/ 	.word	0x000000ed


	//----- nvinfo : EIATTR_FRAME_SIZE
	.align		4
.L_84:
        /*01bc*/ 	.byte	0x04, 0x11
        /*01be*/ 	.short	(.L_86 - .L_85)
	.align		4
.L_85:
        /*01c0*/ 	.word	index@(_ZN7cutlass13device_kernelIN5flash19enable_sm80_to_sm89INS1_16FlashAttnFwdSm80INS1_25CollectiveMainloopFwdSm80ILi8ELi1ELb0EN4cute5tupleIJNS5_1CILi128EEENS7_ILi64EEENS7_ILi192EEEEEELi192ENS_10bfloat16_tEfNS_4arch4Sm80ELb0ELb1ELb0ELb1ELb1ELb0ELb1ELb0EEENS1_21CollectiveEpilogueFwdINS6_IJS8_SA_S9_EEENS6_IJNS7_ILi1EEESI_SI_EEESC_SE_Li256ELb1ELb1ELb0ELb0EEENS1_19SingleTileSchedulerILb1ELb0ELb1ELi128EEEEEEEEEvNT_6ParamsE)
        /*01c4*/ 	.word	0x00000000


	//----- nvinfo : EIATTR_REGCOUNT
	.align		4
.L_86:
        /*01c8*/ 	.byte	0x04, 0x2f
        /*01ca*/ 	.short	(.L_88 - .L_87)
	.align		4
.L_87:
        /*01cc*/ 	.word	index@(_ZN7cutlass13device_kernelIN5flash19enable_sm80_to_sm89INS1_16FlashAttnFwdSm80INS1_25CollectiveMainloopFwdSm80ILi8ELi1ELb0EN4cute5tupleIJNS5_1CILi128EEENS7_ILi64EEENS7_ILi192EEEEEELi192ENS_10bfloat16_tEfNS_4arch4Sm80ELb0ELb1ELb0ELb0ELb1ELb0ELb1ELb0EEENS1_21CollectiveEpilogueFwdINS6_IJS8_SA_S9_EEENS6_IJNS7_ILi1EEESI_SI_EEESC_SE_Li256ELb0ELb1ELb0ELb0EEENS1_19SingleTileSchedulerILb0ELb0ELb1ELi128EEEEEEEEEvNT_6ParamsE)
        /*01d0*/ 	.word	0x000000ed


	//----- nvinfo : EIATTR_FRAME_SIZE
	.align		4
.L_88:
        /*01d4*/ 	.byte	0x04, 0x11
        /*01d6*/ 	.short	(.L_90 - .L_89)
	.align		4
.L_89:
        /*01d8*/ 	.word	index@(_ZN7cutlass13device_kernelIN5flash19enable_sm80_to_sm89INS1_16FlashAttnFwdSm80INS1_25CollectiveMainloopFwdSm80ILi8ELi1ELb0EN4cute5tupleIJNS5_1CILi128EEENS7_ILi64EEENS7_ILi192EEEEEELi192ENS_10bfloat16_tEfNS_4arch4Sm80ELb0ELb1ELb0ELb0ELb1ELb0ELb1ELb0EEENS1_21CollectiveEpilogueFwdINS6_IJS8_SA_S9_EEENS6_IJNS7_ILi1EEESI_SI_EEESC_SE_Li256ELb0ELb1ELb0ELb0EEENS1_19SingleTileSchedulerILb0ELb0ELb1ELi128EEEEEEEEEvNT_6ParamsE)
        /*01dc*/ 	.word	0x00000000


	//----- nvinfo : EIATTR_REGCOUNT
	.align		4
.L_90:
        /*01e0*/ 	.byte	0x04, 0x2f
        /*01e2*/ 	.short	(.L_92 - .L_91)
	.align		4
.L_91:
        /*01e4*/ 	.word	index@(_ZN7cutlass13device_kernelIN5flash19enable_sm80_to_sm89INS1_16FlashAttnFwdSm80INS1_25CollectiveMainloopFwdSm80ILi8ELi1ELb0EN4cute5tupleIJNS5_1CILi128EEENS7_ILi64EEENS7_ILi192EEEEEELi192ENS_10bfloat16_tEfNS_4arch4Sm80ELb0ELb0ELb0ELb1ELb1ELb1ELb1ELb0EEENS1_21CollectiveEpilogueFwdINS6_IJS8_SA_S9_EEENS6_IJNS7_ILi1EEESI_SI_EEESC_SE_Li256ELb1ELb1ELb0ELb0EEENS1_19SingleTileSchedulerILb1ELb0ELb1ELi128EEEEEEEEEvNT_6ParamsE)
        /*01e8*/ 	.word	0x000000ea


	//----- nvinfo : EIATTR_FRAME_SIZE
	.align		4
.L_92:
        /*01ec*/ 	.byte	0x04, 0x11
        /*01ee*/ 	.short	(.L_94 - .L_93)
	.align		4
.L_93:
        /*01f0*/ 	.word	index@(_ZN7cutlass13device_kernelIN5flash19enable_sm80_to_sm89INS1_16FlashAttnFwdSm80INS1_25CollectiveMainloopFwdSm80ILi8ELi1ELb0EN4cute5tupleIJNS5_1CILi128EEENS7_ILi64EEENS7_ILi192EEEEEELi192ENS_10bfloat16_tEfNS_4arch4Sm80ELb0ELb0ELb0ELb1ELb1ELb1ELb1ELb0EEENS1_21CollectiveEpilogueFwdINS6_IJS8_SA_S9_EEENS6_IJNS7_ILi1EEESI_SI_EEESC_SE_Li256ELb1ELb1ELb0ELb0EEENS1_19SingleTileSchedulerILb1ELb0ELb1ELi128EEEEEEEEEvNT_6ParamsE)
        /*01f4*/ 	.word	0x00000000


	//----- nvinfo : EIATTR_REGCOUNT
	.align		4
.L_94:
        /*01f8*/ 	.byte	0x04, 0x2f
        /*01fa*/ 	.short	(.L_96 - .L_95)
	.align		4
.L_95:
        /*01fc*/ 	.word	index@(_ZN7cutlass13device_kernelIN5flash19enable_sm80_to_sm89INS1_16FlashAttnFwdSm80INS1_25CollectiveMainloopFwdSm80ILi8ELi1ELb0EN4cute5tupleIJNS5_1CILi128EEENS7_ILi64EEENS7_ILi192EEEEEELi192ENS_10bfloat16_tEfNS_4arch4Sm80ELb0ELb0ELb0ELb1ELb1ELb0ELb1ELb0EEENS1_21CollectiveEpilogueFwdINS6_IJS8_SA_S9_EEENS6_IJNS7_ILi1EEESI_SI_EEESC_SE_Li256ELb1ELb1ELb0ELb0EEENS1_19SingleTileSchedulerILb1ELb0ELb1ELi128EEEEEEEEEvNT_6ParamsE)
        /*0200*/ 	.word	0x000000e6


	//----- nvinfo : EIATTR_FRAME_SIZE
	.align		4
.L_96:
        /*0204*/ 	.byte	0x04, 0x11
        /*0206*/ 	.short	(.L_98 - .L_97)
	.align		4
.L_97:
        /*0208*/ 	.word	index@(_ZN7cutlass13device_kernelIN5flash19enable_sm80_to_sm89INS1_16FlashAttnFwdSm80INS1_25CollectiveMainloopFwdSm80ILi8ELi1ELb0EN4cute5tupleIJNS5_1CILi128EEENS7_ILi64EEENS7_ILi192EEEEEELi192ENS_10bfloat16_tEfNS_4arch4Sm80ELb0ELb0ELb0ELb1ELb1ELb0ELb1ELb0EEENS1_21CollectiveEpilogueFwdINS6_IJS8_SA_S9_EEENS6_IJNS7_ILi1EEESI_SI_EEESC_SE_Li256ELb1ELb1ELb0ELb0EEENS1_19SingleTileSchedulerILb1ELb0ELb1ELi128EEEEEEEEEvNT_6ParamsE)
        /*020c*/ 	.word	0x00000000


	//----- nvinfo : EIATTR_REGCOUNT
	.align		4
.L_98:
        /*0210*/ 	.byte	0x04, 0x2f
        /*0212*/ 	.short	(.L_100 - .L_99)
	.align		4
.L_99:
        /*0214*/ 	.word	index@(_ZN7cutlass13device_kernelIN5flash19enable_sm80_to_sm89INS1_16FlashAttnFwdSm80INS1_25CollectiveMainloopFwdSm80ILi8ELi1ELb0EN4cute5tupleIJNS5_1CILi128EEENS7_ILi64EEENS7_ILi192EEEEEELi192ENS_10bfloat16_tEfNS_4arch4Sm80ELb0ELb0ELb0ELb0ELb1ELb0ELb1ELb0EEENS1_21CollectiveEpilogueFwdINS6_IJS8_SA_S9_EEENS6_IJNS7_ILi1EEESI_SI_EEESC_SE_Li256ELb0ELb1ELb0ELb0EEENS1_19SingleTileSchedulerILb0ELb0ELb1ELi128EEEEEEEEEvNT_6ParamsE)
        /*0218*/ 	.word	0x000000ee


	//----- nvinfo : EIATTR_FRAME_SIZE
	.align		4
.L_100:
        /*021c*/ 	.byte	0x04, 0x11
        /*021e*/ 	.short	(.L_102 - .L_101)
	.align		4
.L_101:
        /*0220*/ 	.word	index@(_ZN7cutlass13device_kernelIN5flash19enable_sm80_to_sm89INS1_16FlashAttnFwdSm80INS1_25CollectiveMainloopFwdSm80ILi8ELi1ELb0EN4cute5tupleIJNS5_1CILi128EEENS7_ILi64EEENS7_ILi192EEEEEELi192ENS_10bfloat16_tEfNS_4arch4Sm80ELb0ELb0ELb0ELb0ELb1ELb0ELb1ELb0EEENS1_21CollectiveEpilogueFwdINS6_IJS8_SA_S9_EEENS6_IJNS7_ILi1EEESI_SI_EEESC_SE_Li256ELb0ELb1ELb0ELb0EEENS1_19SingleTileSchedulerILb0ELb0ELb1ELi128EEEEEEEEEvNT_6ParamsE)
        /*0224*/ 	.word	0x00000000


	//----- nvinfo : EIATTR_REGCOUNT
	.align		4
.L_102:
        /*0228*/ 	.byte	0x04, 0x2f
        /*022a*/ 	.short	(.L_104 - .L_103)
	.align		4
.L_103:
        /*022c*/ 	.word	index@(_ZN7cutlass13device_kernelIN5flash19enable_sm80_to_sm89INS1_16FlashAttnFwdSm80INS1_25CollectiveMainloopFwdSm80ILi8ELi2ELb0EN4cute5tupleIJNS5_1CILi128EEENS7_ILi64EEENS7_ILi192EEEEEELi192ENS_10bfloat16_tEfNS_4arch4Sm80ELb1ELb0ELb1ELb1ELb1ELb1ELb1ELb0EEENS1_21CollectiveEpilogueFwdINS6_IJS8_SA_S9_EEENS6_IJNS7_ILi1EEESI_SI_EEESC_SE_Li256ELb1ELb1ELb0ELb0EEENS1_19SingleTileSchedulerILb1ELb0ELb1ELi128EEEEEEEEEvNT_6ParamsE)
        /*0230*/ 	.word	0x000000f2


	//----- nvinfo : EIATTR_FRAME_SIZE
	.align		4
.L_104:
        /*0234*/ 	.byte	0x04, 0x11
        /*0236*/ 	.short	(.L_106 - .L_105)
	.align		4
.L_105:
        /*0238*/ 	.word	index@(_ZN7cutlass13device_kernelIN5flash19enable_sm80_to_sm89INS1_16FlashAttnFwdSm80INS1_25CollectiveMainloopFwdSm80ILi8ELi2ELb0EN4cute5tupleIJNS5_1CILi128EEENS7_ILi64EEENS7_ILi192EEEEEELi192ENS_10bfloat16_tEfNS_4arch4Sm80ELb1ELb0ELb1ELb1ELb1ELb1ELb1ELb0EEENS1_21CollectiveEpilogueFwdINS6_IJS8_SA_S9_EEENS6_IJNS7_ILi1EEESI_SI_EEESC_SE_Li256ELb1ELb1ELb0ELb0EEENS1_19SingleTileSchedulerILb1ELb0ELb1ELi128EEEEEEEEEvNT_6ParamsE)
        /*023c*/ 	.word	0x00000000


	//----- nvinfo : EIATTR_REGCOUNT
	.align		4
.L_106:
        /*0240*/ 	.byte	0x04, 0x2f
        /*0242*/ 	.short	(.L_108 - .L_107)
	.align		4
.L_107:
        /*0244*/ 	.word	index@(_ZN7cutlass13device_kernelIN5flash19enable_sm80_to_sm89INS1_16FlashAttnFwdSm80INS1_25CollectiveMainloopFwdSm80ILi8ELi2ELb0EN4cute5tupleIJNS5_1CILi128EEENS7_ILi64EEENS7_ILi192EEEEEELi192ENS_10bfloat16_tEfNS_4arch4Sm80ELb1ELb0ELb1ELb1ELb1ELb0ELb1ELb0EEENS1_21CollectiveEpilogueFwdINS6_IJS8_SA_S9_EEENS6_IJNS7_ILi1EEESI_SI_EEESC_SE_Li256ELb1ELb1ELb0ELb0EEENS1_19SingleTileSchedulerILb1ELb0ELb1ELi128EEEEEEEEEvNT_6ParamsE)
        /*0248*/ 	.word	0x000000fe


	//----- nvinfo : EIATTR_FRAME_SIZE
	.align		4
.L_108:
        /*024c*/ 	.byte	0x04, 0x11
        /*024e*/ 	.short	(.L_110 - .L_109)
	.align		4
.L_109:
        /*0250*/ 	.word	index@(_ZN7cutlass13device_kernelIN5flash19enable_sm80_to_sm89INS1_16FlashAttnFwdSm80INS1_25CollectiveMainloopFwdSm80ILi8ELi2ELb0EN4cute5tupleIJNS5_1CILi128EEENS7_ILi64EEENS7_ILi192EEEEEELi192ENS_10bfloat16_tEfNS_4arch4Sm80ELb1ELb0ELb1ELb1ELb1ELb0ELb1ELb0EEENS1_21CollectiveEpilogueFwdINS6_IJS8_SA_S9_EEENS6_IJNS7_ILi1EEESI_SI_EEESC_SE_Li256ELb1ELb1ELb0ELb0EEENS1_19SingleTileSchedulerILb1ELb0ELb1ELi128EEEEEEEEEvNT_6ParamsE)
        /*0254*/ 	.word	0x00000000


	//----- nvinfo : EIATTR_REGCOUNT
	.align		4
.L_110:
        /*0258*/ 	.byte	0x04, 0x2f
        /*025a*/ 	.short	(.L_112 - .L_111)
	.align		4
.L_111:
        /*025c*/ 	.word	index@(_ZN7cutlass13device_kernelIN5flash19enable_sm80_to_sm89INS1_16FlashAttnFwdSm80INS1_25CollectiveMainloopFwdSm80ILi8ELi2ELb0EN4cute5tupleIJNS5_1CILi128EEENS7_ILi64EEENS7_ILi192EEEEEELi192ENS_10bfloat16_tEfNS_4arch4Sm80ELb1ELb0ELb1ELb0ELb1ELb0ELb1ELb0EEENS1_21CollectiveEpilogueFwdINS6_IJS8_SA_S9_EEENS6_IJNS7_ILi1EEESI_SI_EEESC_SE_Li256ELb0ELb1ELb0ELb0EEENS1_30DynamicPersistentTileSchedulerILi256ELi256ELb0ELb1ELb0EEEEEEEEEvNT_6ParamsE)
        /*0260*/ 	.word	0x000000ff


	//----- nvinfo : EIATTR_FRAME_SIZE
	.align		4
.L_112:
        /*0264*/ 	.byte	0x04, 0x11
        /*0266*/ 	.short	(.L_114 - .L_113)
	.align		4
.L_113:
        /*0268*/ 	.word	index@($__internal_7_$__cuda_sm70_shflsync_idx_p)
        /*026c*/ 	.word	0x00000000


	//----- nvinfo : EIATTR_FRAME_SIZE
	.align		4
.L_114:
        /*0270*/ 	.byte	0x04, 0x11
        /*0272*/ 	.short	(.L_116 - .L_115)
	.align		4
.L_115:
        /*0274*/ 	.word	index@($__internal_6_$__cuda_sm70_shflsync_bfly_p)
        /*0278*/ 	.word	0x00000000


	//----- nvinfo : EIATTR_FRAME_SIZE
	.align		4
.L_116:
        /*027c*/ 	.byte	0x04, 0x11
        /*027e*/ 	.short	(.L_118 - .L_117)
	.align		4
.L_117:
        /*0280*/ 	.word	index@(_ZN7cutlass13device_kernelIN5flash19enable_sm80_to_sm89INS1_16FlashAttnFwdSm80INS1_25CollectiveMainloopFwdSm80ILi8ELi2ELb0EN4cute5tupleIJNS5_1CILi128EEENS7_ILi64EEENS7_ILi192EEEEEELi192ENS_10bfloat16_tEfNS_4arch4Sm80ELb1ELb0ELb1ELb0ELb1ELb0ELb1ELb0EEENS1_21CollectiveEpilogueFwdINS6_IJS8_SA_S9_EEENS6_IJNS7_ILi1EEESI_SI_EEESC_SE_Li256ELb0ELb1ELb0ELb0EEENS1_30DynamicPersistentTileSchedulerILi256ELi256ELb0ELb1ELb0EEEEEEEEEvNT_6ParamsE)
        /*0284*/ 	.word	0x00000040


	//----- nvinfo : EIATTR_REGCOUNT
	.align		4
.L_118:
        /*0288*/ 	.byte	0x04, 0x2f
        /*028a*/ 	.short	(.L_120 - .L_119)
	.align		4
.L_119:
        /*028c*/ 	.word	index@(_ZN7cutlass13device_kernelIN5flash19enable_sm80_to_sm89INS1_16FlashAttnFwdSm80INS1_25CollectiveMainloopFwdSm80ILi8ELi2ELb0EN4cute5tupleIJNS5_1CILi128EEENS7_ILi64EEENS7_ILi192EEEEEELi192ENS_10bfloat16_tEfNS_4arch4Sm80ELb0ELb1ELb1ELb1ELb1ELb1ELb1ELb0EEENS1_21CollectiveEpilogueFwdINS6_IJS8_SA_S9_EEENS6_IJNS7_ILi1EEESI_SI_EEESC_SE_Li256ELb1ELb1ELb0ELb0EEENS1_19SingleTileSchedulerILb1ELb0ELb1ELi128EEEEEEEEEvNT_6ParamsE)
        /*0290*/ 	.word	0x000000ff


	//----- nvinfo : EIATTR_FRAME_SIZE
	.align		4
.L_120:
        /*0294*/ 	.byte	0x04, 0x11
        /*0296*/ 	.short	(.L_122 - .L_121)
	.align		4
.L_121:
        /*0298*/ 	.word	index@($__internal_5_$__cuda_sm70_shflsync_idx_p)
        /*029c*/ 	.word	0x00000000


	//----- nvinfo : EIATTR_FRAME_SIZE
	.align		4
.L_122:
        /*02a0*/ 	.byte	0x04, 0x11
        /*02a2*/ 	.short	(.L_124 - .L_123)
	.align		4
.L_123:
        /*02a4*/ 	.word	index@($__internal_4_$__cuda_sm70_shflsync_bfly_p)
        /*02a8*/ 	.word	0x00000000


	//----- nvinfo : EIATTR_FRAME_SIZE
	.align		4
.L_124:
        /*02ac*/ 	.byte	0x04, 0x11
        /*02ae*/ 	.short	(.L_126 - .L_125)
	.align		4
.L_125:
        /*02b0*/ 	.word	index@($_ZN7cutlass13device_kernelIN5flash19enable_sm80_to_sm89INS1_16FlashAttnFwdSm80INS1_25CollectiveMainloopFwdSm80ILi8ELi2ELb0EN4cute5tupleIJNS5_1CILi128EEENS7_ILi64EEENS7_ILi192EEEEEELi192ENS_10bfloat16_tEfNS_4arch4Sm80ELb0ELb1ELb1ELb1ELb1ELb1ELb1ELb0EEENS1_21CollectiveEpilogueFwdINS6_IJS8_SA_S9_EEENS6_IJNS7_ILi1EEESI_SI_EEESC_SE_Li256ELb1ELb1ELb0ELb0EEENS1_19SingleTileSchedulerILb1ELb0ELb1ELi128EEEEEEEEEvNT_6ParamsE$_ZZN5flash25CollectiveMainloopFwdSm80ILi8ELi2ELb0EN4cute5tupleIJNS1_1CILi128EEENS3_ILi64EEENS3_ILi192EEEEEELi192EN7cutlass10bfloat16_tEfNS8_4arch4Sm80ELb0ELb1ELb1ELb1ELb1ELb1ELb1ELb0EE3mmaINS_16FlashAttnFwdSm80ISC_NS_21CollectiveEpilogueFwdINS2_IJS4_S6_S5_EEENS2_IJNS3_ILi1EEESH_SH_EEES9_SB_Li256ELb1ELb1ELb0ELb0EEENS_19SingleTileSchedulerILb1ELb0ELb1ELi128EEEE13SharedStorageENS1_6TensorINS1_11ArrayEngineIfLm96EEENS1_6LayoutINS2_IJNS2_IJNS3_ILi2EEESS_EEESH_NS3_ILi24EEEEEENS2_IJNS2_IJSH_SS_EEENS3_ILi0EEENS3_ILi4EEEEEEEEEENS_7SoftmaxILi2ELi0EEEEEbRKNSC_6ParamsERT0_RT1_iRKNS_16SeqlenInfoQKNewKILb1ELb1EEENS2_IJiiiiEEERT_ENKUlvE_clEv)
        /*02b4*/ 	.word	0x00000000


	//----- nvinfo : EIATTR_FRAME_SIZE
	.align		4
.L_126:
        /*02b8*/ 	.byte	0x04, 0x11
        /*02ba*/ 	.short	(.L_128 - .L_127)
	.align		4
.L_127:
        /*02bc*/ 	.word	index@(_ZN7cutlass13device_kernelIN5flash19enable_sm80_to_sm89INS1_16FlashAttnFwdSm80INS1_25CollectiveMainloopFwdSm80ILi8ELi2ELb0EN4cute5tupleIJNS5_1CILi128EEENS7_ILi64EEENS7_ILi192EEEEEELi192ENS_10bfloat16_tEfNS_4arch4Sm80ELb0ELb1ELb1ELb1ELb1ELb1ELb1ELb0EEENS1_21CollectiveEpilogueFwdINS6_IJS8_SA_S9_EEENS6_IJNS7_ILi1EEESI_SI_EEESC_SE_Li256ELb1ELb1ELb0ELb0EEENS1_19SingleTileSchedulerILb1ELb0ELb1ELi128EEEEEEEEEvNT_6ParamsE)
        /*02c0*/ 	.word	0x00000070


	//----- nvinfo : EIATTR_REGCOUNT
	.align		4
.L_128:
        /*02c4*/ 	.byte	0x04, 0x2f
        /*02c6*/ 	.short	(.L_130 - .L_129)
	.align		4
.L_129:
        /*02c8*/ 	.word	index@(_ZN7cutlass13device_kernelIN5flash19enable_sm80_to_sm89INS1_16FlashAttnFwdSm80INS1_25CollectiveMainloopFwdSm80ILi8ELi2ELb0EN4cute5tupleIJNS5_1CILi128EEENS7_ILi64EEENS7_ILi192EEEEEELi192ENS_10bfloat16_tEfNS_4arch4Sm80ELb0ELb1ELb1ELb1ELb1ELb0ELb1ELb0EEENS1_21CollectiveEpilogueFwdINS6_IJS8_SA_S9_EEENS6_IJNS7_ILi1EEESI_SI_EEESC_SE_Li256ELb1ELb1ELb0ELb0EEENS1_19SingleTileSchedulerILb1ELb0ELb1ELi128EEEEEEEEEvNT_6ParamsE)
        /*02cc*/ 	.word	0x000000fe


	//----- nvinfo : EIATTR_FRAME_SIZE
	.align		4
.L_130:
        /*02d0*/ 	.byte	0x04, 0x11
        /*02d2*/ 	.short	(.L_132 - .L_131)
	.align		4
.L_131:
        /*02d4*/ 	.word	index@(_ZN7cutlass13device_kernelIN5flash19enable_sm80_to_sm89INS1_16FlashAttnFwdSm80INS1_25CollectiveMainloopFwdSm80ILi8ELi2ELb0EN4cute5tupleIJNS5_1CILi128EEENS7_ILi64EEENS7_ILi192EEEEEELi192ENS_10bfloat16_tEfNS_4arch4Sm80ELb0ELb1ELb1ELb1ELb1ELb0ELb1ELb0EEENS1_21CollectiveEpilogueFwdINS6_IJS8_SA_S9_EEENS6_IJNS7_ILi1EEESI_SI_EEESC_SE_Li256ELb1ELb1ELb0ELb0EEENS1_19SingleTileSchedulerILb1ELb0ELb1ELi128EEEEEEEEEvNT_6ParamsE)
        /*02d8*/ 	.word	0x00000000


	//----- nvinfo : EIATTR_REGCOUNT
	.align		4
.L_132:
        /*02dc*/ 	.byte	0x04, 0x2f
        /*02de*/ 	.short	(.L_134 - .L_133)
	.align		4
.L_133:
        /*02e0*/ 	.word	index@(_ZN7cutlass13device_kernelIN5flash19enable_sm80_to_sm89INS1_16FlashAttnFwdSm80INS1_25CollectiveMainloopFwdSm80ILi8ELi2ELb0EN4cute5tupleIJNS5_1CILi128EEENS7_ILi64EEENS7_ILi192EEEEEELi192ENS_10bfloat16_tEfNS_4arch4Sm80ELb0ELb1ELb1ELb0ELb1ELb0ELb1ELb0EEENS1_21CollectiveEpilogueFwdINS6_IJS8_SA_S9_EEENS6_IJNS7_ILi1EEESI_SI_EEESC_SE_Li256ELb0ELb1ELb0ELb0EEENS1_19SingleTileSchedulerILb0ELb0ELb1ELi128EEEEEEEEEvNT_6ParamsE)
        /*02e4*/ 	.word	0x000000ff


	//----- nvinfo : EIATTR_FRAME_SIZE
	.align		4
.L_134:
        /*02e8*/ 	.byte	0x04, 0x11
        /*02ea*/ 	.short	(.L_136 - .L_135)
	.align		4
.L_135:
        /*02ec*/ 	.word	index@(_ZN7cutlass13device_kernelIN5flash19enable_sm80_to_sm89INS1_16FlashAttnFwdSm80INS1_25CollectiveMainloopFwdSm80ILi8ELi2ELb0EN4cute5tupleIJNS5_1CILi128EEENS7_ILi64EEENS7_ILi192EEEEEELi192ENS_10bfloat16_tEfNS_4arch4Sm80ELb0ELb1ELb1ELb0ELb1ELb0ELb1ELb0EEENS1_21CollectiveEpilogueFwdINS6_IJS8_SA_S9_EEENS6_IJNS7_ILi1EEESI_SI_EEESC_SE_Li256ELb0ELb1ELb0ELb0EEENS1_19SingleTileSchedulerILb0ELb0ELb1ELi128EEEEEEEEEvNT_6ParamsE)
        /*02f0*/ 	.word	0x00000000


	//----- nvinfo : EIATTR_REGCOUNT
	.align		4
.L_136:
        /*02f4*/ 	.byte	0x04, 0x2f
        /*02f6*/ 	.short	(.L_138 - .L_137)
	.align		4
.L_137:
        /*02f8*/ 	.word	index@(_ZN7cutlass13device_kernelIN5flash19enable_sm80_to_sm89INS1_16FlashAttnFwdSm80INS1_25CollectiveMainloopFwdSm80ILi8ELi2ELb0EN4cute5tupleIJNS5_1CILi128EEENS7_ILi64EEENS7_ILi192EEEEEELi192ENS_10bfloat16_tEfNS_4arch4Sm80ELb0ELb0ELb1ELb1ELb1ELb1ELb1ELb0EEENS1_21CollectiveEpilogueFwdINS6_IJS8_SA_S9_EEENS6_IJNS7_ILi1EEESI_SI_EEESC_SE_Li256ELb1ELb1ELb0ELb0EEENS1_19SingleTileSchedulerILb1ELb0ELb1ELi128EEEEEEEEEvNT_6ParamsE)
        /*02fc*/ 	.word	0x000000ec


	//----- nvinfo : EIATTR_FRAME_SIZE
	.align		4
.L_138:
        /*0300*/ 	.byte	0x04, 0x11
        /*0302*/ 	.short	(.L_140 - .L_139)
	.align		4
.L_139:
        /*0304*/ 	.word	index@(_ZN7cutlass13device_kernelIN5flash19enable_sm80_to_sm89INS1_16FlashAttnFwdSm80INS1_25CollectiveMainloopFwdSm80ILi8ELi2ELb0EN4cute5tupleIJNS5_1CILi128EEENS7_ILi64EEENS7_ILi192EEEEEELi192ENS_10bfloat16_tEfNS_4arch4Sm80ELb0ELb0ELb1ELb1ELb1ELb1ELb1ELb0EEENS1_21CollectiveEpilogueFwdINS6_IJS8_SA_S9_EEENS6_IJNS7_ILi1EEESI_SI_EEESC_SE_Li256ELb1ELb1ELb0ELb0EEENS1_19SingleTileSchedulerILb1ELb0ELb1ELi128EEEEEEEEEvNT_6ParamsE)
        /*0308*/ 	.word	0x00000000


	//----- nvinfo : EIATTR_REGCOUNT
	.align		4
.L_140:
        /*030c*/ 	.byte	0x04, 0x2f
        /*030e*/ 	.short	(.L_142 - .L_141)
	.align		4
.L_141:
        /*0310*/ 	.word	index@(_ZN7cutlass13device_kernelIN5flash19enable_sm80_to_sm89INS1_16FlashAttnFwdSm80INS1_25CollectiveMainloopFwdSm80ILi8ELi2ELb0EN4cute5tupleIJNS5_1CILi128EEENS7_ILi64EEENS7_ILi192EEEEEELi192ENS_10bfloat16_tEfNS_4arch4Sm80ELb0ELb0ELb1ELb1ELb1ELb0ELb1ELb0EEENS1_21CollectiveEpilogueFwdINS6_IJS8_SA_S9_EEENS6_IJNS7_ILi1EEESI_SI_EEESC_SE_Li256ELb1ELb1ELb0ELb0EEENS1_19SingleTileSchedulerILb1ELb0ELb1ELi128EEEEEEEEEvNT_6ParamsE)
        /*0314*/ 	.word	0x000000f1


	//----- nvinfo : EIATTR_FRAME_SIZE
	.align		4
.L_142:
        /*0318*/ 	.byte	0x04, 0x11
        /*031a*/ 	.short	(.L_144 - .L_143)
	.align		4
.L_143:
        /*031c*/ 	.word	index@(_ZN7cutlass13device_kernelIN5flash19enable_sm80_to_sm89INS1_16FlashAttnFwdSm80INS1_25CollectiveMainloopFwdSm80ILi8ELi2ELb0EN4cute5tupleIJNS5_1CILi128EEENS7_ILi64EEENS7_ILi192EEEEEELi192ENS_10bfloat16_tEfNS_4arch4Sm80ELb0ELb0ELb1ELb1ELb1ELb0ELb1ELb0EEENS1_21CollectiveEpilogueFwdINS6_IJS8_SA_S9_EEENS6_IJNS7_ILi1EEESI_SI_EEESC_SE_Li256ELb1ELb1ELb0ELb0EEENS1_19SingleTileSchedulerILb1ELb0ELb1ELi128EEEEEEEEEvNT_6ParamsE)
        /*0320*/ 	.word	0x00000000


	//----- nvinfo : EIATTR_REGCOUNT
	.align		4
.L_144:
        /*0324*/ 	.byte	0x04, 0x2f
        /*0326*/ 	.short	(.L_146 - .L_145)
	.align		4
.L_145:
        /*0328*/ 	.word	index@(_ZN7cutlass13device_kernelIN5flash19enable_sm80_to_sm89INS1_16FlashAttnFwdSm80INS1_25CollectiveMainloopFwdSm80ILi8ELi2ELb0EN4cute5tupleIJNS5_1CILi128EEENS7_ILi64EEENS7_ILi192EEEEEELi192ENS_10bfloat16_tEfNS_4arch4Sm80ELb0ELb0ELb1ELb0ELb1ELb0ELb1ELb0EEENS1_21CollectiveEpilogueFwdINS6_IJS8_SA_S9_EEENS6_IJNS7_ILi1EEESI_SI_EEESC_SE_Li256ELb0ELb1ELb0ELb0EEENS1_19SingleTileSchedulerILb0ELb0ELb1ELi128EEEEEEEEEvNT_6ParamsE)
        /*032c*/ 	.word	0x000000ef


	//----- nvinfo : EIATTR_FRAME_SIZE
	.align		4
.L_146:
        /*0330*/ 	.byte	0x04, 0x11
        /*0332*/ 	.short	(.L_148 - .L_147)
	.align		4
.L_147:
        /*0334*/ 	.word	index@(_ZN7cutlass13device_kernelIN5flash19enable_sm80_to_sm89INS1_16FlashAttnFwdSm80INS1_25CollectiveMainloopFwdSm80ILi8ELi2ELb0EN4cute5tupleIJNS5_1CILi128EEENS7_ILi64EEENS7_ILi192EEEEEELi192ENS_10bfloat16_tEfNS_4arch4Sm80ELb0ELb0ELb1ELb0ELb1ELb0ELb1ELb0EEENS1_21CollectiveEpilogueFwdINS6_IJS8_SA_S9_EEENS6_IJNS7_ILi1EEESI_SI_EEESC_SE_Li256ELb0ELb1ELb0ELb0EEENS1_19SingleTileSchedulerILb0ELb0ELb1ELi128EEEEEEEEEvNT_6ParamsE)
        /*0338*/ 	.word	0x00000000


	//----- nvinfo : EIATTR_REGCOUNT
	.align		4
.L_148:
        /*033c*/ 	.byte	0x04, 0x2f
        /*033e*/ 	.short	(.L_150 - .L_149)
	.align		4
.L_149:
        /*0340*/ 	.word	index@(_ZN7cutlass13device_kernelIN5flash19enable_sm80_to_sm89INS1_16FlashAttnFwdSm80INS1_25CollectiveMainloopFwdSm80ILi8ELi1ELb0EN4cute5tupleIJNS5_1CILi128EEENS7_ILi64EEENS7_ILi192EEEEEELi192ENS_10bfloat16_tEfNS_4arch4Sm80ELb1ELb0ELb1ELb1ELb1ELb1ELb1ELb0EEENS1_21CollectiveEpilogueFwdINS6_IJS8_SA_S9_EEENS6_IJNS7_ILi1EEESI_SI_EEESC_SE_Li256ELb1ELb1ELb0ELb0EEENS1_19SingleTileSchedulerILb1ELb0ELb1ELi128EEEEEEEEEvNT_6ParamsE)
        /*0344*/ 	.word	0x000000f4


	//----- nvinfo : EIATTR_FRAME_SIZE
	.align		4
.L_150:
        /*0348*/ 	.byte	0x04, 0x11
        /*034a*/ 	.short	(.L_152 - .L_151)
	.align		4
.L_151:
        /*034c*/ 	.word	index@(_ZN7cutlass13device_kernelIN5flash19enable_sm80_to_sm89INS1_16FlashAttnFwdSm80INS1_25CollectiveMainloopFwdSm80ILi8ELi1ELb0EN4cute5tupleIJNS5_1CILi128EEENS7_ILi64EEENS7_ILi192EEEEEELi192ENS_10bfloat16_tEfNS_4arch4Sm80ELb1ELb0ELb1ELb1ELb1ELb1ELb1ELb0EEENS1_21CollectiveEpilogueFwdINS6_IJS8_SA_S9_EEENS6_IJNS7_ILi1EEESI_SI_EEESC_SE_Li256ELb1ELb1ELb0ELb0EEENS1_19SingleTileSchedulerILb1ELb0ELb1ELi128EEEEEEEEEvNT_6ParamsE)
        /*0350*/ 	.word	0x00000000


	//----- nvinfo : EIATTR_REGCOUNT
	.align		4
.L_152:
        /*0354*/ 	.byte	0x04, 0x2f
        /*0356*/ 	.short	(.L_154 - .L_153)
	.align		4
.L_153:
        /*0358*/ 	.word	index@(_ZN7cutlass13device_kernelIN5flash19enable_sm80_to_sm89INS1_16FlashAttnFwdSm80INS1_25CollectiveMainloopFwdSm80ILi8ELi1ELb0EN4cute5tupleIJNS5_1CILi128EEENS7_ILi64EEENS7_ILi192EEEEEELi192ENS_10bfloat16_tEfNS_4arch4Sm80ELb1ELb0ELb1ELb1ELb1ELb0ELb1ELb0EEENS1_21CollectiveEpilogueFwdINS6_IJS8_SA_S9_EEENS6_IJNS7_ILi1EEESI_SI_EEESC_SE_Li256ELb1ELb1ELb0ELb0EEENS1_19SingleTileSchedulerILb1ELb0ELb1ELi128EEEEEEEEEvNT_6ParamsE)
        /*035c*/ 	.word	0x000000ff


	//----- nvinfo : EIATTR_FRAME_SIZE
	.align		4
.L_154:
        /*0360*/ 	.byte	0x04, 0x11
        /*0362*/ 	.short	(.L_156 - .L_155)
	.align		4
.L_155:
        /*0364*/ 	.word	index@(_ZN7cutlass13device_kernelIN5flash19enable_sm80_to_sm89INS1_16FlashAttnFwdSm80INS1_25CollectiveMainloopFwdSm80ILi8ELi1ELb0EN4cute5tupleIJNS5_1CILi128EEENS7_ILi64EEENS7_ILi192EEEEEELi192ENS_10bfloat16_tEfNS_4arch4Sm80ELb1ELb0ELb1ELb1ELb1ELb0ELb1ELb0EEENS1_21CollectiveEpilogueFwdINS6_IJS8_SA_S9_EEENS6_IJNS7_ILi1EEESI_SI_EEESC_SE_Li256ELb1ELb1ELb0ELb0EEENS1_19SingleTileSchedulerILb1ELb0ELb1ELi128EEEEEEEEEvNT_6ParamsE)
        /*0368*/ 	.word	0x00000000


	//----- nvinfo : EIATTR_REGCOUNT
	.align		4
.L_156:
        /*036c*/ 	.byte	0x04, 0x2f
        /*036e*/ 	.short	(.L_158 - .L_157)
	.align		4
.L_157:
        /*0370*/ 	.word	index@(_ZN7cutlass13device_kernelIN5flash19enable_sm80_to_sm89INS1_16FlashAttnFwdSm80INS1_25CollectiveMainloopFwdSm80ILi8ELi1ELb0EN4cute5tupleIJNS5_1CILi128EEENS7_ILi64EEENS7_ILi192EEEEEELi192ENS_10bfloat16_tEfNS_4arch4Sm80ELb1ELb0ELb1ELb0ELb1ELb0ELb1ELb0EEENS1_21CollectiveEpilogueFwdINS6_IJS8_SA_S9_EEENS6_IJNS7_ILi1EEESI_SI_EEESC_SE_Li256ELb0ELb1ELb0ELb0EEENS1_30DynamicPersistentTileSchedulerILi256ELi256ELb0ELb1ELb0EEEEEEEEEvNT_6ParamsE)
        /*0374*/ 	.word	0x000000ff


	//----- nvinfo : EIATTR_FRAME_SIZE
	.align		4
.L_158:
        /*0378*/ 	.byte	0x04, 0x11
        /*037a*/ 	.short	(.L_160 - .L_159)
	.align		4
.L_159:
        /*037c*/ 	.word	index@($__internal_3_$__cuda_sm70_shflsync_idx_p)
        /*0380*/ 	.word	0x00000000


	//----- nvinfo : EIATTR_FRAME_SIZE
	.align		4
.L_160:
        /*0384*/ 	.byte	0x04, 0x11
        /*0386*/ 	.short	(.L_162 - .L_161)
	.align		4
.L_161:
        /*0388*/ 	.word	index@($__internal_2_$__cuda_sm70_shflsync_bfly_p)
        /*038c*/ 	.word	0x00000000


	//----- nvinfo : EIATTR_FRAME_SIZE
	.align		4
.L_162:
        /*0390*/ 	.byte	0x04, 0x11
        /*0392*/ 	.short	(.L_164 - .L_163)
	.align		4
.L_163:
        /*0394*/ 	.word	index@(_ZN7cutlass13device_kernelIN5flash19enable_sm80_to_sm89INS1_16FlashAttnFwdSm80INS1_25CollectiveMainloopFwdSm80ILi8ELi1ELb0EN4cute5tupleIJNS5_1CILi128EEENS7_ILi64EEENS7_ILi192EEEEEELi192ENS_10bfloat16_tEfNS_4arch4Sm80ELb1ELb0ELb1ELb0ELb1ELb0ELb1ELb0EEENS1_21CollectiveEpilogueFwdINS6_IJS8_SA_S9_EEENS6_IJNS7_ILi1EEESI_SI_EEESC_SE_Li256ELb0ELb1ELb0ELb0EEENS1_30DynamicPersistentTileSchedulerILi256ELi256ELb0ELb1ELb0EEEEEEEEEvNT_6ParamsE)
        /*0398*/ 	.word	0x00000030


	//----- nvinfo : EIATTR_REGCOUNT
	.align		4
.L_164:
        /*039c*/ 	.byte	0x04, 0x2f
        /*039e*/ 	.short	(.L_166 - .L_165)
	.align		4
.L_165:
        /*03a0*/ 	.word	index@(_ZN7cutlass13device_kernelIN5flash19enable_sm80_to_sm89INS1_16FlashAttnFwdSm80INS1_25CollectiveMainloopFwdSm80ILi8ELi1ELb0EN4cute5tupleIJNS5_1CILi128EEENS7_ILi64EEENS7_ILi192EEEEEELi192ENS_10bfloat16_tEfNS_4arch4Sm80ELb0ELb1ELb1ELb1ELb1ELb1ELb1ELb0EEENS1_21CollectiveEpilogueFwdINS6_IJS8_SA_S9_EEENS6_IJNS7_ILi1EEESI_SI_EEESC_SE_Li256ELb1ELb1ELb0ELb0EEENS1_19SingleTileSchedulerILb1ELb0ELb1ELi128EEEEEEEEEvNT_6ParamsE)
        /*03a4*/ 	.word	0x000000ff


	//----- nvinfo : EIATTR_FRAME_SIZE
	.align		4
.L_166:
        /*03a8*/ 	.byte	0x04, 0x11
        /*03aa*/ 	.short	(.L_168 - .L_167)
	.align		4
.L_167:
        /*03ac*/ 	.word	index@($__internal_1_$__cuda_sm70_shflsync_idx_p)
        /*03b0*/ 	.word	0x00000000


	//----- nvinfo : EIATTR_FRAME_SIZE
	.align		4
.L_168:
        /*03b4*/ 	.byte	0x04, 0x11
        /*03b6*/ 	.short	(.L_170 - .L_169)
	.align		4
.L_169:
        /*03b8*/ 	.word	index@($__internal_0_$__cuda_sm70_shflsync_bfly_p)
        /*03bc*/ 	.word	0x00000000


	//----- nvinfo : EIATTR_FRAME_SIZE
	.align		4
.L_170:
        /*03c0*/ 	.byte	0x04, 0x11
        /*03c2*/ 	.short	(.L_172 - .L_171)
	.align		4
.L_171:
        /*03c4*/ 	.word	index@($_ZN7cutlass13device_kernelIN5flash19enable_sm80_to_sm89INS1_16FlashAttnFwdSm80INS1_25CollectiveMainloopFwdSm80ILi8ELi1ELb0EN4cute5tupleIJNS5_1CILi128EEENS7_ILi64EEENS7_ILi192EEEEEELi192ENS_10bfloat16_tEfNS_4arch4Sm80ELb0ELb1ELb1ELb1ELb1ELb1ELb1ELb0EEENS1_21CollectiveEpilogueFwdINS6_IJS8_SA_S9_EEENS6_IJNS7_ILi1EEESI_SI_EEESC_SE_Li256ELb1ELb1ELb0ELb0EEENS1_19SingleTileSchedulerILb1ELb0ELb1ELi128EEEEEEEEEvNT_6ParamsE$_ZZN5flash25CollectiveMainloopFwdSm80ILi8ELi1ELb0EN4cute5tupleIJNS1_1CILi128EEENS3_ILi64EEENS3_ILi192EEEEEELi192EN7cutlass10bfloat16_tEfNS8_4arch4Sm80ELb0ELb1ELb1ELb1ELb1ELb1ELb1ELb0EE3mmaINS_16FlashAttnFwdSm80ISC_NS_21CollectiveEpilogueFwdINS2_IJS4_S6_S5_EEENS2_IJNS3_ILi1EEESH_SH_EEES9_SB_Li256ELb1ELb1ELb0ELb0EEENS_19SingleTileSchedulerILb1ELb0ELb1ELi128EEEE13SharedStorageENS1_6TensorINS1_11ArrayEngineIfLm96EEENS1_6LayoutINS2_IJNS2_IJNS3_ILi2EEESS_EEESH_NS3_ILi24EEEEEENS2_IJNS2_IJSH_SS_EEENS3_ILi0EEENS3_ILi4EEEEEEEEEENS_7SoftmaxILi2ELi0EEEEEbRKNSC_6ParamsERT0_RT1_iRKNS_16SeqlenInfoQKNewKILb1ELb1EEENS2_IJiiiiEEERT_ENKUlvE_clEv)
        /*03c8*/ 	.word	0x00000000


	//----- nvinfo : EIATTR_FRAME_SIZE
	.align		4
.L_172:
        /*03cc*/ 	.byte	0x04, 0x11
        /*03ce*/ 	.short	(.L_174 - .L_173)
	.align		4
.L_173:
        /*03d0*/ 	.word	index@(_ZN7cutlass13device_kernelIN5flash19enable_sm80_to_sm89INS1_16FlashAttnFwdSm80INS1_25CollectiveMainloopFwdSm80ILi8ELi1ELb0EN4cute5tupleIJNS5_1CILi128EEENS7_ILi64EEENS7_ILi192EEEEEELi192ENS_10bfloat16_tEfNS_4arch4Sm80ELb0ELb1ELb1ELb1ELb1ELb1ELb1ELb0EEENS1_21CollectiveEpilogueFwdINS6_IJS8_SA_S9_EEENS6_IJNS7_ILi1EEESI_SI_EEESC_SE_Li256ELb1ELb1ELb0ELb0EEENS1_19SingleTileSchedulerILb1ELb0ELb1ELi128EEEEEEEEEvNT_6ParamsE)
        /*03d4*/ 	.word	0x00000070


	//----- nvinfo : EIATTR_REGCOUNT
	.align		4
.L_174:
        /*03d8*/ 	.byte	0x04, 0x2f
        /*03da*/ 	.short	(.L_176 - .L_175)
	.align		4
.L_175:
        /*03dc*/ 	.word	index@(_ZN7cutlass13device_kernelIN5flash19enable_sm80_to_sm89INS1_16FlashAttnFwdSm80INS1_25CollectiveMainloopFwdSm80ILi8ELi1ELb0EN4cute5tupleIJNS5_1CILi128EEENS7_ILi64EEENS7_ILi192EEEEEELi192ENS_10bfloat16_tEfNS_4arch4Sm80ELb0ELb1ELb1ELb1ELb1ELb0ELb1ELb0EEENS1_21CollectiveEpilogueFwdINS6_IJS8_SA_S9_EEENS6_IJNS7_ILi1EEESI_SI_EEESC_SE_Li256ELb1ELb1ELb0ELb0EEENS1_19SingleTileSchedulerILb1ELb0ELb1ELi128EEEEEEEEEvNT_6ParamsE)
        /*03e0*/ 	.word	0x000000ff


	//----- nvinfo : EIATTR_FRAME_SIZE
	.align		4
.L_176:
        /*03e4*/ 	.byte	0x04, 0x11
        /*03e6*/ 	.short	(.L_178 - .L_177)
	.align		4
.L_177:
        /*03e8*/ 	.word	index@(_ZN7cutlass13device_kernelIN5flash19enable_sm80_to_sm89INS1_16FlashAttnFwdSm80INS1_25CollectiveMainloopFwdSm80ILi8ELi1ELb0EN4cute5tupleIJNS5_1CILi128EEENS7_ILi64EEENS7_ILi192EEEEEELi192ENS_10bfloat16_tEfNS_4arch4Sm80ELb0ELb1ELb1ELb1ELb1ELb0ELb1ELb0EEENS1_21CollectiveEpilogueFwdINS6_IJS8_SA_S9_EEENS6_IJNS7_ILi1EEESI_SI_EEESC_SE_Li256ELb1ELb1ELb0ELb0EEENS1_19SingleTileSchedulerILb1ELb0ELb1ELi128EEEEEEEEEvNT_6ParamsE)
        /*03ec*/ 	.word	0x00000000


	//----- nvinfo : EIATTR_REGCOUNT
	.align		4
.L_178:
        /*03f0*/ 	.byte	0x04, 0x2f
        /*03f2*/ 	.short	(.L_180 - .L_179)
	.align		4
.L_179:
        /*03f4*/ 	.word	index@(_ZN7cutlass13device_kernelIN5flash19enable_sm80_to_sm89INS1_16FlashAttnFwdSm80INS1_25CollectiveMainloopFwdSm80ILi8ELi1ELb0EN4cute5tupleIJNS5_1CILi128EEENS7_ILi64EEENS7_ILi192EEEEEELi192ENS_10bfloat16_tEfNS_4arch4Sm80ELb0ELb1ELb1ELb0ELb1ELb0ELb1ELb0EEENS1_21CollectiveEpilogueFwdINS6_IJS8_SA_S9_EEENS6_IJNS7_ILi1EEESI_SI_EEESC_SE_Li256ELb0ELb1ELb0ELb0EEENS1_19SingleTileSchedulerILb0ELb0ELb1ELi128EEEEEEEEEvNT_6ParamsE)
        /*03f8*/ 	.word	0x000000ff


	//----- nvinfo : EIATTR_FRAME_SIZE
	.align		4
.L_180:
        /*03fc*/ 	.byte	0x04, 0x11
        /*03fe*/ 	.short	(.L_182 - .L_181)
	.align		4
.L_181:
        /*0400*/ 	.word	index@(_ZN7cutlass13device_kernelIN5flash19enable_sm80_to_sm89INS1_16FlashAttnFwdSm80INS1_25CollectiveMainloopFwdSm80ILi8ELi1ELb0EN4cute5tupleIJNS5_1CILi128EEENS7_ILi64EEENS7_ILi192EEEEEELi192ENS_10bfloat16_tEfNS_4arch4Sm80ELb0ELb1ELb1ELb0ELb1ELb0ELb1ELb0EEENS1_21CollectiveEpilogueFwdINS6_IJS8_SA_S9_EEENS6_IJNS7_ILi1EEESI_SI_EEESC_SE_Li256ELb0ELb1ELb0ELb0EEENS1_19SingleTileSchedulerILb0ELb0ELb1ELi128EEEEEEEEEvNT_6ParamsE)
        /*0404*/ 	.word	0x00000000


	//----- nvinfo : EIATTR_REGCOUNT
	.align		4
.L_182:
        /*0408*/ 	.byte	0x04, 0x2f
        /*040a*/ 	.short	(.L_184 - .L_183)
	.align		4
.L_183:
        /*040c*/ 	.word	index@(_ZN7cutlass13device_kernelIN5flash19enable_sm80_to_sm89INS1_16FlashAttnFwdSm80INS1_25CollectiveMainloopFwdSm80ILi8ELi1ELb0EN4cute5tupleIJNS5_1CILi128EEENS7_ILi64EEENS7_ILi192EEEEEELi192ENS_10bfloat16_tEfNS_4arch4Sm80ELb0ELb0ELb1ELb1ELb1ELb1ELb1ELb0EEENS1_21CollectiveEpilogueFwdINS6_IJS8_SA_S9_EEENS6_IJNS7_ILi1EEESI_SI_EEESC_SE_Li256ELb1ELb1ELb0ELb0EEENS1_19SingleTileSchedulerILb1ELb0ELb1ELi128EEEEEEEEEvNT_6ParamsE)
        /*0410*/ 	.word	0x000000ff


	//----- nvinfo : EIATTR_FRAME_SIZE
	.align		4
.L_184:
        /*0414*/ 	.byte	0x04, 0x11
        /*0416*/ 	.short	(.L_186 - .L_185)
	.align		4
.L_185:
        /*0418*/ 	.word	index@(_ZN7cutlass13device_kernelIN5flash19enable_sm80_to_sm89INS1_16FlashAttnFwdSm80INS1_25CollectiveMainloopFwdSm80ILi8ELi1ELb0EN4cute5tupleIJNS5_1CILi128EEENS7_ILi64EEENS7_ILi192EEEEEELi192ENS_10bfloat16_tEfNS_4arch4Sm80ELb0ELb0ELb1ELb1ELb1ELb1ELb1ELb0EEENS1_21CollectiveEpilogueFwdINS6_IJS8_SA_S9_EEENS6_IJNS7_ILi1EEESI_SI_EEESC_SE_Li256ELb1ELb1ELb0ELb0EEENS1_19SingleTileSchedulerILb1ELb0ELb1ELi128EEEEEEEEEvNT_6ParamsE)
        /*041c*/ 	.word	0x00000000


	//----- nvinfo : EIATTR_REGCOUNT
	.align		4
.L_186:
        /*0420*/ 	.byte	0x04, 0x2f
        /*0422*/ 	.short	(.L_188 - .L_187)
	.align		4
.L_187:
        /*0424*/ 	.word	index@(_ZN7cutlass13device_kernelIN5flash19enable_sm80_to_sm89INS1_16FlashAttnFwdSm80INS1_25CollectiveMainloopFwdSm80ILi8ELi1ELb0EN4cute5tupleIJNS5_1CILi128EEENS7_ILi64EEENS7_ILi192EEEEEELi192ENS_10bfloat16_tEfNS_4arch4Sm80ELb0ELb0ELb1ELb1ELb1ELb0ELb1ELb0EEENS1_21CollectiveEpilogueFwdINS6_IJS8_SA_S9_EEENS6_IJNS7_ILi1EEESI_SI_EEESC_SE_Li256ELb1ELb1ELb0ELb0EEENS1_19SingleTileSchedulerILb1ELb0ELb1ELi128EEEEEEEEEvNT_6ParamsE)
        /*0428*/ 	.word	0x000000ff


	//----- nvinfo : EIATTR_FRAME_SIZE
	.align		4
.L_188:
        /*042c*/ 	.byte	0x04, 0x11
        /*042e*/ 	.short	(.L_190 - .L_189)
	.align		4
.L_189:
        /*0430*/ 	.word	index@(_ZN7cutlass13device_kernelIN5flash19enable_sm80_to_sm89INS1_16FlashAttnFwdSm80INS1_25CollectiveMainloopFwdSm80ILi8ELi1ELb0EN4cute5tupleIJNS5_1CILi128EEENS7_ILi64EEENS7_ILi192EEEEEELi192ENS_10bfloat16_tEfNS_4arch4Sm80ELb0ELb0ELb1ELb1ELb1ELb0ELb1ELb0EEENS1_21CollectiveEpilogueFwdINS6_IJS8_SA_S9_EEENS6_IJNS7_ILi1EEESI_SI_EEESC_SE_Li256ELb1ELb1ELb0ELb0EEENS1_19SingleTileSchedulerILb1ELb0ELb1ELi128EEEEEEEEEvNT_6ParamsE)
        /*0434*/ 	.word	0x00000000


	//----- nvinfo : EIATTR_REGCOUNT
	.align		4
.L_190:
        /*0438*/ 	.byte	0x04, 0x2f
        /*043a*/ 	.short	(.L_192 - .L_191)
	.align		4
.L_191:
        /*043c*/ 	.word	index@(_ZN7cutlass13device_kernelIN5flash19enable_sm80_to_sm89INS1_16FlashAttnFwdSm80INS1_25CollectiveMainloopFwdSm80ILi8ELi1ELb0EN4cute5tupleIJNS5_1CILi128EEENS7_ILi64EEENS7_ILi192EEEEEELi192ENS_10bfloat16_tEfNS_4arch4Sm80ELb0ELb0ELb1ELb0ELb1ELb0ELb1ELb0EEENS1_21CollectiveEpilogueFwdINS6_IJS8_SA_S9_EEENS6_IJNS7_ILi1EEESI_SI_EEESC_SE_Li256ELb0ELb1ELb0ELb0EEENS1_19SingleTileSchedulerILb0ELb0ELb1ELi128EEEEEEEEEvNT_6ParamsE)
        /*0440*/ 	.word	0x000000ff


	//----- nvinfo : EIATTR_FRAME_SIZE
	.align		4
.L_192:
        /*0444*/ 	.byte	0x04, 0x11
        /*0446*/ 	.short	(.L_194 - .L_193)
	.align		4
.L_193:
        /*0448*/ 	.word	index@(_ZN7cutlass13device_kernelIN5flash19enable_sm80_to_sm89INS1_16FlashAttnFwdSm80INS1_25CollectiveMainloopFwdSm80ILi8ELi1ELb0EN4cute5tupleIJNS5_1CILi128EEENS7_ILi64EEENS7_ILi192EEEEEELi192ENS_10bfloat16_tEfNS_4arch4Sm80ELb0ELb0ELb1ELb0ELb1ELb0ELb1ELb0EEENS1_21CollectiveEpilogueFwdINS6_IJS8_SA_S9_EEENS6_IJNS7_ILi1EEESI_SI_EEESC_SE_Li256ELb0ELb1ELb0ELb0EEENS1_19SingleTileSchedulerILb0ELb0ELb1ELi128EEEEEEEEEvNT_6ParamsE)
        /*044c*/ 	.word	0x00000000


	//----- nvinfo : EIATTR_MIN_STACK_SIZE
	.align		4
.L_194:
        /*0450*/ 	.byte	0x04, 0x12
        /*0452*/ 	.short	(.L_196 - .L_195)
	.align		4
.L_195:
        /*0454*/ 	.word	index@(_ZN7cutlass13device_kernelIN5flash19enable_sm80_to_sm89INS1_16FlashAttnFwdSm80INS1_25CollectiveMainloopFwdSm80ILi8ELi1ELb0EN4cute5tupleIJNS5_1CILi128EEENS7_ILi64EEENS7_ILi192EEEEEELi192ENS_10bfloat16_tEfNS_4arch4Sm80ELb0ELb0ELb1ELb0ELb1ELb0ELb1ELb0EEENS1_21CollectiveEpilogueFwdINS6_IJS8_SA_S9_EEENS6_IJNS7_ILi1EEESI_SI_EEESC_SE_Li256ELb0ELb1ELb0ELb0EEENS1_19SingleTileSchedulerILb0ELb0ELb1ELi128EEEEEEEEEvNT_6ParamsE)
        /*0458*/ 	.word	0x00000000


	//----- nvinfo : EIATTR_MIN_STACK_SIZE
	.align		4
.L_196:
        /*045c*/ 	.byte	0x04, 0x12
        /*045e*/ 	.short	(.L_198 - .L_197)
	.align		4
.L_197:
        /*0460*/ 	.word	index@(_ZN7cutlass13device_kernelIN5flash19enable_sm80_to_sm89INS1_16FlashAttnFwdSm80INS1_25CollectiveMainloopFwdSm80ILi8ELi1ELb0EN4cute5tupleIJNS5_1CILi128EEENS7_ILi64EEENS7_ILi192EEEEEELi192ENS_10bfloat16_tEfNS_4arch4Sm80ELb0ELb0ELb1ELb1ELb1ELb0ELb1ELb0EEENS1_21CollectiveEpilogueFwdINS6_IJS8_SA_S9_EEENS6_IJNS7_ILi1EEESI_SI_EEESC_SE_Li256ELb1ELb1ELb0ELb0EEENS1_19SingleTileSchedulerILb1ELb0ELb1ELi128EEEEEEEEEvNT_6ParamsE)
        /*0464*/ 	.word	0x00000000


	//----- nvinfo : EIATTR_MIN_STACK_SIZE
	.align		4
.L_198:
        /*0468*/ 	.byte	0x04, 0x12
        /*046a*/ 	.short	(.L_200 - .L_199)
	.align		4
.L_199:
        /*046c*/ 	.word	index@(_ZN7cutlass13device_kernelIN5flash19enable_sm80_to_sm89INS1_16FlashAttnFwdSm80INS1_25CollectiveMainloopFwdSm80ILi8ELi1ELb0EN4cute5tupleIJNS5_1CILi128EEENS7_ILi64EEENS7_ILi192EEEEEELi192ENS_10bfloat16_tEfNS_4arch4Sm80ELb0ELb0ELb1ELb1ELb1ELb1ELb1ELb0EEENS1_21CollectiveEpilogueFwdINS6_IJS8_SA_S9_EEENS6_IJNS7_ILi1EEESI_SI_EEESC_SE_Li256ELb1ELb1ELb0ELb0EEENS1_19SingleTileSchedulerILb1ELb0ELb1ELi128EEEEEEEEEvNT_6ParamsE)
        /*0470*/ 	.word	0x00000000


	//----- nvinfo : EIATTR_MIN_STACK_SIZE
	.align		4
.L_200:
        /*0474*/ 	.byte	0x04, 0x12
        /*0476*/ 	.short	(.L_202 - .L_201)
	.align		4
.L_201:
        /*0478*/ 	.word	index@(_ZN7cutlass13device_kernelIN5flash19enable_sm80_to_sm89INS1_16FlashAttnFwdSm80INS1_25CollectiveMainloopFwdSm80ILi8ELi1ELb0EN4cute5tupleIJNS5_1CILi128EEENS7_ILi64EEENS7_ILi192EEEEEELi192ENS_10bfloat16_tEfNS_4arch4Sm80ELb0ELb1ELb1ELb0ELb1ELb0ELb1ELb0EEENS1_21CollectiveEpilogueFwdINS6_IJS8_SA_S9_EEENS6_IJNS7_ILi1EEESI_SI_EEESC_SE_Li256ELb0ELb1ELb0ELb0EEENS1_19SingleTileSchedulerILb0ELb0ELb1ELi128EEEEEEEEEvNT_6ParamsE)
        /*047c*/ 	.word	0x00000000


	//----- nvinfo : EIATTR_MIN_STACK_SIZE
	.align		4
.L_202:
        /*0480*/ 	.byte	0x04, 0x12
        /*0482*/ 	.short	(.L_204 - .L_203)
	.align		4
.L_203:
        /*0484*/ 	.word	index@(_ZN7cutlass13device_kernelIN5flash19enable_sm80_to_sm89INS1_16FlashAttnFwdSm80INS1_25CollectiveMainloopFwdSm80ILi8ELi1ELb0EN4cute5tupleIJNS5_1CILi128EEENS7_ILi64EEENS7_ILi192EEEEEELi192ENS_10bfloat16_tEfNS_4arch4Sm80ELb0ELb1ELb1ELb1ELb1ELb0ELb1ELb0EEENS1_21CollectiveEpilogueFwdINS6_IJS8_SA_S9_EEENS6_IJNS7_ILi1EEESI_SI_EEESC_SE_Li256ELb1ELb1ELb0ELb0EEENS1_19SingleTileSchedulerILb1ELb0ELb1ELi128EEEEEEEEEvNT_6ParamsE)
        /*0488*/ 	.word	0x00000000


	//----- nvinfo : EIATTR_MIN_STACK_SIZE
	.align		4
.L_204:
        /*048c*/ 	.byte	0x04, 0x12
        /*048e*/ 	.short	(.L_206 - .L_205)
	.align		4
.L_205:
        /*0490*/ 	.word	index@(_ZN7cutlass13device_kernelIN5flash19enable_sm80_to_sm89INS1_16FlashAttnFwdSm80INS1_25CollectiveMainloopFwdSm80ILi8ELi1ELb0EN4cute5tupleIJNS5_1CILi128EEENS7_ILi64EEENS7_ILi192EEEEEELi192ENS_10bfloat16_tEfNS_4arch4Sm80ELb0ELb1ELb1ELb1ELb1ELb1ELb1ELb0EEENS1_21CollectiveEpilogueFwdINS6_IJS8_SA_S9_EEENS6_IJNS7_ILi1EEESI_SI_EEESC_SE_Li256ELb1ELb1ELb0ELb0EEENS1_19SingleTileSchedulerILb1ELb0ELb1ELi128EEEEEEEEEvNT_6ParamsE)
        /*0494*/ 	.word	0x00000070


	//----- nvinfo : EIATTR_MIN_STACK_SIZE
	.align		4
.L_206:
        /*0498*/ 	.byte	0x04, 0x12
        /*049a*/ 	.short	(.L_208 - .L_207)
	.align		4
.L_207:
        /*049c*/ 	.word	index@(_ZN7cutlass13device_kernelIN5flash19enable_sm80_to_sm89INS1_16FlashAttnFwdSm80INS1_25CollectiveMainloopFwdSm80ILi8ELi1ELb0EN4cute5tupleIJNS5_1CILi128EEENS7_ILi64EEENS7_ILi192EEEEEELi192ENS_10bfloat16_tEfNS_4arch4Sm80ELb1ELb0ELb1ELb0ELb1ELb0ELb1ELb0EEENS1_21CollectiveEpilogueFwdINS6_IJS8_SA_S9_EEENS6_IJNS7_ILi1EEESI_SI_EEESC_SE_Li256ELb0ELb1ELb0ELb0EEENS1_30DynamicPersistentTileSchedulerILi256ELi256ELb0ELb1ELb0EEEEEEEEEvNT_6ParamsE)
        /*04a0*/ 	.word	0x00000030


	//----- nvinfo : EIATTR_MIN_STACK_SIZE
	.align		4
.L_208:
        /*04a4*/ 	.byte	0x04, 0x12
        /*04a6*/ 	.short	(.L_210 - .L_209)
	.align		4
.L_209:
        /*04a8*/ 	.word	index@(_ZN7cutlass13device_kernelIN5flash19enable_sm80_to_sm89INS1_16FlashAttnFwdSm80INS1_25CollectiveMainloopFwdSm80ILi8ELi1ELb0EN4cute5tupleIJNS5_1CILi128EEENS7_ILi64EEENS7_ILi192EEEEEELi192ENS_10bfloat16_tEfNS_4arch4Sm80ELb1ELb0ELb1ELb1ELb1ELb0ELb1ELb0EEENS1_21CollectiveEpilogueFwdINS6_IJS8_SA_S9_EEENS6_IJNS7_ILi1EEESI_SI_EEESC_SE_Li256ELb1ELb1ELb0ELb0EEENS1_19SingleTileSchedulerILb1ELb0ELb1ELi128EEEEEEEEEvNT_6ParamsE)
        /*04ac*/ 	.word	0x00000000


	//----- nvinfo : EIATTR_MIN_STACK_SIZE
	.align		4
.L_210:
        /*04b0*/ 	.byte	0x04, 0x12
        /*04b2*/ 	.short	(.L_212 - .L_211)
	.align		4
.L_211:
        /*04b4*/ 	.word	index@(_ZN7cutlass13device_kernelIN5flash19enable_sm80_to_sm89INS1_16FlashAttnFwdSm80INS1_25CollectiveMainloopFwdSm80ILi8ELi1ELb0EN4cute5tupleIJNS5_1CILi128EEENS7_ILi64EEENS7_ILi192EEEEEELi192ENS_10bfloat16_tEfNS_4arch4Sm80ELb1ELb0ELb1ELb1ELb1ELb1ELb1ELb0EEENS1_21CollectiveEpilogueFwdINS6_IJS8_SA_S9_EEENS6_IJNS7_ILi1EEESI_SI_EEESC_SE_Li256ELb1ELb1ELb0ELb0EEENS1_19SingleTileSchedulerILb1ELb0ELb1ELi128EEEEEEEEEvNT_6ParamsE)
        /*04b8*/ 	.word	0x00000000


	//----- nvinfo : EIATTR_MIN_STACK_SIZE
	.align		4
.L_212:
        /*04bc*/ 	.byte	0x04, 0x12
        /*04be*/ 	.short	(.L_214 - .L_213)
	.align		4
.L_213:
        /*04c0*/ 	.word	index@(_ZN7cutlass13device_kernelIN5flash19enable_sm80_to_sm89INS1_16FlashAttnFwdSm80INS1_25CollectiveMainloopFwdSm80ILi8ELi2ELb0EN4cute5tupleIJNS5_1CILi128EEENS7_ILi64EEENS7_ILi192EEEEEELi192ENS_10bfloat16_tEfNS_4arch4Sm80ELb0ELb0ELb1ELb0ELb1ELb0ELb1ELb0EEENS1_21CollectiveEpilogueFwdINS6_IJS8_SA_S9_EEENS6_IJNS7_ILi1EEESI_SI_EEESC_SE_Li256ELb0ELb1ELb0ELb0EEENS1_19SingleTileSchedulerILb0ELb0ELb1ELi128EEEEEEEEEvNT_6ParamsE)
        /*04c4*/ 	.word	0x00000000


	//----- nvinfo : EIATTR_MIN_STACK_SIZE
	.align		4
.L_214:
        /*04c8*/ 	.byte	0x04, 0x12
        /*04ca*/ 	.short	(.L_216 - .L_215)
	.align		4
.L_215:
        /*04cc*/ 	.word	index@(_ZN7cutlass13device_kernelIN5flash19enable_sm80_to_sm89INS1_16FlashAttnFwdSm80INS1_25CollectiveMainloopFwdSm80ILi8ELi2ELb0EN4cute5tupleIJNS5_1CILi128EEENS7_ILi64EEENS7_ILi192EEEEEELi192ENS_10bfloat16_tEfNS_4arch4Sm80ELb0ELb0ELb1ELb1ELb1ELb0ELb1ELb0EEENS1_21CollectiveEpilogueFwdINS6_IJS8_SA_S9_EEENS6_IJNS7_ILi1EEESI_SI_EEESC_SE_Li256ELb1ELb1ELb0ELb0EEENS1_19SingleTileSchedulerILb1ELb0ELb1ELi128EEEEEEEEEvNT_6ParamsE)
        /*04d0*/ 	.word	0x00000000


	//----- nvinfo : EIATTR_MIN_STACK_SIZE
	.align		4
.L_216:
        /*04d4*/ 	.byte	0x04, 0x12
        /*04d6*/ 	.short	(.L_218 - .L_217)
	.align		4
.L_217:
        /*04d8*/ 	.word	index@(_ZN7cutlass13device_kernelIN5flash19enable_sm80_to_sm89INS1_16FlashAttnFwdSm80INS1_25CollectiveMainloopFwdSm80ILi8ELi2ELb0EN4cute5tupleIJNS5_1CILi128EEENS7_ILi64EEENS7_ILi192EEEEEELi192ENS_10bfloat16_tEfNS_4arch4Sm80ELb0ELb0ELb1ELb1ELb1ELb1ELb1ELb0EEENS1_21CollectiveEpilogueFwdINS6_IJS8_SA_S9_EEENS6_IJNS7_ILi1EEESI_SI_EEESC_SE_Li256ELb1ELb1ELb0ELb0EEENS1_19SingleTileSchedulerILb1ELb0ELb1ELi128EEEEEEEEEvNT_6ParamsE)
        /*04dc*/ 	.word	0x00000000


	//----- nvinfo : EIATTR_MIN_STACK_SIZE
	.align		4
.L_218:
        /*04e0*/ 	.byte	0x04, 0x12
        /*04e2*/ 	.short	(.L_220 - .L_219)
	.align		4
.L_219:
        /*04e4*/ 	.word	index@(_ZN7cutlass13device_kernelIN5flash19enable_sm80_to_sm89INS1_16FlashAttnFwdSm80INS1_25CollectiveMainloopFwdSm80ILi8ELi2ELb0EN4cute5tupleIJNS5_1CILi128EEENS7_ILi64EEENS7_ILi192EEEEEELi192ENS_10bfloat16_tEfNS_4arch4Sm80ELb0ELb1ELb1ELb0ELb1ELb0ELb1ELb0EEENS1_21CollectiveEpilogueFwdINS6_IJS8_SA_S9_EEENS6_IJNS7_ILi1EEESI_SI_EEESC_SE_Li256ELb0ELb1ELb0ELb0EEENS1_19SingleTileSchedulerILb0ELb0ELb1ELi128EEEEEEEEEvNT_6ParamsE)
        /*04e8*/ 	.word	0x00000000


	//----- nvinfo : EIATTR_MIN_STACK_SIZE
	.align		4
.L_220:
        /*04ec*/ 	.byte	0x04, 0x12
        /*04ee*/ 	.short	(.L_222 - .L_221)
	.align		4
.L_221:
        /*04f0*/ 	.word	index@(_ZN7cutlass13device_kernelIN5flash19enable_sm80_to_sm89INS1_16FlashAttnFwdSm80INS1_25CollectiveMainloopFwdSm80ILi8ELi2ELb0EN4cute5tupleIJNS5_1CILi128EEENS7_ILi64EEENS7_ILi192EEEEEELi192ENS_10bfloat16_tEfNS_4arch4Sm80ELb0ELb1ELb1ELb1ELb1ELb0ELb1ELb0EEENS1_21CollectiveEpilogueFwdINS6_IJS8_SA_S9_EEENS6_IJNS7_ILi1EEESI_SI_EEESC_SE_Li256ELb1ELb1ELb0ELb0EEENS1_19SingleTileSchedulerILb1ELb0ELb1ELi128EEEEEEEEEvNT_6ParamsE)
        /*04f4*/ 	.word	0x00000000


	//----- nvinfo : EIATTR_MIN_STACK_SIZE
	.align		4
.L_222:
        /*04f8*/ 	.byte	0x04, 0x12
        /*04fa*/ 	.short	(.L_224 - .L_223)
	.align		4
.L_223:
        /*04fc*/ 	.word	index@(_ZN7cutlass13device_kernelIN5flash19enable_sm80_to_sm89INS1_16FlashAttnFwdSm80INS1_25CollectiveMainloopFwdSm80ILi8ELi2ELb0EN4cute5tupleIJNS5_1CILi128EEENS7_ILi64EEENS7_ILi192EEEEEELi192ENS_10bfloat16_tEfNS_4arch4Sm80ELb0ELb1ELb1ELb1ELb1ELb1ELb1ELb0EEENS1_21CollectiveEpilogueFwdINS6_IJS8_SA_S9_EEENS6_IJNS7_ILi1EEESI_SI_EEESC_SE_Li256ELb1ELb1ELb0ELb0EEENS1_19SingleTileSchedulerILb1ELb0ELb1ELi128EEEEEEEEEvNT_6ParamsE)
        /*0500*/ 	.word	0x00000070


	//----- nvinfo : EIATTR_MIN_STACK_SIZE
	.align		4
.L_224:
        /*0504*/ 	.byte	0x04, 0x12
        /*0506*/ 	.short	(.L_226 - .L_225)
	.align		4
.L_225:
        /*0508*/ 	.word	index@(_ZN7cutlass13device_kernelIN5flash19enable_sm80_to_sm89INS1_16FlashAttnFwdSm80INS1_25CollectiveMainloopFwdSm80ILi8ELi2ELb0EN4cute5tupleIJNS5_1CILi128EEENS7_ILi64EEENS7_ILi192EEEEEELi192ENS_10bfloat16_tEfNS_4arch4Sm80ELb1ELb0ELb1ELb0ELb1ELb0ELb1ELb0EEENS1_21CollectiveEpilogueFwdINS6_IJS8_SA_S9_EEENS6_IJNS7_ILi1EEESI_SI_EEESC_SE_Li256ELb0ELb1ELb0ELb0EEENS1_30DynamicPersistentTileSchedulerILi256ELi256ELb0ELb1ELb0EEEEEEEEEvNT_6ParamsE)
        /*050c*/ 	.word	0x00000040


	//----- nvinfo : EIATTR_MIN_STACK_SIZE
	.align		4
.L_226:
        /*0510*/ 	.byte	0x04, 0x12
        /*0512*/ 	.short	(.L_228 - .L_227)
	.align		4
.L_227:
        /*0514*/ 	.word	index@(_ZN7cutlass13device_kernelIN5flash19enable_sm80_to_sm89INS1_16FlashAttnFwdSm80INS1_25CollectiveMainloopFwdSm80ILi8ELi2ELb0EN4cute5tupleIJNS5_1CILi128EEENS7_ILi64EEENS7_ILi192EEEEEELi192ENS_10bfloat16_tEfNS_4arch4Sm80ELb1ELb0ELb1ELb1ELb1ELb0ELb1ELb0EEENS1_21CollectiveEpilogueFwdINS6_IJS8_SA_S9_EEENS6_IJNS7_ILi1EEESI_SI_EEESC_SE_Li256ELb1ELb1ELb0ELb0EEENS1_19SingleTileSchedulerILb1ELb0ELb1ELi128EEEEEEEEEvNT_6ParamsE)
        /*0518*/ 	.word	0x00000000


	//----- nvinfo : EIATTR_MIN_STACK_SIZE
	.align		4
.L_228:
        /*051c*/ 	.byte	0x04, 0x12
        /*051e*/ 	.short	(.L_230 - .L_229)
	.align		4
.L_229:
        /*0520*/ 	.word	index@(_ZN7cutlass13device_kernelIN5flash19enable_sm80_to_sm89INS1_16FlashAttnFwdSm80INS1_25CollectiveMainloopFwdSm80ILi8ELi2ELb0EN4cute5tupleIJNS5_1CILi128EEENS7_ILi64EEENS7_ILi192EEEEEELi192ENS_10bfloat16_tEfNS_4arch4Sm80ELb1ELb0ELb1ELb1ELb1ELb1ELb1ELb0EEENS1_21CollectiveEpilogueFwdINS6_IJS8_SA_S9_EEENS6_IJNS7_ILi1EEESI_SI_EEESC_SE_Li256ELb1ELb1ELb0ELb0EEENS1_19SingleTileSchedulerILb1ELb0ELb1ELi128EEEEEEEEEvNT_6ParamsE)
        /*0524*/ 	.word	0x00000000


	//----- nvinfo : EIATTR_MIN_STACK_SIZE
	.align		4
.L_230:
        /*0528*/ 	.byte	0x04, 0x12
        /*052a*/ 	.short	(.L_232 - .L_231)
	.align		4
.L_231:
        /*052c*/ 	.word	index@(_ZN7cutlass13device_kernelIN5flash19enable_sm80_to_sm89INS1_16FlashAttnFwdSm80INS1_25CollectiveMainloopFwdSm80ILi8ELi1ELb0EN4cute5tupleIJNS5_1CILi128EEENS7_ILi64EEENS7_ILi192EEEEEELi192ENS_10bfloat16_tEfNS_4arch4Sm80ELb0ELb0ELb0ELb0ELb1ELb0ELb1ELb0EEENS1_21CollectiveEpilogueFwdINS6_IJS8_SA_S9_EEENS6_IJNS7_ILi1EEESI_SI_EEESC_SE_Li256ELb0ELb1ELb0ELb0EEENS1_19SingleTileSchedulerILb0ELb0ELb1ELi128EEEEEEEEEvNT_6ParamsE)
        /*0530*/ 	.word	0x00000000


	//----- nvinfo : EIATTR_MIN_STACK_SIZE
	.align		4
.L_232:
        /*0534*/ 	.byte	0x04, 0x12
        /*0536*/ 	.short	(.L_234 - .L_233)
	.align		4
.L_233:
        /*0538*/ 	.word	index@(_ZN7cutlass13device_kernelIN5flash19enable_sm80_to_sm89INS1_16FlashAttnFwdSm80INS1_25CollectiveMainloopFwdSm80ILi8ELi1ELb0EN4cute5tupleIJNS5_1CILi128EEENS7_ILi64EEENS7_ILi192EEEEEELi192ENS_10bfloat16_tEfNS_4arch4Sm80ELb0ELb0ELb0ELb1ELb1ELb0ELb1ELb0EEENS1_21CollectiveEpilogueFwdINS6_IJS8_SA_S9_EEENS6_IJNS7_ILi1EEESI_SI_EEESC_SE_Li256ELb1ELb1ELb0ELb0EEENS1_19SingleTileSchedulerILb1ELb0ELb1ELi128EEEEEEEEEvNT_6ParamsE)
        /*053c*/ 	.word	0x00000000


	//----- nvinfo : EIATTR_MIN_STACK_SIZE
	.align		4
.L_234:
        /*0540*/ 	.byte	0x04, 0x12
        /*0542*/ 	.short	(.L_236 - .L_235)
	.align		4
.L_235:
        /*0544*/ 	.word	index@(_ZN7cutlass13device_kernelIN5flash19enable_sm80_to_sm89INS1_16FlashAttnFwdSm80INS1_25CollectiveMainloopFwdSm80ILi8ELi1ELb0EN4cute5tupleIJNS5_1CILi128EEENS7_ILi64EEENS7_ILi192EEEEEELi192ENS_10bfloat16_tEfNS_4arch4Sm80ELb0ELb0ELb0ELb1ELb1ELb1ELb1ELb0EEENS1_21CollectiveEpilogueFwdINS6_IJS8_SA_S9_EEENS6_IJNS7_ILi1EEESI_SI_EEESC_SE_Li256ELb1ELb1ELb0ELb0EEENS1_19SingleTileSchedulerILb1ELb0ELb1ELi128EEEEEEEEEvNT_6ParamsE)
        /*0548*/ 	.word	0x00000000


	//----- nvinfo : EIATTR_MIN_STACK_SIZE
	.align		4
.L_236:
        /*054c*/ 	.byte	0x04, 0x12
        /*054e*/ 	.short	(.L_238 - .L_237)
	.align		4
.L_237:
        /*0550*/ 	.word	index@(_ZN7cutlass13device_kernelIN5flash19enable_sm80_to_sm89INS1_16FlashAttnFwdSm80INS1_25CollectiveMainloopFwdSm80ILi8ELi1ELb0EN4cute5tupleIJNS5_1CILi128EEENS7_ILi64EEENS7_ILi192EEEEEELi192ENS_10bfloat16_tEfNS_4arch4Sm80ELb0ELb1ELb0ELb0ELb1ELb0ELb1ELb0EEENS1_21CollectiveEpilogueFwdINS6_IJS8_SA_S9_EEENS6_IJNS7_ILi1EEESI_SI_EEESC_SE_Li256ELb0ELb1ELb0ELb0EEENS1_19SingleTileSchedulerILb0ELb0ELb1ELi128EEEEEEEEEvNT_6ParamsE)
        /*0554*/ 	.word	0x00000000


	//----- nvinfo : EIATTR_MIN_STACK_SIZE
	.align		4
.L_238:
        /*0558*/ 	.byte	0x04, 0x12
        /*055a*/ 	.short	(.L_240 - .L_239)
	.align		4
.L_239:
        /*055c*/ 	.word	index@(_ZN7cutlass13device_kernelIN5flash19enable_sm80_to_sm89INS1_16FlashAttnFwdSm80INS1_25CollectiveMainloopFwdSm80ILi8ELi1ELb0EN4cute5tupleIJNS5_1CILi128EEENS7_ILi64EEENS7_ILi192EEEEEELi192ENS_10bfloat16_tEfNS_4arch4Sm80ELb0ELb1ELb0ELb1ELb1ELb0ELb1ELb0EEENS1_21CollectiveEpilogueFwdINS6_IJS8_SA_S9_EEENS6_IJNS7_ILi1EEESI_SI_EEESC_SE_Li256ELb1ELb1ELb0ELb0EEENS1_19SingleTileSchedulerILb1ELb0ELb1ELi128EEEEEEEEEvNT_6ParamsE)
        /*0560*/ 	.word	0x00000000


	//----- nvinfo : EIATTR_MIN_STACK_SIZE
	.align		4
.L_240:
        /*0564*/ 	.byte	0x04, 0x12
        /*0566*/ 	.short	(.L_242 - .L_241)
	.align		4
.L_241:
        /*0568*/ 	.word	index@(_ZN7cutlass13device_kernelIN5flash19enable_sm80_to_sm89INS1_16FlashAttnFwdSm80INS1_25CollectiveMainloopFwdSm80ILi8ELi1ELb0EN4cute5tupleIJNS5_1CILi128EEENS7_ILi64EEENS7_ILi192EEEEEELi192ENS_10bfloat16_tEfNS_4arch4Sm80ELb0ELb1ELb0ELb1ELb1ELb1ELb1ELb0EEENS1_21CollectiveEpilogueFwdINS6_IJS8_SA_S9_EEENS6_IJNS7_ILi1EEESI_SI_EEESC_SE_Li256ELb1ELb1ELb0ELb0EEENS1_19SingleTileSchedulerILb1ELb0ELb1ELi128EEEEEEEEEvNT_6ParamsE)
        /*056c*/ 	.word	0x00000070


	//----- nvinfo : EIATTR_MIN_STACK_SIZE
	.align		4
.L_242:
        /*0570*/ 	.byte	0x04, 0x12
        /*0572*/ 	.short	(.L_244 - .L_243)
	.align		4
.L_243:
        /*0574*/ 	.word	index@(_ZN7cutlass13device_kernelIN5flash19enable_sm80_to_sm89INS1_16FlashAttnFwdSm80INS1_25CollectiveMainloopFwdSm80ILi8ELi1ELb0EN4cute5tupleIJNS5_1CILi128EEENS7_ILi64EEENS7_ILi192EEEEEELi192ENS_10bfloat16_tEfNS_4arch4Sm80ELb1ELb0ELb0ELb0ELb1ELb0ELb1ELb0EEENS1_21CollectiveEpilogueFwdINS6_IJS8_SA_S9_EEENS6_IJNS7_ILi1EEESI_SI_EEESC_SE_Li256ELb0ELb1ELb0ELb0EEENS1_30DynamicPersistentTileSchedulerILi256ELi256ELb0ELb1ELb0EEEEEEEEEvNT_6ParamsE)
        /*0578*/ 	.word	0x00000000


	//----- nvinfo : EIATTR_MIN_STACK_SIZE
	.align		4
.L_244:
        /*057c*/ 	.byte	0x04, 0x12
        /*057e*/ 	.short	(.L_246 - .L_245)
	.align		4
.L_245:
        /*0580*/ 	.word	index@(_ZN7cutlass13device_kernelIN5flash19enable_sm80_to_sm89INS1_16FlashAttnFwdSm80INS1_25CollectiveMainloopFwdSm80ILi8ELi1ELb0EN4cute5tupleIJNS5_1CILi128EEENS7_ILi64EEENS7_ILi192EEEEEELi192ENS_10bfloat16_tEfNS_4arch4Sm80ELb1ELb0ELb0ELb1ELb1ELb0ELb1ELb0EEENS1_21CollectiveEpilogueFwdINS6_IJS8_SA_S9_EEENS6_IJNS7_ILi1EEESI_SI_EEESC_SE_Li256ELb1ELb1ELb0ELb0EEENS1_19SingleTileSchedulerILb1ELb0ELb1ELi128EEEEEEEEEvNT_6ParamsE)
        /*0584*/ 	.word	0x00000000


	//----- nvinfo : EIATTR_MIN_STACK_SIZE
	.align		4
.L_246:
        /*0588*/ 	.byte	0x04, 0x12
        /*058a*/ 	.short	(.L_248 - .L_247)
	.align		4
.L_247:
        /*058c*/ 	.word	index@(_ZN7cutlass13device_kernelIN5flash19enable_sm80_to_sm89INS1_16FlashAttnFwdSm80INS1_25CollectiveMainloopFwdSm80ILi8ELi1ELb0EN4cute5tupleIJNS5_1CILi128EEENS7_ILi64EEENS7_ILi192EEEEEELi192ENS_10bfloat16_tEfNS_4arch4Sm80ELb1ELb0ELb0ELb1ELb1ELb1ELb1ELb0EEENS1_21CollectiveEpilogueFwdINS6_IJS8_SA_S9_EEENS6_IJNS7_ILi1EEESI_SI_EEESC_SE_Li256ELb1ELb1ELb0ELb0EEENS1_19SingleTileSchedulerILb1ELb0ELb1ELi128EEEEEEEEEvNT_6ParamsE)
        /*0590*/ 	.word	0x00000000


	//----- nvinfo : EIATTR_MIN_STACK_SIZE
	.align		4
.L_248:
        /*0594*/ 	.byte	0x04, 0x12
        /*0596*/ 	.short	(.L_250 - .L_249)
	.align		4
.L_249:
        /*0598*/ 	.word	index@(_ZN7cutlass13device_kernelIN5flash19enable_sm80_to_sm89INS1_16FlashAttnFwdSm80INS1_25CollectiveMainloopFwdSm80ILi8ELi2ELb0EN4cute5tupleIJNS5_1CILi128EEENS7_ILi64EEENS7_ILi192EEEEEELi192ENS_10bfloat16_tEfNS_4arch4Sm80ELb0ELb0ELb0ELb0ELb1ELb0ELb1ELb0EEENS1_21CollectiveEpilogueFwdINS6_IJS8_SA_S9_EEENS6_IJNS7_ILi1EEESI_SI_EEESC_SE_Li256ELb0ELb1ELb0ELb0EEENS1_19SingleTileSchedulerILb0ELb0ELb1ELi128EEEEEEEEEvNT_6ParamsE)
        /*059c*/ 	.word	0x00000000


	//----- nvinfo : EIATTR_MIN_STACK_SIZE
	.align		4
.L_250:
        /*05a0*/ 	.byte	0x04, 0x12
        /*05a2*/ 	.short	(.L_252 - .L_251)
	.align		4
.L_251:
        /*05a4*/ 	.word	index@(_ZN7cutlass13device_kernelIN5flash19enable_sm80_to_sm89INS1_16FlashAttnFwdSm80INS1_25CollectiveMainloopFwdSm80ILi8ELi2ELb0EN4cute5tupleIJNS5_1CILi128EEENS7_ILi64EEENS7_ILi192EEEEEELi192ENS_10bfloat16_tEfNS_4arch4Sm80ELb0ELb0ELb0ELb1ELb1ELb0ELb1ELb0EEENS1_21CollectiveEpilogueFwdINS6_IJS8_SA_S9_EEENS6_IJNS7_ILi1EEESI_SI_EEESC_SE_Li256ELb1ELb1ELb0ELb0EEENS1_19SingleTileSchedulerILb1ELb0ELb1ELi128EEEEEEEEEvNT_6ParamsE)
        /*05a8*/ 	.word	0x00000000


	//----- nvinfo : EIATTR_MIN_STACK_SIZE
	.align		4
.L_252:
        /*05ac*/ 	.byte	0x04, 0x12
        /*05ae*/ 	.short	(.L_254 - .L_253)
	.align		4
.L_253:
        /*05b0*/ 	.word	index@(_ZN7cutlass13device_kernelIN5flash19enable_sm80_to_sm89INS1_16FlashAttnFwdSm80INS1_25CollectiveMainloopFwdSm80ILi8ELi2ELb0EN4cute5tupleIJNS5_1CILi128EEENS7_ILi64EEENS7_ILi192EEEEEELi192ENS_10bfloat16_tEfNS_4arch4Sm80ELb0ELb0ELb0ELb1ELb1ELb1ELb1ELb0EEENS1_21CollectiveEpilogueFwdINS6_IJS8_SA_S9_EEENS6_IJNS7_ILi1EEESI_SI_EEESC_SE_Li256ELb1ELb1ELb0ELb0EEENS1_19SingleTileSchedulerILb1ELb0ELb1ELi128EEEEEEEEEvNT_6ParamsE)
        /*05b4*/ 	.word	0x00000000


	//----- nvinfo : EIATTR_MIN_STACK_SIZE
	.align		4
.L_254:
        /*05b8*/ 	.byte	0x04, 0x12
        /*05ba*/ 	.short	(.L_256 - .L_255)
	.align		4
.L_255:
        /*05bc*/ 	.word	index@(_ZN7cutlass13device_kernelIN5flash19enable_sm80_to_sm89INS1_16FlashAttnFwdSm80INS1_25CollectiveMainloopFwdSm80ILi8ELi2ELb0EN4cute5tupleIJNS5_1CILi128EEENS7_ILi64EEENS7_ILi192EEEEEELi192ENS_10bfloat16_tEfNS_4arch4Sm80ELb0ELb1ELb0ELb0ELb1ELb0ELb1ELb0EEENS1_21CollectiveEpilogueFwdINS6_IJS8_SA_S9_EEENS6_IJNS7_ILi1EEESI_SI_EEESC_SE_Li256ELb0ELb1ELb0ELb0EEENS1_19SingleTileSchedulerILb0ELb0ELb1ELi128EEEEEEEEEvNT_6ParamsE)
        /*05c0*/ 	.word	0x00000000


	//----- nvinfo : EIATTR_MIN_STACK_SIZE
	.align		4
.L_256:
        /*05c4*/ 	.byte	0x04, 0x12
        /*05c6*/ 	.short	(.L_258 - .L_257)
	.align		4
.L_257:
        /*05c8*/ 	.word	index@(_ZN7cutlass13device_kernelIN5flash19enable_sm80_to_sm89INS1_16FlashAttnFwdSm80INS1_25CollectiveMainloopFwdSm80ILi8ELi2ELb0EN4cute5tupleIJNS5_1CILi128EEENS7_ILi64EEENS7_ILi192EEEEEELi192ENS_10bfloat16_tEfNS_4arch4Sm80ELb0ELb1ELb0ELb1ELb1ELb0ELb1ELb0EEENS1_21CollectiveEpilogueFwdINS6_IJS8_SA_S9_EEENS6_IJNS7_ILi1EEESI_SI_EEESC_SE_Li256ELb1ELb1ELb0ELb0EEENS1_19SingleTileSchedulerILb1ELb0ELb1ELi128EEEEEEEEEvNT_6ParamsE)
        /*05cc*/ 	.word	0x00000000


	//----- nvinfo : EIATTR_MIN_STACK_SIZE
	.align		4
.L_258:
        /*05d0*/ 	.byte	0x04, 0x12
        /*05d2*/ 	.short	(.L_260 - .L_259)
	.align		4
.L_259:
        /*05d4*/ 	.word	index@(_ZN7cutlass13device_kernelIN5flash19enable_sm80_to_sm89INS1_16FlashAttnFwdSm80INS1_25CollectiveMainloopFwdSm80ILi8ELi2ELb0EN4cute5tupleIJNS5_1CILi128EEENS7_ILi64EEENS7_ILi192EEEEEELi192ENS_10bfloat16_tEfNS_4arch4Sm80ELb0ELb1ELb0ELb1ELb1ELb1ELb1ELb0EEENS1_21CollectiveEpilogueFwdINS6_IJS8_SA_S9_EEENS6_IJNS7_ILi1EEESI_SI_EEESC_SE_Li256ELb1ELb1ELb0ELb0EEENS1_19SingleTileSchedulerILb1ELb0ELb1ELi128EEEEEEEEEvNT_6ParamsE)
        /*05d8*/ 	.word	0x00000070


	//----- nvinfo : EIATTR_MIN_STACK_SIZE
	.align		4
.L_260:
        /*05dc*/ 	.byte	0x04, 0x12
        /*05de*/ 	.short	(.L_262 - .L_261)
	.align		4
.L_261:
        /*05e0*/ 	.word	index@(_ZN7cutlass13device_kernelIN5flash19enable_sm80_to_sm89INS1_16FlashAttnFwdSm80INS1_25CollectiveMainloopFwdSm80ILi8ELi2ELb0EN4cute5tupleIJNS5_1CILi128EEENS7_ILi64EEENS7_ILi192EEEEEELi192ENS_10bfloat16_tEfNS_4arch4Sm80ELb1ELb0ELb0ELb0ELb1ELb0ELb1ELb0EEENS1_21CollectiveEpilogueFwdINS6_IJS8_SA_S9_EEENS6_IJNS7_ILi1EEESI_SI_EEESC_SE_Li256ELb0ELb1ELb0ELb0EEENS1_30DynamicPersistentTileSchedulerILi256ELi256ELb0ELb1ELb0EEEEEEEEEvNT_6ParamsE)
        /*05e4*/ 	.word	0x00000038


	//----- nvinfo : EIATTR_MIN_STACK_SIZE
	.align		4
.L_262:
        /*05e8*/ 	.byte	0x04, 0x12
        /*05ea*/ 	.short	(.L_264 - .L_263)
	.align		4
.L_263:
        /*05ec*/ 	.word	index@(_ZN7cutlass13device_kernelIN5flash19enable_sm80_to_sm89INS1_16FlashAttnFwdSm80INS1_25CollectiveMainloopFwdSm80ILi8ELi2ELb0EN4cute5tupleIJNS5_1CILi128EEENS7_ILi64EEENS7_ILi192EEEEEELi192ENS_10bfloat16_tEfNS_4arch4Sm80ELb1ELb0ELb0ELb1ELb1ELb0ELb1ELb0EEENS1_21CollectiveEpilogueFwdINS6_IJS8_SA_S9_EEENS6_IJNS7_ILi1EEESI_SI_EEESC_SE_Li256ELb1ELb1ELb0ELb0EEENS1_19SingleTileSchedulerILb1ELb0ELb1ELi128EEEEEEEEEvNT_6ParamsE)
        /*05f0*/ 	.word	0x00000000


	//----- nvinfo : EIATTR_MIN_STACK_SIZE
	.align		4
.L_264:
        /*05f4*/ 	.byte	0x04, 0x12
        /*05f6*/ 	.short	(.L_266 - .L_265)
	.align		4
.L_265:
        /*05f8*/ 	.word	index@(_ZN7cutlass13device_kernelIN5flash19enable_sm80_to_sm89INS1_16FlashAttnFwdSm80INS1_25CollectiveMainloopFwdSm80ILi8ELi2ELb0EN4cute5tupleIJNS5_1CILi128EEENS7_ILi64EEENS7_ILi192EEEEEELi192ENS_10bfloat16_tEfNS_4arch4Sm80ELb1ELb0ELb0ELb1ELb1ELb1ELb1ELb0EEENS1_21CollectiveEpilogueFwdINS6_IJS8_SA_S9_EEENS6_IJNS7_ILi1EEESI_SI_EEESC_SE_Li256ELb1ELb1ELb0ELb0EEENS1_19SingleTileSchedulerILb1ELb0ELb1ELi128EEEEEEEEEvNT_6ParamsE)
        /*05fc*/ 	.word	0x00000000
.L_266:


//--------------------- .nv.info._ZN7cutlass13device_kernelIN5flash19enable_sm80_to_sm89INS1_16FlashAttnFwdSm80INS1_25CollectiveMainloopFwdSm80ILi8ELi1ELb0EN4cute5tupleIJNS5_1CILi128EEENS7_ILi64EEENS7_ILi192EEEEEELi192ENS_10bfloat16_tEfNS_4arch4Sm80ELb0ELb0ELb1ELb0ELb1ELb0ELb1ELb0EEENS1_21CollectiveEpilogueFwdINS6_IJS8_SA_S9_EEENS6_IJNS7_ILi1EEESI_SI_EEESC_SE_Li256ELb0ELb1ELb0ELb0EEENS1_19SingleTileSchedulerILb0ELb0ELb1ELi128EEEEEEEEEvNT_6ParamsE --------------------------
	.section	.nv.info._ZN7cutlass13device_kernelIN5flash19enable_sm80_to_sm89INS1_16FlashAttnFwdSm80INS1_25CollectiveMainloopFwdSm80ILi8ELi1ELb0EN4cute5tupleIJNS5_1CILi128EEENS7_ILi64EEENS7_ILi192EEEEEELi192ENS_10bfloat16_tEfNS_4arch4Sm80ELb0ELb0ELb1ELb0ELb1ELb0ELb1ELb0EEENS1_21CollectiveEpilogueFwdINS6_IJS8_SA_S9_EEENS6_IJNS7_ILi1EEESI_SI_EEESC_SE_Li256ELb0ELb1ELb0ELb0EEENS1_19SingleTileSchedulerILb0ELb0ELb1ELi128EEEEEEEEEvNT_6ParamsE,"",@"SHT_CUDA_INFO"
	.sectionflags	@""
	.align	4


	//----- nvinfo : EIATTR_CUDA_API_VERSION
	.align		4
        /*0000*/ 	.byte	0x04, 0x37
        /*0002*/ 	.short	(.L_268 - .L_267)
.L_267:
        /*0004*/ 	.word	0x00000082


	//----- nvinfo : EIATTR_SW2861232_WAR
	.align		4
.L_268:
        /*0008*/ 	.byte	0x01, 0x35
	.zero		2


	//----- nvinfo : EIATTR_PARAM_CBANK
	.align		4
        /*000c*/ 	.byte	0x04, 0x0a
        /*000e*/ 	.short	(.L_270 - .L_269)
	.align		4
.L_269:
        /*0010*/ 	.word	index@(.nv.constant0._ZN7cutlass13device_kernelIN5flash19enable_sm80_to_sm89INS1_16FlashAttnFwdSm80INS1_25CollectiveMainloopFwdSm80ILi8ELi1ELb0EN4cute5tupleIJNS5_1CILi128EEENS7_ILi64EEENS7_ILi192EEEEEELi192ENS_10bfloat16_tEfNS_4arch4Sm80ELb0ELb0ELb1ELb0ELb1ELb0ELb1ELb0EEENS1_21CollectiveEpilogueFwdINS6_IJS8_SA_S9_EEENS6_IJNS7_ILi1EEESI_SI_EEESC_SE_Li256ELb0ELb1ELb0ELb0EEENS1_19SingleTileSchedulerILb0ELb0ELb1ELi128EEEEEEEEEvNT_6ParamsE)
        /*0014*/ 	.short	0x0160
        /*0016*/ 	.short	0x0418


	//----- nvinfo : EIATTR_CBANK_PARAM_SIZE
	.align		4
.L_270:
        /*0018*/ 	.byte	0x03, 0x19
        /*001a*/ 	.short	0x0418


	//----- nvinfo : EIATTR_KPARAM_INFO
	.align		4
        /*001c*/ 	.byte	0x04, 0x17
        /*001e*/ 	.short	(.L_272 - .L_271)
.L_271:
        /*0020*/ 	.word	0x00000000
        /*0024*/ 	.short	0x0000
        /*0026*/ 	.short	0x0000
        /*0028*/ 	.byte	0x00, 0xf0, 0x61, 0x10


	//----- nvinfo : EIATTR_MAXREG_COUNT
	.align		4
.L_272:
        /*002c*/ 	.byte	0x03, 0x1b
        /*002e*/ 	.short	0x00ff


	//----- nvinfo : EIATTR_NUM_BARRIERS
	.align		4
        /*0030*/ 	.byte	0x02, 0x4c
        /*0032*/ 	.byte	0x02
	.zero		1


	//----- nvinfo : EIATTR_MERCURY_ISA_VERSION
	.align		4
        /*0034*/ 	.byte	0x03, 0x5f
        /*0036*/ 	.short	0x0000


	//----- nvinfo : EIATTR_COOP_GROUP_MASK_REGIDS
	.align		4
        /*0038*/ 	.byte	0x04, 0x29
        /*003a*/ 	.short	(.L_274 - .L_273)


	//   ....[0]....
.L_273:
        /*003c*/ 	.word	0xffffffff


	//   ....[1]....
        /*0040*/ 	.word	0xffffffff


	//   ....[2]....
        /*0044*/ 	.word	0xffffffff


	//   ....[3]....
        /*0048*/ 	.word	0xffffffff


	//   ....[4]....
        /*004c*/ 	.word	0xffffffff


	//   ....[5]....
        /*0050*/ 	.word	0xffffffff


	//   ....[6]....
        /*0054*/ 	.word	0xffffffff


	//   ....[7]....
        /*0058*/ 	.word	0xffffffff


	//   ....[8]....
        /*005c*/ 	.word	0xffffffff


	//   ....[9]....
        /*0060*/ 	.word	0xffffffff


	//   ....[10]....
        /*0064*/ 	.word	0xffffffff


	//   ....[11]....
        /*0068*/ 	.word	0xffffffff


	//   ....[12]....
        /*006c*/ 	.word	0xffffffff


	//   ....[13]....
        /*0070*/ 	.word	0xffffffff


	//   ....[14]....
        /*0074*/ 	.word	0xffffffff


	//   ....[15]....
        /*0078*/ 	.word	0xffffffff


	//   ....[16]....
        /*007c*/ 	.word	0xffffffff


	//   ....[17]....
        /*0080*/ 	.word	0xffffffff


	//   ....[18]....
        /*0084*/ 	.word	0xffffffff


	//   ....[19]....
        /*0088*/ 	.word	0xffffffff


	//   ....[20]....
        /*008c*/ 	.word	0xffffffff


	//   ....[21]....
        /*0090*/ 	.word	0xffffffff


	//   ....[22]....
        /*0094*/ 	.word	0xffffffff


	//   ....[23]....
        /*0098*/ 	.word	0xffffffff


	//   ....[24]....
        /*009c*/ 	.word	0xffffffff


	//   ....[25]....
        /*00a0*/ 	.word	0xffffffff


	//   ....[26]....
        /*00a4*/ 	.word	0xffffffff


	//   ....[27]....
        /*00a8*/ 	.word	0xffffffff


	//   ....[28]....
        /*00ac*/ 	.word	0xffffffff


	//   ....[29]....
        /*00b0*/ 	.word	0xffffffff


	//   ....[30]....
        /*00b4*/ 	.word	0xffffffff


	//   ....[31]....
        /*00b8*/ 	.word	0xffffffff


	//   ....[32]....
        /*00bc*/ 	.word	0xffffffff


	//   ....[33]....
        /*00c0*/ 	.word	0xffffffff


	//   ....[34]....
        /*00c4*/ 	.word	0xffffffff


	//   ....[35]....
        /*00c8*/ 	.word	0xffffffff


	//   ....[36]....
        /*00cc*/ 	.word	0xffffffff


	//   ....[37]....
        /*00d0*/ 	.word	0xffffffff


	//   ....[38]....
        /*00d4*/ 	.word	0xffffffff


	//   ....[39]....
        /*00d8*/ 	.word	0xffffffff


	//   ....[40]....
        /*00dc*/ 	.word	0xffffffff


	//   ....[41]....
        /*00e0*/ 	.word	0xffffffff


	//   ....[42]....
        /*00e4*/ 	.word	0xffffffff


	//   ....[43]....
        /*00e8*/ 	.word	0xffffffff


	//   ....[44]....
        /*00ec*/ 	.word	0xffffffff


	//   ....[45]....
        /*00f0*/ 	.word	0xffffffff


	//   ....[46]....
        /*00f4*/ 	.word	0xffffffff


	//   ....[47]....
        /*00f8*/ 	.word	0xffffffff


	//   ....[48]....
        /*00fc*/ 	.word	0xffffffff


	//   ....[49]....
        /*0100*/ 	.word	0xffffffff


	//   ....[50]....
        /*0104*/ 	.word	0xffffffff


	//   ....[51]....
        /*0108*/ 	.word	0xffffffff


	//----- nvinfo : EIATTR_COOP_GROUP_INSTR_OFFSETS
	.align		4
.L_274:
        /*010c*/ 	.byte	0x04, 0x28
        /*010e*/ 	.short	(.L_276 - .L_275)


	//   ....[0]....
.L_275:
        /*0110*/ 	.word	0x00000610


	//   ....[1]....
        /*0114*/ 	.word	0x00000650


	//   ....[2]....
        /*0118*/ 	.word	0x00000680


	//   ....[3]....
        /*011c*/ 	.word	0x000006b0


	//   ....[4]....
        /*0120*/ 	.word	0x000006e0


	//   ....[5]....
        /*0124*/ 	.word	0x00000910


	//   ....[6]....
        /*0128*/ 	.word	0x00000a90


	//   ....[7]....
        /*012c*/ 	.word	0x00000aa0


	//   ....[8]....
        /*0130*/ 	.word	0x00000f40


	//   ....[9]....
        /*0134*/ 	.word	0x00000f70


	//   ....[10]....
        /*0138*/ 	.word	0x00000fb0


	//   ....[11]....
        /*013c*/ 	.word	0x00000fd0


	//   ....[12]....
        /*0140*/ 	.word	0x00001580


	//   ....[13]....
        /*0144*/ 	.word	0x000015b0


	//   ....[14]....
        /*0148*/ 	.word	0x000015e0


	//   ....[15]....
        /*014c*/ 	.word	0x00001600


	//   ....[16]....
        /*0150*/ 	.word	0x00002880


	//   ....[17]....
        /*0154*/ 	.word	0x000028b0


	//   ....[18]....
        /*0158*/ 	.word	0x000028e0


	//   ....[19]....
        /*015c*/ 	.word	0x00002910


	//   ....[20]....
        /*0160*/ 	.word	0x000030c0


	//   ....[21]....
        /*0164*/ 	.word	0x000030e0


	//   ....[22]....
        /*0168*/ 	.word	0x00003100


	//   ....[23]....
        /*016c*/ 	.word	0x00003120


	//   ....[24]....
        /*0170*/ 	.word	0x000044b0


	//   ....[25]....
        /*0174*/ 	.word	0x000044c0


	//   ....[26]....
        /*0178*/ 	.word	0x00004540


	//   ....[27]....
        /*017c*/ 	.word	0x00004570


	//   ....[28]....
        /*0180*/ 	.word	0x000047b0


	//   ....[29]....
        /*0184*/ 	.word	0x000047d0


	//   ....[30]....
        /*0188*/ 	.word	0x000047f0


	//   ....[31]....
        /*018c*/ 	.word	0x00004810


	//   ....[32]....
        /*0190*/ 	.word	0x00005990


	//   ....[33]....
        /*0194*/ 	.word	0x000059b0


	//   ....[34]....
        /*0198*/ 	.word	0x000059f0


	//   ....[35]....
        /*019c*/ 	.word	0x00005a00


	//   ....[36]....
        /*01a0*/ 	.word	0x00007060


	//   ....[37]....
        /*01a4*/ 	.word	0x000070a0


	//   ....[38]....
        /*01a8*/ 	.word	0x00007180


	//   ....[39]....
        /*01ac*/ 	.word	0x000071b0


	//   ....[40]....
        /*01b0*/ 	.word	0x00008530


	//   ....[41]....
        /*01b4*/ 	.word	0x00008540


	//   ....[42]....
        /*01b8*/ 	.word	0x00008560


	//   ....[43]....
        /*01bc*/ 	.word	0x00008570


	//   ....[44]....
        /*01c0*/ 	.word	0x00008580


	//   ....[45]....
        /*01c4*/ 	.word	0x00008660


	//   ....[46]....
        /*01c8*/ 	.word	0x000087c0


	//   ....[47]....
        /*01cc*/ 	.word	0x000087f0


	//   ....[48]....
        /*01d0*/ 	.word	0x00008920


	//   ....[49]....
        /*01d4*/ 	.word	0x00008950


	//   ....[50]....
        /*01d8*/ 	.word	0x00008a80


	//   ....[51]....
        /*01dc*/ 	.word	0x00008aa0


	//----- nvinfo : EIATTR_EXIT_INSTR_OFFSETS
	.align		4
.L_276:
        /*01e0*/ 	.byte	0x04, 0x1c
        /*01e2*/ 	.short	(.L_278 - .L_277)


	//   ....[0]....
.L_277:
        /*01e4*/ 	.word	0x00000030


	//   ....[1]....
        /*01e8*/ 	.word	0x00008ab0


	//   ....[2]....
        /*01ec*/ 	.word	0x00008b60


	//   ....[3]....
        /*01f0*/ 	.word	0x00008bc0


	//----- nvinfo : EIATTR_CTAIDZ_USED
	.align		4
.L_278:
        /*01f4*/ 	.byte	0x01, 0x04
	.zero		2


	//----- nvinfo : EIATTR_MAX_THREADS
	.align		4
        /*01f8*/ 	.byte	0x04, 0x05
        /*01fa*/ 	.short	(.L_280 - .L_279)
.L_279:
        /*01fc*/ 	.word	0x00000100
        /*0200*/ 	.word	0x00000001
        /*0204*/ 	.word	0x00000001


	//----- nvinfo : EIATTR_CRS_STACK_SIZE
	.align		4
.L_280:
        /*0208*/ 	.byte	0x04, 0x1e
        /*020a*/ 	.short	(.L_282 - .L_281)
.L_281:
        /*020c*/ 	.word	0x00000000
.L_282:


//--------------------- .nv.info._ZN7cutlass13device_kernelIN5flash19enable_sm80_to_sm89INS1_16FlashAttnFwdSm80INS1_25CollectiveMainloopFwdSm80ILi8ELi1ELb0EN4cute5tupleIJNS5_1CILi128EEENS7_ILi64EEENS7_ILi192EEEEEELi192ENS_10bfloat16_tEfNS_4arch4Sm80ELb0ELb0ELb1ELb1ELb1ELb0ELb1ELb0EEENS1_21CollectiveEpilogueFwdINS6_IJS8_SA_S9_EEENS6_IJNS7_ILi1EEESI_SI_EEESC_SE_Li256ELb1ELb1ELb0ELb0EEENS1_19SingleTileSchedulerILb1ELb0ELb1ELi128EEEEEEEEEvNT_6ParamsE --------------------------
	.section	.nv.info._ZN7cutlass13device_kernelIN5flash19enable_sm80_to_sm89INS1_16FlashAttnFwdSm80INS1_25CollectiveMainloopFwdSm80ILi8ELi1ELb0EN4cute5tupleIJNS5_1CILi128EEENS7_ILi64EEENS7_ILi192EEEEEELi192ENS_10bfloat16_tEfNS_4arch4Sm80ELb0ELb0ELb1ELb1ELb1ELb0ELb1ELb0EEENS1_21CollectiveEpilogueFwdINS6_IJS8_SA_S9_EEENS6_IJNS7_ILi1EEESI_SI_EEESC_SE_Li256ELb1ELb1ELb0ELb0EEENS1_19SingleTileSchedulerILb1ELb0ELb1ELi128EEEEEEEEEvNT_6ParamsE,"",@"SHT_CUDA_INFO"
	.sectionflags	@""
	.align	4


	//----- nvinfo : EIATTR_CUDA_API_VERSION
	.align		4
        /*0000*/ 	.byte	0x04, 0x37
        /*0002*/ 	.short	(.L_284 - .L_283)
.L_283:
        /*0004*/ 	.word	0x00000082


	//----- nvinfo : EIATTR_SW2861232_WAR
	.align		4
.L_284:
        /*0008*/ 	.byte	0x01, 0x35
	.zero		2


	//----- nvinfo : EIATTR_PARAM_CBANK
	.align		4
        /*000c*/ 	.byte	0x04, 0x0a
        /*000e*/ 	.short	(.L_286 - .L_285)
	.align		4
.L_285:
        /*0010*/ 	.word	index@(.nv.constant0._ZN7cutlass13device_kernelIN5flash19enable_sm80_to_sm89INS1_16FlashAttnFwdSm80INS1_25CollectiveMainloopFwdSm80ILi8ELi1ELb0EN4cute5tupleIJNS5_1CILi128EEENS7_ILi64EEENS7_ILi192EEEEEELi192ENS_10bfloat16_tEfNS_4arch4Sm80ELb0ELb0ELb1ELb1ELb1ELb0ELb1ELb0EEENS1_21CollectiveEpilogueFwdINS6_IJS8_SA_S9_EEENS6_IJNS7_ILi1EEESI_SI_EEESC_SE_Li256ELb1ELb1ELb0ELb0EEENS1_19SingleTileSchedulerILb1ELb0ELb1ELi128EEEEEEEEEvNT_6ParamsE)
        /*0014*/ 	.short	0x0160
        /*0016*/ 	.short	0x0418


	//----- nvinfo : EIATTR_CBANK_PARAM_SIZE
	.align		4
.L_286:
        /*0018*/ 	.byte	0x03, 0x19
        /*001a*/ 	.short	0x0418


	//----- nvinfo : EIATTR_KPARAM_INFO
	.align		4
        /*001c*/ 	.byte	0x04, 0x17
        /*001e*/ 	.short	(.L_288 - .L_287)
.L_287:
        /*0020*/ 	.word	0x00000000
        /*0024*/ 	.short	0x0000
        /*0026*/ 	.short	0x0000
        /*0028*/ 	.byte	0x00, 0xf0, 0x61, 0x10


	//----- nvinfo : EIATTR_MAXREG_COUNT
	.align		4
.L_288:
        /*002c*/ 	.byte	0x03, 0x1b
        /*002e*/ 	.short	0x00ff


	//----- nvinfo : EIATTR_NUM_BARRIERS
	.align		4
        /*0030*/ 	.byte	0x02, 0x4c
        /*0032*/ 	.byte	0x02
	.zero		1


	//----- nvinfo : EIATTR_MERCURY_ISA_VERSION
	.align		4
        /*0034*/ 	.byte	0x03, 0x5f
        /*0036*/ 	.short	0x0000


	//----- nvinfo : EIATTR_COOP_GROUP_MASK_REGIDS
	.align		4
        /*0038*/ 	.byte	0x04, 0x29
        /*003a*/ 	.short	(.L_290 - .L_289)


	//   ....[0]....
.L_289:
        /*003c*/ 	.word	0xffffffff


	//   ....[1]....
        /*0040*/ 	.word	0xffffffff


	//   ....[2]....
        /*0044*/ 	.word	0xffffffff


	//   ....[3]....
        /*0048*/ 	.word	0xffffffff


	//   ....[4]....
        /*004c*/ 	.word	0xffffffff


	//   ....[5]....
        /*0050*/ 	.word	0xffffffff


	//   ....[6]....
        /*0054*/ 	.word	0xffffffff


	//   ....[7]....
        /*0058*/ 	.word	0xffffffff


	//   ....[8]....
        /*005c*/ 	.word	0xffffffff


	//   ....[9]....
        /*0060*/ 	.word	0xffffffff


	//   ....[10]....
        /*0064*/ 	.word	0xffffffff


	//   ....[11]....
        /*0068*/ 	.word	0xffffffff


	//   ....[12]....
        /*006c*/ 	.word	0xffffffff


	//   ....[13]....
        /*0070*/ 	.word	0xffffffff


	//   ....[14]....
        /*0074*/ 	.word	0xffffffff


	//   ....[15]....
        /*0078*/ 	.word	0xffffffff


	//   ....[16]....
        /*007c*/ 	.word	0xffffffff


	//   ....[17]....
        /*0080*/ 	.word	0xffffffff


	//   ....[18]....
        /*0084*/ 	.word	0xffffffff


	//   ....[19]....
        /*0088*/ 	.word	0xffffffff


	//   ....[20]....
        /*008c*/ 	.word	0xffffffff


	//   ....[21]....
        /*0090*/ 	.word	0xffffffff


	//   ....[22]....
        /*0094*/ 	.word	0xffffffff


	//   ....[23]....
        /*0098*/ 	.word	0xffffffff


	//   ....[24]....
        /*009c*/ 	.word	0xffffffff


	//   ....[25]....
        /*00a0*/ 	.word	0xffffffff


	//   ....[26]....
        /*00a4*/ 	.word	0xffffffff


	//   ....[27]....
        /*00a8*/ 	.word	0xffffffff


	//   ....[28]....
        /*00ac*/ 	.word	0xffffffff


	//   ....[29]....
        /*00b0*/ 	.word	0xffffffff


	//   ....[30]....
        /*00b4*/ 	.word	0xffffffff


	//   ....[31]....
        /*00b8*/ 	.word	0xffffffff


	//   ....[32]....
        /*00bc*/ 	.word	0xffffffff


	//   ....[33]....
        /*00c0*/ 	.word	0xffffffff


	//   ....[34]....
        /*00c4*/ 	.word	0xffffffff


	//   ....[35]....
        /*00c8*/ 	.word	0xffffffff


	//   ....[36]....
        /*00cc*/ 	.word	0xffffffff


	//   ....[37]....
        /*00d0*/ 	.word	0xffffffff


	//   ....[38]....
        /*00d4*/ 	.word	0xffffffff


	//   ....[39]....
        /*00d8*/ 	.word	0xffffffff


	//   ....[40]....
        /*00dc*/ 	.word	0xffffffff


	//   ....[41]....
        /*00e0*/ 	.word	0xffffffff


	//   ....[42]....
        /*00e4*/ 	.word	0xffffffff


	//   ....[43]....
        /*00e8*/ 	.word	0xffffffff


	//   ....[44]....
        /*00ec*/ 	.word	0xffffffff


	//   ....[45]....
        /*00f0*/ 	.word	0xffffffff


	//   ....[46]....
        /*00f4*/ 	.word	0xffffffff


	//   ....[47]....
        /*00f8*/ 	.word	0xffffffff


	//   ....[48]....
        /*00fc*/ 	.word	0xffffffff


	//   ....[49]....
        /*0100*/ 	.word	0xffffffff


	//   ....[50]....
        /*0104*/ 	.word	0xffffffff


	//   ....[51]....
        /*0108*/ 	.word	0xffffffff


	//   ....[52]....
        /*010c*/ 	.word	0xffffffff


	//   ....[53]....
        /*0110*/ 	.word	0xffffffff


	//   ....[54]....
        /*0114*/ 	.word	0xffffffff


	//   ....[55]....
        /*0118*/ 	.word	0xffffffff


	//   ....[56]....
        /*011c*/ 	.word	0xffffffff


	//   ....[57]....
        /*0120*/ 	.word	0xffffffff


	//   ....[58]....
        /*0124*/ 	.word	0xffffffff


	//   ....[59]....
        /*0128*/ 	.word	0xffffffff


	//   ....[60]....
        /*012c*/ 	.word	0xffffffff


	//----- nvinfo : EIATTR_COOP_GROUP_INSTR_OFFSETS
	.align		4
.L_290:
        /*0130*/ 	.byte	0x04, 0x28
        /*0132*/ 	.short	(.L_292 - .L_291)


	//   ....[0]....
.L_291:
        /*0134*/ 	.word	0x00000090


	//   ....[1]....
        /*0138*/ 	.word	0x00001080


	//   ....[2]....
        /*013c*/ 	.word	0x000010b0


	//   ....[3]....
        /*0140*/ 	.word	0x00001290


	//   ....[4]....
        /*0144*/ 	.word	0x000012c0


	//   ....[5]....
        /*0148*/ 	.word	0x000013e0


	//   ....[6]....
        /*014c*/ 	.word	0x00001410


	//   ....[7]....
        /*0150*/ 	.word	0x00001520


	//   ....[8]....
        /*0154*/ 	.word	0x00001560


	//   ....[9]....
        /*0158*/ 	.word	0x00001c80


	//   ....[10]....
        /*015c*/ 	.word	0x00001cb0


	//   ....[11]....
        /*0160*/ 	.word	0x00001ce0


	//   ....[12]....
        /*0164*/ 	.word	0x00001d10


	//   ....[13]....
        /*0168*/ 	.word	0x00001d40


	//   ....[14]....
        /*016c*/ 	.word	0x00001d70


	//   ....[15]....
        /*0170*/ 	.word	0x00001da0


	//   ....[16]....
        /*0174*/ 	.word	0x00001dd0


	//   ....[17]....
        /*0178*/ 	.word	0x00003210


	//   ....[18]....
        /*017c*/ 	.word	0x00003240


	//   ....[19]....
        /*0180*/ 	.word	0x00003260


	//   ....[20]....
        /*0184*/ 	.word	0x00003270


	//   ....[21]....
        /*0188*/ 	.word	0x00003a30


	//   ....[22]....
        /*018c*/ 	.word	0x00003a50


	//   ....[23]....
        /*0190*/ 	.word	0x00003a70


	//   ....[24]....
        /*0194*/ 	.word	0x00003a90


	//   ....[25]....
        /*0198*/ 	.word	0x00004c90


	//   ....[26]....
        /*019c*/ 	.word	0x00004ca0


	//   ....[27]....
        /*01a0*/ 	.word	0x00004cb0


	//   ....[28]....
        /*01a4*/ 	.word	0x00004cc0


	//   ....[29]....
        /*01a8*/ 	.word	0x00004f90


	//   ....[30]....
        /*01ac*/ 	.word	0x00004fb0


	//   ....[31]....
        /*01b0*/ 	.word	0x00004ff0


	//   ....[32]....
        /*01b4*/ 	.word	0x00005030


	//   ....[33]....
        /*01b8*/ 	.word	0x00006120


	//   ....[34]....
        /*01bc*/ 	.word	0x00006130


	//   ....[35]....
        /*01c0*/ 	.word	0x00006190


	//   ....[36]....
        /*01c4*/ 	.word	0x000061a0


	//   ....[37]....
        /*01c8*/ 	.word	0x00007800


	//   ....[38]....
        /*01cc*/ 	.word	0x00007830


	//   ....[39]....
        /*01d0*/ 	.word	0x00007880


	//   ....[40]....
        /*01d4*/ 	.word	0x00007890


	//   ....[41]....
        /*01d8*/ 	.word	0x00008ef0


	//   ....[42]....
        /*01dc*/ 	.word	0x00008f30


	//   ....[43]....
        /*01e0*/ 	.word	0x00008f70


	//   ....[44]....
        /*01e4*/ 	.word	0x00008fb0


	//   ....[45]....
        /*01e8*/ 	.word	0x000091b0


	//   ....[46]....
        /*01ec*/ 	.word	0x000091c0


	//   ....[47]....
        /*01f0*/ 	.word	0x00009340


	//   ....[48]....
        /*01f4*/ 	.word	0x00009370


	//   ....[49]....
        /*01f8*/ 	.word	0x000094c0


	//   ....[50]....
        /*01fc*/ 	.word	0x000094f0


	//   ....[51]....
        /*0200*/ 	.word	0x00009640


	//   ....[52]....
        /*0204*/ 	.word	0x00009660


	//   ....[53]....
        /*0208*/ 	.word	0x00009f80


	//   ....[54]....
        /*020c*/ 	.word	0x00009fb0


	//   ....[55]....
        /*0210*/ 	.word	0x0000a0e0


	//   ....[56]....
        /*0214*/ 	.word	0x0000a110


	//   ....[57]....
        /*0218*/ 	.word	0x0000a240


	//   ....[58]....
        /*021c*/ 	.word	0x0000a270


	//   ....[59]....
        /*0220*/ 	.word	0x0000a3a0


	//   ....[60]....
        /*0224*/ 	.word	0x0000a3c0


	//----- nvinfo : EIATTR_EXIT_INSTR_OFFSETS
	.align		4
.L_292:
        /*0228*/ 	.byte	0x04, 0x1c
        /*022a*/ 	.short	(.L_294 - .L_293)


	//   ....[0]....
.L_293:
        /*022c*/ 	.word	0x00000440


	//   ....[1]....
        /*0230*/ 	.word	0x00009670


	//   ....[2]....
        /*0234*/ 	.word	0x00009740


	//   ....[3]....
        /*0238*/ 	.word	0x000097a0


	//   ....[4]....
        /*023c*/ 	.word	0x0000a3d0


	//   ....[5]....
        /*0240*/ 	.word	0x0000a480


	//   ....[6]....
        /*0244*/ 	.word	0x0000a4e0


	//----- nvinfo : EIATTR_CTAIDZ_USED
	.align		4
.L_294:
        /*0248*/ 	.byte	0x01, 0x04
	.zero		2


	//----- nvinfo : EIATTR_MAX_THREADS
	.align		4
        /*024c*/ 	.byte	0x04, 0x05
        /*024e*/ 	.short	(.L_296 - .L_295)
.L_295:
        /*0250*/ 	.word	0x00000100
        /*0254*/ 	.word	0x00000001
        /*0258*/ 	.word	0x00000001


	//----- nvinfo : EIATTR_CRS_STACK_SIZE
	.align		4
.L_296:
        /*025c*/ 	.byte	0x04, 0x1e
        /*025e*/ 	.short	(.L_298 - .L_297)
.L_297:
        /*0260*/ 	.word	0x00000000
.L_298:


//--------------------- .nv.info._ZN7cutlass13device_kernelIN5flash19enable_sm80_to_sm89INS1_16FlashAttnFwdSm80INS1_25CollectiveMainloopFwdSm80ILi8ELi1ELb0EN4cute5tupleIJNS5_1CILi128EEENS7_ILi64EEENS7_ILi192EEEEEELi192ENS_10bfloat16_tEfNS_4arch4Sm80ELb0ELb0ELb1ELb1ELb1ELb1ELb1ELb0EEENS1_21CollectiveEpilogueFwdINS6_IJS8_SA_S9_EEENS6_IJNS7_ILi1EEESI_SI_EEESC_SE_Li256ELb1ELb1ELb0ELb0EEENS1_19SingleTileSchedulerILb1ELb0ELb1ELi128EEEEEEEEEvNT_6ParamsE --------------------------
	.section	.nv.info._ZN7cutlass13device_kernelIN5flash19enable_sm80_to_sm89INS1_16FlashAttnFwdSm80INS1_25CollectiveMainloopFwdSm80ILi8ELi1ELb0EN4cute5tupleIJNS5_1CILi128EEENS7_ILi64EEENS7_ILi192EEEEEELi192ENS_10bfloat16_tEfNS_4arch4Sm80ELb0ELb0ELb1ELb1ELb1ELb1ELb1ELb0EEENS1_21CollectiveEpilogueFwdINS6_IJS8_SA_S9_EEENS6_IJNS7_ILi1EEESI_SI_EEESC_SE_Li256ELb1ELb1ELb0ELb0EEENS1_19SingleTileSchedulerILb1ELb0ELb1ELi128EEEEEEEEEvNT_6ParamsE,"",@"SHT_CUDA_INFO"
	.sectionflags	@""
	.align	4


	//----- nvinfo : EIATTR_CUDA_API_VERSION
	.align		4
        /*0000*/ 	.byte	0x04, 0x37
        /*0002*/ 	.short	(.L_300 - .L_299)
.L_299:
        /*0004*/ 	.word	0x00000082


	//----- nvinfo : EIATTR_SW2861232_WAR
	.align		4
.L_300:
        /*0008*/ 	.byte	0x01, 0x35
	.zero		2


	//----- nvinfo : EIATTR_PARAM_CBANK
	.align		4
        /*000c*/ 	.byte	0x04, 0x0a
        /*000e*/ 	.short	(.L_302 - .L_301)
	.align		4
.L_301:
        /*0010*/ 	.word	index@(.nv.constant0._ZN7cutlass13device_kernelIN5flash19enable_sm80_to_sm89INS1_16FlashAttnFwdSm80INS1_25CollectiveMainloopFwdSm80ILi8ELi1ELb0EN4cute5tupleIJNS5_1CILi128EEENS7_ILi64EEENS7_ILi192EEEEEELi192ENS_10bfloat16_tEfNS_4arch4Sm80ELb0ELb0ELb1ELb1ELb1ELb1ELb1ELb0EEENS1_21CollectiveEpilogueFwdINS6_IJS8_SA_S9_EEENS6_IJNS7_ILi1EEESI_SI_EEESC_SE_Li256ELb1ELb1ELb0ELb0EEENS1_19SingleTileSchedulerILb1ELb0ELb1ELi128EEEEEEEEEvNT_6ParamsE)
        /*0014*/ 	.short	0x0160
        /*0016*/ 	.short	0x0418


	//----- nvinfo : EIATTR_CBANK_PARAM_SIZE
	.align		4
.L_302:
        /*0018*/ 	.byte	0x03, 0x19
        /*001a*/ 	.short	0x0418


	//----- nvinfo : EIATTR_KPARAM_INFO
	.align		4
        /*001c*/ 	.byte	0x04, 0x17
        /*001e*/ 	.short	(.L_304 - .L_303)
.L_303:
        /*0020*/ 	.word	0x00000000
        /*0024*/ 	.short	0x0000
        /*0026*/ 	.short	0x0000
        /*0028*/ 	.byte	0x00, 0xf0, 0x61, 0x10


	//----- nvinfo : EIATTR_MAXREG_COUNT
	.align		4
.L_304:
        /*002c*/ 	.byte	0x03, 0x1b
        /*002e*/ 	.short	0x00ff


	//----- nvinfo : EIATTR_NUM_BARRIERS
	.align		4
        /*0030*/ 	.byte	0x02, 0x4c
        /*0032*/ 	.byte	0x02
	.zero		1


	//----- nvinfo : EIATTR_MERCURY_ISA_VERSION
	.align		4
        /*0034*/ 	.byte	0x03, 0x5f
        /*0036*/ 	.short	0x0000


	//----- nvinfo : EIATTR_COOP_GROUP_MASK_REGIDS
	.align		4
        /*0038*/ 	.byte	0x04, 0x29
        /*003a*/ 	.short	(.L_306 - .L_305)


	//   ....[0]....
.L_305:
        /*003c*/ 	.word	0xffffffff


	//   ....[1]....
        /*0040*/ 	.word	0xffffffff


	//   ....[2]....
        /*0044*/ 	.word	0xffffffff


	//   ....[3]....
        /*0048*/ 	.word	0xffffffff


	//   ....[4]....
        /*004c*/ 	.word	0xffffffff


	//   ....[5]....
        /*0050*/ 	.word	0xffffffff


	//   ....[6]....
        /*0054*/ 	.word	0xffffffff


	//   ....[7]....
        /*0058*/ 	.word	0xffffffff


	//   ....[8]....
        /*005c*/ 	.word	0xffffffff


	//   ....[9]....
        /*0060*/ 	.word	0xffffffff


	//   ....[10]....
        /*0064*/ 	.word	0xffffffff


	//   ....[11]....
        /*0068*/ 	.word	0xffffffff


	//   ....[12]....
        /*006c*/ 	.word	0xffffffff


	//   ....[13]....
        /*0070*/ 	.word	0xffffffff


	//   ....[14]....
        /*0074*/ 	.word	0xffffffff


	//   ....[15]....
        /*0078*/ 	.word	0xffffffff


	//   ....[16]....
        /*007c*/ 	.word	0xffffffff


	//   ....[17]....
        /*0080*/ 	.word	0xffffffff


	//   ....[18]....
        /*0084*/ 	.word	0xffffffff


	//   ....[19]....
        /*0088*/ 	.word	0xffffffff


	//   ....[20]....
        /*008c*/ 	.word	0xffffffff


	//   ....[21]....
        /*0090*/ 	.word	0xffffffff


	//   ....[22]....
        /*0094*/ 	.word	0xffffffff


	//   ....[23]....
        /*0098*/ 	.word	0xffffffff


	//   ....[24]....
        /*009c*/ 	.word	0xffffffff


	//   ....[25]....
        /*00a0*/ 	.word	0xffffffff


	//   ....[26]....
        /*00a4*/ 	.word	0xffffffff


	//   ....[27]....
        /*00a8*/ 	.word	0xffffffff


	//   ....[28]....
        /*00ac*/ 	.word	0xffffffff


	//   ....[29]....
        /*00b0*/ 	.word	0xffffffff


	//   ....[30]....
        /*00b4*/ 	.word	0xffffffff


	//   ....[31]....
        /*00b8*/ 	.word	0xffffffff


	//   ....[32]....
        /*00bc*/ 	.word	0xffffffff


	//   ....[33]....
        /*00c0*/ 	.word	0xffffffff


	//   ....[34]....
        /*00c4*/ 	.word	0xffffffff


	//   ....[35]....
        /*00c8*/ 	.word	0xffffffff


	//   ....[36]....
        /*00cc*/ 	.word	0xffffffff


	//   ....[37]....
        /*00d0*/ 	.word	0xffffffff


	//   ....[38]....
        /*00d4*/ 	.word	0xffffffff


	//   ....[39]....
        /*00d8*/ 	.word	0xffffffff


	//   ....[40]....
        /*00dc*/ 	.word	0xffffffff


	//   ....[41]....
        /*00e0*/ 	.word	0xffffffff


	//   ....[42]....
        /*00e4*/ 	.word	0xffffffff


	//   ....[43]....
        /*00e8*/ 	.word	0xffffffff


	//   ....[44]....
        /*00ec*/ 	.word	0xffffffff


	//   ....[45]....
        /*00f0*/ 	.word	0xffffffff


	//   ....[46]....
        /*00f4*/ 	.word	0xffffffff


	//   ....[47]....
        /*00f8*/ 	.word	0xffffffff


	//   ....[48]....
        /*00fc*/ 	.word	0xffffffff


	//   ....[49]....
        /*0100*/ 	.word	0xffffffff


	//   ....[50]....
        /*0104*/ 	.word	0xffffffff


	//   ....[51]....
        /*0108*/ 	.word	0xffffffff


	//   ....[52]....
        /*010c*/ 	.word	0xffffffff


	//   ....[53]....
        /*0110*/ 	.word	0xffffffff


	//   ....[54]....
        /*0114*/ 	.word	0xffffffff


	//   ....[55]....
        /*0118*/ 	.word	0xffffffff


	//   ....[56]....
        /*011c*/ 	.word	0xffffffff


	//   ....[57]....
        /*0120*/ 	.word	0xffffffff


	//   ....[58]....
        /*0124*/ 	.word	0xffffffff


	//   ....[59]....
        /*0128*/ 	.word	0xffffffff


	//   ....[60]....
        /*012c*/ 	.word	0xffffffff


	//   ....[61]....
        /*0130*/ 	.word	0xffffffff


	//   ....[62]....
        /*0134*/ 	.word	0xffffffff


	//   ....[63]....
        /*0138*/ 	.word	0xffffffff


	//   ....[64]....
        /*013c*/ 	.word	0xffffffff


	//   ....[65]....
        /*0140*/ 	.word	0xffffffff


	//   ....[66]....
        /*0144*/ 	.word	0xffffffff


	//   ....[67]....
        /*0148*/ 	.word	0xffffffff


	//   ....[68]....
        /*014c*/ 	.word	0xffffffff


	//----- nvinfo : EIATTR_COOP_GROUP_INSTR_OFFSETS
	.align		4
.L_306:
        /*0150*/ 	.byte	0x04, 0x28
        /*0152*/ 	.short	(.L_308 - .L_307)


	//   ....[0]....
.L_307:
        /*0154*/ 	.word	0x00000080


	//   ....[1]....
        /*0158*/ 	.word	0x00001ec0


	//   ....[2]....
        /*015c*/ 	.word	0x00001ed0


	//   ....[3]....
        /*0160*/ 	.word	0x00003ab0


	//   ....[4]....
        /*0164*/ 	.word	0x00003ac0


	//   ....[5]....
        /*0168*/ 	.word	0x000054c0


	//   ....[6]....
        /*016c*/ 	.word	0x000054e0


	//   ....[7]....
        /*0170*/ 	.word	0x000059d0


	//   ....[8]....
        /*0174*/ 	.word	0x00005a30


	//   ....[9]....
        /*0178*/ 	.word	0x00006580


	//   ....[10]....
        /*017c*/ 	.word	0x00006640


	//   ....[11]....
        /*0180*/ 	.word	0x000067b0


	//   ....[12]....
        /*0184*/ 	.word	0x000067e0


	//   ....[13]....
        /*0188*/ 	.word	0x00006900


	//   ....[14]....
        /*018c*/ 	.word	0x00006930


	//   ....[15]....
        /*0190*/ 	.word	0x00006a60


	//   ....[16]....
        /*0194*/ 	.word	0x00006aa0


	//   ....[17]....
        /*0198*/ 	.word	0x00006ee0


	//   ....[18]....
        /*019c*/ 	.word	0x00006f00


	//   ....[19]....
        /*01a0*/ 	.word	0x00006f10


	//   ....[20]....
        /*01a4*/ 	.word	0x00006f20


	//   ....[21]....
        /*01a8*/ 	.word	0x0000cf00


	//   ....[22]....
        /*01ac*/ 	.word	0x0000cf50


	//   ....[23]....
        /*01b0*/ 	.word	0x0000cf80


	//   ....[24]....
        /*01b4*/ 	.word	0x0000cfb0


	//   ....[25]....
        /*01b8*/ 	.word	0x0000e4b0


	//   ....[26]....
        /*01bc*/ 	.word	0x0000e4d0


	//   ....[27]....
        /*01c0*/ 	.word	0x0000e4e0


	//   ....[28]....
        /*01c4*/ 	.word	0x0000e4f0


	//   ....[29]....
        /*01c8*/ 	.word	0x0000ec80


	//   ....[30]....
        /*01cc*/ 	.word	0x0000ecd0


	//   ....[31]....
        /*01d0*/ 	.word	0x0000ecf0


	//   ....[32]....
        /*01d4*/ 	.word	0x0000ed10


	//   ....[33]....
        /*01d8*/ 	.word	0x0000ff80


	//   ....[34]....
        /*01dc*/ 	.word	0x0000ff90


	//   ....[35]....
        /*01e0*/ 	.word	0x0000ffa0


	//   ....[36]....
        /*01e4*/ 	.word	0x0000ffb0


	//   ....[37]....
        /*01e8*/ 	.word	0x000101f0


	//   ....[38]....
        /*01ec*/ 	.word	0x00010200


	//   ....[39]....
        /*01f0*/ 	.word	0x00010350


	//   ....[40]....
        /*01f4*/ 	.word	0x00010370


	//   ....[41]....
        /*01f8*/ 	.word	0x00011420


	//   ....[42]....
        /*01fc*/ 	.word	0x00011430


	//   ....[43]....
        /*0200*/ 	.word	0x00011480


	//   ....[44]....
        /*0204*/ 	.word	0x00011490


	//   ....[45]....
        /*0208*/ 	.word	0x00012af0


	//   ....[46]....
        /*020c*/ 	.word	0x00012b20


	//   ....[47]....
        /*0210*/ 	.word	0x00012b70


	//   ....[48]....
        /*0214*/ 	.word	0x00012b80


	//   ....[49]....
        /*0218*/ 	.word	0x000140c0


	//   ....[50]....
        /*021c*/ 	.word	0x00014100


	//   ....[51]....
        /*0220*/ 	.word	0x00014140


	//   ....[52]....
        /*0224*/ 	.word	0x00014170


	//   ....[53]....
        /*0228*/ 	.word	0x00014350


	//   ....[54]....
        /*022c*/ 	.word	0x00014360


	//   ....[55]....
        /*0230*/ 	.word	0x000144e0


	//   ....[56]....
        /*0234*/ 	.word	0x00014510


	//   ....[57]....
        /*0238*/ 	.word	0x00014660


	//   ....[58]....
        /*023c*/ 	.word	0x00014690


	//   ....[59]....
        /*0240*/ 	.word	0x000147e0


	//   ....[60]....
        /*0244*/ 	.word	0x00014800


	//   ....[61]....
        /*0248*/ 	.word	0x00014fd0


	//   ....[62]....
        /*024c*/ 	.word	0x00014ff0


	//   ....[63]....
        /*0250*/ 	.word	0x00015120


	//   ....[64]....
        /*0254*/ 	.word	0x00015150


	//   ....[65]....
        /*0258*/ 	.word	0x00015280


	//   ....[66]....
        /*025c*/ 	.word	0x000152b0


	//   ....[67]....
        /*0260*/ 	.word	0x000153e0


	//   ....[68]....
        /*0264*/ 	.word	0x00015400


	//----- nvinfo : EIATTR_EXIT_INSTR_OFFSETS
	.align		4
.L_308:
        /*0268*/ 	.byte	0x04, 0x1c
        /*026a*/ 	.short	(.L_310 - .L_309)


	//   ....[0]....
.L_309:
        /*026c*/ 	.word	0x00000310


	//   ....[1]....
        /*0270*/ 	.word	0x00014810


	//   ....[2]....
        /*0274*/ 	.word	0x000148e0


	//   ....[3]....
        /*0278*/ 	.word	0x00014940


	//   ....[4]....
        /*027c*/ 	.word	0x00015410


	//   ....[5]....
        /*0280*/ 	.word	0x000154c0


	//   ....[6]....
        /*0284*/ 	.word	0x00015520


	//----- nvinfo : EIATTR_CTAIDZ_USED
	.align		4
.L_310:
        /*0288*/ 	.byte	0x01, 0x04
	.zero		2


	//----- nvinfo : EIATTR_MAX_THREADS
	.align		4
        /*028c*/ 	.byte	0x04, 0x05
        /*028e*/ 	.short	(.L_312 - .L_311)
.L_311:
        /*0290*/ 	.word	0x00000100
        /*0294*/ 	.word	0x00000001
        /*0298*/ 	.word	0x00000001


	//----- nvinfo : EIATTR_CRS_STACK_SIZE
	.align		4
.L_312:
        /*029c*/ 	.byte	0x04, 0x1e
        /*029e*/ 	.short	(.L_314 - .L_313)
.L_313:
        /*02a0*/ 	.word	0x00000000
.L_314:


//--------------------- .nv.info._ZN7cutlass13device_kernelIN5flash19enable_sm80_to_sm89INS1_16FlashAttnFwdSm80INS1_25CollectiveMainloopFwdSm80ILi8ELi1ELb0EN4cute5tupleIJNS5_1CILi128EEENS7_ILi64EEENS7_ILi192EEEEEELi192ENS_10bfloat16_tEfNS_4arch4Sm80ELb0ELb1ELb1ELb0ELb1ELb0ELb1ELb0EEENS1_21CollectiveEpilogueFwdINS6_IJS8_SA_S9_EEENS6_IJNS7_ILi1EEESI_SI_EEESC_SE_Li256ELb0ELb1ELb0ELb0EEENS1_19SingleTileSchedulerILb0ELb0ELb1ELi128EEEEEEEEEvNT_6ParamsE --------------------------
	.section	.nv.info._ZN7cutlass13device_kernelIN5flash19enable_sm80_to_sm89INS1_16FlashAttnFwdSm80INS1_25CollectiveMainloopFwdSm80ILi8ELi1ELb0EN4cute5tupleIJNS5_1CILi128EEENS7_ILi64EEENS7_ILi192EEEEEELi192ENS_10bfloat16_tEfNS_4arch4Sm80ELb0ELb1ELb1ELb0ELb1ELb0ELb1ELb0EEENS1_21CollectiveEpilogueFwdINS6_IJS8_SA_S9_EEENS6_IJNS7_ILi1EEESI_SI_EEESC_SE_Li256ELb0ELb1ELb0ELb0EEENS1_19SingleTileSchedulerILb0ELb0ELb1ELi128EEEEEEEEEvNT_6ParamsE,"",@"SHT_CUDA_INFO"
	.sectionflags	@""
	.align	4


	//----- nvinfo : EIATTR_CUDA_API_VERSION
	.align		4
        /*0000*/ 	.byte	0x04, 0x37
        /*0002*/ 	.short	(.L_316 - .L_315)
.L_315:
        /*0004*/ 	.word	0x00000082


	//----- nvinfo : EIATTR_SW2861232_WAR
	.align		4
.L_316:
        /*0008*/ 	.byte	0x01, 0x35
	.zero		2


	//----- nvinfo : EIATTR_PARAM_CBANK
	.align		4
        /*000c*/ 	.byte	0x04, 0x0a
        /*000e*/ 	.short	(.L_318 - .L_317)
	.align		4
.L_317:
        /*0010*/ 	.word	index@(.nv.constant0._ZN7cutlass13device_kernelIN5flash19enable_sm80_to_sm89INS1_16FlashAttnFwdSm80INS1_25CollectiveMainloopFwdSm80ILi8ELi1ELb0EN4cute5tupleIJNS5_1CILi128EEENS7_ILi64EEENS7_ILi192EEEEEELi192ENS_10bfloat16_tEfNS_4arch4Sm80ELb0ELb1ELb1ELb0ELb1ELb0ELb1ELb0EEENS1_21CollectiveEpilogueFwdINS6_IJS8_SA_S9_EEENS6_IJNS7_ILi1EEESI_SI_EEESC_SE_Li256ELb0ELb1ELb0ELb0EEENS1_19SingleTileSchedulerILb0ELb0ELb1ELi128EEEEEEEEEvNT_6ParamsE)
        /*0014*/ 	.short	0x0160
        /*0016*/ 	.short	0x0418


	//----- nvinfo : EIATTR_CBANK_PARAM_SIZE
	.align		4
.L_318:
        /*0018*/ 	.byte	0x03, 0x19
        /*001a*/ 	.short	0x0418


	//----- nvinfo : EIATTR_KPARAM_INFO
	.align		4
        /*001c*/ 	.byte	0x04, 0x17
        /*001e*/ 	.short	(.L_320 - .L_319)
.L_319:
        /*0020*/ 	.word	0x00000000
        /*0024*/ 	.short	0x0000
        /*0026*/ 	.short	0x0000
        /*0028*/ 	.byte	0x00, 0xf0, 0x61, 0x10


	//----- nvinfo : EIATTR_MAXREG_COUNT
	.align		4
.L_320:
        /*002c*/ 	.byte	0x03, 0x1b
        /*002e*/ 	.short	0x00ff


	//----- nvinfo : EIATTR_NUM_BARRIERS
	.align		4
        /*0030*/ 	.byte	0x02, 0x4c
        /*0032*/ 	.byte	0x02
	.zero		1


	//----- nvinfo : EIATTR_MERCURY_ISA_VERSION
	.align		4
        /*0034*/ 	.byte	0x03, 0x5f
        /*0036*/ 	.short	0x0000


	//----- nvinfo : EIATTR_COOP_GROUP_MASK_REGIDS
	.align		4
        /*0038*/ 	.byte	0x04, 0x29
        /*003a*/ 	.short	(.L_322 - .L_321)


	//   ....[0]....
.L_321:
        /*003c*/ 	.word	0xffffffff


	//   ....[1]....
        /*0040*/ 	.word	0xffffffff


	//   ....[2]....
        /*0044*/ 	.word	0xffffffff


	//   ....[3]....
        /*0048*/ 	.word	0xffffffff


	//   ....[4]....
        /*004c*/ 	.word	0xffffffff


	//   ....[5]....
        /*0050*/ 	.word	0xffffffff


	//   ....[6]....
        /*0054*/ 	.word	0xffffffff


	//   ....[7]....
        /*0058*/ 	.word	0xffffffff


	//   ....[8]....
        /*005c*/ 	.word	0xffffffff


	//   ....[9]....
        /*0060*/ 	.word	0xffffffff


	//   ....[10]....
        /*0064*/ 	.word	0xffffffff


	//   ....[11]....
        /*0068*/ 	.word	0xffffffff


	//   ....[12]....
        /*006c*/ 	.word	0xffffffff


	//   ....[13]....
        /*0070*/ 	.word	0xffffffff


	//   ....[14]....
        /*0074*/ 	.word	0xffffffff


	//   ....[15]....
        /*0078*/ 	.word	0xffffffff


	//   ....[16]....
        /*007c*/ 	.word	0xffffffff


	//   ....[17]....
        /*0080*/ 	.word	0xffffffff


	//   ....[18]....
        /*0084*/ 	.word	0xffffffff


	//   ....[19]....
        /*0088*/ 	.word	0xffffffff


	//   ....[20]....
        /*008c*/ 	.word	0xffffffff


	//   ....[21]....
        /*0090*/ 	.word	0xffffffff


	//   ....[22]....
        /*0094*/ 	.word	0xffffffff


	//   ....[23]....
        /*0098*/ 	.word	0xffffffff


	//   ....[24]....
        /*009c*/ 	.word	0xffffffff


	//   ....[25]....
        /*00a0*/ 	.word	0xffffffff


	//   ....[26]....
        /*00a4*/ 	.word	0xffffffff


	//   ....[27]....
        /*00a8*/ 	.word	0xffffffff


	//   ....[28]....
        /*00ac*/ 	.word	0xffffffff


	//   ....[29]....
        /*00b0*/ 	.word	0xffffffff


	//   ....[30]....
        /*00b4*/ 	.word	0xffffffff


	//   ....[31]....
        /*00b8*/ 	.word	0xffffffff


	//   ....[32]....
        /*00bc*/ 	.word	0xffffffff


	//   ....[33]....
        /*00c0*/ 	.word	0xffffffff


	//   ....[34]....
        /*00c4*/ 	.word	0xffffffff


	//   ....[35]....
        /*00c8*/ 	.word	0xffffffff


	//   ....[36]....
        /*00cc*/ 	.word	0xffffffff


	//   ....[37]....
        /*00d0*/ 	.word	0xffffffff


	//   ....[38]....
        /*00d4*/ 	.word	0xffffffff


	//   ....[39]....
        /*00d8*/ 	.word	0xffffffff


	//   ....[40]....
        /*00dc*/ 	.word	0xffffffff


	//   ....[41]....
        /*00e0*/ 	.word	0xffffffff


	//   ....[42]....
        /*00e4*/ 	.word	0xffffffff


	//   ....[43]....
        /*00e8*/ 	.word	0xffffffff


	//   ....[44]....
        /*00ec*/ 	.word	0xffffffff


	//   ....[45]....
        /*00f0*/ 	.word	0xffffffff


	//   ....[46]....
        /*00f4*/ 	.word	0xffffffff


	//   ....[47]....
        /*00f8*/ 	.word	0xffffffff


	//   ....[48]....
        /*00fc*/ 	.word	0xffffffff


	//   ....[49]....
        /*0100*/ 	.word	0xffffffff


	//   ....[50]....
        /*0104*/ 	.word	0xffffffff


	//   ....[51]....
        /*0108*/ 	.word	0xffffffff


	//   ....[52]....
        /*010c*/ 	.word	0xffffffff


	//   ....[53]....
        /*0110*/ 	.word	0xffffffff


	//   ....[54]....
        /*0114*/ 	.word	0xffffffff


	//   ....[55]....
        /*0118*/ 	.word	0xffffffff


	//   ....[56]....
        /*011c*/ 	.word	0xffffffff


	//   ....[57]....
        /*0120*/ 	.word	0xffffffff


	//   ....[58]....
        /*0124*/ 	.word	0xffffffff


	//   ....[59]....
        /*0128*/ 	.word	0xffffffff


	//   ....[60]....
        /*012c*/ 	.word	0xffffffff


	//   ....[61]....
        /*0130*/ 	.word	0xffffffff


	//   ....[62]....
        /*0134*/ 	.word	0xffffffff


	//   ....[63]....
        /*0138*/ 	.word	0xffffffff


	//   ....[64]....
        /*013c*/ 	.word	0xffffffff


	//   ....[65]....
        /*0140*/ 	.word	0xffffffff


	//   ....[66]....
        /*0144*/ 	.word	0xffffffff


	//   ....[67]....
        /*0148*/ 	.word	0xffffffff


	//   ....[68]....
        /*014c*/ 	.word	0xffffffff


	//   ....[69]....
        /*0150*/ 	.word	0xffffffff


	//   ....[70]....
        /*0154*/ 	.word	0xffffffff


	//   ....[71]....
        /*0158*/ 	.word	0xffffffff


	//   ....[72]....
        /*015c*/ 	.word	0xffffffff


	//   ....[73]....
        /*0160*/ 	.word	0xffffffff


	//   ....[74]....
        /*0164*/ 	.word	0xffffffff


	//   ....[75]....
        /*0168*/ 	.word	0xffffffff


	//   ....[76]....
        /*016c*/ 	.word	0xffffffff


	//   ....[77]....
        /*0170*/ 	.word	0xffffffff


	//   ....[78]....
        /*0174*/ 	.word	0xffffffff


	//   ....[79]....
        /*0178*/ 	.word	0xffffffff


	//   ....[80]....
        /*017c*/ 	.word	0xffffffff


	//   ....[81]....
        /*0180*/ 	.word	0xffffffff


	//   ....[82]....
        /*0184*/ 	.word	0xffffffff


	//   ....[83]....
        /*0188*/ 	.word	0xffffffff


	//   ....[84]....
        /*018c*/ 	.word	0xffffffff


	//   ....[85]....
        /*0190*/ 	.word	0xffffffff


	//   ....[86]....
        /*0194*/ 	.word	0xffffffff


	//   ....[87]....
        /*0198*/ 	.word	0xffffffff


	//   ....[88]....
        /*019c*/ 	.word	0xffffffff


	//   ....[89]....
        /*01a0*/ 	.word	0xffffffff


	//----- nvinfo : EIATTR_COOP_GROUP_INSTR_OFFSETS
	.align		4
.L_322:
        /*01a4*/ 	.byte	0x04, 0x28
        /*01a6*/ 	.short	(.L_324 - .L_323)


	//   ....[0]....
.L_323:
        /*01a8*/ 	.word	0x00000e70


	//   ....[1]....
        /*01ac*/ 	.word	0x00000eb0


	//   ....[2]....
        /*01b0*/ 	.word	0x00000ef0


	//   ....[3]....
        /*01b4*/ 	.word	0x00000f20


	//   ....[4]....
        /*01b8*/ 	.word	0x00000f90


	//   ....[5]....
        /*01bc*/ 	.word	0x00001070


	//   ....[6]....
        /*01c0*/ 	.word	0x000010d0


	//   ....[7]....
        /*01c4*/ 	.word	0x000010e0


	//   ....[8]....
        /*01c8*/ 	.word	0x000016d0


	//   ....[9]....
        /*01cc*/ 	.word	0x00001710


	//   ....[10]....
        /*01d0*/ 	.word	0x00001740


	//   ....[11]....
        /*01d4*/ 	.word	0x00001780


	//   ....[12]....
        /*01d8*/ 	.word	0x000017a0


	//   ....[13]....
        /*01dc*/ 	.word	0x000017d0


	//   ....[14]....
        /*01e0*/ 	.word	0x000017f0


	//   ....[15]....
        /*01e4*/ 	.word	0x00001820


	//   ....[16]....
        /*01e8*/ 	.word	0x00002a80


	//   ....[17]....
        /*01ec*/ 	.word	0x00002aa0


	//   ....[18]....
        /*01f0*/ 	.word	0x00002ab0


	//   ....[19]....
        /*01f4*/ 	.word	0x00002ac0


	//   ....[20]....
        /*01f8*/ 	.word	0x00002f20


	//   ....[21]....
        /*01fc*/ 	.word	0x00003220


	//   ....[22]....
        /*0200*/ 	.word	0x00003d20


	//   ....[23]....
        /*0204*/ 	.word	0x00003f50


	//   ....[24]....
        /*0208*/ 	.word	0x00003f60


	//   ....[25]....
        /*020c*/ 	.word	0x00003fb0


	//   ....[26]....
        /*0210*/ 	.word	0x00005360


	//   ....[27]....
        /*0214*/ 	.word	0x00005380


	//   ....[28]....
        /*0218*/ 	.word	0x000053a0


	//   ....[29]....
        /*021c*/ 	.word	0x000053b0


	//   ....[30]....
        /*0220*/ 	.word	0x00006470


	//   ....[31]....
        /*0224*/ 	.word	0x00006480


	//   ....[32]....
        /*0228*/ 	.word	0x00006490


	//   ....[33]....
        /*022c*/ 	.word	0x000064a0


	//   ....[34]....
        /*0230*/ 	.word	0x000066a0


	//   ....[35]....
        /*0234*/ 	.word	0x000068e0


	//   ....[36]....
        /*0238*/ 	.word	0x00007330


	//   ....[37]....
        /*023c*/ 	.word	0x00007500


	//   ....[38]....
        /*0240*/ 	.word	0x00007550


	//   ....[39]....
        /*0244*/ 	.word	0x000075e0


	//   ....[40]....
        /*0248*/ 	.word	0x000091f0


	//   ....[41]....
        /*024c*/ 	.word	0x00009210


	//   ....[42]....
        /*0250*/ 	.word	0x00009230


	//   ....[43]....
        /*0254*/ 	.word	0x00009240


	//   ....[44]....
        /*0258*/ 	.word	0x0000a2f0


	//   ....[45]....
        /*025c*/ 	.word	0x0000a310


	//   ....[46]....
        /*0260*/ 	.word	0x0000a320


	//   ....[47]....
        /*0264*/ 	.word	0x0000a330


	//   ....[48]....
        /*0268*/ 	.word	0x0000a700


	//   ....[49]....
        /*026c*/ 	.word	0x0000a720


	//   ....[50]....
        /*0270*/ 	.word	0x0000a750


	//   ....[51]....
        /*0274*/ 	.word	0x0000a760


	//   ....[52]....
        /*0278*/ 	.word	0x0000bfc0


	//   ....[53]....
        /*027c*/ 	.word	0x0000bfd0


	//   ....[54]....
        /*0280*/ 	.word	0x0000bff0


	//   ....[55]....
        /*0284*/ 	.word	0x0000c000


	//   ....[56]....
        /*0288*/ 	.word	0x0000d100


	//   ....[57]....
        /*028c*/ 	.word	0x0000d110


	//   ....[58]....
        /*0290*/ 	.word	0x0000d120


	//   ....[59]....
        /*0294*/ 	.word	0x0000d130


	//   ....[60]....
        /*0298*/ 	.word	0x0000d310


	//   ....[61]....
        /*029c*/ 	.word	0x0000d530


	//   ....[62]....
        /*02a0*/ 	.word	0x0000df70


	//   ....[63]....
        /*02a4*/ 	.word	0x0000e140


	//   ....[64]....
        /*02a8*/ 	.word	0x0000e190


	//   ....[65]....
        /*02ac*/ 	.word	0x0000e220


	//   ....[66]....
        /*02b0*/ 	.word	0x0000f8e0


	//   ....[67]....
        /*02b4*/ 	.word	0x0000f910


	//   ....[68]....
        /*02b8*/ 	.word	0x0000f950


	//   ....[69]....
        /*02bc*/ 	.word	0x0000f960


	//   ....[70]....
        /*02c0*/ 	.word	0x00010ee0


	//   ....[71]....
        /*02c4*/ 	.word	0x00010ef0


	//   ....[72]....
        /*02c8*/ 	.word	0x00010f10


	//   ....[73]....
        /*02cc*/ 	.word	0x00010f30


	//   ....[74]....
        /*02d0*/ 	.word	0x00010f50


	//   ....[75]....
        /*02d4*/ 	.word	0x00010f70


	//   ....[76]....
        /*02d8*/ 	.word	0x000111a0


	//   ....[77]....
        /*02dc*/ 	.word	0x000111d0


	//   ....[78]....
        /*02e0*/ 	.word	0x00011320


	//   ....[79]....
        /*02e4*/ 	.word	0x00011350


	//   ....[80]....
        /*02e8*/ 	.word	0x000114a0


	//   ....[81]....
        /*02ec*/ 	.word	0x000114c0


	//   ....[82]....
        /*02f0*/ 	.word	0x00011b90


	//   ....[83]....
        /*02f4*/ 	.word	0x00011bb0


	//   ....[84]....
        /*02f8*/ 	.word	0x00011ce0


	//   ....[85]....
        /*02fc*/ 	.word	0x00011d10


	//   ....[86]....
        /*0300*/ 	.word	0x00011e40


	//   ....[87]....
        /*0304*/ 	.word	0x00011e70


	//   ....[88]....
        /*0308*/ 	.word	0x00011fa0


	//   ....[89]....
        /*030c*/ 	.word	0x00011fc0


	//----- nvinfo : EIATTR_EXIT_INSTR_OFFSETS
	.align		4
.L_324:
        /*0310*/ 	.byte	0x04, 0x1c
        /*0312*/ 	.short	(.L_326 - .L_325)


	//   ....[0]....
.L_325:
        /*0314*/ 	.word	0x00000030


	//   ....[1]....
        /*0318*/ 	.word	0x000114d0


	//   ....[2]....
        /*031c*/ 	.word	0x000115a0


	//   ....[3]....
        /*0320*/ 	.word	0x00011600


	//   ....[4]....
        /*0324*/ 	.word	0x00011fd0


	//   ....[5]....
        /*0328*/ 	.word	0x00012080


	//   ....[6]....
        /*032c*/ 	.word	0x000120e0


	//----- nvinfo : EIATTR_CTAIDZ_USED
	.align		4
.L_326:
        /*0330*/ 	.byte	0x01, 0x04
	.zero		2


	//----- nvinfo : EIATTR_MAX_THREADS
	.align		4
        /*0334*/ 	.byte	0x04, 0x05
        /*0336*/ 	.short	(.L_328 - .L_327)
.L_327:
        /*0338*/ 	.word	0x00000100
        /*033c*/ 	.word	0x00000001
        /*0340*/ 	.word	0x00000001


	//----- nvinfo : EIATTR_CRS_STACK_SIZE
	.align		4
.L_328:
        /*0344*/ 	.byte	0x04, 0x1e
        /*0346*/ 	.short	(.L_330 - .L_329)
.L_329:
        /*0348*/ 	.word	0x00000000
.L_330:


//--------------------- .nv.info._ZN7cutlass13device_kernelIN5flash19enable_sm80_to_sm89INS1_16FlashAttnFwdSm80INS1_25CollectiveMainloopFwdSm80ILi8ELi1ELb0EN4cute5tupleIJNS5_1CILi128EEENS7_ILi64EEENS7_ILi192EEEEEELi192ENS_10bfloat16_tEfNS_4arch4Sm80ELb0ELb1ELb1ELb1ELb1ELb0ELb1ELb0EEENS1_21CollectiveEpilogueFwdINS6_IJS8_SA_S9_EEENS6_IJNS7_ILi1EEESI_SI_EEESC_SE_Li256ELb1ELb1ELb0ELb0EEENS1_19SingleTileSchedulerILb1ELb0ELb1ELi128EEEEEEEEEvNT_6ParamsE --------------------------
	.section	.nv.info._ZN7cutlass13device_kernelIN5flash19enable_sm80_to_sm89INS1_16FlashAttnFwdSm80INS1_25CollectiveMainloopFwdSm80ILi8ELi1ELb0EN4cute5tupleIJNS5_1CILi128EEENS7_ILi64EEENS7_ILi192EEEEEELi192ENS_10bfloat16_tEfNS_4arch4Sm80ELb0ELb1ELb1ELb1ELb1ELb0ELb1ELb0EEENS1_21CollectiveEpilogueFwdINS6_IJS8_SA_S9_EEENS6_IJNS7_ILi1EEESI_SI_EEESC_SE_Li256ELb1ELb1ELb0ELb0EEENS1_19SingleTileSchedulerILb1ELb0ELb1ELi128EEEEEEEEEvNT_6ParamsE,"",@"SHT_CUDA_INFO"
	.sectionflags	@""
	.align	4


	//----- nvinfo : EIATTR_CUDA_API_VERSION
	.align		4
        /*0000*/ 	.byte	0x04, 0x37
        /*0002*/ 	.short	(.L_332 - .L_331)
.L_331:
        /*0004*/ 	.word	0x00000082


	//----- nvinfo : EIATTR_SW2861232_WAR
	.align		4
.L_332:
        /*0008*/ 	.byte	0x01, 0x35
	.zero		2


	//----- nvinfo : EIATTR_PARAM_CBANK
	.align		4
        /*000c*/ 	.byte	0x04, 0x0a
        /*000e*/ 	.short	(.L_334 - .L_333)
	.align		4
.L_333:
        /*0010*/ 	.word	index@(.nv.constant0._ZN7cutlass13device_kernelIN5flash19enable_sm80_to_sm89INS1_16FlashAttnFwdSm80INS1_25CollectiveMainloopFwdSm80ILi8ELi1ELb0EN4cute5tupleIJNS5_1CILi128EEENS7_ILi64EEENS7_ILi192EEEEEELi192ENS_10bfloat16_tEfNS_4arch4Sm80ELb0ELb1ELb1ELb1ELb1ELb0ELb1ELb0EEENS1_21CollectiveEpilogueFwdINS6_IJS8_SA_S9_EEENS6_IJNS7_ILi1EEESI_SI_EEESC_SE_Li256ELb1ELb1ELb0ELb0EEENS1_19SingleTileSchedulerILb1ELb0ELb1ELi128EEEEEEEEEvNT_6ParamsE)
        /*0014*/ 	.short	0x0160
        /*0016*/ 	.short	0x0418


	//----- nvinfo : EIATTR_CBANK_PARAM_SIZE
	.align		4
.L_334:
        /*0018*/ 	.byte	0x03, 0x19
        /*001a*/ 	.short	0x0418


	//----- nvinfo : EIATTR_KPARAM_INFO
	.align		4
        /*001c*/ 	.byte	0x04, 0x17
        /*001e*/ 	.short	(.L_336 - .L_335)
.L_335:
        /*0020*/ 	.word	0x00000000
        /*0024*/ 	.short	0x0000
        /*0026*/ 	.short	0x0000
        /*0028*/ 	.byte	0x00, 0xf0, 0x61, 0x10


	//----- nvinfo : EIATTR_MAXREG_COUNT
	.align		4
.L_336:
        /*002c*/ 	.byte	0x03, 0x1b
        /*002e*/ 	.short	0x00ff


	//----- nvinfo : EIATTR_NUM_BARRIERS
	.align		4
        /*0030*/ 	.byte	0x02, 0x4c
        /*0032*/ 	.byte	0x02
	.zero		1


	//----- nvinfo : EIATTR_MERCURY_ISA_VERSION
	.align		4
        /*0034*/ 	.byte	0x03, 0x5f
        /*0036*/ 	.short	0x0000


	//----- nvinfo : EIATTR_COOP_GROUP_MASK_REGIDS
	.align		4
        /*0038*/ 	.byte	0x04, 0x29
        /*003a*/ 	.short	(.L_338 - .L_337)


	//   ....[0]....
.L_337:
        /*003c*/ 	.word	0xffffffff


	//   ....[1]....
        /*0040*/ 	.word	0xffffffff


	//   ....[2]....
        /*0044*/ 	.word	0xffffffff


	//   ....[3]....
        /*0048*/ 	.word	0xffffffff


	//   ....[4]....
        /*004c*/ 	.word	0xffffffff


	//   ....[5]....
        /*0050*/ 	.word	0xffffffff


	//   ....[6]....
        /*0054*/ 	.word	0xffffffff


	//   ....[7]....
        /*0058*/ 	.word	0xffffffff


	//   ....[8]....
        /*005c*/ 	.word	0xffffffff


	//   ....[9]....
        /*0060*/ 	.word	0xffffffff


	//   ....[10]....
        /*0064*/ 	.word	0xffffffff


	//   ....[11]....
        /*0068*/ 	.word	0xffffffff


	//   ....[12]....
        /*006c*/ 	.word	0xffffffff


	//   ....[13]....
        /*0070*/ 	.word	0xffffffff


	//   ....[14]....
        /*0074*/ 	.word	0xffffffff


	//   ....[15]....
        /*0078*/ 	.word	0xffffffff


	//   ....[16]....
        /*007c*/ 	.word	0xffffffff


	//   ....[17]....
        /*0080*/ 	.word	0xffffffff


	//   ....[18]....
        /*0084*/ 	.word	0xffffffff


	//   ....[19]....
        /*0088*/ 	.word	0xffffffff


	//   ....[20]....
        /*008c*/ 	.word	0xffffffff


	//   ....[21]....
        /*0090*/ 	.word	0xffffffff


	//   ....[22]....
        /*0094*/ 	.word	0xffffffff


	//   ....[23]....
        /*0098*/ 	.word	0xffffffff


	//   ....[24]....
        /*009c*/ 	.word	0xffffffff


	//   ....[25]....
        /*00a0*/ 	.word	0xffffffff


	//   ....[26]....
        /*00a4*/ 	.word	0xffffffff


	//   ....[27]....
        /*00a8*/ 	.word	0xffffffff


	//   ....[28]....
        /*00ac*/ 	.word	0xffffffff


	//   ....[29]....
        /*00b0*/ 	.word	0xffffffff


	//   ....[30]....
        /*00b4*/ 	.word	0xffffffff


	//   ....[31]....
        /*00b8*/ 	.word	0xffffffff


	//   ....[32]....
        /*00bc*/ 	.word	0xffffffff


	//   ....[33]....
        /*00c0*/ 	.word	0xffffffff


	//   ....[34]....
        /*00c4*/ 	.word	0xffffffff


	//   ....[35]....
        /*00c8*/ 	.word	0xffffffff


	//   ....[36]....
        /*00cc*/ 	.word	0xffffffff


	//   ....[37]....
        /*00d0*/ 	.word	0xffffffff


	//   ....[38]....
        /*00d4*/ 	.word	0xffffffff


	//   ....[39]....
        /*00d8*/ 	.word	0xffffffff


	//   ....[40]....
        /*00dc*/ 	.word	0xffffffff


	//   ....[41]....
        /*00e0*/ 	.word	0xffffffff


	//   ....[42]....
        /*00e4*/ 	.word	0xffffffff


	//   ....[43]....
        /*00e8*/ 	.word	0xffffffff


	//   ....[44]....
        /*00ec*/ 	.word	0xffffffff


	//   ....[45]....
        /*00f0*/ 	.word	0xffffffff


	//   ....[46]....
        /*00f4*/ 	.word	0xffffffff


	//   ....[47]....
        /*00f8*/ 	.word	0xffffffff


	//   ....[48]....
        /*00fc*/ 	.word	0xffffffff


	//   ....[49]....
        /*0100*/ 	.word	0xffffffff


	//   ....[50]....
        /*0104*/ 	.word	0xffffffff


	//   ....[51]....
        /*0108*/ 	.word	0xffffffff


	//   ....[52]....
        /*010c*/ 	.word	0xffffffff


	//   ....[53]....
        /*0110*/ 	.word	0xffffffff


	//   ....[54]....
        /*0114*/ 	.word	0xffffffff


	//   ....[55]....
        /*0118*/ 	.word	0xffffffff


	//   ....[56]....
        /*011c*/ 	.word	0xffffffff


	//   ....[57]....
        /*0120*/ 	.word	0xffffffff


	//   ....[58]....
        /*0124*/ 	.word	0xffffffff


	//   ....[59]....
        /*0128*/ 	.word	0xffffffff


	//   ....[60]....
        /*012c*/ 	.word	0xffffffff


	//   ....[61]....
        /*0130*/ 	.word	0xffffffff


	//   ....[62]....
        /*0134*/ 	.word	0xffffffff


	//   ....[63]....
        /*0138*/ 	.word	0xffffffff


	//   ....[64]....
        /*013c*/ 	.word	0xffffffff


	//   ....[65]....
        /*0140*/ 	.word	0xffffffff


	//   ....[66]....
        /*0144*/ 	.word	0xffffffff


	//   ....[67]....
        /*0148*/ 	.word	0xffffffff


	//   ....[68]....
        /*014c*/ 	.word	0xffffffff


	//   ....[69]....
        /*0150*/ 	.word	0xffffffff


	//   ....[70]....
        /*0154*/ 	.word	0xffffffff


	//   ....[71]....
        /*0158*/ 	.word	0xffffffff


	//   ....[72]....
        /*015c*/ 	.word	0xffffffff


	//   ....[73]....
        /*0160*/ 	.word	0xffffffff


	//   ....[74]....
        /*0164*/ 	.word	0xffffffff


	//   ....[75]....
        /*0168*/ 	.word	0xffffffff


	//   ....[76]....
        /*016c*/ 	.word	0xffffffff


	//   ....[77]....
        /*0170*/ 	.word	0xffffffff


	//   ....[78]....
        /*0174*/ 	.word	0xffffffff


	//   ....[79]....
        /*0178*/ 	.word	0xffffffff


	//   ....[80]....
        /*017c*/ 	.word	0xffffffff


	//   ....[81]....
        /*0180*/ 	.word	0xffffffff


	//   ....[82]....
        /*0184*/ 	.word	0xffffffff


	//   ....[83]....
        /*0188*/ 	.word	0xffffffff


	//   ....[84]....
        /*018c*/ 	.word	0xffffffff


	//   ....[85]....
        /*0190*/ 	.word	0xffffffff


	//   ....[86]....
        /*0194*/ 	.word	0xffffffff


	//   ....[87]....
        /*0198*/ 	.word	0xffffffff


	//   ....[88]....
        /*019c*/ 	.word	0xffffffff


	//   ....[89]....
        /*01a0*/ 	.word	0xffffffff


	//   ....[90]....
        /*01a4*/ 	.word	0xffffffff


	//----- nvinfo : EIATTR_COOP_GROUP_INSTR_OFFSETS
	.align		4
.L_338:
        /*01a8*/ 	.byte	0x04, 0x28
        /*01aa*/ 	.short	(.L_340 - .L_339)


	//   ....[0]....
.L_339:
        /*01ac*/ 	.word	0x00000090


	//   ....[1]....
        /*01b0*/ 	.word	0x00001590


	//   ....[2]....
        /*01b4*/ 	.word	0x000015d0


	//   ....[3]....
        /*01b8*/ 	.word	0x000017a0


	//   ....[4]....
        /*01bc*/ 	.word	0x000017d0


	//   ....[5]....
        /*01c0*/ 	.word	0x000018f0


	//   ....[6]....
        /*01c4*/ 	.word	0x00001920


	//   ....[7]....
        /*01c8*/ 	.word	0x00001a30


	//   ....[8]....
        /*01cc*/ 	.word	0x00001a70


	//   ....[9]....
        /*01d0*/ 	.word	0x000020d0


	//   ....[10]....
        /*01d4*/ 	.word	0x00002110


	//   ....[11]....
        /*01d8*/ 	.word	0x00002150


	//   ....[12]....
        /*01dc*/ 	.word	0x00002170


	//   ....[13]....
        /*01e0*/ 	.word	0x000021c0


	//   ....[14]....
        /*01e4*/ 	.word	0x000021f0


	//   ....[15]....
        /*01e8*/ 	.word	0x00002230


	//   ....[16]....
        /*01ec*/ 	.word	0x00002260


	//   ....[17]....
        /*01f0*/ 	.word	0x00003350


	//   ....[18]....
        /*01f4*/ 	.word	0x00003380


	//   ....[19]....
        /*01f8*/ 	.word	0x000033a0


	//   ....[20]....
        /*01fc*/ 	.word	0x000033c0


	//   ....[21]....
        /*0200*/ 	.word	0x00003830


	//   ....[22]....
        /*0204*/ 	.word	0x00003b00


	//   ....[23]....
        /*0208*/ 	.word	0x00004760


	//   ....[24]....
        /*020c*/ 	.word	0x00004860


	//   ....[25]....
        /*0210*/ 	.word	0x00004870


	//   ....[26]....
        /*0214*/ 	.word	0x000048c0


	//   ....[27]....
        /*0218*/ 	.word	0x00005ca0


	//   ....[28]....
        /*021c*/ 	.word	0x00005cc0


	//   ....[29]....
        /*0220*/ 	.word	0x00005ce0


	//   ....[30]....
        /*0224*/ 	.word	0x00005cf0


	//   ....[31]....
        /*0228*/ 	.word	0x00006db0


	//   ....[32]....
        /*022c*/ 	.word	0x00006dc0


	//   ....[33]....
        /*0230*/ 	.word	0x00006dd0


	//   ....[34]....
        /*0234*/ 	.word	0x00006de0


	//   ....[35]....
        /*0238*/ 	.word	0x00006fe0


	//   ....[36]....
        /*023c*/ 	.word	0x00007200


	//   ....[37]....
        /*0240*/ 	.word	0x00007c40


	//   ....[38]....
        /*0244*/ 	.word	0x00007e10


	//   ....[39]....
        /*0248*/ 	.word	0x00007e60


	//   ....[40]....
        /*024c*/ 	.word	0x00007ef0


	//   ....[41]....
        /*0250*/ 	.word	0x00009b10


	//   ....[42]....
        /*0254*/ 	.word	0x00009b30


	//   ....[43]....
        /*0258*/ 	.word	0x00009b50


	//   ....[44]....
        /*025c*/ 	.word	0x00009b60


	//   ....[45]....
        /*0260*/ 	.word	0x0000ac10


	//   ....[46]....
        /*0264*/ 	.word	0x0000ac30


	//   ....[47]....
        /*0268*/ 	.word	0x0000ac40


	//   ....[48]....
        /*026c*/ 	.word	0x0000ac50


	//   ....[49]....
        /*0270*/ 	.word	0x0000b020


	//   ....[50]....
        /*0274*/ 	.word	0x0000b040


	//   ....[51]....
        /*0278*/ 	.word	0x0000b070


	//   ....[52]....
        /*027c*/ 	.word	0x0000b080


	//   ....[53]....
        /*0280*/ 	.word	0x0000c8e0


	//   ....[54]....
        /*0284*/ 	.word	0x0000c8f0


	//   ....[55]....
        /*0288*/ 	.word	0x0000c910


	//   ....[56]....
        /*028c*/ 	.word	0x0000c920


	//   ....[57]....
        /*0290*/ 	.word	0x0000da20


	//   ....[58]....
        /*0294*/ 	.word	0x0000da30


	//   ....[59]....
        /*0298*/ 	.word	0x0000da40


	//   ....[60]....
        /*029c*/ 	.word	0x0000da50


	//   ....[61]....
        /*02a0*/ 	.word	0x0000dc40


	//   ....[62]....
        /*02a4*/ 	.word	0x0000dfb0


	//   ....[63]....
        /*02a8*/ 	.word	0x0000e890


	//   ....[64]....
        /*02ac*/ 	.word	0x0000ea70


	//   ....[65]....
        /*02b0*/ 	.word	0x0000eab0


	//   ....[66]....
        /*02b4*/ 	.word	0x0000eb30


	//   ....[67]....
        /*02b8*/ 	.word	0x00010200


	//   ....[68]....
        /*02bc*/ 	.word	0x00010230


	//   ....[69]....
        /*02c0*/ 	.word	0x00010270


	//   ....[70]....
        /*02c4*/ 	.word	0x00010280


	//   ....[71]....
        /*02c8*/ 	.word	0x00011870


	//   ....[72]....
        /*02cc*/ 	.word	0x000118e0


	//   ....[73]....
        /*02d0*/ 	.word	0x00011920


	//   ....[74]....
        /*02d4*/ 	.word	0x00011960


	//   ....[75]....
        /*02d8*/ 	.word	0x00011bb0


	//   ....[76]....
        /*02dc*/ 	.word	0x00011bc0


	//   ....[77]....
        /*02e0*/ 	.word	0x00011d40


	//   ....[78]....
        /*02e4*/ 	.word	0x00011d70


	//   ....[79]....
        /*02e8*/ 	.word	0x00011ec0


	//   ....[80]....
        /*02ec*/ 	.word	0x00011ef0


	//   ....[81]....
        /*02f0*/ 	.word	0x00012040


	//   ....[82]....
        /*02f4*/ 	.word	0x00012060


	//   ....[83]....
        /*02f8*/ 	.word	0x000129a0


	//   ....[84]....
        /*02fc*/ 	.word	0x000129b0


	//   ....[85]....
        /*0300*/ 	.word	0x00012ae0


	//   ....[86]....
        /*0304*/ 	.word	0x00012b10


	//   ....[87]....
        /*0308*/ 	.word	0x00012c40


	//   ....[88]....
        /*030c*/ 	.word	0x00012c70


	//   ....[89]....
        /*0310*/ 	.word	0x00012da0


	//   ....[90]....
        /*0314*/ 	.word	0x00012dc0


	//----- nvinfo : EIATTR_EXIT_INSTR_OFFSETS
	.align		4
.L_340:
        /*0318*/ 	.byte	0x04, 0x1c
        /*031a*/ 	.short	(.L_342 - .L_341)


	//   ....[0]....
.L_341:
        /*031c*/ 	.word	0x00000440


	//   ....[1]....
        /*0320*/ 	.word	0x00012070


	//   ....[2]....
        /*0324*/ 	.word	0x00012140


	//   ....[3]....
        /*0328*/ 	.word	0x000121a0


	//   ....[4]....
        /*032c*/ 	.word	0x00012dd0


	//   ....[5]....
        /*0330*/ 	.word	0x00012e80


	//   ....[6]....
        /*0334*/ 	.word	0x00012ee0


	//----- nvinfo : EIATTR_CTAIDZ_USED
	.align		4
.L_342:
        /*0338*/ 	.byte	0x01, 0x04
	.zero		2


	//----- nvinfo : EIATTR_MAX_THREADS
	.align		4
        /*033c*/ 	.byte	0x04, 0x05
        /*033e*/ 	.short	(.L_344 - .L_343)
.L_343:
        /*0340*/ 	.word	0x00000100
        /*0344*/ 	.word	0x00000001
        /*0348*/ 	.word	0x00000001


	//----- nvinfo : EIATTR_CRS_STACK_SIZE
	.align		4
.L_344:
        /*034c*/ 	.byte	0x04, 0x1e
        /*034e*/ 	.short	(.L_346 - .L_345)
.L_345:
        /*0350*/ 	.word	0x00000000
.L_346:


//--------------------- .nv.info._ZN7cutlass13device_kernelIN5flash19enable_sm80_to_sm89INS1_16FlashAttnFwdSm80INS1_25CollectiveMainloopFwdSm80ILi8ELi1ELb0EN4cute5tupleIJNS5_1CILi128EEENS7_ILi64EEENS7_ILi192EEEEEELi192ENS_10bfloat16_tEfNS_4arch4Sm80ELb0ELb1ELb1ELb1ELb1ELb1ELb1ELb0EEENS1_21CollectiveEpilogueFwdINS6_IJS8_SA_S9_EEENS6_IJNS7_ILi1EEESI_SI_EEESC_SE_Li256ELb1ELb1ELb0ELb0EEENS1_19SingleTileSchedulerILb1ELb0ELb1ELi128EEEEEEEEEvNT_6ParamsE --------------------------
	.section	.nv.info._ZN7cutlass13device_kernelIN5flash19enable_sm80_to_sm89INS1_16FlashAttnFwdSm80INS1_25CollectiveMainloopFwdSm80ILi8ELi1ELb0EN4cute5tupleIJNS5_1CILi128EEENS7_ILi64EEENS7_ILi192EEEEEELi192ENS_10bfloat16_tEfNS_4arch4Sm80ELb0ELb1ELb1ELb1ELb1ELb1ELb1ELb0EEENS1_21CollectiveEpilogueFwdINS6_IJS8_SA_S9_EEENS6_IJNS7_ILi1EEESI_SI_EEESC_SE_Li256ELb1ELb1ELb0ELb0EEENS1_19SingleTileSchedulerILb1ELb0ELb1ELi128EEEEEEEEEvNT_6ParamsE,"",@"SHT_CUDA_INFO"
	.sectionflags	@""
	.align	4


	//----- nvinfo : EIATTR_CUDA_API_VERSION
	.align		4
        /*0000*/ 	.byte	0x04, 0x37
        /*0002*/ 	.short	(.L_348 - .L_347)
.L_347:
        /*0004*/ 	.word	0x00000082


	//----- nvinfo : EIATTR_SW2861232_WAR
	.align		4
.L_348:
        /*0008*/ 	.byte	0x01, 0x35
	.zero		2


	//----- nvinfo : EIATTR_PARAM_CBANK
	.align		4
        /*000c*/ 	.byte	0x04, 0x0a
        /*000e*/ 	.short	(.L_350 - .L_349)
	.align		4
.L_349:
        /*0010*/ 	.word	index@(.nv.constant0._ZN7cutlass13device_kernelIN5flash19enable_sm80_to_sm89INS1_16FlashAttnFwdSm80INS1_25CollectiveMainloopFwdSm80ILi8ELi1ELb0EN4cute5tupleIJNS5_1CILi128EEENS7_ILi64EEENS7_ILi192EEEEEELi192ENS_10bfloat16_tEfNS_4arch4Sm80ELb0ELb1ELb1ELb1ELb1ELb1ELb1ELb0EEENS1_21CollectiveEpilogueFwdINS6_IJS8_SA_S9_EEENS6_IJNS7_ILi1EEESI_SI_EEESC_SE_Li256ELb1ELb1ELb0ELb0EEENS1_19SingleTileSchedulerILb1ELb0ELb1ELi128EEEEEEEEEvNT_6ParamsE)
        /*0014*/ 	.short	0x0160
        /*0016*/ 	.short	0x0418


	//----- nvinfo : EIATTR_CBANK_PARAM_SIZE
	.align		4
.L_350:
        /*0018*/ 	.byte	0x03, 0x19
        /*001a*/ 	.short	0x0418


	//----- nvinfo : EIATTR_KPARAM_INFO
	.align		4
        /*001c*/ 	.byte	0x04, 0x17
        /*001e*/ 	.short	(.L_352 - .L_351)
.L_351:
        /*0020*/ 	.word	0x00000000
        /*0024*/ 	.short	0x0000
        /*0026*/ 	.short	0x0000
        /*0028*/ 	.byte	0x00, 0xf0, 0x61, 0x10


	//----- nvinfo : EIATTR_MAXREG_COUNT
	.align		4
.L_352:
        /*002c*/ 	.byte	0x03, 0x1b
        /*002e*/ 	.short	0x00ff


	//----- nvinfo : EIATTR_NUM_BARRIERS
	.align		4
        /*0030*/ 	.byte	0x02, 0x4c
        /*0032*/ 	.byte	0x02
	.zero		1


	//----- nvinfo : EIATTR_MERCURY_ISA_VERSION
	.align		4
        /*0034*/ 	.byte	0x03, 0x5f
        /*0036*/ 	.short	0x0000


	//----- nvinfo : EIATTR_COOP_GROUP_MASK_REGIDS
	.align		4
        /*0038*/ 	.byte	0x04, 0x29
        /*003a*/ 	.short	(.L_354 - .L_353)


	//   ....[0]....
.L_353:
        /*003c*/ 	.word	0xffffffff


	//   ....[1]....
        /*0040*/ 	.word	0xffffffff


	//   ....[2]....
        /*0044*/ 	.word	0xffffffff


	//   ....[3]....
        /*0048*/ 	.word	0xffffffff


	//   ....[4]....
        /*004c*/ 	.word	0xffffffff


	//   ....[5]....
        /*0050*/ 	.word	0xffffffff


	//   ....[6]....
        /*0054*/ 	.word	0xffffffff


	//   ....[7]....
        /*0058*/ 	.word	0xffffffff


	//   ....[8]....
        /*005c*/ 	.word	0xffffffff


	//   ....[9]....
        /*0060*/ 	.word	0xffffffff


	//   ....[10]....
        /*0064*/ 	.word	0xffffffff


	//   ....[11]....
        /*0068*/ 	.word	0xffffffff


	//   ....[12]....
        /*006c*/ 	.word	0xffffffff


	//   ....[13]....
        /*0070*/ 	.word	0xffffffff


	//   ....[14]....
        /*0074*/ 	.word	0xffffffff


	//   ....[15]....
        /*0078*/ 	.word	0xffffffff


	//   ....[16]....
        /*007c*/ 	.word	0xffffffff


	//   ....[17]....
        /*0080*/ 	.word	0xffffffff


	//   ....[18]....
        /*0084*/ 	.word	0xffffffff


	//   ....[19]....
        /*0088*/ 	.word	0xffffffff


	//   ....[20]....
        /*008c*/ 	.word	0xffffffff


	//   ....[21]....
        /*0090*/ 	.word	0xffffffff


	//   ....[22]....
        /*0094*/ 	.word	0xffffffff


	//   ....[23]....
        /*0098*/ 	.word	0xffffffff


	//   ....[24]....
        /*009c*/ 	.word	0xffffffff


	//   ....[25]....
        /*00a0*/ 	.word	0xffffffff


	//   ....[26]....
        /*00a4*/ 	.word	0xffffffff


	//   ....[27]....
        /*00a8*/ 	.word	0xffffffff


	//   ....[28]....
        /*00ac*/ 	.word	0xffffffff


	//   ....[29]....
        /*00b0*/ 	.word	0xffffffff


	//   ....[30]....
        /*00b4*/ 	.word	0xffffffff


	//   ....[31]....
        /*00b8*/ 	.word	0xffffffff


	//   ....[32]....
        /*00bc*/ 	.word	0xffffffff


	//   ....[33]....
        /*00c0*/ 	.word	0xffffffff


	//   ....[34]....
        /*00c4*/ 	.word	0xffffffff


	//   ....[35]....
        /*00c8*/ 	.word	0xffffffff


	//   ....[36]....
        /*00cc*/ 	.word	0xffffffff


	//   ....[37]....
        /*00d0*/ 	.word	0xffffffff


	//   ....[38]....
        /*00d4*/ 	.word	0xffffffff


	//   ....[39]....
        /*00d8*/ 	.word	0xffffffff


	//   ....[40]....
        /*00dc*/ 	.word	0xffffffff


	//   ....[41]....
        /*00e0*/ 	.word	0xffffffff


	//   ....[42]....
        /*00e4*/ 	.word	0xffffffff


	//   ....[43]....
        /*00e8*/ 	.word	0xffffffff


	//   ....[44]....
        /*00ec*/ 	.word	0xffffffff


	//   ....[45]....
        /*00f0*/ 	.word	0xffffffff


	//   ....[46]....
        /*00f4*/ 	.word	0xffffffff


	//   ....[47]....
        /*00f8*/ 	.word	0xffffffff


	//   ....[48]....
        /*00fc*/ 	.word	0xffffffff


	//   ....[49]....
        /*0100*/ 	.word	0xffffffff


	//   ....[50]....
        /*0104*/ 	.word	0xffffffff


	//   ....[51]....
        /*0108*/ 	.word	0xffffffff


	//   ....[52]....
        /*010c*/ 	.word	0xffffffff


	//   ....[53]....
        /*0110*/ 	.word	0xffffffff


	//   ....[54]....
        /*0114*/ 	.word	0xffffffff


	//   ....[55]....
        /*0118*/ 	.word	0xffffffff


	//   ....[56]....
        /*011c*/ 	.word	0xffffffff


	//   ....[57]....
        /*0120*/ 	.word	0xffffffff


	//   ....[58]....
        /*0124*/ 	.word	0xffffffff


	//   ....[59]....
        /*0128*/ 	.word	0xffffffff


	//   ....[60]....
        /*012c*/ 	.word	0xffffffff


	//   ....[61]....
        /*0130*/ 	.word	0xffffffff


	//   ....[62]....
        /*0134*/ 	.word	0xffffffff


	//   ....[63]....
        /*0138*/ 	.word	0xffffffff


	//   ....[64]....
        /*013c*/ 	.word	0xffffffff


	//   ....[65]....
        /*0140*/ 	.word	0xffffffff


	//   ....[66]....
        /*0144*/ 	.word	0xffffffff


	//   ....[67]....
        /*0148*/ 	.word	0xffffffff


	//   ....[68]....
        /*014c*/ 	.word	0xffffffff


	//   ....[69]....
        /*0150*/ 	.word	0xffffffff


	//   ....[70]....
        /*0154*/ 	.word	0xffffffff


	//   ....[71]....
        /*0158*/ 	.word	0xffffffff


	//   ....[72]....
        /*015c*/ 	.word	0xffffffff


	//   ....[73]....
        /*0160*/ 	.word	0xffffffff


	//   ....[74]....
        /*0164*/ 	.word	0xffffffff


	//   ....[75]....
        /*0168*/ 	.word	0xffffffff


	//   ....[76]....
        /*016c*/ 	.word	0xffffffff


	//   ....[77]....
        /*0170*/ 	.word	0xffffffff


	//   ....[78]....
        /*0174*/ 	.word	0xffffffff


	//   ....[79]....
        /*0178*/ 	.word	0xffffffff


	//   ....[80]....
        /*017c*/ 	.word	0xffffffff


	//   ....[81]....
        /*0180*/ 	.word	0xffffffff


	//   ....[82]....
        /*0184*/ 	.word	0xffffffff


	//   ....[83]....
        /*0188*/ 	.word	0xffffffff


	//   ....[84]....
        /*018c*/ 	.word	0xffffffff


	//   ....[85]....
        /*0190*/ 	.word	0xffffffff


	//   ....[86]....
        /*0194*/ 	.word	0xffffffff


	//   ....[87]....
        /*0198*/ 	.word	0xffffffff


	//   ....[88]....
        /*019c*/ 	.word	0xffffffff


	//   ....[89]....
        /*01a0*/ 	.word	0xffffffff


	//   ....[90]....
        /*01a4*/ 	.word	0xffffffff


	//   ....[91]....
        /*01a8*/ 	.word	0xffffffff


	//   ....[92]....
        /*01ac*/ 	.word	0xffffffff


	//   ....[93]....
        /*01b0*/ 	.word	0xffffffff


	//   ....[94]....
        /*01b4*/ 	.word	0xffffffff


	//   ....[95]....
        /*01b8*/ 	.word	0xffffffff


	//   ....[96]....
        /*01bc*/ 	.word	0xffffffff


	//   ....[97]....
        /*01c0*/ 	.word	0xffffffff


	//   ....[98]....
        /*01c4*/ 	.word	0xffffffff


	//   ....[99]....
        /*01c8*/ 	.word	0xffffffff


	//   ....[100]....
        /*01cc*/ 	.word	0xffffffff


	//   ....[101]....
        /*01d0*/ 	.word	0xffffffff


	//   ....[102]....
        /*01d4*/ 	.word	0xffffffff


	//   ....[103]....
        /*01d8*/ 	.word	0xffffffff


	//   ....[104]....
        /*01dc*/ 	.word	0xffffffff


	//   ....[105]....
        /*01e0*/ 	.word	0xffffffff


	//   ....[106]....
        /*01e4*/ 	.word	0xffffffff


	//   ....[107]....
        /*01e8*/ 	.word	0xffffffff


	//   ....[108]....
        /*01ec*/ 	.word	0xffffffff


	//   ....[109]....
        /*01f0*/ 	.word	0xffffffff


	//   ....[110]....
        /*01f4*/ 	.word	0xffffffff


	//   ....[111]....
        /*01f8*/ 	.word	0xffffffff


	//   ....[112]....
        /*01fc*/ 	.word	0xffffffff


	//   ....[113]....
        /*0200*/ 	.word	0xffffffff


	//   ....[114]....
        /*0204*/ 	.word	0xffffffff


	//   ....[115]....
        /*0208*/ 	.word	0xffffffff


	//   ....[116]....
        /*020c*/ 	.word	0xffffffff


	//   ....[117]....
        /*0210*/ 	.word	0xffffffff


	//   ....[118]....
        /*0214*/ 	.word	0xffffffff


	//   ....[119]....
        /*0218*/ 	.word	0xffffffff


	//   ....[120]....
        /*021c*/ 	.word	0xffffffff


	//   ....[121]....
        /*0220*/ 	.word	0xffffffff


	//   ....[122]....
        /*0224*/ 	.word	0xffffffff


	//   ....[123]....
        /*0228*/ 	.word	0xffffffff


	//   ....[124]....
        /*022c*/ 	.word	0xffffffff


	//   ....[125]....
        /*0230*/ 	.word	0xffffffff


	//   ....[126]....
        /*0234*/ 	.word	0xffffffff


	//   ....[127]....
        /*0238*/ 	.word	0xffffffff


	//   ....[128]....
        /*023c*/ 	.word	0xffffffff


	//   ....[129]....
        /*0240*/ 	.word	0xffffffff


	//   ....[130]....
        /*0244*/ 	.word	0xffffffff


	//   ....[131]....
        /*0248*/ 	.word	0xffffffff


	//   ....[132]....
        /*024c*/ 	.word	0xffffffff


	//   ....[133]....
        /*0250*/ 	.word	0xffffffff


	//   ....[134]....
        /*0254*/ 	.word	0xffffffff


	//   ....[135]....
        /*0258*/ 	.word	0xffffffff


	//   ....[136]....
        /*025c*/ 	.word	0xffffffff


	//   ....[137]....
        /*0260*/ 	.word	0xffffffff


	//   ....[138]....
        /*0264*/ 	.word	0xffffffff


	//   ....[139]....
        /*0268*/ 	.word	0xffffffff


	//   ....[140]....
        /*026c*/ 	.word	0xffffffff


	//   ....[141]....
        /*0270*/ 	.word	0xffffffff


	//   ....[142]....
        /*0274*/ 	.word	0xffffffff


	//   ....[143]....
        /*0278*/ 	.word	0xffffffff


	//   ....[144]....
        /*027c*/ 	.word	0xffffffff


	//   ....[145]....
        /*0280*/ 	.word	0xffffffff


	//   ....[146]....
        /*0284*/ 	.word	0xffffffff


	//   ....[147]....
        /*0288*/ 	.word	0xffffffff


	//   ....[148]....
        /*028c*/ 	.word	0xffffffff


	//   ....[149]....
        /*0290*/ 	.word	0xffffffff


	//   ....[150]....
        /*0294*/ 	.word	0xffffffff


	//   ....[151]....
        /*0298*/ 	.word	0xffffffff


	//   ....[152]....
        /*029c*/ 	.word	0xffffffff


	//   ....[153]....
        /*02a0*/ 	.word	0xffffffff


	//   ....[154]....
        /*02a4*/ 	.word	0xffffffff


	//   ....[155]....
        /*02a8*/ 	.word	0xffffffff


	//   ....[156]....
        /*02ac*/ 	.word	0xffffffff


	//   ....[157]....
        /*02b0*/ 	.word	0xffffffff


	//   ....[158]....
        /*02b4*/ 	.word	0xffffffff


	//   ....[159]....
        /*02b8*/ 	.word	0xffffffff


	//   ....[160]....
        /*02bc*/ 	.word	0xffffffff


	//   ....[161]....
        /*02c0*/ 	.word	0xffffffff


	//   ....[162]....
        /*02c4*/ 	.word	0xffffffff


	//   ....[163]....
        /*02c8*/ 	.word	0xffffffff


	//   ....[164]....
        /*02cc*/ 	.word	0xffffffff


	//   ....[165]....
        /*02d0*/ 	.word	0xffffffff


	//   ....[166]....
        /*02d4*/ 	.word	0xffffffff


	//   ....[167]....
        /*02d8*/ 	.word	0xffffffff


	//   ....[168]....
        /*02dc*/ 	.word	0xffffffff


	//   ....[169]....
        /*02e0*/ 	.word	0xffffffff


	//   ....[170]....
        /*02e4*/ 	.word	0xffffffff


	//   ....[171]....
        /*02e8*/ 	.word	0xffffffff


	//   ....[172]....
        /*02ec*/ 	.word	0xffffffff


	//   ....[173]....
        /*02f0*/ 	.word	0xffffffff


	//   ....[174]....
        /*02f4*/ 	.word	0xffffffff


	//   ....[175]....
        /*02f8*/ 	.word	0xffffffff


	//   ....[176]....
        /*02fc*/ 	.word	0xffffffff


	//   ....[177]....
        /*0300*/ 	.word	0xffffffff


	//   ....[178]....
        /*0304*/ 	.word	0xffffffff


	//   ....[179]....
        /*0308*/ 	.word	0xffffffff


	//   ....[180]....
        /*030c*/ 	.word	0xffffffff


	//   ....[181]....
        /*0310*/ 	.word	0xffffffff


	//   ....[182]....
        /*0314*/ 	.word	0xffffffff


	//   ....[183]....
        /*0318*/ 	.word	0xffffffff


	//   ....[184]....
        /*031c*/ 	.word	0xffffffff


	//   ....[185]....
        /*0320*/ 	.word	0xffffffff


	//   ....[186]....
        /*0324*/ 	.word	0xffffffff


	//   ....[187]....
        /*0328*/ 	.word	0xffffffff


	//   ....[188]....
        /*032c*/ 	.word	0xffffffff


	//   ....[189]....
        /*0330*/ 	.word	0xffffffff


	//   ....[190]....
        /*0334*/ 	.word	0xffffffff


	//   ....[191]....
        /*0338*/ 	.word	0xffffffff


	//   ....[192]....
        /*033c*/ 	.word	0xffffffff


	//   ....[193]....
        /*0340*/ 	.word	0xffffffff


	//   ....[194]....
        /*0344*/ 	.word	0xffffffff


	//   ....[195]....
        /*0348*/ 	.word	0xffffffff


	//   ....[196]....
        /*034c*/ 	.word	0xffffffff


	//   ....[197]....
        /*0350*/ 	.word	0xffffffff


	//   ....[198]....
        /*0354*/ 	.word	0xffffffff


	//----- nvinfo : EIATTR_COOP_GROUP_INSTR_OFFSETS
	.align		4
.L_354:
        /*0358*/ 	.byte	0x04, 0x28
        /*035a*/ 	.short	(.L_356 - .L_355)


	//   ....[0]....
.L_355:
        /*035c*/ 	.word	0x00000090


	//   ....[1]....
        /*0360*/ 	.word	0x00002290


	//   ....[2]....
        /*0364*/ 	.word	0x000022a0


	//   ....[3]....
        /*0368*/ 	.word	0x00003de0


	//   ....[4]....
        /*036c*/ 	.word	0x00003df0


	//   ....[5]....
        /*0370*/ 	.word	0x00005770


	//   ....[6]....
        /*0374*/ 	.word	0x00005790


	//   ....[7]....
        /*0378*/ 	.word	0x00005c90


	//   ....[8]....
        /*037c*/ 	.word	0x00005cf0


	//   ....[9]....
        /*0380*/ 	.word	0x00006e80


	//   ....[10]....
        /*0384*/ 	.word	0x00006ea0


	//   ....[11]....
        /*0388*/ 	.word	0x00007030


	//   ....[12]....
        /*038c*/ 	.word	0x00007040


	//   ....[13]....
        /*0390*/ 	.word	0x000071c0


	//   ....[14]....
        /*0394*/ 	.word	0x000071e0


	//   ....[15]....
        /*0398*/ 	.word	0x00007360


	//   ....[16]....
        /*039c*/ 	.word	0x00007370


	//   ....[17]....
        /*03a0*/ 	.word	0x00007bb0


	//   ....[18]....
        /*03a4*/ 	.word	0x00007be0


	//   ....[19]....
        /*03a8*/ 	.word	0x00007c00


	//   ....[20]....
        /*03ac*/ 	.word	0x00007c10


	//   ....[21]....
        /*03b0*/ 	.word	0x00008100


	//   ....[22]....
        /*03b4*/ 	.word	0x00008110


	//   ....[23]....
        /*03b8*/ 	.word	0x00008150


	//   ....[24]....
        /*03bc*/ 	.word	0x000081a0


	//   ....[25]....
        /*03c0*/ 	.word	0x00008f50


	//   ....[26]....
        /*03c4*/ 	.word	0x00008f70


	//   ....[27]....
        /*03c8*/ 	.word	0x00008fe0


	//   ....[28]....
        /*03cc*/ 	.word	0x00009050


	//   ....[29]....
        /*03d0*/ 	.word	0x00009490


	//   ....[30]....
        /*03d4*/ 	.word	0x00009b10


	//   ....[31]....
        /*03d8*/ 	.word	0x0000a380


	//   ....[32]....
        /*03dc*/ 	.word	0x0000a3b0


	//   ....[33]....
        /*03e0*/ 	.word	0x0000a3c0


	//   ....[34]....
        /*03e4*/ 	.word	0x0000a3f0


	//   ....[35]....
        /*03e8*/ 	.word	0x0000b970


	//   ....[36]....
        /*03ec*/ 	.word	0x0000b990


	//   ....[37]....
        /*03f0*/ 	.word	0x0000ba40


	//   ....[38]....
        /*03f4*/ 	.word	0x0000ba70


	//   ....[39]....
        /*03f8*/ 	.word	0x0000cb40


	//   ....[40]....
        /*03fc*/ 	.word	0x0000cb60


	//   ....[41]....
        /*0400*/ 	.word	0x0000cc10


	//   ....[42]....
        /*0404*/ 	.word	0x0000cc40


	//   ....[43]....
        /*0408*/ 	.word	0x0000ce80


	//   ....[44]....
        /*040c*/ 	.word	0x0000d360


	//   ....[45]....
        /*0410*/ 	.word	0x0000da30


	//   ....[46]....
        /*0414*/ 	.word	0x0000da60


	//   ....[47]....
        /*0418*/ 	.word	0x0000da70


	//   ....[48]....
        /*041c*/ 	.word	0x0000daa0


	//   ....[49]....
        /*0420*/ 	.word	0x0000f760


	//   ....[50]....
        /*0424*/ 	.word	0x0000f780


	//   ....[51]....
        /*0428*/ 	.word	0x0000f820


	//   ....[52]....
        /*042c*/ 	.word	0x0000f850


	//   ....[53]....
        /*0430*/ 	.word	0x00010920


	//   ....[54]....
        /*0434*/ 	.word	0x00010940


	//   ....[55]....
        /*0438*/ 	.word	0x000109e0


	//   ....[56]....
        /*043c*/ 	.word	0x00010a10


	//   ....[57]....
        /*0440*/ 	.word	0x00010da0


	//   ....[58]....
        /*0444*/ 	.word	0x00010dd0


	//   ....[59]....
        /*0448*/ 	.word	0x00010de0


	//   ....[60]....
        /*044c*/ 	.word	0x00010e10


	//   ....[61]....
        /*0450*/ 	.word	0x00012750


	//   ....[62]....
        /*0454*/ 	.word	0x00012760


	//   ....[63]....
        /*0458*/ 	.word	0x000127c0


	//   ....[64]....
        /*045c*/ 	.word	0x000127f0


	//   ....[65]....
        /*0460*/ 	.word	0x00013860


	//   ....[66]....
        /*0464*/ 	.word	0x00013880


	//   ....[67]....
        /*0468*/ 	.word	0x00013910


	//   ....[68]....
        /*046c*/ 	.word	0x00013940


	//   ....[69]....
        /*0470*/ 	.word	0x00013b10


	//   ....[70]....
        /*0474*/ 	.word	0x00013ff0


	//   ....[71]....
        /*0478*/ 	.word	0x000146c0


	//   ....[72]....
        /*047c*/ 	.word	0x000146f0


	//   ....[73]....
        /*0480*/ 	.word	0x00014700


	//   ....[74]....
        /*0484*/ 	.word	0x00014730


	//   ....[75]....
        /*0488*/ 	.word	0x00015ec0


	//   ....[76]....
        /*048c*/ 	.word	0x00015ef0


	//   ....[77]....
        /*0490*/ 	.word	0x00015f00


	//   ....[78]....
        /*0494*/ 	.word	0x00015f30


	//   ....[79]....
        /*0498*/ 	.word	0x000174d0


	//   ....[80]....
        /*049c*/ 	.word	0x00017500


	//   ....[81]....
        /*04a0*/ 	.word	0x00017520


	//   ....[82]....
        /*04a4*/ 	.word	0x00017540


	//   ....[83]....
        /*04a8*/ 	.word	0x00017730


	//   ....[84]....
        /*04ac*/ 	.word	0x00017740


	//   ....[85]....
        /*04b0*/ 	.word	0x000178c0


	//   ....[86]....
        /*04b4*/ 	.word	0x000178f0


	//   ....[87]....
        /*04b8*/ 	.word	0x00017a40


	//   ....[88]....
        /*04bc*/ 	.word	0x00017a70


	//   ....[89]....
        /*04c0*/ 	.word	0x00017bc0


	//   ....[90]....
        /*04c4*/ 	.word	0x00017be0


	//   ....[91]....
        /*04c8*/ 	.word	0x000183d0


	//   ....[92]....
        /*04cc*/ 	.word	0x000183f0


	//   ....[93]....
        /*04d0*/ 	.word	0x00018560


	//   ....[94]....
        /*04d4*/ 	.word	0x00018570


	//   ....[95]....
        /*04d8*/ 	.word	0x000186e0


	//   ....[96]....
        /*04dc*/ 	.word	0x00018700


	//   ....[97]....
        /*04e0*/ 	.word	0x00018870


	//   ....[98]....
        /*04e4*/ 	.word	0x00018880


	//   ....[99]....
        /*04e8*/ 	.word	0x00018a40


	//   ....[100]....
        /*04ec*/ 	.word	0x00018ac0


	//   ....[101]....
        /*04f0*/ 	.word	0x00018b40


	//   ....[102]....
        /*04f4*/ 	.word	0x00018bb0


	//   ....[103]....
        /*04f8*/ 	.word	0x00018c30


	//   ....[104]....
        /*04fc*/ 	.word	0x00018cb0


	//   ....[105]....
        /*0500*/ 	.word	0x00018d30


	//   ....[106]....
        /*0504*/ 	.word	0x00018da0


	//   ....[107]....
        /*0508*/ 	.word	0x00018e20


	//   ....[108]....
        /*050c*/ 	.word	0x00018ea0


	//   ....[109]....
        /*0510*/ 	.word	0x00018f20


	//   ....[110]....
        /*0514*/ 	.word	0x000190e0


	//   ....[111]....
        /*0518*/ 	.word	0x00019150


	//   ....[112]....
        /*051c*/ 	.word	0x000191d0


	//   ....[113]....
        /*0520*/ 	.word	0x00019250


	//   ....[114]....
        /*0524*/ 	.word	0x000192b0


	//   ....[115]....
        /*0528*/ 	.word	0x00019300


	//   ....[116]....
        /*052c*/ 	.word	0x00019350


	//   ....[117]....
        /*0530*/ 	.word	0x000193a0


	//   ....[118]....
        /*0534*/ 	.word	0x00019420


	//   ....[119]....
        /*0538*/ 	.word	0x000194a0


	//   ....[120]....
        /*053c*/ 	.word	0x000195f0


	//   ....[121]....
        /*0540*/ 	.word	0x00019660


	//   ....[122]....
        /*0544*/ 	.word	0x000196e0


	//   ....[123]....
        /*0548*/ 	.word	0x00019760


	//   ....[124]....
        /*054c*/ 	.word	0x000198b0


	//   ....[125]....
        /*0550*/ 	.word	0x00019920


	//   ....[126]....
        /*0554*/ 	.word	0x000199a0


	//   ....[127]....
        /*0558*/ 	.word	0x00019a20


	//   ....[128]....
        /*055c*/ 	.word	0x00019a70


	//   ....[129]....
        /*0560*/ 	.word	0x00019ac0


	//   ....[130]....
        /*0564*/ 	.word	0x00019b10


	//   ....[131]....
        /*0568*/ 	.word	0x00019b50


	//   ....[132]....
        /*056c*/ 	.word	0x00019bc0


	//   ....[133]....
        /*0570*/ 	.word	0x00019c40


	//   ....[134]....
        /*0574*/ 	.word	0x00019d80


	//   ....[135]....
        /*0578*/ 	.word	0x00019df0


	//   ....[136]....
        /*057c*/ 	.word	0x00019e70


	//   ....[137]....
        /*0580*/ 	.word	0x00019ef0


	//   ....[138]....
        /*0584*/ 	.word	0x0001a030


	//   ....[139]....
        /*0588*/ 	.word	0x0001a0a0


	//   ....[140]....
        /*058c*/ 	.word	0x0001a0f0


	//   ....[141]....
        /*0590*/ 	.word	0x0001a140


	//   ....[142]....
        /*0594*/ 	.word	0x0001a190


	//   ....[143]....
        /*0598*/ 	.word	0x0001a1d0


	//   ....[144]....
        /*059c*/ 	.word	0x0001a240


	//   ....[145]....
        /*05a0*/ 	.word	0x0001a2c0


	//   ....[146]....
        /*05a4*/ 	.word	0x0001a340


	//   ....[147]....
        /*05a8*/ 	.word	0x0001a460


	//   ....[148]....
        /*05ac*/ 	.word	0x0001a4d0


	//   ....[149]....
        /*05b0*/ 	.word	0x0001a550


	//   ....[150]....
        /*05b4*/ 	.word	0x0001a5d0


	//   ....[151]....
        /*05b8*/ 	.word	0x0001a620


	//   ....[152]....
        /*05bc*/ 	.word	0x0001a670


	//   ....[153]....
        /*05c0*/ 	.word	0x0001a6c0


	//   ....[154]....
        /*05c4*/ 	.word	0x0001a700


	//   ....[155]....
        /*05c8*/ 	.word	0x0001a750


	//   ....[156]....
        /*05cc*/ 	.word	0x0001a7b0


	//   ....[157]....
        /*05d0*/ 	.word	0x0001a800


	//   ....[158]....
        /*05d4*/ 	.word	0x0001a840


	//   ....[159]....
        /*05d8*/ 	.word	0x0001a8c0


	//   ....[160]....
        /*05dc*/ 	.word	0x0001a940


	//   ....[161]....
        /*05e0*/ 	.word	0x0001a9c0


	//   ....[162]....
        /*05e4*/ 	.word	0x0001aa30


	//   ....[163]....
        /*05e8*/ 	.word	0x0001aab0


	//   ....[164]....
        /*05ec*/ 	.word	0x0001ab30


	//   ....[165]....
        /*05f0*/ 	.word	0x0001abb0


	//   ....[166]....
        /*05f4*/ 	.word	0x0001ac20


	//   ....[167]....
        /*05f8*/ 	.word	0x0001b080


	//   ....[168]....
        /*05fc*/ 	.word	0x0001b0a0


	//   ....[169]....
        /*0600*/ 	.word	0x0001b0b0


	//   ....[170]....
        /*0604*/ 	.word	0x0001b0c0


	//   ....[171]....
        /*0608*/ 	.word	0x0001b890


	//   ....[172]....
        /*060c*/ 	.word	0x0001b8a0


	//   ....[173]....
        /*0610*/ 	.word	0x0001b8b0


	//   ....[174]....
        /*0614*/ 	.word	0x0001b8c0


	//   ....[175]....
        /*0618*/ 	.word	0x0001ec00


	//   ....[176]....
        /*061c*/ 	.word	0x0001ec20


	//   ....[177]....
        /*0620*/ 	.word	0x0001ec30


	//   ....[178]....
        /*0624*/ 	.word	0x0001ec40


	//   ....[179]....
        /*0628*/ 	.word	0x0001f200


	//   ....[180]....
        /*062c*/ 	.word	0x0001f210


	//   ....[181]....
        /*0630*/ 	.word	0x0001f220


	//   ....[182]....
        /*0634*/ 	.word	0x0001f230


	//   ....[183]....
        /*0638*/ 	.word	0x000226b0


	//   ....[184]....
        /*063c*/ 	.word	0x00022730


	//   ....[185]....
        /*0640*/ 	.word	0x000227a0


	//   ....[186]....
        /*0644*/ 	.word	0x00022810


	//   ....[187]....
        /*0648*/ 	.word	0x00022890


	//   ....[188]....
        /*064c*/ 	.word	0x00022900


	//   ....[189]....
        /*0650*/ 	.word	0x00022970


	//   ....[190]....
        /*0654*/ 	.word	0x000229e0


	//   ....[191]....
        /*0658*/ 	.word	0x00022a60


	//   ....[192]....
        /*065c*/ 	.word	0x00022ae0


	//   ....[193]....
        /*0660*/ 	.word	0x00022b50


	//   ....[194]....
        /*0664*/ 	.word	0x00022bc0


	//   ....[195]....
        /*0668*/ 	.word	0x00022c40


	//   ....[196]....
        /*066c*/ 	.word	0x00022cb0


	//   ....[197]....
        /*0670*/ 	.word	0x00022d30


	//   ....[198]....
        /*0674*/ 	.word	0x00022da0


	//----- nvinfo : EIATTR_EXIT_INSTR_OFFSETS
	.align		4
.L_356:
        /*0678*/ 	.byte	0x04, 0x1c
        /*067a*/ 	.short	(.L_358 - .L_357)


	//   ....[0]....
.L_357:
        /*067c*/ 	.word	0x00000320


	//   ....[1]....
        /*0680*/ 	.word	0x00017bf0


	//   ....[2]....
        /*0684*/ 	.word	0x00017cc0


	//   ....[3]....
        /*0688*/ 	.word	0x00017d20


	//   ....[4]....
        /*068c*/ 	.word	0x000188d0


	//   ....[5]....
        /*0690*/ 	.word	0x00018980


	//   ....[6]....
        /*0694*/ 	.word	0x000189e0


	//----- nvinfo : EIATTR_CTAIDZ_USED
	.align		4
.L_358:
        /*0698*/ 	.byte	0x01, 0x04
	.zero		2


	//----- nvinfo : EIATTR_MAX_THREADS
	.align		4
        /*069c*/ 	.byte	0x04, 0x05
        /*069e*/ 	.short	(.L_360 - .L_359)
.L_359:
        /*06a0*/ 	.word	0x00000100
        /*06a4*/ 	.word	0x00000001
        /*06a8*/ 	.word	0x00000001


	//----- nvinfo : EIATTR_CRS_STACK_SIZE
	.align		4
.L_360:
        /*06ac*/ 	.byte	0x04, 0x1e
        /*06ae*/ 	.short	(.L_362 - .L_361)
.L_361:
        /*06b0*/ 	.word	0x00000000
.L_362:


//--------------------- .nv.info._ZN7cutlass13device_kernelIN5flash19enable_sm80_to_sm89INS1_16FlashAttnFwdSm80INS1_25CollectiveMainloopFwdSm80ILi8ELi1ELb0EN4cute5tupleIJNS5_1CILi128EEENS7_ILi64EEENS7_ILi192EEEEEELi192ENS_10bfloat16_tEfNS_4arch4Sm80ELb1ELb0ELb1ELb0ELb1ELb0ELb1ELb0EEENS1_21CollectiveEpilogueFwdINS6_IJS8_SA_S9_EEENS6_IJNS7_ILi1EEESI_SI_EEESC_SE_Li256ELb0ELb1ELb0ELb0EEENS1_30DynamicPersistentTileSchedulerILi256ELi256ELb0ELb1ELb0EEEEEEEEEvNT_6ParamsE --------------------------
	.section	.nv.info._ZN7cutlass13device_kernelIN5flash19enable_sm80_to_sm89INS1_16FlashAttnFwdSm80INS1_25CollectiveMainloopFwdSm80ILi8ELi1ELb0EN4cute5tupleIJNS5_1CILi128EEENS7_ILi64EEENS7_ILi192EEEEEELi192ENS_10bfloat16_tEfNS_4arch4Sm80ELb1ELb0ELb1ELb0ELb1ELb0ELb1ELb0EEENS1_21CollectiveEpilogueFwdINS6_IJS8_SA_S9_EEENS6_IJNS7_ILi1EEESI_SI_EEESC_SE_Li256ELb0ELb1ELb0ELb0EEENS1_30DynamicPersistentTileSchedulerILi256ELi256ELb0ELb1ELb0EEEEEEEEEvNT_6ParamsE,"",@"SHT_CUDA_INFO"
	.sectionflags	@""
	.align	4


	//----- nvinfo : EIATTR_CUDA_API_VERSION
	.align		4
        /*0000*/ 	.byte	0x04, 0x37
        /*0002*/ 	.short	(.L_364 - .L_363)
.L_363:
        /*0004*/ 	.word	0x00000082


	//----- nvinfo : EIATTR_SW2861232_WAR
	.align		4
.L_364:
        /*0008*/ 	.byte	0x01, 0x35
	.zero		2


	//----- nvinfo : EIATTR_PARAM_CBANK
	.align		4
        /*000c*/ 	.byte	0x04, 0x0a
        /*000e*/ 	.short	(.L_366 - .L_365)
	.align		4
.L_365:
        /*0010*/ 	.word	index@(.nv.constant0._ZN7cutlass13device_kernelIN5flash19enable_sm80_to_sm89INS1_16FlashAttnFwdSm80INS1_25CollectiveMainloopFwdSm80ILi8ELi1ELb0EN4cute5tupleIJNS5_1CILi128EEENS7_ILi64EEENS7_ILi192EEEEEELi192ENS_10bfloat16_tEfNS_4arch4Sm80ELb1ELb0ELb1ELb0ELb1ELb0ELb1ELb0EEENS1_21CollectiveEpilogueFwdINS6_IJS8_SA_S9_EEENS6_IJNS7_ILi1EEESI_SI_EEESC_SE_Li256ELb0ELb1ELb0ELb0EEENS1_30DynamicPersistentTileSchedulerILi256ELi256ELb0ELb1ELb0EEEEEEEEEvNT_6ParamsE)
        /*0014*/ 	.short	0x0160
        /*0016*/ 	.short	0x0428


	//----- nvinfo : EIATTR_CBANK_PARAM_SIZE
	.align		4
.L_366:
        /*0018*/ 	.byte	0x03, 0x19
        /*001a*/ 	.short	0x0428


	//----- nvinfo : EIATTR_KPARAM_INFO
	.align		4
        /*001c*/ 	.byte	0x04, 0x17
        /*001e*/ 	.short	(.L_368 - .L_367)
.L_367:
        /*0020*/ 	.word	0x00000000
        /*0024*/ 	.short	0x0000
        /*0026*/ 	.short	0x0000
        /*0028*/ 	.byte	0x00, 0xf0, 0xa1, 0x10


	//----- nvinfo : EIATTR_MAXREG_COUNT
	.align		4
.L_368:
        /*002c*/ 	.byte	0x03, 0x1b
        /*002e*/ 	.short	0x00ff


	//----- nvinfo : EIATTR_NUM_BARRIERS
	.align		4
        /*0030*/ 	.byte	0x02, 0x4c
        /*0032*/ 	.byte	0x06
	.zero		1


	//----- nvinfo : EIATTR_ANNOTATIONS
	.align		4
        /*0034*/ 	.byte	0x04, 0x55
        /*0036*/ 	.short	(.L_370 - .L_369)


	//   ....[0]....
.L_369:
        /*0038*/ 	.word	0x00000001
        /*003c*/ 	.byte	0x70, 0x00, 0x00, 0x00, 0x01, 0x00, 0x00, 0x00, 0xc0, 0x04, 0x00, 0x00, 0x01, 0x00, 0x00, 0x00
        /* <DEDUP_REMOVED lines=12> */
        /*010c*/ 	.byte	0xf0, 0xda, 0x00, 0x00


	//----- nvinfo : EIATTR_MERCURY_ISA_VERSION
	.align		4
.L_370:
        /*0110*/ 	.byte	0x03, 0x5f
        /*0112*/ 	.short	0x0000


	//----- nvinfo : EIATTR_INT_WARP_WIDE_INSTR_OFFSETS
	.align		4
        /*0114*/ 	.byte	0x04, 0x31
        /*0116*/ 	.short	(.L_372 - .L_371)


	//   ....[0]....
.L_371:
        /*0118*/ 	.word	0x0000bd40


	//   ....[1]....
        /*011c*/ 	.word	0x0000bdc0


	//----- nvinfo : EIATTR_COOP_GROUP_MASK_REGIDS
	.align		4
.L_372:
        /*0120*/ 	.byte	0x04, 0x29
        /*0122*/ 	.short	(.L_374 - .L_373)


	//   ....[0]....
.L_373:
        /*0124*/ 	.word	0xffffffff


	//   ....[1]....
        /*0128*/ 	.word	0xffffffff


	//   ....[2]....
        /*012c*/ 	.word	0xffffffff


	//   ....[3]....
        /*0130*/ 	.word	0xffffffff


	//   ....[4]....
        /*0134*/ 	.word	0xffffffff


	//   ....[5]....
        /*0138*/ 	.word	0xffffffff


	//   ....[6]....
        /*013c*/ 	.word	0xffffffff


	//   ....[7]....
        /*0140*/ 	.word	0xffffffff


	//   ....[8]....
        /*0144*/ 	.word	0xffffffff


	//   ....[9]....
        /*0148*/ 	.word	0xffffffff


	//   ....[10]....
        /*014c*/ 	.word	0xffffffff


	//   ....[11]....
        /*0150*/ 	.word	0xffffffff


	//   ....[12]....
        /*0154*/ 	.word	0xffffffff


	//   ....[13]....
        /*0158*/ 	.word	0xffffffff


	//   ....[14]....
        /*015c*/ 	.word	0xffffffff


	//   ....[15]....
        /*0160*/ 	.word	0xffffffff


	//   ....[16]....
        /*0164*/ 	.word	0xffffffff


	//   ....[17]....
        /*0168*/ 	.word	0xffffffff


	//   ....[18]....
        /*016c*/ 	.word	0xffffffff


	//   ....[19]....
        /*0170*/ 	.word	0xffffffff


	//   ....[20]....
        /*0174*/ 	.word	0xffffffff


	//   ....[21]....
        /*0178*/ 	.word	0xffffffff


	//   ....[22]....
        /*017c*/ 	.word	0xffffffff


	//   ....[23]....
        /*0180*/ 	.word	0xffffffff


	//   ....[24]....
        /*0184*/ 	.word	0xffffffff


	//   ....[25]....
        /*0188*/ 	.word	0xffffffff


	//   ....[26]....
        /*018c*/ 	.word	0xffffffff


	//   ....[27]....
        /*0190*/ 	.word	0xffffffff


	//   ....[28]....
        /*0194*/ 	.word	0xffffffff


	//   ....[29]....
        /*0198*/ 	.word	0xffffffff


	//   ....[30]....
        /*019c*/ 	.word	0xffffffff


	//   ....[31]....
        /*01a0*/ 	.word	0xffffffff


	//   ....[32]....
        /*01a4*/ 	.word	0xffffffff


	//   ....[33]....
        /*01a8*/ 	.word	0xffffffff


	//   ....[34]....
        /*01ac*/ 	.word	0xffffffff


	//   ....[35]....
        /*01b0*/ 	.word	0xffffffff


	//   ....[36]....
        /*01b4*/ 	.word	0xffffffff


	//   ....[37]....
        /*01b8*/ 	.word	0xffffffff


	//   ....[38]....
        /*01bc*/ 	.word	0xffffffff


	//   ....[39]....
        /*01c0*/ 	.word	0xffffffff


	//   ....[40]....
        /*01c4*/ 	.word	0xffffffff


	//   ....[41]....
        /*01c8*/ 	.word	0xffffffff


	//   ....[42]....
        /*01cc*/ 	.word	0xffffffff


	//   ....[43]....
        /*01d0*/ 	.word	0xffffffff


	//   ....[44]....
        /*01d4*/ 	.word	0xffffffff


	//   ....[45]....
        /*01d8*/ 	.word	0xffffffff


	//   ....[46]....
        /*01dc*/ 	.word	0xffffffff


	//   ....[47]....
        /*01e0*/ 	.word	0xffffffff


	//   ....[48]....
        /*01e4*/ 	.word	0xffffffff


	//   ....[49]....
        /*01e8*/ 	.word	0xffffffff


	//   ....[50]....
        /*01ec*/ 	.word	0xffffffff


	//   ....[51]....
        /*01f0*/ 	.word	0xffffffff


	//   ....[52]....
        /*01f4*/ 	.word	0xffffffff


	//   ....[53]....
        /*01f8*/ 	.word	0xffffffff


	//   ....[54]....
        /*01fc*/ 	.word	0xffffffff


	//   ....[55]....
        /*0200*/ 	.word	0xffffffff


	//   ....[56]....
        /*0204*/ 	.word	0xffffffff


	//   ....[57]....
        /*0208*/ 	.word	0xffffffff


	//   ....[58]....
        /*020c*/ 	.word	0xffffffff


	//   ....[59]....
        /*0210*/ 	.word	0xffffffff


	//   ....[60]....
        /*0214*/ 	.word	0xffffffff


	//   ....[61]....
        /*0218*/ 	.word	0xffffffff


	//   ....[62]....
        /*021c*/ 	.word	0xffffffff


	//   ....[63]....
        /*0220*/ 	.word	0xffffffff


	//   ....[64]....
        /*0224*/ 	.word	0xffffffff


	//   ....[65]....
        /*0228*/ 	.word	0xffffffff


	//   ....[66]....
        /*022c*/ 	.word	0xffffffff


	//   ....[67]....
        /*0230*/ 	.word	0xffffffff


	//   ....[68]....
        /*0234*/ 	.word	0xffffffff


	//   ....[69]....
        /*0238*/ 	.word	0xffffffff


	//   ....[70]....
        /*023c*/ 	.word	0xffffffff


	//   ....[71]....
        /*0240*/ 	.word	0xffffffff


	//   ....[72]....
        /*0244*/ 	.word	0xffffffff


	//   ....[73]....
        /*0248*/ 	.word	0xffffffff


	//   ....[74]....
        /*024c*/ 	.word	0xffffffff


	//   ....[75]....
        /*0250*/ 	.word	0xffffffff


	//   ....[76]....
        /*0254*/ 	.word	0xffffffff


	//   ....[77]....
        /*0258*/ 	.word	0xffffffff


	//   ....[78]....
        /*025c*/ 	.word	0xffffffff


	//   ....[79]....
        /*0260*/ 	.word	0xffffffff


	//   ....[80]....
        /*0264*/ 	.word	0xffffffff


	//   ....[81]....
        /*0268*/ 	.word	0xffffffff


	//   ....[82]....
        /*026c*/ 	.word	0xffffffff


	//   ....[83]....
        /*0270*/ 	.word	0xffffffff


	//   ....[84]....
        /*0274*/ 	.word	0xffffffff


	//   ....[85]....
        /*0278*/ 	.word	0xffffffff


	//   ....[86]....
        /*027c*/ 	.word	0xffffffff


	//   ....[87]....
        /*0280*/ 	.word	0xffffffff


	//   ....[88]....
        /*0284*/ 	.word	0xffffffff


	//   ....[89]....
        /*0288*/ 	.word	0xffffffff


	//   ....[90]....
        /*028c*/ 	.word	0xffffffff


	//   ....[91]....
        /*0290*/ 	.word	0xffffffff


	//   ....[92]....
        /*0294*/ 	.word	0xffffffff


	//   ....[93]....
        /*0298*/ 	.word	0xffffffff


	//   ....[94]....
        /*029c*/ 	.word	0xffffffff


	//   ....[95]....
        /*02a0*/ 	.word	0xffffffff


	//   ....[96]....
        /*02a4*/ 	.word	0xffffffff


	//   ....[97]....
        /*02a8*/ 	.word	0xffffffff


	//   ....[98]....
        /*02ac*/ 	.word	0xffffffff


	//   ....[99]....
        /*02b0*/ 	.word	0xffffffff


	//   ....[100]....
        /*02b4*/ 	.word	0xffffffff


	//   ....[101]....
        /*02b8*/ 	.word	0xffffffff


	//   ....[102]....
        /*02bc*/ 	.word	0xffffffff


	//   ....[103]....
        /*02c0*/ 	.word	0xffffffff


	//   ....[104]....
        /*02c4*/ 	.word	0xffffffff


	//   ....[105]....
        /*02c8*/ 	.word	0xffffffff


	//   ....[106]....
        /*02cc*/ 	.word	0xffffffff


	//   ....[107]....
        /*02d0*/ 	.word	0xffffffff


	//   ....[108]....
        /*02d4*/ 	.word	0xffffffff


	//   ....[109]....
        /*02d8*/ 	.word	0xffffffff


	//   ....[110]....
        /*02dc*/ 	.word	0xffffffff


	//   ....[111]....
        /*02e0*/ 	.word	0xffffffff


	//   ....[112]....
        /*02e4*/ 	.word	0xffffffff


	//   ....[113]....
        /*02e8*/ 	.word	0xffffffff


	//   ....[114]....
        /*02ec*/ 	.word	0xffffffff


	//   ....[115]....
        /*02f0*/ 	.word	0xffffffff


	//   ....[116]....
        /*02f4*/ 	.word	0xffffffff


	//   ....[117]....
        /*02f8*/ 	.word	0xffffffff


	//   ....[118]....
        /*02fc*/ 	.word	0xffffffff


	//   ....[119]....
        /*0300*/ 	.word	0xffffffff


	//   ....[120]....
        /*0304*/ 	.word	0xffffffff


	//   ....[121]....
        /*0308*/ 	.word	0xffffffff


	//   ....[122]....
        /*030c*/ 	.word	0xffffffff


	//   ....[123]....
        /*0310*/ 	.word	0xffffffff


	//   ....[124]....
        /*0314*/ 	.word	0xffffffff


	//   ....[125]....
        /*0318*/ 	.word	0xffffffff


	//   ....[126]....
        /*031c*/ 	.word	0xffffffff


	//   ....[127]....
        /*0320*/ 	.word	0xffffffff


	//   ....[128]....
        /*0324*/ 	.word	0xffffffff


	//   ....[129]....
        /*0328*/ 	.word	0xffffffff


	//   ....[130]....
        /*032c*/ 	.word	0xffffffff


	//   ....[131]....
        /*0330*/ 	.word	0xffffffff


	//   ....[132]....
        /*0334*/ 	.word	0xffffffff


	//----- nvinfo : EIATTR_COOP_GROUP_INSTR_OFFSETS
	.align		4
.L_374:
        /*0338*/ 	.byte	0x04, 0x28
        /*033a*/ 	.short	(.L_376 - .L_375)


	//   ....[0]....
.L_375:
        /*033c*/ 	.word	0x00000050


	//   ....[1]....
        /*0340*/ 	.word	0x000012e0


	//   ....[2]....
        /*0344*/ 	.word	0x00001300


	//   ....[3]....
        /*0348*/ 	.word	0x00001480


	//   ....[4]....
        /*034c*/ 	.word	0x00001490


	//   ....[5]....
        /*0350*/ 	.word	0x000015f0


	//   ....[6]....
        /*0354*/ 	.word	0x00001610


	//   ....[7]....
        /*0358*/ 	.word	0x00001770


	//   ....[8]....
        /*035c*/ 	.word	0x00001780


	//   ....[9]....
        /*0360*/ 	.word	0x00001c70


	//   ....[10]....
        /*0364*/ 	.word	0x00001c80


	//   ....[11]....
        /*0368*/ 	.word	0x00001c90


	//   ....[12]....
        /*036c*/ 	.word	0x00001ca0


	//   ....[13]....
        /*0370*/ 	.word	0x00001f70


	//   ....[14]....
        /*0374*/ 	.word	0x00001f80


	//   ....[15]....
        /*0378*/ 	.word	0x00001f90


	//   ....[16]....
        /*037c*/ 	.word	0x00001fc0


	//   ....[17]....
        /*0380*/ 	.word	0x000031a0


	//   ....[18]....
        /*0384*/ 	.word	0x000031c0


	//   ....[19]....
        /*0388*/ 	.word	0x000032c0


	//   ....[20]....
        /*038c*/ 	.word	0x000032e0


	//   ....[21]....
        /*0390*/ 	.word	0x00003510


	//   ....[22]....
        /*0394*/ 	.word	0x00003750


	//   ....[23]....
        /*0398*/ 	.word	0x00003b50


	//   ....[24]....
        /*039c*/ 	.word	0x00003b70


	//   ....[25]....
        /*03a0*/ 	.word	0x00003b90


	//   ....[26]....
        /*03a4*/ 	.word	0x00003bb0


	//   ....[27]....
        /*03a8*/ 	.word	0x00004ff0


	//   ....[28]....
        /*03ac*/ 	.word	0x00005010


	//   ....[29]....
        /*03b0*/ 	.word	0x00005110


	//   ....[30]....
        /*03b4*/ 	.word	0x00005120


	//   ....[31]....
        /*03b8*/ 	.word	0x00006280


	//   ....[32]....
        /*03bc*/ 	.word	0x000062a0


	//   ....[33]....
        /*03c0*/ 	.word	0x000063a0


	//   ....[34]....
        /*03c4*/ 	.word	0x000063b0


	//   ....[35]....
        /*03c8*/ 	.word	0x000065f0


	//   ....[36]....
        /*03cc*/ 	.word	0x00006830


	//   ....[37]....
        /*03d0*/ 	.word	0x00006c30


	//   ....[38]....
        /*03d4*/ 	.word	0x00006c50


	//   ....[39]....
        /*03d8*/ 	.word	0x00006c70


	//   ....[40]....
        /*03dc*/ 	.word	0x00006c90


	//   ....[41]....
        /*03e0*/ 	.word	0x00008710


	//   ....[42]....
        /*03e4*/ 	.word	0x00008720


	//   ....[43]....
        /*03e8*/ 	.word	0x00008780


	//   ....[44]....
        /*03ec*/ 	.word	0x000087d0


	//   ....[45]....
        /*03f0*/ 	.word	0x00009920


	//   ....[46]....
        /*03f4*/ 	.word	0x00009940


	//   ....[47]....
        /*03f8*/ 	.word	0x00009a00


	//   ....[48]....
        /*03fc*/ 	.word	0x00009a30


	//   ....[49]....
        /*0400*/ 	.word	0x00009d70


	//   ....[50]....
        /*0404*/ 	.word	0x00009d80


	//   ....[51]....
        /*0408*/ 	.word	0x00009db0


	//   ....[52]....
        /*040c*/ 	.word	0x00009dc0


	//   ....[53]....
        /*0410*/ 	.word	0x0000b510


	//   ....[54]....
        /*0414*/ 	.word	0x0000b540


	//   ....[55]....
        /*0418*/ 	.word	0x0000b550


	//   ....[56]....
        /*041c*/ 	.word	0x0000b580


	//   ....[57]....
        /*0420*/ 	.word	0x0000c5a0


	//   ....[58]....
        /*0424*/ 	.word	0x0000c8c0


	//   ....[59]....
        /*0428*/ 	.word	0x0000c900


	//   ....[60]....
        /*042c*/ 	.word	0x0000c930


	//   ....[61]....
        /*0430*/ 	.word	0x0000c960


	//   ....[62]....
        /*0434*/ 	.word	0x0000cb40


	//   ....[63]....
        /*0438*/ 	.word	0x0000cb50


	//   ....[64]....
        /*043c*/ 	.word	0x0000cc80


	//   ....[65]....
        /*0440*/ 	.word	0x0000ccb0


	//   ....[66]....
        /*0444*/ 	.word	0x0000cdb0


	//   ....[67]....
        /*0448*/ 	.word	0x0000cde0


	//   ....[68]....
        /*044c*/ 	.word	0x0000cee0


	//   ....[69]....
        /*0450*/ 	.word	0x0000cf00


	//   ....[70]....
        /*0454*/ 	.word	0x0000d420


	//   ....[71]....
        /*0458*/ 	.word	0x0000d440


	//   ....[72]....
        /*045c*/ 	.word	0x0000d5c0


	//   ....[73]....
        /*0460*/ 	.word	0x0000d5d0


	//   ....[74]....
        /*0464*/ 	.word	0x0000d730


	//   ....[75]....
        /*0468*/ 	.word	0x0000d750


	//   ....[76]....
        /*046c*/ 	.word	0x0000d8b0


	//   ....[77]....
        /*0470*/ 	.word	0x0000d8c0


	//   ....[78]....
        /*0474*/ 	.word	0x0000da90


	//   ....[79]....
        /*0478*/ 	.word	0x0000db80


	//   ....[80]....
        /*047c*/ 	.word	0x0000dbf0


	//   ....[81]....
        /*0480*/ 	.word	0x0000dc60


	//   ....[82]....
        /*0484*/ 	.word	0x0000dcc0


	//   ....[83]....
        /*0488*/ 	.word	0x0000dd30


	//   ....[84]....
        /*048c*/ 	.word	0x0000dda0


	//   ....[85]....
        /*0490*/ 	.word	0x0000de10


	//   ....[86]....
        /*0494*/ 	.word	0x0000de70


	//   ....[87]....
        /*0498*/ 	.word	0x0000dee0


	//   ....[88]....
        /*049c*/ 	.word	0x0000df50


	//   ....[89]....
        /*04a0*/ 	.word	0x0000e0c0


	//   ....[90]....
        /*04a4*/ 	.word	0x0000e120


	//   ....[91]....
        /*04a8*/ 	.word	0x0000e190


	//   ....[92]....
        /*04ac*/ 	.word	0x0000e200


	//   ....[93]....
        /*04b0*/ 	.word	0x0000e640


	//   ....[94]....
        /*04b4*/ 	.word	0x0000e690


	//   ....[95]....
        /*04b8*/ 	.word	0x0000e6e0


	//   ....[96]....
        /*04bc*/ 	.word	0x0000e730


	//   ....[97]....
        /*04c0*/ 	.word	0x0000e7a0


	//   ....[98]....
        /*04c4*/ 	.word	0x0000e810


	//   ....[99]....
        /*04c8*/ 	.word	0x0000e980


	//   ....[100]....
        /*04cc*/ 	.word	0x0000e9e0


	//   ....[101]....
        /*04d0*/ 	.word	0x0000ea50


	//   ....[102]....
        /*04d4*/ 	.word	0x0000eac0


	//   ....[103]....
        /*04d8*/ 	.word	0x0000ec30


	//   ....[104]....
        /*04dc*/ 	.word	0x0000ec90


	//   ....[105]....
        /*04e0*/ 	.word	0x0000ed00


	//   ....[106]....
        /*04e4*/ 	.word	0x0000ed70


	//   ....[107]....
        /*04e8*/ 	.word	0x0000f1b0


	//   ....[108]....
        /*04ec*/ 	.word	0x0000f1f0


	//   ....[109]....
        /*04f0*/ 	.word	0x0000f240


	//   ....[110]....
        /*04f4*/ 	.word	0x0000f280


	//   ....[111]....
        /*04f8*/ 	.word	0x0000f2e0


	//   ....[112]....
        /*04fc*/ 	.word	0x0000f350


	//   ....[113]....
        /*0500*/ 	.word	0x0000f3c0


	//   ....[114]....
        /*0504*/ 	.word	0x0000f500


	//   ....[115]....
        /*0508*/ 	.word	0x0000f560


	//   ....[116]....
        /*050c*/ 	.word	0x0000f5b0


	//   ....[117]....
        /*0510*/ 	.word	0x0000f5f0


	//   ....[118]....
        /*0514*/ 	.word	0x0000f640


	//   ....[119]....
        /*0518*/ 	.word	0x0000f680


	//   ....[120]....
        /*051c*/ 	.word	0x0000f6d0


	//   ....[121]....
        /*0520*/ 	.word	0x0000f730


	//   ....[122]....
        /*0524*/ 	.word	0x0000f780


	//   ....[123]....
        /*0528*/ 	.word	0x0000f7c0


	//   ....[124]....
        /*052c*/ 	.word	0x0000f830


	//   ....[125]....
        /*0530*/ 	.word	0x0000f8a0


	//   ....[126]....
        /*0534*/ 	.word	0x0000f910


	//   ....[127]....
        /*0538*/ 	.word	0x0000f970


	//   ....[128]....
        /*053c*/ 	.word	0x0000f9e0


	//   ....[129]....
        /*0540*/ 	.word	0x0000fa50


	//   ....[130]....
        /*0544*/ 	.word	0x0000fac0


	//   ....[131]....
        /*0548*/ 	.word	0x0000fb20


	//   ....[132]....
        /*054c*/ 	.word	0x0000fb90


	//----- nvinfo : EIATTR_EXIT_INSTR_OFFSETS
	.align		4
.L_376:
        /*0550*/ 	.byte	0x04, 0x1c
        /*0552*/ 	.short	(.L_378 - .L_377)


	//   ....[0]....
.L_377:
        /*0554*/ 	.word	0x000000a0


	//   ....[1]....
        /*0558*/ 	.word	0x0000db30


	//----- nvinfo : EIATTR_MAX_THREADS
	.align		4
.L_378:
        /*055c*/ 	.byte	0x04, 0x05
        /*055e*/ 	.short	(.L_380 - .L_379)
.L_379:
        /*0560*/ 	.word	0x00000100
        /*0564*/ 	.word	0x00000001
        /*0568*/ 	.word	0x00000001


	//----- nvinfo : EIATTR_CRS_STACK_SIZE
	.align		4
.L_380:
        /*056c*/ 	.byte	0x04, 0x1e
        /*056e*/ 	.short	(.L_382 - .L_381)
.L_381:
        /*0570*/ 	.word	0x00000000
.L_382:


//--------------------- .nv.info._ZN7cutlass13device_kernelIN5flash19enable_sm80_to_sm89INS1_16FlashAttnFwdSm80INS1_25CollectiveMainloopFwdSm80ILi8ELi1ELb0EN4cute5tupleIJNS5_1CILi128EEENS7_ILi64EEENS7_ILi192EEEEEELi192ENS_10bfloat16_tEfNS_4arch4Sm80ELb1ELb0ELb1ELb1ELb1ELb0ELb1ELb0EEENS1_21CollectiveEpilogueFwdINS6_IJS8_SA_S9_EEENS6_IJNS7_ILi1EEESI_SI_EEESC_SE_Li256ELb1ELb1ELb0ELb0EEENS1_19SingleTileSchedulerILb1ELb0ELb1ELi128EEEEEEEEEvNT_6ParamsE --------------------------
	.section	.nv.info._ZN7cutlass13device_kernelIN5flash19enable_sm80_to_sm89INS1_16FlashAttnFwdSm80INS1_25CollectiveMainloopFwdSm80ILi8ELi1ELb0EN4cute5tupleIJNS5_1CILi128EEENS7_ILi64EEENS7_ILi192EEEEEELi192ENS_10bfloat16_tEfNS_4arch4Sm80ELb1ELb0ELb1ELb1ELb1ELb0ELb1ELb0EEENS1_21CollectiveEpilogueFwdINS6_IJS8_SA_S9_EEENS6_IJNS7_ILi1EEESI_SI_EEESC_SE_Li256ELb1ELb1ELb0ELb0EEENS1_19SingleTileSchedulerILb1ELb0ELb1ELi128EEEEEEEEEvNT_6ParamsE,"",@"SHT_CUDA_INFO"
	.sectionflags	@""
	.align	4


	//----- nvinfo : EIATTR_CUDA_API_VERSION
	.align		4
        /*0000*/ 	.byte	0x04, 0x37
        /*0002*/ 	.short	(.L_384 - .L_383)
.L_383:
        /*0004*/ 	.word	0x00000082


	//----- nvinfo : EIATTR_SW2861232_WAR
	.align		4
.L_384:
        /*0008*/ 	.byte	0x01, 0x35
	.zero		2


	//----- nvinfo : EIATTR_PARAM_CBANK
	.align		4
        /*000c*/ 	.byte	0x04, 0x0a
        /*000e*/ 	.short	(.L_386 - .L_385)
	.align		4
.L_385:
        /*0010*/ 	.word	index@(.nv.constant0._ZN7cutlass13device_kernelIN5flash19enable_sm80_to_sm89INS1_16FlashAttnFwdSm80INS1_25CollectiveMainloopFwdSm80ILi8ELi1ELb0EN4cute5tupleIJNS5_1CILi128EEENS7_ILi64EEENS7_ILi192EEEEEELi192ENS_10bfloat16_tEfNS_4arch4Sm80ELb1ELb0ELb1ELb1ELb1ELb0ELb1ELb0EEENS1_21CollectiveEpilogueFwdINS6_IJS8_SA_S9_EEENS6_IJNS7_ILi1EEESI_SI_EEESC_SE_Li256ELb1ELb1ELb0ELb0EEENS1_19SingleTileSchedulerILb1ELb0ELb1ELi128EEEEEEEEEvNT_6ParamsE)
        /*0014*/ 	.short	0x0160
        /*0016*/ 	.short	0x0418


	//----- nvinfo : EIATTR_CBANK_PARAM_SIZE
	.align		4
.L_386:
        /*0018*/ 	.byte	0x03, 0x19
        /*001a*/ 	.short	0x0418


	//----- nvinfo : EIATTR_KPARAM_INFO
	.align		4
        /*001c*/ 	.byte	0x04, 0x17
        /*001e*/ 	.short	(.L_388 - .L_387)
.L_387:
        /*0020*/ 	.word	0x00000000
        /*0024*/ 	.short	0x0000
        /*0026*/ 	.short	0x0000
        /*0028*/ 	.byte	0x00, 0xf0, 0x61, 0x10


	//----- nvinfo : EIATTR_MAXREG_COUNT
	.align		4
.L_388:
        /*002c*/ 	.byte	0x03, 0x1b
        /*002e*/ 	.short	0x00ff


	//----- nvinfo : EIATTR_NUM_BARRIERS
	.align		4
        /*0030*/ 	.byte	0x02, 0x4c
        /*0032*/ 	.byte	0x02
	.zero		1


	//----- nvinfo : EIATTR_MERCURY_ISA_VERSION
	.align		4
        /*0034*/ 	.byte	0x03, 0x5f
        /*0036*/ 	.short	0x0000


	//----- nvinfo : EIATTR_COOP_GROUP_MASK_REGIDS
	.align		4
        /*0038*/ 	.byte	0x04, 0x29
        /*003a*/ 	.short	(.L_390 - .L_389)


	//   ....[0]....
.L_389:
        /*003c*/ 	.word	0xffffffff


	//   ....[1]....
        /*0040*/ 	.word	0xffffffff


	//   ....[2]....
        /*0044*/ 	.word	0xffffffff


	//   ....[3]....
        /*0048*/ 	.word	0xffffffff


	//   ....[4]....
        /*004c*/ 	.word	0xffffffff


	//   ....[5]....
        /*0050*/ 	.word	0xffffffff


	//   ....[6]....
        /*0054*/ 	.word	0xffffffff


	//   ....[7]....
        /*0058*/ 	.word	0xffffffff


	//   ....[8]....
        /*005c*/ 	.word	0xffffffff


	//   ....[9]....
        /*0060*/ 	.word	0xffffffff


	//   ....[10]....
        /*0064*/ 	.word	0xffffffff


	//   ....[11]....
        /*0068*/ 	.word	0xffffffff


	//   ....[12]....
        /*006c*/ 	.word	0xffffffff


	//   ....[13]....
        /*0070*/ 	.word	0xffffffff


	//   ....[14]....
        /*0074*/ 	.word	0xffffffff


	//   ....[15]....
        /*0078*/ 	.word	0xffffffff


	//   ....[16]....
        /*007c*/ 	.word	0xffffffff


	//   ....[17]....
        /*0080*/ 	.word	0xffffffff


	//   ....[18]....
        /*0084*/ 	.word	0xffffffff


	//   ....[19]....
        /*0088*/ 	.word	0xffffffff


	//   ....[20]....
        /*008c*/ 	.word	0xffffffff


	//   ....[21]....
        /*0090*/ 	.word	0xffffffff


	//   ....[22]....
        /*0094*/ 	.word	0xffffffff


	//   ....[23]....
        /*0098*/ 	.word	0xffffffff


	//   ....[24]....
        /*009c*/ 	.word	0xffffffff


	//   ....[25]....
        /*00a0*/ 	.word	0xffffffff


	//   ....[26]....
        /*00a4*/ 	.word	0xffffffff


	//   ....[27]....
        /*00a8*/ 	.word	0xffffffff


	//   ....[28]....
        /*00ac*/ 	.word	0xffffffff


	//   ....[29]....
        /*00b0*/ 	.word	0xffffffff


	//   ....[30]....
        /*00b4*/ 	.word	0xffffffff


	//   ....[31]....
        /*00b8*/ 	.word	0xffffffff


	//   ....[32]....
        /*00bc*/ 	.word	0xffffffff


	//   ....[33]....
        /*00c0*/ 	.word	0xffffffff


	//   ....[34]....
        /*00c4*/ 	.word	0xffffffff


	//   ....[35]....
        /*00c8*/ 	.word	0xffffffff


	//   ....[36]....
        /*00cc*/ 	.word	0xffffffff


	//   ....[37]....
        /*00d0*/ 	.word	0xffffffff


	//   ....[38]....
        /*00d4*/ 	.word	0xffffffff


	//   ....[39]....
        /*00d8*/ 	.word	0xffffffff


	//   ....[40]....
        /*00dc*/ 	.word	0xffffffff


	//   ....[41]....
        /*00e0*/ 	.word	0xffffffff


	//   ....[42]....
        /*00e4*/ 	.word	0xffffffff


	//   ....[43]....
        /*00e8*/ 	.word	0xffffffff


	//   ....[44]....
        /*00ec*/ 	.word	0xffffffff


	//   ....[45]....
        /*00f0*/ 	.word	0xffffffff


	//   ....[46]....
        /*00f4*/ 	.word	0xffffffff


	//   ....[47]....
        /*00f8*/ 	.word	0xffffffff


	//   ....[48]....
        /*00fc*/ 	.word	0xffffffff


	//   ....[49]....
        /*0100*/ 	.word	0xffffffff


	//   ....[50]....
        /*0104*/ 	.word	0xffffffff


	//   ....[51]....
        /*0108*/ 	.word	0xffffffff


	//   ....[52]....
        /*010c*/ 	.word	0xffffffff


	//   ....[53]....
        /*0110*/ 	.word	0xffffffff


	//   ....[54]....
        /*0114*/ 	.word	0xffffffff


	//   ....[55]....
        /*0118*/ 	.word	0xffffffff


	//   ....[56]....
        /*011c*/ 	.word	0xffffffff


	//   ....[57]....
        /*0120*/ 	.word	0xffffffff


	//   ....[58]....
        /*0124*/ 	.word	0xffffffff


	//   ....[59]....
        /*0128*/ 	.word	0xffffffff


	//   ....[60]....
        /*012c*/ 	.word	0xffffffff


	//   ....[61]....
        /*0130*/ 	.word	0xffffffff


	//   ....[62]....
        /*0134*/ 	.word	0xffffffff


	//   ....[63]....
        /*0138*/ 	.word	0xffffffff


	//   ....[64]....
        /*013c*/ 	.word	0xffffffff


	//   ....[65]....
        /*0140*/ 	.word	0xffffffff


	//   ....[66]....
        /*0144*/ 	.word	0xffffffff


	//   ....[67]....
        /*0148*/ 	.word	0xffffffff


	//   ....[68]....
        /*014c*/ 	.word	0xffffffff


	//   ....[69]....
        /*0150*/ 	.word	0xffffffff


	//   ....[70]....
        /*0154*/ 	.word	0xffffffff


	//   ....[71]....
        /*0158*/ 	.word	0xffffffff


	//   ....[72]....
        /*015c*/ 	.word	0xffffffff


	//   ....[73]....
        /*0160*/ 	.word	0xffffffff


	//   ....[74]....
        /*0164*/ 	.word	0xffffffff


	//   ....[75]....
        /*0168*/ 	.word	0xffffffff


	//   ....[76]....
        /*016c*/ 	.word	0xffffffff


	//----- nvinfo : EIATTR_COOP_GROUP_INSTR_OFFSETS
	.align		4
.L_390:
        /*0170*/ 	.byte	0x04, 0x28
        /*0172*/ 	.short	(.L_392 - .L_391)


	//   ....[0]....
.L_391:
        /*0174*/ 	.word	0x00000090


	//   ....[1]....
        /*0178*/ 	.word	0x00001190


	//   ....[2]....
        /*017c*/ 	.word	0x000011c0


	//   ....[3]....
        /*0180*/ 	.word	0x000013f0


	//   ....[4]....
        /*0184*/ 	.word	0x00001420


	//   ....[5]....
        /*0188*/ 	.word	0x00001540


	//   ....[6]....
        /*018c*/ 	.word	0x00001570


	//   ....[7]....
        /*0190*/ 	.word	0x00001680


	//   ....[8]....
        /*0194*/ 	.word	0x000016c0


	//   ....[9]....
        /*0198*/ 	.word	0x00001ec0


	//   ....[10]....
        /*019c*/ 	.word	0x00001ee0


	//   ....[11]....
        /*01a0*/ 	.word	0x00001f10


	//   ....[12]....
        /*01a4*/ 	.word	0x00001f30


	//   ....[13]....
        /*01a8*/ 	.word	0x00001f50


	//   ....[14]....
        /*01ac*/ 	.word	0x00001f60


	//   ....[15]....
        /*01b0*/ 	.word	0x00001f70


	//   ....[16]....
        /*01b4*/ 	.word	0x00001f90


	//   ....[17]....
        /*01b8*/ 	.word	0x00002fe0


	//   ....[18]....
        /*01bc*/ 	.word	0x00003010


	//   ....[19]....
        /*01c0*/ 	.word	0x00003020


	//   ....[20]....
        /*01c4*/ 	.word	0x00003030


	//   ....[21]....
        /*01c8*/ 	.word	0x00003450


	//   ....[22]....
        /*01cc*/ 	.word	0x000034b0


	//   ....[23]....
        /*01d0*/ 	.word	0x00003f30


	//   ....[24]....
        /*01d4*/ 	.word	0x00003f50


	//   ....[25]....
        /*01d8*/ 	.word	0x00003f70


	//   ....[26]....
        /*01dc*/ 	.word	0x00003fa0


	//   ....[27]....
        /*01e0*/ 	.word	0x00005210


	//   ....[28]....
        /*01e4*/ 	.word	0x00005220


	//   ....[29]....
        /*01e8*/ 	.word	0x00005230


	//   ....[30]....
        /*01ec*/ 	.word	0x00005240


	//   ....[31]....
        /*01f0*/ 	.word	0x00006300


	//   ....[32]....
        /*01f4*/ 	.word	0x00006310


	//   ....[33]....
        /*01f8*/ 	.word	0x00006320


	//   ....[34]....
        /*01fc*/ 	.word	0x00006330


	//   ....[35]....
        /*0200*/ 	.word	0x00006510


	//   ....[36]....
        /*0204*/ 	.word	0x00006520


	//   ....[37]....
        /*0208*/ 	.word	0x00006b60


	//   ....[38]....
        /*020c*/ 	.word	0x00006b70


	//   ....[39]....
        /*0210*/ 	.word	0x00006b90


	//   ....[40]....
        /*0214*/ 	.word	0x00006bb0


	//   ....[41]....
        /*0218*/ 	.word	0x00008560


	//   ....[42]....
        /*021c*/ 	.word	0x00008570


	//   ....[43]....
        /*0220*/ 	.word	0x00008580


	//   ....[44]....
        /*0224*/ 	.word	0x00008590


	//   ....[45]....
        /*0228*/ 	.word	0x000087e0


	//   ....[46]....
        /*022c*/ 	.word	0x000087f0


	//   ....[47]....
        /*0230*/ 	.word	0x00008810


	//   ....[48]....
        /*0234*/ 	.word	0x00008820


	//   ....[49]....
        /*0238*/ 	.word	0x000099c0


	//   ....[50]....
        /*023c*/ 	.word	0x000099e0


	//   ....[51]....
        /*0240*/ 	.word	0x00009a10


	//   ....[52]....
        /*0244*/ 	.word	0x00009a20


	//   ....[53]....
        /*0248*/ 	.word	0x0000b0d0


	//   ....[54]....
        /*024c*/ 	.word	0x0000b100


	//   ....[55]....
        /*0250*/ 	.word	0x0000b140


	//   ....[56]....
        /*0254*/ 	.word	0x0000b150


	//   ....[57]....
        /*0258*/ 	.word	0x0000c740


	//   ....[58]....
        /*025c*/ 	.word	0x0000c7b0


	//   ....[59]....
        /*0260*/ 	.word	0x0000c7f0


	//   ....[60]....
        /*0264*/ 	.word	0x0000c830


	//   ....[61]....
        /*0268*/ 	.word	0x0000ca80


	//   ....[62]....
        /*026c*/ 	.word	0x0000ca90


	//   ....[63]....
        /*0270*/ 	.word	0x0000cc10


	//   ....[64]....
        /*0274*/ 	.word	0x0000cc40


	//   ....[65]....
        /*0278*/ 	.word	0x0000cd90


	//   ....[66]....
        /*027c*/ 	.word	0x0000cdc0


	//   ....[67]....
        /*0280*/ 	.word	0x0000cf10


	//   ....[68]....
        /*0284*/ 	.word	0x0000cf30


	//   ....[69]....
        /*0288*/ 	.word	0x0000d870


	//   ....[70]....
        /*028c*/ 	.word	0x0000d880


	//   ....[71]....
        /*0290*/ 	.word	0x0000d9b0


	//   ....[72]....
        /*0294*/ 	.word	0x0000d9e0


	//   ....[73]....
        /*0298*/ 	.word	0x0000db10


	//   ....[74]....
        /*029c*/ 	.word	0x0000db40


	//   ....[75]....
        /*02a0*/ 	.word	0x0000dc70


	//   ....[76]....
        /*02a4*/ 	.word	0x0000dc90


	//----- nvinfo : EIATTR_EXIT_INSTR_OFFSETS
	.align		4
.L_392:
        /*02a8*/ 	.byte	0x04, 0x1c
        /*02aa*/ 	.short	(.L_394 - .L_393)


	//   ....[0]....
.L_393:
        /*02ac*/ 	.word	0x00000440


	//   ....[1]....
        /*02b0*/ 	.word	0x0000cf40


	//   ....[2]....
        /*02b4*/ 	.word	0x0000d010


	//   ....[3]....
        /*02b8*/ 	.word	0x0000d070


	//   ....[4]....
        /*02bc*/ 	.word	0x0000dca0


	//   ....[5]....
        /*02c0*/ 	.word	0x0000dd50


	//   ....[6]....
        /*02c4*/ 	.word	0x0000ddb0


	//----- nvinfo : EIATTR_CTAIDZ_USED
	.align		4
.L_394:
        /*02c8*/ 	.byte	0x01, 0x04
	.zero		2


	//----- nvinfo : EIATTR_MAX_THREADS
	.align		4
        /*02cc*/ 	.byte	0x04, 0x05
        /*02ce*/ 	.short	(.L_396 - .L_395)
.L_395:
        /*02d0*/ 	.word	0x00000100
        /*02d4*/ 	.word	0x00000001
        /*02d8*/ 	.word	0x00000001


	//----- nvinfo : EIATTR_CRS_STACK_SIZE
	.align		4
.L_396:
        /*02dc*/ 	.byte	0x04, 0x1e
        /*02de*/ 	.short	(.L_398 - .L_397)
.L_397:
        /*02e0*/ 	.word	0x00000000
.L_398:


//--------------------- .nv.info._ZN7cutlass13device_kernelIN5flash19enable_sm80_to_sm89INS1_16FlashAttnFwdSm80INS1_25CollectiveMainloopFwdSm80ILi8ELi1ELb0EN4cute5tupleIJNS5_1CILi128EEENS7_ILi64EEENS7_ILi192EEEEEELi192ENS_10bfloat16_tEfNS_4arch4Sm80ELb1ELb0ELb1ELb1ELb1ELb1ELb1ELb0EEENS1_21CollectiveEpilogueFwdINS6_IJS8_SA_S9_EEENS6_IJNS7_ILi1EEESI_SI_EEESC_SE_Li256ELb1ELb1ELb0ELb0EEENS1_19SingleTileSchedulerILb1ELb0ELb1ELi128EEEEEEEEEvNT_6ParamsE --------------------------
	.section	.nv.info._ZN7cutlass13device_kernelIN5flash19enable_sm80_to_sm89INS1_16FlashAttnFwdSm80INS1_25CollectiveMainloopFwdSm80ILi8ELi1ELb0EN4cute5tupleIJNS5_1CILi128EEENS7_ILi64EEENS7_ILi192EEEEEELi192ENS_10bfloat16_tEfNS_4arch4Sm80ELb1ELb0ELb1ELb1ELb1ELb1ELb1ELb0EEENS1_21CollectiveEpilogueFwdINS6_IJS8_SA_S9_EEENS6_IJNS7_ILi1EEESI_SI_EEESC_SE_Li256ELb1ELb1ELb0ELb0EEENS1_19SingleTileSchedulerILb1ELb0ELb1ELi128EEEEEEEEEvNT_6ParamsE,"",@"SHT_CUDA_INFO"
	.sectionflags	@""
	.align	4


	//----- nvinfo : EIATTR_CUDA_API_VERSION
	.align		4
        /*0000*/ 	.byte	0x04, 0x37
        /*0002*/ 	.short	(.L_400 - .L_399)
.L_399:
        /*0004*/ 	.word	0x00000082


	//----- nvinfo : EIATTR_SW2861232_WAR
	.align		4
.L_400:
        /*0008*/ 	.byte	0x01, 0x35
	.zero		2


	//----- nvinfo : EIATTR_PARAM_CBANK
	.align		4
        /*000c*/ 	.byte	0x04, 0x0a
        /*000e*/ 	.short	(.L_402 - .L_401)
	.align		4
.L_401:
        /*0010*/ 	.word	index@(.nv.constant0._ZN7cutlass13device_kernelIN5flash19enable_sm80_to_sm89INS1_16FlashAttnFwdSm80INS1_25CollectiveMainloopFwdSm80ILi8ELi1ELb0EN4cute5tupleIJNS5_1CILi128EEENS7_ILi64EEENS7_ILi192EEEEEELi192ENS_10bfloat16_tEfNS_4arch4Sm80ELb1ELb0ELb1ELb1ELb1ELb1ELb1ELb0EEENS1_21CollectiveEpilogueFwdINS6_IJS8_SA_S9_EEENS6_IJNS7_ILi1EEESI_SI_EEESC_SE_Li256ELb1ELb1ELb0ELb0EEENS1_19SingleTileSchedulerILb1ELb0ELb1ELi128EEEEEEEEEvNT_6ParamsE)
        /*0014*/ 	.short	0x0160
        /*0016*/ 	.short	0x0418


	//----- nvinfo : EIATTR_CBANK_PARAM_SIZE
	.align		4
.L_402:
        /*0018*/ 	.byte	0x03, 0x19
        /*001a*/ 	.short	0x0418


	//----- nvinfo : EIATTR_KPARAM_INFO
	.align		4
        /*001c*/ 	.byte	0x04, 0x17
        /*001e*/ 	.short	(.L_404 - .L_403)
.L_403:
        /*0020*/ 	.word	0x00000000
        /*0024*/ 	.short	0x0000
        /*0026*/ 	.short	0x0000
        /*0028*/ 	.byte	0x00, 0xf0, 0x61, 0x10


	//----- nvinfo : EIATTR_MAXREG_COUNT
	.align		4
.L_404:
        /*002c*/ 	.byte	0x03, 0x1b
        /*002e*/ 	.short	0x00ff


	//----- nvinfo : EIATTR_NUM_BARRIERS
	.align		4
        /*0030*/ 	.byte	0x02, 0x4c
        /*0032*/ 	.byte	0x02
	.zero		1


	//----- nvinfo : EIATTR_MERCURY_ISA_VERSION
	.align		4
        /*0034*/ 	.byte	0x03, 0x5f
        /*0036*/ 	.short	0x0000


	//----- nvinfo : EIATTR_COOP_GROUP_MASK_REGIDS
	.align		4
        /*0038*/ 	.byte	0x04, 0x29
        /*003a*/ 	.short	(.L_406 - .L_405)


	//   ....[0]....
.L_405:
        /*003c*/ 	.word	0xffffffff


	//   ....[1]....
        /*0040*/ 	.word	0xffffffff


	//   ....[2]....
        /*0044*/ 	.word	0xffffffff


	//   ....[3]....
        /*0048*/ 	.word	0xffffffff


	//   ....[4]....
        /*004c*/ 	.word	0xffffffff


	//   ....[5]....
        /*0050*/ 	.word	0xffffffff


	//   ....[6]....
        /*0054*/ 	.word	0xffffffff


	//   ....[7]....
        /*0058*/ 	.word	0xffffffff


	//   ....[8]....
        /*005c*/ 	.word	0xffffffff


	//   ....[9]....
        /*0060*/ 	.word	0xffffffff


	//   ....[10]....
        /*0064*/ 	.word	0xffffffff


	//   ....[11]....
        /*0068*/ 	.word	0xffffffff


	//   ....[12]....
        /*006c*/ 	.word	0xffffffff


	//   ....[13]....
        /*0070*/ 	.word	0xffffffff


	//   ....[14]....
        /*0074*/ 	.word	0xffffffff


	//   ....[15]....
        /*0078*/ 	.word	0xffffffff


	//   ....[16]....
        /*007c*/ 	.word	0xffffffff


	//   ....[17]....
        /*0080*/ 	.word	0xffffffff


	//   ....[18]....
        /*0084*/ 	.word	0xffffffff


	//   ....[19]....
        /*0088*/ 	.word	0xffffffff


	//   ....[20]....
        /*008c*/ 	.word	0xffffffff


	//   ....[21]....
        /*0090*/ 	.word	0xffffffff


	//   ....[22]....
        /*0094*/ 	.word	0xffffffff


	//   ....[23]....
        /*0098*/ 	.word	0xffffffff


	//   ....[24]....
        /*009c*/ 	.word	0xffffffff


	//   ....[25]....
        /*00a0*/ 	.word	0xffffffff


	//   ....[26]....
        /*00a4*/ 	.word	0xffffffff


	//   ....[27]....
        /*00a8*/ 	.word	0xffffffff


	//   ....[28]....
        /*00ac*/ 	.word	0xffffffff


	//   ....[29]....
        /*00b0*/ 	.word	0xffffffff


	//   ....[30]....
        /*00b4*/ 	.word	0xffffffff


	//   ....[31]....
        /*00b8*/ 	.word	0xffffffff


	//   ....[32]....
        /*00bc*/ 	.word	0xffffffff


	//   ....[33]....
        /*00c0*/ 	.word	0xffffffff


	//   ....[34]....
        /*00c4*/ 	.word	0xffffffff


	//   ....[35]....
        /*00c8*/ 	.word	0xffffffff


	//   ....[36]....
        /*00cc*/ 	.word	0xffffffff


	//   ....[37]....
        /*00d0*/ 	.word	0xffffffff


	//   ....[38]....
        /*00d4*/ 	.word	0xffffffff


	//   ....[39]....
        /*00d8*/ 	.word	0xffffffff


	//   ....[40]....
        /*00dc*/ 	.word	0xffffffff


	//   ....[41]....
        /*00e0*/ 	.word	0xffffffff


	//   ....[42]....
        /*00e4*/ 	.word	0xffffffff


	//   ....[43]....
        /*00e8*/ 	.word	0xffffffff


	//   ....[44]....
        /*00ec*/ 	.word	0xffffffff


	//   ....[45]....
        /*00f0*/ 	.word	0xffffffff


	//   ....[46]....
        /*00f4*/ 	.word	0xffffffff


	//   ....[47]....
        /*00f8*/ 	.word	0xffffffff


	//   ....[48]....
        /*00fc*/ 	.word	0xffffffff


	//   ....[49]....
        /*0100*/ 	.word	0xffffffff


	//   ....[50]....
        /*0104*/ 	.word	0xffffffff


	//   ....[51]....
        /*0108*/ 	.word	0xffffffff


	//   ....[52]....
        /*010c*/ 	.word	0xffffffff


	//   ....[53]....
        /*0110*/ 	.word	0xffffffff


	//   ....[54]....
        /*0114*/ 	.word	0xffffffff


	//   ....[55]....
        /*0118*/ 	.word	0xffffffff


	//   ....[56]....
        /*011c*/ 	.word	0xffffffff


	//   ....[57]....
        /*0120*/ 	.word	0xffffffff


	//   ....[58]....
        /*0124*/ 	.word	0xffffffff


	//   ....[59]....
        /*0128*/ 	.word	0xffffffff


	//   ....[60]....
        /*012c*/ 	.word	0xffffffff


	//   ....[61]....
        /*0130*/ 	.word	0xffffffff


	//   ....[62]....
        /*0134*/ 	.word	0xffffffff


	//   ....[63]....
        /*0138*/ 	.word	0xffffffff


	//   ....[64]....
        /*013c*/ 	.word	0xffffffff


	//   ....[65]....
        /*0140*/ 	.word	0xffffffff


	//   ....[66]....
        /*0144*/ 	.word	0xffffffff


	//   ....[67]....
        /*0148*/ 	.word	0xffffffff


	//   ....[68]....
        /*014c*/ 	.word	0xffffffff


	//   ....[69]....
        /*0150*/ 	.word	0xffffffff


	//   ....[70]....
        /*0154*/ 	.word	0xffffffff


	//   ....[71]....
        /*0158*/ 	.word	0xffffffff


	//   ....[72]....
        /*015c*/ 	.word	0xffffffff


	//   ....[73]....
        /*0160*/ 	.word	0xffffffff


	//   ....[74]....
        /*0164*/ 	.word	0xffffffff


	//   ....[75]....
        /*0168*/ 	.word	0xffffffff


	//   ....[76]....
        /*016c*/ 	.word	0xffffffff


	//   ....[77]....
        /*0170*/ 	.word	0xffffffff


	//   ....[78]....
        /*0174*/ 	.word	0xffffffff


	//   ....[79]....
        /*0178*/ 	.word	0xffffffff


	//   ....[80]....
        /*017c*/ 	.word	0xffffffff


	//   ....[81]....
        /*0180*/ 	.word	0xffffffff


	//   ....[82]....
        /*0184*/ 	.word	0xffffffff


	//   ....[83]....
        /*0188*/ 	.word	0xffffffff


	//   ....[84]....
        /*018c*/ 	.word	0xffffffff


	//   ....[85]....
        /*0190*/ 	.word	0xffffffff


	//   ....[86]....
        /*0194*/ 	.word	0xffffffff


	//   ....[87]....
        /*0198*/ 	.word	0xffffffff


	//   ....[88]....
        /*019c*/ 	.word	0xffffffff


	//   ....[89]....
        /*01a0*/ 	.word	0xffffffff


	//   ....[90]....
        /*01a4*/ 	.word	0xffffffff


	//   ....[91]....
        /*01a8*/ 	.word	0xffffffff


	//   ....[92]....
        /*01ac*/ 	.word	0xffffffff


	//   ....[93]....
        /*01b0*/ 	.word	0xffffffff


	//   ....[94]....
        /*01b4*/ 	.word	0xffffffff


	//   ....[95]....
        /*01b8*/ 	.word	0xffffffff


	//   ....[96]....
        /*01bc*/ 	.word	0xffffffff


	//   ....[97]....
        /*01c0*/ 	.word	0xffffffff


	//   ....[98]....
        /*01c4*/ 	.word	0xffffffff


	//   ....[99]....
        /*01c8*/ 	.word	0xffffffff


	//   ....[100]....
        /*01cc*/ 	.word	0xffffffff


	//----- nvinfo : EIATTR_COOP_GROUP_INSTR_OFFSETS
	.align		4
.L_406:
        /*01d0*/ 	.byte	0x04, 0x28
        /*01d2*/ 	.short	(.L_408 - .L_407)


	//   ....[0]....
.L_407:
        /*01d4*/ 	.word	0x00000090


	//   ....[1]....
        /*01d8*/ 	.word	0x00002460


	//   ....[2]....
        /*01dc*/ 	.word	0x00002470


	//   ....[3]....
        /*01e0*/ 	.word	0x00004050


	//   ....[4]....
        /*01e4*/ 	.word	0x00004060


	//   ....[5]....
        /*01e8*/ 	.word	0x00005a60


	//   ....[6]....
        /*01ec*/ 	.word	0x00005a80


	//   ....[7]....
        /*01f0*/ 	.word	0x00005f60


	//   ....[8]....
        /*01f4*/ 	.word	0x00005fc0


	//   ....[9]....
        /*01f8*/ 	.word	0x00006c60


	//   ....[10]....
        /*01fc*/ 	.word	0x00006ca0


	//   ....[11]....
        /*0200*/ 	.word	0x00006ed0


	//   ....[12]....
        /*0204*/ 	.word	0x00006f00


	//   ....[13]....
        /*0208*/ 	.word	0x00007020


	//   ....[14]....
        /*020c*/ 	.word	0x00007050


	//   ....[15]....
        /*0210*/ 	.word	0x00007170


	//   ....[16]....
        /*0214*/ 	.word	0x000071c0


	//   ....[17]....
        /*0218*/ 	.word	0x000076b0


	//   ....[18]....
        /*021c*/ 	.word	0x000076d0


	//   ....[19]....
        /*0220*/ 	.word	0x000076e0


	//   ....[20]....
        /*0224*/ 	.word	0x000076f0


	//   ....[21]....
        /*0228*/ 	.word	0x00007b90


	//   ....[22]....
        /*022c*/ 	.word	0x00007be0


	//   ....[23]....
        /*0230*/ 	.word	0x00007c50


	//   ....[24]....
        /*0234*/ 	.word	0x00007c60


	//   ....[25]....
        /*0238*/ 	.word	0x000080a0


	//   ....[26]....
        /*023c*/ 	.word	0x00008360


	//   ....[27]....
        /*0240*/ 	.word	0x000083a0


	//   ....[28]....
        /*0244*/ 	.word	0x000083e0


	//   ....[29]....
        /*0248*/ 	.word	0x0000b560


	//   ....[30]....
        /*024c*/ 	.word	0x0000b580


	//   ....[31]....
        /*0250*/ 	.word	0x0000b590


	//   ....[32]....
        /*0254*/ 	.word	0x0000b5a0


	//   ....[33]....
        /*0258*/ 	.word	0x0000b830


	//   ....[34]....
        /*025c*/ 	.word	0x0000baf0


	//   ....[35]....
        /*0260*/ 	.word	0x0000bb30


	//   ....[36]....
        /*0264*/ 	.word	0x0000bb70


	//   ....[37]....
        /*0268*/ 	.word	0x0000f130


	//   ....[38]....
        /*026c*/ 	.word	0x0000f160


	//   ....[39]....
        /*0270*/ 	.word	0x0000f1c0


	//   ....[40]....
        /*0274*/ 	.word	0x0000f1f0


	//   ....[41]....
        /*0278*/ 	.word	0x00010310


	//   ....[42]....
        /*027c*/ 	.word	0x00010340


	//   ....[43]....
        /*0280*/ 	.word	0x00010370


	//   ....[44]....
        /*0284*/ 	.word	0x00010390


	//   ....[45]....
        /*0288*/ 	.word	0x00010780


	//   ....[46]....
        /*028c*/ 	.word	0x000107c0


	//   ....[47]....
        /*0290*/ 	.word	0x000112a0


	//   ....[48]....
        /*0294*/ 	.word	0x000112c0


	//   ....[49]....
        /*0298*/ 	.word	0x000112e0


	//   ....[50]....
        /*029c*/ 	.word	0x00011310


	//   ....[51]....
        /*02a0*/ 	.word	0x00012670


	//   ....[52]....
        /*02a4*/ 	.word	0x00012680


	//   ....[53]....
        /*02a8*/ 	.word	0x00012690


	//   ....[54]....
        /*02ac*/ 	.word	0x000126a0


	//   ....[55]....
        /*02b0*/ 	.word	0x00013760


	//   ....[56]....
        /*02b4*/ 	.word	0x00013770


	//   ....[57]....
        /*02b8*/ 	.word	0x00013780


	//   ....[58]....
        /*02bc*/ 	.word	0x00013790


	//   ....[59]....
        /*02c0*/ 	.word	0x00013960


	//   ....[60]....
        /*02c4*/ 	.word	0x00013970


	//   ....[61]....
        /*02c8*/ 	.word	0x00013fb0


	//   ....[62]....
        /*02cc*/ 	.word	0x00013fc0


	//   ....[63]....
        /*02d0*/ 	.word	0x00013fe0


	//   ....[64]....
        /*02d4*/ 	.word	0x00014000


	//   ....[65]....
        /*02d8*/ 	.word	0x00015a90


	//   ....[66]....
        /*02dc*/ 	.word	0x00015aa0


	//   ....[67]....
        /*02e0*/ 	.word	0x00015ab0


	//   ....[68]....
        /*02e4*/ 	.word	0x00015ac0


	//   ....[69]....
        /*02e8*/ 	.word	0x00015d00


	//   ....[70]....
        /*02ec*/ 	.word	0x00015d10


	//   ....[71]....
        /*02f0*/ 	.word	0x00015db0


	//   ....[72]....
        /*02f4*/ 	.word	0x00015dc0


	//   ....[73]....
        /*02f8*/ 	.word	0x00016eb0


	//   ....[74]....
        /*02fc*/ 	.word	0x00016ed0


	//   ....[75]....
        /*0300*/ 	.word	0x00016f00


	//   ....[76]....
        /*0304*/ 	.word	0x00016f10


	//   ....[77]....
        /*0308*/ 	.word	0x000185e0


	//   ....[78]....
        /*030c*/ 	.word	0x00018610


	//   ....[79]....
        /*0310*/ 	.word	0x00018660


	//   ....[80]....
        /*0314*/ 	.word	0x00018670


	//   ....[81]....
        /*0318*/ 	.word	0x00019c60


	//   ....[82]....
        /*031c*/ 	.word	0x00019ce0


	//   ....[83]....
        /*0320*/ 	.word	0x00019d20


	//   ....[84]....
        /*0324*/ 	.word	0x00019d60


	//   ....[85]....
        /*0328*/ 	.word	0x00019f90


	//   ....[86]....
        /*032c*/ 	.word	0x00019fa0


	//   ....[87]....
        /*0330*/ 	.word	0x0001a120


	//   ....[88]....
        /*0334*/ 	.word	0x0001a150


	//   ....[89]....
        /*0338*/ 	.word	0x0001a2a0


	//   ....[90]....
        /*033c*/ 	.word	0x0001a2d0


	//   ....[91]....
        /*0340*/ 	.word	0x0001a420


	//   ....[92]....
        /*0344*/ 	.word	0x0001a440


	//   ....[93]....
        /*0348*/ 	.word	0x0001ad80


	//   ....[94]....
        /*034c*/ 	.word	0x0001ad90


	//   ....[95]....
        /*0350*/ 	.word	0x0001aec0


	//   ....[96]....
        /*0354*/ 	.word	0x0001aef0


	//   ....[97]....
        /*0358*/ 	.word	0x0001b020


	//   ....[98]....
        /*035c*/ 	.word	0x0001b050


	//   ....[99]....
        /*0360*/ 	.word	0x0001b180


	//   ....[100]....
        /*0364*/ 	.word	0x0001b1a0


	//----- nvinfo : EIATTR_EXIT_INSTR_OFFSETS
	.align		4
.L_408:
        /*0368*/ 	.byte	0x04, 0x1c
        /*036a*/ 	.short	(.L_410 - .L_409)


	//   ....[0]....
.L_409:
        /*036c*/ 	.word	0x00000440


	//   ....[1]....
        /*0370*/ 	.word	0x0001a450


	//   ....[2]....
        /*0374*/ 	.word	0x0001a520


	//   ....[3]....
        /*0378*/ 	.word	0x0001a580


	//   ....[4]....
        /*037c*/ 	.word	0x0001b1b0


	//   ....[5]....
        /*0380*/ 	.word	0x0001b260


	//   ....[6]....
        /*0384*/ 	.word	0x0001b2c0


	//----- nvinfo : EIATTR_CTAIDZ_USED
	.align		4
.L_410:
        /*0388*/ 	.byte	0x01, 0x04
	.zero		2


	//----- nvinfo : EIATTR_MAX_THREADS
	.align		4
        /*038c*/ 	.byte	0x04, 0x05
        /*038e*/ 	.short	(.L_412 - .L_411)
.L_411:
        /*0390*/ 	.word	0x00000100
        /*0394*/ 	.word	0x00000001
        /*0398*/ 	.word	0x00000001


	//----- nvinfo : EIATTR_CRS_STACK_SIZE
	.align		4
.L_412:
        /*039c*/ 	.byte	0x04, 0x1e
        /*039e*/ 	.short	(.L_414 - .L_413)
.L_413:
        /*03a0*/ 	.word	0x00000000
.L_414:


//--------------------- .nv.info._ZN7cutlass13device_kernelIN5flash19enable_sm80_to_sm89INS1_16FlashAttnFwdSm80INS1_25CollectiveMainloopFwdSm80ILi8ELi2ELb0EN4cute5tupleIJNS5_1CILi128EEENS7_ILi64EEENS7_ILi192EEEEEELi192ENS_10bfloat16_tEfNS_4arch4Sm80ELb0ELb0ELb1ELb0ELb1ELb0ELb1ELb0EEENS1_21CollectiveEpilogueFwdINS6_IJS8_SA_S9_EEENS6_IJNS7_ILi1EEESI_SI_EEESC_SE_Li256ELb0ELb1ELb0ELb0EEENS1_19SingleTileSchedulerILb0ELb0ELb1ELi128EEEEEEEEEvNT_6ParamsE --------------------------
	.section	.nv.info._ZN7cutlass13device_kernelIN5flash19enable_sm80_to_sm89INS1_16FlashAttnFwdSm80INS1_25CollectiveMainloopFwdSm80ILi8ELi2ELb0EN4cute5tupleIJNS5_1CILi128EEENS7_ILi64EEENS7_ILi192EEEEEELi192ENS_10bfloat16_tEfNS_4arch4Sm80ELb0ELb0ELb1ELb0ELb1ELb0ELb1ELb0EEENS1_21CollectiveEpilogueFwdINS6_IJS8_SA_S9_EEENS6_IJNS7_ILi1EEESI_SI_EEESC_SE_Li256ELb0ELb1ELb0ELb0EEENS1_19SingleTileSchedulerILb0ELb0ELb1ELi128EEEEEEEEEvNT_6ParamsE,"",@"SHT_CUDA_INFO"
	.sectionflags	@""
	.align	4


	//----- nvinfo : EIATTR_CUDA_API_VERSION
	.align		4
        /*0000*/ 	.byte	0x04, 0x37
        /*0002*/ 	.short	(.L_416 - .L_415)
.L_415:
        /*0004*/ 	.word	0x00000082


	//----- nvinfo : EIATTR_SW2861232_WAR
	.align		4
.L_416:
        /*0008*/ 	.byte	0x01, 0x35
	.zero		2


	//----- nvinfo : EIATTR_PARAM_CBANK
	.align		4
        /*000c*/ 	.byte	0x04, 0x0a
        /*000e*/ 	.short	(.L_418 - .L_417)
	.align		4
.L_417:
        /*0010*/ 	.word	index@(.nv.constant0._ZN7cutlass13device_kernelIN5flash19enable_sm80_to_sm89INS1_16FlashAttnFwdSm80INS1_25CollectiveMainloopFwdSm80ILi8ELi2ELb0EN4cute5tupleIJNS5_1CILi128EEENS7_ILi64EEENS7_ILi192EEEEEELi192ENS_10bfloat16_tEfNS_4arch4Sm80ELb0ELb0ELb1ELb0ELb1ELb0ELb1ELb0EEENS1_21CollectiveEpilogueFwdINS6_IJS8_SA_S9_EEENS6_IJNS7_ILi1EEESI_SI_EEESC_SE_Li256ELb0ELb1ELb0ELb0EEENS1_19SingleTileSchedulerILb0ELb0ELb1ELi128EEEEEEEEEvNT_6ParamsE)
        /*0014*/ 	.short	0x0160
        /*0016*/ 	.short	0x0418


	//----- nvinfo : EIATTR_CBANK_PARAM_SIZE
	.align		4
.L_418:
        /*0018*/ 	.byte	0x03, 0x19
        /*001a*/ 	.short	0x0418


	//----- nvinfo : EIATTR_KPARAM_INFO
	.align		4
        /*001c*/ 	.byte	0x04, 0x17
        /*001e*/ 	.short	(.L_420 - .L_419)
.L_419:
        /*0020*/ 	.word	0x00000000
        /*0024*/ 	.short	0x0000
        /*0026*/ 	.short	0x0000
        /*0028*/ 	.byte	0x00, 0xf0, 0x61, 0x10


	//----- nvinfo : EIATTR_MAXREG_COUNT
	.align		4
.L_420:
        /*002c*/ 	.byte	0x03, 0x1b
        /*002e*/ 	.short	0x00ff


	//----- nvinfo : EIATTR_NUM_BARRIERS
	.align		4
        /*0030*/ 	.byte	0x02, 0x4c
        /*0032*/ 	.byte	0x02
	.zero		1


	//----- nvinfo : EIATTR_MERCURY_ISA_VERSION
	.align		4
        /*0034*/ 	.byte	0x03, 0x5f
        /*0036*/ 	.short	0x0000


	//----- nvinfo : EIATTR_COOP_GROUP_MASK_REGIDS
	.align		4
        /*0038*/ 	.byte	0x04, 0x29
        /*003a*/ 	.short	(.L_422 - .L_421)


	//   ....[0]....
.L_421:
        /*003c*/ 	.word	0xffffffff


	//   ....[1]....
        /*0040*/ 	.word	0xffffffff


	//   ....[2]....
        /*0044*/ 	.word	0xffffffff


	//   ....[3]....
        /*0048*/ 	.word	0xffffffff


	//   ....[4]....
        /*004c*/ 	.word	0xffffffff


	//   ....[5]....
        /*0050*/ 	.word	0xffffffff


	//   ....[6]....
        /*0054*/ 	.word	0xffffffff


	//   ....[7]....
        /*0058*/ 	.word	0xffffffff


	//   ....[8]....
        /*005c*/ 	.word	0xffffffff


	//   ....[9]....
        /*0060*/ 	.word	0xffffffff


	//   ....[10]....
        /*0064*/ 	.word	0xffffffff


	//   ....[11]....
        /*0068*/ 	.word	0xffffffff


	//   ....[12]....
        /*006c*/ 	.word	0xffffffff


	//   ....[13]....
        /*0070*/ 	.word	0xffffffff


	//   ....[14]....
        /*0074*/ 	.word	0xffffffff


	//   ....[15]....
        /*0078*/ 	.word	0xffffffff


	//   ....[16]....
        /*007c*/ 	.word	0xffffffff


	//   ....[17]....
        /*0080*/ 	.word	0xffffffff


	//   ....[18]....
        /*0084*/ 	.word	0xffffffff


	//   ....[19]....
        /*0088*/ 	.word	0xffffffff


	//   ....[20]....
        /*008c*/ 	.word	0xffffffff


	//   ....[21]....
        /*0090*/ 	.word	0xffffffff


	//   ....[22]....
        /*0094*/ 	.word	0xffffffff


	//   ....[23]....
        /*0098*/ 	.word	0xffffffff


	//   ....[24]....
        /*009c*/ 	.word	0xffffffff


	//   ....[25]....
        /*00a0*/ 	.word	0xffffffff


	//   ....[26]....
        /*00a4*/ 	.word	0xffffffff


	//   ....[27]....
        /*00a8*/ 	.word	0xffffffff


	//   ....[28]....
        /*00ac*/ 	.word	0xffffffff


	//   ....[29]....
        /*00b0*/ 	.word	0xffffffff


	//   ....[30]....
        /*00b4*/ 	.word	0xffffffff


	//   ....[31]....
        /*00b8*/ 	.word	0xffffffff


	//   ....[32]....
        /*00bc*/ 	.word	0xffffffff


	//   ....[33]....
        /*00c0*/ 	.word	0xffffffff


	//   ....[34]....
        /*00c4*/ 	.word	0xffffffff


	//   ....[35]....
        /*00c8*/ 	.word	0xffffffff


	//   ....[36]....
        /*00cc*/ 	.word	0xffffffff


	//   ....[37]....
        /*00d0*/ 	.word	0xffffffff


	//   ....[38]....
        /*00d4*/ 	.word	0xffffffff


	//   ....[39]....
        /*00d8*/ 	.word	0xffffffff


	//   ....[40]....
        /*00dc*/ 	.word	0xffffffff


	//   ....[41]....
        /*00e0*/ 	.word	0xffffffff


	//   ....[42]....
        /*00e4*/ 	.word	0xffffffff


	//   ....[43]....
        /*00e8*/ 	.word	0xffffffff


	//   ....[44]....
        /*00ec*/ 	.word	0xffffffff


	//   ....[45]....
        /*00f0*/ 	.word	0xffffffff


	//   ....[46]....
        /*00f4*/ 	.word	0xffffffff


	//   ....[47]....
        /*00f8*/ 	.word	0xffffffff


	//   ....[48]....
        /*00fc*/ 	.word	0xffffffff


	//   ....[49]....
        /*0100*/ 	.word	0xffffffff


	//   ....[50]....
        /*0104*/ 	.word	0xffffffff


	//   ....[51]....
        /*0108*/ 	.word	0xffffffff


	//   ....[52]....
        /*010c*/ 	.word	0xffffffff


	//   ....[53]....
        /*0110*/ 	.word	0xffffffff


	//   ....[54]....
        /*0114*/ 	.word	0xffffffff


	//   ....[55]....
        /*0118*/ 	.word	0xffffffff


	//   ....[56]....
        /*011c*/ 	.word	0xffffffff


	//   ....[57]....
        /*0120*/ 	.word	0xffffffff


	//   ....[58]....
        /*0124*/ 	.word	0xffffffff


	//   ....[59]....
        /*0128*/ 	.word	0xffffffff


	//----- nvinfo : EIATTR_COOP_GROUP_INSTR_OFFSETS
	.align		4
.L_422:
        /*012c*/ 	.byte	0x04, 0x28
        /*012e*/ 	.short	(.L_424 - .L_423)


	//   ....[0]....
.L_423:
        /*0130*/ 	.word	0x00000600


	//   ....[1]....
        /*0134*/ 	.word	0x00000640


	//   ....[2]....
        /*0138*/ 	.word	0x00000680


	//   ....[3]....
        /*013c*/ 	.word	0x000006b0


	//   ....[4]....
        /*0140*/ 	.word	0x000006f0


	//   ....[5]....
        /*0144*/ 	.word	0x00000720


	//   ....[6]....
        /*0148*/ 	.word	0x00000800


	//   ....[7]....
        /*014c*/ 	.word	0x00000810


	//   ....[8]....
        /*0150*/ 	.word	0x00000d80


	//   ....[9]....
        /*0154*/ 	.word	0x00000db0


	//   ....[10]....
        /*0158*/ 	.word	0x00000dc0


	//   ....[11]....
        /*015c*/ 	.word	0x00000df0


	//   ....[12]....
        /*0160*/ 	.word	0x00000e10


	//   ....[13]....
        /*0164*/ 	.word	0x00000e30


	//   ....[14]....
        /*0168*/ 	.word	0x00000e40


	//   ....[15]....
        /*016c*/ 	.word	0x00000e60


	//   ....[16]....
        /*0170*/ 	.word	0x00001480


	//   ....[17]....
        /*0174*/ 	.word	0x000014a0


	//   ....[18]....
        /*0178*/ 	.word	0x00001500


	//   ....[19]....
        /*017c*/ 	.word	0x00001520


	//   ....[20]....
        /*0180*/ 	.word	0x00001a60


	//   ....[21]....
        /*0184*/ 	.word	0x00001a90


	//   ....[22]....
        /*0188*/ 	.word	0x00001af0


	//   ....[23]....
        /*018c*/ 	.word	0x00001b10


	//   ....[24]....
        /*0190*/ 	.word	0x00003390


	//   ....[25]....
        /*0194*/ 	.word	0x000033d0


	//   ....[26]....
        /*0198*/ 	.word	0x00003470


	//   ....[27]....
        /*019c*/ 	.word	0x000035b0


	//   ....[28]....
        /*01a0*/ 	.word	0x00004660


	//   ....[29]....
        /*01a4*/ 	.word	0x00004670


	//   ....[30]....
        /*01a8*/ 	.word	0x00004680


	//   ....[31]....
        /*01ac*/ 	.word	0x00004690


	//   ....[32]....
        /*01b0*/ 	.word	0x00004af0


	//   ....[33]....
        /*01b4*/ 	.word	0x00004b20


	//   ....[34]....
        /*01b8*/ 	.word	0x00004b50


	//   ....[35]....
        /*01bc*/ 	.word	0x00004b70


	//   ....[36]....
        /*01c0*/ 	.word	0x00005cb0


	//   ....[37]....
        /*01c4*/ 	.word	0x00005ce0


	//   ....[38]....
        /*01c8*/ 	.word	0x00005d00


	//   ....[39]....
        /*01cc*/ 	.word	0x00005d20


	//   ....[40]....
        /*01d0*/ 	.word	0x000075e0


	//   ....[41]....
        /*01d4*/ 	.word	0x00007610


	//   ....[42]....
        /*01d8*/ 	.word	0x00007640


	//   ....[43]....
        /*01dc*/ 	.word	0x00007670


	//   ....[44]....
        /*01e0*/ 	.word	0x00007880


	//   ....[45]....
        /*01e4*/ 	.word	0x000078c0


	//   ....[46]....
        /*01e8*/ 	.word	0x00007990


	//   ....[47]....
        /*01ec*/ 	.word	0x000079c0


	//   ....[48]....
        /*01f0*/ 	.word	0x00008d60


	//   ....[49]....
        /*01f4*/ 	.word	0x00008d70


	//   ....[50]....
        /*01f8*/ 	.word	0x00008d90


	//   ....[51]....
        /*01fc*/ 	.word	0x00008da0


	//   ....[52]....
        /*0200*/ 	.word	0x00008ea0


	//   ....[53]....
        /*0204*/ 	.word	0x00008eb0


	//   ....[54]....
        /*0208*/ 	.word	0x00008fe0


	//   ....[55]....
        /*020c*/ 	.word	0x00009010


	//   ....[56]....
        /*0210*/ 	.word	0x00009110


	//   ....[57]....
        /*0214*/ 	.word	0x00009140


	//   ....[58]....
        /*0218*/ 	.word	0x00009240


	//   ....[59]....
        /*021c*/ 	.word	0x00009260


	//----- nvinfo : EIATTR_EXIT_INSTR_OFFSETS
	.align		4
.L_424:
        /*0220*/ 	.byte	0x04, 0x1c
        /*0222*/ 	.short	(.L_426 - .L_425)


	//   ....[0]....
.L_425:
        /*0224*/ 	.word	0x00000030


	//   ....[1]....
        /*0228*/ 	.word	0x00009270


	//   ....[2]....
        /*022c*/ 	.word	0x00009310


	//   ....[3]....
        /*0230*/ 	.word	0x00009350


	//----- nvinfo : EIATTR_CTAIDZ_USED
	.align		4
.L_426:
        /*0234*/ 	.byte	0x01, 0x04
	.zero		2


	//----- nvinfo : EIATTR_MAX_THREADS
	.align		4
        /*0238*/ 	.byte	0x04, 0x05
        /*023a*/ 	.short	(.L_428 - .L_427)
.L_427:
        /*023c*/ 	.word	0x00000100
        /*0240*/ 	.word	0x00000001
        /*0244*/ 	.word	0x00000001


	//----- nvinfo : EIATTR_CRS_STACK_SIZE
	.align		4
.L_428:
        /*0248*/ 	.byte	0x04, 0x1e
        /*024a*/ 	.short	(.L_430 - .L_429)
.L_429:
        /*024c*/ 	.word	0x00000000
.L_430:


//--------------------- .nv.info._ZN7cutlass13device_kernelIN5flash19enable_sm80_to_sm89INS1_16FlashAttnFwdSm80INS1_25CollectiveMainloopFwdSm80ILi8ELi2ELb0EN4cute5tupleIJNS5_1CILi128EEENS7_ILi64EEENS7_ILi192EEEEEELi192ENS_10bfloat16_tEfNS_4arch4Sm80ELb0ELb0ELb1ELb1ELb1ELb0ELb1ELb0EEENS1_21CollectiveEpilogueFwdINS6_IJS8_SA_S9_EEENS6_IJNS7_ILi1EEESI_SI_EEESC_SE_Li256ELb1ELb1ELb0ELb0EEENS1_19SingleTileSchedulerILb1ELb0ELb1ELi128EEEEEEEEEvNT_6ParamsE --------------------------
	.section	.nv.info._ZN7cutlass13device_kernelIN5flash19enable_sm80_to_sm89INS1_16FlashAttnFwdSm80INS1_25CollectiveMainloopFwdSm80ILi8ELi2ELb0EN4cute5tupleIJNS5_1CILi128EEENS7_ILi64EEENS7_ILi192EEEEEELi192ENS_10bfloat16_tEfNS_4arch4Sm80ELb0ELb0ELb1ELb1ELb1ELb0ELb1ELb0EEENS1_21CollectiveEpilogueFwdINS6_IJS8_SA_S9_EEENS6_IJNS7_ILi1EEESI_SI_EEESC_SE_Li256ELb1ELb1ELb0ELb0EEENS1_19SingleTileSchedulerILb1ELb0ELb1ELi128EEEEEEEEEvNT_6ParamsE,"",@"SHT_CUDA_INFO"
	.sectionflags	@""
	.align	4


	//----- nvinfo : EIATTR_CUDA_API_VERSION
	.align		4
        /*0000*/ 	.byte	0x04, 0x37
        /*0002*/ 	.short	(.L_432 - .L_431)
.L_431:
        /*0004*/ 	.word	0x00000082


	//----- nvinfo : EIATTR_SW2861232_WAR
	.align		4
.L_432:
        /*0008*/ 	.byte	0x01, 0x35
	.zero		2


	//----- nvinfo : EIATTR_PARAM_CBANK
	.align		4
        /*000c*/ 	.byte	0x04, 0x0a
        /*000e*/ 	.short	(.L_434 - .L_433)
	.align		4
.L_433:
        /*0010*/ 	.word	index@(.nv.constant0._ZN7cutlass13device_kernelIN5flash19enable_sm80_to_sm89INS1_16FlashAttnFwdSm80INS1_25CollectiveMainloopFwdSm80ILi8ELi2ELb0EN4cute5tupleIJNS5_1CILi128EEENS7_ILi64EEENS7_ILi192EEEEEELi192ENS_10bfloat16_tEfNS_4arch4Sm80ELb0ELb0ELb1ELb1ELb1ELb0ELb1ELb0EEENS1_21CollectiveEpilogueFwdINS6_IJS8_SA_S9_EEENS6_IJNS7_ILi1EEESI_SI_EEESC_SE_Li256ELb1ELb1ELb0ELb0EEENS1_19SingleTileSchedulerILb1ELb0ELb1ELi128EEEEEEEEEvNT_6ParamsE)
        /*0014*/ 	.short	0x0160
        /*0016*/ 	.short	0x0418


	//----- nvinfo : EIATTR_CBANK_PARAM_SIZE
	.align		4
.L_434:
        /*0018*/ 	.byte	0x03, 0x19
        /*001a*/ 	.short	0x0418


	//----- nvinfo : EIATTR_KPARAM_INFO
	.align		4
        /*001c*/ 	.byte	0x04, 0x17
        /*001e*/ 	.short	(.L_436 - .L_435)
.L_435:
        /*0020*/ 	.word	0x00000000
        /*0024*/ 	.short	0x0000
        /*0026*/ 	.short	0x0000
        /*0028*/ 	.byte	0x00, 0xf0, 0x61, 0x10


	//----- nvinfo : EIATTR_MAXREG_COUNT
	.align		4
.L_436:
        /*002c*/ 	.byte	0x03, 0x1b
        /*002e*/ 	.short	0x00ff


	//----- nvinfo : EIATTR_NUM_BARRIERS
	.align		4
        /*0030*/ 	.byte	0x02, 0x4c
        /*0032*/ 	.byte	0x02
	.zero		1


	//----- nvinfo : EIATTR_MERCURY_ISA_VERSION
	.align		4
        /*0034*/ 	.byte	0x03, 0x5f
        /*0036*/ 	.short	0x0000


	//----- nvinfo : EIATTR_COOP_GROUP_MASK_REGIDS
	.align		4
        /*0038*/ 	.byte	0x04, 0x29
        /*003a*/ 	.short	(.L_438 - .L_437)


	//   ....[0]....
.L_437:
        /*003c*/ 	.word	0xffffffff


	//   ....[1]....
        /*0040*/ 	.word	0xffffffff


	//   ....[2]....
        /*0044*/ 	.word	0xffffffff


	//   ....[3]....
        /*0048*/ 	.word	0xffffffff


	//   ....[4]....
        /*004c*/ 	.word	0xffffffff


	//   ....[5]....
        /*0050*/ 	.word	0xffffffff


	//   ....[6]....
        /*0054*/ 	.word	0xffffffff


	//   ....[7]....
        /*0058*/ 	.word	0xffffffff


	//   ....[8]....
        /*005c*/ 	.word	0xffffffff


	//   ....[9]....
        /*0060*/ 	.word	0xffffffff


	//   ....[10]....
        /*0064*/ 	.word	0xffffffff


	//   ....[11]....
        /*0068*/ 	.word	0xffffffff


	//   ....[12]....
        /*006c*/ 	.word	0xffffffff


	//   ....[13]....
        /*0070*/ 	.word	0xffffffff


	//   ....[14]....
        /*0074*/ 	.word	0xffffffff


	//   ....[15]....
        /*0078*/ 	.word	0xffffffff


	//   ....[16]....
        /*007c*/ 	.word	0xffffffff


	//   ....[17]....
        /*0080*/ 	.word	0xffffffff


	//   ....[18]....
        /*0084*/ 	.word	0xffffffff


	//   ....[19]....
        /*0088*/ 	.word	0xffffffff


	//   ....[20]....
        /*008c*/ 	.word	0xffffffff


	//   ....[21]....
        /*0090*/ 	.word	0xffffffff


	//   ....[22]....
        /*0094*/ 	.word	0xffffffff


	//   ....[23]....
        /*0098*/ 	.word	0xffffffff


	//   ....[24]....
        /*009c*/ 	.word	0xffffffff


	//   ....[25]....
        /*00a0*/ 	.word	0xffffffff


	//   ....[26]....
        /*00a4*/ 	.word	0xffffffff


	//   ....[27]....
        /*00a8*/ 	.word	0xffffffff


	//   ....[28]....
        /*00ac*/ 	.word	0xffffffff


	//   ....[29]....
        /*00b0*/ 	.word	0xffffffff


	//   ....[30]....
        /*00b4*/ 	.word	0xffffffff


	//   ....[31]....
        /*00b8*/ 	.word	0xffffffff


	//   ....[32]....
        /*00bc*/ 	.word	0xffffffff


	//   ....[33]....
        /*00c0*/ 	.word	0xffffffff


	//   ....[34]....
        /*00c4*/ 	.word	0xffffffff


	//   ....[35]....
        /*00c8*/ 	.word	0xffffffff


	//   ....[36]....
        /*00cc*/ 	.word	0xffffffff


	//   ....[37]....
        /*00d0*/ 	.word	0xffffffff


	//   ....[38]....
        /*00d4*/ 	.word	0xffffffff


	//   ....[39]....
        /*00d8*/ 	.word	0xffffffff


	//   ....[40]....
        /*00dc*/ 	.word	0xffffffff


	//   ....[41]....
        /*00e0*/ 	.word	0xffffffff


	//   ....[42]....
        /*00e4*/ 	.word	0xffffffff


	//   ....[43]....
        /*00e8*/ 	.word	0xffffffff


	//   ....[44]....
        /*00ec*/ 	.word	0xffffffff


	//   ....[45]....
        /*00f0*/ 	.word	0xffffffff


	//   ....[46]....
        /*00f4*/ 	.word	0xffffffff


	//   ....[47]....
        /*00f8*/ 	.word	0xffffffff


	//   ....[48]....
        /*00fc*/ 	.word	0xffffffff


	//   ....[49]....
        /*0100*/ 	.word	0xffffffff


	//   ....[50]....
        /*0104*/ 	.word	0xffffffff


	//   ....[51]....
        /*0108*/ 	.word	0xffffffff


	//   ....[52]....
        /*010c*/ 	.word	0xffffffff


	//   ....[53]....
        /*0110*/ 	.word	0xffffffff


	//   ....[54]....
        /*0114*/ 	.word	0xffffffff


	//   ....[55]....
        /*0118*/ 	.word	0xffffffff


	//   ....[56]....
        /*011c*/ 	.word	0xffffffff


	//   ....[57]....
        /*0120*/ 	.word	0xffffffff


	//   ....[58]....
        /*0124*/ 	.word	0xffffffff


	//   ....[59]....
        /*0128*/ 	.word	0xffffffff


	//   ....[60]....
        /*012c*/ 	.word	0xffffffff


	//   ....[61]....
        /*0130*/ 	.word	0xffffffff


	//   ....[62]....
        /*0134*/ 	.word	0xffffffff


	//   ....[63]....
        /*0138*/ 	.word	0xffffffff


	//   ....[64]....
        /*013c*/ 	.word	0xffffffff


	//   ....[65]....
        /*0140*/ 	.word	0xffffffff


	//   ....[66]....
        /*0144*/ 	.word	0xffffffff


	//   ....[67]....
        /*0148*/ 	.word	0xffffffff


	//   ....[68]....
        /*014c*/ 	.word	0xffffffff


	//----- nvinfo : EIATTR_COOP_GROUP_INSTR_OFFSETS
	.align		4
.L_438:
        /*0150*/ 	.byte	0x04, 0x28
        /*0152*/ 	.short	(.L_440 - .L_439)


	//   ....[0]....
.L_439:
        /*0154*/ 	.word	0x00000080


	//   ....[1]....
        /*0158*/ 	.word	0x00000c70


	//   ....[2]....
        /*015c*/ 	.word	0x00000cb0


	//   ....[3]....
        /*0160*/ 	.word	0x00000ec0


	//   ....[4]....
        /*0164*/ 	.word	0x00000ef0


	//   ....[5]....
        /*0168*/ 	.word	0x00001010


	//   ....[6]....
        /*016c*/ 	.word	0x00001040


	//   ....[7]....
        /*0170*/ 	.word	0x00001150


	//   ....[8]....
        /*0174*/ 	.word	0x00001190


	//   ....[9]....
        /*0178*/ 	.word	0x000016f0


	//   ....[10]....
        /*017c*/ 	.word	0x00001720


	//   ....[11]....
        /*0180*/ 	.word	0x00001750


	//   ....[12]....
        /*0184*/ 	.word	0x00001780


	//   ....[13]....
        /*0188*/ 	.word	0x000017a0


	//   ....[14]....
        /*018c*/ 	.word	0x000017c0


	//   ....[15]....
        /*0190*/ 	.word	0x000017d0


	//   ....[16]....
        /*0194*/ 	.word	0x000018e0


	//   ....[17]....
        /*0198*/ 	.word	0x00001d70


	//   ....[18]....
        /*019c*/ 	.word	0x00001da0


	//   ....[19]....
        /*01a0*/ 	.word	0x00001db0


	//   ....[20]....
        /*01a4*/ 	.word	0x00001e10


	//   ....[21]....
        /*01a8*/ 	.word	0x00002390


	//   ....[22]....
        /*01ac*/ 	.word	0x000023c0


	//   ....[23]....
        /*01b0*/ 	.word	0x000023e0


	//   ....[24]....
        /*01b4*/ 	.word	0x00002440


	//   ....[25]....
        /*01b8*/ 	.word	0x00003970


	//   ....[26]....
        /*01bc*/ 	.word	0x000039c0


	//   ....[27]....
        /*01c0*/ 	.word	0x000039e0


	//   ....[28]....
        /*01c4*/ 	.word	0x00003a00


	//   ....[29]....
        /*01c8*/ 	.word	0x00004c60


	//   ....[30]....
        /*01cc*/ 	.word	0x00004c80


	//   ....[31]....
        /*01d0*/ 	.word	0x00004d00


	//   ....[32]....
        /*01d4*/ 	.word	0x00004d20


	//   ....[33]....
        /*01d8*/ 	.word	0x00005160


	//   ....[34]....
        /*01dc*/ 	.word	0x00005190


	//   ....[35]....
        /*01e0*/ 	.word	0x000051c0


	//   ....[36]....
        /*01e4*/ 	.word	0x000051e0


	//   ....[37]....
        /*01e8*/ 	.word	0x00006330


	//   ....[38]....
        /*01ec*/ 	.word	0x00006360


	//   ....[39]....
        /*01f0*/ 	.word	0x00006380


	//   ....[40]....
        /*01f4*/ 	.word	0x000063a0


	//   ....[41]....
        /*01f8*/ 	.word	0x00007c70


	//   ....[42]....
        /*01fc*/ 	.word	0x00007ca0


	//   ....[43]....
        /*0200*/ 	.word	0x00007cc0


	//   ....[44]....
        /*0204*/ 	.word	0x00007cd0


	//   ....[45]....
        /*0208*/ 	.word	0x00007ef0


	//   ....[46]....
        /*020c*/ 	.word	0x00007f20


	//   ....[47]....
        /*0210*/ 	.word	0x00007f60


	//   ....[48]....
        /*0214*/ 	.word	0x00007f70


	//   ....[49]....
        /*0218*/ 	.word	0x00009490


	//   ....[50]....
        /*021c*/ 	.word	0x000094d0


	//   ....[51]....
        /*0220*/ 	.word	0x000094f0


	//   ....[52]....
        /*0224*/ 	.word	0x00009530


	//   ....[53]....
        /*0228*/ 	.word	0x00009740


	//   ....[54]....
        /*022c*/ 	.word	0x00009750


	//   ....[55]....
        /*0230*/ 	.word	0x000098d0


	//   ....[56]....
        /*0234*/ 	.word	0x00009900


	//   ....[57]....
        /*0238*/ 	.word	0x00009a50


	//   ....[58]....
        /*023c*/ 	.word	0x00009a80


	//   ....[59]....
        /*0240*/ 	.word	0x00009bd0


	//   ....[60]....
        /*0244*/ 	.word	0x00009bf0


	//   ....[61]....
        /*0248*/ 	.word	0x0000a3d0


	//   ....[62]....
        /*024c*/ 	.word	0x0000a3f0


	//   ....[63]....
        /*0250*/ 	.word	0x0000a520


	//   ....[64]....
        /*0254*/ 	.word	0x0000a550


	//   ....[65]....
        /*0258*/ 	.word	0x0000a680


	//   ....[66]....
        /*025c*/ 	.word	0x0000a6b0


	//   ....[67]....
        /*0260*/ 	.word	0x0000a7e0


	//   ....[68]....
        /*0264*/ 	.word	0x0000a800


	//----- nvinfo : EIATTR_EXIT_INSTR_OFFSETS
	.align		4
.L_440:
        /*0268*/ 	.byte	0x04, 0x1c
        /*026a*/ 	.short	(.L_442 - .L_441)


	//   ....[0]....
.L_441:
        /*026c*/ 	.word	0x00000310


	//   ....[1]....
        /*0270*/ 	.word	0x00009c00


	//   ....[2]....
        /*0274*/ 	.word	0x00009cd0


	//   ....[3]....
        /*0278*/ 	.word	0x00009d30


	//   ....[4]....
        /*027c*/ 	.word	0x0000a810


	//   ....[5]....
        /*0280*/ 	.word	0x0000a8c0


	//   ....[6]....
        /*0284*/ 	.word	0x0000a920


	//----- nvinfo : EIATTR_CTAIDZ_USED
	.align		4
.L_442:
        /*0288*/ 	.byte	0x01, 0x04
	.zero		2


	//----- nvinfo : EIATTR_MAX_THREADS
	.align		4
        /*028c*/ 	.byte	0x04, 0x05
        /*028e*/ 	.short	(.L_444 - .L_443)
.L_443:
        /*0290*/ 	.word	0x00000100
        /*0294*/ 	.word	0x00000001
        /*0298*/ 	.word	0x00000001


	//----- nvinfo : EIATTR_CRS_STACK_SIZE
	.align		4
.L_444:
        /*029c*/ 	.byte	0x04, 0x1e
        /*029e*/ 	.short	(.L_446 - .L_445)
.L_445:
        /*02a0*/ 	.word	0x00000000
.L_446:


//--------------------- .nv.info._ZN7cutlass13device_kernelIN5flash19enable_sm80_to_sm89INS1_16FlashAttnFwdSm80INS1_25CollectiveMainloopFwdSm80ILi8ELi2ELb0EN4cute5tupleIJNS5_1CILi128EEENS7_ILi64EEENS7_ILi192EEEEEELi192ENS_10bfloat16_tEfNS_4arch4Sm80ELb0ELb0ELb1ELb1ELb1ELb1ELb1ELb0EEENS1_21CollectiveEpilogueFwdINS6_IJS8_SA_S9_EEENS6_IJNS7_ILi1EEESI_SI_EEESC_SE_Li256ELb1ELb1ELb0ELb0EEENS1_19SingleTileSchedulerILb1ELb0ELb1ELi128EEEEEEEEEvNT_6ParamsE --------------------------
	.section	.nv.info._ZN7cutlass13device_kernelIN5flash19enable_sm80_to_sm89INS1_16FlashAttnFwdSm80INS1_25CollectiveMainloopFwdSm80ILi8ELi2ELb0EN4cute5tupleIJNS5_1CILi128EEENS7_ILi64EEENS7_ILi192EEEEEELi192ENS_10bfloat16_tEfNS_4arch4Sm80ELb0ELb0ELb1ELb1ELb1ELb1ELb1ELb0EEENS1_21CollectiveEpilogueFwdINS6_IJS8_SA_S9_EEENS6_IJNS7_ILi1EEESI_SI_EEESC_SE_Li256ELb1ELb1ELb0ELb0EEENS1_19SingleTileSchedulerILb1ELb0ELb1ELi128EEEEEEEEEvNT_6ParamsE,"",@"SHT_CUDA_INFO"
	.sectionflags	@""
	.align	4


	//----- nvinfo : EIATTR_CUDA_API_VERSION
	.align		4
        /*0000*/ 	.byte	0x04, 0x37
        /*0002*/ 	.short	(.L_448 - .L_447)
.L_447:
        /*0004*/ 	.word	0x00000082


	//----- nvinfo : EIATTR_SW2861232_WAR
	.align		4
.L_448:
        /*0008*/ 	.byte	0x01, 0x35
	.zero		2


	//----- nvinfo : EIATTR_PARAM_CBANK
	.align		4
        /*000c*/ 	.byte	0x04, 0x0a
        /*000e*/ 	.short	(.L_450 - .L_449)
	.align		4
.L_449:
        /*0010*/ 	.word	index@(.nv.constant0._ZN7cutlass13device_kernelIN5flash19enable_sm80_to_sm89INS1_16FlashAttnFwdSm80INS1_25CollectiveMainloopFwdSm80ILi8ELi2ELb0EN4cute5tupleIJNS5_1CILi128EEENS7_ILi64EEENS7_ILi192EEEEEELi192ENS_10bfloat16_tEfNS_4arch4Sm80ELb0ELb0ELb1ELb1ELb1ELb1ELb1ELb0EEENS1_21CollectiveEpilogueFwdINS6_IJS8_SA_S9_EEENS6_IJNS7_ILi1EEESI_SI_EEESC_SE_Li256ELb1ELb1ELb0ELb0EEENS1_19SingleTileSchedulerILb1ELb0ELb1ELi128EEEEEEEEEvNT_6ParamsE)
        /*0014*/ 	.short	0x0160
        /*0016*/ 	.short	0x0418


	//----- nvinfo : EIATTR_CBANK_PARAM_SIZE
	.align		4
.L_450:
        /*0018*/ 	.byte	0x03, 0x19
        /*001a*/ 	.short	0x0418


	//----- nvinfo : EIATTR_KPARAM_INFO
	.align		4
        /*001c*/ 	.byte	0x04, 0x17
        /*001e*/ 	.short	(.L_452 - .L_451)
.L_451:
        /*0020*/ 	.word	0x00000000
        /*0024*/ 	.short	0x0000
        /*0026*/ 	.short	0x0000
        /*0028*/ 	.byte	0x00, 0xf0, 0x61, 0x10


	//----- nvinfo : EIATTR_MAXREG_COUNT
	.align		4
.L_452:
        /*002c*/ 	.byte	0x03, 0x1b
        /*002e*/ 	.short	0x00ff


	//----- nvinfo : EIATTR_NUM_BARRIERS
	.align		4
        /*0030*/ 	.byte	0x02, 0x4c
        /*0032*/ 	.byte	0x02
	.zero		1


	//----- nvinfo : EIATTR_MERCURY_ISA_VERSION
	.align		4
        /*0034*/ 	.byte	0x03, 0x5f
        /*0036*/ 	.short	0x0000


	//----- nvinfo : EIATTR_COOP_GROUP_MASK_REGIDS
	.align		4
        /*0038*/ 	.byte	0x04, 0x29
        /*003a*/ 	.short	(.L_454 - .L_453)


	//   ....[0]....
.L_453:
        /*003c*/ 	.word	0xffffffff


	//   ....[1]....
        /*0040*/ 	.word	0xffffffff


	//   ....[2]....
        /*0044*/ 	.word	0xffffffff


	//   ....[3]....
        /*0048*/ 	.word	0xffffffff


	//   ....[4]....
        /*004c*/ 	.word	0xffffffff


	//   ....[5]....
        /*0050*/ 	.word	0xffffffff


	//   ....[6]....
        /*0054*/ 	.word	0xffffffff


	//   ....[7]....
        /*0058*/ 	.word	0xffffffff


	//   ....[8]....
        /*005c*/ 	.word	0xffffffff


	//   ....[9]....
        /*0060*/ 	.word	0xffffffff


	//   ....[10]....
        /*0064*/ 	.word	0xffffffff


	//   ....[11]....
        /*0068*/ 	.word	0xffffffff


	//   ....[12]....
        /*006c*/ 	.word	0xffffffff


	//   ....[13]....
        /*0070*/ 	.word	0xffffffff


	//   ....[14]....
        /*0074*/ 	.word	0xffffffff


	//   ....[15]....
        /*0078*/ 	.word	0xffffffff


	//   ....[16]....
        /*007c*/ 	.word	0xffffffff


	//   ....[17]....
        /*0080*/ 	.word	0xffffffff


	//   ....[18]....
        /*0084*/ 	.word	0xffffffff


	//   ....[19]....
        /*0088*/ 	.word	0xffffffff


	//   ....[20]....
        /*008c*/ 	.word	0xffffffff


	//   ....[21]....
        /*0090*/ 	.word	0xffffffff


	//   ....[22]....
        /*0094*/ 	.word	0xffffffff


	//   ....[23]....
        /*0098*/ 	.word	0xffffffff


	//   ....[24]....
        /*009c*/ 	.word	0xffffffff


	//   ....[25]....
        /*00a0*/ 	.word	0xffffffff


	//   ....[26]....
        /*00a4*/ 	.word	0xffffffff


	//   ....[27]....
        /*00a8*/ 	.word	0xffffffff


	//   ....[28]....
        /*00ac*/ 	.word	0xffffffff


	//   ....[29]....
        /*00b0*/ 	.word	0xffffffff


	//   ....[30]....
        /*00b4*/ 	.word	0xffffffff


	//   ....[31]....
        /*00b8*/ 	.word	0xffffffff


	//   ....[32]....
        /*00bc*/ 	.word	0xffffffff


	//   ....[33]....
        /*00c0*/ 	.word	0xffffffff


	//   ....[34]....
        /*00c4*/ 	.word	0xffffffff


	//   ....[35]....
        /*00c8*/ 	.word	0xffffffff


	//   ....[36]....
        /*00cc*/ 	.word	0xffffffff


	//   ....[37]....
        /*00d0*/ 	.word	0xffffffff


	//   ....[38]....
        /*00d4*/ 	.word	0xffffffff


	//   ....[39]....
        /*00d8*/ 	.word	0xffffffff


	//   ....[40]....
        /*00dc*/ 	.word	0xffffffff


	//   ....[41]....
        /*00e0*/ 	.word	0xffffffff


	//   ....[42]....
        /*00e4*/ 	.word	0xffffffff


	//   ....[43]....
        /*00e8*/ 	.word	0xffffffff


	//   ....[44]....
        /*00ec*/ 	.word	0xffffffff


	//   ....[45]....
        /*00f0*/ 	.word	0xffffffff


	//   ....[46]....
        /*00f4*/ 	.word	0xffffffff


	//   ....[47]....
        /*00f8*/ 	.word	0xffffffff


	//   ....[48]....
        /*00fc*/ 	.word	0xffffffff


	//   ....[49]....
        /*0100*/ 	.word	0xffffffff


	//   ....[50]....
        /*0104*/ 	.word	0xffffffff


	//   ....[51]....
        /*0108*/ 	.word	0xffffffff


	//   ....[52]....
        /*010c*/ 	.word	0xffffffff


	//   ....[53]....
        /*0110*/ 	.word	0xffffffff


	//   ....[54]....
        /*0114*/ 	.word	0xffffffff


	//   ....[55]....
        /*0118*/ 	.word	0xffffffff


	//   ....[56]....
        /*011c*/ 	.word	0xffffffff


	//   ....[57]....
        /*0120*/ 	.word	0xffffffff


	//   ....[58]....
        /*0124*/ 	.word	0xffffffff


	//   ....[59]....
        /*0128*/ 	.word	0xffffffff


	//   ....[60]....
        /*012c*/ 	.word	0xffffffff


	//   ....[61]....
        /*0130*/ 	.word	0xffffffff


	//   ....[62]....
        /*0134*/ 	.word	0xffffffff


	//   ....[63]....
        /*0138*/ 	.word	0xffffffff


	//   ....[64]....
        /*013c*/ 	.word	0xffffffff


	//   ....[65]....
        /*0140*/ 	.word	0xffffffff


	//   ....[66]....
        /*0144*/ 	.word	0xffffffff


	//   ....[67]....
        /*0148*/ 	.word	0xffffffff


	//   ....[68]....
        /*014c*/ 	.word	0xffffffff


	//   ....[69]....
        /*0150*/ 	.word	0xffffffff


	//   ....[70]....
        /*0154*/ 	.word	0xffffffff


	//   ....[71]....
        /*0158*/ 	.word	0xffffffff


	//   ....[72]....
        /*015c*/ 	.word	0xffffffff


	//   ....[73]....
        /*0160*/ 	.word	0xffffffff


	//   ....[74]....
        /*0164*/ 	.word	0xffffffff


	//   ....[75]....
        /*0168*/ 	.word	0xffffffff


	//   ....[76]....
        /*016c*/ 	.word	0xffffffff


	//----- nvinfo : EIATTR_COOP_GROUP_INSTR_OFFSETS
	.align		4
.L_454:
        /*0170*/ 	.byte	0x04, 0x28
        /*0172*/ 	.short	(.L_456 - .L_455)


	//   ....[0]....
.L_455:
        /*0174*/ 	.word	0x00000080


	//   ....[1]....
        /*0178*/ 	.word	0x000022b0


	//   ....[2]....
        /*017c*/ 	.word	0x000022c0


	//   ....[3]....
        /*0180*/ 	.word	0x00003ea0


	//   ....[4]....
        /*0184*/ 	.word	0x00003eb0


	//   ....[5]....
        /*0188*/ 	.word	0x00005a40


	//   ....[6]....
        /*018c*/ 	.word	0x00005a60


	//   ....[7]....
        /*0190*/ 	.word	0x00005f20


	//   ....[8]....
        /*0194*/ 	.word	0x00005f30


	//   ....[9]....
        /*0198*/ 	.word	0x00006b10


	//   ....[10]....
        /*019c*/ 	.word	0x00006b40


	//   ....[11]....
        /*01a0*/ 	.word	0x00006d00


	//   ....[12]....
        /*01a4*/ 	.word	0x00006d30


	//   ....[13]....
        /*01a8*/ 	.word	0x00006e50


	//   ....[14]....
        /*01ac*/ 	.word	0x00006e80


	//   ....[15]....
        /*01b0*/ 	.word	0x00006f90


	//   ....[16]....
        /*01b4*/ 	.word	0x00006fd0


	//   ....[17]....
        /*01b8*/ 	.word	0x00007510


	//   ....[18]....
        /*01bc*/ 	.word	0x00007540


	//   ....[19]....
        /*01c0*/ 	.word	0x00007560


	//   ....[20]....
        /*01c4*/ 	.word	0x00007580


	//   ....[21]....
        /*01c8*/ 	.word	0x000075b0


	//   ....[22]....
        /*01cc*/ 	.word	0x000075c0


	//   ....[23]....
        /*01d0*/ 	.word	0x000075d0


	//   ....[24]....
        /*01d4*/ 	.word	0x000075f0


	//   ....[25]....
        /*01d8*/ 	.word	0x00007b60


	//   ....[26]....
        /*01dc*/ 	.word	0x00007b80


	//   ....[27]....
        /*01e0*/ 	.word	0x00007b90


	//   ....[28]....
        /*01e4*/ 	.word	0x00007ba0


	//   ....[29]....
        /*01e8*/ 	.word	0x0000de20


	//   ....[30]....
        /*01ec*/ 	.word	0x0000de50


	//   ....[31]....
        /*01f0*/ 	.word	0x0000de80


	//   ....[32]....
        /*01f4*/ 	.word	0x0000deb0


	//   ....[33]....
        /*01f8*/ 	.word	0x0000f6c0


	//   ....[34]....
        /*01fc*/ 	.word	0x0000f750


	//   ....[35]....
        /*0200*/ 	.word	0x0000f800


	//   ....[36]....
        /*0204*/ 	.word	0x0000f910


	//   ....[37]....
        /*0208*/ 	.word	0x00010a20


	//   ....[38]....
        /*020c*/ 	.word	0x00010a40


	//   ....[39]....
        /*0210*/ 	.word	0x00010a60


	//   ....[40]....
        /*0214*/ 	.word	0x00010a70


	//   ....[41]....
        /*0218*/ 	.word	0x00010f20


	//   ....[42]....
        /*021c*/ 	.word	0x00010f50


	//   ....[43]....
        /*0220*/ 	.word	0x00010f80


	//   ....[44]....
        /*0224*/ 	.word	0x00010fb0


	//   ....[45]....
        /*0228*/ 	.word	0x000120f0


	//   ....[46]....
        /*022c*/ 	.word	0x00012120


	//   ....[47]....
        /*0230*/ 	.word	0x00012140


	//   ....[48]....
        /*0234*/ 	.word	0x00012160


	//   ....[49]....
        /*0238*/ 	.word	0x00013a50


	//   ....[50]....
        /*023c*/ 	.word	0x00013a70


	//   ....[51]....
        /*0240*/ 	.word	0x00013a90


	//   ....[52]....
        /*0244*/ 	.word	0x00013ab0


	//   ....[53]....
        /*0248*/ 	.word	0x00013cb0


	//   ....[54]....
        /*024c*/ 	.word	0x00013ce0


	//   ....[55]....
        /*0250*/ 	.word	0x00013d30


	//   ....[56]....
        /*0254*/ 	.word	0x00013d40


	//   ....[57]....
        /*0258*/ 	.word	0x00015270


	//   ....[58]....
        /*025c*/ 	.word	0x000152b0


	//   ....[59]....
        /*0260*/ 	.word	0x000152f0


	//   ....[60]....
        /*0264*/ 	.word	0x00015320


	//   ....[61]....
        /*0268*/ 	.word	0x00015500


	//   ....[62]....
        /*026c*/ 	.word	0x00015510


	//   ....[63]....
        /*0270*/ 	.word	0x00015690


	//   ....[64]....
        /*0274*/ 	.word	0x000156c0


	//   ....[65]....
        /*0278*/ 	.word	0x00015810


	//   ....[66]....
        /*027c*/ 	.word	0x00015840


	//   ....[67]....
        /*0280*/ 	.word	0x00015990


	//   ....[68]....
        /*0284*/ 	.word	0x000159b0


	//   ....[69]....
        /*0288*/ 	.word	0x00016180


	//   ....[70]....
        /*028c*/ 	.word	0x000161a0


	//   ....[71]....
        /*0290*/ 	.word	0x000162d0


	//   ....[72]....
        /*0294*/ 	.word	0x00016300


	//   ....[73]....
        /*0298*/ 	.word	0x00016430


	//   ....[74]....
        /*029c*/ 	.word	0x00016460


	//   ....[75]....
        /*02a0*/ 	.word	0x00016590


	//   ....[76]....
        /*02a4*/ 	.word	0x000165b0


	//----- nvinfo : EIATTR_EXIT_INSTR_OFFSETS
	.align		4
.L_456:
        /*02a8*/ 	.byte	0x04, 0x1c
        /*02aa*/ 	.short	(.L_458 - .L_457)


	//   ....[0]....
.L_457:
        /*02ac*/ 	.word	0x00000310


	//   ....[1]....
        /*02b0*/ 	.word	0x000159c0


	//   ....[2]....
        /*02b4*/ 	.word	0x00015a90


	//   ....[3]....
        /*02b8*/ 	.word	0x00015af0


	//   ....[4]....
        /*02bc*/ 	.word	0x000165c0


	//   ....[5]....
        /*02c0*/ 	.word	0x00016670


	//   ....[6]....
        /*02c4*/ 	.word	0x000166d0


	//----- nvinfo : EIATTR_CTAIDZ_USED
	.align		4
.L_458:
        /*02c8*/ 	.byte	0x01, 0x04
	.zero		2


	//----- nvinfo : EIATTR_MAX_THREADS
	.align		4
        /*02cc*/ 	.byte	0x04, 0x05
        /*02ce*/ 	.short	(.L_460 - .L_459)
.L_459:
        /*02d0*/ 	.word	0x00000100
        /*02d4*/ 	.word	0x00000001
        /*02d8*/ 	.word	0x00000001


	//----- nvinfo : EIATTR_CRS_STACK_SIZE
	.align		4
.L_460:
        /*02dc*/ 	.byte	0x04, 0x1e
        /*02de*/ 	.short	(.L_462 - .L_461)
.L_461:
        /*02e0*/ 	.word	0x00000000
.L_462:


//--------------------- .nv.info._ZN7cutlass13device_kernelIN5flash19enable_sm80_to_sm89INS1_16FlashAttnFwdSm80INS1_25CollectiveMainloopFwdSm80ILi8ELi2ELb0EN4cute5tupleIJNS5_1CILi128EEENS7_ILi64EEENS7_ILi192EEEEEELi192ENS_10bfloat16_tEfNS_4arch4Sm80ELb0ELb1ELb1ELb0ELb1ELb0ELb1ELb0EEENS1_21CollectiveEpilogueFwdINS6_IJS8_SA_S9_EEENS6_IJNS7_ILi1EEESI_SI_EEESC_SE_Li256ELb0ELb1ELb0ELb0EEENS1_19SingleTileSchedulerILb0ELb0ELb1ELi128EEEEEEEEEvNT_6ParamsE --------------------------
	.section	.nv.info._ZN7cutlass13device_kernelIN5flash19enable_sm80_to_sm89INS1_16FlashAttnFwdSm80INS1_25CollectiveMainloopFwdSm80ILi8ELi2ELb0EN4cute5tupleIJNS5_1CILi128EEENS7_ILi64EEENS7_ILi192EEEEEELi192ENS_10bfloat16_tEfNS_4arch4Sm80ELb0ELb1ELb1ELb0ELb1ELb0ELb1ELb0EEENS1_21CollectiveEpilogueFwdINS6_IJS8_SA_S9_EEENS6_IJNS7_ILi1EEESI_SI_EEESC_SE_Li256ELb0ELb1ELb0ELb0EEENS1_19SingleTileSchedulerILb0ELb0ELb1ELi128EEEEEEEEEvNT_6ParamsE,"",@"SHT_CUDA_INFO"
	.sectionflags	@""
	.align	4


	//----- nvinfo : EIATTR_CUDA_API_VERSION
	.align		4
        /*0000*/ 	.byte	0x04, 0x37
        /*0002*/ 	.short	(.L_464 - .L_463)
.L_463:
        /*0004*/ 	.word	0x00000082


	//----- nvinfo : EIATTR_SW2861232_WAR
	.align		4
.L_464:
        /*0008*/ 	.byte	0x01, 0x35
	.zero		2


	//----- nvinfo : EIATTR_PARAM_CBANK
	.align		4
        /*000c*/ 	.byte	0x04, 0x0a
        /*000e*/ 	.short	(.L_466 - .L_465)
	.align		4
.L_465:
        /*0010*/ 	.word	index@(.nv.constant0._ZN7cutlass13device_kernelIN5flash19enable_sm80_to_sm89INS1_16FlashAttnFwdSm80INS1_25CollectiveMainloopFwdSm80ILi8ELi2ELb0EN4cute5tupleIJNS5_1CILi128EEENS7_ILi64EEENS7_ILi192EEEEEELi192ENS_10bfloat16_tEfNS_4arch4Sm80ELb0ELb1ELb1ELb0ELb1ELb0ELb1ELb0EEENS1_21CollectiveEpilogueFwdINS6_IJS8_SA_S9_EEENS6_IJNS7_ILi1EEESI_SI_EEESC_SE_Li256ELb0ELb1ELb0ELb0EEENS1_19SingleTileSchedulerILb0ELb0ELb1ELi128EEEEEEEEEvNT_6ParamsE)
        /*0014*/ 	.short	0x0160
        /*0016*/ 	.short	0x0418


	//----- nvinfo : EIATTR_CBANK_PARAM_SIZE
	.align		4
.L_466:
        /*0018*/ 	.byte	0x03, 0x19
        /*001a*/ 	.short	0x0418


	//----- nvinfo : EIATTR_KPARAM_INFO
	.align		4
        /*001c*/ 	.byte	0x04, 0x17
        /*001e*/ 	.short	(.L_468 - .L_467)
.L_467:
        /*0020*/ 	.word	0x00000000
        /*0024*/ 	.short	0x0000
        /*0026*/ 	.short	0x0000
        /*0028*/ 	.byte	0x00, 0xf0, 0x61, 0x10


	//----- nvinfo : EIATTR_MAXREG_COUNT
	.align		4
.L_468:
        /*002c*/ 	.byte	0x03, 0x1b
        /*002e*/ 	.short	0x00ff


	//----- nvinfo : EIATTR_NUM_BARRIERS
	.align		4
        /*0030*/ 	.byte	0x02, 0x4c
        /*0032*/ 	.byte	0x02
	.zero		1


	//----- nvinfo : EIATTR_MERCURY_ISA_VERSION
	.align		4
        /*0034*/ 	.byte	0x03, 0x5f
        /*0036*/ 	.short	0x0000


	//----- nvinfo : EIATTR_COOP_GROUP_MASK_REGIDS
	.align		4
        /*0038*/ 	.byte	0x04, 0x29
        /*003a*/ 	.short	(.L_470 - .L_469)


	//   ....[0]....
.L_469:
        /*003c*/ 	.word	0xffffffff


	//   ....[1]....
        /*0040*/ 	.word	0xffffffff


	//   ....[2]....
        /*0044*/ 	.word	0xffffffff


	//   ....[3]....
        /*0048*/ 	.word	0xffffffff


	//   ....[4]....
        /*004c*/ 	.word	0xffffffff


	//   ....[5]....
        /*0050*/ 	.word	0xffffffff


	//   ....[6]....
        /*0054*/ 	.word	0xffffffff


	//   ....[7]....
        /*0058*/ 	.word	0xffffffff


	//   ....[8]....
        /*005c*/ 	.word	0xffffffff


	//   ....[9]....
        /*0060*/ 	.word	0xffffffff


	//   ....[10]....
        /*0064*/ 	.word	0xffffffff


	//   ....[11]....
        /*0068*/ 	.word	0xffffffff


	//   ....[12]....
        /*006c*/ 	.word	0xffffffff


	//   ....[13]....
        /*0070*/ 	.word	0xffffffff


	//   ....[14]....
        /*0074*/ 	.word	0xffffffff


	//   ....[15]....
        /*0078*/ 	.word	0xffffffff


	//   ....[16]....
        /*007c*/ 	.word	0xffffffff


	//   ....[17]....
        /*0080*/ 	.word	0xffffffff


	//   ....[18]....
        /*0084*/ 	.word	0xffffffff


	//   ....[19]....
        /*0088*/ 	.word	0xffffffff


	//   ....[20]....
        /*008c*/ 	.word	0xffffffff


	//   ....[21]....
        /*0090*/ 	.word	0xffffffff


	//   ....[22]....
        /*0094*/ 	.word	0xffffffff


	//   ....[23]....
        /*0098*/ 	.word	0xffffffff


	//   ....[24]....
        /*009c*/ 	.word	0xffffffff


	//   ....[25]....
        /*00a0*/ 	.word	0xffffffff


	//   ....[26]....
        /*00a4*/ 	.word	0xffffffff


	//   ....[27]....
        /*00a8*/ 	.word	0xffffffff


	//   ....[28]....
        /*00ac*/ 	.word	0xffffffff


	//   ....[29]....
        /*00b0*/ 	.word	0xffffffff


	//   ....[30]....
        /*00b4*/ 	.word	0xffffffff


	//   ....[31]....
        /*00b8*/ 	.word	0xffffffff


	//   ....[32]....
        /*00bc*/ 	.word	0xffffffff


	//   ....[33]....
        /*00c0*/ 	.word	0xffffffff


	//   ....[34]....
        /*00c4*/ 	.word	0xffffffff


	//   ....[35]....
        /*00c8*/ 	.word	0xffffffff


	//   ....[36]....
        /*00cc*/ 	.word	0xffffffff


	//   ....[37]....
        /*00d0*/ 	.word	0xffffffff


	//   ....[38]....
        /*00d4*/ 	.word	0xffffffff


	//   ....[39]....
        /*00d8*/ 	.word	0xffffffff


	//   ....[40]....
        /*00dc*/ 	.word	0xffffffff


	//   ....[41]....
        /*00e0*/ 	.word	0xffffffff


	//   ....[42]....
        /*00e4*/ 	.word	0xffffffff


	//   ....[43]....
        /*00e8*/ 	.word	0xffffffff


	//   ....[44]....
        /*00ec*/ 	.word	0xffffffff


	//   ....[45]....
        /*00f0*/ 	.word	0xffffffff


	//   ....[46]....
        /*00f4*/ 	.word	0xffffffff


	//   ....[47]....
        /*00f8*/ 	.word	0xffffffff


	//   ....[48]....
        /*00fc*/ 	.word	0xffffffff


	//   ....[49]....
        /*0100*/ 	.word	0xffffffff


	//   ....[50]....
        /*0104*/ 	.word	0xffffffff


	//   ....[51]....
        /*0108*/ 	.word	0xffffffff


	//   ....[52]....
        /*010c*/ 	.word	0xffffffff


	//   ....[53]....
        /*0110*/ 	.word	0xffffffff


	//   ....[54]....
        /*0114*/ 	.word	0xffffffff


	//   ....[55]....
        /*0118*/ 	.word	0xffffffff


	//   ....[56]....
        /*011c*/ 	.word	0xffffffff


	//   ....[57]....
        /*0120*/ 	.word	0xffffffff


	//   ....[58]....
        /*0124*/ 	.word	0xffffffff


	//   ....[59]....
        /*0128*/ 	.word	0xffffffff


	//   ....[60]....
        /*012c*/ 	.word	0xffffffff


	//   ....[61]....
        /*0130*/ 	.word	0xffffffff


	//   ....[62]....
        /*0134*/ 	.word	0xffffffff


	//   ....[63]....
        /*0138*/ 	.word	0xffffffff


	//   ....[64]....
        /*013c*/ 	.word	0xffffffff


	//   ....[65]....
        /*0140*/ 	.word	0xffffffff


	//   ....[66]....
        /*0144*/ 	.word	0xffffffff


	//   ....[67]....
        /*0148*/ 	.word	0xffffffff


	//   ....[68]....
        /*014c*/ 	.word	0xffffffff


	//   ....[69]....
        /*0150*/ 	.word	0xffffffff


	//   ....[70]....
        /*0154*/ 	.word	0xffffffff


	//   ....[71]....
        /*0158*/ 	.word	0xffffffff


	//   ....[72]....
        /*015c*/ 	.word	0xffffffff


	//   ....[73]....
        /*0160*/ 	.word	0xffffffff


	//   ....[74]....
        /*0164*/ 	.word	0xffffffff


	//   ....[75]....
        /*0168*/ 	.word	0xffffffff


	//   ....[76]....
        /*016c*/ 	.word	0xffffffff


	//   ....[77]....
        /*0170*/ 	.word	0xffffffff


	//   ....[78]....
        /*0174*/ 	.word	0xffffffff


	//   ....[79]....
        /*0178*/ 	.word	0xffffffff


	//   ....[80]....
        /*017c*/ 	.word	0xffffffff


	//   ....[81]....
        /*0180*/ 	.word	0xffffffff


	//   ....[82]....
        /*0184*/ 	.word	0xffffffff


	//   ....[83]....
        /*0188*/ 	.word	0xffffffff


	//   ....[84]....
        /*018c*/ 	.word	0xffffffff


	//   ....[85]....
        /*0190*/ 	.word	0xffffffff


	//   ....[86]....
        /*0194*/ 	.word	0xffffffff


	//   ....[87]....
        /*0198*/ 	.word	0xffffffff


	//   ....[88]....
        /*019c*/ 	.word	0xffffffff


	//   ....[89]....
        /*01a0*/ 	.word	0xffffffff


	//   ....[90]....
        /*01a4*/ 	.word	0xffffffff


	//   ....[91]....
        /*01a8*/ 	.word	0xffffffff


	//   ....[92]....
        /*01ac*/ 	.word	0xffffffff


	//   ....[93]....
        /*01b0*/ 	.word	0xffffffff


	//   ....[94]....
        /*01b4*/ 	.word	0xffffffff


	//   ....[95]....
        /*01b8*/ 	.word	0xffffffff


	//   ....[96]....
        /*01bc*/ 	.word	0xffffffff


	//   ....[97]....
        /*01c0*/ 	.word	0xffffffff


	//----- nvinfo : EIATTR_COOP_GROUP_INSTR_OFFSETS
	.align		4
.L_470:
        /*01c4*/ 	.byte	0x04, 0x28
        /*01c6*/ 	.short	(.L_472 - .L_471)


	//   ....[0]....
.L_471:
        /*01c8*/ 	.word	0x00000c70


	//   ....[1]....
        /*01cc*/ 	.word	0x00000cd0


	//   ....[2]....
        /*01d0*/ 	.word	0x00000d00


	//   ....[3]....
        /*01d4*/ 	.word	0x00000d40


	//   ....[4]....
        /*01d8*/ 	.word	0x00000d70


	//   ....[5]....
        /*01dc*/ 	.word	0x00000de0


	//   ....[6]....
        /*01e0*/ 	.word	0x00000e10


	//   ....[7]....
        /*01e4*/ 	.word	0x00000f90


	//   ....[8]....
        /*01e8*/ 	.word	0x00001430


	//   ....[9]....
        /*01ec*/ 	.word	0x00001480


	//   ....[10]....
        /*01f0*/ 	.word	0x000014b0


	//   ....[11]....
        /*01f4*/ 	.word	0x000014c0


	//   ....[12]....
        /*01f8*/ 	.word	0x00001570


	//   ....[13]....
        /*01fc*/ 	.word	0x00001590


	//   ....[14]....
        /*0200*/ 	.word	0x000015b0


	//   ....[15]....
        /*0204*/ 	.word	0x000015d0


	//   ....[16]....
        /*0208*/ 	.word	0x00001bb0


	//   ....[17]....
        /*020c*/ 	.word	0x00001bd0


	//   ....[18]....
        /*0210*/ 	.word	0x00001c30


	//   ....[19]....
        /*0214*/ 	.word	0x00001c50


	//   ....[20]....
        /*0218*/ 	.word	0x00002190


	//   ....[21]....
        /*021c*/ 	.word	0x000021c0


	//   ....[22]....
        /*0220*/ 	.word	0x000021e0


	//   ....[23]....
        /*0224*/ 	.word	0x00002240


	//   ....[24]....
        /*0228*/ 	.word	0x00002f40


	//   ....[25]....
        /*022c*/ 	.word	0x000032d0


	//   ....[26]....
        /*0230*/ 	.word	0x00003f70


	//   ....[27]....
        /*0234*/ 	.word	0x00003fa0


	//   ....[28]....
        /*0238*/ 	.word	0x00003fc0


	//   ....[29]....
        /*023c*/ 	.word	0x000040d0


	//   ....[30]....
        /*0240*/ 	.word	0x00005220


	//   ....[31]....
        /*0244*/ 	.word	0x00005240


	//   ....[32]....
        /*0248*/ 	.word	0x00005260


	//   ....[33]....
        /*024c*/ 	.word	0x00005270


	//   ....[34]....
        /*0250*/ 	.word	0x000058e0


	//   ....[35]....
        /*0254*/ 	.word	0x00005900


	//   ....[36]....
        /*0258*/ 	.word	0x00005920


	//   ....[37]....
        /*025c*/ 	.word	0x00005980


	//   ....[38]....
        /*0260*/ 	.word	0x00006730


	//   ....[39]....
        /*0264*/ 	.word	0x00006af0


	//   ....[40]....
        /*0268*/ 	.word	0x00007210


	//   ....[41]....
        /*026c*/ 	.word	0x000072e0


	//   ....[42]....
        /*0270*/ 	.word	0x00007570


	//   ....[43]....
        /*0274*/ 	.word	0x000076d0


	//   ....[44]....
        /*0278*/ 	.word	0x00008eb0


	//   ....[45]....
        /*027c*/ 	.word	0x00008ed0


	//   ....[46]....
        /*0280*/ 	.word	0x00008ee0


	//   ....[47]....
        /*0284*/ 	.word	0x00008ef0


	//   ....[48]....
        /*0288*/ 	.word	0x00009680


	//   ....[49]....
        /*028c*/ 	.word	0x000096a0


	//   ....[50]....
        /*0290*/ 	.word	0x000096c0


	//   ....[51]....
        /*0294*/ 	.word	0x00009720


	//   ....[52]....
        /*0298*/ 	.word	0x0000a810


	//   ....[53]....
        /*029c*/ 	.word	0x0000a850


	//   ....[54]....
        /*02a0*/ 	.word	0x0000a870


	//   ....[55]....
        /*02a4*/ 	.word	0x0000a8b0


	//   ....[56]....
        /*02a8*/ 	.word	0x0000c190


	//   ....[57]....
        /*02ac*/ 	.word	0x0000c1b0


	//   ....[58]....
        /*02b0*/ 	.word	0x0000c1c0


	//   ....[59]....
        /*02b4*/ 	.word	0x0000c1d0


	//   ....[60]....
        /*02b8*/ 	.word	0x0000c700


	//   ....[61]....
        /*02bc*/ 	.word	0x0000c710


	//   ....[62]....
        /*02c0*/ 	.word	0x0000c720


	//   ....[63]....
        /*02c4*/ 	.word	0x0000c7a0


	//   ....[64]....
        /*02c8*/ 	.word	0x0000d4d0


	//   ....[65]....
        /*02cc*/ 	.word	0x0000d8b0


	//   ....[66]....
        /*02d0*/ 	.word	0x0000dfd0


	//   ....[67]....
        /*02d4*/ 	.word	0x0000e090


	//   ....[68]....
        /*02d8*/ 	.word	0x0000e330


	//   ....[69]....
        /*02dc*/ 	.word	0x0000e460


	//   ....[70]....
        /*02e0*/ 	.word	0x0000fc30


	//   ....[71]....
        /*02e4*/ 	.word	0x0000fc40


	//   ....[72]....
        /*02e8*/ 	.word	0x0000fc50


	//   ....[73]....
        /*02ec*/ 	.word	0x0000fcc0


	//   ....[74]....
        /*02f0*/ 	.word	0x0000fe60


	//   ....[75]....
        /*02f4*/ 	.word	0x0000fe90


	//   ....[76]....
        /*02f8*/ 	.word	0x0000fed0


	//   ....[77]....
        /*02fc*/ 	.word	0x0000fee0


	//   ....[78]....
        /*0300*/ 	.word	0x00011480


	//   ....[79]....
        /*0304*/ 	.word	0x00011490


	//   ....[80]....
        /*0308*/ 	.word	0x000114b0


	//   ....[81]....
        /*030c*/ 	.word	0x000114c0


	//   ....[82]....
        /*0310*/ 	.word	0x000114d0


	//   ....[83]....
        /*0314*/ 	.word	0x000115b0


	//   ....[84]....
        /*0318*/ 	.word	0x00011730


	//   ....[85]....
        /*031c*/ 	.word	0x00011760


	//   ....[86]....
        /*0320*/ 	.word	0x000118b0


	//   ....[87]....
        /*0324*/ 	.word	0x000118e0


	//   ....[88]....
        /*0328*/ 	.word	0x00011a30


	//   ....[89]....
        /*032c*/ 	.word	0x00011a50


	//   ....[90]....
        /*0330*/ 	.word	0x00012120


	//   ....[91]....
        /*0334*/ 	.word	0x00012140


	//   ....[92]....
        /*0338*/ 	.word	0x00012270


	//   ....[93]....
        /*033c*/ 	.word	0x000122a0


	//   ....[94]....
        /*0340*/ 	.word	0x000123d0


	//   ....[95]....
        /*0344*/ 	.word	0x00012400


	//   ....[96]....
        /*0348*/ 	.word	0x00012530


	//   ....[97]....
        /*034c*/ 	.word	0x00012550


	//----- nvinfo : EIATTR_EXIT_INSTR_OFFSETS
	.align		4
.L_472:
        /*0350*/ 	.byte	0x04, 0x1c
        /*0352*/ 	.short	(.L_474 - .L_473)


	//   ....[0]....
.L_473:
        /*0354*/ 	.word	0x00000030


	//   ....[1]....
        /*0358*/ 	.word	0x00011a60


	//   ....[2]....
        /*035c*/ 	.word	0x00011b30


	//   ....[3]....
        /*0360*/ 	.word	0x00011b90


	//   ....[4]....
        /*0364*/ 	.word	0x00012560


	//   ....[5]....
        /*0368*/ 	.word	0x00012610


	//   ....[6]....
        /*036c*/ 	.word	0x00012670


	//----- nvinfo : EIATTR_CTAIDZ_USED
	.align		4
.L_474:
        /*0370*/ 	.byte	0x01, 0x04
	.zero		2


	//----- nvinfo : EIATTR_MAX_THREADS
	.align		4
        /*0374*/ 	.byte	0x04, 0x05
        /*0376*/ 	.short	(.L_476 - .L_475)
.L_475:
        /*0378*/ 	.word	0x00000100
        /*037c*/ 	.word	0x00000001
        /*0380*/ 	.word	0x00000001


	//----- nvinfo : EIATTR_CRS_STACK_SIZE
	.align		4
.L_476:
        /*0384*/ 	.byte	0x04, 0x1e
        /*0386*/ 	.short	(.L_478 - .L_477)
.L_477:
        /*0388*/ 	.word	0x00000000
.L_478:


//--------------------- .nv.info._ZN7cutlass13device_kernelIN5flash19enable_sm80_to_sm89INS1_16FlashAttnFwdSm80INS1_25CollectiveMainloopFwdSm80ILi8ELi2ELb0EN4cute5tupleIJNS5_1CILi128EEENS7_ILi64EEENS7_ILi192EEEEEELi192ENS_10bfloat16_tEfNS_4arch4Sm80ELb0ELb1ELb1ELb1ELb1ELb0ELb1ELb0EEENS1_21CollectiveEpilogueFwdINS6_IJS8_SA_S9_EEENS6_IJNS7_ILi1EEESI_SI_EEESC_SE_Li256ELb1ELb1ELb0ELb0EEENS1_19SingleTileSchedulerILb1ELb0ELb1ELi128EEEEEEEEEvNT_6ParamsE --------------------------
	.section	.nv.info._ZN7cutlass13device_kernelIN5flash19enable_sm80_to_sm89INS1_16FlashAttnFwdSm80INS1_25CollectiveMainloopFwdSm80ILi8ELi2ELb0EN4cute5tupleIJNS5_1CILi128EEENS7_ILi64EEENS7_ILi192EEEEEELi192ENS_10bfloat16_tEfNS_4arch4Sm80ELb0ELb1ELb1ELb1ELb1ELb0ELb1ELb0EEENS1_21CollectiveEpilogueFwdINS6_IJS8_SA_S9_EEENS6_IJNS7_ILi1EEESI_SI_EEESC_SE_Li256ELb1ELb1ELb0ELb0EEENS1_19SingleTileSchedulerILb1ELb0ELb1ELi128EEEEEEEEEvNT_6ParamsE,"",@"SHT_CUDA_INFO"
	.sectionflags	@""
	.align	4


	//----- nvinfo : EIATTR_CUDA_API_VERSION
	.align		4
        /*0000*/ 	.byte	0x04, 0x37
        /*0002*/ 	.short	(.L_480 - .L_479)
.L_479:
        /*0004*/ 	.word	0x00000082


	//----- nvinfo : EIATTR_SW2861232_WAR
	.align		4
.L_480:
        /*0008*/ 	.byte	0x01, 0x35
	.zero		2


	//----- nvinfo : EIATTR_PARAM_CBANK
	.align		4
        /*000c*/ 	.byte	0x04, 0x0a
        /*000e*/ 	.short	(.L_482 - .L_481)
	.align		4
.L_481:
        /*0010*/ 	.word	index@(.nv.constant0._ZN7cutlass13device_kernelIN5flash19enable_sm80_to_sm89INS1_16FlashAttnFwdSm80INS1_25CollectiveMainloopFwdSm80ILi8ELi2ELb0EN4cute5tupleIJNS5_1CILi128EEENS7_ILi64EEENS7_ILi192EEEEEELi192ENS_10bfloat16_tEfNS_4arch4Sm80ELb0ELb1ELb1ELb1ELb1ELb0ELb1ELb0EEENS1_21CollectiveEpilogueFwdINS6_IJS8_SA_S9_EEENS6_IJNS7_ILi1EEESI_SI_EEESC_SE_Li256ELb1ELb1ELb0ELb0EEENS1_19SingleTileSchedulerILb1ELb0ELb1ELi128EEEEEEEEEvNT_6ParamsE)
        /*0014*/ 	.short	0x0160
        /*0016*/ 	.short	0x0418


	//----- nvinfo : EIATTR_CBANK_PARAM_SIZE
	.align		4
.L_482:
        /*0018*/ 	.byte	0x03, 0x19
        /*001a*/ 	.short	0x0418


	//----- nvinfo : EIATTR_KPARAM_INFO
	.align		4
        /*001c*/ 	.byte	0x04, 0x17
        /*001e*/ 	.short	(.L_484 - .L_483)
.L_483:
        /*0020*/ 	.word	0x00000000
        /*0024*/ 	.short	0x0000
        /*0026*/ 	.short	0x0000
        /*0028*/ 	.byte	0x00, 0xf0, 0x61, 0x10


	//----- nvinfo : EIATTR_MAXREG_COUNT
	.align		4
.L_484:
        /*002c*/ 	.byte	0x03, 0x1b
        /*002e*/ 	.short	0x00ff


	//----- nvinfo : EIATTR_NUM_BARRIERS
	.align		4
        /*0030*/ 	.byte	0x02, 0x4c
        /*0032*/ 	.byte	0x02
	.zero		1


	//----- nvinfo : EIATTR_MERCURY_ISA_VERSION
	.align		4
        /*0034*/ 	.byte	0x03, 0x5f
        /*0036*/ 	.short	0x0000


	//----- nvinfo : EIATTR_COOP_GROUP_MASK_REGIDS
	.align		4
        /*0038*/ 	.byte	0x04, 0x29
        /*003a*/ 	.short	(.L_486 - .L_485)


	//   ....[0]....
.L_485:
        /*003c*/ 	.word	0xffffffff


	//   ....[1]....
        /*0040*/ 	.word	0xffffffff


	//   ....[2]....
        /*0044*/ 	.word	0xffffffff


	//   ....[3]....
        /*0048*/ 	.word	0xffffffff


	//   ....[4]....
        /*004c*/ 	.word	0xffffffff


	//   ....[5]....
        /*0050*/ 	.word	0xffffffff


	//   ....[6]....
        /*0054*/ 	.word	0xffffffff


	//   ....[7]....
        /*0058*/ 	.word	0xffffffff


	//   ....[8]....
        /*005c*/ 	.word	0xffffffff


	//   ....[9]....
        /*0060*/ 	.word	0xffffffff


	//   ....[10]....
        /*0064*/ 	.word	0xffffffff


	//   ....[11]....
        /*0068*/ 	.word	0xffffffff


	//   ....[12]....
        /*006c*/ 	.word	0xffffffff


	//   ....[13]....
        /*0070*/ 	.word	0xffffffff


	//   ....[14]....
        /*0074*/ 	.word	0xffffffff


	//   ....[15]....
        /*0078*/ 	.word	0xffffffff


	//   ....[16]....
        /*007c*/ 	.word	0xffffffff


	//   ....[17]....
        /*0080*/ 	.word	0xffffffff


	//   ....[18]....
        /*0084*/ 	.word	0xffffffff


	//   ....[19]....
        /*0088*/ 	.word	0xffffffff


	//   ....[20]....
        /*008c*/ 	.word	0xffffffff


	//   ....[21]....
        /*0090*/ 	.word	0xffffffff


	//   ....[22]....
        /*0094*/ 	.word	0xffffffff


	//   ....[23]....
        /*0098*/ 	.word	0xffffffff


	//   ....[24]....
        /*009c*/ 	.word	0xffffffff


	//   ....[25]....
        /*00a0*/ 	.word	0xffffffff


	//   ....[26]....
        /*00a4*/ 	.word	0xffffffff


	//   ....[27]....
        /*00a8*/ 	.word	0xffffffff


	//   ....[28]....
        /*00ac*/ 	.word	0xffffffff


	//   ....[29]....
        /*00b0*/ 	.word	0xffffffff


	//   ....[30]....
        /*00b4*/ 	.word	0xffffffff


	//   ....[31]....
        /*00b8*/ 	.word	0xffffffff


	//   ....[32]....
        /*00bc*/ 	.word	0xffffffff


	//   ....[33]....
        /*00c0*/ 	.word	0xffffffff


	//   ....[34]....
        /*00c4*/ 	.word	0xffffffff


	//   ....[35]....
        /*00c8*/ 	.word	0xffffffff


	//   ....[36]....
        /*00cc*/ 	.word	0xffffffff


	//   ....[37]....
        /*00d0*/ 	.word	0xffffffff


	//   ....[38]....
        /*00d4*/ 	.word	0xffffffff


	//   ....[39]....
        /*00d8*/ 	.word	0xffffffff


	//   ....[40]....
        /*00dc*/ 	.word	0xffffffff


	//   ....[41]....
        /*00e0*/ 	.word	0xffffffff


	//   ....[42]....
        /*00e4*/ 	.word	0xffffffff


	//   ....[43]....
        /*00e8*/ 	.word	0xffffffff


	//   ....[44]....
        /*00ec*/ 	.word	0xffffffff


	//   ....[45]....
        /*00f0*/ 	.word	0xffffffff


	//   ....[46]....
        /*00f4*/ 	.word	0xffffffff


	//   ....[47]....
        /*00f8*/ 	.word	0xffffffff


	//   ....[48]....
        /*00fc*/ 	.word	0xffffffff


	//   ....[49]....
        /*0100*/ 	.word	0xffffffff


	//   ....[50]....
        /*0104*/ 	.word	0xffffffff


	//   ....[51]....
        /*0108*/ 	.word	0xffffffff


	//   ....[52]....
        /*010c*/ 	.word	0xffffffff


	//   ....[53]....
        /*0110*/ 	.word	0xffffffff


	//   ....[54]....
        /*0114*/ 	.word	0xffffffff


	//   ....[55]....
        /*0118*/ 	.word	0xffffffff


	//   ....[56]....
        /*011c*/ 	.word	0xffffffff


	//   ....[57]....
        /*0120*/ 	.word	0xffffffff


	//   ....[58]....
        /*0124*/ 	.word	0xffffffff


	//   ....[59]....
        /*0128*/ 	.word	0xffffffff


	//   ....[60]....
        /*012c*/ 	.word	0xffffffff


	//   ....[61]....
        /*0130*/ 	.word	0xffffffff


	//   ....[62]....
        /*0134*/ 	.word	0xffffffff


	//   ....[63]....
        /*0138*/ 	.word	0xffffffff


	//   ....[64]....
        /*013c*/ 	.word	0xffffffff


	//   ....[65]....
        /*0140*/ 	.word	0xffffffff


	//   ....[66]....
        /*0144*/ 	.word	0xffffffff


	//   ....[67]....
        /*0148*/ 	.word	0xffffffff


	//   ....[68]....
        /*014c*/ 	.word	0xffffffff


	//   ....[69]....
        /*0150*/ 	.word	0xffffffff


	//   ....[70]....
        /*0154*/ 	.word	0xffffffff


	//   ....[71]....
        /*0158*/ 	.word	0xffffffff


	//   ....[72]....
        /*015c*/ 	.word	0xffffffff


	//   ....[73]....
        /*0160*/ 	.word	0xffffffff


	//   ....[74]....
        /*0164*/ 	.word	0xffffffff


	//   ....[75]....
        /*0168*/ 	.word	0xffffffff


	//   ....[76]....
        /*016c*/ 	.word	0xffffffff


	//   ....[77]....
        /*0170*/ 	.word	0xffffffff


	//   ....[78]....
        /*0174*/ 	.word	0xffffffff


	//   ....[79]....
        /*0178*/ 	.word	0xffffffff


	//   ....[80]....
        /*017c*/ 	.word	0xffffffff


	//   ....[81]....
        /*0180*/ 	.word	0xffffffff


	//   ....[82]....
        /*0184*/ 	.word	0xffffffff


	//   ....[83]....
        /*0188*/ 	.word	0xffffffff


	//   ....[84]....
        /*018c*/ 	.word	0xffffffff


	//   ....[85]....
        /*0190*/ 	.word	0xffffffff


	//   ....[86]....
        /*0194*/ 	.word	0xffffffff


	//   ....[87]....
        /*0198*/ 	.word	0xffffffff


	//   ....[88]....
        /*019c*/ 	.word	0xffffffff


	//   ....[89]....
        /*01a0*/ 	.word	0xffffffff


	//   ....[90]....
        /*01a4*/ 	.word	0xffffffff


	//   ....[91]....
        /*01a8*/ 	.word	0xffffffff


	//   ....[92]....
        /*01ac*/ 	.word	0xffffffff


	//   ....[93]....
        /*01b0*/ 	.word	0xffffffff


	//   ....[94]....
        /*01b4*/ 	.word	0xffffffff


	//   ....[95]....
        /*01b8*/ 	.word	0xffffffff


	//   ....[96]....
        /*01bc*/ 	.word	0xffffffff


	//   ....[97]....
        /*01c0*/ 	.word	0xffffffff


	//   ....[98]....
        /*01c4*/ 	.word	0xffffffff


	//----- nvinfo : EIATTR_COOP_GROUP_INSTR_OFFSETS
	.align		4
.L_486:
        /*01c8*/ 	.byte	0x04, 0x28
        /*01ca*/ 	.short	(.L_488 - .L_487)


	//   ....[0]....
.L_487:
        /*01cc*/ 	.word	0x00000090


	//   ....[1]....
        /*01d0*/ 	.word	0x00001560


	//   ....[2]....
        /*01d4*/ 	.word	0x000015a0


	//   ....[3]....
        /*01d8*/ 	.word	0x000017d0


	//   ....[4]....
        /*01dc*/ 	.word	0x00001800


	//   ....[5]....
        /*01e0*/ 	.word	0x00001920


	//   ....[6]....
        /*01e4*/ 	.word	0x00001950


	//   ....[7]....
        /*01e8*/ 	.word	0x00001a60


	//   ....[8]....
        /*01ec*/ 	.word	0x00001aa0


	//   ....[9]....
        /*01f0*/ 	.word	0x00001ff0


	//   ....[10]....
        /*01f4*/ 	.word	0x00002010


	//   ....[11]....
        /*01f8*/ 	.word	0x00002040


	//   ....[12]....
        /*01fc*/ 	.word	0x00002070


	//   ....[13]....
        /*0200*/ 	.word	0x00002080


	//   ....[14]....
        /*0204*/ 	.word	0x00002090


	//   ....[15]....
        /*0208*/ 	.word	0x000021d0


	//   ....[16]....
        /*020c*/ 	.word	0x000021e0


	//   ....[17]....
        /*0210*/ 	.word	0x00002620


	//   ....[18]....
        /*0214*/ 	.word	0x00002650


	//   ....[19]....
        /*0218*/ 	.word	0x00002670


	//   ....[20]....
        /*021c*/ 	.word	0x000026d0


	//   ....[21]....
        /*0220*/ 	.word	0x00002b00


	//   ....[22]....
        /*0224*/ 	.word	0x00002b30


	//   ....[23]....
        /*0228*/ 	.word	0x00002b40


	//   ....[24]....
        /*022c*/ 	.word	0x00002b50


	//   ....[25]....
        /*0230*/ 	.word	0x000038d0


	//   ....[26]....
        /*0234*/ 	.word	0x00003c20


	//   ....[27]....
        /*0238*/ 	.word	0x000048d0


	//   ....[28]....
        /*023c*/ 	.word	0x000048f0


	//   ....[29]....
        /*0240*/ 	.word	0x00004910


	//   ....[30]....
        /*0244*/ 	.word	0x00004930


	//   ....[31]....
        /*0248*/ 	.word	0x00005b50


	//   ....[32]....
        /*024c*/ 	.word	0x00005b80


	//   ....[33]....
        /*0250*/ 	.word	0x00005ba0


	//   ....[34]....
        /*0254*/ 	.word	0x00005bb0


	//   ....[35]....
        /*0258*/ 	.word	0x00006240


	//   ....[36]....
        /*025c*/ 	.word	0x00006260


	//   ....[37]....
        /*0260*/ 	.word	0x00006270


	//   ....[38]....
        /*0264*/ 	.word	0x00006280


	//   ....[39]....
        /*0268*/ 	.word	0x00007020


	//   ....[40]....
        /*026c*/ 	.word	0x00007430


	//   ....[41]....
        /*0270*/ 	.word	0x00007d80


	//   ....[42]....
        /*0274*/ 	.word	0x00007e60


	//   ....[43]....
        /*0278*/ 	.word	0x00007e70


	//   ....[44]....
        /*027c*/ 	.word	0x00007e90


	//   ....[45]....
        /*0280*/ 	.word	0x000097e0


	//   ....[46]....
        /*0284*/ 	.word	0x00009800


	//   ....[47]....
        /*0288*/ 	.word	0x00009810


	//   ....[48]....
        /*028c*/ 	.word	0x00009820


	//   ....[49]....
        /*0290*/ 	.word	0x00009f90


	//   ....[50]....
        /*0294*/ 	.word	0x00009fb0


	//   ....[51]....
        /*0298*/ 	.word	0x00009fc0


	//   ....[52]....
        /*029c*/ 	.word	0x00009fd0


	//   ....[53]....
        /*02a0*/ 	.word	0x0000b130


	//   ....[54]....
        /*02a4*/ 	.word	0x0000b160


	//   ....[55]....
        /*02a8*/ 	.word	0x0000b180


	//   ....[56]....
        /*02ac*/ 	.word	0x0000b1c0


	//   ....[57]....
        /*02b0*/ 	.word	0x0000ca90


	//   ....[58]....
        /*02b4*/ 	.word	0x0000cab0


	//   ....[59]....
        /*02b8*/ 	.word	0x0000cac0


	//   ....[60]....
        /*02bc*/ 	.word	0x0000cad0


	//   ....[61]....
        /*02c0*/ 	.word	0x0000d000


	//   ....[62]....
        /*02c4*/ 	.word	0x0000d010


	//   ....[63]....
        /*02c8*/ 	.word	0x0000d020


	//   ....[64]....
        /*02cc*/ 	.word	0x0000d030


	//   ....[65]....
        /*02d0*/ 	.word	0x0000de20


	//   ....[66]....
        /*02d4*/ 	.word	0x0000e190


	//   ....[67]....
        /*02d8*/ 	.word	0x0000eab0


	//   ....[68]....
        /*02dc*/ 	.word	0x0000eba0


	//   ....[69]....
        /*02e0*/ 	.word	0x0000ebb0


	//   ....[70]....
        /*02e4*/ 	.word	0x0000ec30


	//   ....[71]....
        /*02e8*/ 	.word	0x000104f0


	//   ....[72]....
        /*02ec*/ 	.word	0x00010510


	//   ....[73]....
        /*02f0*/ 	.word	0x00010530


	//   ....[74]....
        /*02f4*/ 	.word	0x00010540


	//   ....[75]....
        /*02f8*/ 	.word	0x00010710


	//   ....[76]....
        /*02fc*/ 	.word	0x00010730


	//   ....[77]....
        /*0300*/ 	.word	0x00010770


	//   ....[78]....
        /*0304*/ 	.word	0x00010780


	//   ....[79]....
        /*0308*/ 	.word	0x00011d90


	//   ....[80]....
        /*030c*/ 	.word	0x00011dd0


	//   ....[81]....
        /*0310*/ 	.word	0x00011e60


	//   ....[82]....
        /*0314*/ 	.word	0x00011ea0


	//   ....[83]....
        /*0318*/ 	.word	0x000120b0


	//   ....[84]....
        /*031c*/ 	.word	0x000120c0


	//   ....[85]....
        /*0320*/ 	.word	0x00012240


	//   ....[86]....
        /*0324*/ 	.word	0x00012270


	//   ....[87]....
        /*0328*/ 	.word	0x000123c0


	//   ....[88]....
        /*032c*/ 	.word	0x000123f0


	//   ....[89]....
        /*0330*/ 	.word	0x00012540


	//   ....[90]....
        /*0334*/ 	.word	0x00012560


	//   ....[91]....
        /*0338*/ 	.word	0x00012ea0


	//   ....[92]....
        /*033c*/ 	.word	0x00012eb0


	//   ....[93]....
        /*0340*/ 	.word	0x00012fe0


	//   ....[94]....
        /*0344*/ 	.word	0x00013010


	//   ....[95]....
        /*0348*/ 	.word	0x00013140


	//   ....[96]....
        /*034c*/ 	.word	0x00013170


	//   ....[97]....
        /*0350*/ 	.word	0x000132a0


	//   ....[98]....
        /*0354*/ 	.word	0x000132c0


	//----- nvinfo : EIATTR_EXIT_INSTR_OFFSETS
	.align		4
.L_488:
        /*0358*/ 	.byte	0x04, 0x1c
        /*035a*/ 	.short	(.L_490 - .L_489)


	//   ....[0]....
.L_489:
        /*035c*/ 	.word	0x00000440


	//   ....[1]....
        /*0360*/ 	.word	0x00012570


	//   ....[2]....
        /*0364*/ 	.word	0x00012640


	//   ....[3]....
        /*0368*/ 	.word	0x000126a0


	//   ....[4]....
        /*036c*/ 	.word	0x000132d0


	//   ....[5]....
        /*0370*/ 	.word	0x00013380


	//   ....[6]....
        /*0374*/ 	.word	0x000133e0


	//----- nvinfo : EIATTR_CTAIDZ_USED
	.align		4
.L_490:
        /*0378*/ 	.byte	0x01, 0x04
	.zero		2


	//----- nvinfo : EIATTR_MAX_THREADS
	.align		4
        /*037c*/ 	.byte	0x04, 0x05
        /*037e*/ 	.short	(.L_492 - .L_491)
.L_491:
        /*0380*/ 	.word	0x00000100
        /*0384*/ 	.word	0x00000001
        /*0388*/ 	.word	0x00000001


	//----- nvinfo : EIATTR_CRS_STACK_SIZE
	.align		4
.L_492:
        /*038c*/ 	.byte	0x04, 0x1e
        /*038e*/ 	.short	(.L_494 - .L_493)
.L_493:
        /*0390*/ 	.word	0x00000000
.L_494:


//--------------------- .nv.info._ZN7cutlass13device_kernelIN5flash19enable_sm80_to_sm89INS1_16FlashAttnFwdSm80INS1_25CollectiveMainloopFwdSm80ILi8ELi2ELb0EN4cute5tupleIJNS5_1CILi128EEENS7_ILi64EEENS7_ILi192EEEEEELi192ENS_10bfloat16_tEfNS_4arch4Sm80ELb0ELb1ELb1ELb1ELb1ELb1ELb1ELb0EEENS1_21CollectiveEpilogueFwdINS6_IJS8_SA_S9_EEENS6_IJNS7_ILi1EEESI_SI_EEESC_SE_Li256ELb1ELb1ELb0ELb0EEENS1_19SingleTileSchedulerILb1ELb0ELb1ELi128EEEEEEEEEvNT_6ParamsE --------------------------
	.section	.nv.info._ZN7cutlass13device_kernelIN5flash19enable_sm80_to_sm89INS1_16FlashAttnFwdSm80INS1_25CollectiveMainloopFwdSm80ILi8ELi2ELb0EN4cute5tupleIJNS5_1CILi128EEENS7_ILi64EEENS7_ILi192EEEEEELi192ENS_10bfloat16_tEfNS_4arch4Sm80ELb0ELb1ELb1ELb1ELb1ELb1ELb1ELb0EEENS1_21CollectiveEpilogueFwdINS6_IJS8_SA_S9_EEENS6_IJNS7_ILi1EEESI_SI_EEESC_SE_Li256ELb1ELb1ELb0ELb0EEENS1_19SingleTileSchedulerILb1ELb0ELb1ELi128EEEEEEEEEvNT_6ParamsE,"",@"SHT_CUDA_INFO"
	.sectionflags	@""
	.align	4


	//----- nvinfo : EIATTR_CUDA_API_VERSION
	.align		4
        /*0000*/ 	.byte	0x04, 0x37
        /*0002*/ 	.short	(.L_496 - .L_495)
.L_495:
        /*0004*/ 	.word	0x00000082


	//----- nvinfo : EIATTR_SW2861232_WAR
	.align		4
.L_496:
        /*0008*/ 	.byte	0x01, 0x35
	.zero		2


	//----- nvinfo : EIATTR_PARAM_CBANK
	.align		4
        /*000c*/ 	.byte	0x04, 0x0a
        /*000e*/ 	.short	(.L_498 - .L_497)
	.align		4
.L_497:
        /*0010*/ 	.word	index@(.nv.constant0._ZN7cutlass13device_kernelIN5flash19enable_sm80_to_sm89INS1_16FlashAttnFwdSm80INS1_25CollectiveMainloopFwdSm80ILi8ELi2ELb0EN4cute5tupleIJNS5_1CILi128EEENS7_ILi64EEENS7_ILi192EEEEEELi192ENS_10bfloat16_tEfNS_4arch4Sm80ELb0ELb1ELb1ELb1ELb1ELb1ELb1ELb0EEENS1_21CollectiveEpilogueFwdINS6_IJS8_SA_S9_EEENS6_IJNS7_ILi1EEESI_SI_EEESC_SE_Li256ELb1ELb1ELb0ELb0EEENS1_19SingleTileSchedulerILb1ELb0ELb1ELi128EEEEEEEEEvNT_6ParamsE)
        /*0014*/ 	.short	0x0160
        /*0016*/ 	.short	0x0418


	//----- nvinfo : EIATTR_CBANK_PARAM_SIZE
	.align		4
.L_498:
        /*0018*/ 	.byte	0x03, 0x19
        /*001a*/ 	.short	0x0418


	//----- nvinfo : EIATTR_KPARAM_INFO
	.align		4
        /*001c*/ 	.byte	0x04, 0x17
        /*001e*/ 	.short	(.L_500 - .L_499)
.L_499:
        /*0020*/ 	.word	0x00000000
        /*0024*/ 	.short	0x0000
        /*0026*/ 	.short	0x0000
        /*0028*/ 	.byte	0x00, 0xf0, 0x61, 0x10


	//----- nvinfo : EIATTR_MAXREG_COUNT
	.align		4
.L_500:
        /*002c*/ 	.byte	0x03, 0x1b
        /*002e*/ 	.short	0x00ff


	//----- nvinfo : EIATTR_NUM_BARRIERS
	.align		4
        /*0030*/ 	.byte	0x02, 0x4c
        /*0032*/ 	.byte	0x02
	.zero		1


	//----- nvinfo : EIATTR_MERCURY_ISA_VERSION
	.align		4
        /*0034*/ 	.byte	0x03, 0x5f
        /*0036*/ 	.short	0x0000


	//----- nvinfo : EIATTR_COOP_GROUP_MASK_REGIDS
	.align		4
        /*0038*/ 	.byte	0x04, 0x29
        /*003a*/ 	.short	(.L_502 - .L_501)


	//   ....[0]....
.L_501:
        /*003c*/ 	.word	0xffffffff


	//   ....[1]....
        /*0040*/ 	.word	0xffffffff


	//   ....[2]....
        /*0044*/ 	.word	0xffffffff


	//   ....[3]....
        /*0048*/ 	.word	0xffffffff


	//   ....[4]....
        /*004c*/ 	.word	0xffffffff


	//   ....[5]....
        /*0050*/ 	.word	0xffffffff


	//   ....[6]....
        /*0054*/ 	.word	0xffffffff


	//   ....[7]....
        /*0058*/ 	.word	0xffffffff


	//   ....[8]....
        /*005c*/ 	.word	0xffffffff


	//   ....[9]....
        /*0060*/ 	.word	0xffffffff


	//   ....[10]....
        /*0064*/ 	.word	0xffffffff


	//   ....[11]....
        /*0068*/ 	.word	0xffffffff


	//   ....[12]....
        /*006c*/ 	.word	0xffffffff


	//   ....[13]....
        /*0070*/ 	.word	0xffffffff


	//   ....[14]....
        /*0074*/ 	.word	0xffffffff


	//   ....[15]....
        /*0078*/ 	.word	0xffffffff


	//   ....[16]....
        /*007c*/ 	.word	0xffffffff


	//   ....[17]....
        /*0080*/ 	.word	0xffffffff


	//   ....[18]....
        /*0084*/ 	.word	0xffffffff


	//   ....[19]....
        /*0088*/ 	.word	0xffffffff


	//   ....[20]....
        /*008c*/ 	.word	0xffffffff


	//   ....[21]....
        /*0090*/ 	.word	0xffffffff


	//   ....[22]....
        /*0094*/ 	.word	0xffffffff


	//   ....[23]....
        /*0098*/ 	.word	0xffffffff


	//   ....[24]....
        /*009c*/ 	.word	0xffffffff


	//   ....[25]....
        /*00a0*/ 	.word	0xffffffff


	//   ....[26]....
        /*00a4*/ 	.word	0xffffffff


	//   ....[27]....
        /*00a8*/ 	.word	0xffffffff


	//   ....[28]....
        /*00ac*/ 	.word	0xffffffff


	//   ....[29]....
        /*00b0*/ 	.word	0xffffffff


	//   ....[30]....
        /*00b4*/ 	.word	0xffffffff


	//   ....[31]....
        /*00b8*/ 	.word	0xffffffff


	//   ....[32]....
        /*00bc*/ 	.word	0xffffffff


	//   ....[33]....
        /*00c0*/ 	.word	0xffffffff


	//   ....[34]....
        /*00c4*/ 	.word	0xffffffff


	//   ....[35]....
        /*00c8*/ 	.word	0xffffffff


	//   ....[36]....
        /*00cc*/ 	.word	0xffffffff


	//   ....[37]....
        /*00d0*/ 	.word	0xffffffff


	//   ....[38]....
        /*00d4*/ 	.word	0xffffffff


	//   ....[39]....
        /*00d8*/ 	.word	0xffffffff


	//   ....[40]....
        /*00dc*/ 	.word	0xffffffff


	//   ....[41]....
        /*00e0*/ 	.word	0xffffffff


	//   ....[42]....
        /*00e4*/ 	.word	0xffffffff


	//   ....[43]....
        /*00e8*/ 	.word	0xffffffff


	//   ....[44]....
        /*00ec*/ 	.word	0xffffffff


	//   ....[45]....
        /*00f0*/ 	.word	0xffffffff


	//   ....[46]....
        /*00f4*/ 	.word	0xffffffff


	//   ....[47]....
        /*00f8*/ 	.word	0xffffffff


	//   ....[48]....
        /*00fc*/ 	.word	0xffffffff


	//   ....[49]....
        /*0100*/ 	.word	0xffffffff


	//   ....[50]....
        /*0104*/ 	.word	0xffffffff


	//   ....[51]....
        /*0108*/ 	.word	0xffffffff


	//   ....[52]....
        /*010c*/ 	.word	0xffffffff


	//   ....[53]....
        /*0110*/ 	.word	0xffffffff


	//   ....[54]....
        /*0114*/ 	.word	0xffffffff


	//   ....[55]....
        /*0118*/ 	.word	0xffffffff


	//   ....[56]....
        /*011c*/ 	.word	0xffffffff


	//   ....[57]....
        /*0120*/ 	.word	0xffffffff


	//   ....[58]....
        /*0124*/ 	.word	0xffffffff


	//   ....[59]....
        /*0128*/ 	.word	0xffffffff


	//   ....[60]....
        /*012c*/ 	.word	0xffffffff


	//   ....[61]....
        /*0130*/ 	.word	0xffffffff


	//   ....[62]....
        /*0134*/ 	.word	0xffffffff


	//   ....[63]....
        /*0138*/ 	.word	0xffffffff


	//   ....[64]....
        /*013c*/ 	.word	0xffffffff


	//   ....[65]....
        /*0140*/ 	.word	0xffffffff


	//   ....[66]....
        /*0144*/ 	.word	0xffffffff


	//   ....[67]....
        /*0148*/ 	.word	0xffffffff


	//   ....[68]....
        /*014c*/ 	.word	0xffffffff


	//   ....[69]....
        /*0150*/ 	.word	0xffffffff


	//   ....[70]....
        /*0154*/ 	.word	0xffffffff


	//   ....[71]....
        /*0158*/ 	.word	0xffffffff


	//   ....[72]....
        /*015c*/ 	.word	0xffffffff


	//   ....[73]....
        /*0160*/ 	.word	0xffffffff


	//   ....[74]....
        /*0164*/ 	.word	0xffffffff


	//   ....[75]....
        /*0168*/ 	.word	0xffffffff


	//   ....[76]....
        /*016c*/ 	.word	0xffffffff


	//   ....[77]....
        /*0170*/ 	.word	0xffffffff


	//   ....[78]....
        /*0174*/ 	.word	0xffffffff


	//   ....[79]....
        /*0178*/ 	.word	0xffffffff


	//   ....[80]....
        /*017c*/ 	.word	0xffffffff


	//   ....[81]....
        /*0180*/ 	.word	0xffffffff


	//   ....[82]....
        /*0184*/ 	.word	0xffffffff


	//   ....[83]....
        /*0188*/ 	.word	0xffffffff


	//   ....[84]....
        /*018c*/ 	.word	0xffffffff


	//   ....[85]....
        /*0190*/ 	.word	0xffffffff


	//   ....[86]....
        /*0194*/ 	.word	0xffffffff


	//   ....[87]....
        /*0198*/ 	.word	0xffffffff


	//   ....[88]....
        /*019c*/ 	.word	0xffffffff


	//   ....[89]....
        /*01a0*/ 	.word	0xffffffff


	//   ....[90]....
        /*01a4*/ 	.word	0xffffffff


	//   ....[91]....
        /*01a8*/ 	.word	0xffffffff


	//   ....[92]....
        /*01ac*/ 	.word	0xffffffff


	//   ....[93]....
        /*01b0*/ 	.word	0xffffffff


	//   ....[94]....
        /*01b4*/ 	.word	0xffffffff


	//   ....[95]....
        /*01b8*/ 	.word	0xffffffff


	//   ....[96]....
        /*01bc*/ 	.word	0xffffffff


	//   ....[97]....
        /*01c0*/ 	.word	0xffffffff


	//   ....[98]....
        /*01c4*/ 	.word	0xffffffff


	//   ....[99]....
        /*01c8*/ 	.word	0xffffffff


	//   ....[100]....
        /*01cc*/ 	.word	0xffffffff


	//   ....[101]....
        /*01d0*/ 	.word	0xffffffff


	//   ....[102]....
        /*01d4*/ 	.word	0xffffffff


	//   ....[103]....
        /*01d8*/ 	.word	0xffffffff


	//   ....[104]....
        /*01dc*/ 	.word	0xffffffff


	//   ....[105]....
        /*01e0*/ 	.word	0xffffffff


	//   ....[106]....
        /*01e4*/ 	.word	0xffffffff


	//   ....[107]....
        /*01e8*/ 	.word	0xffffffff


	//   ....[108]....
        /*01ec*/ 	.word	0xffffffff


	//   ....[109]....
        /*01f0*/ 	.word	0xffffffff


	//   ....[110]....
        /*01f4*/ 	.word	0xffffffff


	//   ....[111]....
        /*01f8*/ 	.word	0xffffffff


	//   ....[112]....
        /*01fc*/ 	.word	0xffffffff


	//   ....[113]....
        /*0200*/ 	.word	0xffffffff


	//   ....[114]....
        /*0204*/ 	.word	0xffffffff


	//   ....[115]....
        /*0208*/ 	.word	0xffffffff


	//   ....[116]....
        /*020c*/ 	.word	0xffffffff


	//   ....[117]....
        /*0210*/ 	.word	0xffffffff


	//   ....[118]....
        /*0214*/ 	.word	0xffffffff


	//   ....[119]....
        /*0218*/ 	.word	0xffffffff


	//   ....[120]....
        /*021c*/ 	.word	0xffffffff


	//   ....[121]....
        /*0220*/ 	.word	0xffffffff


	//   ....[122]....
        /*0224*/ 	.word	0xffffffff


	//   ....[123]....
        /*0228*/ 	.word	0xffffffff


	//   ....[124]....
        /*022c*/ 	.word	0xffffffff


	//   ....[125]....
        /*0230*/ 	.word	0xffffffff


	//   ....[126]....
        /*0234*/ 	.word	0xffffffff


	//   ....[127]....
        /*0238*/ 	.word	0xffffffff


	//   ....[128]....
        /*023c*/ 	.word	0xffffffff


	//   ....[129]....
        /*0240*/ 	.word	0xffffffff


	//   ....[130]....
        /*0244*/ 	.word	0xffffffff


	//   ....[131]....
        /*0248*/ 	.word	0xffffffff


	//   ....[132]....
        /*024c*/ 	.word	0xffffffff


	//   ....[133]....
        /*0250*/ 	.word	0xffffffff


	//   ....[134]....
        /*0254*/ 	.word	0xffffffff


	//   ....[135]....
        /*0258*/ 	.word	0xffffffff


	//   ....[136]....
        /*025c*/ 	.word	0xffffffff


	//   ....[137]....
        /*0260*/ 	.word	0xffffffff


	//   ....[138]....
        /*0264*/ 	.word	0xffffffff


	//   ....[139]....
        /*0268*/ 	.word	0xffffffff


	//   ....[140]....
        /*026c*/ 	.word	0xffffffff


	//   ....[141]....
        /*0270*/ 	.word	0xffffffff


	//   ....[142]....
        /*0274*/ 	.word	0xffffffff


	//   ....[143]....
        /*0278*/ 	.word	0xffffffff


	//   ....[144]....
        /*027c*/ 	.word	0xffffffff


	//   ....[145]....
        /*0280*/ 	.word	0xffffffff


	//   ....[146]....
        /*0284*/ 	.word	0xffffffff


	//   ....[147]....
        /*0288*/ 	.word	0xffffffff


	//   ....[148]....
        /*028c*/ 	.word	0xffffffff


	//   ....[149]....
        /*0290*/ 	.word	0xffffffff


	//   ....[150]....
        /*0294*/ 	.word	0xffffffff


	//   ....[151]....
        /*0298*/ 	.word	0xffffffff


	//   ....[152]....
        /*029c*/ 	.word	0xffffffff


	//   ....[153]....
        /*02a0*/ 	.word	0xffffffff


	//   ....[154]....
        /*02a4*/ 	.word	0xffffffff


	//   ....[155]....
        /*02a8*/ 	.word	0xffffffff


	//   ....[156]....
        /*02ac*/ 	.word	0xffffffff


	//   ....[157]....
        /*02b0*/ 	.word	0xffffffff


	//   ....[158]....
        /*02b4*/ 	.word	0xffffffff


	//   ....[159]....
        /*02b8*/ 	.word	0xffffffff


	//   ....[160]....
        /*02bc*/ 	.word	0xffffffff


	//   ....[161]....
        /*02c0*/ 	.word	0xffffffff


	//   ....[162]....
        /*02c4*/ 	.word	0xffffffff


	//   ....[163]....
        /*02c8*/ 	.word	0xffffffff


	//   ....[164]....
        /*02cc*/ 	.word	0xffffffff


	//   ....[165]....
        /*02d0*/ 	.word	0xffffffff


	//   ....[166]....
        /*02d4*/ 	.word	0xffffffff


	//   ....[167]....
        /*02d8*/ 	.word	0xffffffff


	//   ....[168]....
        /*02dc*/ 	.word	0xffffffff


	//   ....[169]....
        /*02e0*/ 	.word	0xffffffff


	//   ....[170]....
        /*02e4*/ 	.word	0xffffffff


	//   ....[171]....
        /*02e8*/ 	.word	0xffffffff


	//   ....[172]....
        /*02ec*/ 	.word	0xffffffff


	//   ....[173]....
        /*02f0*/ 	.word	0xffffffff


	//   ....[174]....
        /*02f4*/ 	.word	0xffffffff


	//   ....[175]....
        /*02f8*/ 	.word	0xffffffff


	//   ....[176]....
        /*02fc*/ 	.word	0xffffffff


	//   ....[177]....
        /*0300*/ 	.word	0xffffffff


	//   ....[178]....
        /*0304*/ 	.word	0xffffffff


	//   ....[179]....
        /*0308*/ 	.word	0xffffffff


	//   ....[180]....
        /*030c*/ 	.word	0xffffffff


	//   ....[181]....
        /*0310*/ 	.word	0xffffffff


	//   ....[182]....
        /*0314*/ 	.word	0xffffffff


	//   ....[183]....
        /*0318*/ 	.word	0xffffffff


	//   ....[184]....
        /*031c*/ 	.word	0xffffffff


	//   ....[185]....
        /*0320*/ 	.word	0xffffffff


	//   ....[186]....
        /*0324*/ 	.word	0xffffffff


	//   ....[187]....
        /*0328*/ 	.word	0xffffffff


	//   ....[188]....
        /*032c*/ 	.word	0xffffffff


	//   ....[189]....
        /*0330*/ 	.word	0xffffffff


	//   ....[190]....
        /*0334*/ 	.word	0xffffffff


	//   ....[191]....
        /*0338*/ 	.word	0xffffffff


	//   ....[192]....
        /*033c*/ 	.word	0xffffffff


	//   ....[193]....
        /*0340*/ 	.word	0xffffffff


	//   ....[194]....
        /*0344*/ 	.word	0xffffffff


	//   ....[195]....
        /*0348*/ 	.word	0xffffffff


	//----- nvinfo : EIATTR_COOP_GROUP_INSTR_OFFSETS
	.align		4
.L_502:
        /*034c*/ 	.byte	0x04, 0x28
        /*034e*/ 	.short	(.L_504 - .L_503)


	//   ....[0]....
.L_503:
        /*0350*/ 	.word	0x00000090


	//   ....[1]....
        /*0354*/ 	.word	0x000025a0


	//   ....[2]....
        /*0358*/ 	.word	0x000025b0


	//   ....[3]....
        /*035c*/ 	.word	0x000040f0


	//   ....[4]....
        /*0360*/ 	.word	0x00004100


	//   ....[5]....
        /*0364*/ 	.word	0x00005bf0


	//   ....[6]....
        /*0368*/ 	.word	0x00005c00


	//   ....[7]....
        /*036c*/ 	.word	0x000060f0


	//   ....[8]....
        /*0370*/ 	.word	0x00006100


	//   ....[9]....
        /*0374*/ 	.word	0x000074d0


	//   ....[10]....
        /*0378*/ 	.word	0x000074f0


	//   ....[11]....
        /*037c*/ 	.word	0x00007680


	//   ....[12]....
        /*0380*/ 	.word	0x00007690


	//   ....[13]....
        /*0384*/ 	.word	0x00007810


	//   ....[14]....
        /*0388*/ 	.word	0x00007830


	//   ....[15]....
        /*038c*/ 	.word	0x000079b0


	//   ....[16]....
        /*0390*/ 	.word	0x000079c0


	//   ....[17]....
        /*0394*/ 	.word	0x00008130


	//   ....[18]....
        /*0398*/ 	.word	0x00008160


	//   ....[19]....
        /*039c*/ 	.word	0x00008350


	//   ....[20]....
        /*03a0*/ 	.word	0x00008360


	//   ....[21]....
        /*03a4*/ 	.word	0x00008370


	//   ....[22]....
        /*03a8*/ 	.word	0x00008380


	//   ....[23]....
        /*03ac*/ 	.word	0x00008390


	//   ....[24]....
        /*03b0*/ 	.word	0x000083a0


	//   ....[25]....
        /*03b4*/ 	.word	0x00008810


	//   ....[26]....
        /*03b8*/ 	.word	0x00008830


	//   ....[27]....
        /*03bc*/ 	.word	0x000088a0


	//   ....[28]....
        /*03c0*/ 	.word	0x00008950


	//   ....[29]....
        /*03c4*/ 	.word	0x00008e20


	//   ....[30]....
        /*03c8*/ 	.word	0x00008e40


	//   ....[31]....
        /*03cc*/ 	.word	0x00008f90


	//   ....[32]....
        /*03d0*/ 	.word	0x00008fd0


	//   ....[33]....
        /*03d4*/ 	.word	0x00009e50


	//   ....[34]....
        /*03d8*/ 	.word	0x0000a120


	//   ....[35]....
        /*03dc*/ 	.word	0x0000aaa0


	//   ....[36]....
        /*03e0*/ 	.word	0x0000ad50


	//   ....[37]....
        /*03e4*/ 	.word	0x0000ad60


	//   ....[38]....
        /*03e8*/ 	.word	0x0000adb0


	//   ....[39]....
        /*03ec*/ 	.word	0x0000bfd0


	//   ....[40]....
        /*03f0*/ 	.word	0x0000bff0


	//   ....[41]....
        /*03f4*/ 	.word	0x0000c130


	//   ....[42]....
        /*03f8*/ 	.word	0x0000c190


	//   ....[43]....
        /*03fc*/ 	.word	0x0000c8b0


	//   ....[44]....
        /*0400*/ 	.word	0x0000c8d0


	//   ....[45]....
        /*0404*/ 	.word	0x0000c8f0


	//   ....[46]....
        /*0408*/ 	.word	0x0000c970


	//   ....[47]....
        /*040c*/ 	.word	0x0000d730


	//   ....[48]....
        /*0410*/ 	.word	0x0000db80


	//   ....[49]....
        /*0414*/ 	.word	0x0000e460


	//   ....[50]....
        /*0418*/ 	.word	0x0000e490


	//   ....[51]....
        /*041c*/ 	.word	0x0000e6b0


	//   ....[52]....
        /*0420*/ 	.word	0x0000e6e0


	//   ....[53]....
        /*0424*/ 	.word	0x0000ff60


	//   ....[54]....
        /*0428*/ 	.word	0x0000ff80


	//   ....[55]....
        /*042c*/ 	.word	0x00010050


	//   ....[56]....
        /*0430*/ 	.word	0x000100c0


	//   ....[57]....
        /*0434*/ 	.word	0x000108a0


	//   ....[58]....
        /*0438*/ 	.word	0x000108c0


	//   ....[59]....
        /*043c*/ 	.word	0x000108e0


	//   ....[60]....
        /*0440*/ 	.word	0x00010940


	//   ....[61]....
        /*0444*/ 	.word	0x00011ab0


	//   ....[62]....
        /*0448*/ 	.word	0x00011ad0


	//   ....[63]....
        /*044c*/ 	.word	0x00011b20


	//   ....[64]....
        /*0450*/ 	.word	0x00011b80


	//   ....[65]....
        /*0454*/ 	.word	0x00013460


	//   ....[66]....
        /*0458*/ 	.word	0x00013480


	//   ....[67]....
        /*045c*/ 	.word	0x00013560


	//   ....[68]....
        /*0460*/ 	.word	0x00013580


	//   ....[69]....
        /*0464*/ 	.word	0x00013af0


	//   ....[70]....
        /*0468*/ 	.word	0x00013b10


	//   ....[71]....
        /*046c*/ 	.word	0x00013bd0


	//   ....[72]....
        /*0470*/ 	.word	0x00013c00


	//   ....[73]....
        /*0474*/ 	.word	0x000148d0


	//   ....[74]....
        /*0478*/ 	.word	0x00014d30


	//   ....[75]....
        /*047c*/ 	.word	0x00015620


	//   ....[76]....
        /*0480*/ 	.word	0x00015770


	//   ....[77]....
        /*0484*/ 	.word	0x00015780


	//   ....[78]....
        /*0488*/ 	.word	0x000157c0


	//   ....[79]....
        /*048c*/ 	.word	0x00017100


	//   ....[80]....
        /*0490*/ 	.word	0x00017120


	//   ....[81]....
        /*0494*/ 	.word	0x00017200


	//   ....[82]....
        /*0498*/ 	.word	0x00017220


	//   ....[83]....
        /*049c*/ 	.word	0x000173c0


	//   ....[84]....
        /*04a0*/ 	.word	0x000173f0


	//   ....[85]....
        /*04a4*/ 	.word	0x00017400


	//   ....[86]....
        /*04a8*/ 	.word	0x00017430


	//   ....[87]....
        /*04ac*/ 	.word	0x000189d0


	//   ....[88]....
        /*04b0*/ 	.word	0x00018a00


	//   ....[89]....
        /*04b4*/ 	.word	0x00018a20


	//   ....[90]....
        /*04b8*/ 	.word	0x00018a40


	//   ....[91]....
        /*04bc*/ 	.word	0x00018c30


	//   ....[92]....
        /*04c0*/ 	.word	0x00018c40


	//   ....[93]....
        /*04c4*/ 	.word	0x00018dc0


	//   ....[94]....
        /*04c8*/ 	.word	0x00018df0


	//   ....[95]....
        /*04cc*/ 	.word	0x00018f40


	//   ....[96]....
        /*04d0*/ 	.word	0x00018f70


	//   ....[97]....
        /*04d4*/ 	.word	0x000190c0


	//   ....[98]....
        /*04d8*/ 	.word	0x000190e0


	//   ....[99]....
        /*04dc*/ 	.word	0x000198d0


	//   ....[100]....
        /*04e0*/ 	.word	0x000198f0


	//   ....[101]....
        /*04e4*/ 	.word	0x00019a60


	//   ....[102]....
        /*04e8*/ 	.word	0x00019a70


	//   ....[103]....
        /*04ec*/ 	.word	0x00019be0


	//   ....[104]....
        /*04f0*/ 	.word	0x00019c00


	//   ....[105]....
        /*04f4*/ 	.word	0x00019d70


	//   ....[106]....
        /*04f8*/ 	.word	0x00019d80


	//   ....[107]....
        /*04fc*/ 	.word	0x00019f40


	//   ....[108]....
        /*0500*/ 	.word	0x00019fc0


	//   ....[109]....
        /*0504*/ 	.word	0x0001a040


	//   ....[110]....
        /*0508*/ 	.word	0x0001a0b0


	//   ....[111]....
        /*050c*/ 	.word	0x0001a130


	//   ....[112]....
        /*0510*/ 	.word	0x0001a1b0


	//   ....[113]....
        /*0514*/ 	.word	0x0001a230


	//   ....[114]....
        /*0518*/ 	.word	0x0001a2a0


	//   ....[115]....
        /*051c*/ 	.word	0x0001a320


	//   ....[116]....
        /*0520*/ 	.word	0x0001a3a0


	//   ....[117]....
        /*0524*/ 	.word	0x0001a5b0


	//   ....[118]....
        /*0528*/ 	.word	0x0001a620


	//   ....[119]....
        /*052c*/ 	.word	0x0001a6a0


	//   ....[120]....
        /*0530*/ 	.word	0x0001a720


	//   ....[121]....
        /*0534*/ 	.word	0x0001a930


	//   ....[122]....
        /*0538*/ 	.word	0x0001a9a0


	//   ....[123]....
        /*053c*/ 	.word	0x0001aa20


	//   ....[124]....
        /*0540*/ 	.word	0x0001aaa0


	//   ....[125]....
        /*0544*/ 	.word	0x0001acb0


	//   ....[126]....
        /*0548*/ 	.word	0x0001ad20


	//   ....[127]....
        /*054c*/ 	.word	0x0001ada0


	//   ....[128]....
        /*0550*/ 	.word	0x0001ae20


	//   ....[129]....
        /*0554*/ 	.word	0x0001afb0


	//   ....[130]....
        /*0558*/ 	.word	0x0001b020


	//   ....[131]....
        /*055c*/ 	.word	0x0001b0a0


	//   ....[132]....
        /*0560*/ 	.word	0x0001b120


	//   ....[133]....
        /*0564*/ 	.word	0x0001b2c0


	//   ....[134]....
        /*0568*/ 	.word	0x0001b330


	//   ....[135]....
        /*056c*/ 	.word	0x0001b3b0


	//   ....[136]....
        /*0570*/ 	.word	0x0001b430


	//   ....[137]....
        /*0574*/ 	.word	0x0001b580


	//   ....[138]....
        /*0578*/ 	.word	0x0001b5f0


	//   ....[139]....
        /*057c*/ 	.word	0x0001b650


	//   ....[140]....
        /*0580*/ 	.word	0x0001b6d0


	//   ....[141]....
        /*0584*/ 	.word	0x0001b750


	//   ....[142]....
        /*0588*/ 	.word	0x0001b8b0


	//   ....[143]....
        /*058c*/ 	.word	0x0001b920


	//   ....[144]....
        /*0590*/ 	.word	0x0001b9a0


	//   ....[145]....
        /*0594*/ 	.word	0x0001ba20


	//   ....[146]....
        /*0598*/ 	.word	0x0001bb70


	//   ....[147]....
        /*059c*/ 	.word	0x0001bbe0


	//   ....[148]....
        /*05a0*/ 	.word	0x0001bc60


	//   ....[149]....
        /*05a4*/ 	.word	0x0001bce0


	//   ....[150]....
        /*05a8*/ 	.word	0x0001be30


	//   ....[151]....
        /*05ac*/ 	.word	0x0001bea0


	//   ....[152]....
        /*05b0*/ 	.word	0x0001bf00


	//   ....[153]....
        /*05b4*/ 	.word	0x0001bf60


	//   ....[154]....
        /*05b8*/ 	.word	0x0001bfb0


	//   ....[155]....
        /*05bc*/ 	.word	0x0001c000


	//   ....[156]....
        /*05c0*/ 	.word	0x0001c080


	//   ....[157]....
        /*05c4*/ 	.word	0x0001c100


	//   ....[158]....
        /*05c8*/ 	.word	0x0001c180


	//   ....[159]....
        /*05cc*/ 	.word	0x0001c1f0


	//   ....[160]....
        /*05d0*/ 	.word	0x0001c270


	//   ....[161]....
        /*05d4*/ 	.word	0x0001c2f0


	//   ....[162]....
        /*05d8*/ 	.word	0x0001c370


	//   ....[163]....
        /*05dc*/ 	.word	0x0001c3e0


	//   ....[164]....
        /*05e0*/ 	.word	0x0001c860


	//   ....[165]....
        /*05e4*/ 	.word	0x0001c880


	//   ....[166]....
        /*05e8*/ 	.word	0x0001c8a0


	//   ....[167]....
        /*05ec*/ 	.word	0x0001c8b0


	//   ....[168]....
        /*05f0*/ 	.word	0x0001d080


	//   ....[169]....
        /*05f4*/ 	.word	0x0001d090


	//   ....[170]....
        /*05f8*/ 	.word	0x0001d0a0


	//   ....[171]....
        /*05fc*/ 	.word	0x0001d0b0


	//   ....[172]....
        /*0600*/ 	.word	0x000204e0


	//   ....[173]....
        /*0604*/ 	.word	0x00020500


	//   ....[174]....
        /*0608*/ 	.word	0x00020520


	//   ....[175]....
        /*060c*/ 	.word	0x00020530


	//   ....[176]....
        /*0610*/ 	.word	0x00020b10


	//   ....[177]....
        /*0614*/ 	.word	0x00020b20


	//   ....[178]....
        /*0618*/ 	.word	0x00020b30


	//   ....[179]....
        /*061c*/ 	.word	0x00020b40


	//   ....[180]....
        /*0620*/ 	.word	0x00024050


	//   ....[181]....
        /*0624*/ 	.word	0x000240d0


	//   ....[182]....
        /*0628*/ 	.word	0x00024150


	//   ....[183]....
        /*062c*/ 	.word	0x000241c0


	//   ....[184]....
        /*0630*/ 	.word	0x00024240


	//   ....[185]....
        /*0634*/ 	.word	0x000242b0


	//   ....[186]....
        /*0638*/ 	.word	0x00024320


	//   ....[187]....
        /*063c*/ 	.word	0x00024390


	//   ....[188]....
        /*0640*/ 	.word	0x00024410


	//   ....[189]....
        /*0644*/ 	.word	0x00024490


	//   ....[190]....
        /*0648*/ 	.word	0x00024510


	//   ....[191]....
        /*064c*/ 	.word	0x00024580


	//   ....[192]....
        /*0650*/ 	.word	0x00024600


	//   ....[193]....
        /*0654*/ 	.word	0x00024670


	//   ....[194]....
        /*0658*/ 	.word	0x000246f0


	//   ....[195]....
        /*065c*/ 	.word	0x00024760


	//----- nvinfo : EIATTR_EXIT_INSTR_OFFSETS
	.align		4
.L_504:
        /*0660*/ 	.byte	0x04, 0x1c
        /*0662*/ 	.short	(.L_506 - .L_505)


	//   ....[0]....
.L_505:
        /*0664*/ 	.word	0x00000320


	//   ....[1]....
        /*0668*/ 	.word	0x000190f0


	//   ....[2]....
        /*066c*/ 	.word	0x000191c0


	//   ....[3]....
        /*0670*/ 	.word	0x00019220


	//   ....[4]....
        /*0674*/ 	.word	0x00019dd0


	//   ....[5]....
        /*0678*/ 	.word	0x00019e80


	//   ....[6]....
        /*067c*/ 	.word	0x00019ee0


	//----- nvinfo : EIATTR_CTAIDZ_USED
	.align		4
.L_506:
        /*0680*/ 	.byte	0x01, 0x04
	.zero		2


	//----- nvinfo : EIATTR_MAX_THREADS
	.align		4
        /*0684*/ 	.byte	0x04, 0x05
        /*0686*/ 	.short	(.L_508 - .L_507)
.L_507:
        /*0688*/ 	.word	0x00000100
        /*068c*/ 	.word	0x00000001
        /*0690*/ 	.word	0x00000001


	//----- nvinfo : EIATTR_CRS_STACK_SIZE
	.align		4
.L_508:
        /*0694*/ 	.byte	0x04, 0x1e
        /*0696*/ 	.short	(.L_510 - .L_509)
.L_509:
        /*0698*/ 	.word	0x00000000
.L_510:


//--------------------- .nv.info._ZN7cutlass13device_kernelIN5flash19enable_sm80_to_sm89INS1_16FlashAttnFwdSm80INS1_25CollectiveMainloopFwdSm80ILi8ELi2ELb0EN4cute5tupleIJNS5_1CILi128EEENS7_ILi64EEENS7_ILi192EEEEEELi192ENS_10bfloat16_tEfNS_4arch4Sm80ELb1ELb0ELb1ELb0ELb1ELb0ELb1ELb0EEENS1_21CollectiveEpilogueFwdINS6_IJS8_SA_S9_EEENS6_IJNS7_ILi1EEESI_SI_EEESC_SE_Li256ELb0ELb1ELb0ELb0EEENS1_30DynamicPersistentTileSchedulerILi256ELi256ELb0ELb1ELb0EEEEEEEEEvNT_6ParamsE --------------------------
	.section	.nv.info._ZN7cutlass13device_kernelIN5flash19enable_sm80_to_sm89INS1_16FlashAttnFwdSm80INS1_25CollectiveMainloopFwdSm80ILi8ELi2ELb0EN4cute5tupleIJNS5_1CILi128EEENS7_ILi64EEENS7_ILi192EEEEEELi192ENS_10bfloat16_tEfNS_4arch4Sm80ELb1ELb0ELb1ELb0ELb1ELb0ELb1ELb0EEENS1_21CollectiveEpilogueFwdINS6_IJS8_SA_S9_EEENS6_IJNS7_ILi1EEESI_SI_EEESC_SE_Li256ELb0ELb1ELb0ELb0EEENS1_30DynamicPersistentTileSchedulerILi256ELi256ELb0ELb1ELb0EEEEEEEEEvNT_6ParamsE,"",@"SHT_CUDA_INFO"
	.sectionflags	@""
	.align	4


	//----- nvinfo : EIATTR_CUDA_API_VERSION
	.align		4
        /*0000*/ 	.byte	0x04, 0x37
        /*0002*/ 	.short	(.L_512 - .L_511)
.L_511:
        /*0004*/ 	.word	0x00000082


	//----- nvinfo : EIATTR_SW2861232_WAR
	.align		4
.L_512:
        /*0008*/ 	.byte	0x01, 0x35
	.zero		2


	//----- nvinfo : EIATTR_PARAM_CBANK
	.align		4
        /*000c*/ 	.byte	0x04, 0x0a
        /*000e*/ 	.short	(.L_514 - .L_513)
	.align		4
.L_513:
        /*0010*/ 	.word	index@(.nv.constant0._ZN7cutlass13device_kernelIN5flash19enable_sm80_to_sm89INS1_16FlashAttnFwdSm80INS1_25CollectiveMainloopFwdSm80ILi8ELi2ELb0EN4cute5tupleIJNS5_1CILi128EEENS7_ILi64EEENS7_ILi192EEEEEELi192ENS_10bfloat16_tEfNS_4arch4Sm80ELb1ELb0ELb1ELb0ELb1ELb0ELb1ELb0EEENS1_21CollectiveEpilogueFwdINS6_IJS8_SA_S9_EEENS6_IJNS7_ILi1EEESI_SI_EEESC_SE_Li256ELb0ELb1ELb0ELb0EEENS1_30DynamicPersistentTileSchedulerILi256ELi256ELb0ELb1ELb0EEEEEEEEEvNT_6ParamsE)
        /*0014*/ 	.short	0x0160
        /*0016*/ 	.short	0x0428


	//----- nvinfo : EIATTR_CBANK_PARAM_SIZE
	.align		4
.L_514:
        /*0018*/ 	.byte	0x03, 0x19
        /*001a*/ 	.short	0x0428


	//----- nvinfo : EIATTR_KPARAM_INFO
	.align		4
        /*001c*/ 	.byte	0x04, 0x17
        /*001e*/ 	.short	(.L_516 - .L_515)
.L_515:
        /*0020*/ 	.word	0x00000000
        /*0024*/ 	.short	0x0000
        /*0026*/ 	.short	0x0000
        /*0028*/ 	.byte	0x00, 0xf0, 0xa1, 0x10


	//----- nvinfo : EIATTR_MAXREG_COUNT
	.align		4
.L_516:
        /*002c*/ 	.byte	0x03, 0x1b
        /*002e*/ 	.short	0x00ff


	//----- nvinfo : EIATTR_NUM_BARRIERS
	.align		4
        /*0030*/ 	.byte	0x02, 0x4c
        /*0032*/ 	.byte	0x06
	.zero		1


	//----- nvinfo : EIATTR_ANNOTATIONS
	.align		4
        /*0034*/ 	.byte	0x04, 0x55
        /*0036*/ 	.short	(.L_518 - .L_517)


	//   ....[0]....
.L_517:
        /* <DEDUP_REMOVED lines=21> */
        /*017c*/ 	.byte	0x20, 0xe8, 0x00, 0x00, 0x01, 0x00, 0x00, 0x00, 0x50, 0xe8, 0x00, 0x00


	//----- nvinfo : EIATTR_MERCURY_ISA_VERSION
	.align		4
.L_518:
        /*0188*/ 	.byte	0x03, 0x5f
        /*018a*/ 	.short	0x0000


	//----- nvinfo : EIATTR_INT_WARP_WIDE_INSTR_OFFSETS
	.align		4
        /*018c*/ 	.byte	0x04, 0x31
        /*018e*/ 	.short	(.L_520 - .L_519)


	//   ....[0]....
.L_519:
        /*0190*/ 	.word	0x0000ca50


	//   ....[1]....
        /*0194*/ 	.word	0x0000cad0


	//----- nvinfo : EIATTR_COOP_GROUP_MASK_REGIDS
	.align		4
.L_520:
        /*0198*/ 	.byte	0x04, 0x29
        /*019a*/ 	.short	(.L_522 - .L_521)


	//   ....[0]....
.L_521:
        /*019c*/ 	.word	0xffffffff


	//   ....[1]....
        /*01a0*/ 	.word	0xffffffff


	//   ....[2]....
        /*01a4*/ 	.word	0xffffffff


	//   ....[3]....
        /*01a8*/ 	.word	0xffffffff


	//   ....[4]....
        /*01ac*/ 	.word	0xffffffff


	//   ....[5]....
        /*01b0*/ 	.word	0xffffffff


	//   ....[6]....
        /*01b4*/ 	.word	0xffffffff


	//   ....[7]....
        /*01b8*/ 	.word	0xffffffff


	//   ....[8]....
        /*01bc*/ 	.word	0xffffffff


	//   ....[9]....
        /*01c0*/ 	.word	0xffffffff


	//   ....[10]....
        /*01c4*/ 	.word	0xffffffff


	//   ....[11]....
        /*01c8*/ 	.word	0xffffffff


	//   ....[12]....
        /*01cc*/ 	.word	0xffffffff


	//   ....[13]....
        /*01d0*/ 	.word	0xffffffff


	//   ....[14]....
        /*01d4*/ 	.word	0xffffffff


	//   ....[15]....
        /*01d8*/ 	.word	0xffffffff


	//   ....[16]....
        /*01dc*/ 	.word	0xffffffff


	//   ....[17]....
        /*01e0*/ 	.word	0xffffffff


	//   ....[18]....
        /*01e4*/ 	.word	0xffffffff


	//   ....[19]....
        /*01e8*/ 	.word	0xffffffff


	//   ....[20]....
        /*01ec*/ 	.word	0xffffffff


	//   ....[21]....
        /*01f0*/ 	.word	0xffffffff


	//   ....[22]....
        /*01f4*/ 	.word	0xffffffff


	//   ....[23]....
        /*01f8*/ 	.word	0xffffffff


	//   ....[24]....
        /*01fc*/ 	.word	0xffffffff


	//   ....[25]....
        /*0200*/ 	.word	0xffffffff


	//   ....[26]....
        /*0204*/ 	.word	0xffffffff


	//   ....[27]....
        /*0208*/ 	.word	0xffffffff


	//   ....[28]....
        /*020c*/ 	.word	0xffffffff


	//   ....[29]....
        /*0210*/ 	.word	0xffffffff


	//   ....[30]....
        /*0214*/ 	.word	0xffffffff


	//   ....[31]....
        /*0218*/ 	.word	0xffffffff


	//   ....[32]....
        /*021c*/ 	.word	0xffffffff


	//   ....[33]....
        /*0220*/ 	.word	0xffffffff


	//   ....[34]....
        /*0224*/ 	.word	0xffffffff


	//   ....[35]....
        /*0228*/ 	.word	0xffffffff


	//   ....[36]....
        /*022c*/ 	.word	0xffffffff


	//   ....[37]....
        /*0230*/ 	.word	0xffffffff


	//   ....[38]....
        /*0234*/ 	.word	0xffffffff


	//   ....[39]....
        /*0238*/ 	.word	0xffffffff


	//   ....[40]....
        /*023c*/ 	.word	0xffffffff


	//   ....[41]....
        /*0240*/ 	.word	0xffffffff


	//   ....[42]....
        /*0244*/ 	.word	0xffffffff


	//   ....[43]....
        /*0248*/ 	.word	0xffffffff


	//   ....[44]....
        /*024c*/ 	.word	0xffffffff


	//   ....[45]....
        /*0250*/ 	.word	0xffffffff


	//   ....[46]....
        /*0254*/ 	.word	0xffffffff


	//   ....[47]....
        /*0258*/ 	.word	0xffffffff


	//   ....[48]....
        /*025c*/ 	.word	0xffffffff


	//   ....[49]....
        /*0260*/ 	.word	0xffffffff


	//   ....[50]....
        /*0264*/ 	.word	0xffffffff


	//   ....[51]....
        /*0268*/ 	.word	0xffffffff


	//   ....[52]....
        /*026c*/ 	.word	0xffffffff


	//   ....[53]....
        /*0270*/ 	.word	0xffffffff


	//   ....[54]....
        /*0274*/ 	.word	0xffffffff


	//   ....[55]....
        /*0278*/ 	.word	0xffffffff


	//   ....[56]....
        /*027c*/ 	.word	0xffffffff


	//   ....[57]....
        /*0280*/ 	.word	0xffffffff


	//   ....[58]....
        /*0284*/ 	.word	0xffffffff


	//   ....[59]....
        /*0288*/ 	.word	0xffffffff


	//   ....[60]....
        /*028c*/ 	.word	0xffffffff


	//   ....[61]....
        /*0290*/ 	.word	0xffffffff


	//   ....[62]....
        /*0294*/ 	.word	0xffffffff


	//   ....[63]....
        /*0298*/ 	.word	0xffffffff


	//   ....[64]....
        /*029c*/ 	.word	0xffffffff


	//   ....[65]....
        /*02a0*/ 	.word	0xffffffff


	//   ....[66]....
        /*02a4*/ 	.word	0xffffffff


	//   ....[67]....
        /*02a8*/ 	.word	0xffffffff


	//   ....[68]....
        /*02ac*/ 	.word	0xffffffff


	//   ....[69]....
        /*02b0*/ 	.word	0xffffffff


	//   ....[70]....
        /*02b4*/ 	.word	0xffffffff


	//   ....[71]....
        /*02b8*/ 	.word	0xffffffff


	//   ....[72]....
        /*02bc*/ 	.word	0xffffffff


	//   ....[73]....
        /*02c0*/ 	.word	0xffffffff


	//   ....[74]....
        /*02c4*/ 	.word	0xffffffff


	//   ....[75]....
        /*02c8*/ 	.word	0xffffffff


	//   ....[76]....
        /*02cc*/ 	.word	0xffffffff


	//   ....[77]....
        /*02d0*/ 	.word	0xffffffff


	//   ....[78]....
        /*02d4*/ 	.word	0xffffffff


	//   ....[79]....
        /*02d8*/ 	.word	0xffffffff


	//   ....[80]....
        /*02dc*/ 	.word	0xffffffff


	//   ....[81]....
        /*02e0*/ 	.word	0xffffffff


	//   ....[82]....
        /*02e4*/ 	.word	0xffffffff


	//   ....[83]....
        /*02e8*/ 	.word	0xffffffff


	//   ....[84]....
        /*02ec*/ 	.word	0xffffffff


	//   ....[85]....
        /*02f0*/ 	.word	0xffffffff


	//   ....[86]....
        /*02f4*/ 	.word	0xffffffff


	//   ....[87]....
        /*02f8*/ 	.word	0xffffffff


	//   ....[88]....
        /*02fc*/ 	.word	0xffffffff


	//   ....[89]....
        /*0300*/ 	.word	0xffffffff


	//   ....[90]....
        /*0304*/ 	.word	0xffffffff


	//   ....[91]....
        /*0308*/ 	.word	0xffffffff


	//   ....[92]....
        /*030c*/ 	.word	0xffffffff


	//   ....[93]....
        /*0310*/ 	.word	0xffffffff


	//   ....[94]....
        /*0314*/ 	.word	0xffffffff


	//   ....[95]....
        /*0318*/ 	.word	0xffffffff


	//   ....[96]....
        /*031c*/ 	.word	0xffffffff


	//   ....[97]....
        /*0320*/ 	.word	0xffffffff


	//   ....[98]....
        /*0324*/ 	.word	0xffffffff


	//   ....[99]....
        /*0328*/ 	.word	0xffffffff


	//   ....[100]....
        /*032c*/ 	.word	0xffffffff


	//   ....[101]....
        /*0330*/ 	.word	0xffffffff


	//   ....[102]....
        /*0334*/ 	.word	0xffffffff


	//   ....[103]....
        /*0338*/ 	.word	0xffffffff


	//   ....[104]....
        /*033c*/ 	.word	0xffffffff


	//   ....[105]....
        /*0340*/ 	.word	0xffffffff


	//   ....[106]....
        /*0344*/ 	.word	0xffffffff


	//   ....[107]....
        /*0348*/ 	.word	0xffffffff


	//   ....[108]....
        /*034c*/ 	.word	0xffffffff


	//   ....[109]....
        /*0350*/ 	.word	0xffffffff


	//   ....[110]....
        /*0354*/ 	.word	0xffffffff


	//   ....[111]....
        /*0358*/ 	.word	0xffffffff


	//   ....[112]....
        /*035c*/ 	.word	0xffffffff


	//   ....[113]....
        /*0360*/ 	.word	0xffffffff


	//   ....[114]....
        /*0364*/ 	.word	0xffffffff


	//   ....[115]....
        /*0368*/ 	.word	0xffffffff


	//   ....[116]....
        /*036c*/ 	.word	0xffffffff


	//   ....[117]....
        /*0370*/ 	.word	0xffffffff


	//   ....[118]....
        /*0374*/ 	.word	0xffffffff


	//   ....[119]....
        /*0378*/ 	.word	0xffffffff


	//   ....[120]....
        /*037c*/ 	.word	0xffffffff


	//   ....[121]....
        /*0380*/ 	.word	0xffffffff


	//   ....[122]....
        /*0384*/ 	.word	0xffffffff


	//   ....[123]....
        /*0388*/ 	.word	0xffffffff


	//   ....[124]....
        /*038c*/ 	.word	0xffffffff


	//   ....[125]....
        /*0390*/ 	.word	0xffffffff


	//   ....[126]....
        /*0394*/ 	.word	0xffffffff


	//   ....[127]....
        /*0398*/ 	.word	0xffffffff


	//   ....[128]....
        /*039c*/ 	.word	0xffffffff


	//   ....[129]....
        /*03a0*/ 	.word	0xffffffff


	//   ....[130]....
        /*03a4*/ 	.word	0xffffffff


	//   ....[131]....
        /*03a8*/ 	.word	0xffffffff


	//   ....[132]....
        /*03ac*/ 	.word	0xffffffff


	//   ....[133]....
        /*03b0*/ 	.word	0xffffffff


	//   ....[134]....
        /*03b4*/ 	.word	0xffffffff


	//   ....[135]....
        /*03b8*/ 	.word	0xffffffff


	//   ....[136]....
        /*03bc*/ 	.word	0xffffffff


	//----- nvinfo : EIATTR_COOP_GROUP_INSTR_OFFSETS
	.align		4
.L_522:
        /*03c0*/ 	.byte	0x04, 0x28
        /*03c2*/ 	.short	(.L_524 - .L_523)


	//   ....[0]....
.L_523:
        /*03c4*/ 	.word	0x00000050


	//   ....[1]....
        /*03c8*/ 	.word	0x00001340


	//   ....[2]....
        /*03cc*/ 	.word	0x00001360


	//   ....[3]....
        /*03d0*/ 	.word	0x000014f0


	//   ....[4]....
        /*03d4*/ 	.word	0x00001500


	//   ....[5]....
        /*03d8*/ 	.word	0x00001660


	//   ....[6]....
        /*03dc*/ 	.word	0x00001680


	//   ....[7]....
        /*03e0*/ 	.word	0x000017e0


	//   ....[8]....
        /*03e4*/ 	.word	0x000017f0


	//   ....[9]....
        /*03e8*/ 	.word	0x00001d00


	//   ....[10]....
        /*03ec*/ 	.word	0x00001d20


	//   ....[11]....
        /*03f0*/ 	.word	0x00001d50


	//   ....[12]....
        /*03f4*/ 	.word	0x00001d70


	//   ....[13]....
        /*03f8*/ 	.word	0x00001e60


	//   ....[14]....
        /*03fc*/ 	.word	0x00001e80


	//   ....[15]....
        /*0400*/ 	.word	0x00001eb0


	//   ....[16]....
        /*0404*/ 	.word	0x00001f80


	//   ....[17]....
        /*0408*/ 	.word	0x00002340


	//   ....[18]....
        /*040c*/ 	.word	0x00002360


	//   ....[19]....
        /*0410*/ 	.word	0x000023f0


	//   ....[20]....
        /*0414*/ 	.word	0x00002450


	//   ....[21]....
        /*0418*/ 	.word	0x000028b0


	//   ....[22]....
        /*041c*/ 	.word	0x000028d0


	//   ....[23]....
        /*0420*/ 	.word	0x000029d0


	//   ....[24]....
        /*0424*/ 	.word	0x000029f0


	//   ....[25]....
        /*0428*/ 	.word	0x000037f0


	//   ....[26]....
        /*042c*/ 	.word	0x00003800


	//   ....[27]....
        /*0430*/ 	.word	0x00004060


	//   ....[28]....
        /*0434*/ 	.word	0x000040d0


	//   ....[29]....
        /*0438*/ 	.word	0x000040f0


	//   ....[30]....
        /*043c*/ 	.word	0x00004110


	//   ....[31]....
        /*0440*/ 	.word	0x000053c0


	//   ....[32]....
        /*0444*/ 	.word	0x000053e0


	//   ....[33]....
        /*0448*/ 	.word	0x000054e0


	//   ....[34]....
        /*044c*/ 	.word	0x00005500


	//   ....[35]....
        /*0450*/ 	.word	0x00005a60


	//   ....[36]....
        /*0454*/ 	.word	0x00005a80


	//   ....[37]....
        /*0458*/ 	.word	0x00005b70


	//   ....[38]....
        /*045c*/ 	.word	0x00005b90


	//   ....[39]....
        /*0460*/ 	.word	0x000065c0


	//   ....[40]....
        /*0464*/ 	.word	0x000065e0


	//   ....[41]....
        /*0468*/ 	.word	0x000071c0


	//   ....[42]....
        /*046c*/ 	.word	0x000071e0


	//   ....[43]....
        /*0470*/ 	.word	0x00007200


	//   ....[44]....
        /*0474*/ 	.word	0x00007220


	//   ....[45]....
        /*0478*/ 	.word	0x00008bf0


	//   ....[46]....
        /*047c*/ 	.word	0x00008c10


	//   ....[47]....
        /*0480*/ 	.word	0x00008d00


	//   ....[48]....
        /*0484*/ 	.word	0x00008d20


	//   ....[49]....
        /*0488*/ 	.word	0x00009250


	//   ....[50]....
        /*048c*/ 	.word	0x00009270


	//   ....[51]....
        /*0490*/ 	.word	0x00009310


	//   ....[52]....
        /*0494*/ 	.word	0x00009360


	//   ....[53]....
        /*0498*/ 	.word	0x0000a4d0


	//   ....[54]....
        /*049c*/ 	.word	0x0000a4f0


	//   ....[55]....
        /*04a0*/ 	.word	0x0000a570


	//   ....[56]....
        /*04a4*/ 	.word	0x0000a580


	//   ....[57]....
        /*04a8*/ 	.word	0x0000beb0


	//   ....[58]....
        /*04ac*/ 	.word	0x0000bed0


	//   ....[59]....
        /*04b0*/ 	.word	0x0000bf70


	//   ....[60]....
        /*04b4*/ 	.word	0x0000bfd0


	//   ....[61]....
        /*04b8*/ 	.word	0x0000c220


	//   ....[62]....
        /*04bc*/ 	.word	0x0000c250


	//   ....[63]....
        /*04c0*/ 	.word	0x0000c260


	//   ....[64]....
        /*04c4*/ 	.word	0x0000c290


	//   ....[65]....
        /*04c8*/ 	.word	0x0000d2b0


	//   ....[66]....
        /*04cc*/ 	.word	0x0000d5f0


	//   ....[67]....
        /*04d0*/ 	.word	0x0000d600


	//   ....[68]....
        /*04d4*/ 	.word	0x0000d620


	//   ....[69]....
        /*04d8*/ 	.word	0x0000d640


	//   ....[70]....
        /*04dc*/ 	.word	0x0000d840


	//   ....[71]....
        /*04e0*/ 	.word	0x0000d860


	//   ....[72]....
        /*04e4*/ 	.word	0x0000d9b0


	//   ....[73]....
        /*04e8*/ 	.word	0x0000d9e0


	//   ....[74]....
        /*04ec*/ 	.word	0x0000dae0


	//   ....[75]....
        /*04f0*/ 	.word	0x0000db10


	//   ....[76]....
        /*04f4*/ 	.word	0x0000dc10


	//   ....[77]....
        /*04f8*/ 	.word	0x0000dc30


	//   ....[78]....
        /*04fc*/ 	.word	0x0000e170


	//   ....[79]....
        /*0500*/ 	.word	0x0000e190


	//   ....[80]....
        /*0504*/ 	.word	0x0000e320


	//   ....[81]....
        /*0508*/ 	.word	0x0000e330


	//   ....[82]....
        /*050c*/ 	.word	0x0000e490


	//   ....[83]....
        /*0510*/ 	.word	0x0000e4b0


	//   ....[84]....
        /*0514*/ 	.word	0x0000e610


	//   ....[85]....
        /*0518*/ 	.word	0x0000e620


	//   ....[86]....
        /*051c*/ 	.word	0x0000e7f0


	//   ....[87]....
        /*0520*/ 	.word	0x0000e8e0


	//   ....[88]....
        /*0524*/ 	.word	0x0000e950


	//   ....[89]....
        /*0528*/ 	.word	0x0000e9c0


	//   ....[90]....
        /*052c*/ 	.word	0x0000ea20


	//   ....[91]....
        /*0530*/ 	.word	0x0000ea90


	//   ....[92]....
        /*0534*/ 	.word	0x0000eb00


	//   ....[93]....
        /*0538*/ 	.word	0x0000eb70


	//   ....[94]....
        /*053c*/ 	.word	0x0000ebd0


	//   ....[95]....
        /*0540*/ 	.word	0x0000ec40


	//   ....[96]....
        /*0544*/ 	.word	0x0000ecb0


	//   ....[97]....
        /*0548*/ 	.word	0x0000ee20


	//   ....[98]....
        /*054c*/ 	.word	0x0000ee80


	//   ....[99]....
        /*0550*/ 	.word	0x0000eef0


	//   ....[100]....
        /*0554*/ 	.word	0x0000ef60


	//   ....[101]....
        /*0558*/ 	.word	0x0000f0d0


	//   ....[102]....
        /*055c*/ 	.word	0x0000f130


	//   ....[103]....
        /*0560*/ 	.word	0x0000f1a0


	//   ....[104]....
        /*0564*/ 	.word	0x0000f210


	//   ....[105]....
        /*0568*/ 	.word	0x0000f380


	//   ....[106]....
        /*056c*/ 	.word	0x0000f3e0


	//   ....[107]....
        /*0570*/ 	.word	0x0000f450


	//   ....[108]....
        /*0574*/ 	.word	0x0000f4c0


	//   ....[109]....
        /*0578*/ 	.word	0x0000f640


	//   ....[110]....
        /*057c*/ 	.word	0x0000f6a0


	//   ....[111]....
        /*0580*/ 	.word	0x0000f710


	//   ....[112]....
        /*0584*/ 	.word	0x0000f780


	//   ....[113]....
        /*0588*/ 	.word	0x0000f900


	//   ....[114]....
        /*058c*/ 	.word	0x0000f960


	//   ....[115]....
        /*0590*/ 	.word	0x0000f9d0


	//   ....[116]....
        /*0594*/ 	.word	0x0000fa40


	//   ....[117]....
        /*0598*/ 	.word	0x0000fbc0


	//   ....[118]....
        /*059c*/ 	.word	0x0000fc20


	//   ....[119]....
        /*05a0*/ 	.word	0x0000fc80


	//   ....[120]....
        /*05a4*/ 	.word	0x0000fcf0


	//   ....[121]....
        /*05a8*/ 	.word	0x0000fd60


	//   ....[122]....
        /*05ac*/ 	.word	0x0000fee0


	//   ....[123]....
        /*05b0*/ 	.word	0x0000ff40


	//   ....[124]....
        /*05b4*/ 	.word	0x0000ffa0


	//   ....[125]....
        /*05b8*/ 	.word	0x00010000


	//   ....[126]....
        /*05bc*/ 	.word	0x00010050


	//   ....[127]....
        /*05c0*/ 	.word	0x000100a0


	//   ....[128]....
        /*05c4*/ 	.word	0x00010110


	//   ....[129]....
        /*05c8*/ 	.word	0x00010180


	//   ....[130]....
        /*05cc*/ 	.word	0x000101f0


	//   ....[131]....
        /*05d0*/ 	.word	0x00010250


	//   ....[132]....
        /*05d4*/ 	.word	0x000102c0


	//   ....[133]....
        /*05d8*/ 	.word	0x00010330


	//   ....[134]....
        /*05dc*/ 	.word	0x000103a0


	//   ....[135]....
        /*05e0*/ 	.word	0x00010400


	//   ....[136]....
        /*05e4*/ 	.word	0x00010470


	//----- nvinfo : EIATTR_EXIT_INSTR_OFFSETS
	.align		4
.L_524:
        /*05e8*/ 	.byte	0x04, 0x1c
        /*05ea*/ 	.short	(.L_526 - .L_525)


	//   ....[0]....
.L_525:
        /*05ec*/ 	.word	0x000000a0


	//   ....[1]....
        /*05f0*/ 	.word	0x0000e890


	//----- nvinfo : EIATTR_MAX_THREADS
	.align		4
.L_526:
        /*05f4*/ 	.byte	0x04, 0x05
        /*05f6*/ 	.short	(.L_528 - .L_527)
.L_527:
        /*05f8*/ 	.word	0x00000100
        /*05fc*/ 	.word	0x00000001
        /*0600*/ 	.word	0x00000001


	//----- nvinfo : EIATTR_CRS_STACK_SIZE
	.align		4
.L_528:
        /*0604*/ 	.byte	0x04, 0x1e
        /*0606*/ 	.short	(.L_530 - .L_529)
.L_529:
        /*0608*/ 	.word	0x00000000
.L_530:


//--------------------- .nv.info._ZN7cutlass13device_kernelIN5flash19enable_sm80_to_sm89INS1_16FlashAttnFwdSm80INS1_25CollectiveMainloopFwdSm80ILi8ELi2ELb0EN4cute5tupleIJNS5_1CILi128EEENS7_ILi64EEENS7_ILi192EEEEEELi192ENS_10bfloat16_tEfNS_4arch4Sm80ELb1ELb0ELb1ELb1ELb1ELb0ELb1ELb0EEENS1_21CollectiveEpilogueFwdINS6_IJS8_SA_S9_EEENS6_IJNS7_ILi1EEESI_SI_EEESC_SE_Li256ELb1ELb1ELb0ELb0EEENS1_19SingleTileSchedulerILb1ELb0ELb1ELi128EEEEEEEEEvNT_6ParamsE --------------------------
	.section	.nv.info._ZN7cutlass13device_kernelIN5flash19enable_sm80_to_sm89INS1_16FlashAttnFwdSm80INS1_25CollectiveMainloopFwdSm80ILi8ELi2ELb0EN4cute5tupleIJNS5_1CILi128EEENS7_ILi64EEENS7_ILi192EEEEEELi192ENS_10bfloat16_tEfNS_4arch4Sm80ELb1ELb0ELb1ELb1ELb1ELb0ELb1ELb0EEENS1_21CollectiveEpilogueFwdINS6_IJS8_SA_S9_EEENS6_IJNS7_ILi1EEESI_SI_EEESC_SE_Li256ELb1ELb1ELb0ELb0EEENS1_19SingleTileSchedulerILb1ELb0ELb1ELi128EEEEEEEEEvNT_6ParamsE,"",@"SHT_CUDA_INFO"
	.sectionflags	@""
	.align	4


	//----- nvinfo : EIATTR_CUDA_API_VERSION
	.align		4
        /*0000*/ 	.byte	0x04, 0x37
        /*0002*/ 	.short	(.L_532 - .L_531)
.L_531:
        /*0004*/ 	.word	0x00000082


	//----- nvinfo : EIATTR_SW2861232_WAR
	.align		4
.L_532:
        /*0008*/ 	.byte	0x01, 0x35
	.zero		2


	//----- nvinfo : EIATTR_PARAM_CBANK
	.align		4
        /*000c*/ 	.byte	0x04, 0x0a
        /*000e*/ 	.short	(.L_534 - .L_533)
	.align		4
.L_533:
        /*0010*/ 	.word	index@(.nv.constant0._ZN7cutlass13device_kernelIN5flash19enable_sm80_to_sm89INS1_16FlashAttnFwdSm80INS1_25CollectiveMainloopFwdSm80ILi8ELi2ELb0EN4cute5tupleIJNS5_1CILi128EEENS7_ILi64EEENS7_ILi192EEEEEELi192ENS_10bfloat16_tEfNS_4arch4Sm80ELb1ELb0ELb1ELb1ELb1ELb0ELb1ELb0EEENS1_21CollectiveEpilogueFwdINS6_IJS8_SA_S9_EEENS6_IJNS7_ILi1EEESI_SI_EEESC_SE_Li256ELb1ELb1ELb0ELb0EEENS1_19SingleTileSchedulerILb1ELb0ELb1ELi128EEEEEEEEEvNT_6ParamsE)
        /*0014*/ 	.short	0x0160
        /*0016*/ 	.short	0x0418


	//----- nvinfo : EIATTR_CBANK_PARAM_SIZE
	.align		4
.L_534:
        /*0018*/ 	.byte	0x03, 0x19
        /*001a*/ 	.short	0x0418


	//----- nvinfo : EIATTR_KPARAM_INFO
	.align		4
        /*001c*/ 	.byte	0x04, 0x17
        /*001e*/ 	.short	(.L_536 - .L_535)
.L_535:
        /*0020*/ 	.word	0x00000000
        /*0024*/ 	.short	0x0000
        /*0026*/ 	.short	0x0000
        /*0028*/ 	.byte	0x00, 0xf0, 0x61, 0x10


	//----- nvinfo : EIATTR_MAXREG_COUNT
	.align		4
.L_536:
        /*002c*/ 	.byte	0x03, 0x1b
        /*002e*/ 	.short	0x00ff


	//----- nvinfo : EIATTR_NUM_BARRIERS
	.align		4
        /*0030*/ 	.byte	0x02, 0x4c
        /*0032*/ 	.byte	0x02
	.zero		1


	//----- nvinfo : EIATTR_MERCURY_ISA_VERSION
	.align		4
        /*0034*/ 	.byte	0x03, 0x5f
        /*0036*/ 	.short	0x0000


	//----- nvinfo : EIATTR_COOP_GROUP_MASK_REGIDS
	.align		4
        /*0038*/ 	.byte	0x04, 0x29
        /*003a*/ 	.short	(.L_538 - .L_537)


	//   ....[0]....
.L_537:
        /*003c*/ 	.word	0xffffffff


	//   ....[1]....
        /*0040*/ 	.word	0xffffffff


	//   ....[2]....
        /*0044*/ 	.word	0xffffffff


	//   ....[3]....
        /*0048*/ 	.word	0xffffffff


	//   ....[4]....
        /*004c*/ 	.word	0xffffffff


	//   ....[5]....
        /*0050*/ 	.word	0xffffffff


	//   ....[6]....
        /*0054*/ 	.word	0xffffffff


	//   ....[7]....
        /*0058*/ 	.word	0xffffffff


	//   ....[8]....
        /*005c*/ 	.word	0xffffffff


	//   ....[9]....
        /*0060*/ 	.word	0xffffffff


	//   ....[10]....
        /*0064*/ 	.word	0xffffffff


	//   ....[11]....
        /*0068*/ 	.word	0xffffffff


	//   ....[12]....
        /*006c*/ 	.word	0xffffffff


	//   ....[13]....
        /*0070*/ 	.word	0xffffffff


	//   ....[14]....
        /*0074*/ 	.word	0xffffffff


	//   ....[15]....
        /*0078*/ 	.word	0xffffffff


	//   ....[16]....
        /*007c*/ 	.word	0xffffffff


	//   ....[17]....
        /*0080*/ 	.word	0xffffffff


	//   ....[18]....
        /*0084*/ 	.word	0xffffffff


	//   ....[19]....
        /*0088*/ 	.word	0xffffffff


	//   ....[20]....
        /*008c*/ 	.word	0xffffffff


	//   ....[21]....
        /*0090*/ 	.word	0xffffffff


	//   ....[22]....
        /*0094*/ 	.word	0xffffffff


	//   ....[23]....
        /*0098*/ 	.word	0xffffffff


	//   ....[24]....
        /*009c*/ 	.word	0xffffffff


	//   ....[25]....
        /*00a0*/ 	.word	0xffffffff


	//   ....[26]....
        /*00a4*/ 	.word	0xffffffff


	//   ....[27]....
        /*00a8*/ 	.word	0xffffffff


	//   ....[28]....
        /*00ac*/ 	.word	0xffffffff


	//   ....[29]....
        /*00b0*/ 	.word	0xffffffff


	//   ....[30]....
        /*00b4*/ 	.word	0xffffffff


	//   ....[31]....
        /*00b8*/ 	.word	0xffffffff


	//   ....[32]....
        /*00bc*/ 	.word	0xffffffff


	//   ....[33]....
        /*00c0*/ 	.word	0xffffffff


	//   ....[34]....
        /*00c4*/ 	.word	0xffffffff


	//   ....[35]....
        /*00c8*/ 	.word	0xffffffff


	//   ....[36]....
        /*00cc*/ 	.word	0xffffffff


	//   ....[37]....
        /*00d0*/ 	.word	0xffffffff


	//   ....[38]....
        /*00d4*/ 	.word	0xffffffff


	//   ....[39]....
        /*00d8*/ 	.word	0xffffffff


	//   ....[40]....
        /*00dc*/ 	.word	0xffffffff


	//   ....[41]....
        /*00e0*/ 	.word	0xffffffff


	//   ....[42]....
        /*00e4*/ 	.word	0xffffffff


	//   ....[43]....
        /*00e8*/ 	.word	0xffffffff


	//   ....[44]....
        /*00ec*/ 	.word	0xffffffff


	//   ....[45]....
        /*00f0*/ 	.word	0xffffffff


	//   ....[46]....
        /*00f4*/ 	.word	0xffffffff


	//   ....[47]....
        /*00f8*/ 	.word	0xffffffff


	//   ....[48]....
        /*00fc*/ 	.word	0xffffffff


	//   ....[49]....
        /*0100*/ 	.word	0xffffffff


	//   ....[50]....
        /*0104*/ 	.word	0xffffffff


	//   ....[51]....
        /*0108*/ 	.word	0xffffffff


	//   ....[52]....
        /*010c*/ 	.word	0xffffffff


	//   ....[53]....
        /*0110*/ 	.word	0xffffffff


	//   ....[54]....
        /*0114*/ 	.word	0xffffffff


	//   ....[55]....
        /*0118*/ 	.word	0xffffffff


	//   ....[56]....
        /*011c*/ 	.word	0xffffffff


	//   ....[57]....
        /*0120*/ 	.word	0xffffffff


	//   ....[58]....
        /*0124*/ 	.word	0xffffffff


	//   ....[59]....
        /*0128*/ 	.word	0xffffffff


	//   ....[60]....
        /*012c*/ 	.word	0xffffffff


	//   ....[61]....
        /*0130*/ 	.word	0xffffffff


	//   ....[62]....
        /*0134*/ 	.word	0xffffffff


	//   ....[63]....
        /*0138*/ 	.word	0xffffffff


	//   ....[64]....
        /*013c*/ 	.word	0xffffffff


	//   ....[65]....
        /*0140*/ 	.word	0xffffffff


	//   ....[66]....
        /*0144*/ 	.word	0xffffffff


	//   ....[67]....
        /*0148*/ 	.word	0xffffffff


	//   ....[68]....
        /*014c*/ 	.word	0xffffffff


	//   ....[69]....
        /*0150*/ 	.word	0xffffffff


	//   ....[70]....
        /*0154*/ 	.word	0xffffffff


	//   ....[71]....
        /*0158*/ 	.word	0xffffffff


	//   ....[72]....
        /*015c*/ 	.word	0xffffffff


	//   ....[73]....
        /*0160*/ 	.word	0xffffffff


	//   ....[74]....
        /*0164*/ 	.word	0xffffffff


	//   ....[75]....
        /*0168*/ 	.word	0xffffffff


	//   ....[76]....
        /*016c*/ 	.word	0xffffffff


	//   ....[77]....
        /*0170*/ 	.word	0xffffffff


	//   ....[78]....
        /*0174*/ 	.word	0xffffffff


	//   ....[79]....
        /*0178*/ 	.word	0xffffffff


	//   ....[80]....
        /*017c*/ 	.word	0xffffffff


	//   ....[81]....
        /*0180*/ 	.word	0xffffffff


	//   ....[82]....
        /*0184*/ 	.word	0xffffffff


	//   ....[83]....
        /*0188*/ 	.word	0xffffffff


	//   ....[84]....
        /*018c*/ 	.word	0xffffffff


	//----- nvinfo : EIATTR_COOP_GROUP_INSTR_OFFSETS
	.align		4
.L_538:
        /*0190*/ 	.byte	0x04, 0x28
        /*0192*/ 	.short	(.L_540 - .L_539)


	//   ....[0]....
.L_539:
        /*0194*/ 	.word	0x00000090


	//   ....[1]....
        /*0198*/ 	.word	0x00001320


	//   ....[2]....
        /*019c*/ 	.word	0x00001370


	//   ....[3]....
        /*01a0*/ 	.word	0x000015a0


	//   ....[4]....
        /*01a4*/ 	.word	0x000015d0


	//   ....[5]....
        /*01a8*/ 	.word	0x000016f0


	//   ....[6]....
        /*01ac*/ 	.word	0x00001720


	//   ....[7]....
        /*01b0*/ 	.word	0x00001830


	//   ....[8]....
        /*01b4*/ 	.word	0x00001870


	//   ....[9]....
        /*01b8*/ 	.word	0x00001df0


	//   ....[10]....
        /*01bc*/ 	.word	0x00001e20


	//   ....[11]....
        /*01c0*/ 	.word	0x00001e40


	//   ....[12]....
        /*01c4*/ 	.word	0x00001e50


	//   ....[13]....
        /*01c8*/ 	.word	0x00001f10


	//   ....[14]....
        /*01cc*/ 	.word	0x00001f30


	//   ....[15]....
        /*01d0*/ 	.word	0x00001f40


	//   ....[16]....
        /*01d4*/ 	.word	0x00001f50


	//   ....[17]....
        /*01d8*/ 	.word	0x00002430


	//   ....[18]....
        /*01dc*/ 	.word	0x00002460


	//   ....[19]....
        /*01e0*/ 	.word	0x00002480


	//   ....[20]....
        /*01e4*/ 	.word	0x00002490


	//   ....[21]....
        /*01e8*/ 	.word	0x00002910


	//   ....[22]....
        /*01ec*/ 	.word	0x00002940


	//   ....[23]....
        /*01f0*/ 	.word	0x00002960


	//   ....[24]....
        /*01f4*/ 	.word	0x000029c0


	//   ....[25]....
        /*01f8*/ 	.word	0x000036d0


	//   ....[26]....
        /*01fc*/ 	.word	0x000038f0


	//   ....[27]....
        /*0200*/ 	.word	0x00004100


	//   ....[28]....
        /*0204*/ 	.word	0x000041f0


	//   ....[29]....
        /*0208*/ 	.word	0x00004200


	//   ....[30]....
        /*020c*/ 	.word	0x00004250


	//   ....[31]....
        /*0210*/ 	.word	0x00005470


	//   ....[32]....
        /*0214*/ 	.word	0x000054a0


	//   ....[33]....
        /*0218*/ 	.word	0x000054c0


	//   ....[34]....
        /*021c*/ 	.word	0x000054d0


	//   ....[35]....
        /*0220*/ 	.word	0x00005a60


	//   ....[36]....
        /*0224*/ 	.word	0x00005a80


	//   ....[37]....
        /*0228*/ 	.word	0x00005aa0


	//   ....[38]....
        /*022c*/ 	.word	0x00005ab0


	//   ....[39]....
        /*0230*/ 	.word	0x00006640


	//   ....[40]....
        /*0234*/ 	.word	0x000066b0


	//   ....[41]....
        /*0238*/ 	.word	0x00007020


	//   ....[42]....
        /*023c*/ 	.word	0x00007170


	//   ....[43]....
        /*0240*/ 	.word	0x00007180


	//   ....[44]....
        /*0244*/ 	.word	0x000071f0


	//   ....[45]....
        /*0248*/ 	.word	0x00008ad0


	//   ....[46]....
        /*024c*/ 	.word	0x00008af0


	//   ....[47]....
        /*0250*/ 	.word	0x00008b00


	//   ....[48]....
        /*0254*/ 	.word	0x00008b10


	//   ....[49]....
        /*0258*/ 	.word	0x00009090


	//   ....[50]....
        /*025c*/ 	.word	0x000090b0


	//   ....[51]....
        /*0260*/ 	.word	0x000090d0


	//   ....[52]....
        /*0264*/ 	.word	0x000090e0


	//   ....[53]....
        /*0268*/ 	.word	0x0000a200


	//   ....[54]....
        /*026c*/ 	.word	0x0000a230


	//   ....[55]....
        /*0270*/ 	.word	0x0000a250


	//   ....[56]....
        /*0274*/ 	.word	0x0000a290


	//   ....[57]....
        /*0278*/ 	.word	0x0000bb10


	//   ....[58]....
        /*027c*/ 	.word	0x0000bb30


	//   ....[59]....
        /*0280*/ 	.word	0x0000bb50


	//   ....[60]....
        /*0284*/ 	.word	0x0000bb60


	//   ....[61]....
        /*0288*/ 	.word	0x0000bd30


	//   ....[62]....
        /*028c*/ 	.word	0x0000bd50


	//   ....[63]....
        /*0290*/ 	.word	0x0000bd90


	//   ....[64]....
        /*0294*/ 	.word	0x0000bda0


	//   ....[65]....
        /*0298*/ 	.word	0x0000d3e0


	//   ....[66]....
        /*029c*/ 	.word	0x0000d430


	//   ....[67]....
        /*02a0*/ 	.word	0x0000d470


	//   ....[68]....
        /*02a4*/ 	.word	0x0000d4b0


	//   ....[69]....
        /*02a8*/ 	.word	0x0000d6d0


	//   ....[70]....
        /*02ac*/ 	.word	0x0000d6e0


	//   ....[71]....
        /*02b0*/ 	.word	0x0000d860


	//   ....[72]....
        /*02b4*/ 	.word	0x0000d890


	//   ....[73]....
        /*02b8*/ 	.word	0x0000d9e0


	//   ....[74]....
        /*02bc*/ 	.word	0x0000da10


	//   ....[75]....
        /*02c0*/ 	.word	0x0000db60


	//   ....[76]....
        /*02c4*/ 	.word	0x0000db80


	//   ....[77]....
        /*02c8*/ 	.word	0x0000e4d0


	//   ....[78]....
        /*02cc*/ 	.word	0x0000e4e0


	//   ....[79]....
        /*02d0*/ 	.word	0x0000e610


	//   ....[80]....
        /*02d4*/ 	.word	0x0000e640


	//   ....[81]....
        /*02d8*/ 	.word	0x0000e770


	//   ....[82]....
        /*02dc*/ 	.word	0x0000e7a0


	//   ....[83]....
        /*02e0*/ 	.word	0x0000e8d0


	//   ....[84]....
        /*02e4*/ 	.word	0x0000e8f0


	//----- nvinfo : EIATTR_EXIT_INSTR_OFFSETS
	.align		4
.L_540:
        /*02e8*/ 	.byte	0x04, 0x1c
        /*02ea*/ 	.short	(.L_542 - .L_541)


	//   ....[0]....
.L_541:
        /*02ec*/ 	.word	0x00000440


	//   ....[1]....
        /*02f0*/ 	.word	0x0000db90


	//   ....[2]....
        /*02f4*/ 	.word	0x0000dc60


	//   ....[3]....
        /*02f8*/ 	.word	0x0000dcc0


	//   ....[4]....
        /*02fc*/ 	.word	0x0000e900


	//   ....[5]....
        /*0300*/ 	.word	0x0000e9b0


	//   ....[6]....
        /*0304*/ 	.word	0x0000ea10


	//----- nvinfo : EIATTR_CTAIDZ_USED
	.align		4
.L_542:
        /*0308*/ 	.byte	0x01, 0x04
	.zero		2


	//----- nvinfo : EIATTR_MAX_THREADS
	.align		4
        /*030c*/ 	.byte	0x04, 0x05
        /*030e*/ 	.short	(.L_544 - .L_543)
.L_543:
        /*0310*/ 	.word	0x00000100
        /*0314*/ 	.word	0x00000001
        /*0318*/ 	.word	0x00000001


	//----- nvinfo : EIATTR_CRS_STACK_SIZE
	.align		4
.L_544:
        /*031c*/ 	.byte	0x04, 0x1e
        /*031e*/ 	.short	(.L_546 - .L_545)
.L_545:
        /*0320*/ 	.word	0x00000000
.L_546:


//--------------------- .nv.info._ZN7cutlass13device_kernelIN5flash19enable_sm80_to_sm89INS1_16FlashAttnFwdSm80INS1_25CollectiveMainloopFwdSm80ILi8ELi2ELb0EN4cute5tupleIJNS5_1CILi128EEENS7_ILi64EEENS7_ILi192EEEEEELi192ENS_10bfloat16_tEfNS_4arch4Sm80ELb1ELb0ELb1ELb1ELb1ELb1ELb1ELb0EEENS1_21CollectiveEpilogueFwdINS6_IJS8_SA_S9_EEENS6_IJNS7_ILi1EEESI_SI_EEESC_SE_Li256ELb1ELb1ELb0ELb0EEENS1_19SingleTileSchedulerILb1ELb0ELb1ELi128EEEEEEEEEvNT_6ParamsE --------------------------
	.section	.nv.info._ZN7cutlass13device_kernelIN5flash19enable_sm80_to_sm89INS1_16FlashAttnFwdSm80INS1_25CollectiveMainloopFwdSm80ILi8ELi2ELb0EN4cute5tupleIJNS5_1CILi128EEENS7_ILi64EEENS7_ILi192EEEEEELi192ENS_10bfloat16_tEfNS_4arch4Sm80ELb1ELb0ELb1ELb1ELb1ELb1ELb1ELb0EEENS1_21CollectiveEpilogueFwdINS6_IJS8_SA_S9_EEENS6_IJNS7_ILi1EEESI_SI_EEESC_SE_Li256ELb1ELb1ELb0ELb0EEENS1_19SingleTileSchedulerILb1ELb0ELb1ELi128EEEEEEEEEvNT_6ParamsE,"",@"SHT_CUDA_INFO"
	.sectionflags	@""
	.align	4


	//----- nvinfo : EIATTR_CUDA_API_VERSION
	.align		4
        /*0000*/ 	.byte	0x04, 0x37
        /*0002*/ 	.short	(.L_548 - .L_547)
.L_547:
        /*0004*/ 	.word	0x00000082


	//----- nvinfo : EIATTR_SW2861232_WAR
	.align		4
.L_548:
        /*0008*/ 	.byte	0x01, 0x35
	.zero		2


	//----- nvinfo : EIATTR_PARAM_CBANK
	.align		4
        /*000c*/ 	.byte	0x04, 0x0a
        /*000e*/ 	.short	(.L_550 - .L_549)
	.align		4
.L_549:
        /*0010*/ 	.word	index@(.nv.constant0._ZN7cutlass13device_kernelIN5flash19enable_sm80_to_sm89INS1_16FlashAttnFwdSm80INS1_25CollectiveMainloopFwdSm80ILi8ELi2ELb0EN4cute5tupleIJNS5_1CILi128EEENS7_ILi64EEENS7_ILi192EEEEEELi192ENS_10bfloat16_tEfNS_4arch4Sm80ELb1ELb0ELb1ELb1ELb1ELb1ELb1ELb0EEENS1_21CollectiveEpilogueFwdINS6_IJS8_SA_S9_EEENS6_IJNS7_ILi1EEESI_SI_EEESC_SE_Li256ELb1ELb1ELb0ELb0EEENS1_19SingleTileSchedulerILb1ELb0ELb1ELi128EEEEEEEEEvNT_6ParamsE)
        /*0014*/ 	.short	0x0160
        /*0016*/ 	.short	0x0418


	//----- nvinfo : EIATTR_CBANK_PARAM_SIZE
	.align		4
.L_550:
        /*0018*/ 	.byte	0x03, 0x19
        /*001a*/ 	.short	0x0418


	//----- nvinfo : EIATTR_KPARAM_INFO
	.align		4
        /*001c*/ 	.byte	0x04, 0x17
        /*001e*/ 	.short	(.L_552 - .L_551)
.L_551:
        /*0020*/ 	.word	0x00000000
        /*0024*/ 	.short	0x0000
        /*0026*/ 	.short	0x0000
        /*0028*/ 	.byte	0x00, 0xf0, 0x61, 0x10


	//----- nvinfo : EIATTR_MAXREG_COUNT
	.align		4
.L_552:
        /*002c*/ 	.byte	0x03, 0x1b
        /*002e*/ 	.short	0x00ff


	//----- nvinfo : EIATTR_NUM_BARRIERS
	.align		4
        /*0030*/ 	.byte	0x02, 0x4c
        /*0032*/ 	.byte	0x02
	.zero		1


	//----- nvinfo : EIATTR_MERCURY_ISA_VERSION
	.align		4
        /*0034*/ 	.byte	0x03, 0x5f
        /*0036*/ 	.short	0x0000


	//----- nvinfo : EIATTR_COOP_GROUP_MASK_REGIDS
	.align		4
        /*0038*/ 	.byte	0x04, 0x29
        /*003a*/ 	.short	(.L_554 - .L_553)


	//   ....[0]....
.L_553:
        /*003c*/ 	.word	0xffffffff


	//   ....[1]....
        /*0040*/ 	.word	0xffffffff


	//   ....[2]....
        /*0044*/ 	.word	0xffffffff


	//   ....[3]....
        /*0048*/ 	.word	0xffffffff


	//   ....[4]....
        /*004c*/ 	.word	0xffffffff


	//   ....[5]....
        /*0050*/ 	.word	0xffffffff


	//   ....[6]....
        /*0054*/ 	.word	0xffffffff


	//   ....[7]....
        /*0058*/ 	.word	0xffffffff


	//   ....[8]....
        /*005c*/ 	.word	0xffffffff


	//   ....[9]....
        /*0060*/ 	.word	0xffffffff


	//   ....[10]....
        /*0064*/ 	.word	0xffffffff


	//   ....[11]....
        /*0068*/ 	.word	0xffffffff


	//   ....[12]....
        /*006c*/ 	.word	0xffffffff


	//   ....[13]....
        /*0070*/ 	.word	0xffffffff


	//   ....[14]....
        /*0074*/ 	.word	0xffffffff


	//   ....[15]....
        /*0078*/ 	.word	0xffffffff


	//   ....[16]....
        /*007c*/ 	.word	0xffffffff


	//   ....[17]....
        /*0080*/ 	.word	0xffffffff


	//   ....[18]....
        /*0084*/ 	.word	0xffffffff


	//   ....[19]....
        /*0088*/ 	.word	0xffffffff


	//   ....[20]....
        /*008c*/ 	.word	0xffffffff


	//   ....[21]....
        /*0090*/ 	.word	0xffffffff


	//   ....[22]....
        /*0094*/ 	.word	0xffffffff


	//   ....[23]....
        /*0098*/ 	.word	0xffffffff


	//   ....[24]....
        /*009c*/ 	.word	0xffffffff


	//   ....[25]....
        /*00a0*/ 	.word	0xffffffff


	//   ....[26]....
        /*00a4*/ 	.word	0xffffffff


	//   ....[27]....
        /*00a8*/ 	.word	0xffffffff


	//   ....[28]....
        /*00ac*/ 	.word	0xffffffff


	//   ....[29]....
        /*00b0*/ 	.word	0xffffffff


	//   ....[30]....
        /*00b4*/ 	.word	0xffffffff


	//   ....[31]....
        /*00b8*/ 	.word	0xffffffff


	//   ....[32]....
        /*00bc*/ 	.word	0xffffffff


	//   ....[33]....
        /*00c0*/ 	.word	0xffffffff


	//   ....[34]....
        /*00c4*/ 	.word	0xffffffff


	//   ....[35]....
        /*00c8*/ 	.word	0xffffffff


	//   ....[36]....
        /*00cc*/ 	.word	0xffffffff


	//   ....[37]....
        /*00d0*/ 	.word	0xffffffff


	//   ....[38]....
        /*00d4*/ 	.word	0xffffffff


	//   ....[39]....
        /*00d8*/ 	.word	0xffffffff


	//   ....[40]....
        /*00dc*/ 	.word	0xffffffff


	//   ....[41]....
        /*00e0*/ 	.word	0xffffffff


	//   ....[42]....
        /*00e4*/ 	.word	0xffffffff


	//   ....[43]....
        /*00e8*/ 	.word	0xffffffff


	//   ....[44]....
        /*00ec*/ 	.word	0xffffffff


	//   ....[45]....
        /*00f0*/ 	.word	0xffffffff


	//   ....[46]....
        /*00f4*/ 	.word	0xffffffff


	//   ....[47]....
        /*00f8*/ 	.word	0xffffffff


	//   ....[48]....
        /*00fc*/ 	.word	0xffffffff


	//   ....[49]....
        /*0100*/ 	.word	0xffffffff


	//   ....[50]....
        /*0104*/ 	.word	0xffffffff


	//   ....[51]....
        /*0108*/ 	.word	0xffffffff


	//   ....[52]....
        /*010c*/ 	.word	0xffffffff


	//   ....[53]....
        /*0110*/ 	.word	0xffffffff


	//   ....[54]....
        /*0114*/ 	.word	0xffffffff


	//   ....[55]....
        /*0118*/ 	.word	0xffffffff


	//   ....[56]....
        /*011c*/ 	.word	0xffffffff


	//   ....[57]....
        /*0120*/ 	.word	0xffffffff


	//   ....[58]....
        /*0124*/ 	.word	0xffffffff


	//   ....[59]....
        /*0128*/ 	.word	0xffffffff


	//   ....[60]....
        /*012c*/ 	.word	0xffffffff


	//   ....[61]....
        /*0130*/ 	.word	0xffffffff


	//   ....[62]....
        /*0134*/ 	.word	0xffffffff


	//   ....[63]....
        /*0138*/ 	.word	0xffffffff


	//   ....[64]....
        /*013c*/ 	.word	0xffffffff


	//   ....[65]....
        /*0140*/ 	.word	0xffffffff


	//   ....[66]....
        /*0144*/ 	.word	0xffffffff


	//   ....[67]....
        /*0148*/ 	.word	0xffffffff


	//   ....[68]....
        /*014c*/ 	.word	0xffffffff


	//   ....[69]....
        /*0150*/ 	.word	0xffffffff


	//   ....[70]....
        /*0154*/ 	.word	0xffffffff


	//   ....[71]....
        /*0158*/ 	.word	0xffffffff


	//   ....[72]....
        /*015c*/ 	.word	0xffffffff


	//   ....[73]....
        /*0160*/ 	.word	0xffffffff


	//   ....[74]....
        /*0164*/ 	.word	0xffffffff


	//   ....[75]....
        /*0168*/ 	.word	0xffffffff


	//   ....[76]....
        /*016c*/ 	.word	0xffffffff


	//   ....[77]....
        /*0170*/ 	.word	0xffffffff


	//   ....[78]....
        /*0174*/ 	.word	0xffffffff


	//   ....[79]....
        /*0178*/ 	.word	0xffffffff


	//   ....[80]....
        /*017c*/ 	.word	0xffffffff


	//   ....[81]....
        /*0180*/ 	.word	0xffffffff


	//   ....[82]....
        /*0184*/ 	.word	0xffffffff


	//   ....[83]....
        /*0188*/ 	.word	0xffffffff


	//   ....[84]....
        /*018c*/ 	.word	0xffffffff


	//   ....[85]....
        /*0190*/ 	.word	0xffffffff


	//   ....[86]....
        /*0194*/ 	.word	0xffffffff


	//   ....[87]....
        /*0198*/ 	.word	0xffffffff


	//   ....[88]....
        /*019c*/ 	.word	0xffffffff


	//   ....[89]....
        /*01a0*/ 	.word	0xffffffff


	//   ....[90]....
        /*01a4*/ 	.word	0xffffffff


	//   ....[91]....
        /*01a8*/ 	.word	0xffffffff


	//   ....[92]....
        /*01ac*/ 	.word	0xffffffff


	//   ....[93]....
        /*01b0*/ 	.word	0xffffffff


	//   ....[94]....
        /*01b4*/ 	.word	0xffffffff


	//   ....[95]....
        /*01b8*/ 	.word	0xffffffff


	//   ....[96]....
        /*01bc*/ 	.word	0xffffffff


	//   ....[97]....
        /*01c0*/ 	.word	0xffffffff


	//   ....[98]....
        /*01c4*/ 	.word	0xffffffff


	//   ....[99]....
        /*01c8*/ 	.word	0xffffffff


	//   ....[100]....
        /*01cc*/ 	.word	0xffffffff


	//   ....[101]....
        /*01d0*/ 	.word	0xffffffff


	//   ....[102]....
        /*01d4*/ 	.word	0xffffffff


	//   ....[103]....
        /*01d8*/ 	.word	0xffffffff


	//   ....[104]....
        /*01dc*/ 	.word	0xffffffff


	//   ....[105]....
        /*01e0*/ 	.word	0xffffffff


	//   ....[106]....
        /*01e4*/ 	.word	0xffffffff


	//   ....[107]....
        /*01e8*/ 	.word	0xffffffff


	//   ....[108]....
        /*01ec*/ 	.word	0xffffffff


	//----- nvinfo : EIATTR_COOP_GROUP_INSTR_OFFSETS
	.align		4
.L_554:
        /*01f0*/ 	.byte	0x04, 0x28
        /*01f2*/ 	.short	(.L_556 - .L_555)


	//   ....[0]....
.L_555:
        /*01f4*/ 	.word	0x00000080


	//   ....[1]....
        /*01f8*/ 	.word	0x00002490


	//   ....[2]....
        /*01fc*/ 	.word	0x000024a0


	//   ....[3]....
        /*0200*/ 	.word	0x00004080


	//   ....[4]....
        /*0204*/ 	.word	0x00004090


	//   ....[5]....
        /*0208*/ 	.word	0x00005c20


	//   ....[6]....
        /*020c*/ 	.word	0x00005c40


	//   ....[7]....
        /*0210*/ 	.word	0x00006100


	//   ....[8]....
        /*0214*/ 	.word	0x00006110


	//   ....[9]....
        /*0218*/ 	.word	0x00006ee0


	//   ....[10]....
        /*021c*/ 	.word	0x00006f40


	//   ....[11]....
        /*0220*/ 	.word	0x00007190


	//   ....[12]....
        /*0224*/ 	.word	0x000071c0


	//   ....[13]....
        /*0228*/ 	.word	0x000072e0


	//   ....[14]....
        /*022c*/ 	.word	0x00007310


	//   ....[15]....
        /*0230*/ 	.word	0x00007420


	//   ....[16]....
        /*0234*/ 	.word	0x00007460


	//   ....[17]....
        /*0238*/ 	.word	0x00007950


	//   ....[18]....
        /*023c*/ 	.word	0x00007980


	//   ....[19]....
        /*0240*/ 	.word	0x000079b0


	//   ....[20]....
        /*0244*/ 	.word	0x000079e0


	//   ....[21]....
        /*0248*/ 	.word	0x00007ac0


	//   ....[22]....
        /*024c*/ 	.word	0x00007ae0


	//   ....[23]....
        /*0250*/ 	.word	0x00007af0


	//   ....[24]....
        /*0254*/ 	.word	0x00007b10


	//   ....[25]....
        /*0258*/ 	.word	0x00008020


	//   ....[26]....
        /*025c*/ 	.word	0x00008040


	//   ....[27]....
        /*0260*/ 	.word	0x00008050


	//   ....[28]....
        /*0264*/ 	.word	0x00008060


	//   ....[29]....
        /*0268*/ 	.word	0x00008550


	//   ....[30]....
        /*026c*/ 	.word	0x000085c0


	//   ....[31]....
        /*0270*/ 	.word	0x00008600


	//   ....[32]....
        /*0274*/ 	.word	0x00008630


	//   ....[33]....
        /*0278*/ 	.word	0x00008aa0


	//   ....[34]....
        /*027c*/ 	.word	0x00008d60


	//   ....[35]....
        /*0280*/ 	.word	0x00008da0


	//   ....[36]....
        /*0284*/ 	.word	0x00008de0


	//   ....[37]....
        /*0288*/ 	.word	0x0000bf10


	//   ....[38]....
        /*028c*/ 	.word	0x0000bf60


	//   ....[39]....
        /*0290*/ 	.word	0x0000bfc0


	//   ....[40]....
        /*0294*/ 	.word	0x0000bfe0


	//   ....[41]....
        /*0298*/ 	.word	0x0000c270


	//   ....[42]....
        /*029c*/ 	.word	0x0000c530


	//   ....[43]....
        /*02a0*/ 	.word	0x0000c570


	//   ....[44]....
        /*02a4*/ 	.word	0x0000c5b0


	//   ....[45]....
        /*02a8*/ 	.word	0x0000fca0


	//   ....[46]....
        /*02ac*/ 	.word	0x0000fce0


	//   ....[47]....
        /*02b0*/ 	.word	0x0000fd40


	//   ....[48]....
        /*02b4*/ 	.word	0x0000fd60


	//   ....[49]....
        /*02b8*/ 	.word	0x00010b20


	//   ....[50]....
        /*02bc*/ 	.word	0x00010d10


	//   ....[51]....
        /*02c0*/ 	.word	0x000114b0


	//   ....[52]....
        /*02c4*/ 	.word	0x00011590


	//   ....[53]....
        /*02c8*/ 	.word	0x000115a0


	//   ....[54]....
        /*02cc*/ 	.word	0x000115f0


	//   ....[55]....
        /*02d0*/ 	.word	0x00012810


	//   ....[56]....
        /*02d4*/ 	.word	0x00012840


	//   ....[57]....
        /*02d8*/ 	.word	0x00012860


	//   ....[58]....
        /*02dc*/ 	.word	0x00012870


	//   ....[59]....
        /*02e0*/ 	.word	0x00012de0


	//   ....[60]....
        /*02e4*/ 	.word	0x00012e10


	//   ....[61]....
        /*02e8*/ 	.word	0x00012e40


	//   ....[62]....
        /*02ec*/ 	.word	0x00012e70


	//   ....[63]....
        /*02f0*/ 	.word	0x00013b40


	//   ....[64]....
        /*02f4*/ 	.word	0x00013bb0


	//   ....[65]....
        /*02f8*/ 	.word	0x00014400


	//   ....[66]....
        /*02fc*/ 	.word	0x000144e0


	//   ....[67]....
        /*0300*/ 	.word	0x00014520


	//   ....[68]....
        /*0304*/ 	.word	0x00014600


	//   ....[69]....
        /*0308*/ 	.word	0x00015ee0


	//   ....[70]....
        /*030c*/ 	.word	0x00015f10


	//   ....[71]....
        /*0310*/ 	.word	0x00015f30


	//   ....[72]....
        /*0314*/ 	.word	0x00015f50


	//   ....[73]....
        /*0318*/ 	.word	0x000164c0


	//   ....[74]....
        /*031c*/ 	.word	0x000164e0


	//   ....[75]....
        /*0320*/ 	.word	0x00016500


	//   ....[76]....
        /*0324*/ 	.word	0x00016510


	//   ....[77]....
        /*0328*/ 	.word	0x00017630


	//   ....[78]....
        /*032c*/ 	.word	0x00017660


	//   ....[79]....
        /*0330*/ 	.word	0x00017680


	//   ....[80]....
        /*0334*/ 	.word	0x000176d0


	//   ....[81]....
        /*0338*/ 	.word	0x00018f50


	//   ....[82]....
        /*033c*/ 	.word	0x00018f70


	//   ....[83]....
        /*0340*/ 	.word	0x00018f80


	//   ....[84]....
        /*0344*/ 	.word	0x00018f90


	//   ....[85]....
        /*0348*/ 	.word	0x00019160


	//   ....[86]....
        /*034c*/ 	.word	0x00019190


	//   ....[87]....
        /*0350*/ 	.word	0x000191e0


	//   ....[88]....
        /*0354*/ 	.word	0x000191f0


	//   ....[89]....
        /*0358*/ 	.word	0x0001a6f0


	//   ....[90]....
        /*035c*/ 	.word	0x0001a730


	//   ....[91]....
        /*0360*/ 	.word	0x0001a760


	//   ....[92]....
        /*0364*/ 	.word	0x0001a790


	//   ....[93]....
        /*0368*/ 	.word	0x0001a9b0


	//   ....[94]....
        /*036c*/ 	.word	0x0001a9c0


	//   ....[95]....
        /*0370*/ 	.word	0x0001ab40


	//   ....[96]....
        /*0374*/ 	.word	0x0001ab70


	//   ....[97]....
        /*0378*/ 	.word	0x0001acc0


	//   ....[98]....
        /*037c*/ 	.word	0x0001acf0


	//   ....[99]....
        /*0380*/ 	.word	0x0001ae40


	//   ....[100]....
        /*0384*/ 	.word	0x0001ae60


	//   ....[101]....
        /*0388*/ 	.word	0x0001b630


	//   ....[102]....
        /*038c*/ 	.word	0x0001b650


	//   ....[103]....
        /*0390*/ 	.word	0x0001b780


	//   ....[104]....
        /*0394*/ 	.word	0x0001b7b0


	//   ....[105]....
        /*0398*/ 	.word	0x0001b8e0


	//   ....[106]....
        /*039c*/ 	.word	0x0001b910


	//   ....[107]....
        /*03a0*/ 	.word	0x0001ba40


	//   ....[108]....
        /*03a4*/ 	.word	0x0001ba60


	//----- nvinfo : EIATTR_EXIT_INSTR_OFFSETS
	.align		4
.L_556:
        /*03a8*/ 	.byte	0x04, 0x1c
        /*03aa*/ 	.short	(.L_558 - .L_557)


	//   ....[0]....
.L_557:
        /*03ac*/ 	.word	0x00000330


	//   ....[1]....
        /*03b0*/ 	.word	0x0001ae70


	//   ....[2]....
        /*03b4*/ 	.word	0x0001af40


	//   ....[3]....
        /*03b8*/ 	.word	0x0001afa0


	//   ....[4]....
        /*03bc*/ 	.word	0x0001ba70


	//   ....[5]....
        /*03c0*/ 	.word	0x0001bb20


	//   ....[6]....
        /*03c4*/ 	.word	0x0001bb80


	//----- nvinfo : EIATTR_CTAIDZ_USED
	.align		4
.L_558:
        /*03c8*/ 	.byte	0x01, 0x04
	.zero		2


	//----- nvinfo : EIATTR_MAX_THREADS
	.align		4
        /*03cc*/ 	.byte	0x04, 0x05
        /*03ce*/ 	.short	(.L_560 - .L_559)
.L_559:
        /*03d0*/ 	.word	0x00000100
        /*03d4*/ 	.word	0x00000001
        /*03d8*/ 	.word	0x00000001


	//----- nvinfo : EIATTR_CRS_STACK_SIZE
	.align		4
.L_560:
        /*03dc*/ 	.byte	0x04, 0x1e
        /*03de*/ 	.short	(.L_562 - .L_561)
.L_561:
        /*03e0*/ 	.word	0x00000000
.L_562:


//--------------------- .nv.info._ZN7cutlass13device_kernelIN5flash19enable_sm80_to_sm89INS1_16FlashAttnFwdSm80INS1_25CollectiveMainloopFwdSm80ILi8ELi1ELb0EN4cute5tupleIJNS5_1CILi128EEENS7_ILi64EEENS7_ILi192EEEEEELi192ENS_10bfloat16_tEfNS_4arch4Sm80ELb0ELb0ELb0ELb0ELb1ELb0ELb1ELb0EEENS1_21CollectiveEpilogueFwdINS6_IJS8_SA_S9_EEENS6_IJNS7_ILi1EEESI_SI_EEESC_SE_Li256ELb0ELb1ELb0ELb0EEENS1_19SingleTileSchedulerILb0ELb0ELb1ELi128EEEEEEEEEvNT_6ParamsE --------------------------
	.section	.nv.info._ZN7cutlass13device_kernelIN5flash19enable_sm80_to_sm89INS1_16FlashAttnFwdSm80INS1_25CollectiveMainloopFwdSm80ILi8ELi1ELb0EN4cute5tupleIJNS5_1CILi128EEENS7_ILi64EEENS7_ILi192EEEEEELi192ENS_10bfloat16_tEfNS_4arch4Sm80ELb0ELb0ELb0ELb0ELb1ELb0ELb1ELb0EEENS1_21CollectiveEpilogueFwdINS6_IJS8_SA_S9_EEENS6_IJNS7_ILi1EEESI_SI_EEESC_SE_Li256ELb0ELb1ELb0ELb0EEENS1_19SingleTileSchedulerILb0ELb0ELb1ELi128EEEEEEEEEvNT_6ParamsE,"",@"SHT_CUDA_INFO"
	.sectionflags	@""
	.align	4


	//----- nvinfo : EIATTR_CUDA_API_VERSION
	.align		4
        /*0000*/ 	.byte	0x04, 0x37
        /*0002*/ 	.short	(.L_564 - .L_563)
.L_563:
        /*0004*/ 	.word	0x00000082


	//----- nvinfo : EIATTR_SW2861232_WAR
	.align		4
.L_564:
        /*0008*/ 	.byte	0x01, 0x35
	.zero		2


	//----- nvinfo : EIATTR_PARAM_CBANK
	.align		4
        /*000c*/ 	.byte	0x04, 0x0a
        /*000e*/ 	.short	(.L_566 - .L_565)
	.align		4
.L_565:
        /*0010*/ 	.word	index@(.nv.constant0._ZN7cutlass13device_kernelIN5flash19enable_sm80_to_sm89INS1_16FlashAttnFwdSm80INS1_25CollectiveMainloopFwdSm80ILi8ELi1ELb0EN4cute5tupleIJNS5_1CILi128EEENS7_ILi64EEENS7_ILi192EEEEEELi192ENS_10bfloat16_tEfNS_4arch4Sm80ELb0ELb0ELb0ELb0ELb1ELb0ELb1ELb0EEENS1_21CollectiveEpilogueFwdINS6_IJS8_SA_S9_EEENS6_IJNS7_ILi1EEESI_SI_EEESC_SE_Li256ELb0ELb1ELb0ELb0EEENS1_19SingleTileSchedulerILb0ELb0ELb1ELi128EEEEEEEEEvNT_6ParamsE)
        /*0014*/ 	.short	0x0160
        /*0016*/ 	.short	0x0418


	//----- nvinfo : EIATTR_CBANK_PARAM_SIZE
	.align		4
.L_566:
        /*0018*/ 	.byte	0x03, 0x19
        /*001a*/ 	.short	0x0418


	//----- nvinfo : EIATTR_KPARAM_INFO
	.align		4
        /*001c*/ 	.byte	0x04, 0x17
        /*001e*/ 	.short	(.L_568 - .L_567)
.L_567:
        /*0020*/ 	.word	0x00000000
        /*0024*/ 	.short	0x0000
        /*0026*/ 	.short	0x0000
        /*0028*/ 	.byte	0x00, 0xf0, 0x61, 0x10


	//----- nvinfo : EIATTR_MAXREG_COUNT
	.align		4
.L_568:
        /*002c*/ 	.byte	0x03, 0x1b
        /*002e*/ 	.short	0x00ff


	//----- nvinfo : EIATTR_NUM_BARRIERS
	.align		4
        /*0030*/ 	.byte	0x02, 0x4c
        /*0032*/ 	.byte	0x02
	.zero		1


	//----- nvinfo : EIATTR_MERCURY_ISA_VERSION
	.align		4
        /*0034*/ 	.byte	0x03, 0x5f
        /*0036*/ 	.short	0x0000


	//----- nvinfo : EIATTR_COOP_GROUP_MASK_REGIDS
	.align		4
        /*0038*/ 	.byte	0x04, 0x29
        /*003a*/ 	.short	(.L_570 - .L_569)


	//   ....[0]....
.L_569:
        /*003c*/ 	.word	0xffffffff


	//   ....[1]....
        /*0040*/ 	.word	0xffffffff


	//   ....[2]....
        /*0044*/ 	.word	0xffffffff


	//   ....[3]....
        /*0048*/ 	.word	0xffffffff


	//   ....[4]....
        /*004c*/ 	.word	0xffffffff


	//   ....[5]....
        /*0050*/ 	.word	0xffffffff


	//   ....[6]....
        /*0054*/ 	.word	0xffffffff


	//   ....[7]....
        /*0058*/ 	.word	0xffffffff


	//   ....[8]....
        /*005c*/ 	.word	0xffffffff


	//   ....[9]....
        /*0060*/ 	.word	0xffffffff


	//   ....[10]....
        /*0064*/ 	.word	0xffffffff


	//   ....[11]....
        /*0068*/ 	.word	0xffffffff


	//   ....[12]....
        /*006c*/ 	.word	0xffffffff


	//   ....[13]....
        /*0070*/ 	.word	0xffffffff


	//   ....[14]....
        /*0074*/ 	.word	0xffffffff


	//   ....[15]....
        /*0078*/ 	.word	0xffffffff


	//   ....[16]....
        /*007c*/ 	.word	0xffffffff


	//   ....[17]....
        /*0080*/ 	.word	0xffffffff


	//   ....[18]....
        /*0084*/ 	.word	0xffffffff


	//   ....[19]....
        /*0088*/ 	.word	0xffffffff


	//   ....[20]....
        /*008c*/ 	.word	0xffffffff


	//   ....[21]....
        /*0090*/ 	.word	0xffffffff


	//   ....[22]....
        /*0094*/ 	.word	0xffffffff


	//   ....[23]....
        /*0098*/ 	.word	0xffffffff


	//   ....[24]....
        /*009c*/ 	.word	0xffffffff


	//   ....[25]....
        /*00a0*/ 	.word	0xffffffff


	//   ....[26]....
        /*00a4*/ 	.word	0xffffffff


	//   ....[27]....
        /*00a8*/ 	.word	0xffffffff


	//   ....[28]....
        /*00ac*/ 	.word	0xffffffff


	//   ....[29]....
        /*00b0*/ 	.word	0xffffffff


	//   ....[30]....
        /*00b4*/ 	.word	0xffffffff


	//   ....[31]....
        /*00b8*/ 	.word	0xffffffff


	//   ....[32]....
        /*00bc*/ 	.word	0xffffffff


	//   ....[33]....
        /*00c0*/ 	.word	0xffffffff


	//   ....[34]....
        /*00c4*/ 	.word	0xffffffff


	//   ....[35]....
        /*00c8*/ 	.word	0xffffffff


	//   ....[36]....
        /*00cc*/ 	.word	0xffffffff


	//   ....[37]....
        /*00d0*/ 	.word	0xffffffff


	//   ....[38]....
        /*00d4*/ 	.word	0xffffffff


	//   ....[39]....
        /*00d8*/ 	.word	0xffffffff


	//   ....[40]....
        /*00dc*/ 	.word	0xffffffff


	//   ....[41]....
        /*00e0*/ 	.word	0xffffffff


	//   ....[42]....
        /*00e4*/ 	.word	0xffffffff


	//   ....[43]....
        /*00e8*/ 	.word	0xffffffff


	//   ....[44]....
        /*00ec*/ 	.word	0xffffffff


	//   ....[45]....
        /*00f0*/ 	.word	0xffffffff


	//   ....[46]....
        /*00f4*/ 	.word	0xffffffff


	//   ....[47]....
        /*00f8*/ 	.word	0xffffffff


	//   ....[48]....
        /*00fc*/ 	.word	0xffffffff


	//   ....[49]....
        /*0100*/ 	.word	0xffffffff


	//   ....[50]....
        /*0104*/ 	.word	0xffffffff


	//   ....[51]....
        /*0108*/ 	.word	0xffffffff


	//----- nvinfo : EIATTR_COOP_GROUP_INSTR_OFFSETS
	.align		4
.L_570:
        /*010c*/ 	.byte	0x04, 0x28
        /*010e*/ 	.short	(.L_572 - .L_571)


	//   ....[0]....
.L_571:
        /*0110*/ 	.word	0x00000610


	//   ....[1]....
        /*0114*/ 	.word	0x00000650


	//   ....[2]....
        /*0118*/ 	.word	0x00000680


	//   ....[3]....
        /*011c*/ 	.word	0x000006b0


	//   ....[4]....
        /*0120*/ 	.word	0x000006e0


	//   ....[5]....
        /*0124*/ 	.word	0x00000910


	//   ....[6]....
        /*0128*/ 	.word	0x00000a90


	//   ....[7]....
        /*012c*/ 	.word	0x00000aa0


	//   ....[8]....
        /*0130*/ 	.word	0x00000f40


	//   ....[9]....
        /*0134*/ 	.word	0x00000f70


	//   ....[10]....
        /*0138*/ 	.word	0x00000fb0


	//   ....[11]....
        /*013c*/ 	.word	0x00000fe0


	//   ....[12]....
        /*0140*/ 	.word	0x00001580


	//   ....[13]....
        /*0144*/ 	.word	0x000015b0


	//   ....[14]....
        /*0148*/ 	.word	0x000015e0


	//   ....[15]....
        /*014c*/ 	.word	0x00001600


	//   ....[16]....
        /*0150*/ 	.word	0x00002480


	//   ....[17]....
        /*0154*/ 	.word	0x000024b0


	//   ....[18]....
        /*0158*/ 	.word	0x000024e0


	//   ....[19]....
        /*015c*/ 	.word	0x00002500


	//   ....[20]....
        /*0160*/ 	.word	0x00002cb0


	//   ....[21]....
        /*0164*/ 	.word	0x00002ce0


	//   ....[22]....
        /*0168*/ 	.word	0x00002d10


	//   ....[23]....
        /*016c*/ 	.word	0x00002d30


	//   ....[24]....
        /*0170*/ 	.word	0x000040b0


	//   ....[25]....
        /*0174*/ 	.word	0x000040c0


	//   ....[26]....
        /*0178*/ 	.word	0x00004140


	//   ....[27]....
        /*017c*/ 	.word	0x00004170


	//   ....[28]....
        /*0180*/ 	.word	0x000043b0


	//   ....[29]....
        /*0184*/ 	.word	0x000043c0


	//   ....[30]....
        /*0188*/ 	.word	0x000043d0


	//   ....[31]....
        /*018c*/ 	.word	0x000043f0


	//   ....[32]....
        /*0190*/ 	.word	0x00005180


	//   ....[33]....
        /*0194*/ 	.word	0x000051a0


	//   ....[34]....
        /*0198*/ 	.word	0x000051d0


	//   ....[35]....
        /*019c*/ 	.word	0x000051e0


	//   ....[36]....
        /*01a0*/ 	.word	0x00006860


	//   ....[37]....
        /*01a4*/ 	.word	0x000068a0


	//   ....[38]....
        /*01a8*/ 	.word	0x00006980


	//   ....[39]....
        /*01ac*/ 	.word	0x000069b0


	//   ....[40]....
        /*01b0*/ 	.word	0x00007d30


	//   ....[41]....
        /*01b4*/ 	.word	0x00007d40


	//   ....[42]....
        /*01b8*/ 	.word	0x00007d60


	//   ....[43]....
        /*01bc*/ 	.word	0x00007d70


	//   ....[44]....
        /*01c0*/ 	.word	0x00007d80


	//   ....[45]....
        /*01c4*/ 	.word	0x00007e60


	//   ....[46]....
        /*01c8*/ 	.word	0x00007fc0


	//   ....[47]....
        /*01cc*/ 	.word	0x00007ff0


	//   ....[48]....
        /*01d0*/ 	.word	0x00008120


	//   ....[49]....
        /*01d4*/ 	.word	0x00008150


	//   ....[50]....
        /*01d8*/ 	.word	0x00008280


	//   ....[51]....
        /*01dc*/ 	.word	0x000082a0


	//----- nvinfo : EIATTR_EXIT_INSTR_OFFSETS
	.align		4
.L_572:
        /*01e0*/ 	.byte	0x04, 0x1c
        /*01e2*/ 	.short	(.L_574 - .L_573)


	//   ....[0]....
.L_573:
        /*01e4*/ 	.word	0x00000030


	//   ....[1]....
        /*01e8*/ 	.word	0x000082b0


	//   ....[2]....
        /*01ec*/ 	.word	0x00008360


	//   ....[3]....
        /*01f0*/ 	.word	0x000083c0


	//----- nvinfo : EIATTR_CTAIDZ_USED
	.align		4
.L_574:
        /*01f4*/ 	.byte	0x01, 0x04
	.zero		2


	//----- nvinfo : EIATTR_MAX_THREADS
	.align		4
        /*01f8*/ 	.byte	0x04, 0x05
        /*01fa*/ 	.short	(.L_576 - .L_575)
.L_575:
        /*01fc*/ 	.word	0x00000100
        /*0200*/ 	.word	0x00000001
        /*0204*/ 	.word	0x00000001


	//----- nvinfo : EIATTR_CRS_STACK_SIZE
	.align		4
.L_576:
        /*0208*/ 	.byte	0x04, 0x1e
        /*020a*/ 	.short	(.L_578 - .L_577)
.L_577:
        /*020c*/ 	.word	0x00000000
.L_578:


//--------------------- .nv.info._ZN7cutlass13device_kernelIN5flash19enable_sm80_to_sm89INS1_16FlashAttnFwdSm80INS1_25CollectiveMainloopFwdSm80ILi8ELi1ELb0EN4cute5tupleIJNS5_1CILi128EEENS7_ILi64EEENS7_ILi192EEEEEELi192ENS_10bfloat16_tEfNS_4arch4Sm80ELb0ELb0ELb0ELb1ELb1ELb0ELb1ELb0EEENS1_21CollectiveEpilogueFwdINS6_IJS8_SA_S9_EEENS6_IJNS7_ILi1EEESI_SI_EEESC_SE_Li256ELb1ELb1ELb0ELb0EEENS1_19SingleTileSchedulerILb1ELb0ELb1ELi128EEEEEEEEEvNT_6ParamsE --------------------------
	.section	.nv.info._ZN7cutlass13device_kernelIN5flash19enable_sm80_to_sm89INS1_16FlashAttnFwdSm80INS1_25CollectiveMainloopFwdSm80ILi8ELi1ELb0EN4cute5tupleIJNS5_1CILi128EEENS7_ILi64EEENS7_ILi192EEEEEELi192ENS_10bfloat16_tEfNS_4arch4Sm80ELb0ELb0ELb0ELb1ELb1ELb0ELb1ELb0EEENS1_21CollectiveEpilogueFwdINS6_IJS8_SA_S9_EEENS6_IJNS7_ILi1EEESI_SI_EEESC_SE_Li256ELb1ELb1ELb0ELb0EEENS1_19SingleTileSchedulerILb1ELb0ELb1ELi128EEEEEEEEEvNT_6ParamsE,"",@"SHT_CUDA_INFO"
	.sectionflags	@""
	.align	4


	//----- nvinfo : EIATTR_CUDA_API_VERSION
	.align		4
        /*0000*/ 	.byte	0x04, 0x37
        /*0002*/ 	.short	(.L_580 - .L_579)
.L_579:
        /*0004*/ 	.word	0x00000082


	//----- nvinfo : EIATTR_SW2861232_WAR
	.align		4
.L_580:
        /*0008*/ 	.byte	0x01, 0x35
	.zero		2


	//----- nvinfo : EIATTR_PARAM_CBANK
	.align		4
        /*000c*/ 	.byte	0x04, 0x0a
        /*000e*/ 	.short	(.L_582 - .L_581)
	.align		4
.L_581:
        /*0010*/ 	.word	index@(.nv.constant0._ZN7cutlass13device_kernelIN5flash19enable_sm80_to_sm89INS1_16FlashAttnFwdSm80INS1_25CollectiveMainloopFwdSm80ILi8ELi1ELb0EN4cute5tupleIJNS5_1CILi128EEENS7_ILi64EEENS7_ILi192EEEEEELi192ENS_10bfloat16_tEfNS_4arch4Sm80ELb0ELb0ELb0ELb1ELb1ELb0ELb1ELb0EEENS1_21CollectiveEpilogueFwdINS6_IJS8_SA_S9_EEENS6_IJNS7_ILi1EEESI_SI_EEESC_SE_Li256ELb1ELb1ELb0ELb0EEENS1_19SingleTileSchedulerILb1ELb0ELb1ELi128EEEEEEEEEvNT_6ParamsE)
        /*0014*/ 	.short	0x0160
        /*0016*/ 	.short	0x0418


	//----- nvinfo : EIATTR_CBANK_PARAM_SIZE
	.align		4
.L_582:
        /*0018*/ 	.byte	0x03, 0x19
        /*001a*/ 	.short	0x0418


	//----- nvinfo : EIATTR_KPARAM_INFO
	.align		4
        /*001c*/ 	.byte	0x04, 0x17
        /*001e*/ 	.short	(.L_584 - .L_583)
.L_583:
        /*0020*/ 	.word	0x00000000
        /*0024*/ 	.short	0x0000
        /*0026*/ 	.short	0x0000
        /*0028*/ 	.byte	0x00, 0xf0, 0x61, 0x10


	//----- nvinfo : EIATTR_MAXREG_COUNT
	.align		4
.L_584:
        /*002c*/ 	.byte	0x03, 0x1b
        /*002e*/ 	.short	0x00ff


	//----- nvinfo : EIATTR_NUM_BARRIERS
	.align		4
        /*0030*/ 	.byte	0x02, 0x4c
        /*0032*/ 	.byte	0x02
	.zero		1


	//----- nvinfo : EIATTR_MERCURY_ISA_VERSION
	.align		4
        /*0034*/ 	.byte	0x03, 0x5f
        /*0036*/ 	.short	0x0000


	//----- nvinfo : EIATTR_COOP_GROUP_MASK_REGIDS
	.align		4
        /*0038*/ 	.byte	0x04, 0x29
        /*003a*/ 	.short	(.L_586 - .L_585)


	//   ....[0]....
.L_585:
        /*003c*/ 	.word	0xffffffff


	//   ....[1]....
        /*0040*/ 	.word	0xffffffff


	//   ....[2]....
        /*0044*/ 	.word	0xffffffff


	//   ....[3]....
        /*0048*/ 	.word	0xffffffff


	//   ....[4]....
        /*004c*/ 	.word	0xffffffff


	//   ....[5]....
        /*0050*/ 	.word	0xffffffff


	//   ....[6]....
        /*0054*/ 	.word	0xffffffff


	//   ....[7]....
        /*0058*/ 	.word	0xffffffff


	//   ....[8]....
        /*005c*/ 	.word	0xffffffff


	//   ....[9]....
        /*0060*/ 	.word	0xffffffff


	//   ....[10]....
        /*0064*/ 	.word	0xffffffff


	//   ....[11]....
        /*0068*/ 	.word	0xffffffff


	//   ....[12]....
        /*006c*/ 	.word	0xffffffff


	//   ....[13]....
        /*0070*/ 	.word	0xffffffff


	//   ....[14]....
        /*0074*/ 	.word	0xffffffff


	//   ....[15]....
        /*0078*/ 	.word	0xffffffff


	//   ....[16]....
        /*007c*/ 	.word	0xffffffff


	//   ....[17]....
        /*0080*/ 	.word	0xffffffff


	//   ....[18]....
        /*0084*/ 	.word	0xffffffff


	//   ....[19]....
        /*0088*/ 	.word	0xffffffff


	//   ....[20]....
        /*008c*/ 	.word	0xffffffff


	//   ....[21]....
        /*0090*/ 	.word	0xffffffff


	//   ....[22]....
        /*0094*/ 	.word	0xffffffff


	//   ....[23]....
        /*0098*/ 	.word	0xffffffff


	//   ....[24]....
        /*009c*/ 	.word	0xffffffff


	//   ....[25]....
        /*00a0*/ 	.word	0xffffffff


	//   ....[26]....
        /*00a4*/ 	.word	0xffffffff


	//   ....[27]....
        /*00a8*/ 	.word	0xffffffff


	//   ....[28]....
        /*00ac*/ 	.word	0xffffffff


	//   ....[29]....
        /*00b0*/ 	.word	0xffffffff


	//   ....[30]....
        /*00b4*/ 	.word	0xffffffff


	//   ....[31]....
        /*00b8*/ 	.word	0xffffffff


	//   ....[32]....
        /*00bc*/ 	.word	0xffffffff


	//   ....[33]....
        /*00c0*/ 	.word	0xffffffff


	//   ....[34]....
        /*00c4*/ 	.word	0xffffffff


	//   ....[35]....
        /*00c8*/ 	.word	0xffffffff


	//   ....[36]....
        /*00cc*/ 	.word	0xffffffff


	//   ....[37]....
        /*00d0*/ 	.word	0xffffffff


	//   ....[38]....
        /*00d4*/ 	.word	0xffffffff


	//   ....[39]....
        /*00d8*/ 	.word	0xffffffff


	//   ....[40]....
        /*00dc*/ 	.word	0xffffffff


	//   ....[41]....
        /*00e0*/ 	.word	0xffffffff


	//   ....[42]....
        /*00e4*/ 	.word	0xffffffff


	//   ....[43]....
        /*00e8*/ 	.word	0xffffffff


	//   ....[44]....
        /*00ec*/ 	.word	0xffffffff


	//   ....[45]....
        /*00f0*/ 	.word	0xffffffff


	//   ....[46]....
        /*00f4*/ 	.word	0xffffffff


	//   ....[47]....
        /*00f8*/ 	.word	0xffffffff


	//   ....[48]....
        /*00fc*/ 	.word	0xffffffff


	//   ....[49]....
        /*0100*/ 	.word	0xffffffff


	//   ....[50]....
        /*0104*/ 	.word	0xffffffff


	//   ....[51]....
        /*0108*/ 	.word	0xffffffff


	//   ....[52]....
        /*010c*/ 	.word	0xffffffff


	//   ....[53]....
        /*0110*/ 	.word	0xffffffff


	//   ....[54]....
        /*0114*/ 	.word	0xffffffff


	//   ....[55]....
        /*0118*/ 	.word	0xffffffff


	//   ....[56]....
        /*011c*/ 	.word	0xffffffff


	//   ....[57]....
        /*0120*/ 	.word	0xffffffff


	//   ....[58]....
        /*0124*/ 	.word	0xffffffff


	//   ....[59]....
        /*0128*/ 	.word	0xffffffff


	//   ....[60]....
        /*012c*/ 	.word	0xffffffff


	//----- nvinfo : EIATTR_COOP_GROUP_INSTR_OFFSETS
	.align		4
.L_586:
        /*0130*/ 	.byte	0x04, 0x28
        /*0132*/ 	.short	(.L_588 - .L_587)


	//   ....[0]....
.L_587:
        /*0134*/ 	.word	0x00000090


	//   ....[1]....
        /*0138*/ 	.word	0x00001060


	//   ....[2]....
        /*013c*/ 	.word	0x00001090


	//   ....[3]....
        /*0140*/ 	.word	0x00001290


	//   ....[4]....
        /*0144*/ 	.word	0x000012c0


	//   ....[5]....
        /*0148*/ 	.word	0x000013e0


	//   ....[6]....
        /*014c*/ 	.word	0x00001410


	//   ....[7]....
        /*0150*/ 	.word	0x00001520


	//   ....[8]....
        /*0154*/ 	.word	0x00001560


	//   ....[9]....
        /*0158*/ 	.word	0x00001c50


	//   ....[10]....
        /*015c*/ 	.word	0x00001c90


	//   ....[11]....
        /*0160*/ 	.word	0x00001cd0


	//   ....[12]....
        /*0164*/ 	.word	0x00001d00


	//   ....[13]....
        /*0168*/ 	.word	0x00001d30


	//   ....[14]....
        /*016c*/ 	.word	0x00001d60


	//   ....[15]....
        /*0170*/ 	.word	0x00001d90


	//   ....[16]....
        /*0174*/ 	.word	0x00001dd0


	//   ....[17]....
        /*0178*/ 	.word	0x00002e10


	//   ....[18]....
        /*017c*/ 	.word	0x00002e40


	//   ....[19]....
        /*0180*/ 	.word	0x00002e60


	//   ....[20]....
        /*0184*/ 	.word	0x00002e70


	//   ....[21]....
        /*0188*/ 	.word	0x000035f0


	//   ....[22]....
        /*018c*/ 	.word	0x00003650


	//   ....[23]....
        /*0190*/ 	.word	0x00003680


	//   ....[24]....
        /*0194*/ 	.word	0x000036a0


	//   ....[25]....
        /*0198*/ 	.word	0x00004890


	//   ....[26]....
        /*019c*/ 	.word	0x000048a0


	//   ....[27]....
        /*01a0*/ 	.word	0x000048b0


	//   ....[28]....
        /*01a4*/ 	.word	0x000048c0


	//   ....[29]....
        /*01a8*/ 	.word	0x00004b70


	//   ....[30]....
        /*01ac*/ 	.word	0x00004b80


	//   ....[31]....
        /*01b0*/ 	.word	0x00004b90


	//   ....[32]....
        /*01b4*/ 	.word	0x00004bb0


	//   ....[33]....
        /*01b8*/ 	.word	0x00005900


	//   ....[34]....
        /*01bc*/ 	.word	0x00005920


	//   ....[35]....
        /*01c0*/ 	.word	0x00005950


	//   ....[36]....
        /*01c4*/ 	.word	0x00005960


	//   ....[37]....
        /*01c8*/ 	.word	0x00007000


	//   ....[38]....
        /*01cc*/ 	.word	0x00007030


	//   ....[39]....
        /*01d0*/ 	.word	0x00007080


	//   ....[40]....
        /*01d4*/ 	.word	0x00007090


	//   ....[41]....
        /*01d8*/ 	.word	0x000086f0


	//   ....[42]....
        /*01dc*/ 	.word	0x00008730


	//   ....[43]....
        /*01e0*/ 	.word	0x00008770


	//   ....[44]....
        /*01e4*/ 	.word	0x000087b0


	//   ....[45]....
        /*01e8*/ 	.word	0x000089b0


	//   ....[46]....
        /*01ec*/ 	.word	0x000089c0


	//   ....[47]....
        /*01f0*/ 	.word	0x00008b40


	//   ....[48]....
        /*01f4*/ 	.word	0x00008b70


	//   ....[49]....
        /*01f8*/ 	.word	0x00008cc0


	//   ....[50]....
        /*01fc*/ 	.word	0x00008cf0


	//   ....[51]....
        /*0200*/ 	.word	0x00008e40


	//   ....[52]....
        /*0204*/ 	.word	0x00008e60


	//   ....[53]....
        /*0208*/ 	.word	0x00009780


	//   ....[54]....
        /*020c*/ 	.word	0x000097b0


	//   ....[55]....
        /*0210*/ 	.word	0x000098e0


	//   ....[56]....
        /*0214*/ 	.word	0x00009910


	//   ....[57]....
        /*0218*/ 	.word	0x00009a40


	//   ....[58]....
        /*021c*/ 	.word	0x00009a70


	//   ....[59]....
        /*0220*/ 	.word	0x00009ba0


	//   ....[60]....
        /*0224*/ 	.word	0x00009bc0


	//----- nvinfo : EIATTR_EXIT_INSTR_OFFSETS
	.align		4
.L_588:
        /*0228*/ 	.byte	0x04, 0x1c
        /*022a*/ 	.short	(.L_590 - .L_589)


	//   ....[0]....
.L_589:
        /*022c*/ 	.word	0x00000440


	//   ....[1]....
        /*0230*/ 	.word	0x00008e70


	//   ....[2]....
        /*0234*/ 	.word	0x00008f40


	//   ....[3]....
        /*0238*/ 	.word	0x00008fa0


	//   ....[4]....
        /*023c*/ 	.word	0x00009bd0


	//   ....[5]....
        /*0240*/ 	.word	0x00009c80


	//   ....[6]....
        /*0244*/ 	.word	0x00009ce0


	//----- nvinfo : EIATTR_CTAIDZ_USED
	.align		4
.L_590:
        /*0248*/ 	.byte	0x01, 0x04
	.zero		2


	//----- nvinfo : EIATTR_MAX_THREADS
	.align		4
        /*024c*/ 	.byte	0x04, 0x05
        /*024e*/ 	.short	(.L_592 - .L_591)
.L_591:
        /*0250*/ 	.word	0x00000100
        /*0254*/ 	.word	0x00000001
        /*0258*/ 	.word	0x00000001


	//----- nvinfo : EIATTR_CRS_STACK_SIZE
	.align		4
.L_592:
        /*025c*/ 	.byte	0x04, 0x1e
        /*025e*/ 	.short	(.L_594 - .L_593)
.L_593:
        /*0260*/ 	.word	0x00000000
.L_594:


//--------------------- .nv.info._ZN7cutlass13device_kernelIN5flash19enable_sm80_to_sm89INS1_16FlashAttnFwdSm80INS1_25CollectiveMainloopFwdSm80ILi8ELi1ELb0EN4cute5tupleIJNS5_1CILi128EEENS7_ILi64EEENS7_ILi192EEEEEELi192ENS_10bfloat16_tEfNS_4arch4Sm80ELb0ELb0ELb0ELb1ELb1ELb1ELb1ELb0EEENS1_21CollectiveEpilogueFwdINS6_IJS8_SA_S9_EEENS6_IJNS7_ILi1EEESI_SI_EEESC_SE_Li256ELb1ELb1ELb0ELb0EEENS1_19SingleTileSchedulerILb1ELb0ELb1ELi128EEEEEEEEEvNT_6ParamsE --------------------------
	.section	.nv.info._ZN7cutlass13device_kernelIN5flash19enable_sm80_to_sm89INS1_16FlashAttnFwdSm80INS1_25CollectiveMainloopFwdSm80ILi8ELi1ELb0EN4cute5tupleIJNS5_1CILi128EEENS7_ILi64EEENS7_ILi192EEEEEELi192ENS_10bfloat16_tEfNS_4arch4Sm80ELb0ELb0ELb0ELb1ELb1ELb1ELb1ELb0EEENS1_21CollectiveEpilogueFwdINS6_IJS8_SA_S9_EEENS6_IJNS7_ILi1EEESI_SI_EEESC_SE_Li256ELb1ELb1ELb0ELb0EEENS1_19SingleTileSchedulerILb1ELb0ELb1ELi128EEEEEEEEEvNT_6ParamsE,"",@"SHT_CUDA_INFO"
	.sectionflags	@""
	.align	4


	//----- nvinfo : EIATTR_CUDA_API_VERSION
	.align		4
        /*0000*/ 	.byte	0x04, 0x37
        /*0002*/ 	.short	(.L_596 - .L_595)
.L_595:
        /*0004*/ 	.word	0x00000082


	//----- nvinfo : EIATTR_SW2861232_WAR
	.align		4
.L_596:
        /*0008*/ 	.byte	0x01, 0x35
	.zero		2


	//----- nvinfo : EIATTR_PARAM_CBANK
	.align		4
        /*000c*/ 	.byte	0x04, 0x0a
        /*000e*/ 	.short	(.L_598 - .L_597)
	.align		4
.L_597:
        /*0010*/ 	.word	index@(.nv.constant0._ZN7cutlass13device_kernelIN5flash19enable_sm80_to_sm89INS1_16FlashAttnFwdSm80INS1_25CollectiveMainloopFwdSm80ILi8ELi1ELb0EN4cute5tupleIJNS5_1CILi128EEENS7_ILi64EEENS7_ILi192EEEEEELi192ENS_10bfloat16_tEfNS_4arch4Sm80ELb0ELb0ELb0ELb1ELb1ELb1ELb1ELb0EEENS1_21CollectiveEpilogueFwdINS6_IJS8_SA_S9_EEENS6_IJNS7_ILi1EEESI_SI_EEESC_SE_Li256ELb1ELb1ELb0ELb0EEENS1_19SingleTileSchedulerILb1ELb0ELb1ELi128EEEEEEEEEvNT_6ParamsE)
        /*0014*/ 	.short	0x0160
        /*0016*/ 	.short	0x0418


	//----- nvinfo : EIATTR_CBANK_PARAM_SIZE
	.align		4
.L_598:
        /*0018*/ 	.byte	0x03, 0x19
        /*001a*/ 	.short	0x0418


	//----- nvinfo : EIATTR_KPARAM_INFO
	.align		4
        /*001c*/ 	.byte	0x04, 0x17
        /*001e*/ 	.short	(.L_600 - .L_599)
.L_599:
        /*0020*/ 	.word	0x00000000
        /*0024*/ 	.short	0x0000
        /*0026*/ 	.short	0x0000
        /*0028*/ 	.byte	0x00, 0xf0, 0x61, 0x10


	//----- nvinfo : EIATTR_MAXREG_COUNT
	.align		4
.L_600:
        /*002c*/ 	.byte	0x03, 0x1b
        /*002e*/ 	.short	0x00ff


	//----- nvinfo : EIATTR_NUM_BARRIERS
	.align		4
        /*0030*/ 	.byte	0x02, 0x4c
        /*0032*/ 	.byte	0x02
	.zero		1


	//----- nvinfo : EIATTR_MERCURY_ISA_VERSION
	.align		4
        /*0034*/ 	.byte	0x03, 0x5f
        /*0036*/ 	.short	0x0000


	//----- nvinfo : EIATTR_COOP_GROUP_MASK_REGIDS
	.align		4
        /*0038*/ 	.byte	0x04, 0x29
        /*003a*/ 	.short	(.L_602 - .L_601)


	//   ....[0]....
.L_601:
        /*003c*/ 	.word	0xffffffff


	//   ....[1]....
        /*0040*/ 	.word	0xffffffff


	//   ....[2]....
        /*0044*/ 	.word	0xffffffff


	//   ....[3]....
        /*0048*/ 	.word	0xffffffff


	//   ....[4]....
        /*004c*/ 	.word	0xffffffff


	//   ....[5]....
        /*0050*/ 	.word	0xffffffff


	//   ....[6]....
        /*0054*/ 	.word	0xffffffff


	//   ....[7]....
        /*0058*/ 	.word	0xffffffff


	//   ....[8]....
        /*005c*/ 	.word	0xffffffff


	//   ....[9]....
        /*0060*/ 	.word	0xffffffff


	//   ....[10]....
        /*0064*/ 	.word	0xffffffff


	//   ....[11]....
        /*0068*/ 	.word	0xffffffff


	//   ....[12]....
        /*006c*/ 	.word	0xffffffff


	//   ....[13]....
        /*0070*/ 	.word	0xffffffff


	//   ....[14]....
        /*0074*/ 	.word	0xffffffff


	//   ....[15]....
        /*0078*/ 	.word	0xffffffff


	//   ....[16]....
        /*007c*/ 	.word	0xffffffff


	//   ....[17]....
        /*0080*/ 	.word	0xffffffff


	//   ....[18]....
        /*0084*/ 	.word	0xffffffff


	//   ....[19]....
        /*0088*/ 	.word	0xffffffff


	//   ....[20]....
        /*008c*/ 	.word	0xffffffff


	//   ....[21]....
        /*0090*/ 	.word	0xffffffff


	//   ....[22]....
        /*0094*/ 	.word	0xffffffff


	//   ....[23]....
        /*0098*/ 	.word	0xffffffff


	//   ....[24]....
        /*009c*/ 	.word	0xffffffff


	//   ....[25]....
        /*00a0*/ 	.word	0xffffffff


	//   ....[26]....
        /*00a4*/ 	.word	0xffffffff


	//   ....[27]....
        /*00a8*/ 	.word	0xffffffff


	//   ....[28]....
        /*00ac*/ 	.word	0xffffffff


	//   ....[29]....
        /*00b0*/ 	.word	0xffffffff


	//   ....[30]....
        /*00b4*/ 	.word	0xffffffff


	//   ....[31]....
        /*00b8*/ 	.word	0xffffffff


	//   ....[32]....
        /*00bc*/ 	.word	0xffffffff


	//   ....[33]....
        /*00c0*/ 	.word	0xffffffff


	//   ....[34]....
        /*00c4*/ 	.word	0xffffffff


	//   ....[35]....
        /*00c8*/ 	.word	0xffffffff


	//   ....[36]....
        /*00cc*/ 	.word	0xffffffff


	//   ....[37]....
        /*00d0*/ 	.word	0xffffffff


	//   ....[38]....
        /*00d4*/ 	.word	0xffffffff


	//   ....[39]....
        /*00d8*/ 	.word	0xffffffff


	//   ....[40]....
        /*00dc*/ 	.word	0xffffffff


	//   ....[41]....
        /*00e0*/ 	.word	0xffffffff


	//   ....[42]....
        /*00e4*/ 	.word	0xffffffff


	//   ....[43]....
        /*00e8*/ 	.word	0xffffffff


	//   ....[44]....
        /*00ec*/ 	.word	0xffffffff


	//   ....[45]....
        /*00f0*/ 	.word	0xffffffff


	//   ....[46]....
        /*00f4*/ 	.word	0xffffffff


	//   ....[47]....
        /*00f8*/ 	.word	0xffffffff


	//   ....[48]....
        /*00fc*/ 	.word	0xffffffff


	//   ....[49]....
        /*0100*/ 	.word	0xffffffff


	//   ....[50]....
        /*0104*/ 	.word	0xffffffff


	//   ....[51]....
        /*0108*/ 	.word	0xffffffff


	//   ....[52]....
        /*010c*/ 	.word	0xffffffff


	//   ....[53]....
        /*0110*/ 	.word	0xffffffff


	//   ....[54]....
        /*0114*/ 	.word	0xffffffff


	//   ....[55]....
        /*0118*/ 	.word	0xffffffff


	//   ....[56]....
        /*011c*/ 	.word	0xffffffff


	//   ....[57]....
        /*0120*/ 	.word	0xffffffff


	//   ....[58]....
        /*0124*/ 	.word	0xffffffff


	//   ....[59]....
        /*0128*/ 	.word	0xffffffff


	//   ....[60]....
        /*012c*/ 	.word	0xffffffff


	//   ....[61]....
        /*0130*/ 	.word	0xffffffff


	//   ....[62]....
        /*0134*/ 	.word	0xffffffff


	//   ....[63]....
        /*0138*/ 	.word	0xffffffff


	//   ....[64]....
        /*013c*/ 	.word	0xffffffff


	//   ....[65]....
        /*0140*/ 	.word	0xffffffff


	//   ....[66]....
        /*0144*/ 	.word	0xffffffff


	//   ....[67]....
        /*0148*/ 	.word	0xffffffff


	//   ....[68]....
        /*014c*/ 	.word	0xffffffff


	//----- nvinfo : EIATTR_COOP_GROUP_INSTR_OFFSETS
	.align		4
.L_602:
        /*0150*/ 	.byte	0x04, 0x28
        /*0152*/ 	.short	(.L_604 - .L_603)


	//   ....[0]....
.L_603:
        /*0154*/ 	.word	0x00000060


	//   ....[1]....
        /*0158*/ 	.word	0x00001f20


	//   ....[2]....
        /*015c*/ 	.word	0x00001f30


	//   ....[3]....
        /*0160*/ 	.word	0x00003b10


	//   ....[4]....
        /*0164*/ 	.word	0x00003b20


	//   ....[5]....
        /*0168*/ 	.word	0x00005520


	//   ....[6]....
        /*016c*/ 	.word	0x00005540


	//   ....[7]....
        /*0170*/ 	.word	0x00005a20


	//   ....[8]....
        /*0174*/ 	.word	0x00005a50


	//   ....[9]....
        /*0178*/ 	.word	0x000065a0


	//   ....[10]....
        /*017c*/ 	.word	0x00006660


	//   ....[11]....
        /*0180*/ 	.word	0x00006820


	//   ....[12]....
        /*0184*/ 	.word	0x00006850


	//   ....[13]....
        /*0188*/ 	.word	0x00006970


	//   ....[14]....
        /*018c*/ 	.word	0x000069a0


	//   ....[15]....
        /*0190*/ 	.word	0x00006ac0


	//   ....[16]....
        /*0194*/ 	.word	0x00006b10


	//   ....[17]....
        /*0198*/ 	.word	0x00006f50


	//   ....[18]....
        /*019c*/ 	.word	0x00006f80


	//   ....[19]....
        /*01a0*/ 	.word	0x00006fb0


	//   ....[20]....
        /*01a4*/ 	.word	0x00006fd0


	//   ....[21]....
        /*01a8*/ 	.word	0x0000cf50


	//   ....[22]....
        /*01ac*/ 	.word	0x0000cf90


	//   ....[23]....
        /*01b0*/ 	.word	0x0000cfc0


	//   ....[24]....
        /*01b4*/ 	.word	0x0000d000


	//   ....[25]....
        /*01b8*/ 	.word	0x0000e110


	//   ....[26]....
        /*01bc*/ 	.word	0x0000e140


	//   ....[27]....
        /*01c0*/ 	.word	0x0000e160


	//   ....[28]....
        /*01c4*/ 	.word	0x0000e170


	//   ....[29]....
        /*01c8*/ 	.word	0x0000e8f0


	//   ....[30]....
        /*01cc*/ 	.word	0x0000e950


	//   ....[31]....
        /*01d0*/ 	.word	0x0000e980


	//   ....[32]....
        /*01d4*/ 	.word	0x0000e9a0


	//   ....[33]....
        /*01d8*/ 	.word	0x0000fc00


	//   ....[34]....
        /*01dc*/ 	.word	0x0000fc10


	//   ....[35]....
        /*01e0*/ 	.word	0x0000fc20


	//   ....[36]....
        /*01e4*/ 	.word	0x0000fc30


	//   ....[37]....
        /*01e8*/ 	.word	0x0000fe90


	//   ....[38]....
        /*01ec*/ 	.word	0x0000fea0


	//   ....[39]....
        /*01f0*/ 	.word	0x0000ff00


	//   ....[40]....
        /*01f4*/ 	.word	0x0000ff20


	//   ....[41]....
        /*01f8*/ 	.word	0x00010c70


	//   ....[42]....
        /*01fc*/ 	.word	0x00010c90


	//   ....[43]....
        /*0200*/ 	.word	0x00010cc0


	//   ....[44]....
        /*0204*/ 	.word	0x00010cd0


	//   ....[45]....
        /*0208*/ 	.word	0x00012370


	//   ....[46]....
        /*020c*/ 	.word	0x000123a0


	//   ....[47]....
        /*0210*/ 	.word	0x000123f0


	//   ....[48]....
        /*0214*/ 	.word	0x00012400


	//   ....[49]....
        /*0218*/ 	.word	0x00013940


	//   ....[50]....
        /*021c*/ 	.word	0x00013980


	//   ....[51]....
        /*0220*/ 	.word	0x000139c0


	//   ....[52]....
        /*0224*/ 	.word	0x000139f0


	//   ....[53]....
        /*0228*/ 	.word	0x00013bd0


	//   ....[54]....
        /*022c*/ 	.word	0x00013be0


	//   ....[55]....
        /*0230*/ 	.word	0x00013d60


	//   ....[56]....
        /*0234*/ 	.word	0x00013d90


	//   ....[57]....
        /*0238*/ 	.word	0x00013ee0


	//   ....[58]....
        /*023c*/ 	.word	0x00013f10


	//   ....[59]....
        /*0240*/ 	.word	0x00014060


	//   ....[60]....
        /*0244*/ 	.word	0x00014080


	//   ....[61]....
        /*0248*/ 	.word	0x00014850


	//   ....[62]....
        /*024c*/ 	.word	0x00014870


	//   ....[63]....
        /*0250*/ 	.word	0x000149a0


	//   ....[64]....
        /*0254*/ 	.word	0x000149d0


	//   ....[65]....
        /*0258*/ 	.word	0x00014b00


	//   ....[66]....
        /*025c*/ 	.word	0x00014b30


	//   ....[67]....
        /*0260*/ 	.word	0x00014c60


	//   ....[68]....
        /*0264*/ 	.word	0x00014c80


	//----- nvinfo : EIATTR_EXIT_INSTR_OFFSETS
	.align		4
.L_604:
        /*0268*/ 	.byte	0x04, 0x1c
        /*026a*/ 	.short	(.L_606 - .L_605)


	//   ....[0]....
.L_605:
        /*026c*/ 	.word	0x00000310


	//   ....[1]....
        /*0270*/ 	.word	0x00014090


	//   ....[2]....
        /*0274*/ 	.word	0x00014160


	//   ....[3]....
        /*0278*/ 	.word	0x000141c0


	//   ....[4]....
        /*027c*/ 	.word	0x00014c90


	//   ....[5]....
        /*0280*/ 	.word	0x00014d40


	//   ....[6]....
        /*0284*/ 	.word	0x00014da0


	//----- nvinfo : EIATTR_CTAIDZ_USED
	.align		4
.L_606:
        /*0288*/ 	.byte	0x01, 0x04
	.zero		2


	//----- nvinfo : EIATTR_MAX_THREADS
	.align		4
        /*028c*/ 	.byte	0x04, 0x05
        /*028e*/ 	.short	(.L_608 - .L_607)
.L_607:
        /*0290*/ 	.word	0x00000100
        /*0294*/ 	.word	0x00000001
        /*0298*/ 	.word	0x00000001


	//----- nvinfo : EIATTR_CRS_STACK_SIZE
	.align		4
.L_608:
        /*029c*/ 	.byte	0x04, 0x1e
        /*029e*/ 	.short	(.L_610 - .L_609)
.L_609:
        /*02a0*/ 	.word	0x00000000
.L_610:


//--------------------- .nv.info._ZN7cutlass13device_kernelIN5flash19enable_sm80_to_sm89INS1_16FlashAttnFwdSm80INS1_25CollectiveMainloopFwdSm80ILi8ELi1ELb0EN4cute5tupleIJNS5_1CILi128EEENS7_ILi64EEENS7_ILi192EEEEEELi192ENS_10bfloat16_tEfNS_4arch4Sm80ELb0ELb1ELb0ELb0ELb1ELb0ELb1ELb0EEENS1_21CollectiveEpilogueFwdINS6_IJS8_SA_S9_EEENS6_IJNS7_ILi1EEESI_SI_EEESC_SE_Li256ELb0ELb1ELb0ELb0EEENS1_19SingleTileSchedulerILb0ELb0ELb1ELi128EEEEEEEEEvNT_6ParamsE --------------------------
	.section	.nv.info._ZN7cutlass13device_kernelIN5flash19enable_sm80_to_sm89INS1_16FlashAttnFwdSm80INS1_25CollectiveMainloopFwdSm80ILi8ELi1ELb0EN4cute5tupleIJNS5_1CILi128EEENS7_ILi64EEENS7_ILi192EEEEEELi192ENS_10bfloat16_tEfNS_4arch4Sm80ELb0ELb1ELb0ELb0ELb1ELb0ELb1ELb0EEENS1_21CollectiveEpilogueFwdINS6_IJS8_SA_S9_EEENS6_IJNS7_ILi1EEESI_SI_EEESC_SE_Li256ELb0ELb1ELb0ELb0EEENS1_19SingleTileSchedulerILb0ELb0ELb1ELi128EEEEEEEEEvNT_6ParamsE,"",@"SHT_CUDA_INFO"
	.sectionflags	@""
	.align	4


	//----- nvinfo : EIATTR_CUDA_API_VERSION
	.align		4
        /*0000*/ 	.byte	0x04, 0x37
        /*0002*/ 	.short	(.L_612 - .L_611)
.L_611:
        /*0004*/ 	.word	0x00000082


	//----- nvinfo : EIATTR_SW2861232_WAR
	.align		4
.L_612:
        /*0008*/ 	.byte	0x01, 0x35
	.zero		2


	//----- nvinfo : EIATTR_PARAM_CBANK
	.align		4
        /*000c*/ 	.byte	0x04, 0x0a
        /*000e*/ 	.short	(.L_614 - .L_613)
	.align		4
.L_613:
        /*0010*/ 	.word	index@(.nv.constant0._ZN7cutlass13device_kernelIN5flash19enable_sm80_to_sm89INS1_16FlashAttnFwdSm80INS1_25CollectiveMainloopFwdSm80ILi8ELi1ELb0EN4cute5tupleIJNS5_1CILi128EEENS7_ILi64EEENS7_ILi192EEEEEELi192ENS_10bfloat16_tEfNS_4arch4Sm80ELb0ELb1ELb0ELb0ELb1ELb0ELb1ELb0EEENS1_21CollectiveEpilogueFwdINS6_IJS8_SA_S9_EEENS6_IJNS7_ILi1EEESI_SI_EEESC_SE_Li256ELb0ELb1ELb0ELb0EEENS1_19SingleTileSchedulerILb0ELb0ELb1ELi128EEEEEEEEEvNT_6ParamsE)
        /*0014*/ 	.short	0x0160
        /*0016*/ 	.short	0x0418


	//----- nvinfo : EIATTR_CBANK_PARAM_SIZE
	.align		4
.L_614:
        /*0018*/ 	.byte	0x03, 0x19
        /*001a*/ 	.short	0x0418


	//----- nvinfo : EIATTR_KPARAM_INFO
	.align		4
        /*001c*/ 	.byte	0x04, 0x17
        /*001e*/ 	.short	(.L_616 - .L_615)
.L_615:
        /*0020*/ 	.word	0x00000000
        /*0024*/ 	.short	0x0000
        /*0026*/ 	.short	0x0000
        /*0028*/ 	.byte	0x00, 0xf0, 0x61, 0x10


	//----- nvinfo : EIATTR_MAXREG_COUNT
	.align		4
.L_616:
        /*002c*/ 	.byte	0x03, 0x1b
        /*002e*/ 	.short	0x00ff


	//----- nvinfo : EIATTR_NUM_BARRIERS
	.align		4
        /*0030*/ 	.byte	0x02, 0x4c
        /*0032*/ 	.byte	0x02
	.zero		1


	//----- nvinfo : EIATTR_MERCURY_ISA_VERSION
	.align		4
        /*0034*/ 	.byte	0x03, 0x5f
        /*0036*/ 	.short	0x0000


	//----- nvinfo : EIATTR_COOP_GROUP_MASK_REGIDS
	.align		4
        /*0038*/ 	.byte	0x04, 0x29
        /*003a*/ 	.short	(.L_618 - .L_617)


	//   ....[0]....
.L_617:
        /*003c*/ 	.word	0xffffffff


	//   ....[1]....
        /*0040*/ 	.word	0xffffffff


	//   ....[2]....
        /*0044*/ 	.word	0xffffffff


	//   ....[3]....
        /*0048*/ 	.word	0xffffffff


	//   ....[4]....
        /*004c*/ 	.word	0xffffffff


	//   ....[5]....
        /*0050*/ 	.word	0xffffffff


	//   ....[6]....
        /*0054*/ 	.word	0xffffffff


	//   ....[7]....
        /*0058*/ 	.word	0xffffffff


	//   ....[8]....
        /*005c*/ 	.word	0xffffffff


	//   ....[9]....
        /*0060*/ 	.word	0xffffffff


	//   ....[10]....
        /*0064*/ 	.word	0xffffffff


	//   ....[11]....
        /*0068*/ 	.word	0xffffffff


	//   ....[12]....
        /*006c*/ 	.word	0xffffffff


	//   ....[13]....
        /*0070*/ 	.word	0xffffffff


	//   ....[14]....
        /*0074*/ 	.word	0xffffffff


	//   ....[15]....
        /*0078*/ 	.word	0xffffffff


	//   ....[16]....
        /*007c*/ 	.word	0xffffffff


	//   ....[17]....
        /*0080*/ 	.word	0xffffffff


	//   ....[18]....
        /*0084*/ 	.word	0xffffffff


	//   ....[19]....
        /*0088*/ 	.word	0xffffffff


	//   ....[20]....
        /*008c*/ 	.word	0xffffffff


	//   ....[21]....
        /*0090*/ 	.word	0xffffffff


	//   ....[22]....
        /*0094*/ 	.word	0xffffffff


	//   ....[23]....
        /*0098*/ 	.word	0xffffffff


	//   ....[24]....
        /*009c*/ 	.word	0xffffffff


	//   ....[25]....
        /*00a0*/ 	.word	0xffffffff


	//   ....[26]....
        /*00a4*/ 	.word	0xffffffff


	//   ....[27]....
        /*00a8*/ 	.word	0xffffffff


	//   ....[28]....
        /*00ac*/ 	.word	0xffffffff


	//   ....[29]....
        /*00b0*/ 	.word	0xffffffff


	//   ....[30]....
        /*00b4*/ 	.word	0xffffffff


	//   ....[31]....
        /*00b8*/ 	.word	0xffffffff


	//   ....[32]....
        /*00bc*/ 	.word	0xffffffff


	//   ....[33]....
        /*00c0*/ 	.word	0xffffffff


	//   ....[34]....
        /*00c4*/ 	.word	0xffffffff


	//   ....[35]....
        /*00c8*/ 	.word	0xffffffff


	//   ....[36]....
        /*00cc*/ 	.word	0xffffffff


	//   ....[37]....
        /*00d0*/ 	.word	0xffffffff


	//   ....[38]....
        /*00d4*/ 	.word	0xffffffff


	//   ....[39]....
        /*00d8*/ 	.word	0xffffffff


	//   ....[40]....
        /*00dc*/ 	.word	0xffffffff


	//   ....[41]....
        /*00e0*/ 	.word	0xffffffff


	//   ....[42]....
        /*00e4*/ 	.word	0xffffffff


	//   ....[43]....
        /*00e8*/ 	.word	0xffffffff


	//   ....[44]....
        /*00ec*/ 	.word	0xffffffff


	//   ....[45]....
        /*00f0*/ 	.word	0xffffffff


	//   ....[46]....
        /*00f4*/ 	.word	0xffffffff


	//   ....[47]....
        /*00f8*/ 	.word	0xffffffff


	//   ....[48]....
        /*00fc*/ 	.word	0xffffffff


	//   ....[49]....
        /*0100*/ 	.word	0xffffffff


	//   ....[50]....
        /*0104*/ 	.word	0xffffffff


	//   ....[51]....
        /*0108*/ 	.word	0xffffffff


	//   ....[52]....
        /*010c*/ 	.word	0xffffffff


	//   ....[53]....
        /*0110*/ 	.word	0xffffffff


	//   ....[54]....
        /*0114*/ 	.word	0xffffffff


	//   ....[55]....
        /*0118*/ 	.word	0xffffffff


	//   ....[56]....
        /*011c*/ 	.word	0xffffffff


	//   ....[57]....
        /*0120*/ 	.word	0xffffffff


	//   ....[58]....
        /*0124*/ 	.word	0xffffffff


	//   ....[59]....
        /*0128*/ 	.word	0xffffffff


	//   ....[60]....
        /*012c*/ 	.word	0xffffffff


	//   ....[61]....
        /*0130*/ 	.word	0xffffffff


	//   ....[62]....
        /*0134*/ 	.word	0xffffffff


	//   ....[63]....
        /*0138*/ 	.word	0xffffffff


	//   ....[64]....
        /*013c*/ 	.word	0xffffffff


	//   ....[65]....
        /*0140*/ 	.word	0xffffffff


	//   ....[66]....
        /*0144*/ 	.word	0xffffffff


	//   ....[67]....
        /*0148*/ 	.word	0xffffffff


	//   ....[68]....
        /*014c*/ 	.word	0xffffffff


	//   ....[69]....
        /*0150*/ 	.word	0xffffffff


	//   ....[70]....
        /*0154*/ 	.word	0xffffffff


	//   ....[71]....
        /*0158*/ 	.word	0xffffffff


	//   ....[72]....
        /*015c*/ 	.word	0xffffffff


	//   ....[73]....
        /*0160*/ 	.word	0xffffffff


	//   ....[74]....
        /*0164*/ 	.word	0xffffffff


	//   ....[75]....
        /*0168*/ 	.word	0xffffffff


	//   ....[76]....
        /*016c*/ 	.word	0xffffffff


	//   ....[77]....
        /*0170*/ 	.word	0xffffffff


	//   ....[78]....
        /*0174*/ 	.word	0xffffffff


	//   ....[79]....
        /*0178*/ 	.word	0xffffffff


	//   ....[80]....
        /*017c*/ 	.word	0xffffffff


	//   ....[81]....
        /*0180*/ 	.word	0xffffffff


	//   ....[82]....
        /*0184*/ 	.word	0xffffffff


	//   ....[83]....
        /*0188*/ 	.word	0xffffffff


	//   ....[84]....
        /*018c*/ 	.word	0xffffffff


	//   ....[85]....
        /*0190*/ 	.word	0xffffffff


	//   ....[86]....
        /*0194*/ 	.word	0xffffffff


	//   ....[87]....
        /*0198*/ 	.word	0xffffffff


	//   ....[88]....
        /*019c*/ 	.word	0xffffffff


	//   ....[89]....
        /*01a0*/ 	.word	0xffffffff


	//----- nvinfo : EIATTR_COOP_GROUP_INSTR_OFFSETS
	.align		4
.L_618:
        /*01a4*/ 	.byte	0x04, 0x28
        /*01a6*/ 	.short	(.L_620 - .L_619)


	//   ....[0]....
.L_619:
        /*01a8*/ 	.word	0x00000ec0


	//   ....[1]....
        /*01ac*/ 	.word	0x00000f00


	//   ....[2]....
        /*01b0*/ 	.word	0x00000f30


	//   ....[3]....
        /*01b4*/ 	.word	0x00000f70


	//   ....[4]....
        /*01b8*/ 	.word	0x00000fa0


	//   ....[5]....
        /*01bc*/ 	.word	0x00001070


	//   ....[6]....
        /*01c0*/ 	.word	0x000010d0


	//   ....[7]....
        /*01c4*/ 	.word	0x000010e0


	//   ....[8]....
        /*01c8*/ 	.word	0x00001650


	//   ....[9]....
        /*01cc*/ 	.word	0x00001680


	//   ....[10]....
        /*01d0*/ 	.word	0x000016b0


	//   ....[11]....
        /*01d4*/ 	.word	0x000016e0


	//   ....[12]....
        /*01d8*/ 	.word	0x00001720


	//   ....[13]....
        /*01dc*/ 	.word	0x00001760


	//   ....[14]....
        /*01e0*/ 	.word	0x00001780


	//   ....[15]....
        /*01e4*/ 	.word	0x000017b0


	//   ....[16]....
        /*01e8*/ 	.word	0x00002a20


	//   ....[17]....
        /*01ec*/ 	.word	0x00002a40


	//   ....[18]....
        /*01f0*/ 	.word	0x00002a50


	//   ....[19]....
        /*01f4*/ 	.word	0x00002a60


	//   ....[20]....
        /*01f8*/ 	.word	0x00002da0


	//   ....[21]....
        /*01fc*/ 	.word	0x00003000


	//   ....[22]....
        /*0200*/ 	.word	0x00003890


	//   ....[23]....
        /*0204*/ 	.word	0x00003b60


	//   ....[24]....
        /*0208*/ 	.word	0x00003b70


	//   ....[25]....
        /*020c*/ 	.word	0x00003bd0


	//   ....[26]....
        /*0210*/ 	.word	0x00004f70


	//   ....[27]....
        /*0214*/ 	.word	0x00004f90


	//   ....[28]....
        /*0218*/ 	.word	0x00004fb0


	//   ....[29]....
        /*021c*/ 	.word	0x00004fc0


	//   ....[30]....
        /*0220*/ 	.word	0x00005c70


	//   ....[31]....
        /*0224*/ 	.word	0x00005c90


	//   ....[32]....
        /*0228*/ 	.word	0x00005ca0


	//   ....[33]....
        /*022c*/ 	.word	0x00005cb0


	//   ....[34]....
        /*0230*/ 	.word	0x00005eb0


	//   ....[35]....
        /*0234*/ 	.word	0x00006190


	//   ....[36]....
        /*0238*/ 	.word	0x00006be0


	//   ....[37]....
        /*023c*/ 	.word	0x00006d50


	//   ....[38]....
        /*0240*/ 	.word	0x00006d60


	//   ....[39]....
        /*0244*/ 	.word	0x00006d80


	//   ....[40]....
        /*0248*/ 	.word	0x00008a30


	//   ....[41]....
        /*024c*/ 	.word	0x00008a40


	//   ....[42]....
        /*0250*/ 	.word	0x00008a50


	//   ....[43]....
        /*0254*/ 	.word	0x00008a60


	//   ....[44]....
        /*0258*/ 	.word	0x00009720


	//   ....[45]....
        /*025c*/ 	.word	0x00009730


	//   ....[46]....
        /*0260*/ 	.word	0x00009740


	//   ....[47]....
        /*0264*/ 	.word	0x00009750


	//   ....[48]....
        /*0268*/ 	.word	0x00009b10


	//   ....[49]....
        /*026c*/ 	.word	0x00009b30


	//   ....[50]....
        /*0270*/ 	.word	0x00009b70


	//   ....[51]....
        /*0274*/ 	.word	0x00009b80


	//   ....[52]....
        /*0278*/ 	.word	0x0000b480


	//   ....[53]....
        /*027c*/ 	.word	0x0000b4a0


	//   ....[54]....
        /*0280*/ 	.word	0x0000b4b0


	//   ....[55]....
        /*0284*/ 	.word	0x0000b4d0


	//   ....[56]....
        /*0288*/ 	.word	0x0000c100


	//   ....[57]....
        /*028c*/ 	.word	0x0000c110


	//   ....[58]....
        /*0290*/ 	.word	0x0000c120


	//   ....[59]....
        /*0294*/ 	.word	0x0000c130


	//   ....[60]....
        /*0298*/ 	.word	0x0000c310


	//   ....[61]....
        /*029c*/ 	.word	0x0000c5d0


	//   ....[62]....
        /*02a0*/ 	.word	0x0000d100


	//   ....[63]....
        /*02a4*/ 	.word	0x0000d150


	//   ....[64]....
        /*02a8*/ 	.word	0x0000d170


	//   ....[65]....
        /*02ac*/ 	.word	0x0000d190


	//   ....[66]....
        /*02b0*/ 	.word	0x0000e8e0


	//   ....[67]....
        /*02b4*/ 	.word	0x0000e910


	//   ....[68]....
        /*02b8*/ 	.word	0x0000e950


	//   ....[69]....
        /*02bc*/ 	.word	0x0000e960


	//   ....[70]....
        /*02c0*/ 	.word	0x0000fed0


	//   ....[71]....
        /*02c4*/ 	.word	0x0000fee0


	//   ....[72]....
        /*02c8*/ 	.word	0x0000ff00


	//   ....[73]....
        /*02cc*/ 	.word	0x0000ff20


	//   ....[74]....
        /*02d0*/ 	.word	0x0000ff50


	//   ....[75]....
        /*02d4*/ 	.word	0x0000ff70


	//   ....[76]....
        /*02d8*/ 	.word	0x000101a0


	//   ....[77]....
        /*02dc*/ 	.word	0x000101d0


	//   ....[78]....
        /*02e0*/ 	.word	0x00010320


	//   ....[79]....
        /*02e4*/ 	.word	0x00010350


	//   ....[80]....
        /*02e8*/ 	.word	0x000104a0


	//   ....[81]....
        /*02ec*/ 	.word	0x000104c0


	//   ....[82]....
        /*02f0*/ 	.word	0x00010b90


	//   ....[83]....
        /*02f4*/ 	.word	0x00010bb0


	//   ....[84]....
        /*02f8*/ 	.word	0x00010ce0


	//   ....[85]....
        /*02fc*/ 	.word	0x00010d10


	//   ....[86]....
        /*0300*/ 	.word	0x00010e40


	//   ....[87]....
        /*0304*/ 	.word	0x00010e70


	//   ....[88]....
        /*0308*/ 	.word	0x00010fa0


	//   ....[89]....
        /*030c*/ 	.word	0x00010fc0


	//----- nvinfo : EIATTR_EXIT_INSTR_OFFSETS
	.align		4
.L_620:
        /*0310*/ 	.byte	0x04, 0x1c
        /*0312*/ 	.short	(.L_622 - .L_621)


	//   ....[0]....
.L_621:
        /*0314*/ 	.word	0x00000030


	//   ....[1]....
        /*0318*/ 	.word	0x000104d0


	//   ....[2]....
        /*031c*/ 	.word	0x000105a0


	//   ....[3]....
        /*0320*/ 	.word	0x00010600


	//   ....[4]....
        /*0324*/ 	.word	0x00010fd0


	//   ....[5]....
        /*0328*/ 	.word	0x00011080


	//   ....[6]....
        /*032c*/ 	.word	0x000110e0


	//----- nvinfo : EIATTR_CTAIDZ_USED
	.align		4
.L_622:
        /*0330*/ 	.byte	0x01, 0x04
	.zero		2


	//----- nvinfo : EIATTR_MAX_THREADS
	.align		4
        /*0334*/ 	.byte	0x04, 0x05
        /*0336*/ 	.short	(.L_624 - .L_623)
.L_623:
        /*0338*/ 	.word	0x00000100
        /*033c*/ 	.word	0x00000001
        /*0340*/ 	.word	0x00000001


	//----- nvinfo : EIATTR_CRS_STACK_SIZE
	.align		4
.L_624:
        /*0344*/ 	.byte	0x04, 0x1e
        /*0346*/ 	.short	(.L_626 - .L_625)
.L_625:
        /*0348*/ 	.word	0x00000000
.L_626:


//--------------------- .nv.info._ZN7cutlass13device_kernelIN5flash19enable_sm80_to_sm89INS1_16FlashAttnFwdSm80INS1_25CollectiveMainloopFwdSm80ILi8ELi1ELb0EN4cute5tupleIJNS5_1CILi128EEENS7_ILi64EEENS7_ILi192EEEEEELi192ENS_10bfloat16_tEfNS_4arch4Sm80ELb0ELb1ELb0ELb1ELb1ELb0ELb1ELb0EEENS1_21CollectiveEpilogueFwdINS6_IJS8_SA_S9_EEENS6_IJNS7_ILi1EEESI_SI_EEESC_SE_Li256ELb1ELb1ELb0ELb0EEENS1_19SingleTileSchedulerILb1ELb0ELb1ELi128EEEEEEEEEvNT_6ParamsE --------------------------
	.section	.nv.info._ZN7cutlass13device_kernelIN5flash19enable_sm80_to_sm89INS1_16FlashAttnFwdSm80INS1_25CollectiveMainloopFwdSm80ILi8ELi1ELb0EN4cute5tupleIJNS5_1CILi128EEENS7_ILi64EEENS7_ILi192EEEEEELi192ENS_10bfloat16_tEfNS_4arch4Sm80ELb0ELb1ELb0ELb1ELb1ELb0ELb1ELb0EEENS1_21CollectiveEpilogueFwdINS6_IJS8_SA_S9_EEENS6_IJNS7_ILi1EEESI_SI_EEESC_SE_Li256ELb1ELb1ELb0ELb0EEENS1_19SingleTileSchedulerILb1ELb0ELb1ELi128EEEEEEEEEvNT_6ParamsE,"",@"SHT_CUDA_INFO"
	.sectionflags	@""
	.align	4


	//----- nvinfo : EIATTR_CUDA_API_VERSION
	.align		4
        /*0000*/ 	.byte	0x04, 0x37
        /*0002*/ 	.short	(.L_628 - .L_627)
.L_627:
        /*0004*/ 	.word	0x00000082


	//----- nvinfo : EIATTR_SW2861232_WAR
	.align		4
.L_628:
        /*0008*/ 	.byte	0x01, 0x35
	.zero		2


	//----- nvinfo : EIATTR_PARAM_CBANK
	.align		4
        /*000c*/ 	.byte	0x04, 0x0a
        /*000e*/ 	.short	(.L_630 - .L_629)
	.align		4
.L_629:
        /*0010*/ 	.word	index@(.nv.constant0._ZN7cutlass13device_kernelIN5flash19enable_sm80_to_sm89INS1_16FlashAttnFwdSm80INS1_25CollectiveMainloopFwdSm80ILi8ELi1ELb0EN4cute5tupleIJNS5_1CILi128EEENS7_ILi64EEENS7_ILi192EEEEEELi192ENS_10bfloat16_tEfNS_4arch4Sm80ELb0ELb1ELb0ELb1ELb1ELb0ELb1ELb0EEENS1_21CollectiveEpilogueFwdINS6_IJS8_SA_S9_EEENS6_IJNS7_ILi1EEESI_SI_EEESC_SE_Li256ELb1ELb1ELb0ELb0EEENS1_19SingleTileSchedulerILb1ELb0ELb1ELi128EEEEEEEEEvNT_6ParamsE)
        /*0014*/ 	.short	0x0160
        /*0016*/ 	.short	0x0418


	//----- nvinfo : EIATTR_CBANK_PARAM_SIZE
	.align		4
.L_630:
        /*0018*/ 	.byte	0x03, 0x19
        /*001a*/ 	.short	0x0418


	//----- nvinfo : EIATTR_KPARAM_INFO
	.align		4
        /*001c*/ 	.byte	0x04, 0x17
        /*001e*/ 	.short	(.L_632 - .L_631)
.L_631:
        /*0020*/ 	.word	0x00000000
        /*0024*/ 	.short	0x0000
        /*0026*/ 	.short	0x0000
        /*0028*/ 	.byte	0x00, 0xf0, 0x61, 0x10


	//----- nvinfo : EIATTR_MAXREG_COUNT
	.align		4
.L_632:
        /*002c*/ 	.byte	0x03, 0x1b
        /*002e*/ 	.short	0x00ff


	//----- nvinfo : EIATTR_NUM_BARRIERS
	.align		4
        /*0030*/ 	.byte	0x02, 0x4c
        /*0032*/ 	.byte	0x02
	.zero		1


	//----- nvinfo : EIATTR_MERCURY_ISA_VERSION
	.align		4
        /*0034*/ 	.byte	0x03, 0x5f
        /*0036*/ 	.short	0x0000


	//----- nvinfo : EIATTR_COOP_GROUP_MASK_REGIDS
	.align		4
        /*0038*/ 	.byte	0x04, 0x29
        /*003a*/ 	.short	(.L_634 - .L_633)


	//   ....[0]....
.L_633:
        /*003c*/ 	.word	0xffffffff


	//   ....[1]....
        /*0040*/ 	.word	0xffffffff


	//   ....[2]....
        /*0044*/ 	.word	0xffffffff


	//   ....[3]....
        /*0048*/ 	.word	0xffffffff


	//   ....[4]....
        /*004c*/ 	.word	0xffffffff


	//   ....[5]....
        /*0050*/ 	.word	0xffffffff


	//   ....[6]....
        /*0054*/ 	.word	0xffffffff


	//   ....[7]....
        /*0058*/ 	.word	0xffffffff


	//   ....[8]....
        /*005c*/ 	.word	0xffffffff


	//   ....[9]....
        /*0060*/ 	.word	0xffffffff


	//   ....[10]....
        /*0064*/ 	.word	0xffffffff


	//   ....[11]....
        /*0068*/ 	.word	0xffffffff


	//   ....[12]....
        /*006c*/ 	.word	0xffffffff


	//   ....[13]....
        /*0070*/ 	.word	0xffffffff


	//   ....[14]....
        /*0074*/ 	.word	0xffffffff


	//   ....[15]....
        /*0078*/ 	.word	0xffffffff


	//   ....[16]....
        /*007c*/ 	.word	0xffffffff


	//   ....[17]....
        /*0080*/ 	.word	0xffffffff


	//   ....[18]....
        /*0084*/ 	.word	0xffffffff


	//   ....[19]....
        /*0088*/ 	.word	0xffffffff


	//   ....[20]....
        /*008c*/ 	.word	0xffffffff


	//   ....[21]....
        /*0090*/ 	.word	0xffffffff


	//   ....[22]....
        /*0094*/ 	.word	0xffffffff


	//   ....[23]....
        /*0098*/ 	.word	0xffffffff


	//   ....[24]....
        /*009c*/ 	.word	0xffffffff


	//   ....[25]....
        /*00a0*/ 	.word	0xffffffff


	//   ....[26]....
        /*00a4*/ 	.word	0xffffffff


	//   ....[27]....
        /*00a8*/ 	.word	0xffffffff


	//   ....[28]....
        /*00ac*/ 	.word	0xffffffff


	//   ....[29]....
        /*00b0*/ 	.word	0xffffffff


	//   ....[30]....
        /*00b4*/ 	.word	0xffffffff


	//   ....[31]....
        /*00b8*/ 	.word	0xffffffff


	//   ....[32]....
        /*00bc*/ 	.word	0xffffffff


	//   ....[33]....
        /*00c0*/ 	.word	0xffffffff


	//   ....[34]....
        /*00c4*/ 	.word	0xffffffff


	//   ....[35]....
        /*00c8*/ 	.word	0xffffffff


	//   ....[36]....
        /*00cc*/ 	.word	0xffffffff


	//   ....[37]....
        /*00d0*/ 	.word	0xffffffff


	//   ....[38]....
        /*00d4*/ 	.word	0xffffffff


	//   ....[39]....
        /*00d8*/ 	.word	0xffffffff


	//   ....[40]....
        /*00dc*/ 	.word	0xffffffff


	//   ....[41]....
        /*00e0*/ 	.word	0xffffffff


	//   ....[42]....
        /*00e4*/ 	.word	0xffffffff


	//   ....[43]....
        /*00e8*/ 	.word	0xffffffff


	//   ....[44]....
        /*00ec*/ 	.word	0xffffffff


	//   ....[45]....
        /*00f0*/ 	.word	0xffffffff


	//   ....[46]....
        /*00f4*/ 	.word	0xffffffff


	//   ....[47]....
        /*00f8*/ 	.word	0xffffffff


	//   ....[48]....
        /*00fc*/ 	.word	0xffffffff


	//   ....[49]....
        /*0100*/ 	.word	0xffffffff


	//   ....[50]....
        /*0104*/ 	.word	0xffffffff


	//   ....[51]....
        /*0108*/ 	.word	0xffffffff


	//   ....[52]....
        /*010c*/ 	.word	0xffffffff


	//   ....[53]....
        /*0110*/ 	.word	0xffffffff


	//   ....[54]....
        /*0114*/ 	.word	0xffffffff


	//   ....[55]....
        /*0118*/ 	.word	0xffffffff


	//   ....[56]....
        /*011c*/ 	.word	0xffffffff


	//   ....[57]....
        /*0120*/ 	.word	0xffffffff


	//   ....[58]....
        /*0124*/ 	.word	0xffffffff


	//   ....[59]....
        /*0128*/ 	.word	0xffffffff


	//   ....[60]....
        /*012c*/ 	.word	0xffffffff


	//   ....[61]....
        /*0130*/ 	.word	0xffffffff


	//   ....[62]....
        /*0134*/ 	.word	0xffffffff


	//   ....[63]....
        /*0138*/ 	.word	0xffffffff


	//   ....[64]....
        /*013c*/ 	.word	0xffffffff


	//   ....[65]....
        /*0140*/ 	.word	0xffffffff


	//   ....[66]....
        /*0144*/ 	.word	0xffffffff


	//   ....[67]....
        /*0148*/ 	.word	0xffffffff


	//   ....[68]....
        /*014c*/ 	.word	0xffffffff


	//   ....[69]....
        /*0150*/ 	.word	0xffffffff


	//   ....[70]....
        /*0154*/ 	.word	0xffffffff


	//   ....[71]....
        /*0158*/ 	.word	0xffffffff


	//   ....[72]....
        /*015c*/ 	.word	0xffffffff


	//   ....[73]....
        /*0160*/ 	.word	0xffffffff


	//   ....[74]....
        /*0164*/ 	.word	0xffffffff


	//   ....[75]....
        /*0168*/ 	.word	0xffffffff


	//   ....[76]....
        /*016c*/ 	.word	0xffffffff


	//   ....[77]....
        /*0170*/ 	.word	0xffffffff


	//   ....[78]....
        /*0174*/ 	.word	0xffffffff


	//   ....[79]....
        /*0178*/ 	.word	0xffffffff


	//   ....[80]....
        /*017c*/ 	.word	0xffffffff


	//   ....[81]....
        /*0180*/ 	.word	0xffffffff


	//   ....[82]....
        /*0184*/ 	.word	0xffffffff


	//   ....[83]....
        /*0188*/ 	.word	0xffffffff


	//   ....[84]....
        /*018c*/ 	.word	0xffffffff


	//   ....[85]....
        /*0190*/ 	.word	0xffffffff


	//   ....[86]....
        /*0194*/ 	.word	0xffffffff


	//   ....[87]....
        /*0198*/ 	.word	0xffffffff


	//   ....[88]....
        /*019c*/ 	.word	0xffffffff


	//   ....[89]....
        /*01a0*/ 	.word	0xffffffff


	//   ....[90]....
        /*01a4*/ 	.word	0xffffffff


	//----- nvinfo : EIATTR_COOP_GROUP_INSTR_OFFSETS
	.align		4
.L_634:
        /*01a8*/ 	.byte	0x04, 0x28
        /*01aa*/ 	.short	(.L_636 - .L_635)


	//   ....[0]....
.L_635:
        /*01ac*/ 	.word	0x00000090


	//   ....[1]....
        /*01b0*/ 	.word	0x00001540


	//   ....[2]....
        /*01b4*/ 	.word	0x00001570


	//   ....[3]....
        /*01b8*/ 	.word	0x000017a0


	//   ....[4]....
        /*01bc*/ 	.word	0x000017d0


	//   ....[5]....
        /*01c0*/ 	.word	0x000018f0


	//   ....[6]....
        /*01c4*/ 	.word	0x00001920


	//   ....[7]....
        /*01c8*/ 	.word	0x00001a50


	//   ....[8]....
        /*01cc*/ 	.word	0x00001aa0


	//   ....[9]....
        /*01d0*/ 	.word	0x000020f0


	//   ....[10]....
        /*01d4*/ 	.word	0x00002110


	//   ....[11]....
        /*01d8*/ 	.word	0x00002140


	//   ....[12]....
        /*01dc*/ 	.word	0x00002160


	//   ....[13]....
        /*01e0*/ 	.word	0x000021a0


	//   ....[14]....
        /*01e4*/ 	.word	0x000021d0


	//   ....[15]....
        /*01e8*/ 	.word	0x00002200


	//   ....[16]....
        /*01ec*/ 	.word	0x00002230


	//   ....[17]....
        /*01f0*/ 	.word	0x000032f0


	//   ....[18]....
        /*01f4*/ 	.word	0x00003330


	//   ....[19]....
        /*01f8*/ 	.word	0x00003350


	//   ....[20]....
        /*01fc*/ 	.word	0x00003360


	//   ....[21]....
        /*0200*/ 	.word	0x000036d0


	//   ....[22]....
        /*0204*/ 	.word	0x00003ad0


	//   ....[23]....
        /*0208*/ 	.word	0x00004410


	//   ....[24]....
        /*020c*/ 	.word	0x00004440


	//   ....[25]....
        /*0210*/ 	.word	0x00004460


	//   ....[26]....
        /*0214*/ 	.word	0x00004480


	//   ....[27]....
        /*0218*/ 	.word	0x000058a0


	//   ....[28]....
        /*021c*/ 	.word	0x000058c0


	//   ....[29]....
        /*0220*/ 	.word	0x000058e0


	//   ....[30]....
        /*0224*/ 	.word	0x000058f0


	//   ....[31]....
        /*0228*/ 	.word	0x000065a0


	//   ....[32]....
        /*022c*/ 	.word	0x000065c0


	//   ....[33]....
        /*0230*/ 	.word	0x000065d0


	//   ....[34]....
        /*0234*/ 	.word	0x000065e0


	//   ....[35]....
        /*0238*/ 	.word	0x000067e0


	//   ....[36]....
        /*023c*/ 	.word	0x00006aa0


	//   ....[37]....
        /*0240*/ 	.word	0x000074a0


	//   ....[38]....
        /*0244*/ 	.word	0x00007650


	//   ....[39]....
        /*0248*/ 	.word	0x00007660


	//   ....[40]....
        /*024c*/ 	.word	0x000076d0


	//   ....[41]....
        /*0250*/ 	.word	0x00009320


	//   ....[42]....
        /*0254*/ 	.word	0x00009340


	//   ....[43]....
        /*0258*/ 	.word	0x00009360


	//   ....[44]....
        /*025c*/ 	.word	0x00009370


	//   ....[45]....
        /*0260*/ 	.word	0x0000a030


	//   ....[46]....
        /*0264*/ 	.word	0x0000a040


	//   ....[47]....
        /*0268*/ 	.word	0x0000a050


	//   ....[48]....
        /*026c*/ 	.word	0x0000a060


	//   ....[49]....
        /*0270*/ 	.word	0x0000a430


	//   ....[50]....
        /*0274*/ 	.word	0x0000a450


	//   ....[51]....
        /*0278*/ 	.word	0x0000a480


	//   ....[52]....
        /*027c*/ 	.word	0x0000a490


	//   ....[53]....
        /*0280*/ 	.word	0x0000bd90


	//   ....[54]....
        /*0284*/ 	.word	0x0000bdb0


	//   ....[55]....
        /*0288*/ 	.word	0x0000bdc0


	//   ....[56]....
        /*028c*/ 	.word	0x0000bde0


	//   ....[57]....
        /*0290*/ 	.word	0x0000ca10


	//   ....[58]....
        /*0294*/ 	.word	0x0000ca20


	//   ....[59]....
        /*0298*/ 	.word	0x0000ca30


	//   ....[60]....
        /*029c*/ 	.word	0x0000ca40


	//   ....[61]....
        /*02a0*/ 	.word	0x0000cc20


	//   ....[62]....
        /*02a4*/ 	.word	0x0000cee0


	//   ....[63]....
        /*02a8*/ 	.word	0x0000da10


	//   ....[64]....
        /*02ac*/ 	.word	0x0000da60


	//   ....[65]....
        /*02b0*/ 	.word	0x0000da80


	//   ....[66]....
        /*02b4*/ 	.word	0x0000daa0


	//   ....[67]....
        /*02b8*/ 	.word	0x0000f1f0


	//   ....[68]....
        /*02bc*/ 	.word	0x0000f220


	//   ....[69]....
        /*02c0*/ 	.word	0x0000f260


	//   ....[70]....
        /*02c4*/ 	.word	0x0000f270


	//   ....[71]....
        /*02c8*/ 	.word	0x00010860


	//   ....[72]....
        /*02cc*/ 	.word	0x000108d0


	//   ....[73]....
        /*02d0*/ 	.word	0x00010910


	//   ....[74]....
        /*02d4*/ 	.word	0x00010950


	//   ....[75]....
        /*02d8*/ 	.word	0x00010ba0


	//   ....[76]....
        /*02dc*/ 	.word	0x00010bb0


	//   ....[77]....
        /*02e0*/ 	.word	0x00010d30


	//   ....[78]....
        /*02e4*/ 	.word	0x00010d60


	//   ....[79]....
        /*02e8*/ 	.word	0x00010eb0


	//   ....[80]....
        /*02ec*/ 	.word	0x00010ee0


	//   ....[81]....
        /*02f0*/ 	.word	0x00011030


	//   ....[82]....
        /*02f4*/ 	.word	0x00011050


	//   ....[83]....
        /*02f8*/ 	.word	0x00011990


	//   ....[84]....
        /*02fc*/ 	.word	0x000119a0


	//   ....[85]....
        /*0300*/ 	.word	0x00011ad0


	//   ....[86]....
        /*0304*/ 	.word	0x00011b00


	//   ....[87]....
        /*0308*/ 	.word	0x00011c30


	//   ....[88]....
        /*030c*/ 	.word	0x00011c60


	//   ....[89]....
        /*0310*/ 	.word	0x00011d90


	//   ....[90]....
        /*0314*/ 	.word	0x00011db0


	//----- nvinfo : EIATTR_EXIT_INSTR_OFFSETS
	.align		4
.L_636:
        /*0318*/ 	.byte	0x04, 0x1c
        /*031a*/ 	.short	(.L_638 - .L_637)


	//   ....[0]....
.L_637:
        /*031c*/ 	.word	0x00000440


	//   ....[1]....
        /*0320*/ 	.word	0x00011060


	//   ....[2]....
        /*0324*/ 	.word	0x00011130


	//   ....[3]....
        /*0328*/ 	.word	0x00011190


	//   ....[4]....
        /*032c*/ 	.word	0x00011dc0


	//   ....[5]....
        /*0330*/ 	.word	0x00011e70


	//   ....[6]....
        /*0334*/ 	.word	0x00011ed0


	//----- nvinfo : EIATTR_CTAIDZ_USED
	.align		4
.L_638:
        /*0338*/ 	.byte	0x01, 0x04
	.zero		2


	//----- nvinfo : EIATTR_MAX_THREADS
	.align		4
        /*033c*/ 	.byte	0x04, 0x05
        /*033e*/ 	.short	(.L_640 - .L_639)
.L_639:
        /*0340*/ 	.word	0x00000100
        /*0344*/ 	.word	0x00000001
        /*0348*/ 	.word	0x00000001


	//----- nvinfo : EIATTR_CRS_STACK_SIZE
	.align		4
.L_640:
        /*034c*/ 	.byte	0x04, 0x1e
        /*034e*/ 	.short	(.L_642 - .L_641)
.L_641:
        /*0350*/ 	.word	0x00000000
.L_642:


//--------------------- .nv.info._ZN7cutlass13device_kernelIN5flash19enable_sm80_to_sm89INS1_16FlashAttnFwdSm80INS1_25CollectiveMainloopFwdSm80ILi8ELi1ELb0EN4cute5tupleIJNS5_1CILi128EEENS7_ILi64EEENS7_ILi192EEEEEELi192ENS_10bfloat16_tEfNS_4arch4Sm80ELb0ELb1ELb0ELb1ELb1ELb1ELb1ELb0EEENS1_21CollectiveEpilogueFwdINS6_IJS8_SA_S9_EEENS6_IJNS7_ILi1EEESI_SI_EEESC_SE_Li256ELb1ELb1ELb0ELb0EEENS1_19SingleTileSchedulerILb1ELb0ELb1ELi128EEEEEEEEEvNT_6ParamsE --------------------------
	.section	.nv.info._ZN7cutlass13device_kernelIN5flash19enable_sm80_to_sm89INS1_16FlashAttnFwdSm80INS1_25CollectiveMainloopFwdSm80ILi8ELi1ELb0EN4cute5tupleIJNS5_1CILi128EEENS7_ILi64EEENS7_ILi192EEEEEELi192ENS_10bfloat16_tEfNS_4arch4Sm80ELb0ELb1ELb0ELb1ELb1ELb1ELb1ELb0EEENS1_21CollectiveEpilogueFwdINS6_IJS8_SA_S9_EEENS6_IJNS7_ILi1EEESI_SI_EEESC_SE_Li256ELb1ELb1ELb0ELb0EEENS1_19SingleTileSchedulerILb1ELb0ELb1ELi128EEEEEEEEEvNT_6ParamsE,"",@"SHT_CUDA_INFO"
	.sectionflags	@""
	.align	4


	//----- nvinfo : EIATTR_CUDA_API_VERSION
	.align		4
        /*0000*/ 	.byte	0x04, 0x37
        /*0002*/ 	.short	(.L_644 - .L_643)
.L_643:
        /*0004*/ 	.word	0x00000082


	//----- nvinfo : EIATTR_SW2861232_WAR
	.align		4
.L_644:
        /*0008*/ 	.byte	0x01, 0x35
	.zero		2


	//----- nvinfo : EIATTR_PARAM_CBANK
	.align		4
        /*000c*/ 	.byte	0x04, 0x0a
        /*000e*/ 	.short	(.L_646 - .L_645)
	.align		4
.L_645:
        /*0010*/ 	.word	index@(.nv.constant0._ZN7cutlass13device_kernelIN5flash19enable_sm80_to_sm89INS1_16FlashAttnFwdSm80INS1_25CollectiveMainloopFwdSm80ILi8ELi1ELb0EN4cute5tupleIJNS5_1CILi128EEENS7_ILi64EEENS7_ILi192EEEEEELi192ENS_10bfloat16_tEfNS_4arch4Sm80ELb0ELb1ELb0ELb1ELb1ELb1ELb1ELb0EEENS1_21CollectiveEpilogueFwdINS6_IJS8_SA_S9_EEENS6_IJNS7_ILi1EEESI_SI_EEESC_SE_Li256ELb1ELb1ELb0ELb0EEENS1_19SingleTileSchedulerILb1ELb0ELb1ELi128EEEEEEEEEvNT_6ParamsE)
        /*0014*/ 	.short	0x0160
        /*0016*/ 	.short	0x0418


	//----- nvinfo : EIATTR_CBANK_PARAM_SIZE
	.align		4
.L_646:
        /*0018*/ 	.byte	0x03, 0x19
        /*001a*/ 	.short	0x0418


	//----- nvinfo : EIATTR_KPARAM_INFO
	.align		4
        /*001c*/ 	.byte	0x04, 0x17
        /*001e*/ 	.short	(.L_648 - .L_647)
.L_647:
        /*0020*/ 	.word	0x00000000
        /*0024*/ 	.short	0x0000
        /*0026*/ 	.short	0x0000
        /*0028*/ 	.byte	0x00, 0xf0, 0x61, 0x10


	//----- nvinfo : EIATTR_MAXREG_COUNT
	.align		4
.L_648:
        /*002c*/ 	.byte	0x03, 0x1b
        /*002e*/ 	.short	0x00ff


	//----- nvinfo : EIATTR_NUM_BARRIERS
	.align		4
        /*0030*/ 	.byte	0x02, 0x4c
        /*0032*/ 	.byte	0x02
	.zero		1


	//----- nvinfo : EIATTR_MERCURY_ISA_VERSION
	.align		4
        /*0034*/ 	.byte	0x03, 0x5f
        /*0036*/ 	.short	0x0000


	//----- nvinfo : EIATTR_COOP_GROUP_MASK_REGIDS
	.align		4
        /*0038*/ 	.byte	0x04, 0x29
        /*003a*/ 	.short	(.L_650 - .L_649)


	//   ....[0]....
.L_649:
        /*003c*/ 	.word	0xffffffff


	//   ....[1]....
        /*0040*/ 	.word	0xffffffff


	//   ....[2]....
        /*0044*/ 	.word	0xffffffff


	//   ....[3]....
        /*0048*/ 	.word	0xffffffff


	//   ....[4]....
        /*004c*/ 	.word	0xffffffff


	//   ....[5]....
        /*0050*/ 	.word	0xffffffff


	//   ....[6]....
        /*0054*/ 	.word	0xffffffff


	//   ....[7]....
        /*0058*/ 	.word	0xffffffff


	//   ....[8]....
        /*005c*/ 	.word	0xffffffff


	//   ....[9]....
        /*0060*/ 	.word	0xffffffff


	//   ....[10]....
        /*0064*/ 	.word	0xffffffff


	//   ....[11]....
        /*0068*/ 	.word	0xffffffff


	//   ....[12]....
        /*006c*/ 	.word	0xffffffff


	//   ....[13]....
        /*0070*/ 	.word	0xffffffff


	//   ....[14]....
        /*0074*/ 	.word	0xffffffff


	//   ....[15]....
        /*0078*/ 	.word	0xffffffff


	//   ....[16]....
        /*007c*/ 	.word	0xffffffff


	//   ....[17]....
        /*0080*/ 	.word	0xffffffff


	//   ....[18]....
        /*0084*/ 	.word	0xffffffff


	//   ....[19]....
        /*0088*/ 	.word	0xffffffff


	//   ....[20]....
        /*008c*/ 	.word	0xffffffff


	//   ....[21]....
        /*0090*/ 	.word	0xffffffff


	//   ....[22]....
        /*0094*/ 	.word	0xffffffff


	//   ....[23]....
        /*0098*/ 	.word	0xffffffff


	//   ....[24]....
        /*009c*/ 	.word	0xffffffff


	//   ....[25]....
        /*00a0*/ 	.word	0xffffffff


	//   ....[26]....
        /*00a4*/ 	.word	0xffffffff


	//   ....[27]....
        /*00a8*/ 	.word	0xffffffff


	//   ....[28]....
        /*00ac*/ 	.word	0xffffffff


	//   ....[29]....
        /*00b0*/ 	.word	0xffffffff


	//   ....[30]....
        /*00b4*/ 	.word	0xffffffff


	//   ....[31]....
        /*00b8*/ 	.word	0xffffffff


	//   ....[32]....
        /*00bc*/ 	.word	0xffffffff


	//   ....[33]....
        /*00c0*/ 	.word	0xffffffff


	//   ....[34]....
        /*00c4*/ 	.word	0xffffffff


	//   ....[35]....
        /*00c8*/ 	.word	0xffffffff


	//   ....[36]....
        /*00cc*/ 	.word	0xffffffff


	//   ....[37]....
        /*00d0*/ 	.word	0xffffffff


	//   ....[38]....
        /*00d4*/ 	.word	0xffffffff


	//   ....[39]....
        /*00d8*/ 	.word	0xffffffff


	//   ....[40]....
        /*00dc*/ 	.word	0xffffffff


	//   ....[41]....
        /*00e0*/ 	.word	0xffffffff


	//   ....[42]....
        /*00e4*/ 	.word	0xffffffff


	//   ....[43]....
        /*00e8*/ 	.word	0xffffffff


	//   ....[44]....
        /*00ec*/ 	.word	0xffffffff


	//   ....[45]....
        /*00f0*/ 	.word	0xffffffff


	//   ....[46]....
        /*00f4*/ 	.word	0xffffffff


	//   ....[47]....
        /*00f8*/ 	.word	0xffffffff


	//   ....[48]....
        /*00fc*/ 	.word	0xffffffff


	//   ....[49]....
        /*0100*/ 	.word	0xffffffff


	//   ....[50]....
        /*0104*/ 	.word	0xffffffff


	//   ....[51]....
        /*0108*/ 	.word	0xffffffff


	//   ....[52]....
        /*010c*/ 	.word	0xffffffff


	//   ....[53]....
        /*0110*/ 	.word	0xffffffff


	//   ....[54]....
        /*0114*/ 	.word	0xffffffff


	//   ....[55]....
        /*0118*/ 	.word	0xffffffff


	//   ....[56]....
        /*011c*/ 	.word	0xffffffff


	//   ....[57]....
        /*0120*/ 	.word	0xffffffff


	//   ....[58]....
        /*0124*/ 	.word	0xffffffff


	//   ....[59]....
        /*0128*/ 	.word	0xffffffff


	//   ....[60]....
        /*012c*/ 	.word	0xffffffff


	//   ....[61]....
        /*0130*/ 	.word	0xffffffff


	//   ....[62]....
        /*0134*/ 	.word	0xffffffff


	//   ....[63]....
        /*0138*/ 	.word	0xffffffff


	//   ....[64]....
        /*013c*/ 	.word	0xffffffff


	//   ....[65]....
        /*0140*/ 	.word	0xffffffff


	//   ....[66]....
        /*0144*/ 	.word	0xffffffff


	//   ....[67]....
        /*0148*/ 	.word	0xffffffff


	//   ....[68]....
        /*014c*/ 	.word	0xffffffff


	//   ....[69]....
        /*0150*/ 	.word	0xffffffff


	//   ....[70]....
        /*0154*/ 	.word	0xffffffff


	//   ....[71]....
        /*0158*/ 	.word	0xffffffff


	//   ....[72]....
        /*015c*/ 	.word	0xffffffff


	//   ....[73]....
        /*0160*/ 	.word	0xffffffff


	//   ....[74]....
        /*0164*/ 	.word	0xffffffff


	//   ....[75]....
        /*0168*/ 	.word	0xffffffff


	//   ....[76]....
        /*016c*/ 	.word	0xffffffff


	//   ....[77]....
        /*0170*/ 	.word	0xffffffff


	//   ....[78]....
        /*0174*/ 	.word	0xffffffff


	//   ....[79]....
        /*0178*/ 	.word	0xffffffff


	//   ....[80]....
        /*017c*/ 	.word	0xffffffff


	//   ....[81]....
        /*0180*/ 	.word	0xffffffff


	//   ....[82]....
        /*0184*/ 	.word	0xffffffff


	//   ....[83]....
        /*0188*/ 	.word	0xffffffff


	//   ....[84]....
        /*018c*/ 	.word	0xffffffff


	//   ....[85]....
        /*0190*/ 	.word	0xffffffff


	//   ....[86]....
        /*0194*/ 	.word	0xffffffff


	//   ....[87]....
        /*0198*/ 	.word	0xffffffff


	//   ....[88]....
        /*019c*/ 	.word	0xffffffff


	//   ....[89]....
        /*01a0*/ 	.word	0xffffffff


	//   ....[90]....
        /*01a4*/ 	.word	0xffffffff


	//   ....[91]....
        /*01a8*/ 	.word	0xffffffff


	//   ....[92]....
        /*01ac*/ 	.word	0xffffffff


	//   ....[93]....
        /*01b0*/ 	.word	0xffffffff


	//   ....[94]....
        /*01b4*/ 	.word	0xffffffff


	//   ....[95]....
        /*01b8*/ 	.word	0xffffffff


	//   ....[96]....
        /*01bc*/ 	.word	0xffffffff


	//   ....[97]....
        /*01c0*/ 	.word	0xffffffff


	//   ....[98]....
        /*01c4*/ 	.word	0xffffffff


	//   ....[99]....
        /*01c8*/ 	.word	0xffffffff


	//   ....[100]....
        /*01cc*/ 	.word	0xffffffff


	//   ....[101]....
        /*01d0*/ 	.word	0xffffffff


	//   ....[102]....
        /*01d4*/ 	.word	0xffffffff


	//   ....[103]....
        /*01d8*/ 	.word	0xffffffff


	//   ....[104]....
        /*01dc*/ 	.word	0xffffffff


	//   ....[105]....
        /*01e0*/ 	.word	0xffffffff


	//   ....[106]....
        /*01e4*/ 	.word	0xffffffff


	//   ....[107]....
        /*01e8*/ 	.word	0xffffffff


	//   ....[108]....
        /*01ec*/ 	.word	0xffffffff


	//   ....[109]....
        /*01f0*/ 	.word	0xffffffff


	//   ....[110]....
        /*01f4*/ 	.word	0xffffffff


	//   ....[111]....
        /*01f8*/ 	.word	0xffffffff


	//   ....[112]....
        /*01fc*/ 	.word	0xffffffff


	//   ....[113]....
        /*0200*/ 	.word	0xffffffff


	//   ....[114]....
        /*0204*/ 	.word	0xffffffff


	//   ....[115]....
        /*0208*/ 	.word	0xffffffff


	//   ....[116]....
        /*020c*/ 	.word	0xffffffff


	//   ....[117]....
        /*0210*/ 	.word	0xffffffff


	//   ....[118]....
        /*0214*/ 	.word	0xffffffff


	//   ....[119]....
        /*0218*/ 	.word	0xffffffff


	//   ....[120]....
        /*021c*/ 	.word	0xffffffff


	//   ....[121]....
        /*0220*/ 	.word	0xffffffff


	//   ....[122]....
        /*0224*/ 	.word	0xffffffff


	//   ....[123]....
        /*0228*/ 	.word	0xffffffff


	//   ....[124]....
        /*022c*/ 	.word	0xffffffff


	//   ....[125]....
        /*0230*/ 	.word	0xffffffff


	//   ....[126]....
        /*0234*/ 	.word	0xffffffff


	//   ....[127]....
        /*0238*/ 	.word	0xffffffff


	//   ....[128]....
        /*023c*/ 	.word	0xffffffff


	//   ....[129]....
        /*0240*/ 	.word	0xffffffff


	//   ....[130]....
        /*0244*/ 	.word	0xffffffff


	//   ....[131]....
        /*0248*/ 	.word	0xffffffff


	//   ....[132]....
        /*024c*/ 	.word	0xffffffff


	//   ....[133]....
        /*0250*/ 	.word	0xffffffff


	//   ....[134]....
        /*0254*/ 	.word	0xffffffff


	//   ....[135]....
        /*0258*/ 	.word	0xffffffff


	//   ....[136]....
        /*025c*/ 	.word	0xffffffff


	//   ....[137]....
        /*0260*/ 	.word	0xffffffff


	//   ....[138]....
        /*0264*/ 	.word	0xffffffff


	//   ....[139]....
        /*0268*/ 	.word	0xffffffff


	//   ....[140]....
        /*026c*/ 	.word	0xffffffff


	//   ....[141]....
        /*0270*/ 	.word	0xffffffff


	//   ....[142]....
        /*0274*/ 	.word	0xffffffff


	//   ....[143]....
        /*0278*/ 	.word	0xffffffff


	//   ....[144]....
        /*027c*/ 	.word	0xffffffff


	//   ....[145]....
        /*0280*/ 	.word	0xffffffff


	//   ....[146]....
        /*0284*/ 	.word	0xffffffff


	//   ....[147]....
        /*0288*/ 	.word	0xffffffff


	//   ....[148]....
        /*028c*/ 	.word	0xffffffff


	//   ....[149]....
        /*0290*/ 	.word	0xffffffff


	//   ....[150]....
        /*0294*/ 	.word	0xffffffff


	//   ....[151]....
        /*0298*/ 	.word	0xffffffff


	//   ....[152]....
        /*029c*/ 	.word	0xffffffff


	//   ....[153]....
        /*02a0*/ 	.word	0xffffffff


	//   ....[154]....
        /*02a4*/ 	.word	0xffffffff


	//   ....[155]....
        /*02a8*/ 	.word	0xffffffff


	//   ....[156]....
        /*02ac*/ 	.word	0xffffffff


	//   ....[157]....
        /*02b0*/ 	.word	0xffffffff


	//   ....[158]....
        /*02b4*/ 	.word	0xffffffff


	//   ....[159]....
        /*02b8*/ 	.word	0xffffffff


	//   ....[160]....
        /*02bc*/ 	.word	0xffffffff


	//   ....[161]....
        /*02c0*/ 	.word	0xffffffff


	//   ....[162]....
        /*02c4*/ 	.word	0xffffffff


	//   ....[163]....
        /*02c8*/ 	.word	0xffffffff


	//   ....[164]....
        /*02cc*/ 	.word	0xffffffff


	//   ....[165]....
        /*02d0*/ 	.word	0xffffffff


	//   ....[166]....
        /*02d4*/ 	.word	0xffffffff


	//   ....[167]....
        /*02d8*/ 	.word	0xffffffff


	//   ....[168]....
        /*02dc*/ 	.word	0xffffffff


	//   ....[169]....
        /*02e0*/ 	.word	0xffffffff


	//   ....[170]....
        /*02e4*/ 	.word	0xffffffff


	//   ....[171]....
        /*02e8*/ 	.word	0xffffffff


	//   ....[172]....
        /*02ec*/ 	.word	0xffffffff


	//   ....[173]....
        /*02f0*/ 	.word	0xffffffff


	//   ....[174]....
        /*02f4*/ 	.word	0xffffffff


	//   ....[175]....
        /*02f8*/ 	.word	0xffffffff


	//   ....[176]....
        /*02fc*/ 	.word	0xffffffff


	//   ....[177]....
        /*0300*/ 	.word	0xffffffff


	//   ....[178]....
        /*0304*/ 	.word	0xffffffff


	//   ....[179]....
        /*0308*/ 	.word	0xffffffff


	//   ....[180]....
        /*030c*/ 	.word	0xffffffff


	//   ....[181]....
        /*0310*/ 	.word	0xffffffff


	//   ....[182]....
        /*0314*/ 	.word	0xffffffff


	//   ....[183]....
        /*0318*/ 	.word	0xffffffff


	//   ....[184]....
        /*031c*/ 	.word	0xffffffff


	//   ....[185]....
        /*0320*/ 	.word	0xffffffff


	//   ....[186]....
        /*0324*/ 	.word	0xffffffff


	//   ....[187]....
        /*0328*/ 	.word	0xffffffff


	//   ....[188]....
        /*032c*/ 	.word	0xffffffff


	//   ....[189]....
        /*0330*/ 	.word	0xffffffff


	//   ....[190]....
        /*0334*/ 	.word	0xffffffff


	//   ....[191]....
        /*0338*/ 	.word	0xffffffff


	//   ....[192]....
        /*033c*/ 	.word	0xffffffff


	//   ....[193]....
        /*0340*/ 	.word	0xffffffff


	//   ....[194]....
        /*0344*/ 	.word	0xffffffff


	//   ....[195]....
        /*0348*/ 	.word	0xffffffff


	//   ....[196]....
        /*034c*/ 	.word	0xffffffff


	//   ....[197]....
        /*0350*/ 	.word	0xffffffff


	//   ....[198]....
        /*0354*/ 	.word	0xffffffff


	//----- nvinfo : EIATTR_COOP_GROUP_INSTR_OFFSETS
	.align		4
.L_650:
        /*0358*/ 	.byte	0x04, 0x28
        /*035a*/ 	.short	(.L_652 - .L_651)


	//   ....[0]....
.L_651:
        /*035c*/ 	.word	0x00000090


	//   ....[1]....
        /*0360*/ 	.word	0x00002280


	//   ....[2]....
        /*0364*/ 	.word	0x00002290


	//   ....[3]....
        /*0368*/ 	.word	0x00003e70


	//   ....[4]....
        /*036c*/ 	.word	0x00003e80


	//   ....[5]....
        /*0370*/ 	.word	0x00005880


	//   ....[6]....
        /*0374*/ 	.word	0x000058a0


	//   ....[7]....
        /*0378*/ 	.word	0x00005d90


	//   ....[8]....
        /*037c*/ 	.word	0x00005db0


	//   ....[9]....
        /*0380*/ 	.word	0x00006eb0


	//   ....[10]....
        /*0384*/ 	.word	0x00006ed0


	//   ....[11]....
        /*0388*/ 	.word	0x00007060


	//   ....[12]....
        /*038c*/ 	.word	0x00007070


	//   ....[13]....
        /*0390*/ 	.word	0x000071f0


	//   ....[14]....
        /*0394*/ 	.word	0x00007210


	//   ....[15]....
        /*0398*/ 	.word	0x00007390


	//   ....[16]....
        /*039c*/ 	.word	0x000073a0


	//   ....[17]....
        /*03a0*/ 	.word	0x00007cd0


	//   ....[18]....
        /*03a4*/ 	.word	0x00007cf0


	//   ....[19]....
        /*03a8*/ 	.word	0x00007d00


	//   ....[20]....
        /*03ac*/ 	.word	0x00007d10


	//   ....[21]....
        /*03b0*/ 	.word	0x000080e0


	//   ....[22]....
        /*03b4*/ 	.word	0x000080f0


	//   ....[23]....
        /*03b8*/ 	.word	0x00008130


	//   ....[24]....
        /*03bc*/ 	.word	0x00008170


	//   ....[25]....
        /*03c0*/ 	.word	0x00008ed0


	//   ....[26]....
        /*03c4*/ 	.word	0x00008ef0


	//   ....[27]....
        /*03c8*/ 	.word	0x00008f60


	//   ....[28]....
        /*03cc*/ 	.word	0x00008f90


	//   ....[29]....
        /*03d0*/ 	.word	0x00009400


	//   ....[30]....
        /*03d4*/ 	.word	0x000098c0


	//   ....[31]....
        /*03d8*/ 	.word	0x00009f70


	//   ....[32]....
        /*03dc*/ 	.word	0x00009fa0


	//   ....[33]....
        /*03e0*/ 	.word	0x00009fb0


	//   ....[34]....
        /*03e4*/ 	.word	0x00009fe0


	//   ....[35]....
        /*03e8*/ 	.word	0x0000b540


	//   ....[36]....
        /*03ec*/ 	.word	0x0000b560


	//   ....[37]....
        /*03f0*/ 	.word	0x0000b580


	//   ....[38]....
        /*03f4*/ 	.word	0x0000b590


	//   ....[39]....
        /*03f8*/ 	.word	0x0000c2e0


	//   ....[40]....
        /*03fc*/ 	.word	0x0000c300


	//   ....[41]....
        /*0400*/ 	.word	0x0000c320


	//   ....[42]....
        /*0404*/ 	.word	0x0000c330


	//   ....[43]....
        /*0408*/ 	.word	0x0000c5d0


	//   ....[44]....
        /*040c*/ 	.word	0x0000cab0


	//   ....[45]....
        /*0410*/ 	.word	0x0000d180


	//   ....[46]....
        /*0414*/ 	.word	0x0000d1b0


	//   ....[47]....
        /*0418*/ 	.word	0x0000d1c0


	//   ....[48]....
        /*041c*/ 	.word	0x0000d1f0


	//   ....[49]....
        /*0420*/ 	.word	0x0000ee60


	//   ....[50]....
        /*0424*/ 	.word	0x0000ee80


	//   ....[51]....
        /*0428*/ 	.word	0x0000ee90


	//   ....[52]....
        /*042c*/ 	.word	0x0000eea0


	//   ....[53]....
        /*0430*/ 	.word	0x0000fbf0


	//   ....[54]....
        /*0434*/ 	.word	0x0000fc10


	//   ....[55]....
        /*0438*/ 	.word	0x0000fc20


	//   ....[56]....
        /*043c*/ 	.word	0x0000fc30


	//   ....[57]....
        /*0440*/ 	.word	0x00010030


	//   ....[58]....
        /*0444*/ 	.word	0x00010060


	//   ....[59]....
        /*0448*/ 	.word	0x00010070


	//   ....[60]....
        /*044c*/ 	.word	0x000100a0


	//   ....[61]....
        /*0450*/ 	.word	0x000119c0


	//   ....[62]....
        /*0454*/ 	.word	0x000119e0


	//   ....[63]....
        /*0458*/ 	.word	0x00011a20


	//   ....[64]....
        /*045c*/ 	.word	0x00011a60


	//   ....[65]....
        /*0460*/ 	.word	0x000126e0


	//   ....[66]....
        /*0464*/ 	.word	0x00012700


	//   ....[67]....
        /*0468*/ 	.word	0x00012710


	//   ....[68]....
        /*046c*/ 	.word	0x00012720


	//   ....[69]....
        /*0470*/ 	.word	0x00012960


	//   ....[70]....
        /*0474*/ 	.word	0x00012e40


	//   ....[71]....
        /*0478*/ 	.word	0x00013510


	//   ....[72]....
        /*047c*/ 	.word	0x00013540


	//   ....[73]....
        /*0480*/ 	.word	0x00013550


	//   ....[74]....
        /*0484*/ 	.word	0x00013580


	//   ....[75]....
        /*0488*/ 	.word	0x00014d20


	//   ....[76]....
        /*048c*/ 	.word	0x00014d50


	//   ....[77]....
        /*0490*/ 	.word	0x00014d60


	//   ....[78]....
        /*0494*/ 	.word	0x00014d90


	//   ....[79]....
        /*0498*/ 	.word	0x00016300


	//   ....[80]....
        /*049c*/ 	.word	0x00016340


	//   ....[81]....
        /*04a0*/ 	.word	0x00016380


	//   ....[82]....
        /*04a4*/ 	.word	0x000163b0


	//   ....[83]....
        /*04a8*/ 	.word	0x00016580


	//   ....[84]....
        /*04ac*/ 	.word	0x00016590


	//   ....[85]....
        /*04b0*/ 	.word	0x00016710


	//   ....[86]....
        /*04b4*/ 	.word	0x00016740


	//   ....[87]....
        /*04b8*/ 	.word	0x00016890


	//   ....[88]....
        /*04bc*/ 	.word	0x000168c0


	//   ....[89]....
        /*04c0*/ 	.word	0x00016a10


	//   ....[90]....
        /*04c4*/ 	.word	0x00016a30


	//   ....[91]....
        /*04c8*/ 	.word	0x000171f0


	//   ....[92]....
        /*04cc*/ 	.word	0x00017210


	//   ....[93]....
        /*04d0*/ 	.word	0x00017380


	//   ....[94]....
        /*04d4*/ 	.word	0x00017390


	//   ....[95]....
        /*04d8*/ 	.word	0x00017500


	//   ....[96]....
        /*04dc*/ 	.word	0x00017520


	//   ....[97]....
        /*04e0*/ 	.word	0x00017690


	//   ....[98]....
        /*04e4*/ 	.word	0x000176a0


	//   ....[99]....
        /*04e8*/ 	.word	0x00017850


	//   ....[100]....
        /*04ec*/ 	.word	0x000178d0


	//   ....[101]....
        /*04f0*/ 	.word	0x00017950


	//   ....[102]....
        /*04f4*/ 	.word	0x000179c0


	//   ....[103]....
        /*04f8*/ 	.word	0x00017a40


	//   ....[104]....
        /*04fc*/ 	.word	0x00017ac0


	//   ....[105]....
        /*0500*/ 	.word	0x00017b40


	//   ....[106]....
        /*0504*/ 	.word	0x00017bb0


	//   ....[107]....
        /*0508*/ 	.word	0x00017c20


	//   ....[108]....
        /*050c*/ 	.word	0x00017c90


	//   ....[109]....
        /*0510*/ 	.word	0x00017d10


	//   ....[110]....
        /*0514*/ 	.word	0x00017ec0


	//   ....[111]....
        /*0518*/ 	.word	0x00017f30


	//   ....[112]....
        /*051c*/ 	.word	0x00017f90


	//   ....[113]....
        /*0520*/ 	.word	0x00017ff0


	//   ....[114]....
        /*0524*/ 	.word	0x00018030


	//   ....[115]....
        /*0528*/ 	.word	0x00018080


	//   ....[116]....
        /*052c*/ 	.word	0x000180d0


	//   ....[117]....
        /*0530*/ 	.word	0x00018110


	//   ....[118]....
        /*0534*/ 	.word	0x00018180


	//   ....[119]....
        /*0538*/ 	.word	0x00018200


	//   ....[120]....
        /*053c*/ 	.word	0x00018330


	//   ....[121]....
        /*0540*/ 	.word	0x000183a0


	//   ....[122]....
        /*0544*/ 	.word	0x00018410


	//   ....[123]....
        /*0548*/ 	.word	0x00018490


	//   ....[124]....
        /*054c*/ 	.word	0x000185c0


	//   ....[125]....
        /*0550*/ 	.word	0x00018630


	//   ....[126]....
        /*0554*/ 	.word	0x00018690


	//   ....[127]....
        /*0558*/ 	.word	0x000186f0


	//   ....[128]....
        /*055c*/ 	.word	0x00018730


	//   ....[129]....
        /*0560*/ 	.word	0x00018780


	//   ....[130]....
        /*0564*/ 	.word	0x000187d0


	//   ....[131]....
        /*0568*/ 	.word	0x00018810


	//   ....[132]....
        /*056c*/ 	.word	0x00018890


	//   ....[133]....
        /*0570*/ 	.word	0x00018910


	//   ....[134]....
        /*0574*/ 	.word	0x00018a30


	//   ....[135]....
        /*0578*/ 	.word	0x00018aa0


	//   ....[136]....
        /*057c*/ 	.word	0x00018b10


	//   ....[137]....
        /*0580*/ 	.word	0x00018b90


	//   ....[138]....
        /*0584*/ 	.word	0x00018cb0


	//   ....[139]....
        /*0588*/ 	.word	0x00018d20


	//   ....[140]....
        /*058c*/ 	.word	0x00018d60


	//   ....[141]....
        /*0590*/ 	.word	0x00018db0


	//   ....[142]....
        /*0594*/ 	.word	0x00018e00


	//   ....[143]....
        /*0598*/ 	.word	0x00018e40


	//   ....[144]....
        /*059c*/ 	.word	0x00018eb0


	//   ....[145]....
        /*05a0*/ 	.word	0x00018f20


	//   ....[146]....
        /*05a4*/ 	.word	0x00018fa0


	//   ....[147]....
        /*05a8*/ 	.word	0x000190c0


	//   ....[148]....
        /*05ac*/ 	.word	0x00019130


	//   ....[149]....
        /*05b0*/ 	.word	0x00019190


	//   ....[150]....
        /*05b4*/ 	.word	0x000191f0


	//   ....[151]....
        /*05b8*/ 	.word	0x00019230


	//   ....[152]....
        /*05bc*/ 	.word	0x00019270


	//   ....[153]....
        /*05c0*/ 	.word	0x000192c0


	//   ....[154]....
        /*05c4*/ 	.word	0x00019310


	//   ....[155]....
        /*05c8*/ 	.word	0x00019370


	//   ....[156]....
        /*05cc*/ 	.word	0x000193b0


	//   ....[157]....
        /*05d0*/ 	.word	0x00019400


	//   ....[158]....
        /*05d4*/ 	.word	0x00019450


	//   ....[159]....
        /*05d8*/ 	.word	0x000194c0


	//   ....[160]....
        /*05dc*/ 	.word	0x00019540


	//   ....[161]....
        /*05e0*/ 	.word	0x000195c0


	//   ....[162]....
        /*05e4*/ 	.word	0x00019630


	//   ....[163]....
        /*05e8*/ 	.word	0x000196b0


	//   ....[164]....
        /*05ec*/ 	.word	0x00019730


	//   ....[165]....
        /*05f0*/ 	.word	0x000197b0


	//   ....[166]....
        /*05f4*/ 	.word	0x00019820


	//   ....[167]....
        /*05f8*/ 	.word	0x00019c60


	//   ....[168]....
        /*05fc*/ 	.word	0x00019c80


	//   ....[169]....
        /*0600*/ 	.word	0x00019c90


	//   ....[170]....
        /*0604*/ 	.word	0x00019ca0


	//   ....[171]....
        /*0608*/ 	.word	0x0001a520


	//   ....[172]....
        /*060c*/ 	.word	0x0001a530


	//   ....[173]....
        /*0610*/ 	.word	0x0001a540


	//   ....[174]....
        /*0614*/ 	.word	0x0001a550


	//   ....[175]....
        /*0618*/ 	.word	0x0001d8d0


	//   ....[176]....
        /*061c*/ 	.word	0x0001d8f0


	//   ....[177]....
        /*0620*/ 	.word	0x0001d900


	//   ....[178]....
        /*0624*/ 	.word	0x0001d910


	//   ....[179]....
        /*0628*/ 	.word	0x0001df90


	//   ....[180]....
        /*062c*/ 	.word	0x0001dfa0


	//   ....[181]....
        /*0630*/ 	.word	0x0001dfb0


	//   ....[182]....
        /*0634*/ 	.word	0x0001dfc0


	//   ....[183]....
        /*0638*/ 	.word	0x000214c0


	//   ....[184]....
        /*063c*/ 	.word	0x00021540


	//   ....[185]....
        /*0640*/ 	.word	0x000215b0


	//   ....[186]....
        /*0644*/ 	.word	0x00021620


	//   ....[187]....
        /*0648*/ 	.word	0x00021690


	//   ....[188]....
        /*064c*/ 	.word	0x00021700


	//   ....[189]....
        /*0650*/ 	.word	0x00021770


	//   ....[190]....
        /*0654*/ 	.word	0x000217e0


	//   ....[191]....
        /*0658*/ 	.word	0x00021850


	//   ....[192]....
        /*065c*/ 	.word	0x000218d0


	//   ....[193]....
        /*0660*/ 	.word	0x00021940


	//   ....[194]....
        /*0664*/ 	.word	0x000219b0


	//   ....[195]....
        /*0668*/ 	.word	0x00021a20


	//   ....[196]....
        /*066c*/ 	.word	0x00021a90


	//   ....[197]....
        /*0670*/ 	.word	0x00021b10


	//   ....[198]....
        /*0674*/ 	.word	0x00021b80


	//----- nvinfo : EIATTR_EXIT_INSTR_OFFSETS
	.align		4
.L_652:
        /*0678*/ 	.byte	0x04, 0x1c
        /*067a*/ 	.short	(.L_654 - .L_653)


	//   ....[0]....
.L_653:
        /*067c*/ 	.word	0x00000320


	//   ....[1]....
        /*0680*/ 	.word	0x00016a40


	//   ....[2]....
        /*0684*/ 	.word	0x00016b10


	//   ....[3]....
        /*0688*/ 	.word	0x00016b70


	//   ....[4]....
        /*068c*/ 	.word	0x000176e0


	//   ....[5]....
        /*0690*/ 	.word	0x00017790


	//   ....[6]....
        /*0694*/ 	.word	0x000177f0


	//----- nvinfo : EIATTR_CTAIDZ_USED
	.align		4
.L_654:
        /*0698*/ 	.byte	0x01, 0x04
	.zero		2


	//----- nvinfo : EIATTR_MAX_THREADS
	.align		4
        /*069c*/ 	.byte	0x04, 0x05
        /*069e*/ 	.short	(.L_656 - .L_655)
.L_655:
        /*06a0*/ 	.word	0x00000100
        /*06a4*/ 	.word	0x00000001
        /*06a8*/ 	.word	0x00000001


	//----- nvinfo : EIATTR_CRS_STACK_SIZE
	.align		4
.L_656:
        /*06ac*/ 	.byte	0x04, 0x1e
        /*06ae*/ 	.short	(.L_658 - .L_657)
.L_657:
        /*06b0*/ 	.word	0x00000000
.L_658:


//--------------------- .nv.info._ZN7cutlass13device_kernelIN5flash19enable_sm80_to_sm89INS1_16FlashAttnFwdSm80INS1_25CollectiveMainloopFwdSm80ILi8ELi1ELb0EN4cute5tupleIJNS5_1CILi128EEENS7_ILi64EEENS7_ILi192EEEEEELi192ENS_10bfloat16_tEfNS_4arch4Sm80ELb1ELb0ELb0ELb0ELb1ELb0ELb1ELb0EEENS1_21CollectiveEpilogueFwdINS6_IJS8_SA_S9_EEENS6_IJNS7_ILi1EEESI_SI_EEESC_SE_Li256ELb0ELb1ELb0ELb0EEENS1_30DynamicPersistentTileSchedulerILi256ELi256ELb0ELb1ELb0EEEEEEEEEvNT_6ParamsE --------------------------
	.section	.nv.info._ZN7cutlass13device_kernelIN5flash19enable_sm80_to_sm89INS1_16FlashAttnFwdSm80INS1_25CollectiveMainloopFwdSm80ILi8ELi1ELb0EN4cute5tupleIJNS5_1CILi128EEENS7_ILi64EEENS7_ILi192EEEEEELi192ENS_10bfloat16_tEfNS_4arch4Sm80ELb1ELb0ELb0ELb0ELb1ELb0ELb1ELb0EEENS1_21CollectiveEpilogueFwdINS6_IJS8_SA_S9_EEENS6_IJNS7_ILi1EEESI_SI_EEESC_SE_Li256ELb0ELb1ELb0ELb0EEENS1_30DynamicPersistentTileSchedulerILi256ELi256ELb0ELb1ELb0EEEEEEEEEvNT_6ParamsE,"",@"SHT_CUDA_INFO"
	.sectionflags	@""
	.align	4


	//----- nvinfo : EIATTR_CUDA_API_VERSION
	.align		4
        /*0000*/ 	.byte	0x04, 0x37
        /*0002*/ 	.short	(.L_660 - .L_659)
.L_659:
        /*0004*/ 	.word	0x00000082


	//----- nvinfo : EIATTR_SW2861232_WAR
	.align		4
.L_660:
        /*0008*/ 	.byte	0x01, 0x35
	.zero		2


	//----- nvinfo : EIATTR_PARAM_CBANK
	.align		4
        /*000c*/ 	.byte	0x04, 0x0a
        /*000e*/ 	.short	(.L_662 - .L_661)
	.align		4
.L_661:
        /*0010*/ 	.word	index@(.nv.constant0._ZN7cutlass13device_kernelIN5flash19enable_sm80_to_sm89INS1_16FlashAttnFwdSm80INS1_25CollectiveMainloopFwdSm80ILi8ELi1ELb0EN4cute5tupleIJNS5_1CILi128EEENS7_ILi64EEENS7_ILi192EEEEEELi192ENS_10bfloat16_tEfNS_4arch4Sm80ELb1ELb0ELb0ELb0ELb1ELb0ELb1ELb0EEENS1_21CollectiveEpilogueFwdINS6_IJS8_SA_S9_EEENS6_IJNS7_ILi1EEESI_SI_EEESC_SE_Li256ELb0ELb1ELb0ELb0EEENS1_30DynamicPersistentTileSchedulerILi256ELi256ELb0ELb1ELb0EEEEEEEEEvNT_6ParamsE)
        /*0014*/ 	.short	0x0160
        /*0016*/ 	.short	0x0428


	//----- nvinfo : EIATTR_CBANK_PARAM_SIZE
	.align		4
.L_662:
        /*0018*/ 	.byte	0x03, 0x19
        /*001a*/ 	.short	0x0428


	//----- nvinfo : EIATTR_KPARAM_INFO
	.align		4
        /*001c*/ 	.byte	0x04, 0x17
        /*001e*/ 	.short	(.L_664 - .L_663)
.L_663:
        /*0020*/ 	.word	0x00000000
        /*0024*/ 	.short	0x0000
        /*0026*/ 	.short	0x0000
        /*0028*/ 	.byte	0x00, 0xf0, 0xa1, 0x10


	//----- nvinfo : EIATTR_MAXREG_COUNT
	.align		4
.L_664:
        /*002c*/ 	.byte	0x03, 0x1b
        /*002e*/ 	.short	0x00ff


	//----- nvinfo : EIATTR_NUM_BARRIERS
	.align		4
        /*0030*/ 	.byte	0x02, 0x4c
        /*0032*/ 	.byte	0x06
	.zero		1


	//----- nvinfo : EIATTR_MERCURY_ISA_VERSION
	.align		4
        /*0034*/ 	.byte	0x03, 0x5f
        /*0036*/ 	.short	0x0000


	//----- nvinfo : EIATTR_INT_WARP_WIDE_INSTR_OFFSETS
	.align		4
        /*0038*/ 	.byte	0x04, 0x31
        /*003a*/ 	.short	(.L_666 - .L_665)


	//   ....[0]....
.L_665:
        /*003c*/ 	.word	0x0000ad20


	//   ....[1]....
        /*0040*/ 	.word	0x0000adc0


	//----- nvinfo : EIATTR_COOP_GROUP_MASK_REGIDS
	.align		4
.L_666:
        /*0044*/ 	.byte	0x04, 0x29
        /*0046*/ 	.short	(.L_668 - .L_667)


	//   ....[0]....
.L_667:
        /*0048*/ 	.word	0xffffffff


	//   ....[1]....
        /*004c*/ 	.word	0xffffffff


	//   ....[2]....
        /*0050*/ 	.word	0xffffffff


	//   ....[3]....
        /*0054*/ 	.word	0xffffffff


	//   ....[4]....
        /*0058*/ 	.word	0xffffffff


	//   ....[5]....
        /*005c*/ 	.word	0xffffffff


	//   ....[6]....
        /*0060*/ 	.word	0xffffffff


	//   ....[7]....
        /*0064*/ 	.word	0xffffffff


	//   ....[8]....
        /*0068*/ 	.word	0xffffffff


	//   ....[9]....
        /*006c*/ 	.word	0xffffffff


	//   ....[10]....
        /*0070*/ 	.word	0xffffffff


	//   ....[11]....
        /*0074*/ 	.word	0xffffffff


	//   ....[12]....
        /*0078*/ 	.word	0xffffffff


	//   ....[13]....
        /*007c*/ 	.word	0xffffffff


	//   ....[14]....
        /*0080*/ 	.word	0xffffffff


	//   ....[15]....
        /*0084*/ 	.word	0xffffffff


	//   ....[16]....
        /*0088*/ 	.word	0xffffffff


	//   ....[17]....
        /*008c*/ 	.word	0xffffffff


	//   ....[18]....
        /*0090*/ 	.word	0xffffffff


	//   ....[19]....
        /*0094*/ 	.word	0xffffffff


	//   ....[20]....
        /*0098*/ 	.word	0xffffffff


	//   ....[21]....
        /*009c*/ 	.word	0xffffffff


	//   ....[22]....
        /*00a0*/ 	.word	0xffffffff


	//   ....[23]....
        /*00a4*/ 	.word	0xffffffff


	//   ....[24]....
        /*00a8*/ 	.word	0xffffffff


	//   ....[25]....
        /*00ac*/ 	.word	0xffffffff


	//   ....[26]....
        /*00b0*/ 	.word	0xffffffff


	//   ....[27]....
        /*00b4*/ 	.word	0xffffffff


	//   ....[28]....
        /*00b8*/ 	.word	0xffffffff


	//   ....[29]....
        /*00bc*/ 	.word	0xffffffff


	//   ....[30]....
        /*00c0*/ 	.word	0xffffffff


	//   ....[31]....
        /*00c4*/ 	.word	0xffffffff


	//   ....[32]....
        /*00c8*/ 	.word	0xffffffff


	//   ....[33]....
        /*00cc*/ 	.word	0xffffffff


	//   ....[34]....
        /*00d0*/ 	.word	0xffffffff


	//   ....[35]....
        /*00d4*/ 	.word	0xffffffff


	//   ....[36]....
        /*00d8*/ 	.word	0xffffffff


	//   ....[37]....
        /*00dc*/ 	.word	0xffffffff


	//   ....[38]....
        /*00e0*/ 	.word	0xffffffff


	//   ....[39]....
        /*00e4*/ 	.word	0xffffffff


	//   ....[40]....
        /*00e8*/ 	.word	0xffffffff


	//   ....[41]....
        /*00ec*/ 	.word	0xffffffff


	//   ....[42]....
        /*00f0*/ 	.word	0xffffffff


	//   ....[43]....
        /*00f4*/ 	.word	0xffffffff


	//   ....[44]....
        /*00f8*/ 	.word	0xffffffff


	//   ....[45]....
        /*00fc*/ 	.word	0xffffffff


	//   ....[46]....
        /*0100*/ 	.word	0xffffffff


	//   ....[47]....
        /*0104*/ 	.word	0xffffffff


	//   ....[48]....
        /*0108*/ 	.word	0xffffffff


	//   ....[49]....
        /*010c*/ 	.word	0xffffffff


	//   ....[50]....
        /*0110*/ 	.word	0xffffffff


	//   ....[51]....
        /*0114*/ 	.word	0xffffffff


	//   ....[52]....
        /*0118*/ 	.word	0xffffffff


	//   ....[53]....
        /*011c*/ 	.word	0xffffffff


	//   ....[54]....
        /*0120*/ 	.word	0xffffffff


	//   ....[55]....
        /*0124*/ 	.word	0xffffffff


	//   ....[56]....
        /*0128*/ 	.word	0xffffffff


	//   ....[57]....
        /*012c*/ 	.word	0xffffffff


	//   ....[58]....
        /*0130*/ 	.word	0xffffffff


	//   ....[59]....
        /*0134*/ 	.word	0xffffffff


	//   ....[60]....
        /*0138*/ 	.word	0xffffffff


	//   ....[61]....
        /*013c*/ 	.word	0xffffffff


	//   ....[62]....
        /*0140*/ 	.word	0xffffffff


	//   ....[63]....
        /*0144*/ 	.word	0xffffffff


	//   ....[64]....
        /*0148*/ 	.word	0xffffffff


	//   ....[65]....
        /*014c*/ 	.word	0xffffffff


	//   ....[66]....
        /*0150*/ 	.word	0xffffffff


	//   ....[67]....
        /*0154*/ 	.word	0xffffffff


	//   ....[68]....
        /*0158*/ 	.word	0xffffffff


	//   ....[69]....
        /*015c*/ 	.word	0xffffffff


	//   ....[70]....
        /*0160*/ 	.word	0xffffffff


	//   ....[71]....
        /*0164*/ 	.word	0xffffffff


	//   ....[72]....
        /*0168*/ 	.word	0xffffffff


	//   ....[73]....
        /*016c*/ 	.word	0xffffffff


	//   ....[74]....
        /*0170*/ 	.word	0xffffffff


	//   ....[75]....
        /*0174*/ 	.word	0xffffffff


	//   ....[76]....
        /*0178*/ 	.word	0xffffffff


	//   ....[77]....
        /*017c*/ 	.word	0xffffffff


	//   ....[78]....
        /*0180*/ 	.word	0xffffffff


	//   ....[79]....
        /*0184*/ 	.word	0xffffffff


	//   ....[80]....
        /*0188*/ 	.word	0xffffffff


	//   ....[81]....
        /*018c*/ 	.word	0xffffffff


	//   ....[82]....
        /*0190*/ 	.word	0xffffffff


	//   ....[83]....
        /*0194*/ 	.word	0xffffffff


	//   ....[84]....
        /*0198*/ 	.word	0xffffffff


	//   ....[85]....
        /*019c*/ 	.word	0xffffffff


	//   ....[86]....
        /*01a0*/ 	.word	0xffffffff


	//   ....[87]....
        /*01a4*/ 	.word	0xffffffff


	//   ....[88]....
        /*01a8*/ 	.word	0xffffffff


	//   ....[89]....
        /*01ac*/ 	.word	0xffffffff


	//   ....[90]....
        /*01b0*/ 	.word	0xffffffff


	//   ....[91]....
        /*01b4*/ 	.word	0xffffffff


	//   ....[92]....
        /*01b8*/ 	.word	0xffffffff


	//   ....[93]....
        /*01bc*/ 	.word	0xffffffff


	//   ....[94]....
        /*01c0*/ 	.word	0xffffffff


	//   ....[95]....
        /*01c4*/ 	.word	0xffffffff


	//   ....[96]....
        /*01c8*/ 	.word	0xffffffff


	//   ....[97]....
        /*01cc*/ 	.word	0xffffffff


	//   ....[98]....
        /*01d0*/ 	.word	0xffffffff


	//   ....[99]....
        /*01d4*/ 	.word	0xffffffff


	//   ....[100]....
        /*01d8*/ 	.word	0xffffffff


	//   ....[101]....
        /*01dc*/ 	.word	0xffffffff


	//   ....[102]....
        /*01e0*/ 	.word	0xffffffff


	//   ....[103]....
        /*01e4*/ 	.word	0xffffffff


	//   ....[104]....
        /*01e8*/ 	.word	0xffffffff


	//   ....[105]....
        /*01ec*/ 	.word	0xffffffff


	//   ....[106]....
        /*01f0*/ 	.word	0xffffffff


	//   ....[107]....
        /*01f4*/ 	.word	0xffffffff


	//   ....[108]....
        /*01f8*/ 	.word	0xffffffff


	//   ....[109]....
        /*01fc*/ 	.word	0xffffffff


	//   ....[110]....
        /*0200*/ 	.word	0xffffffff


	//   ....[111]....
        /*0204*/ 	.word	0xffffffff


	//   ....[112]....
        /*0208*/ 	.word	0xffffffff


	//   ....[113]....
        /*020c*/ 	.word	0xffffffff


	//   ....[114]....
        /*0210*/ 	.word	0xffffffff


	//   ....[115]....
        /*0214*/ 	.word	0xffffffff


	//   ....[116]....
        /*0218*/ 	.word	0xffffffff


	//   ....[117]....
        /*021c*/ 	.word	0xffffffff


	//   ....[118]....
        /*0220*/ 	.word	0xffffffff


	//   ....[119]....
        /*0224*/ 	.word	0xffffffff


	//   ....[120]....
        /*0228*/ 	.word	0xffffffff


	//   ....[121]....
        /*022c*/ 	.word	0xffffffff


	//   ....[122]....
        /*0230*/ 	.word	0xffffffff


	//   ....[123]....
        /*0234*/ 	.word	0xffffffff


	//   ....[124]....
        /*0238*/ 	.word	0xffffffff


	//   ....[125]....
        /*023c*/ 	.word	0xffffffff


	//   ....[126]....
        /*0240*/ 	.word	0xffffffff


	//   ....[127]....
        /*0244*/ 	.word	0xffffffff


	//   ....[128]....
        /*0248*/ 	.word	0xffffffff


	//   ....[129]....
        /*024c*/ 	.word	0xffffffff


	//   ....[130]....
        /*0250*/ 	.word	0xffffffff


	//   ....[131]....
        /*0254*/ 	.word	0xffffffff


	//   ....[132]....
        /*0258*/ 	.word	0xffffffff


	//   ....[133]....
        /*025c*/ 	.word	0xffffffff


	//----- nvinfo : EIATTR_COOP_GROUP_INSTR_OFFSETS
	.align		4
.L_668:
        /*0260*/ 	.byte	0x04, 0x28
        /*0262*/ 	.short	(.L_670 - .L_669)


	//   ....[0]....
.L_669:
        /*0264*/ 	.word	0x00000040


	//   ....[1]....
        /*0268*/ 	.word	0x00000050


	//   ....[2]....
        /*026c*/ 	.word	0x00001150


	//   ....[3]....
        /*0270*/ 	.word	0x00001170


	//   ....[4]....
        /*0274*/ 	.word	0x000012c0


	//   ....[5]....
        /*0278*/ 	.word	0x000012d0


	//   ....[6]....
        /*027c*/ 	.word	0x00001400


	//   ....[7]....
        /*0280*/ 	.word	0x00001420


	//   ....[8]....
        /*0284*/ 	.word	0x00001550


	//   ....[9]....
        /*0288*/ 	.word	0x00001560


	//   ....[10]....
        /*028c*/ 	.word	0x00001a20


	//   ....[11]....
        /*0290*/ 	.word	0x00001a40


	//   ....[12]....
        /*0294*/ 	.word	0x00001a50


	//   ....[13]....
        /*0298*/ 	.word	0x00001a70


	//   ....[14]....
        /*029c*/ 	.word	0x00001cd0


	//   ....[15]....
        /*02a0*/ 	.word	0x00001ce0


	//   ....[16]....
        /*02a4*/ 	.word	0x00001cf0


	//   ....[17]....
        /*02a8*/ 	.word	0x00001d30


	//   ....[18]....
        /*02ac*/ 	.word	0x00002b40


	//   ....[19]....
        /*02b0*/ 	.word	0x00002b60


	//   ....[20]....
        /*02b4*/ 	.word	0x00002b90


	//   ....[21]....
        /*02b8*/ 	.word	0x00002bb0


	//   ....[22]....
        /*02bc*/ 	.word	0x00002e90


	//   ....[23]....
        /*02c0*/ 	.word	0x000030f0


	//   ....[24]....
        /*02c4*/ 	.word	0x000034f0


	//   ....[25]....
        /*02c8*/ 	.word	0x00003510


	//   ....[26]....
        /*02cc*/ 	.word	0x00003530


	//   ....[27]....
        /*02d0*/ 	.word	0x00003550


	//   ....[28]....
        /*02d4*/ 	.word	0x000048f0


	//   ....[29]....
        /*02d8*/ 	.word	0x00004910


	//   ....[30]....
        /*02dc*/ 	.word	0x00004940


	//   ....[31]....
        /*02e0*/ 	.word	0x00004960


	//   ....[32]....
        /*02e4*/ 	.word	0x00005740


	//   ....[33]....
        /*02e8*/ 	.word	0x00005760


	//   ....[34]....
        /*02ec*/ 	.word	0x00005790


	//   ....[35]....
        /*02f0*/ 	.word	0x000057b0


	//   ....[36]....
        /*02f4*/ 	.word	0x00005a90


	//   ....[37]....
        /*02f8*/ 	.word	0x00005cd0


	//   ....[38]....
        /*02fc*/ 	.word	0x000060d0


	//   ....[39]....
        /*0300*/ 	.word	0x000060f0


	//   ....[40]....
        /*0304*/ 	.word	0x00006110


	//   ....[41]....
        /*0308*/ 	.word	0x00006130


	//   ....[42]....
        /*030c*/ 	.word	0x00007b70


	//   ....[43]....
        /*0310*/ 	.word	0x00007b90


	//   ....[44]....
        /*0314*/ 	.word	0x00007bd0


	//   ....[45]....
        /*0318*/ 	.word	0x00007c10


	//   ....[46]....
        /*031c*/ 	.word	0x00008960


	//   ....[47]....
        /*0320*/ 	.word	0x00008980


	//   ....[48]....
        /*0324*/ 	.word	0x000089b0


	//   ....[49]....
        /*0328*/ 	.word	0x000089d0


	//   ....[50]....
        /*032c*/ 	.word	0x00008d90


	//   ....[51]....
        /*0330*/ 	.word	0x00008da0


	//   ....[52]....
        /*0334*/ 	.word	0x00008dd0


	//   ....[53]....
        /*0338*/ 	.word	0x00008de0


	//   ....[54]....
        /*033c*/ 	.word	0x0000a510


	//   ....[55]....
        /*0340*/ 	.word	0x0000a540


	//   ....[56]....
        /*0344*/ 	.word	0x0000a550


	//   ....[57]....
        /*0348*/ 	.word	0x0000a580


	//   ....[58]....
        /*034c*/ 	.word	0x0000b4c0


	//   ....[59]....
        /*0350*/ 	.word	0x0000b750


	//   ....[60]....
        /*0354*/ 	.word	0x0000b7a0


	//   ....[61]....
        /*0358*/ 	.word	0x0000b7d0


	//   ....[62]....
        /*035c*/ 	.word	0x0000b810


	//   ....[63]....
        /*0360*/ 	.word	0x0000b9d0


	//   ....[64]....
        /*0364*/ 	.word	0x0000b9e0


	//   ....[65]....
        /*0368*/ 	.word	0x0000bb10


	//   ....[66]....
        /*036c*/ 	.word	0x0000bb40


	//   ....[67]....
        /*0370*/ 	.word	0x0000bc40


	//   ....[68]....
        /*0374*/ 	.word	0x0000bc70


	//   ....[69]....
        /*0378*/ 	.word	0x0000bd70


	//   ....[70]....
        /*037c*/ 	.word	0x0000bd90


	//   ....[71]....
        /*0380*/ 	.word	0x0000c2a0


	//   ....[72]....
        /*0384*/ 	.word	0x0000c2c0


	//   ....[73]....
        /*0388*/ 	.word	0x0000c410


	//   ....[74]....
        /*038c*/ 	.word	0x0000c420


	//   ....[75]....
        /*0390*/ 	.word	0x0000c550


	//   ....[76]....
        /*0394*/ 	.word	0x0000c570


	//   ....[77]....
        /*0398*/ 	.word	0x0000c6a0


	//   ....[78]....
        /*039c*/ 	.word	0x0000c6b0


	//   ....[79]....
        /*03a0*/ 	.word	0x0000c830


	//   ....[80]....
        /*03a4*/ 	.word	0x0000c910


	//   ....[81]....
        /*03a8*/ 	.word	0x0000c980


	//   ....[82]....
        /*03ac*/ 	.word	0x0000c9e0


	//   ....[83]....
        /*03b0*/ 	.word	0x0000ca40


	//   ....[84]....
        /*03b4*/ 	.word	0x0000caa0


	//   ....[85]....
        /*03b8*/ 	.word	0x0000cb10


	//   ....[86]....
        /*03bc*/ 	.word	0x0000cb70


	//   ....[87]....
        /*03c0*/ 	.word	0x0000cbd0


	//   ....[88]....
        /*03c4*/ 	.word	0x0000cc30


	//   ....[89]....
        /*03c8*/ 	.word	0x0000cca0


	//   ....[90]....
        /*03cc*/ 	.word	0x0000ce10


	//   ....[91]....
        /*03d0*/ 	.word	0x0000ce70


	//   ....[92]....
        /*03d4*/ 	.word	0x0000cec0


	//   ....[93]....
        /*03d8*/ 	.word	0x0000cf10


	//   ....[94]....
        /*03dc*/ 	.word	0x0000d340


	//   ....[95]....
        /*03e0*/ 	.word	0x0000d380


	//   ....[96]....
        /*03e4*/ 	.word	0x0000d3d0


	//   ....[97]....
        /*03e8*/ 	.word	0x0000d410


	//   ....[98]....
        /*03ec*/ 	.word	0x0000d470


	//   ....[99]....
        /*03f0*/ 	.word	0x0000d4e0


	//   ....[100]....
        /*03f4*/ 	.word	0x0000d650


	//   ....[101]....
        /*03f8*/ 	.word	0x0000d6b0


	//   ....[102]....
        /*03fc*/ 	.word	0x0000d710


	//   ....[103]....
        /*0400*/ 	.word	0x0000d780


	//   ....[104]....
        /*0404*/ 	.word	0x0000d8f0


	//   ....[105]....
        /*0408*/ 	.word	0x0000d950


	//   ....[106]....
        /*040c*/ 	.word	0x0000d9a0


	//   ....[107]....
        /*0410*/ 	.word	0x0000d9f0


	//   ....[108]....
        /*0414*/ 	.word	0x0000de30


	//   ....[109]....
        /*0418*/ 	.word	0x0000de70


	//   ....[110]....
        /*041c*/ 	.word	0x0000dec0


	//   ....[111]....
        /*0420*/ 	.word	0x0000df00


	//   ....[112]....
        /*0424*/ 	.word	0x0000df60


	//   ....[113]....
        /*0428*/ 	.word	0x0000dfc0


	//   ....[114]....
        /*042c*/ 	.word	0x0000e030


	//   ....[115]....
        /*0430*/ 	.word	0x0000e170


	//   ....[116]....
        /*0434*/ 	.word	0x0000e1d0


	//   ....[117]....
        /*0438*/ 	.word	0x0000e210


	//   ....[118]....
        /*043c*/ 	.word	0x0000e250


	//   ....[119]....
        /*0440*/ 	.word	0x0000e2a0


	//   ....[120]....
        /*0444*/ 	.word	0x0000e2e0


	//   ....[121]....
        /*0448*/ 	.word	0x0000e340


	//   ....[122]....
        /*044c*/ 	.word	0x0000e380


	//   ....[123]....
        /*0450*/ 	.word	0x0000e3d0


	//   ....[124]....
        /*0454*/ 	.word	0x0000e420


	//   ....[125]....
        /*0458*/ 	.word	0x0000e480


	//   ....[126]....
        /*045c*/ 	.word	0x0000e4f0


	//   ....[127]....
        /*0460*/ 	.word	0x0000e550


	//   ....[128]....
        /*0464*/ 	.word	0x0000e5b0


	//   ....[129]....
        /*0468*/ 	.word	0x0000e610


	//   ....[130]....
        /*046c*/ 	.word	0x0000e680


	//   ....[131]....
        /*0470*/ 	.word	0x0000e6e0


	//   ....[132]....
        /*0474*/ 	.word	0x0000e740


	//   ....[133]....
        /*0478*/ 	.word	0x0000e7a0


	//----- nvinfo : EIATTR_EXIT_INSTR_OFFSETS
	.align		4
.L_670:
        /*047c*/ 	.byte	0x04, 0x1c
        /*047e*/ 	.short	(.L_672 - .L_671)


	//   ....[0]....
.L_671:
        /*0480*/ 	.word	0x00000090


	//   ....[1]....
        /*0484*/ 	.word	0x0000c8c0


	//----- nvinfo : EIATTR_MAX_THREADS
	.align		4
.L_672:
        /*0488*/ 	.byte	0x04, 0x05
        /*048a*/ 	.short	(.L_674 - .L_673)
.L_673:
        /*048c*/ 	.word	0x00000100
        /*0490*/ 	.word	0x00000001
        /*0494*/ 	.word	0x00000001


	//----- nvinfo : EIATTR_CRS_STACK_SIZE
	.align		4
.L_674:
        /*0498*/ 	.byte	0x04, 0x1e
        /*049a*/ 	.short	(.L_676 - .L_675)
.L_675:
        /*049c*/ 	.word	0x00000000
.L_676:


//--------------------- .nv.info._ZN7cutlass13device_kernelIN5flash19enable_sm80_to_sm89INS1_16FlashAttnFwdSm80INS1_25CollectiveMainloopFwdSm80ILi8ELi1ELb0EN4cute5tupleIJNS5_1CILi128EEENS7_ILi64EEENS7_ILi192EEEEEELi192ENS_10bfloat16_tEfNS_4arch4Sm80ELb1ELb0ELb0ELb1ELb1ELb0ELb1ELb0EEENS1_21CollectiveEpilogueFwdINS6_IJS8_SA_S9_EEENS6_IJNS7_ILi1EEESI_SI_EEESC_SE_Li256ELb1ELb1ELb0ELb0EEENS1_19SingleTileSchedulerILb1ELb0ELb1ELi128EEEEEEEEEvNT_6ParamsE --------------------------
	.section	.nv.info._ZN7cutlass13device_kernelIN5flash19enable_sm80_to_sm89INS1_16FlashAttnFwdSm80INS1_25CollectiveMainloopFwdSm80ILi8ELi1ELb0EN4cute5tupleIJNS5_1CILi128EEENS7_ILi64EEENS7_ILi192EEEEEELi192ENS_10bfloat16_tEfNS_4arch4Sm80ELb1ELb0ELb0ELb1ELb1ELb0ELb1ELb0EEENS1_21CollectiveEpilogueFwdINS6_IJS8_SA_S9_EEENS6_IJNS7_ILi1EEESI_SI_EEESC_SE_Li256ELb1ELb1ELb0ELb0EEENS1_19SingleTileSchedulerILb1ELb0ELb1ELi128EEEEEEEEEvNT_6ParamsE,"",@"SHT_CUDA_INFO"
	.sectionflags	@""
	.align	4


	//----- nvinfo : EIATTR_CUDA_API_VERSION
	.align		4
        /*0000*/ 	.byte	0x04, 0x37
        /*0002*/ 	.short	(.L_678 - .L_677)
.L_677:
        /*0004*/ 	.word	0x00000082


	//----- nvinfo : EIATTR_SW2861232_WAR
	.align		4
.L_678:
        /*0008*/ 	.byte	0x01, 0x35
	.zero		2


	//----- nvinfo : EIATTR_PARAM_CBANK
	.align		4
        /*000c*/ 	.byte	0x04, 0x0a
        /*000e*/ 	.short	(.L_680 - .L_679)
	.align		4
.L_679:
        /*0010*/ 	.word	index@(.nv.constant0._ZN7cutlass13device_kernelIN5flash19enable_sm80_to_sm89INS1_16FlashAttnFwdSm80INS1_25CollectiveMainloopFwdSm80ILi8ELi1ELb0EN4cute5tupleIJNS5_1CILi128EEENS7_ILi64EEENS7_ILi192EEEEEELi192ENS_10bfloat16_tEfNS_4arch4Sm80ELb1ELb0ELb0ELb1ELb1ELb0ELb1ELb0EEENS1_21CollectiveEpilogueFwdINS6_IJS8_SA_S9_EEENS6_IJNS7_ILi1EEESI_SI_EEESC_SE_Li256ELb1ELb1ELb0ELb0EEENS1_19SingleTileSchedulerILb1ELb0ELb1ELi128EEEEEEEEEvNT_6ParamsE)
        /*0014*/ 	.short	0x0160
        /*0016*/ 	.short	0x0418


	//----- nvinfo : EIATTR_CBANK_PARAM_SIZE
	.align		4
.L_680:
        /*0018*/ 	.byte	0x03, 0x19
        /*001a*/ 	.short	0x0418


	//----- nvinfo : EIATTR_KPARAM_INFO
	.align		4
        /*001c*/ 	.byte	0x04, 0x17
        /*001e*/ 	.short	(.L_682 - .L_681)
.L_681:
        /*0020*/ 	.word	0x00000000
        /*0024*/ 	.short	0x0000
        /*0026*/ 	.short	0x0000
        /*0028*/ 	.byte	0x00, 0xf0, 0x61, 0x10


	//----- nvinfo : EIATTR_MAXREG_COUNT
	.align		4
.L_682:
        /*002c*/ 	.byte	0x03, 0x1b
        /*002e*/ 	.short	0x00ff


	//----- nvinfo : EIATTR_NUM_BARRIERS
	.align		4
        /*0030*/ 	.byte	0x02, 0x4c
        /*0032*/ 	.byte	0x02
	.zero		1


	//----- nvinfo : EIATTR_MERCURY_ISA_VERSION
	.align		4
        /*0034*/ 	.byte	0x03, 0x5f
        /*0036*/ 	.short	0x0000


	//----- nvinfo : EIATTR_COOP_GROUP_MASK_REGIDS
	.align		4
        /*0038*/ 	.byte	0x04, 0x29
        /*003a*/ 	.short	(.L_684 - .L_683)


	//   ....[0]....
.L_683:
        /*003c*/ 	.word	0xffffffff


	//   ....[1]....
        /*0040*/ 	.word	0xffffffff


	//   ....[2]....
        /*0044*/ 	.word	0xffffffff


	//   ....[3]....
        /*0048*/ 	.word	0xffffffff


	//   ....[4]....
        /*004c*/ 	.word	0xffffffff


	//   ....[5]....
        /*0050*/ 	.word	0xffffffff


	//   ....[6]....
        /*0054*/ 	.word	0xffffffff


	//   ....[7]....
        /*0058*/ 	.word	0xffffffff


	//   ....[8]....
        /*005c*/ 	.word	0xffffffff


	//   ....[9]....
        /*0060*/ 	.word	0xffffffff


	//   ....[10]....
        /*0064*/ 	.word	0xffffffff


	//   ....[11]....
        /*0068*/ 	.word	0xffffffff


	//   ....[12]....
        /*006c*/ 	.word	0xffffffff


	//   ....[13]....
        /*0070*/ 	.word	0xffffffff


	//   ....[14]....
        /*0074*/ 	.word	0xffffffff


	//   ....[15]....
        /*0078*/ 	.word	0xffffffff


	//   ....[16]....
        /*007c*/ 	.word	0xffffffff


	//   ....[17]....
        /*0080*/ 	.word	0xffffffff


	//   ....[18]....
        /*0084*/ 	.word	0xffffffff


	//   ....[19]....
        /*0088*/ 	.word	0xffffffff


	//   ....[20]....
        /*008c*/ 	.word	0xffffffff


	//   ....[21]....
        /*0090*/ 	.word	0xffffffff


	//   ....[22]....
        /*0094*/ 	.word	0xffffffff


	//   ....[23]....
        /*0098*/ 	.word	0xffffffff


	//   ....[24]....
        /*009c*/ 	.word	0xffffffff


	//   ....[25]....
        /*00a0*/ 	.word	0xffffffff


	//   ....[26]....
        /*00a4*/ 	.word	0xffffffff


	//   ....[27]....
        /*00a8*/ 	.word	0xffffffff


	//   ....[28]....
        /*00ac*/ 	.word	0xffffffff


	//   ....[29]....
        /*00b0*/ 	.word	0xffffffff


	//   ....[30]....
        /*00b4*/ 	.word	0xffffffff


	//   ....[31]....
        /*00b8*/ 	.word	0xffffffff


	//   ....[32]....
        /*00bc*/ 	.word	0xffffffff


	//   ....[33]....
        /*00c0*/ 	.word	0xffffffff


	//   ....[34]....
        /*00c4*/ 	.word	0xffffffff


	//   ....[35]....
        /*00c8*/ 	.word	0xffffffff


	//   ....[36]....
        /*00cc*/ 	.word	0xffffffff


	//   ....[37]....
        /*00d0*/ 	.word	0xffffffff


	//   ....[38]....
        /*00d4*/ 	.word	0xffffffff


	//   ....[39]....
        /*00d8*/ 	.word	0xffffffff


	//   ....[40]....
        /*00dc*/ 	.word	0xffffffff


	//   ....[41]....
        /*00e0*/ 	.word	0xffffffff


	//   ....[42]....
        /*00e4*/ 	.word	0xffffffff


	//   ....[43]....
        /*00e8*/ 	.word	0xffffffff


	//   ....[44]....
        /*00ec*/ 	.word	0xffffffff


	//   ....[45]....
        /*00f0*/ 	.word	0xffffffff


	//   ....[46]....
        /*00f4*/ 	.word	0xffffffff


	//   ....[47]....
        /*00f8*/ 	.word	0xffffffff


	//   ....[48]....
        /*00fc*/ 	.word	0xffffffff


	//   ....[49]....
        /*0100*/ 	.word	0xffffffff


	//   ....[50]....
        /*0104*/ 	.word	0xffffffff


	//   ....[51]....
        /*0108*/ 	.word	0xffffffff


	//   ....[52]....
        /*010c*/ 	.word	0xffffffff


	//   ....[53]....
        /*0110*/ 	.word	0xffffffff


	//   ....[54]....
        /*0114*/ 	.word	0xffffffff


	//   ....[55]....
        /*0118*/ 	.word	0xffffffff


	//   ....[56]....
        /*011c*/ 	.word	0xffffffff


	//   ....[57]....
        /*0120*/ 	.word	0xffffffff


	//   ....[58]....
        /*0124*/ 	.word	0xffffffff


	//   ....[59]....
        /*0128*/ 	.word	0xffffffff


	//   ....[60]....
        /*012c*/ 	.word	0xffffffff


	//   ....[61]....
        /*0130*/ 	.word	0xffffffff


	//   ....[62]....
        /*0134*/ 	.word	0xffffffff


	//   ....[63]....
        /*0138*/ 	.word	0xffffffff


	//   ....[64]....
        /*013c*/ 	.word	0xffffffff


	//   ....[65]....
        /*0140*/ 	.word	0xffffffff


	//   ....[66]....
        /*0144*/ 	.word	0xffffffff


	//   ....[67]....
        /*0148*/ 	.word	0xffffffff


	//   ....[68]....
        /*014c*/ 	.word	0xffffffff


	//   ....[69]....
        /*0150*/ 	.word	0xffffffff


	//   ....[70]....
        /*0154*/ 	.word	0xffffffff


	//   ....[71]....
        /*0158*/ 	.word	0xffffffff


	//   ....[72]....
        /*015c*/ 	.word	0xffffffff


	//   ....[73]....
        /*0160*/ 	.word	0xffffffff


	//   ....[74]....
        /*0164*/ 	.word	0xffffffff


	//   ....[75]....
        /*0168*/ 	.word	0xffffffff


	//   ....[76]....
        /*016c*/ 	.word	0xffffffff


	//----- nvinfo : EIATTR_COOP_GROUP_INSTR_OFFSETS
	.align		4
.L_684:
        /*0170*/ 	.byte	0x04, 0x28
        /*0172*/ 	.short	(.L_686 - .L_685)


	//   ....[0]....
.L_685:
        /*0174*/ 	.word	0x00000090


	//   ....[1]....
        /*0178*/ 	.word	0x00001190


	//   ....[2]....
        /*017c*/ 	.word	0x000011c0


	//   ....[3]....
        /*0180*/ 	.word	0x000013f0


	//   ....[4]....
        /*0184*/ 	.word	0x00001420


	//   ....[5]....
        /*0188*/ 	.word	0x00001540


	//   ....[6]....
        /*018c*/ 	.word	0x00001570


	//   ....[7]....
        /*0190*/ 	.word	0x00001690


	//   ....[8]....
        /*0194*/ 	.word	0x00001700


	//   ....[9]....
        /*0198*/ 	.word	0x00001e70


	//   ....[10]....
        /*019c*/ 	.word	0x00001e90


	//   ....[11]....
        /*01a0*/ 	.word	0x00001ec0


	//   ....[12]....
        /*01a4*/ 	.word	0x00001ee0


	//   ....[13]....
        /*01a8*/ 	.word	0x00001f00


	//   ....[14]....
        /*01ac*/ 	.word	0x00001f10


	//   ....[15]....
        /*01b0*/ 	.word	0x00001f20


	//   ....[16]....
        /*01b4*/ 	.word	0x00001f40


	//   ....[17]....
        /*01b8*/ 	.word	0x00002f90


	//   ....[18]....
        /*01bc*/ 	.word	0x00002fc0


	//   ....[19]....
        /*01c0*/ 	.word	0x00002fd0


	//   ....[20]....
        /*01c4*/ 	.word	0x00002fe0


	//   ....[21]....
        /*01c8*/ 	.word	0x000033e0


	//   ....[22]....
        /*01cc*/ 	.word	0x00003400


	//   ....[23]....
        /*01d0*/ 	.word	0x00003b10


	//   ....[24]....
        /*01d4*/ 	.word	0x00003b50


	//   ....[25]....
        /*01d8*/ 	.word	0x00003b70


	//   ....[26]....
        /*01dc*/ 	.word	0x00003b90


	//   ....[27]....
        /*01e0*/ 	.word	0x00004e20


	//   ....[28]....
        /*01e4*/ 	.word	0x00004e30


	//   ....[29]....
        /*01e8*/ 	.word	0x00004e40


	//   ....[30]....
        /*01ec*/ 	.word	0x00004e50


	//   ....[31]....
        /*01f0*/ 	.word	0x00005b10


	//   ....[32]....
        /*01f4*/ 	.word	0x00005b20


	//   ....[33]....
        /*01f8*/ 	.word	0x00005b30


	//   ....[34]....
        /*01fc*/ 	.word	0x00005b40


	//   ....[35]....
        /*0200*/ 	.word	0x00005d10


	//   ....[36]....
        /*0204*/ 	.word	0x00005d20


	//   ....[37]....
        /*0208*/ 	.word	0x00006270


	//   ....[38]....
        /*020c*/ 	.word	0x000063a0


	//   ....[39]....
        /*0210*/ 	.word	0x000063b0


	//   ....[40]....
        /*0214*/ 	.word	0x00006420


	//   ....[41]....
        /*0218*/ 	.word	0x00007d70


	//   ....[42]....
        /*021c*/ 	.word	0x00007d80


	//   ....[43]....
        /*0220*/ 	.word	0x00007d90


	//   ....[44]....
        /*0224*/ 	.word	0x00007da0


	//   ....[45]....
        /*0228*/ 	.word	0x00008080


	//   ....[46]....
        /*022c*/ 	.word	0x000080a0


	//   ....[47]....
        /*0230*/ 	.word	0x000080b0


	//   ....[48]....
        /*0234*/ 	.word	0x000080d0


	//   ....[49]....
        /*0238*/ 	.word	0x00008db0


	//   ....[50]....
        /*023c*/ 	.word	0x00008dd0


	//   ....[51]....
        /*0240*/ 	.word	0x00008e10


	//   ....[52]....
        /*0244*/ 	.word	0x00008e20


	//   ....[53]....
        /*0248*/ 	.word	0x0000a4b0


	//   ....[54]....
        /*024c*/ 	.word	0x0000a4e0


	//   ....[55]....
        /*0250*/ 	.word	0x0000a520


	//   ....[56]....
        /*0254*/ 	.word	0x0000a530


	//   ....[57]....
        /*0258*/ 	.word	0x0000bb20


	//   ....[58]....
        /*025c*/ 	.word	0x0000bb90


	//   ....[59]....
        /*0260*/ 	.word	0x0000bbd0


	//   ....[60]....
        /*0264*/ 	.word	0x0000bc10


	//   ....[61]....
        /*0268*/ 	.word	0x0000be60


	//   ....[62]....
        /*026c*/ 	.word	0x0000be70


	//   ....[63]....
        /*0270*/ 	.word	0x0000bff0


	//   ....[64]....
        /*0274*/ 	.word	0x0000c020


	//   ....[65]....
        /*0278*/ 	.word	0x0000c170


	//   ....[66]....
        /*027c*/ 	.word	0x0000c1a0


	//   ....[67]....
        /*0280*/ 	.word	0x0000c2f0


	//   ....[68]....
        /*0284*/ 	.word	0x0000c310


	//   ....[69]....
        /*0288*/ 	.word	0x0000cc50


	//   ....[70]....
        /*028c*/ 	.word	0x0000cc60


	//   ....[71]....
        /*0290*/ 	.word	0x0000cd90


	//   ....[72]....
        /*0294*/ 	.word	0x0000cdc0


	//   ....[73]....
        /*0298*/ 	.word	0x0000cef0


	//   ....[74]....
        /*029c*/ 	.word	0x0000cf20


	//   ....[75]....
        /*02a0*/ 	.word	0x0000d050


	//   ....[76]....
        /*02a4*/ 	.word	0x0000d070


	//----- nvinfo : EIATTR_EXIT_INSTR_OFFSETS
	.align		4
.L_686:
        /*02a8*/ 	.byte	0x04, 0x1c
        /*02aa*/ 	.short	(.L_688 - .L_687)


	//   ....[0]....
.L_687:
        /*02ac*/ 	.word	0x00000440


	//   ....[1]....
        /*02b0*/ 	.word	0x0000c320


	//   ....[2]....
        /*02b4*/ 	.word	0x0000c3f0


	//   ....[3]....
        /*02b8*/ 	.word	0x0000c450


	//   ....[4]....
        /*02bc*/ 	.word	0x0000d080


	//   ....[5]....
        /*02c0*/ 	.word	0x0000d130


	//   ....[6]....
        /*02c4*/ 	.word	0x0000d190


	//----- nvinfo : EIATTR_CTAIDZ_USED
	.align		4
.L_688:
        /*02c8*/ 	.byte	0x01, 0x04
	.zero		2


	//----- nvinfo : EIATTR_MAX_THREADS
	.align		4
        /*02cc*/ 	.byte	0x04, 0x05
        /*02ce*/ 	.short	(.L_690 - .L_689)
.L_689:
        /*02d0*/ 	.word	0x00000100
        /*02d4*/ 	.word	0x00000001
        /*02d8*/ 	.word	0x00000001


	//----- nvinfo : EIATTR_CRS_STACK_SIZE
	.align		4
.L_690:
        /*02dc*/ 	.byte	0x04, 0x1e
        /*02de*/ 	.short	(.L_692 - .L_691)
.L_691:
        /*02e0*/ 	.word	0x00000000
.L_692:


//--------------------- .nv.info._ZN7cutlass13device_kernelIN5flash19enable_sm80_to_sm89INS1_16FlashAttnFwdSm80INS1_25CollectiveMainloopFwdSm80ILi8ELi1ELb0EN4cute5tupleIJNS5_1CILi128EEENS7_ILi64EEENS7_ILi192EEEEEELi192ENS_10bfloat16_tEfNS_4arch4Sm80ELb1ELb0ELb0ELb1ELb1ELb1ELb1ELb0EEENS1_21CollectiveEpilogueFwdINS6_IJS8_SA_S9_EEENS6_IJNS7_ILi1EEESI_SI_EEESC_SE_Li256ELb1ELb1ELb0ELb0EEENS1_19SingleTileSchedulerILb1ELb0ELb1ELi128EEEEEEEEEvNT_6ParamsE --------------------------
	.section	.nv.info._ZN7cutlass13device_kernelIN5flash19enable_sm80_to_sm89INS1_16FlashAttnFwdSm80INS1_25CollectiveMainloopFwdSm80ILi8ELi1ELb0EN4cute5tupleIJNS5_1CILi128EEENS7_ILi64EEENS7_ILi192EEEEEELi192ENS_10bfloat16_tEfNS_4arch4Sm80ELb1ELb0ELb0ELb1ELb1ELb1ELb1ELb0EEENS1_21CollectiveEpilogueFwdINS6_IJS8_SA_S9_EEENS6_IJNS7_ILi1EEESI_SI_EEESC_SE_Li256ELb1ELb1ELb0ELb0EEENS1_19SingleTileSchedulerILb1ELb0ELb1ELi128EEEEEEEEEvNT_6ParamsE,"",@"SHT_CUDA_INFO"
	.sectionflags	@""
	.align	4


	//----- nvinfo : EIATTR_CUDA_API_VERSION
	.align		4
        /*0000*/ 	.byte	0x04, 0x37
        /*0002*/ 	.short	(.L_694 - .L_693)
.L_693:
        /*0004*/ 	.word	0x00000082


	//----- nvinfo : EIATTR_SW2861232_WAR
	.align		4
.L_694:
        /*0008*/ 	.byte	0x01, 0x35
	.zero		2


	//----- nvinfo : EIATTR_PARAM_CBANK
	.align		4
        /*000c*/ 	.byte	0x04, 0x0a
        /*000e*/ 	.short	(.L_696 - .L_695)
	.align		4
.L_695:
        /*0010*/ 	.word	index@(.nv.constant0._ZN7cutlass13device_kernelIN5flash19enable_sm80_to_sm89INS1_16FlashAttnFwdSm80INS1_25CollectiveMainloopFwdSm80ILi8ELi1ELb0EN4cute5tupleIJNS5_1CILi128EEENS7_ILi64EEENS7_ILi192EEEEEELi192ENS_10bfloat16_tEfNS_4arch4Sm80ELb1ELb0ELb0ELb1ELb1ELb1ELb1ELb0EEENS1_21CollectiveEpilogueFwdINS6_IJS8_SA_S9_EEENS6_IJNS7_ILi1EEESI_SI_EEESC_SE_Li256ELb1ELb1ELb0ELb0EEENS1_19SingleTileSchedulerILb1ELb0ELb1ELi128EEEEEEEEEvNT_6ParamsE)
        /*0014*/ 	.short	0x0160
        /*0016*/ 	.short	0x0418


	//----- nvinfo : EIATTR_CBANK_PARAM_SIZE
	.align		4
.L_696:
        /*0018*/ 	.byte	0x03, 0x19
        /*001a*/ 	.short	0x0418


	//----- nvinfo : EIATTR_KPARAM_INFO
	.align		4
        /*001c*/ 	.byte	0x04, 0x17
        /*001e*/ 	.short	(.L_698 - .L_697)
.L_697:
        /*0020*/ 	.word	0x00000000
        /*0024*/ 	.short	0x0000
        /*0026*/ 	.short	0x0000
        /*0028*/ 	.byte	0x00, 0xf0, 0x61, 0x10


	//----- nvinfo : EIATTR_MAXREG_COUNT
	.align		4
.L_698:
        /*002c*/ 	.byte	0x03, 0x1b
        /*002e*/ 	.short	0x00ff


	//----- nvinfo : EIATTR_NUM_BARRIERS
	.align		4
        /*0030*/ 	.byte	0x02, 0x4c
        /*0032*/ 	.byte	0x02
	.zero		1


	//----- nvinfo : EIATTR_MERCURY_ISA_VERSION
	.align		4
        /*0034*/ 	.byte	0x03, 0x5f
        /*0036*/ 	.short	0x0000


	//----- nvinfo : EIATTR_COOP_GROUP_MASK_REGIDS
	.align		4
        /*0038*/ 	.byte	0x04, 0x29
        /*003a*/ 	.short	(.L_700 - .L_699)


	//   ....[0]....
.L_699:
        /*003c*/ 	.word	0xffffffff


	//   ....[1]....
        /*0040*/ 	.word	0xffffffff


	//   ....[2]....
        /*0044*/ 	.word	0xffffffff


	//   ....[3]....
        /*0048*/ 	.word	0xffffffff


	//   ....[4]....
        /*004c*/ 	.word	0xffffffff


	//   ....[5]....
        /*0050*/ 	.word	0xffffffff


	//   ....[6]....
        /*0054*/ 	.word	0xffffffff


	//   ....[7]....
        /*0058*/ 	.word	0xffffffff


	//   ....[8]....
        /*005c*/ 	.word	0xffffffff


	//   ....[9]....
        /*0060*/ 	.word	0xffffffff


	//   ....[10]....
        /*0064*/ 	.word	0xffffffff


	//   ....[11]....
        /*0068*/ 	.word	0xffffffff


	//   ....[12]....
        /*006c*/ 	.word	0xffffffff


	//   ....[13]....
        /*0070*/ 	.word	0xffffffff


	//   ....[14]....
        /*0074*/ 	.word	0xffffffff


	//   ....[15]....
        /*0078*/ 	.word	0xffffffff


	//   ....[16]....
        /*007c*/ 	.word	0xffffffff


	//   ....[17]....
        /*0080*/ 	.word	0xffffffff


	//   ....[18]....
        /*0084*/ 	.word	0xffffffff


	//   ....[19]....
        /*0088*/ 	.word	0xffffffff


	//   ....[20]....
        /*008c*/ 	.word	0xffffffff


	//   ....[21]....
        /*0090*/ 	.word	0xffffffff


	//   ....[22]....
        /*0094*/ 	.word	0xffffffff


	//   ....[23]....
        /*0098*/ 	.word	0xffffffff


	//   ....[24]....
        /*009c*/ 	.word	0xffffffff


	//   ....[25]....
        /*00a0*/ 	.word	0xffffffff


	//   ....[26]....
        /*00a4*/ 	.word	0xffffffff


	//   ....[27]....
        /*00a8*/ 	.word	0xffffffff


	//   ....[28]....
        /*00ac*/ 	.word	0xffffffff


	//   ....[29]....
        /*00b0*/ 	.word	0xffffffff


	//   ....[30]....
        /*00b4*/ 	.word	0xffffffff


	//   ....[31]....
        /*00b8*/ 	.word	0xffffffff


	//   ....[32]....
        /*00bc*/ 	.word	0xffffffff


	//   ....[33]....
        /*00c0*/ 	.word	0xffffffff


	//   ....[34]....
        /*00c4*/ 	.word	0xffffffff


	//   ....[35]....
        /*00c8*/ 	.word	0xffffffff


	//   ....[36]....
        /*00cc*/ 	.word	0xffffffff


	//   ....[37]....
        /*00d0*/ 	.word	0xffffffff


	//   ....[38]....
        /*00d4*/ 	.word	0xffffffff


	//   ....[39]....
        /*00d8*/ 	.word	0xffffffff


	//   ....[40]....
        /*00dc*/ 	.word	0xffffffff


	//   ....[41]....
        /*00e0*/ 	.word	0xffffffff


	//   ....[42]....
        /*00e4*/ 	.word	0xffffffff


	//   ....[43]....
        /*00e8*/ 	.word	0xffffffff


	//   ....[44]....
        /*00ec*/ 	.word	0xffffffff


	//   ....[45]....
        /*00f0*/ 	.word	0xffffffff


	//   ....[46]....
        /*00f4*/ 	.word	0xffffffff


	//   ....[47]....
        /*00f8*/ 	.word	0xffffffff


	//   ....[48]....
        /*00fc*/ 	.word	0xffffffff


	//   ....[49]....
        /*0100*/ 	.word	0xffffffff


	//   ....[50]....
        /*0104*/ 	.word	0xffffffff


	//   ....[51]....
        /*0108*/ 	.word	0xffffffff


	//   ....[52]....
        /*010c*/ 	.word	0xffffffff


	//   ....[53]....
        /*0110*/ 	.word	0xffffffff


	//   ....[54]....
        /*0114*/ 	.word	0xffffffff


	//   ....[55]....
        /*0118*/ 	.word	0xffffffff


	//   ....[56]....
        /*011c*/ 	.word	0xffffffff


	//   ....[57]....
        /*0120*/ 	.word	0xffffffff


	//   ....[58]....
        /*0124*/ 	.word	0xffffffff


	//   ....[59]....
        /*0128*/ 	.word	0xffffffff


	//   ....[60]....
        /*012c*/ 	.word	0xffffffff


	//   ....[61]....
        /*0130*/ 	.word	0xffffffff


	//   ....[62]....
        /*0134*/ 	.word	0xffffffff


	//   ....[63]....
        /*0138*/ 	.word	0xffffffff


	//   ....[64]....
        /*013c*/ 	.word	0xffffffff


	//   ....[65]....
        /*0140*/ 	.word	0xffffffff


	//   ....[66]....
        /*0144*/ 	.word	0xffffffff


	//   ....[67]....
        /*0148*/ 	.word	0xffffffff


	//   ....[68]....
        /*014c*/ 	.word	0xffffffff


	//   ....[69]....
        /*0150*/ 	.word	0xffffffff


	//   ....[70]....
        /*0154*/ 	.word	0xffffffff


	//   ....[71]....
        /*0158*/ 	.word	0xffffffff


	//   ....[72]....
        /*015c*/ 	.word	0xffffffff


	//   ....[73]....
        /*0160*/ 	.word	0xffffffff


	//   ....[74]....
        /*0164*/ 	.word	0xffffffff


	//   ....[75]....
        /*0168*/ 	.word	0xffffffff


	//   ....[76]....
        /*016c*/ 	.word	0xffffffff


	//   ....[77]....
        /*0170*/ 	.word	0xffffffff


	//   ....[78]....
        /*0174*/ 	.word	0xffffffff


	//   ....[79]....
        /*0178*/ 	.word	0xffffffff


	//   ....[80]....
        /*017c*/ 	.word	0xffffffff


	//   ....[81]....
        /*0180*/ 	.word	0xffffffff


	//   ....[82]....
        /*0184*/ 	.word	0xffffffff


	//   ....[83]....
        /*0188*/ 	.word	0xffffffff


	//   ....[84]....
        /*018c*/ 	.word	0xffffffff


	//   ....[85]....
        /*0190*/ 	.word	0xffffffff


	//   ....[86]....
        /*0194*/ 	.word	0xffffffff


	//   ....[87]....
        /*0198*/ 	.word	0xffffffff


	//   ....[88]....
        /*019c*/ 	.word	0xffffffff


	//   ....[89]....
        /*01a0*/ 	.word	0xffffffff


	//   ....[90]....
        /*01a4*/ 	.word	0xffffffff


	//   ....[91]....
        /*01a8*/ 	.word	0xffffffff


	//   ....[92]....
        /*01ac*/ 	.word	0xffffffff


	//   ....[93]....
        /*01b0*/ 	.word	0xffffffff


	//   ....[94]....
        /*01b4*/ 	.word	0xffffffff


	//   ....[95]....
        /*01b8*/ 	.word	0xffffffff


	//   ....[96]....
        /*01bc*/ 	.word	0xffffffff


	//   ....[97]....
        /*01c0*/ 	.word	0xffffffff


	//   ....[98]....
        /*01c4*/ 	.word	0xffffffff


	//   ....[99]....
        /*01c8*/ 	.word	0xffffffff


	//   ....[100]....
        /*01cc*/ 	.word	0xffffffff


	//----- nvinfo : EIATTR_COOP_GROUP_INSTR_OFFSETS
	.align		4
.L_700:
        /*01d0*/ 	.byte	0x04, 0x28
        /*01d2*/ 	.short	(.L_702 - .L_701)


	//   ....[0]....
.L_701:
        /*01d4*/ 	.word	0x00000090


	//   ....[1]....
        /*01d8*/ 	.word	0x00002460


	//   ....[2]....
        /*01dc*/ 	.word	0x00002470


	//   ....[3]....
        /*01e0*/ 	.word	0x00004050


	//   ....[4]....
        /*01e4*/ 	.word	0x00004060


	//   ....[5]....
        /*01e8*/ 	.word	0x00005a60


	//   ....[6]....
        /*01ec*/ 	.word	0x00005a80


	//   ....[7]....
        /*01f0*/ 	.word	0x00005f60


	//   ....[8]....
        /*01f4*/ 	.word	0x00005fc0


	//   ....[9]....
        /*01f8*/ 	.word	0x00006c60


	//   ....[10]....
        /*01fc*/ 	.word	0x00006ce0


	//   ....[11]....
        /*0200*/ 	.word	0x00006ed0


	//   ....[12]....
        /*0204*/ 	.word	0x00006f00


	//   ....[13]....
        /*0208*/ 	.word	0x00007020


	//   ....[14]....
        /*020c*/ 	.word	0x00007050


	//   ....[15]....
        /*0210*/ 	.word	0x00007170


	//   ....[16]....
        /*0214*/ 	.word	0x000071c0


	//   ....[17]....
        /*0218*/ 	.word	0x000076d0


	//   ....[18]....
        /*021c*/ 	.word	0x00007700


	//   ....[19]....
        /*0220*/ 	.word	0x00007720


	//   ....[20]....
        /*0224*/ 	.word	0x00007730


	//   ....[21]....
        /*0228*/ 	.word	0x00007b90


	//   ....[22]....
        /*022c*/ 	.word	0x00007be0


	//   ....[23]....
        /*0230*/ 	.word	0x00007c50


	//   ....[24]....
        /*0234*/ 	.word	0x00007c60


	//   ....[25]....
        /*0238*/ 	.word	0x000080a0


	//   ....[26]....
        /*023c*/ 	.word	0x00008360


	//   ....[27]....
        /*0240*/ 	.word	0x000083a0


	//   ....[28]....
        /*0244*/ 	.word	0x000083e0


	//   ....[29]....
        /*0248*/ 	.word	0x0000b560


	//   ....[30]....
        /*024c*/ 	.word	0x0000b580


	//   ....[31]....
        /*0250*/ 	.word	0x0000b590


	//   ....[32]....
        /*0254*/ 	.word	0x0000b5a0


	//   ....[33]....
        /*0258*/ 	.word	0x0000b830


	//   ....[34]....
        /*025c*/ 	.word	0x0000baf0


	//   ....[35]....
        /*0260*/ 	.word	0x0000bb30


	//   ....[36]....
        /*0264*/ 	.word	0x0000bb70


	//   ....[37]....
        /*0268*/ 	.word	0x0000f0e0


	//   ....[38]....
        /*026c*/ 	.word	0x0000f140


	//   ....[39]....
        /*0270*/ 	.word	0x0000f170


	//   ....[40]....
        /*0274*/ 	.word	0x0000f1b0


	//   ....[41]....
        /*0278*/ 	.word	0x000102a0


	//   ....[42]....
        /*027c*/ 	.word	0x000102d0


	//   ....[43]....
        /*0280*/ 	.word	0x00010300


	//   ....[44]....
        /*0284*/ 	.word	0x00010320


	//   ....[45]....
        /*0288*/ 	.word	0x00010720


	//   ....[46]....
        /*028c*/ 	.word	0x00010760


	//   ....[47]....
        /*0290*/ 	.word	0x00010e80


	//   ....[48]....
        /*0294*/ 	.word	0x00010eb0


	//   ....[49]....
        /*0298*/ 	.word	0x00010ed0


	//   ....[50]....
        /*029c*/ 	.word	0x00010ef0


	//   ....[51]....
        /*02a0*/ 	.word	0x00012270


	//   ....[52]....
        /*02a4*/ 	.word	0x00012280


	//   ....[53]....
        /*02a8*/ 	.word	0x00012290


	//   ....[54]....
        /*02ac*/ 	.word	0x000122a0


	//   ....[55]....
        /*02b0*/ 	.word	0x00012f60


	//   ....[56]....
        /*02b4*/ 	.word	0x00012f70


	//   ....[57]....
        /*02b8*/ 	.word	0x00012f80


	//   ....[58]....
        /*02bc*/ 	.word	0x00012f90


	//   ....[59]....
        /*02c0*/ 	.word	0x00013150


	//   ....[60]....
        /*02c4*/ 	.word	0x00013160


	//   ....[61]....
        /*02c8*/ 	.word	0x000137b0


	//   ....[62]....
        /*02cc*/ 	.word	0x000137c0


	//   ....[63]....
        /*02d0*/ 	.word	0x000137e0


	//   ....[64]....
        /*02d4*/ 	.word	0x00013800


	//   ....[65]....
        /*02d8*/ 	.word	0x00015290


	//   ....[66]....
        /*02dc*/ 	.word	0x000152a0


	//   ....[67]....
        /*02e0*/ 	.word	0x000152b0


	//   ....[68]....
        /*02e4*/ 	.word	0x000152c0


	//   ....[69]....
        /*02e8*/ 	.word	0x00015590


	//   ....[70]....
        /*02ec*/ 	.word	0x000155b0


	//   ....[71]....
        /*02f0*/ 	.word	0x000155c0


	//   ....[72]....
        /*02f4*/ 	.word	0x000155e0


	//   ....[73]....
        /*02f8*/ 	.word	0x000162b0


	//   ....[74]....
        /*02fc*/ 	.word	0x000162d0


	//   ....[75]....
        /*0300*/ 	.word	0x00016310


	//   ....[76]....
        /*0304*/ 	.word	0x00016320


	//   ....[77]....
        /*0308*/ 	.word	0x000179d0


	//   ....[78]....
        /*030c*/ 	.word	0x00017a00


	//   ....[79]....
        /*0310*/ 	.word	0x00017a50


	//   ....[80]....
        /*0314*/ 	.word	0x00017a60


	//   ....[81]....
        /*0318*/ 	.word	0x00019050


	//   ....[82]....
        /*031c*/ 	.word	0x000190d0


	//   ....[83]....
        /*0320*/ 	.word	0x00019110


	//   ....[84]....
        /*0324*/ 	.word	0x00019150


	//   ....[85]....
        /*0328*/ 	.word	0x00019380


	//   ....[86]....
        /*032c*/ 	.word	0x00019390


	//   ....[87]....
        /*0330*/ 	.word	0x00019510


	//   ....[88]....
        /*0334*/ 	.word	0x00019540


	//   ....[89]....
        /*0338*/ 	.word	0x00019690


	//   ....[90]....
        /*033c*/ 	.word	0x000196c0


	//   ....[91]....
        /*0340*/ 	.word	0x00019810


	//   ....[92]....
        /*0344*/ 	.word	0x00019830


	//   ....[93]....
        /*0348*/ 	.word	0x0001a170


	//   ....[94]....
        /*034c*/ 	.word	0x0001a180


	//   ....[95]....
        /*0350*/ 	.word	0x0001a2b0


	//   ....[96]....
        /*0354*/ 	.word	0x0001a2e0


	//   ....[97]....
        /*0358*/ 	.word	0x0001a410


	//   ....[98]....
        /*035c*/ 	.word	0x0001a440


	//   ....[99]....
        /*0360*/ 	.word	0x0001a570


	//   ....[100]....
        /*0364*/ 	.word	0x0001a590


	//----- nvinfo : EIATTR_EXIT_INSTR_OFFSETS
	.align		4
.L_702:
        /*0368*/ 	.byte	0x04, 0x1c
        /*036a*/ 	.short	(.L_704 - .L_703)


	//   ....[0]....
.L_703:
        /*036c*/ 	.word	0x00000440


	//   ....[1]....
        /*0370*/ 	.word	0x00019840


	//   ....[2]....
        /*0374*/ 	.word	0x00019910


	//   ....[3]....
        /*0378*/ 	.word	0x00019970


	//   ....[4]....
        /*037c*/ 	.word	0x0001a5a0


	//   ....[5]....
        /*0380*/ 	.word	0x0001a650


	//   ....[6]....
        /*0384*/ 	.word	0x0001a6b0


	//----- nvinfo : EIATTR_CTAIDZ_USED
	.align		4
.L_704:
        /*0388*/ 	.byte	0x01, 0x04
	.zero		2


	//----- nvinfo : EIATTR_MAX_THREADS
	.align		4
        /*038c*/ 	.byte	0x04, 0x05
        /*038e*/ 	.short	(.L_706 - .L_705)
.L_705:
        /*0390*/ 	.word	0x00000100
        /*0394*/ 	.word	0x00000001
        /*0398*/ 	.word	0x00000001


	//----- nvinfo : EIATTR_CRS_STACK_SIZE
	.align		4
.L_706:
        /*039c*/ 	.byte	0x04, 0x1e
        /*039e*/ 	.short	(.L_708 - .L_707)
.L_707:
        /*03a0*/ 	.word	0x00000000
.L_708:


//--------------------- .nv.info._ZN7cutlass13device_kernelIN5flash19enable_sm80_to_sm89INS1_16FlashAttnFwdSm80INS1_25CollectiveMainloopFwdSm80ILi8ELi2ELb0EN4cute5tupleIJNS5_1CILi128EEENS7_ILi64EEENS7_ILi192EEEEEELi192ENS_10bfloat16_tEfNS_4arch4Sm80ELb0ELb0ELb0ELb0ELb1ELb0ELb1ELb0EEENS1_21CollectiveEpilogueFwdINS6_IJS8_SA_S9_EEENS6_IJNS7_ILi1EEESI_SI_EEESC_SE_Li256ELb0ELb1ELb0ELb0EEENS1_19SingleTileSchedulerILb0ELb0ELb1ELi128EEEEEEEEEvNT_6ParamsE --------------------------
	.section	.nv.info._ZN7cutlass13device_kernelIN5flash19enable_sm80_to_sm89INS1_16FlashAttnFwdSm80INS1_25CollectiveMainloopFwdSm80ILi8ELi2ELb0EN4cute5tupleIJNS5_1CILi128EEENS7_ILi64EEENS7_ILi192EEEEEELi192ENS_10bfloat16_tEfNS_4arch4Sm80ELb0ELb0ELb0ELb0ELb1ELb0ELb1ELb0EEENS1_21CollectiveEpilogueFwdINS6_IJS8_SA_S9_EEENS6_IJNS7_ILi1EEESI_SI_EEESC_SE_Li256ELb0ELb1ELb0ELb0EEENS1_19SingleTileSchedulerILb0ELb0ELb1ELi128EEEEEEEEEvNT_6ParamsE,"",@"SHT_CUDA_INFO"
	.sectionflags	@""
	.align	4


	//----- nvinfo : EIATTR_CUDA_API_VERSION
	.align		4
        /*0000*/ 	.byte	0x04, 0x37
        /*0002*/ 	.short	(.L_710 - .L_709)
.L_709:
        /*0004*/ 	.word	0x00000082


	//----- nvinfo : EIATTR_SW2861232_WAR
	.align		4
.L_710:
        /*0008*/ 	.byte	0x01, 0x35
	.zero		2


	//----- nvinfo : EIATTR_PARAM_CBANK
	.align		4
        /*000c*/ 	.byte	0x04, 0x0a
        /*000e*/ 	.short	(.L_712 - .L_711)
	.align		4
.L_711:
        /*0010*/ 	.word	index@(.nv.constant0._ZN7cutlass13device_kernelIN5flash19enable_sm80_to_sm89INS1_16FlashAttnFwdSm80INS1_25CollectiveMainloopFwdSm80ILi8ELi2ELb0EN4cute5tupleIJNS5_1CILi128EEENS7_ILi64EEENS7_ILi192EEEEEELi192ENS_10bfloat16_tEfNS_4arch4Sm80ELb0ELb0ELb0ELb0ELb1ELb0ELb1ELb0EEENS1_21CollectiveEpilogueFwdINS6_IJS8_SA_S9_EEENS6_IJNS7_ILi1EEESI_SI_EEESC_SE_Li256ELb0ELb1ELb0ELb0EEENS1_19SingleTileSchedulerILb0ELb0ELb1ELi128EEEEEEEEEvNT_6ParamsE)
        /*0014*/ 	.short	0x0160
        /*0016*/ 	.short	0x0418


	//----- nvinfo : EIATTR_CBANK_PARAM_SIZE
	.align		4
.L_712:
        /*0018*/ 	.byte	0x03, 0x19
        /*001a*/ 	.short	0x0418


	//----- nvinfo : EIATTR_KPARAM_INFO
	.align		4
        /*001c*/ 	.byte	0x04, 0x17
        /*001e*/ 	.short	(.L_714 - .L_713)
.L_713:
        /*0020*/ 	.word	0x00000000
        /*0024*/ 	.short	0x0000
        /*0026*/ 	.short	0x0000
        /*0028*/ 	.byte	0x00, 0xf0, 0x61, 0x10


	//----- nvinfo : EIATTR_MAXREG_COUNT
	.align		4
.L_714:
        /*002c*/ 	.byte	0x03, 0x1b
        /*002e*/ 	.short	0x00ff


	//----- nvinfo : EIATTR_NUM_BARRIERS
	.align		4
        /*0030*/ 	.byte	0x02, 0x4c
        /*0032*/ 	.byte	0x02
	.zero		1


	//----- nvinfo : EIATTR_MERCURY_ISA_VERSION
	.align		4
        /*0034*/ 	.byte	0x03, 0x5f
        /*0036*/ 	.short	0x0000


	//----- nvinfo : EIATTR_COOP_GROUP_MASK_REGIDS
	.align		4
        /*0038*/ 	.byte	0x04, 0x29
        /*003a*/ 	.short	(.L_716 - .L_715)


	//   ....[0]....
.L_715:
        /*003c*/ 	.word	0xffffffff


	//   ....[1]....
        /*0040*/ 	.word	0xffffffff


	//   ....[2]....
        /*0044*/ 	.word	0xffffffff


	//   ....[3]....
        /*0048*/ 	.word	0xffffffff


	//   ....[4]....
        /*004c*/ 	.word	0xffffffff


	//   ....[5]....
        /*0050*/ 	.word	0xffffffff


	//   ....[6]....
        /*0054*/ 	.word	0xffffffff


	//   ....[7]....
        /*0058*/ 	.word	0xffffffff


	//   ....[8]....
        /*005c*/ 	.word	0xffffffff


	//   ....[9]....
        /*0060*/ 	.word	0xffffffff


	//   ....[10]....
        /*0064*/ 	.word	0xffffffff


	//   ....[11]....
        /*0068*/ 	.word	0xffffffff


	//   ....[12]....
        /*006c*/ 	.word	0xffffffff


	//   ....[13]....
        /*0070*/ 	.word	0xffffffff


	//   ....[14]....
        /*0074*/ 	.word	0xffffffff


	//   ....[15]....
        /*0078*/ 	.word	0xffffffff


	//   ....[16]....
        /*007c*/ 	.word	0xffffffff


	//   ....[17]....
        /*0080*/ 	.word	0xffffffff


	//   ....[18]....
        /*0084*/ 	.word	0xffffffff


	//   ....[19]....
        /*0088*/ 	.word	0xffffffff


	//   ....[20]....
        /*008c*/ 	.word	0xffffffff


	//   ....[21]....
        /*0090*/ 	.word	0xffffffff


	//   ....[22]....
        /*0094*/ 	.word	0xffffffff


	//   ....[23]....
        /*0098*/ 	.word	0xffffffff


	//   ....[24]....
        /*009c*/ 	.word	0xffffffff


	//   ....[25]....
        /*00a0*/ 	.word	0xffffffff


	//   ....[26]....
        /*00a4*/ 	.word	0xffffffff


	//   ....[27]....
        /*00a8*/ 	.word	0xffffffff


	//   ....[28]....
        /*00ac*/ 	.word	0xffffffff


	//   ....[29]....
        /*00b0*/ 	.word	0xffffffff


	//   ....[30]....
        /*00b4*/ 	.word	0xffffffff


	//   ....[31]....
        /*00b8*/ 	.word	0xffffffff


	//   ....[32]....
        /*00bc*/ 	.word	0xffffffff


	//   ....[33]....
        /*00c0*/ 	.word	0xffffffff


	//   ....[34]....
        /*00c4*/ 	.word	0xffffffff


	//   ....[35]....
        /*00c8*/ 	.word	0xffffffff


	//   ....[36]....
        /*00cc*/ 	.word	0xffffffff


	//   ....[37]....
        /*00d0*/ 	.word	0xffffffff


	//   ....[38]....
        /*00d4*/ 	.word	0xffffffff


	//   ....[39]....
        /*00d8*/ 	.word	0xffffffff


	//   ....[40]....
        /*00dc*/ 	.word	0xffffffff


	//   ....[41]....
        /*00e0*/ 	.word	0xffffffff


	//   ....[42]....
        /*00e4*/ 	.word	0xffffffff


	//   ....[43]....
        /*00e8*/ 	.word	0xffffffff


	//   ....[44]....
        /*00ec*/ 	.word	0xffffffff


	//   ....[45]....
        /*00f0*/ 	.word	0xffffffff


	//   ....[46]....
        /*00f4*/ 	.word	0xffffffff


	//   ....[47]....
        /*00f8*/ 	.word	0xffffffff


	//   ....[48]....
        /*00fc*/ 	.word	0xffffffff


	//   ....[49]....
        /*0100*/ 	.word	0xffffffff


	//   ....[50]....
        /*0104*/ 	.word	0xffffffff


	//   ....[51]....
        /*0108*/ 	.word	0xffffffff


	//   ....[52]....
        /*010c*/ 	.word	0xffffffff


	//   ....[53]....
        /*0110*/ 	.word	0xffffffff


	//   ....[54]....
        /*0114*/ 	.word	0xffffffff


	//   ....[55]....
        /*0118*/ 	.word	0xffffffff


	//   ....[56]....
        /*011c*/ 	.word	0xffffffff


	//   ....[57]....
        /*0120*/ 	.word	0xffffffff


	//   ....[58]....
        /*0124*/ 	.word	0xffffffff


	//   ....[59]....
        /*0128*/ 	.word	0xffffffff


	//----- nvinfo : EIATTR_COOP_GROUP_INSTR_OFFSETS
	.align		4
.L_716:
        /*012c*/ 	.byte	0x04, 0x28
        /*012e*/ 	.short	(.L_718 - .L_717)


	//   ....[0]....
.L_717:
        /*0130*/ 	.word	0x000005e0


	//   ....[1]....
        /*0134*/ 	.word	0x00000620


	//   ....[2]....
        /*0138*/ 	.word	0x00000660


	//   ....[3]....
        /*013c*/ 	.word	0x00000690


	//   ....[4]....
        /*0140*/ 	.word	0x000006c0


	//   ....[5]....
        /*0144*/ 	.word	0x00000700


	//   ....[6]....
        /*0148*/ 	.word	0x00000830


	//   ....[7]....
        /*014c*/ 	.word	0x00000840


	//   ....[8]....
        /*0150*/ 	.word	0x00000d80


	//   ....[9]....
        /*0154*/ 	.word	0x00000da0


	//   ....[10]....
        /*0158*/ 	.word	0x00000dd0


	//   ....[11]....
        /*015c*/ 	.word	0x00000df0


	//   ....[12]....
        /*0160*/ 	.word	0x00000e10


	//   ....[13]....
        /*0164*/ 	.word	0x00000e20


	//   ....[14]....
        /*0168*/ 	.word	0x00000e30


	//   ....[15]....
        /*016c*/ 	.word	0x00000e50


	//   ....[16]....
        /*0170*/ 	.word	0x00001480


	//   ....[17]....
        /*0174*/ 	.word	0x000014a0


	//   ....[18]....
        /*0178*/ 	.word	0x00001500


	//   ....[19]....
        /*017c*/ 	.word	0x00001520


	//   ....[20]....
        /*0180*/ 	.word	0x00001a50


	//   ....[21]....
        /*0184*/ 	.word	0x00001a80


	//   ....[22]....
        /*0188*/ 	.word	0x00001af0


	//   ....[23]....
        /*018c*/ 	.word	0x00001b10


	//   ....[24]....
        /*0190*/ 	.word	0x00002f60


	//   ....[25]....
        /*0194*/ 	.word	0x00002ff0


	//   ....[26]....
        /*0198*/ 	.word	0x000030a0


	//   ....[27]....
        /*019c*/ 	.word	0x000031d0


	//   ....[28]....
        /*01a0*/ 	.word	0x00004280


	//   ....[29]....
        /*01a4*/ 	.word	0x00004290


	//   ....[30]....
        /*01a8*/ 	.word	0x000042a0


	//   ....[31]....
        /*01ac*/ 	.word	0x000042b0


	//   ....[32]....
        /*01b0*/ 	.word	0x00004720


	//   ....[33]....
        /*01b4*/ 	.word	0x00004750


	//   ....[34]....
        /*01b8*/ 	.word	0x00004780


	//   ....[35]....
        /*01bc*/ 	.word	0x00004790


	//   ....[36]....
        /*01c0*/ 	.word	0x000054f0


	//   ....[37]....
        /*01c4*/ 	.word	0x00005510


	//   ....[38]....
        /*01c8*/ 	.word	0x00005530


	//   ....[39]....
        /*01cc*/ 	.word	0x00005550


	//   ....[40]....
        /*01d0*/ 	.word	0x00006e30


	//   ....[41]....
        /*01d4*/ 	.word	0x00006e50


	//   ....[42]....
        /*01d8*/ 	.word	0x00006e70


	//   ....[43]....
        /*01dc*/ 	.word	0x00006e90


	//   ....[44]....
        /*01e0*/ 	.word	0x000070a0


	//   ....[45]....
        /*01e4*/ 	.word	0x000070e0


	//   ....[46]....
        /*01e8*/ 	.word	0x000071a0


	//   ....[47]....
        /*01ec*/ 	.word	0x000071d0


	//   ....[48]....
        /*01f0*/ 	.word	0x00008580


	//   ....[49]....
        /*01f4*/ 	.word	0x00008590


	//   ....[50]....
        /*01f8*/ 	.word	0x000085b0


	//   ....[51]....
        /*01fc*/ 	.word	0x000085c0


	//   ....[52]....
        /*0200*/ 	.word	0x000086c0


	//   ....[53]....
        /*0204*/ 	.word	0x000086d0


	//   ....[54]....
        /*0208*/ 	.word	0x00008800


	//   ....[55]....
        /*020c*/ 	.word	0x00008830


	//   ....[56]....
        /*0210*/ 	.word	0x00008930


	//   ....[57]....
        /*0214*/ 	.word	0x00008960


	//   ....[58]....
        /*0218*/ 	.word	0x00008a60


	//   ....[59]....
        /*021c*/ 	.word	0x00008a80


	//----- nvinfo : EIATTR_EXIT_INSTR_OFFSETS
	.align		4
.L_718:
        /*0220*/ 	.byte	0x04, 0x1c
        /*0222*/ 	.short	(.L_720 - .L_719)


	//   ....[0]....
.L_719:
        /*0224*/ 	.word	0x00000030


	//   ....[1]....
        /*0228*/ 	.word	0x00008a90


	//   ....[2]....
        /*022c*/ 	.word	0x00008b30


	//   ....[3]....
        /*0230*/ 	.word	0x00008b70


	//----- nvinfo : EIATTR_CTAIDZ_USED
	.align		4
.L_720:
        /*0234*/ 	.byte	0x01, 0x04
	.zero		2


	//----- nvinfo : EIATTR_MAX_THREADS
	.align		4
        /*0238*/ 	.byte	0x04, 0x05
        /*023a*/ 	.short	(.L_722 - .L_721)
.L_721:
        /*023c*/ 	.word	0x00000100
        /*0240*/ 	.word	0x00000001
        /*0244*/ 	.word	0x00000001


	//----- nvinfo : EIATTR_CRS_STACK_SIZE
	.align		4
.L_722:
        /*0248*/ 	.byte	0x04, 0x1e
        /*024a*/ 	.short	(.L_724 - .L_723)
.L_723:
        /*024c*/ 	.word	0x00000000
.L_724:


//--------------------- .nv.info._ZN7cutlass13device_kernelIN5flash19enable_sm80_to_sm89INS1_16FlashAttnFwdSm80INS1_25CollectiveMainloopFwdSm80ILi8ELi2ELb0EN4cute5tupleIJNS5_1CILi128EEENS7_ILi64EEENS7_ILi192EEEEEELi192ENS_10bfloat16_tEfNS_4arch4Sm80ELb0ELb0ELb0ELb1ELb1ELb0ELb1ELb0EEENS1_21CollectiveEpilogueFwdINS6_IJS8_SA_S9_EEENS6_IJNS7_ILi1EEESI_SI_EEESC_SE_Li256ELb1ELb1ELb0ELb0EEENS1_19SingleTileSchedulerILb1ELb0ELb1ELi128EEEEEEEEEvNT_6ParamsE --------------------------
	.section	.nv.info._ZN7cutlass13device_kernelIN5flash19enable_sm80_to_sm89INS1_16FlashAttnFwdSm80INS1_25CollectiveMainloopFwdSm80ILi8ELi2ELb0EN4cute5tupleIJNS5_1CILi128EEENS7_ILi64EEENS7_ILi192EEEEEELi192ENS_10bfloat16_tEfNS_4arch4Sm80ELb0ELb0ELb0ELb1ELb1ELb0ELb1ELb0EEENS1_21CollectiveEpilogueFwdINS6_IJS8_SA_S9_EEENS6_IJNS7_ILi1EEESI_SI_EEESC_SE_Li256ELb1ELb1ELb0ELb0EEENS1_19SingleTileSchedulerILb1ELb0ELb1ELi128EEEEEEEEEvNT_6ParamsE,"",@"SHT_CUDA_INFO"
	.sectionflags	@""
	.align	4


	//----- nvinfo : EIATTR_CUDA_API_VERSION
	.align		4
        /*0000*/ 	.byte	0x04, 0x37
        /*0002*/ 	.short	(.L_726 - .L_725)
.L_725:
        /*0004*/ 	.word	0x00000082


	//----- nvinfo : EIATTR_SW2861232_WAR
	.align		4
.L_726:
        /*0008*/ 	.byte	0x01, 0x35
	.zero		2


	//----- nvinfo : EIATTR_PARAM_CBANK
	.align		4
        /*000c*/ 	.byte	0x04, 0x0a
        /*000e*/ 	.short	(.L_728 - .L_727)
	.align		4
.L_727:
        /*0010*/ 	.word	index@(.nv.constant0._ZN7cutlass13device_kernelIN5flash19enable_sm80_to_sm89INS1_16FlashAttnFwdSm80INS1_25CollectiveMainloopFwdSm80ILi8ELi2ELb0EN4cute5tupleIJNS5_1CILi128EEENS7_ILi64EEENS7_ILi192EEEEEELi192ENS_10bfloat16_tEfNS_4arch4Sm80ELb0ELb0ELb0ELb1ELb1ELb0ELb1ELb0EEENS1_21CollectiveEpilogueFwdINS6_IJS8_SA_S9_EEENS6_IJNS7_ILi1EEESI_SI_EEESC_SE_Li256ELb1ELb1ELb0ELb0EEENS1_19SingleTileSchedulerILb1ELb0ELb1ELi128EEEEEEEEEvNT_6ParamsE)
        /*0014*/ 	.short	0x0160
        /*0016*/ 	.short	0x0418


	//----- nvinfo : EIATTR_CBANK_PARAM_SIZE
	.align		4
.L_728:
        /*0018*/ 	.byte	0x03, 0x19
        /*001a*/ 	.short	0x0418


	//----- nvinfo : EIATTR_KPARAM_INFO
	.align		4
        /*001c*/ 	.byte	0x04, 0x17
        /*001e*/ 	.short	(.L_730 - .L_729)
.L_729:
        /*0020*/ 	.word	0x00000000
        /*0024*/ 	.short	0x0000
        /*0026*/ 	.short	0x0000
        /*0028*/ 	.byte	0x00, 0xf0, 0x61, 0x10


	//----- nvinfo : EIATTR_MAXREG_COUNT
	.align		4
.L_730:
        /*002c*/ 	.byte	0x03, 0x1b
        /*002e*/ 	.short	0x00ff


	//----- nvinfo : EIATTR_NUM_BARRIERS
	.align		4
        /*0030*/ 	.byte	0x02, 0x4c
        /*0032*/ 	.byte	0x02
	.zero		1


	//----- nvinfo : EIATTR_MERCURY_ISA_VERSION
	.align		4
        /*0034*/ 	.byte	0x03, 0x5f
        /*0036*/ 	.short	0x0000


	//----- nvinfo : EIATTR_COOP_GROUP_MASK_REGIDS
	.align		4
        /*0038*/ 	.byte	0x04, 0x29
        /*003a*/ 	.short	(.L_732 - .L_731)


	//   ....[0]....
.L_731:
        /*003c*/ 	.word	0xffffffff


	//   ....[1]....
        /*0040*/ 	.word	0xffffffff


	//   ....[2]....
        /*0044*/ 	.word	0xffffffff


	//   ....[3]....
        /*0048*/ 	.word	0xffffffff


	//   ....[4]....
        /*004c*/ 	.word	0xffffffff


	//   ....[5]....
        /*0050*/ 	.word	0xffffffff


	//   ....[6]....
        /*0054*/ 	.word	0xffffffff


	//   ....[7]....
        /*0058*/ 	.word	0xffffffff


	//   ....[8]....
        /*005c*/ 	.word	0xffffffff


	//   ....[9]....
        /*0060*/ 	.word	0xffffffff


	//   ....[10]....
        /*0064*/ 	.word	0xffffffff


	//   ....[11]....
        /*0068*/ 	.word	0xffffffff


	//   ....[12]....
        /*006c*/ 	.word	0xffffffff


	//   ....[13]....
        /*0070*/ 	.word	0xffffffff


	//   ....[14]....
        /*0074*/ 	.word	0xffffffff


	//   ....[15]....
        /*0078*/ 	.word	0xffffffff


	//   ....[16]....
        /*007c*/ 	.word	0xffffffff


	//   ....[17]....
        /*0080*/ 	.word	0xffffffff


	//   ....[18]....
        /*0084*/ 	.word	0xffffffff


	//   ....[19]....
        /*0088*/ 	.word	0xffffffff


	//   ....[20]....
        /*008c*/ 	.word	0xffffffff


	//   ....[21]....
        /*0090*/ 	.word	0xffffffff


	//   ....[22]....
        /*0094*/ 	.word	0xffffffff


	//   ....[23]....
        /*0098*/ 	.word	0xffffffff


	//   ....[24]....
        /*009c*/ 	.word	0xffffffff


	//   ....[25]....
        /*00a0*/ 	.word	0xffffffff


	//   ....[26]....
        /*00a4*/ 	.word	0xffffffff


	//   ....[27]....
        /*00a8*/ 	.word	0xffffffff


	//   ....[28]....
        /*00ac*/ 	.word	0xffffffff


	//   ....[29]....
        /*00b0*/ 	.word	0xffffffff


	//   ....[30]....
        /*00b4*/ 	.word	0xffffffff


	//   ....[31]....
        /*00b8*/ 	.word	0xffffffff


	//   ....[32]....
        /*00bc*/ 	.word	0xffffffff


	//   ....[33]....
        /*00c0*/ 	.word	0xffffffff


	//   ....[34]....
        /*00c4*/ 	.word	0xffffffff


	//   ....[35]....
        /*00c8*/ 	.word	0xffffffff


	//   ....[36]....
        /*00cc*/ 	.word	0xffffffff


	//   ....[37]....
        /*00d0*/ 	.word	0xffffffff


	//   ....[38]....
        /*00d4*/ 	.word	0xffffffff


	//   ....[39]....
        /*00d8*/ 	.word	0xffffffff


	//   ....[40]....
        /*00dc*/ 	.word	0xffffffff


	//   ....[41]....
        /*00e0*/ 	.word	0xffffffff


	//   ....[42]....
        /*00e4*/ 	.word	0xffffffff


	//   ....[43]....
        /*00e8*/ 	.word	0xffffffff


	//   ....[44]....
        /*00ec*/ 	.word	0xffffffff


	//   ....[45]....
        /*00f0*/ 	.word	0xffffffff


	//   ....[46]....
        /*00f4*/ 	.word	0xffffffff


	//   ....[47]....
        /*00f8*/ 	.word	0xffffffff


	//   ....[48]....
        /*00fc*/ 	.word	0xffffffff


	//   ....[49]....
        /*0100*/ 	.word	0xffffffff


	//   ....[50]....
        /*0104*/ 	.word	0xffffffff


	//   ....[51]....
        /*0108*/ 	.word	0xffffffff


	//   ....[52]....
        /*010c*/ 	.word	0xffffffff


	//   ....[53]....
        /*0110*/ 	.word	0xffffffff


	//   ....[54]....
        /*0114*/ 	.word	0xffffffff


	//   ....[55]....
        /*0118*/ 	.word	0xffffffff


	//   ....[56]....
        /*011c*/ 	.word	0xffffffff


	//   ....[57]....
        /*0120*/ 	.word	0xffffffff


	//   ....[58]....
        /*0124*/ 	.word	0xffffffff


	//   ....[59]....
        /*0128*/ 	.word	0xffffffff


	//   ....[60]....
        /*012c*/ 	.word	0xffffffff


	//   ....[61]....
        /*0130*/ 	.word	0xffffffff


	//   ....[62]....
        /*0134*/ 	.word	0xffffffff


	//   ....[63]....
        /*0138*/ 	.word	0xffffffff


	//   ....[64]....
        /*013c*/ 	.word	0xffffffff


	//   ....[65]....
        /*0140*/ 	.word	0xffffffff


	//   ....[66]....
        /*0144*/ 	.word	0xffffffff


	//   ....[67]....
        /*0148*/ 	.word	0xffffffff


	//   ....[68]....
        /*014c*/ 	.word	0xffffffff


	//----- nvinfo : EIATTR_COOP_GROUP_INSTR_OFFSETS
	.align		4
.L_732:
        /*0150*/ 	.byte	0x04, 0x28
        /*0152*/ 	.short	(.L_734 - .L_733)


	//   ....[0]....
.L_733:
        /*0154*/ 	.word	0x00000080


	//   ....[1]....
        /*0158*/ 	.word	0x00000cc0


	//   ....[2]....
        /*015c*/ 	.word	0x00000d20


	//   ....[3]....
        /*0160*/ 	.word	0x00000ed0


	//   ....[4]....
        /*0164*/ 	.word	0x00000f00


	//   ....[5]....
        /*0168*/ 	.word	0x00001020


	//   ....[6]....
        /*016c*/ 	.word	0x00001050


	//   ....[7]....
        /*0170*/ 	.word	0x00001160


	//   ....[8]....
        /*0174*/ 	.word	0x000011a0


	//   ....[9]....
        /*0178*/ 	.word	0x00001700


	//   ....[10]....
        /*017c*/ 	.word	0x00001730


	//   ....[11]....
        /*0180*/ 	.word	0x00001770


	//   ....[12]....
        /*0184*/ 	.word	0x00001790


	//   ....[13]....
        /*0188*/ 	.word	0x000017c0


	//   ....[14]....
        /*018c*/ 	.word	0x000017d0


	//   ....[15]....
        /*0190*/ 	.word	0x000017e0


	//   ....[16]....
        /*0194*/ 	.word	0x000018f0


	//   ....[17]....
        /*0198*/ 	.word	0x00001d70


	//   ....[18]....
        /*019c*/ 	.word	0x00001da0


	//   ....[19]....
        /*01a0*/ 	.word	0x00001dc0


	//   ....[20]....
        /*01a4*/ 	.word	0x00001e20


	//   ....[21]....
        /*01a8*/ 	.word	0x00002390


	//   ....[22]....
        /*01ac*/ 	.word	0x000023d0


	//   ....[23]....
        /*01b0*/ 	.word	0x000023f0


	//   ....[24]....
        /*01b4*/ 	.word	0x00002450


	//   ....[25]....
        /*01b8*/ 	.word	0x000035b0


	//   ....[26]....
        /*01bc*/ 	.word	0x000035d0


	//   ....[27]....
        /*01c0*/ 	.word	0x00003600


	//   ....[28]....
        /*01c4*/ 	.word	0x00003620


	//   ....[29]....
        /*01c8*/ 	.word	0x00004880


	//   ....[30]....
        /*01cc*/ 	.word	0x000048a0


	//   ....[31]....
        /*01d0*/ 	.word	0x00004920


	//   ....[32]....
        /*01d4*/ 	.word	0x00004940


	//   ....[33]....
        /*01d8*/ 	.word	0x00004d70


	//   ....[34]....
        /*01dc*/ 	.word	0x00004da0


	//   ....[35]....
        /*01e0*/ 	.word	0x00004dd0


	//   ....[36]....
        /*01e4*/ 	.word	0x00004df0


	//   ....[37]....
        /*01e8*/ 	.word	0x00005b70


	//   ....[38]....
        /*01ec*/ 	.word	0x00005b90


	//   ....[39]....
        /*01f0*/ 	.word	0x00005bb0


	//   ....[40]....
        /*01f4*/ 	.word	0x00005bd0


	//   ....[41]....
        /*01f8*/ 	.word	0x00007480


	//   ....[42]....
        /*01fc*/ 	.word	0x000074b0


	//   ....[43]....
        /*0200*/ 	.word	0x000074d0


	//   ....[44]....
        /*0204*/ 	.word	0x000074f0


	//   ....[45]....
        /*0208*/ 	.word	0x00007710


	//   ....[46]....
        /*020c*/ 	.word	0x00007740


	//   ....[47]....
        /*0210*/ 	.word	0x00007780


	//   ....[48]....
        /*0214*/ 	.word	0x00007790


	//   ....[49]....
        /*0218*/ 	.word	0x00008cb0


	//   ....[50]....
        /*021c*/ 	.word	0x00008cf0


	//   ....[51]....
        /*0220*/ 	.word	0x00008d30


	//   ....[52]....
        /*0224*/ 	.word	0x00008d60


	//   ....[53]....
        /*0228*/ 	.word	0x00008f60


	//   ....[54]....
        /*022c*/ 	.word	0x00008f70


	//   ....[55]....
        /*0230*/ 	.word	0x000090f0


	//   ....[56]....
        /*0234*/ 	.word	0x00009120


	//   ....[57]....
        /*0238*/ 	.word	0x00009270


	//   ....[58]....
        /*023c*/ 	.word	0x000092a0


	//   ....[59]....
        /*0240*/ 	.word	0x000093f0


	//   ....[60]....
        /*0244*/ 	.word	0x00009410


	//   ....[61]....
        /*0248*/ 	.word	0x00009be0


	//   ....[62]....
        /*024c*/ 	.word	0x00009c00


	//   ....[63]....
        /*0250*/ 	.word	0x00009d30


	//   ....[64]....
        /*0254*/ 	.word	0x00009d60


	//   ....[65]....
        /*0258*/ 	.word	0x00009e90


	//   ....[66]....
        /*025c*/ 	.word	0x00009ec0


	//   ....[67]....
        /*0260*/ 	.word	0x00009ff0


	//   ....[68]....
        /*0264*/ 	.word	0x0000a010


	//----- nvinfo : EIATTR_EXIT_INSTR_OFFSETS
	.align		4
.L_734:
        /*0268*/ 	.byte	0x04, 0x1c
        /*026a*/ 	.short	(.L_736 - .L_735)


	//   ....[0]....
.L_735:
        /*026c*/ 	.word	0x00000310


	//   ....[1]....
        /*0270*/ 	.word	0x00009420


	//   ....[2]....
        /*0274*/ 	.word	0x000094f0


	//   ....[3]....
        /*0278*/ 	.word	0x00009550


	//   ....[4]....
        /*027c*/ 	.word	0x0000a020


	//   ....[5]....
        /*0280*/ 	.word	0x0000a0d0


	//   ....[6]....
        /*0284*/ 	.word	0x0000a130


	//----- nvinfo : EIATTR_CTAIDZ_USED
	.align		4
.L_736:
        /*0288*/ 	.byte	0x01, 0x04
	.zero		2


	//----- nvinfo : EIATTR_MAX_THREADS
	.align		4
        /*028c*/ 	.byte	0x04, 0x05
        /*028e*/ 	.short	(.L_738 - .L_737)
.L_737:
        /*0290*/ 	.word	0x00000100
        /*0294*/ 	.word	0x00000001
        /*0298*/ 	.word	0x00000001


	//----- nvinfo : EIATTR_CRS_STACK_SIZE
	.align		4
.L_738:
        /*029c*/ 	.byte	0x04, 0x1e
        /*029e*/ 	.short	(.L_740 - .L_739)
.L_739:
        /*02a0*/ 	.word	0x00000000
.L_740:


//--------------------- .nv.info._ZN7cutlass13device_kernelIN5flash19enable_sm80_to_sm89INS1_16FlashAttnFwdSm80INS1_25CollectiveMainloopFwdSm80ILi8ELi2ELb0EN4cute5tupleIJNS5_1CILi128EEENS7_ILi64EEENS7_ILi192EEEEEELi192ENS_10bfloat16_tEfNS_4arch4Sm80ELb0ELb0ELb0ELb1ELb1ELb1ELb1ELb0EEENS1_21CollectiveEpilogueFwdINS6_IJS8_SA_S9_EEENS6_IJNS7_ILi1EEESI_SI_EEESC_SE_Li256ELb1ELb1ELb0ELb0EEENS1_19SingleTileSchedulerILb1ELb0ELb1ELi128EEEEEEEEEvNT_6ParamsE --------------------------
	.section	.nv.info._ZN7cutlass13device_kernelIN5flash19enable_sm80_to_sm89INS1_16FlashAttnFwdSm80INS1_25CollectiveMainloopFwdSm80ILi8ELi2ELb0EN4cute5tupleIJNS5_1CILi128EEENS7_ILi64EEENS7_ILi192EEEEEELi192ENS_10bfloat16_tEfNS_4arch4Sm80ELb0ELb0ELb0ELb1ELb1ELb1ELb1ELb0EEENS1_21CollectiveEpilogueFwdINS6_IJS8_SA_S9_EEENS6_IJNS7_ILi1EEESI_SI_EEESC_SE_Li256ELb1ELb1ELb0ELb0EEENS1_19SingleTileSchedulerILb1ELb0ELb1ELi128EEEEEEEEEvNT_6ParamsE,"",@"SHT_CUDA_INFO"
	.sectionflags	@""
	.align	4


	//----- nvinfo : EIATTR_CUDA_API_VERSION
	.align		4
        /*0000*/ 	.byte	0x04, 0x37
        /*0002*/ 	.short	(.L_742 - .L_741)
.L_741:
        /*0004*/ 	.word	0x00000082


	//----- nvinfo : EIATTR_SW2861232_WAR
	.align		4
.L_742:
        /*0008*/ 	.byte	0x01, 0x35
	.zero		2


	//----- nvinfo : EIATTR_PARAM_CBANK
	.align		4
        /*000c*/ 	.byte	0x04, 0x0a
        /*000e*/ 	.short	(.L_744 - .L_743)
	.align		4
.L_743:
        /*0010*/ 	.word	index@(.nv.constant0._ZN7cutlass13device_kernelIN5flash19enable_sm80_to_sm89INS1_16FlashAttnFwdSm80INS1_25CollectiveMainloopFwdSm80ILi8ELi2ELb0EN4cute5tupleIJNS5_1CILi128EEENS7_ILi64EEENS7_ILi192EEEEEELi192ENS_10bfloat16_tEfNS_4arch4Sm80ELb0ELb0ELb0ELb1ELb1ELb1ELb1ELb0EEENS1_21CollectiveEpilogueFwdINS6_IJS8_SA_S9_EEENS6_IJNS7_ILi1EEESI_SI_EEESC_SE_Li256ELb1ELb1ELb0ELb0EEENS1_19SingleTileSchedulerILb1ELb0ELb1ELi128EEEEEEEEEvNT_6ParamsE)
        /*0014*/ 	.short	0x0160
        /*0016*/ 	.short	0x0418


	//----- nvinfo : EIATTR_CBANK_PARAM_SIZE
	.align		4
.L_744:
        /*0018*/ 	.byte	0x03, 0x19
        /*001a*/ 	.short	0x0418


	//----- nvinfo : EIATTR_KPARAM_INFO
	.align		4
        /*001c*/ 	.byte	0x04, 0x17
        /*001e*/ 	.short	(.L_746 - .L_745)
.L_745:
        /*0020*/ 	.word	0x00000000
        /*0024*/ 	.short	0x0000
        /*0026*/ 	.short	0x0000
        /*0028*/ 	.byte	0x00, 0xf0, 0x61, 0x10


	//----- nvinfo : EIATTR_MAXREG_COUNT
	.align		4
.L_746:
        /*002c*/ 	.byte	0x03, 0x1b
        /*002e*/ 	.short	0x00ff


	//----- nvinfo : EIATTR_NUM_BARRIERS
	.align		4
        /*0030*/ 	.byte	0x02, 0x4c
        /*0032*/ 	.byte	0x02
	.zero		1


	//----- nvinfo : EIATTR_MERCURY_ISA_VERSION
	.align		4
        /*0034*/ 	.byte	0x03, 0x5f
        /*0036*/ 	.short	0x0000


	//----- nvinfo : EIATTR_COOP_GROUP_MASK_REGIDS
	.align		4
        /*0038*/ 	.byte	0x04, 0x29
        /*003a*/ 	.short	(.L_748 - .L_747)


	//   ....[0]....
.L_747:
        /*003c*/ 	.word	0xffffffff


	//   ....[1]....
        /*0040*/ 	.word	0xffffffff


	//   ....[2]....
        /*0044*/ 	.word	0xffffffff


	//   ....[3]....
        /*0048*/ 	.word	0xffffffff


	//   ....[4]....
        /*004c*/ 	.word	0xffffffff


	//   ....[5]....
        /*0050*/ 	.word	0xffffffff


	//   ....[6]....
        /*0054*/ 	.word	0xffffffff


	//   ....[7]....
        /*0058*/ 	.word	0xffffffff


	//   ....[8]....
        /*005c*/ 	.word	0xffffffff


	//   ....[9]....
        /*0060*/ 	.word	0xffffffff


	//   ....[10]....
        /*0064*/ 	.word	0xffffffff


	//   ....[11]....
        /*0068*/ 	.word	0xffffffff


	//   ....[12]....
        /*006c*/ 	.word	0xffffffff


	//   ....[13]....
        /*0070*/ 	.word	0xffffffff


	//   ....[14]....
        /*0074*/ 	.word	0xffffffff


	//   ....[15]....
        /*0078*/ 	.word	0xffffffff


	//   ....[16]....
        /*007c*/ 	.word	0xffffffff


	//   ....[17]....
        /*0080*/ 	.word	0xffffffff


	//   ....[18]....
        /*0084*/ 	.word	0xffffffff


	//   ....[19]....
        /*0088*/ 	.word	0xffffffff


	//   ....[20]....
        /*008c*/ 	.word	0xffffffff


	//   ....[21]....
        /*0090*/ 	.word	0xffffffff


	//   ....[22]....
        /*0094*/ 	.word	0xffffffff


	//   ....[23]....
        /*0098*/ 	.word	0xffffffff


	//   ....[24]....
        /*009c*/ 	.word	0xffffffff


	//   ....[25]....
        /*00a0*/ 	.word	0xffffffff


	//   ....[26]....
        /*00a4*/ 	.word	0xffffffff


	//   ....[27]....
        /*00a8*/ 	.word	0xffffffff


	//   ....[28]....
        /*00ac*/ 	.word	0xffffffff


	//   ....[29]....
        /*00b0*/ 	.word	0xffffffff


	//   ....[30]....
        /*00b4*/ 	.word	0xffffffff


	//   ....[31]....
        /*00b8*/ 	.word	0xffffffff


	//   ....[32]....
        /*00bc*/ 	.word	0xffffffff


	//   ....[33]....
        /*00c0*/ 	.word	0xffffffff


	//   ....[34]....
        /*00c4*/ 	.word	0xffffffff


	//   ....[35]....
        /*00c8*/ 	.word	0xffffffff


	//   ....[36]....
        /*00cc*/ 	.word	0xffffffff


	//   ....[37]....
        /*00d0*/ 	.word	0xffffffff


	//   ....[38]....
        /*00d4*/ 	.word	0xffffffff


	//   ....[39]....
        /*00d8*/ 	.word	0xffffffff


	//   ....[40]....
        /*00dc*/ 	.word	0xffffffff


	//   ....[41]....
        /*00e0*/ 	.word	0xffffffff


	//   ....[42]....
        /*00e4*/ 	.word	0xffffffff


	//   ....[43]....
        /*00e8*/ 	.word	0xffffffff


	//   ....[44]....
        /*00ec*/ 	.word	0xffffffff


	//   ....[45]....
        /*00f0*/ 	.word	0xffffffff


	//   ....[46]....
        /*00f4*/ 	.word	0xffffffff


	//   ....[47]....
        /*00f8*/ 	.word	0xffffffff


	//   ....[48]....
        /*00fc*/ 	.word	0xffffffff


	//   ....[49]....
        /*0100*/ 	.word	0xffffffff


	//   ....[50]....
        /*0104*/ 	.word	0xffffffff


	//   ....[51]....
        /*0108*/ 	.word	0xffffffff


	//   ....[52]....
        /*010c*/ 	.word	0xffffffff


	//   ....[53]....
        /*0110*/ 	.word	0xffffffff


	//   ....[54]....
        /*0114*/ 	.word	0xffffffff


	//   ....[55]....
        /*0118*/ 	.word	0xffffffff


	//   ....[56]....
        /*011c*/ 	.word	0xffffffff


	//   ....[57]....
        /*0120*/ 	.word	0xffffffff


	//   ....[58]....
        /*0124*/ 	.word	0xffffffff


	//   ....[59]....
        /*0128*/ 	.word	0xffffffff


	//   ....[60]....
        /*012c*/ 	.word	0xffffffff


	//   ....[61]....
        /*0130*/ 	.word	0xffffffff


	//   ....[62]....
        /*0134*/ 	.word	0xffffffff


	//   ....[63]....
        /*0138*/ 	.word	0xffffffff


	//   ....[64]....
        /*013c*/ 	.word	0xffffffff


	//   ....[65]....
        /*0140*/ 	.word	0xffffffff


	//   ....[66]....
        /*0144*/ 	.word	0xffffffff


	//   ....[67]....
        /*0148*/ 	.word	0xffffffff


	//   ....[68]....
        /*014c*/ 	.word	0xffffffff


	//   ....[69]....
        /*0150*/ 	.word	0xffffffff


	//   ....[70]....
        /*0154*/ 	.word	0xffffffff


	//   ....[71]....
        /*0158*/ 	.word	0xffffffff


	//   ....[72]....
        /*015c*/ 	.word	0xffffffff


	//   ....[73]....
        /*0160*/ 	.word	0xffffffff


	//   ....[74]....
        /*0164*/ 	.word	0xffffffff


	//   ....[75]....
        /*0168*/ 	.word	0xffffffff


	//   ....[76]....
        /*016c*/ 	.word	0xffffffff


	//----- nvinfo : EIATTR_COOP_GROUP_INSTR_OFFSETS
	.align		4
.L_748:
        /*0170*/ 	.byte	0x04, 0x28
        /*0172*/ 	.short	(.L_750 - .L_749)


	//   ....[0]....
.L_749:
        /*0174*/ 	.word	0x00000080


	//   ....[1]....
        /*0178*/ 	.word	0x000022b0


	//   ....[2]....
        /*017c*/ 	.word	0x000022c0


	//   ....[3]....
        /*0180*/ 	.word	0x00003ea0


	//   ....[4]....
        /*0184*/ 	.word	0x00003eb0


	//   ....[5]....
        /*0188*/ 	.word	0x00005a40


	//   ....[6]....
        /*018c*/ 	.word	0x00005a60


	//   ....[7]....
        /*0190*/ 	.word	0x00005f20


	//   ....[8]....
        /*0194*/ 	.word	0x00005f30


	//   ....[9]....
        /*0198*/ 	.word	0x00006ac0


	//   ....[10]....
        /*019c*/ 	.word	0x00006af0


	//   ....[11]....
        /*01a0*/ 	.word	0x00006d00


	//   ....[12]....
        /*01a4*/ 	.word	0x00006d30


	//   ....[13]....
        /*01a8*/ 	.word	0x00006e50


	//   ....[14]....
        /*01ac*/ 	.word	0x00006e80


	//   ....[15]....
        /*01b0*/ 	.word	0x00006f90


	//   ....[16]....
        /*01b4*/ 	.word	0x00006fd0


	//   ....[17]....
        /*01b8*/ 	.word	0x00007520


	//   ....[18]....
        /*01bc*/ 	.word	0x00007540


	//   ....[19]....
        /*01c0*/ 	.word	0x00007570


	//   ....[20]....
        /*01c4*/ 	.word	0x00007590


	//   ....[21]....
        /*01c8*/ 	.word	0x000075b0


	//   ....[22]....
        /*01cc*/ 	.word	0x000075c0


	//   ....[23]....
        /*01d0*/ 	.word	0x000075d0


	//   ....[24]....
        /*01d4*/ 	.word	0x000075f0


	//   ....[25]....
        /*01d8*/ 	.word	0x00007b50


	//   ....[26]....
        /*01dc*/ 	.word	0x00007b80


	//   ....[27]....
        /*01e0*/ 	.word	0x00007ba0


	//   ....[28]....
        /*01e4*/ 	.word	0x00007bb0


	//   ....[29]....
        /*01e8*/ 	.word	0x0000de30


	//   ....[30]....
        /*01ec*/ 	.word	0x0000de60


	//   ....[31]....
        /*01f0*/ 	.word	0x0000de90


	//   ....[32]....
        /*01f4*/ 	.word	0x0000dec0


	//   ....[33]....
        /*01f8*/ 	.word	0x0000f2b0


	//   ....[34]....
        /*01fc*/ 	.word	0x0000f340


	//   ....[35]....
        /*0200*/ 	.word	0x0000f3f0


	//   ....[36]....
        /*0204*/ 	.word	0x0000f510


	//   ....[37]....
        /*0208*/ 	.word	0x00010640


	//   ....[38]....
        /*020c*/ 	.word	0x00010650


	//   ....[39]....
        /*0210*/ 	.word	0x00010660


	//   ....[40]....
        /*0214*/ 	.word	0x00010670


	//   ....[41]....
        /*0218*/ 	.word	0x00010b00


	//   ....[42]....
        /*021c*/ 	.word	0x00010b30


	//   ....[43]....
        /*0220*/ 	.word	0x00010b60


	//   ....[44]....
        /*0224*/ 	.word	0x00010ba0


	//   ....[45]....
        /*0228*/ 	.word	0x000118f0


	//   ....[46]....
        /*022c*/ 	.word	0x00011910


	//   ....[47]....
        /*0230*/ 	.word	0x00011930


	//   ....[48]....
        /*0234*/ 	.word	0x00011950


	//   ....[49]....
        /*0238*/ 	.word	0x00013240


	//   ....[50]....
        /*023c*/ 	.word	0x00013270


	//   ....[51]....
        /*0240*/ 	.word	0x00013290


	//   ....[52]....
        /*0244*/ 	.word	0x000132b0


	//   ....[53]....
        /*0248*/ 	.word	0x000134b0


	//   ....[54]....
        /*024c*/ 	.word	0x000134e0


	//   ....[55]....
        /*0250*/ 	.word	0x00013530


	//   ....[56]....
        /*0254*/ 	.word	0x00013540


	//   ....[57]....
        /*0258*/ 	.word	0x00014a90


	//   ....[58]....
        /*025c*/ 	.word	0x00014ad0


	//   ....[59]....
        /*0260*/ 	.word	0x00014b10


	//   ....[60]....
        /*0264*/ 	.word	0x00014b50


	//   ....[61]....
        /*0268*/ 	.word	0x00014d00


	//   ....[62]....
        /*026c*/ 	.word	0x00014d10


	//   ....[63]....
        /*0270*/ 	.word	0x00014e90


	//   ....[64]....
        /*0274*/ 	.word	0x00014ec0


	//   ....[65]....
        /*0278*/ 	.word	0x00015010


	//   ....[66]....
        /*027c*/ 	.word	0x00015040


	//   ....[67]....
        /*0280*/ 	.word	0x00015190


	//   ....[68]....
        /*0284*/ 	.word	0x000151b0


	//   ....[69]....
        /*0288*/ 	.word	0x00015990


	//   ....[70]....
        /*028c*/ 	.word	0x000159b0


	//   ....[71]....
        /*0290*/ 	.word	0x00015ae0


	//   ....[72]....
        /*0294*/ 	.word	0x00015b10


	//   ....[73]....
        /*0298*/ 	.word	0x00015c40


	//   ....[74]....
        /*029c*/ 	.word	0x00015c70


	//   ....[75]....
        /*02a0*/ 	.word	0x00015da0


	//   ....[76]....
        /*02a4*/ 	.word	0x00015dc0


	//----- nvinfo : EIATTR_EXIT_INSTR_OFFSETS
	.align		4
.L_750:
        /*02a8*/ 	.byte	0x04, 0x1c
        /*02aa*/ 	.short	(.L_752 - .L_751)


	//   ....[0]....
.L_751:
        /*02ac*/ 	.word	0x00000310


	//   ....[1]....
        /*02b0*/ 	.word	0x000151c0


	//   ....[2]....
        /*02b4*/ 	.word	0x00015290


	//   ....[3]....
        /*02b8*/ 	.word	0x000152f0


	//   ....[4]....
        /*02bc*/ 	.word	0x00015dd0


	//   ....[5]....
        /*02c0*/ 	.word	0x00015e80


	//   ....[6]....
        /*02c4*/ 	.word	0x00015ee0


	//----- nvinfo : EIATTR_CTAIDZ_USED
	.align		4
.L_752:
        /*02c8*/ 	.byte	0x01, 0x04
	.zero		2


	//----- nvinfo : EIATTR_MAX_THREADS
	.align		4
        /*02cc*/ 	.byte	0x04, 0x05
        /*02ce*/ 	.short	(.L_754 - .L_753)
.L_753:
        /*02d0*/ 	.word	0x00000100
        /*02d4*/ 	.word	0x00000001
        /*02d8*/ 	.word	0x00000001


	//----- nvinfo : EIATTR_CRS_STACK_SIZE
	.align		4
.L_754:
        /*02dc*/ 	.byte	0x04, 0x1e
        /*02de*/ 	.short	(.L_756 - .L_755)
.L_755:
        /*02e0*/ 	.word	0x00000000
.L_756:


//--------------------- .nv.info._ZN7cutlass13device_kernelIN5flash19enable_sm80_to_sm89INS1_16FlashAttnFwdSm80INS1_25CollectiveMainloopFwdSm80ILi8ELi2ELb0EN4cute5tupleIJNS5_1CILi128EEENS7_ILi64EEENS7_ILi192EEEEEELi192ENS_10bfloat16_tEfNS_4arch4Sm80ELb0ELb1ELb0ELb0ELb1ELb0ELb1ELb0EEENS1_21CollectiveEpilogueFwdINS6_IJS8_SA_S9_EEENS6_IJNS7_ILi1EEESI_SI_EEESC_SE_Li256ELb0ELb1ELb0ELb0EEENS1_19SingleTileSchedulerILb0ELb0ELb1ELi128EEEEEEEEEvNT_6ParamsE --------------------------
	.section	.nv.info._ZN7cutlass13device_kernelIN5flash19enable_sm80_to_sm89INS1_16FlashAttnFwdSm80INS1_25CollectiveMainloopFwdSm80ILi8ELi2ELb0EN4cute5tupleIJNS5_1CILi128EEENS7_ILi64EEENS7_ILi192EEEEEELi192ENS_10bfloat16_tEfNS_4arch4Sm80ELb0ELb1ELb0ELb0ELb1ELb0ELb1ELb0EEENS1_21CollectiveEpilogueFwdINS6_IJS8_SA_S9_EEENS6_IJNS7_ILi1EEESI_SI_EEESC_SE_Li256ELb0ELb1ELb0ELb0EEENS1_19SingleTileSchedulerILb0ELb0ELb1ELi128EEEEEEEEEvNT_6ParamsE,"",@"SHT_CUDA_INFO"
	.sectionflags	@""
	.align	4


	//----- nvinfo : EIATTR_CUDA_API_VERSION
	.align		4
        /*0000*/ 	.byte	0x04, 0x37
        /*0002*/ 	.short	(.L_758 - .L_757)
.L_757:
        /*0004*/ 	.word	0x00000082


	//----- nvinfo : EIATTR_SW2861232_WAR
	.align		4
.L_758:
        /*0008*/ 	.byte	0x01, 0x35
	.zero		2


	//----- nvinfo : EIATTR_PARAM_CBANK
	.align		4
        /*000c*/ 	.byte	0x04, 0x0a
        /*000e*/ 	.short	(.L_760 - .L_759)
	.align		4
.L_759:
        /*0010*/ 	.word	index@(.nv.constant0._ZN7cutlass13device_kernelIN5flash19enable_sm80_to_sm89INS1_16FlashAttnFwdSm80INS1_25CollectiveMainloopFwdSm80ILi8ELi2ELb0EN4cute5tupleIJNS5_1CILi128EEENS7_ILi64EEENS7_ILi192EEEEEELi192ENS_10bfloat16_tEfNS_4arch4Sm80ELb0ELb1ELb0ELb0ELb1ELb0ELb1ELb0EEENS1_21CollectiveEpilogueFwdINS6_IJS8_SA_S9_EEENS6_IJNS7_ILi1EEESI_SI_EEESC_SE_Li256ELb0ELb1ELb0ELb0EEENS1_19SingleTileSchedulerILb0ELb0ELb1ELi128EEEEEEEEEvNT_6ParamsE)
        /*0014*/ 	.short	0x0160
        /*0016*/ 	.short	0x0418


	//----- nvinfo : EIATTR_CBANK_PARAM_SIZE
	.align		4
.L_760:
        /*0018*/ 	.byte	0x03, 0x19
        /*001a*/ 	.short	0x0418


	//----- nvinfo : EIATTR_KPARAM_INFO
	.align		4
        /*001c*/ 	.byte	0x04, 0x17
        /*001e*/ 	.short	(.L_762 - .L_761)
.L_761:
        /*0020*/ 	.word	0x00000000
        /*0024*/ 	.short	0x0000
        /*0026*/ 	.short	0x0000
        /*0028*/ 	.byte	0x00, 0xf0, 0x61, 0x10


	//----- nvinfo : EIATTR_MAXREG_COUNT
	.align		4
.L_762:
        /*002c*/ 	.byte	0x03, 0x1b
        /*002e*/ 	.short	0x00ff


	//----- nvinfo : EIATTR_NUM_BARRIERS
	.align		4
        /*0030*/ 	.byte	0x02, 0x4c
        /*0032*/ 	.byte	0x02
	.zero		1


	//----- nvinfo : EIATTR_MERCURY_ISA_VERSION
	.align		4
        /*0034*/ 	.byte	0x03, 0x5f
        /*0036*/ 	.short	0x0000


	//----- nvinfo : EIATTR_COOP_GROUP_MASK_REGIDS
	.align		4
        /*0038*/ 	.byte	0x04, 0x29
        /*003a*/ 	.short	(.L_764 - .L_763)


	//   ....[0]....
.L_763:
        /*003c*/ 	.word	0xffffffff


	//   ....[1]....
        /*0040*/ 	.word	0xffffffff


	//   ....[2]....
        /*0044*/ 	.word	0xffffffff


	//   ....[3]....
        /*0048*/ 	.word	0xffffffff


	//   ....[4]....
        /*004c*/ 	.word	0xffffffff


	//   ....[5]....
        /*0050*/ 	.word	0xffffffff


	//   ....[6]....
        /*0054*/ 	.word	0xffffffff


	//   ....[7]....
        /*0058*/ 	.word	0xffffffff


	//   ....[8]....
        /*005c*/ 	.word	0xffffffff


	//   ....[9]....
        /*0060*/ 	.word	0xffffffff


	//   ....[10]....
        /*0064*/ 	.word	0xffffffff


	//   ....[11]....
        /*0068*/ 	.word	0xffffffff


	//   ....[12]....
        /*006c*/ 	.word	0xffffffff


	//   ....[13]....
        /*0070*/ 	.word	0xffffffff


	//   ....[14]....
        /*0074*/ 	.word	0xffffffff


	//   ....[15]....
        /*0078*/ 	.word	0xffffffff


	//   ....[16]....
        /*007c*/ 	.word	0xffffffff


	//   ....[17]....
        /*0080*/ 	.word	0xffffffff


	//   ....[18]....
        /*0084*/ 	.word	0xffffffff


	//   ....[19]....
        /*0088*/ 	.word	0xffffffff


	//   ....[20]....
        /*008c*/ 	.word	0xffffffff


	//   ....[21]....
        /*0090*/ 	.word	0xffffffff


	//   ....[22]....
        /*0094*/ 	.word	0xffffffff


	//   ....[23]....
        /*0098*/ 	.word	0xffffffff


	//   ....[24]....
        /*009c*/ 	.word	0xffffffff


	//   ....[25]....
        /*00a0*/ 	.word	0xffffffff


	//   ....[26]....
        /*00a4*/ 	.word	0xffffffff


	//   ....[27]....
        /*00a8*/ 	.word	0xffffffff


	//   ....[28]....
        /*00ac*/ 	.word	0xffffffff


	//   ....[29]....
        /*00b0*/ 	.word	0xffffffff


	//   ....[30]....
        /*00b4*/ 	.word	0xffffffff


	//   ....[31]....
        /*00b8*/ 	.word	0xffffffff


	//   ....[32]....
        /*00bc*/ 	.word	0xffffffff


	//   ....[33]....
        /*00c0*/ 	.word	0xffffffff


	//   ....[34]....
        /*00c4*/ 	.word	0xffffffff


	//   ....[35]....
        /*00c8*/ 	.word	0xffffffff


	//   ....[36]....
        /*00cc*/ 	.word	0xffffffff


	//   ....[37]....
        /*00d0*/ 	.word	0xffffffff


	//   ....[38]....
        /*00d4*/ 	.word	0xffffffff


	//   ....[39]....
        /*00d8*/ 	.word	0xffffffff


	//   ....[40]....
        /*00dc*/ 	.word	0xffffffff


	//   ....[41]....
        /*00e0*/ 	.word	0xffffffff


	//   ....[42]....
        /*00e4*/ 	.word	0xffffffff


	//   ....[43]....
        /*00e8*/ 	.word	0xffffffff


	//   ....[44]....
        /*00ec*/ 	.word	0xffffffff


	//   ....[45]....
        /*00f0*/ 	.word	0xffffffff


	//   ....[46]....
        /*00f4*/ 	.word	0xffffffff


	//   ....[47]....
        /*00f8*/ 	.word	0xffffffff


	//   ....[48]....
        /*00fc*/ 	.word	0xffffffff


	//   ....[49]....
        /*0100*/ 	.word	0xffffffff


	//   ....[50]....
        /*0104*/ 	.word	0xffffffff


	//   ....[51]....
        /*0108*/ 	.word	0xffffffff


	//   ....[52]....
        /*010c*/ 	.word	0xffffffff


	//   ....[53]....
        /*0110*/ 	.word	0xffffffff


	//   ....[54]....
        /*0114*/ 	.word	0xffffffff


	//   ....[55]....
        /*0118*/ 	.word	0xffffffff


	//   ....[56]....
        /*011c*/ 	.word	0xffffffff


	//   ....[57]....
        /*0120*/ 	.word	0xffffffff


	//   ....[58]....
        /*0124*/ 	.word	0xffffffff


	//   ....[59]....
        /*0128*/ 	.word	0xffffffff


	//   ....[60]....
        /*012c*/ 	.word	0xffffffff


	//   ....[61]....
        /*0130*/ 	.word	0xffffffff


	//   ....[62]....
        /*0134*/ 	.word	0xffffffff


	//   ....[63]....
        /*0138*/ 	.word	0xffffffff


	//   ....[64]....
        /*013c*/ 	.word	0xffffffff


	//   ....[65]....
        /*0140*/ 	.word	0xffffffff


	//   ....[66]....
        /*0144*/ 	.word	0xffffffff


	//   ....[67]....
        /*0148*/ 	.word	0xffffffff


	//   ....[68]....
        /*014c*/ 	.word	0xffffffff


	//   ....[69]....
        /*0150*/ 	.word	0xffffffff


	//   ....[70]....
        /*0154*/ 	.word	0xffffffff


	//   ....[71]....
        /*0158*/ 	.word	0xffffffff


	//   ....[72]....
        /*015c*/ 	.word	0xffffffff


	//   ....[73]....
        /*0160*/ 	.word	0xffffffff


	//   ....[74]....
        /*0164*/ 	.word	0xffffffff


	//   ....[75]....
        /*0168*/ 	.word	0xffffffff


	//   ....[76]....
        /*016c*/ 	.word	0xffffffff


	//   ....[77]....
        /*0170*/ 	.word	0xffffffff


	//   ....[78]....
        /*0174*/ 	.word	0xffffffff


	//   ....[79]....
        /*0178*/ 	.word	0xffffffff


	//   ....[80]....
        /*017c*/ 	.word	0xffffffff


	//   ....[81]....
        /*0180*/ 	.word	0xffffffff


	//   ....[82]....
        /*0184*/ 	.word	0xffffffff


	//   ....[83]....
        /*0188*/ 	.word	0xffffffff


	//   ....[84]....
        /*018c*/ 	.word	0xffffffff


	//   ....[85]....
        /*0190*/ 	.word	0xffffffff


	//   ....[86]....
        /*0194*/ 	.word	0xffffffff


	//   ....[87]....
        /*0198*/ 	.word	0xffffffff


	//   ....[88]....
        /*019c*/ 	.word	0xffffffff


	//   ....[89]....
        /*01a0*/ 	.word	0xffffffff


	//   ....[90]....
        /*01a4*/ 	.word	0xffffffff


	//   ....[91]....
        /*01a8*/ 	.word	0xffffffff


	//   ....[92]....
        /*01ac*/ 	.word	0xffffffff


	//   ....[93]....
        /*01b0*/ 	.word	0xffffffff


	//   ....[94]....
        /*01b4*/ 	.word	0xffffffff


	//   ....[95]....
        /*01b8*/ 	.word	0xffffffff


	//   ....[96]....
        /*01bc*/ 	.word	0xffffffff


	//   ....[97]....
        /*01c0*/ 	.word	0xffffffff


	//----- nvinfo : EIATTR_COOP_GROUP_INSTR_OFFSETS
	.align		4
.L_764:
        /*01c4*/ 	.byte	0x04, 0x28
        /*01c6*/ 	.short	(.L_766 - .L_765)


	//   ....[0]....
.L_765:
        /*01c8*/ 	.word	0x00000c90


	//   ....[1]....
        /*01cc*/ 	.word	0x00000cd0


	//   ....[2]....
        /*01d0*/ 	.word	0x00000d10


	//   ....[3]....
        /*01d4*/ 	.word	0x00000d40


	//   ....[4]....
        /*01d8*/ 	.word	0x00000d90


	//   ....[5]....
        /*01dc*/ 	.word	0x00000dc0


	//   ....[6]....
        /*01e0*/ 	.word	0x00000df0


	//   ....[7]....
        /*01e4*/ 	.word	0x00000f70


	//   ....[8]....
        /*01e8*/ 	.word	0x00001400


	//   ....[9]....
        /*01ec*/ 	.word	0x00001430


	//   ....[10]....
        /*01f0*/ 	.word	0x00001480


	//   ....[11]....
        /*01f4*/ 	.word	0x000014a0


	//   ....[12]....
        /*01f8*/ 	.word	0x00001550


	//   ....[13]....
        /*01fc*/ 	.word	0x00001570


	//   ....[14]....
        /*0200*/ 	.word	0x00001590


	//   ....[15]....
        /*0204*/ 	.word	0x000015b0


	//   ....[16]....
        /*0208*/ 	.word	0x00001b90


	//   ....[17]....
        /*020c*/ 	.word	0x00001bb0


	//   ....[18]....
        /*0210*/ 	.word	0x00001c10


	//   ....[19]....
        /*0214*/ 	.word	0x00001c30


	//   ....[20]....
        /*0218*/ 	.word	0x00002170


	//   ....[21]....
        /*021c*/ 	.word	0x000021a0


	//   ....[22]....
        /*0220*/ 	.word	0x000021c0


	//   ....[23]....
        /*0224*/ 	.word	0x00002220


	//   ....[24]....
        /*0228*/ 	.word	0x00002e60


	//   ....[25]....
        /*022c*/ 	.word	0x00003090


	//   ....[26]....
        /*0230*/ 	.word	0x000038c0


	//   ....[27]....
        /*0234*/ 	.word	0x00003a70


	//   ....[28]....
        /*0238*/ 	.word	0x00003c30


	//   ....[29]....
        /*023c*/ 	.word	0x00003d30


	//   ....[30]....
        /*0240*/ 	.word	0x00004df0


	//   ....[31]....
        /*0244*/ 	.word	0x00004e10


	//   ....[32]....
        /*0248*/ 	.word	0x00004e30


	//   ....[33]....
        /*024c*/ 	.word	0x00004e40


	//   ....[34]....
        /*0250*/ 	.word	0x000054b0


	//   ....[35]....
        /*0254*/ 	.word	0x000054d0


	//   ....[36]....
        /*0258*/ 	.word	0x000054f0


	//   ....[37]....
        /*025c*/ 	.word	0x00005550


	//   ....[38]....
        /*0260*/ 	.word	0x000057e0


	//   ....[39]....
        /*0264*/ 	.word	0x000062c0


	//   ....[40]....
        /*0268*/ 	.word	0x000069f0


	//   ....[41]....
        /*026c*/ 	.word	0x00006aa0


	//   ....[42]....
        /*0270*/ 	.word	0x00006d30


	//   ....[43]....
        /*0274*/ 	.word	0x00006ea0


	//   ....[44]....
        /*0278*/ 	.word	0x00008670


	//   ....[45]....
        /*027c*/ 	.word	0x00008690


	//   ....[46]....
        /*0280*/ 	.word	0x000086b0


	//   ....[47]....
        /*0284*/ 	.word	0x00008720


	//   ....[48]....
        /*0288*/ 	.word	0x00008e50


	//   ....[49]....
        /*028c*/ 	.word	0x00008e70


	//   ....[50]....
        /*0290*/ 	.word	0x00008e90


	//   ....[51]....
        /*0294*/ 	.word	0x00008f00


	//   ....[52]....
        /*0298*/ 	.word	0x00009c00


	//   ....[53]....
        /*029c*/ 	.word	0x00009c20


	//   ....[54]....
        /*02a0*/ 	.word	0x00009c40


	//   ....[55]....
        /*02a4*/ 	.word	0x00009c60


	//   ....[56]....
        /*02a8*/ 	.word	0x0000b570


	//   ....[57]....
        /*02ac*/ 	.word	0x0000b580


	//   ....[58]....
        /*02b0*/ 	.word	0x0000b590


	//   ....[59]....
        /*02b4*/ 	.word	0x0000b600


	//   ....[60]....
        /*02b8*/ 	.word	0x0000bad0


	//   ....[61]....
        /*02bc*/ 	.word	0x0000bae0


	//   ....[62]....
        /*02c0*/ 	.word	0x0000baf0


	//   ....[63]....
        /*02c4*/ 	.word	0x0000bb70


	//   ....[64]....
        /*02c8*/ 	.word	0x0000c590


	//   ....[65]....
        /*02cc*/ 	.word	0x0000c880


	//   ....[66]....
        /*02d0*/ 	.word	0x0000cfb0


	//   ....[67]....
        /*02d4*/ 	.word	0x0000d280


	//   ....[68]....
        /*02d8*/ 	.word	0x0000d2d0


	//   ....[69]....
        /*02dc*/ 	.word	0x0000d380


	//   ....[70]....
        /*02e0*/ 	.word	0x0000ec00


	//   ....[71]....
        /*02e4*/ 	.word	0x0000ec10


	//   ....[72]....
        /*02e8*/ 	.word	0x0000ec20


	//   ....[73]....
        /*02ec*/ 	.word	0x0000ec90


	//   ....[74]....
        /*02f0*/ 	.word	0x0000ee30


	//   ....[75]....
        /*02f4*/ 	.word	0x0000ee60


	//   ....[76]....
        /*02f8*/ 	.word	0x0000eea0


	//   ....[77]....
        /*02fc*/ 	.word	0x0000eeb0


	//   ....[78]....
        /*0300*/ 	.word	0x00010440


	//   ....[79]....
        /*0304*/ 	.word	0x00010450


	//   ....[80]....
        /*0308*/ 	.word	0x00010470


	//   ....[81]....
        /*030c*/ 	.word	0x00010480


	//   ....[82]....
        /*0310*/ 	.word	0x00010490


	//   ....[83]....
        /*0314*/ 	.word	0x00010580


	//   ....[84]....
        /*0318*/ 	.word	0x00010700


	//   ....[85]....
        /*031c*/ 	.word	0x00010730


	//   ....[86]....
        /*0320*/ 	.word	0x00010880


	//   ....[87]....
        /*0324*/ 	.word	0x000108b0


	//   ....[88]....
        /*0328*/ 	.word	0x00010a00


	//   ....[89]....
        /*032c*/ 	.word	0x00010a20


	//   ....[90]....
        /*0330*/ 	.word	0x000110f0


	//   ....[91]....
        /*0334*/ 	.word	0x00011110


	//   ....[92]....
        /*0338*/ 	.word	0x00011240


	//   ....[93]....
        /*033c*/ 	.word	0x00011270


	//   ....[94]....
        /*0340*/ 	.word	0x000113a0


	//   ....[95]....
        /*0344*/ 	.word	0x000113d0


	//   ....[96]....
        /*0348*/ 	.word	0x00011500


	//   ....[97]....
        /*034c*/ 	.word	0x00011520


	//----- nvinfo : EIATTR_EXIT_INSTR_OFFSETS
	.align		4
.L_766:
        /*0350*/ 	.byte	0x04, 0x1c
        /*0352*/ 	.short	(.L_768 - .L_767)


	//   ....[0]....
.L_767:
        /*0354*/ 	.word	0x00000030


	//   ....[1]....
        /*0358*/ 	.word	0x00010a30


	//   ....[2]....
        /*035c*/ 	.word	0x00010b00


	//   ....[3]....
        /*0360*/ 	.word	0x00010b60


	//   ....[4]....
        /*0364*/ 	.word	0x00011530


	//   ....[5]....
        /*0368*/ 	.word	0x000115e0


	//   ....[6]....
        /*036c*/ 	.word	0x00011640


	//----- nvinfo : EIATTR_CTAIDZ_USED
	.align		4
.L_768:
        /*0370*/ 	.byte	0x01, 0x04
	.zero		2


	//----- nvinfo : EIATTR_MAX_THREADS
	.align		4
        /*0374*/ 	.byte	0x04, 0x05
        /*0376*/ 	.short	(.L_770 - .L_769)
.L_769:
        /*0378*/ 	.word	0x00000100
        /*037c*/ 	.word	0x00000001
        /*0380*/ 	.word	0x00000001


	//----- nvinfo : EIATTR_CRS_STACK_SIZE
	.align		4
.L_770:
        /*0384*/ 	.byte	0x04, 0x1e
        /*0386*/ 	.short	(.L_772 - .L_771)
.L_771:
        /*0388*/ 	.word	0x00000000
.L_772:


//--------------------- .nv.info._ZN7cutlass13device_kernelIN5flash19enable_sm80_to_sm89INS1_16FlashAttnFwdSm80INS1_25CollectiveMainloopFwdSm80ILi8ELi2ELb0EN4cute5tupleIJNS5_1CILi128EEENS7_ILi64EEENS7_ILi192EEEEEELi192ENS_10bfloat16_tEfNS_4arch4Sm80ELb0ELb1ELb0ELb1ELb1ELb0ELb1ELb0EEENS1_21CollectiveEpilogueFwdINS6_IJS8_SA_S9_EEENS6_IJNS7_ILi1EEESI_SI_EEESC_SE_Li256ELb1ELb1ELb0ELb0EEENS1_19SingleTileSchedulerILb1ELb0ELb1ELi128EEEEEEEEEvNT_6ParamsE --------------------------
	.section	.nv.info._ZN7cutlass13device_kernelIN5flash19enable_sm80_to_sm89INS1_16FlashAttnFwdSm80INS1_25CollectiveMainloopFwdSm80ILi8ELi2ELb0EN4cute5tupleIJNS5_1CILi128EEENS7_ILi64EEENS7_ILi192EEEEEELi192ENS_10bfloat16_tEfNS_4arch4Sm80ELb0ELb1ELb0ELb1ELb1ELb0ELb1ELb0EEENS1_21CollectiveEpilogueFwdINS6_IJS8_SA_S9_EEENS6_IJNS7_ILi1EEESI_SI_EEESC_SE_Li256ELb1ELb1ELb0ELb0EEENS1_19SingleTileSchedulerILb1ELb0ELb1ELi128EEEEEEEEEvNT_6ParamsE,"",@"SHT_CUDA_INFO"
	.sectionflags	@""
	.align	4


	//----- nvinfo : EIATTR_CUDA_API_VERSION
	.align		4
        /*0000*/ 	.byte	0x04, 0x37
        /*0002*/ 	.short	(.L_774 - .L_773)
.L_773:
        /*0004*/ 	.word	0x00000082


	//----- nvinfo : EIATTR_SW2861232_WAR
	.align		4
.L_774:
        /*0008*/ 	.byte	0x01, 0x35
	.zero		2


	//----- nvinfo : EIATTR_PARAM_CBANK
	.align		4
        /*000c*/ 	.byte	0x04, 0x0a
        /*000e*/ 	.short	(.L_776 - .L_775)
	.align		4
.L_775:
        /*0010*/ 	.word	index@(.nv.constant0._ZN7cutlass13device_kernelIN5flash19enable_sm80_to_sm89INS1_16FlashAttnFwdSm80INS1_25CollectiveMainloopFwdSm80ILi8ELi2ELb0EN4cute5tupleIJNS5_1CILi128EEENS7_ILi64EEENS7_ILi192EEEEEELi192ENS_10bfloat16_tEfNS_4arch4Sm80ELb0ELb1ELb0ELb1ELb1ELb0ELb1ELb0EEENS1_21CollectiveEpilogueFwdINS6_IJS8_SA_S9_EEENS6_IJNS7_ILi1EEESI_SI_EEESC_SE_Li256ELb1ELb1ELb0ELb0EEENS1_19SingleTileSchedulerILb1ELb0ELb1ELi128EEEEEEEEEvNT_6ParamsE)
        /*0014*/ 	.short	0x0160
        /*0016*/ 	.short	0x0418


	//----- nvinfo : EIATTR_CBANK_PARAM_SIZE
	.align		4
.L_776:
        /*0018*/ 	.byte	0x03, 0x19
        /*001a*/ 	.short	0x0418


	//----- nvinfo : EIATTR_KPARAM_INFO
	.align		4
        /*001c*/ 	.byte	0x04, 0x17
        /*001e*/ 	.short	(.L_778 - .L_777)
.L_777:
        /*0020*/ 	.word	0x00000000
        /*0024*/ 	.short	0x0000
        /*0026*/ 	.short	0x0000
        /*0028*/ 	.byte	0x00, 0xf0, 0x61, 0x10


	//----- nvinfo : EIATTR_MAXREG_COUNT
	.align		4
.L_778:
        /*002c*/ 	.byte	0x03, 0x1b
        /*002e*/ 	.short	0x00ff


	//----- nvinfo : EIATTR_NUM_BARRIERS
	.align		4
        /*0030*/ 	.byte	0x02, 0x4c
        /*0032*/ 	.byte	0x02
	.zero		1


	//----- nvinfo : EIATTR_MERCURY_ISA_VERSION
	.align		4
        /*0034*/ 	.byte	0x03, 0x5f
        /*0036*/ 	.short	0x0000


	//----- nvinfo : EIATTR_COOP_GROUP_MASK_REGIDS
	.align		4
        /*0038*/ 	.byte	0x04, 0x29
        /*003a*/ 	.short	(.L_780 - .L_779)


	//   ....[0]....
.L_779:
        /*003c*/ 	.word	0xffffffff


	//   ....[1]....
        /*0040*/ 	.word	0xffffffff


	//   ....[2]....
        /*0044*/ 	.word	0xffffffff


	//   ....[3]....
        /*0048*/ 	.word	0xffffffff


	//   ....[4]....
        /*004c*/ 	.word	0xffffffff


	//   ....[5]....
        /*0050*/ 	.word	0xffffffff


	//   ....[6]....
        /*0054*/ 	.word	0xffffffff


	//   ....[7]....
        /*0058*/ 	.word	0xffffffff


	//   ....[8]....
        /*005c*/ 	.word	0xffffffff


	//   ....[9]....
        /*0060*/ 	.word	0xffffffff


	//   ....[10]....
        /*0064*/ 	.word	0xffffffff


	//   ....[11]....
        /*0068*/ 	.word	0xffffffff


	//   ....[12]....
        /*006c*/ 	.word	0xffffffff


	//   ....[13]....
        /*0070*/ 	.word	0xffffffff


	//   ....[14]....
        /*0074*/ 	.word	0xffffffff


	//   ....[15]....
        /*0078*/ 	.word	0xffffffff


	//   ....[16]....
        /*007c*/ 	.word	0xffffffff


	//   ....[17]....
        /*0080*/ 	.word	0xffffffff


	//   ....[18]....
        /*0084*/ 	.word	0xffffffff


	//   ....[19]....
        /*0088*/ 	.word	0xffffffff


	//   ....[20]....
        /*008c*/ 	.word	0xffffffff


	//   ....[21]....
        /*0090*/ 	.word	0xffffffff


	//   ....[22]....
        /*0094*/ 	.word	0xffffffff


	//   ....[23]....
        /*0098*/ 	.word	0xffffffff


	//   ....[24]....
        /*009c*/ 	.word	0xffffffff


	//   ....[25]....
        /*00a0*/ 	.word	0xffffffff


	//   ....[26]....
        /*00a4*/ 	.word	0xffffffff


	//   ....[27]....
        /*00a8*/ 	.word	0xffffffff


	//   ....[28]....
        /*00ac*/ 	.word	0xffffffff


	//   ....[29]....
        /*00b0*/ 	.word	0xffffffff


	//   ....[30]....
        /*00b4*/ 	.word	0xffffffff


	//   ....[31]....
        /*00b8*/ 	.word	0xffffffff


	//   ....[32]....
        /*00bc*/ 	.word	0xffffffff


	//   ....[33]....
        /*00c0*/ 	.word	0xffffffff


	//   ....[34]....
        /*00c4*/ 	.word	0xffffffff


	//   ....[35]....
        /*00c8*/ 	.word	0xffffffff


	//   ....[36]....
        /*00cc*/ 	.word	0xffffffff


	//   ....[37]....
        /*00d0*/ 	.word	0xffffffff


	//   ....[38]....
        /*00d4*/ 	.word	0xffffffff


	//   ....[39]....
        /*00d8*/ 	.word	0xffffffff


	//   ....[40]....
        /*00dc*/ 	.word	0xffffffff


	//   ....[41]....
        /*00e0*/ 	.word	0xffffffff


	//   ....[42]....
        /*00e4*/ 	.word	0xffffffff


	//   ....[43]....
        /*00e8*/ 	.word	0xffffffff


	//   ....[44]....
        /*00ec*/ 	.word	0xffffffff


	//   ....[45]....
        /*00f0*/ 	.word	0xffffffff


	//   ....[46]....
        /*00f4*/ 	.word	0xffffffff


	//   ....[47]....
        /*00f8*/ 	.word	0xffffffff


	//   ....[48]....
        /*00fc*/ 	.word	0xffffffff


	//   ....[49]....
        /*0100*/ 	.word	0xffffffff


	//   ....[50]....
        /*0104*/ 	.word	0xffffffff


	//   ....[51]....
        /*0108*/ 	.word	0xffffffff


	//   ....[52]....
        /*010c*/ 	.word	0xffffffff


	//   ....[53]....
        /*0110*/ 	.word	0xffffffff


	//   ....[54]....
        /*0114*/ 	.word	0xffffffff


	//   ....[55]....
        /*0118*/ 	.word	0xffffffff


	//   ....[56]....
        /*011c*/ 	.word	0xffffffff


	//   ....[57]....
        /*0120*/ 	.word	0xffffffff


	//   ....[58]....
        /*0124*/ 	.word	0xffffffff


	//   ....[59]....
        /*0128*/ 	.word	0xffffffff


	//   ....[60]....
        /*012c*/ 	.word	0xffffffff


	//   ....[61]....
        /*0130*/ 	.word	0xffffffff


	//   ....[62]....
        /*0134*/ 	.word	0xffffffff


	//   ....[63]....
        /*0138*/ 	.word	0xffffffff


	//   ....[64]....
        /*013c*/ 	.word	0xffffffff


	//   ....[65]....
        /*0140*/ 	.word	0xffffffff


	//   ....[66]....
        /*0144*/ 	.word	0xffffffff


	//   ....[67]....
        /*0148*/ 	.word	0xffffffff


	//   ....[68]....
        /*014c*/ 	.word	0xffffffff


	//   ....[69]....
        /*0150*/ 	.word	0xffffffff


	//   ....[70]....
        /*0154*/ 	.word	0xffffffff


	//   ....[71]....
        /*0158*/ 	.word	0xffffffff


	//   ....[72]....
        /*015c*/ 	.word	0xffffffff


	//   ....[73]....
        /*0160*/ 	.word	0xffffffff


	//   ....[74]....
        /*0164*/ 	.word	0xffffffff


	//   ....[75]....
        /*0168*/ 	.word	0xffffffff


	//   ....[76]....
        /*016c*/ 	.word	0xffffffff


	//   ....[77]....
        /*0170*/ 	.word	0xffffffff


	//   ....[78]....
        /*0174*/ 	.word	0xffffffff


	//   ....[79]....
        /*0178*/ 	.word	0xffffffff


	//   ....[80]....
        /*017c*/ 	.word	0xffffffff


	//   ....[81]....
        /*0180*/ 	.word	0xffffffff


	//   ....[82]....
        /*0184*/ 	.word	0xffffffff


	//   ....[83]....
        /*0188*/ 	.word	0xffffffff


	//   ....[84]....
        /*018c*/ 	.word	0xffffffff


	//   ....[85]....
        /*0190*/ 	.word	0xffffffff


	//   ....[86]....
        /*0194*/ 	.word	0xffffffff


	//   ....[87]....
        /*0198*/ 	.word	0xffffffff


	//   ....[88]....
        /*019c*/ 	.word	0xffffffff


	//   ....[89]....
        /*01a0*/ 	.word	0xffffffff


	//   ....[90]....
        /*01a4*/ 	.word	0xffffffff


	//   ....[91]....
        /*01a8*/ 	.word	0xffffffff


	//   ....[92]....
        /*01ac*/ 	.word	0xffffffff


	//   ....[93]....
        /*01b0*/ 	.word	0xffffffff


	//   ....[94]....
        /*01b4*/ 	.word	0xffffffff


	//   ....[95]....
        /*01b8*/ 	.word	0xffffffff


	//   ....[96]....
        /*01bc*/ 	.word	0xffffffff


	//   ....[97]....
        /*01c0*/ 	.word	0xffffffff


	//   ....[98]....
        /*01c4*/ 	.word	0xffffffff


	//----- nvinfo : EIATTR_COOP_GROUP_INSTR_OFFSETS
	.align		4
.L_780:
        /*01c8*/ 	.byte	0x04, 0x28
        /*01ca*/ 	.short	(.L_782 - .L_781)


	//   ....[0]....
.L_781:
        /*01cc*/ 	.word	0x00000090


	//   ....[1]....
        /*01d0*/ 	.word	0x00001570


	//   ....[2]....
        /*01d4*/ 	.word	0x000015b0


	//   ....[3]....
        /*01d8*/ 	.word	0x000017d0


	//   ....[4]....
        /*01dc*/ 	.word	0x00001800


	//   ....[5]....
        /*01e0*/ 	.word	0x00001920


	//   ....[6]....
        /*01e4*/ 	.word	0x00001950


	//   ....[7]....
        /*01e8*/ 	.word	0x00001a60


	//   ....[8]....
        /*01ec*/ 	.word	0x00001aa0


	//   ....[9]....
        /*01f0*/ 	.word	0x00001ff0


	//   ....[10]....
        /*01f4*/ 	.word	0x00002010


	//   ....[11]....
        /*01f8*/ 	.word	0x00002040


	//   ....[12]....
        /*01fc*/ 	.word	0x00002070


	//   ....[13]....
        /*0200*/ 	.word	0x00002080


	//   ....[14]....
        /*0204*/ 	.word	0x00002090


	//   ....[15]....
        /*0208*/ 	.word	0x000021d0


	//   ....[16]....
        /*020c*/ 	.word	0x000021e0


	//   ....[17]....
        /*0210*/ 	.word	0x00002630


	//   ....[18]....
        /*0214*/ 	.word	0x00002660


	//   ....[19]....
        /*0218*/ 	.word	0x00002670


	//   ....[20]....
        /*021c*/ 	.word	0x00002680


	//   ....[21]....
        /*0220*/ 	.word	0x00002b00


	//   ....[22]....
        /*0224*/ 	.word	0x00002b30


	//   ....[23]....
        /*0228*/ 	.word	0x00002b40


	//   ....[24]....
        /*022c*/ 	.word	0x00002b50


	//   ....[25]....
        /*0230*/ 	.word	0x000035e0


	//   ....[26]....
        /*0234*/ 	.word	0x00003a00


	//   ....[27]....
        /*0238*/ 	.word	0x000044d0


	//   ....[28]....
        /*023c*/ 	.word	0x000044f0


	//   ....[29]....
        /*0240*/ 	.word	0x00004510


	//   ....[30]....
        /*0244*/ 	.word	0x00004620


	//   ....[31]....
        /*0248*/ 	.word	0x00005750


	//   ....[32]....
        /*024c*/ 	.word	0x00005780


	//   ....[33]....
        /*0250*/ 	.word	0x000057a0


	//   ....[34]....
        /*0254*/ 	.word	0x000057b0


	//   ....[35]....
        /*0258*/ 	.word	0x00005e50


	//   ....[36]....
        /*025c*/ 	.word	0x00005e60


	//   ....[37]....
        /*0260*/ 	.word	0x00005e70


	//   ....[38]....
        /*0264*/ 	.word	0x00005e80


	//   ....[39]....
        /*0268*/ 	.word	0x00006a10


	//   ....[40]....
        /*026c*/ 	.word	0x00006c30


	//   ....[41]....
        /*0270*/ 	.word	0x000075c0


	//   ....[42]....
        /*0274*/ 	.word	0x00007650


	//   ....[43]....
        /*0278*/ 	.word	0x00007670


	//   ....[44]....
        /*027c*/ 	.word	0x00007690


	//   ....[45]....
        /*0280*/ 	.word	0x00008fe0


	//   ....[46]....
        /*0284*/ 	.word	0x00009000


	//   ....[47]....
        /*0288*/ 	.word	0x00009010


	//   ....[48]....
        /*028c*/ 	.word	0x00009020


	//   ....[49]....
        /*0290*/ 	.word	0x000097a0


	//   ....[50]....
        /*0294*/ 	.word	0x000097b0


	//   ....[51]....
        /*0298*/ 	.word	0x000097c0


	//   ....[52]....
        /*029c*/ 	.word	0x000097d0


	//   ....[53]....
        /*02a0*/ 	.word	0x0000a530


	//   ....[54]....
        /*02a4*/ 	.word	0x0000a550


	//   ....[55]....
        /*02a8*/ 	.word	0x0000a570


	//   ....[56]....
        /*02ac*/ 	.word	0x0000a590


	//   ....[57]....
        /*02b0*/ 	.word	0x0000be90


	//   ....[58]....
        /*02b4*/ 	.word	0x0000beb0


	//   ....[59]....
        /*02b8*/ 	.word	0x0000bec0


	//   ....[60]....
        /*02bc*/ 	.word	0x0000bed0


	//   ....[61]....
        /*02c0*/ 	.word	0x0000c3f0


	//   ....[62]....
        /*02c4*/ 	.word	0x0000c400


	//   ....[63]....
        /*02c8*/ 	.word	0x0000c410


	//   ....[64]....
        /*02cc*/ 	.word	0x0000c420


	//   ....[65]....
        /*02d0*/ 	.word	0x0000ce70


	//   ....[66]....
        /*02d4*/ 	.word	0x0000d2c0


	//   ....[67]....
        /*02d8*/ 	.word	0x0000da90


	//   ....[68]....
        /*02dc*/ 	.word	0x0000dbd0


	//   ....[69]....
        /*02e0*/ 	.word	0x0000dbe0


	//   ....[70]....
        /*02e4*/ 	.word	0x0000dc00


	//   ....[71]....
        /*02e8*/ 	.word	0x0000f4f0


	//   ....[72]....
        /*02ec*/ 	.word	0x0000f510


	//   ....[73]....
        /*02f0*/ 	.word	0x0000f530


	//   ....[74]....
        /*02f4*/ 	.word	0x0000f540


	//   ....[75]....
        /*02f8*/ 	.word	0x0000f710


	//   ....[76]....
        /*02fc*/ 	.word	0x0000f730


	//   ....[77]....
        /*0300*/ 	.word	0x0000f770


	//   ....[78]....
        /*0304*/ 	.word	0x0000f780


	//   ....[79]....
        /*0308*/ 	.word	0x00010d90


	//   ....[80]....
        /*030c*/ 	.word	0x00010dd0


	//   ....[81]....
        /*0310*/ 	.word	0x00010e60


	//   ....[82]....
        /*0314*/ 	.word	0x00010ea0


	//   ....[83]....
        /*0318*/ 	.word	0x000110b0


	//   ....[84]....
        /*031c*/ 	.word	0x000110c0


	//   ....[85]....
        /*0320*/ 	.word	0x00011240


	//   ....[86]....
        /*0324*/ 	.word	0x00011270


	//   ....[87]....
        /*0328*/ 	.word	0x000113c0


	//   ....[88]....
        /*032c*/ 	.word	0x000113f0


	//   ....[89]....
        /*0330*/ 	.word	0x00011540


	//   ....[90]....
        /*0334*/ 	.word	0x00011560


	//   ....[91]....
        /*0338*/ 	.word	0x00011ea0


	//   ....[92]....
        /*033c*/ 	.word	0x00011eb0


	//   ....[93]....
        /*0340*/ 	.word	0x00011fe0


	//   ....[94]....
        /*0344*/ 	.word	0x00012010


	//   ....[95]....
        /*0348*/ 	.word	0x00012140


	//   ....[96]....
        /*034c*/ 	.word	0x00012170


	//   ....[97]....
        /*0350*/ 	.word	0x000122a0


	//   ....[98]....
        /*0354*/ 	.word	0x000122c0


	//----- nvinfo : EIATTR_EXIT_INSTR_OFFSETS
	.align		4
.L_782:
        /*0358*/ 	.byte	0x04, 0x1c
        /*035a*/ 	.short	(.L_784 - .L_783)


	//   ....[0]....
.L_783:
        /*035c*/ 	.word	0x00000440


	//   ....[1]....
        /*0360*/ 	.word	0x00011570


	//   ....[2]....
        /*0364*/ 	.word	0x00011640


	//   ....[3]....
        /*0368*/ 	.word	0x000116a0


	//   ....[4]....
        /*036c*/ 	.word	0x000122d0


	//   ....[5]....
        /*0370*/ 	.word	0x00012380


	//   ....[6]....
        /*0374*/ 	.word	0x000123e0


	//----- nvinfo : EIATTR_CTAIDZ_USED
	.align		4
.L_784:
        /*0378*/ 	.byte	0x01, 0x04
	.zero		2


	//----- nvinfo : EIATTR_MAX_THREADS
	.align		4
        /*037c*/ 	.byte	0x04, 0x05
        /*037e*/ 	.short	(.L_786 - .L_785)
.L_785:
        /*0380*/ 	.word	0x00000100
        /*0384*/ 	.word	0x00000001
        /*0388*/ 	.word	0x00000001


	//----- nvinfo : EIATTR_CRS_STACK_SIZE
	.align		4
.L_786:
        /*038c*/ 	.byte	0x04, 0x1e
        /*038e*/ 	.short	(.L_788 - .L_787)
.L_787:
        /*0390*/ 	.word	0x00000000
.L_788:


//--------------------- .nv.info._ZN7cutlass13device_kernelIN5flash19enable_sm80_to_sm89INS1_16FlashAttnFwdSm80INS1_25CollectiveMainloopFwdSm80ILi8ELi2ELb0EN4cute5tupleIJNS5_1CILi128EEENS7_ILi64EEENS7_ILi192EEEEEELi192ENS_10bfloat16_tEfNS_4arch4Sm80ELb0ELb1ELb0ELb1ELb1ELb1ELb1ELb0EEENS1_21CollectiveEpilogueFwdINS6_IJS8_SA_S9_EEENS6_IJNS7_ILi1EEESI_SI_EEESC_SE_Li256ELb1ELb1ELb0ELb0EEENS1_19SingleTileSchedulerILb1ELb0ELb1ELi128EEEEEEEEEvNT_6ParamsE --------------------------
	.section	.nv.info._ZN7cutlass13device_kernelIN5flash19enable_sm80_to_sm89INS1_16FlashAttnFwdSm80INS1_25CollectiveMainloopFwdSm80ILi8ELi2ELb0EN4cute5tupleIJNS5_1CILi128EEENS7_ILi64EEENS7_ILi192EEEEEELi192ENS_10bfloat16_tEfNS_4arch4Sm80ELb0ELb1ELb0ELb1ELb1ELb1ELb1ELb0EEENS1_21CollectiveEpilogueFwdINS6_IJS8_SA_S9_EEENS6_IJNS7_ILi1EEESI_SI_EEESC_SE_Li256ELb1ELb1ELb0ELb0EEENS1_19SingleTileSchedulerILb1ELb0ELb1ELi128EEEEEEEEEvNT_6ParamsE,"",@"SHT_CUDA_INFO"
	.sectionflags	@""
	.align	4


	//----- nvinfo : EIATTR_CUDA_API_VERSION
	.align		4
        /*0000*/ 	.byte	0x04, 0x37
        /*0002*/ 	.short	(.L_790 - .L_789)
.L_789:
        /*0004*/ 	.word	0x00000082


	//----- nvinfo : EIATTR_SW2861232_WAR
	.align		4
.L_790:
        /*0008*/ 	.byte	0x01, 0x35
	.zero		2


	//----- nvinfo : EIATTR_PARAM_CBANK
	.align		4
        /*000c*/ 	.byte	0x04, 0x0a
        /*000e*/ 	.short	(.L_792 - .L_791)
	.align		4
.L_791:
        /*0010*/ 	.word	index@(.nv.constant0._ZN7cutlass13device_kernelIN5flash19enable_sm80_to_sm89INS1_16FlashAttnFwdSm80INS1_25CollectiveMainloopFwdSm80ILi8ELi2ELb0EN4cute5tupleIJNS5_1CILi128EEENS7_ILi64EEENS7_ILi192EEEEEELi192ENS_10bfloat16_tEfNS_4arch4Sm80ELb0ELb1ELb0ELb1ELb1ELb1ELb1ELb0EEENS1_21CollectiveEpilogueFwdINS6_IJS8_SA_S9_EEENS6_IJNS7_ILi1EEESI_SI_EEESC_SE_Li256ELb1ELb1ELb0ELb0EEENS1_19SingleTileSchedulerILb1ELb0ELb1ELi128EEEEEEEEEvNT_6ParamsE)
        /*0014*/ 	.short	0x0160
        /*0016*/ 	.short	0x0418


	//----- nvinfo : EIATTR_CBANK_PARAM_SIZE
	.align		4
.L_792:
        /*0018*/ 	.byte	0x03, 0x19
        /*001a*/ 	.short	0x0418


	//----- nvinfo : EIATTR_KPARAM_INFO
	.align		4
        /*001c*/ 	.byte	0x04, 0x17
        /*001e*/ 	.short	(.L_794 - .L_793)
.L_793:
        /*0020*/ 	.word	0x00000000
        /*0024*/ 	.short	0x0000
        /*0026*/ 	.short	0x0000
        /*0028*/ 	.byte	0x00, 0xf0, 0x61, 0x10


	//----- nvinfo : EIATTR_MAXREG_COUNT
	.align		4
.L_794:
        /*002c*/ 	.byte	0x03, 0x1b
        /*002e*/ 	.short	0x00ff


	//----- nvinfo : EIATTR_NUM_BARRIERS
	.align		4
        /*0030*/ 	.byte	0x02, 0x4c
        /*0032*/ 	.byte	0x02
	.zero		1


	//----- nvinfo : EIATTR_MERCURY_ISA_VERSION
	.align		4
        /*0034*/ 	.byte	0x03, 0x5f
        /*0036*/ 	.short	0x0000


	//----- nvinfo : EIATTR_COOP_GROUP_MASK_REGIDS
	.align		4
        /*0038*/ 	.byte	0x04, 0x29
        /*003a*/ 	.short	(.L_796 - .L_795)


	//   ....[0]....
.L_795:
        /*003c*/ 	.word	0xffffffff


	//   ....[1]....
        /*0040*/ 	.word	0xffffffff


	//   ....[2]....
        /*0044*/ 	.word	0xffffffff


	//   ....[3]....
        /*0048*/ 	.word	0xffffffff


	//   ....[4]....
        /*004c*/ 	.word	0xffffffff


	//   ....[5]....
        /*0050*/ 	.word	0xffffffff


	//   ....[6]....
        /*0054*/ 	.word	0xffffffff


	//   ....[7]....
        /*0058*/ 	.word	0xffffffff


	//   ....[8]....
        /*005c*/ 	.word	0xffffffff


	//   ....[9]....
        /*0060*/ 	.word	0xffffffff


	//   ....[10]....
        /*0064*/ 	.word	0xffffffff


	//   ....[11]....
        /*0068*/ 	.word	0xffffffff


	//   ....[12]....
        /*006c*/ 	.word	0xffffffff


	//   ....[13]....
        /*0070*/ 	.word	0xffffffff


	//   ....[14]....
        /*0074*/ 	.word	0xffffffff


	//   ....[15]....
        /*0078*/ 	.word	0xffffffff


	//   ....[16]....
        /*007c*/ 	.word	0xffffffff


	//   ....[17]....
        /*0080*/ 	.word	0xffffffff


	//   ....[18]....
        /*0084*/ 	.word	0xffffffff


	//   ....[19]....
        /*0088*/ 	.word	0xffffffff


	//   ....[20]....
        /*008c*/ 	.word	0xffffffff


	//   ....[21]....
        /*0090*/ 	.word	0xffffffff


	//   ....[22]....
        /*0094*/ 	.word	0xffffffff


	//   ....[23]....
        /*0098*/ 	.word	0xffffffff


	//   ....[24]....
        /*009c*/ 	.word	0xffffffff


	//   ....[25]....
        /*00a0*/ 	.word	0xffffffff


	//   ....[26]....
        /*00a4*/ 	.word	0xffffffff


	//   ....[27]....
        /*00a8*/ 	.word	0xffffffff


	//   ....[28]....
        /*00ac*/ 	.word	0xffffffff


	//   ....[29]....
        /*00b0*/ 	.word	0xffffffff


	//   ....[30]....
        /*00b4*/ 	.word	0xffffffff


	//   ....[31]....
        /*00b8*/ 	.word	0xffffffff


	//   ....[32]....
        /*00bc*/ 	.word	0xffffffff


	//   ....[33]....
        /*00c0*/ 	.word	0xffffffff


	//   ....[34]....
        /*00c4*/ 	.word	0xffffffff


	//   ....[35]....
        /*00c8*/ 	.word	0xffffffff


	//   ....[36]....
        /*00cc*/ 	.word	0xffffffff


	//   ....[37]....
        /*00d0*/ 	.word	0xffffffff


	//   ....[38]....
        /*00d4*/ 	.word	0xffffffff


	//   ....[39]....
        /*00d8*/ 	.word	0xffffffff


	//   ....[40]....
        /*00dc*/ 	.word	0xffffffff


	//   ....[41]....
        /*00e0*/ 	.word	0xffffffff


	//   ....[42]....
        /*00e4*/ 	.word	0xffffffff


	//   ....[43]....
        /*00e8*/ 	.word	0xffffffff


	//   ....[44]....
        /*00ec*/ 	.word	0xffffffff


	//   ....[45]....
        /*00f0*/ 	.word	0xffffffff


	//   ....[46]....
        /*00f4*/ 	.word	0xffffffff


	//   ....[47]....
        /*00f8*/ 	.word	0xffffffff


	//   ....[48]....
        /*00fc*/ 	.word	0xffffffff


	//   ....[49]....
        /*0100*/ 	.word	0xffffffff


	//   ....[50]....
        /*0104*/ 	.word	0xffffffff


	//   ....[51]....
        /*0108*/ 	.word	0xffffffff


	//   ....[52]....
        /*010c*/ 	.word	0xffffffff


	//   ....[53]....
        /*0110*/ 	.word	0xffffffff


	//   ....[54]....
        /*0114*/ 	.word	0xffffffff


	//   ....[55]....
        /*0118*/ 	.word	0xffffffff


	//   ....[56]....
        /*011c*/ 	.word	0xffffffff


	//   ....[57]....
        /*0120*/ 	.word	0xffffffff


	//   ....[58]....
        /*0124*/ 	.word	0xffffffff


	//   ....[59]....
        /*0128*/ 	.word	0xffffffff


	//   ....[60]....
        /*012c*/ 	.word	0xffffffff


	//   ....[61]....
        /*0130*/ 	.word	0xffffffff


	//   ....[62]....
        /*0134*/ 	.word	0xffffffff


	//   ....[63]....
        /*0138*/ 	.word	0xffffffff


	//   ....[64]....
        /*013c*/ 	.word	0xffffffff


	//   ....[65]....
        /*0140*/ 	.word	0xffffffff


	//   ....[66]....
        /*0144*/ 	.word	0xffffffff


	//   ....[67]....
        /*0148*/ 	.word	0xffffffff


	//   ....[68]....
        /*014c*/ 	.word	0xffffffff


	//   ....[69]....
        /*0150*/ 	.word	0xffffffff


	//   ....[70]....
        /*0154*/ 	.word	0xffffffff


	//   ....[71]....
        /*0158*/ 	.word	0xffffffff


	//   ....[72]....
        /*015c*/ 	.word	0xffffffff


	//   ....[73]....
        /*0160*/ 	.word	0xffffffff


	//   ....[74]....
        /*0164*/ 	.word	0xffffffff


	//   ....[75]....
        /*0168*/ 	.word	0xffffffff


	//   ....[76]....
        /*016c*/ 	.word	0xffffffff


	//   ....[77]....
        /*0170*/ 	.word	0xffffffff


	//   ....[78]....
        /*0174*/ 	.word	0xffffffff


	//   ....[79]....
        /*0178*/ 	.word	0xffffffff


	//   ....[80]....
        /*017c*/ 	.word	0xffffffff


	//   ....[81]....
        /*0180*/ 	.word	0xffffffff


	//   ....[82]....
        /*0184*/ 	.word	0xffffffff


	//   ....[83]....
        /*0188*/ 	.word	0xffffffff


	//   ....[84]....
        /*018c*/ 	.word	0xffffffff


	//   ....[85]....
        /*0190*/ 	.word	0xffffffff


	//   ....[86]....
        /*0194*/ 	.word	0xffffffff


	//   ....[87]....
        /*0198*/ 	.word	0xffffffff


	//   ....[88]....
        /*019c*/ 	.word	0xffffffff


	//   ....[89]....
        /*01a0*/ 	.word	0xffffffff


	//   ....[90]....
        /*01a4*/ 	.word	0xffffffff


	//   ....[91]....
        /*01a8*/ 	.word	0xffffffff


	//   ....[92]....
        /*01ac*/ 	.word	0xffffffff


	//   ....[93]....
        /*01b0*/ 	.word	0xffffffff


	//   ....[94]....
        /*01b4*/ 	.word	0xffffffff


	//   ....[95]....
        /*01b8*/ 	.word	0xffffffff


	//   ....[96]....
        /*01bc*/ 	.word	0xffffffff


	//   ....[97]....
        /*01c0*/ 	.word	0xffffffff


	//   ....[98]....
        /*01c4*/ 	.word	0xffffffff


	//   ....[99]....
        /*01c8*/ 	.word	0xffffffff


	//   ....[100]....
        /*01cc*/ 	.word	0xffffffff


	//   ....[101]....
        /*01d0*/ 	.word	0xffffffff


	//   ....[102]....
        /*01d4*/ 	.word	0xffffffff


	//   ....[103]....
        /*01d8*/ 	.word	0xffffffff


	//   ....[104]....
        /*01dc*/ 	.word	0xffffffff


	//   ....[105]....
        /*01e0*/ 	.word	0xffffffff


	//   ....[106]....
        /*01e4*/ 	.word	0xffffffff


	//   ....[107]....
        /*01e8*/ 	.word	0xffffffff


	//   ....[108]....
        /*01ec*/ 	.word	0xffffffff


	//   ....[109]....
        /*01f0*/ 	.word	0xffffffff


	//   ....[110]....
        /*01f4*/ 	.word	0xffffffff


	//   ....[111]....
        /*01f8*/ 	.word	0xffffffff


	//   ....[112]....
        /*01fc*/ 	.word	0xffffffff


	//   ....[113]....
        /*0200*/ 	.word	0xffffffff


	//   ....[114]....
        /*0204*/ 	.word	0xffffffff


	//   ....[115]....
        /*0208*/ 	.word	0xffffffff


	//   ....[116]....
        /*020c*/ 	.word	0xffffffff


	//   ....[117]....
        /*0210*/ 	.word	0xffffffff


	//   ....[118]....
        /*0214*/ 	.word	0xffffffff


	//   ....[119]....
        /*0218*/ 	.word	0xffffffff


	//   ....[120]....
        /*021c*/ 	.word	0xffffffff


	//   ....[121]....
        /*0220*/ 	.word	0xffffffff


	//   ....[122]....
        /*0224*/ 	.word	0xffffffff


	//   ....[123]....
        /*0228*/ 	.word	0xffffffff


	//   ....[124]....
        /*022c*/ 	.word	0xffffffff


	//   ....[125]....
        /*0230*/ 	.word	0xffffffff


	//   ....[126]....
        /*0234*/ 	.word	0xffffffff


	//   ....[127]....
        /*0238*/ 	.word	0xffffffff


	//   ....[128]....
        /*023c*/ 	.word	0xffffffff


	//   ....[129]....
        /*0240*/ 	.word	0xffffffff


	//   ....[130]....
        /*0244*/ 	.word	0xffffffff


	//   ....[131]....
        /*0248*/ 	.word	0xffffffff


	//   ....[132]....
        /*024c*/ 	.word	0xffffffff


	//   ....[133]....
        /*0250*/ 	.word	0xffffffff


	//   ....[134]....
        /*0254*/ 	.word	0xffffffff


	//   ....[135]....
        /*0258*/ 	.word	0xffffffff


	//   ....[136]....
        /*025c*/ 	.word	0xffffffff


	//   ....[137]....
        /*0260*/ 	.word	0xffffffff


	//   ....[138]....
        /*0264*/ 	.word	0xffffffff


	//   ....[139]....
        /*0268*/ 	.word	0xffffffff


	//   ....[140]....
        /*026c*/ 	.word	0xffffffff


	//   ....[141]....
        /*0270*/ 	.word	0xffffffff


	//   ....[142]....
        /*0274*/ 	.word	0xffffffff


	//   ....[143]....
        /*0278*/ 	.word	0xffffffff


	//   ....[144]....
        /*027c*/ 	.word	0xffffffff


	//   ....[145]....
        /*0280*/ 	.word	0xffffffff


	//   ....[146]....
        /*0284*/ 	.word	0xffffffff


	//   ....[147]....
        /*0288*/ 	.word	0xffffffff


	//   ....[148]....
        /*028c*/ 	.word	0xffffffff


	//   ....[149]....
        /*0290*/ 	.word	0xffffffff


	//   ....[150]....
        /*0294*/ 	.word	0xffffffff


	//   ....[151]....
        /*0298*/ 	.word	0xffffffff


	//   ....[152]....
        /*029c*/ 	.word	0xffffffff


	//   ....[153]....
        /*02a0*/ 	.word	0xffffffff


	//   ....[154]....
        /*02a4*/ 	.word	0xffffffff


	//   ....[155]....
        /*02a8*/ 	.word	0xffffffff


	//   ....[156]....
        /*02ac*/ 	.word	0xffffffff


	//   ....[157]....
        /*02b0*/ 	.word	0xffffffff


	//   ....[158]....
        /*02b4*/ 	.word	0xffffffff


	//   ....[159]....
        /*02b8*/ 	.word	0xffffffff


	//   ....[160]....
        /*02bc*/ 	.word	0xffffffff


	//   ....[161]....
        /*02c0*/ 	.word	0xffffffff


	//   ....[162]....
        /*02c4*/ 	.word	0xffffffff


	//   ....[163]....
        /*02c8*/ 	.word	0xffffffff


	//   ....[164]....
        /*02cc*/ 	.word	0xffffffff


	//   ....[165]....
        /*02d0*/ 	.word	0xffffffff


	//   ....[166]....
        /*02d4*/ 	.word	0xffffffff


	//   ....[167]....
        /*02d8*/ 	.word	0xffffffff


	//   ....[168]....
        /*02dc*/ 	.word	0xffffffff


	//   ....[169]....
        /*02e0*/ 	.word	0xffffffff


	//   ....[170]....
        /*02e4*/ 	.word	0xffffffff


	//   ....[171]....
        /*02e8*/ 	.word	0xffffffff


	//   ....[172]....
        /*02ec*/ 	.word	0xffffffff


	//   ....[173]....
        /*02f0*/ 	.word	0xffffffff


	//   ....[174]....
        /*02f4*/ 	.word	0xffffffff


	//   ....[175]....
        /*02f8*/ 	.word	0xffffffff


	//   ....[176]....
        /*02fc*/ 	.word	0xffffffff


	//   ....[177]....
        /*0300*/ 	.word	0xffffffff


	//   ....[178]....
        /*0304*/ 	.word	0xffffffff


	//   ....[179]....
        /*0308*/ 	.word	0xffffffff


	//   ....[180]....
        /*030c*/ 	.word	0xffffffff


	//   ....[181]....
        /*0310*/ 	.word	0xffffffff


	//   ....[182]....
        /*0314*/ 	.word	0xffffffff


	//   ....[183]....
        /*0318*/ 	.word	0xffffffff


	//   ....[184]....
        /*031c*/ 	.word	0xffffffff


	//   ....[185]....
        /*0320*/ 	.word	0xffffffff


	//   ....[186]....
        /*0324*/ 	.word	0xffffffff


	//   ....[187]....
        /*0328*/ 	.word	0xffffffff


	//   ....[188]....
        /*032c*/ 	.word	0xffffffff


	//   ....[189]....
        /*0330*/ 	.word	0xffffffff


	//   ....[190]....
        /*0334*/ 	.word	0xffffffff


	//   ....[191]....
        /*0338*/ 	.word	0xffffffff


	//   ....[192]....
        /*033c*/ 	.word	0xffffffff


	//   ....[193]....
        /*0340*/ 	.word	0xffffffff


	//   ....[194]....
        /*0344*/ 	.word	0xffffffff


	//   ....[195]....
        /*0348*/ 	.word	0xffffffff


	//----- nvinfo : EIATTR_COOP_GROUP_INSTR_OFFSETS
	.align		4
.L_796:
        /*034c*/ 	.byte	0x04, 0x28
        /*034e*/ 	.short	(.L_798 - .L_797)


	//   ....[0]....
.L_797:
        /*0350*/ 	.word	0x00000070


	//   ....[1]....
        /*0354*/ 	.word	0x00002630


	//   ....[2]....
        /*0358*/ 	.word	0x00002640


	//   ....[3]....
        /*035c*/ 	.word	0x00004220


	//   ....[4]....
        /*0360*/ 	.word	0x00004230


	//   ....[5]....
        /*0364*/ 	.word	0x00005dc0


	//   ....[6]....
        /*0368*/ 	.word	0x00005de0


	//   ....[7]....
        /*036c*/ 	.word	0x000062a0


	//   ....[8]....
        /*0370*/ 	.word	0x000062b0


	//   ....[9]....
        /*0374*/ 	.word	0x00007590


	//   ....[10]....
        /*0378*/ 	.word	0x000075b0


	//   ....[11]....
        /*037c*/ 	.word	0x00007740


	//   ....[12]....
        /*0380*/ 	.word	0x00007750


	//   ....[13]....
        /*0384*/ 	.word	0x000078d0


	//   ....[14]....
        /*0388*/ 	.word	0x000078f0


	//   ....[15]....
        /*038c*/ 	.word	0x00007a70


	//   ....[16]....
        /*0390*/ 	.word	0x00007a80


	//   ....[17]....
        /*0394*/ 	.word	0x00008320


	//   ....[18]....
        /*0398*/ 	.word	0x00008350


	//   ....[19]....
        /*039c*/ 	.word	0x00008360


	//   ....[20]....
        /*03a0*/ 	.word	0x00008370


	//   ....[21]....
        /*03a4*/ 	.word	0x00008430


	//   ....[22]....
        /*03a8*/ 	.word	0x00008450


	//   ....[23]....
        /*03ac*/ 	.word	0x00008460


	//   ....[24]....
        /*03b0*/ 	.word	0x00008470


	//   ....[25]....
        /*03b4*/ 	.word	0x000088c0


	//   ....[26]....
        /*03b8*/ 	.word	0x000088e0


	//   ....[27]....
        /*03bc*/ 	.word	0x00008950


	//   ....[28]....
        /*03c0*/ 	.word	0x00008970


	//   ....[29]....
        /*03c4*/ 	.word	0x00008e60


	//   ....[30]....
        /*03c8*/ 	.word	0x00008e80


	//   ....[31]....
        /*03cc*/ 	.word	0x00008ef0


	//   ....[32]....
        /*03d0*/ 	.word	0x00008f20


	//   ....[33]....
        /*03d4*/ 	.word	0x00009d00


	//   ....[34]....
        /*03d8*/ 	.word	0x00009ed0


	//   ....[35]....
        /*03dc*/ 	.word	0x0000a720


	//   ....[36]....
        /*03e0*/ 	.word	0x0000a9c0


	//   ....[37]....
        /*03e4*/ 	.word	0x0000a9d0


	//   ....[38]....
        /*03e8*/ 	.word	0x0000aa20


	//   ....[39]....
        /*03ec*/ 	.word	0x0000bb70


	//   ....[40]....
        /*03f0*/ 	.word	0x0000bb90


	//   ....[41]....
        /*03f4*/ 	.word	0x0000bc00


	//   ....[42]....
        /*03f8*/ 	.word	0x0000bc30


	//   ....[43]....
        /*03fc*/ 	.word	0x0000c3a0


	//   ....[44]....
        /*0400*/ 	.word	0x0000c3c0


	//   ....[45]....
        /*0404*/ 	.word	0x0000c3f0


	//   ....[46]....
        /*0408*/ 	.word	0x0000c400


	//   ....[47]....
        /*040c*/ 	.word	0x0000d000


	//   ....[48]....
        /*0410*/ 	.word	0x0000d2d0


	//   ....[49]....
        /*0414*/ 	.word	0x0000dba0


	//   ....[50]....
        /*0418*/ 	.word	0x0000dc40


	//   ....[51]....
        /*041c*/ 	.word	0x0000dc60


	//   ....[52]....
        /*0420*/ 	.word	0x0000dd60


	//   ....[53]....
        /*0424*/ 	.word	0x0000f5f0


	//   ....[54]....
        /*0428*/ 	.word	0x0000f610


	//   ....[55]....
        /*042c*/ 	.word	0x0000f640


	//   ....[56]....
        /*0430*/ 	.word	0x0000f650


	//   ....[57]....
        /*0434*/ 	.word	0x0000fef0


	//   ....[58]....
        /*0438*/ 	.word	0x0000ff10


	//   ....[59]....
        /*043c*/ 	.word	0x0000ff30


	//   ....[60]....
        /*0440*/ 	.word	0x0000ff40


	//   ....[61]....
        /*0444*/ 	.word	0x00010cd0


	//   ....[62]....
        /*0448*/ 	.word	0x00010d00


	//   ....[63]....
        /*044c*/ 	.word	0x00010d30


	//   ....[64]....
        /*0450*/ 	.word	0x00010dd0


	//   ....[65]....
        /*0454*/ 	.word	0x00012660


	//   ....[66]....
        /*0458*/ 	.word	0x00012680


	//   ....[67]....
        /*045c*/ 	.word	0x000126a0


	//   ....[68]....
        /*0460*/ 	.word	0x000126b0


	//   ....[69]....
        /*0464*/ 	.word	0x00012c80


	//   ....[70]....
        /*0468*/ 	.word	0x00012ca0


	//   ....[71]....
        /*046c*/ 	.word	0x00012ce0


	//   ....[72]....
        /*0470*/ 	.word	0x00012cf0


	//   ....[73]....
        /*0474*/ 	.word	0x00013740


	//   ....[74]....
        /*0478*/ 	.word	0x00013aa0


	//   ....[75]....
        /*047c*/ 	.word	0x000143e0


	//   ....[76]....
        /*0480*/ 	.word	0x000144e0


	//   ....[77]....
        /*0484*/ 	.word	0x00014510


	//   ....[78]....
        /*0488*/ 	.word	0x00014530


	//   ....[79]....
        /*048c*/ 	.word	0x00015e50


	//   ....[80]....
        /*0490*/ 	.word	0x00015e70


	//   ....[81]....
        /*0494*/ 	.word	0x00015eb0


	//   ....[82]....
        /*0498*/ 	.word	0x00015ec0


	//   ....[83]....
        /*049c*/ 	.word	0x000160d0


	//   ....[84]....
        /*04a0*/ 	.word	0x00016100


	//   ....[85]....
        /*04a4*/ 	.word	0x00016110


	//   ....[86]....
        /*04a8*/ 	.word	0x00016140


	//   ....[87]....
        /*04ac*/ 	.word	0x00017650


	//   ....[88]....
        /*04b0*/ 	.word	0x00017690


	//   ....[89]....
        /*04b4*/ 	.word	0x000176d0


	//   ....[90]....
        /*04b8*/ 	.word	0x00017710


	//   ....[91]....
        /*04bc*/ 	.word	0x00017930


	//   ....[92]....
        /*04c0*/ 	.word	0x00017940


	//   ....[93]....
        /*04c4*/ 	.word	0x00017ac0


	//   ....[94]....
        /*04c8*/ 	.word	0x00017af0


	//   ....[95]....
        /*04cc*/ 	.word	0x00017c40


	//   ....[96]....
        /*04d0*/ 	.word	0x00017c70


	//   ....[97]....
        /*04d4*/ 	.word	0x00017dc0


	//   ....[98]....
        /*04d8*/ 	.word	0x00017de0


	//   ....[99]....
        /*04dc*/ 	.word	0x000185a0


	//   ....[100]....
        /*04e0*/ 	.word	0x000185c0


	//   ....[101]....
        /*04e4*/ 	.word	0x00018730


	//   ....[102]....
        /*04e8*/ 	.word	0x00018740


	//   ....[103]....
        /*04ec*/ 	.word	0x000188b0


	//   ....[104]....
        /*04f0*/ 	.word	0x000188d0


	//   ....[105]....
        /*04f4*/ 	.word	0x00018a40


	//   ....[106]....
        /*04f8*/ 	.word	0x00018a50


	//   ....[107]....
        /*04fc*/ 	.word	0x00018c00


	//   ....[108]....
        /*0500*/ 	.word	0x00018c80


	//   ....[109]....
        /*0504*/ 	.word	0x00018d00


	//   ....[110]....
        /*0508*/ 	.word	0x00018d70


	//   ....[111]....
        /*050c*/ 	.word	0x00018df0


	//   ....[112]....
        /*0510*/ 	.word	0x00018e70


	//   ....[113]....
        /*0514*/ 	.word	0x00018ef0


	//   ....[114]....
        /*0518*/ 	.word	0x00018f60


	//   ....[115]....
        /*051c*/ 	.word	0x00018fd0


	//   ....[116]....
        /*0520*/ 	.word	0x00019050


	//   ....[117]....
        /*0524*/ 	.word	0x00019210


	//   ....[118]....
        /*0528*/ 	.word	0x00019280


	//   ....[119]....
        /*052c*/ 	.word	0x000192f0


	//   ....[120]....
        /*0530*/ 	.word	0x00019370


	//   ....[121]....
        /*0534*/ 	.word	0x00019530


	//   ....[122]....
        /*0538*/ 	.word	0x000195a0


	//   ....[123]....
        /*053c*/ 	.word	0x00019610


	//   ....[124]....
        /*0540*/ 	.word	0x00019690


	//   ....[125]....
        /*0544*/ 	.word	0x00019850


	//   ....[126]....
        /*0548*/ 	.word	0x000198c0


	//   ....[127]....
        /*054c*/ 	.word	0x00019930


	//   ....[128]....
        /*0550*/ 	.word	0x000199b0


	//   ....[129]....
        /*0554*/ 	.word	0x00019b10


	//   ....[130]....
        /*0558*/ 	.word	0x00019b80


	//   ....[131]....
        /*055c*/ 	.word	0x00019bf0


	//   ....[132]....
        /*0560*/ 	.word	0x00019c70


	//   ....[133]....
        /*0564*/ 	.word	0x00019dd0


	//   ....[134]....
        /*0568*/ 	.word	0x00019e40


	//   ....[135]....
        /*056c*/ 	.word	0x00019eb0


	//   ....[136]....
        /*0570*/ 	.word	0x00019f30


	//   ....[137]....
        /*0574*/ 	.word	0x0001a060


	//   ....[138]....
        /*0578*/ 	.word	0x0001a0d0


	//   ....[139]....
        /*057c*/ 	.word	0x0001a110


	//   ....[140]....
        /*0580*/ 	.word	0x0001a180


	//   ....[141]....
        /*0584*/ 	.word	0x0001a200


	//   ....[142]....
        /*0588*/ 	.word	0x0001a330


	//   ....[143]....
        /*058c*/ 	.word	0x0001a3a0


	//   ....[144]....
        /*0590*/ 	.word	0x0001a410


	//   ....[145]....
        /*0594*/ 	.word	0x0001a490


	//   ....[146]....
        /*0598*/ 	.word	0x0001a5e0


	//   ....[147]....
        /*059c*/ 	.word	0x0001a650


	//   ....[148]....
        /*05a0*/ 	.word	0x0001a6c0


	//   ....[149]....
        /*05a4*/ 	.word	0x0001a740


	//   ....[150]....
        /*05a8*/ 	.word	0x0001a890


	//   ....[151]....
        /*05ac*/ 	.word	0x0001a900


	//   ....[152]....
        /*05b0*/ 	.word	0x0001a950


	//   ....[153]....
        /*05b4*/ 	.word	0x0001a990


	//   ....[154]....
        /*05b8*/ 	.word	0x0001a9e0


	//   ....[155]....
        /*05bc*/ 	.word	0x0001aa30


	//   ....[156]....
        /*05c0*/ 	.word	0x0001aaa0


	//   ....[157]....
        /*05c4*/ 	.word	0x0001ab20


	//   ....[158]....
        /*05c8*/ 	.word	0x0001aba0


	//   ....[159]....
        /*05cc*/ 	.word	0x0001ac10


	//   ....[160]....
        /*05d0*/ 	.word	0x0001ac90


	//   ....[161]....
        /*05d4*/ 	.word	0x0001ad10


	//   ....[162]....
        /*05d8*/ 	.word	0x0001ad90


	//   ....[163]....
        /*05dc*/ 	.word	0x0001ae00


	//   ....[164]....
        /*05e0*/ 	.word	0x0001b260


	//   ....[165]....
        /*05e4*/ 	.word	0x0001b280


	//   ....[166]....
        /*05e8*/ 	.word	0x0001b290


	//   ....[167]....
        /*05ec*/ 	.word	0x0001b2a0


	//   ....[168]....
        /*05f0*/ 	.word	0x0001bb20


	//   ....[169]....
        /*05f4*/ 	.word	0x0001bb30


	//   ....[170]....
        /*05f8*/ 	.word	0x0001bb40


	//   ....[171]....
        /*05fc*/ 	.word	0x0001bb50


	//   ....[172]....
        /*0600*/ 	.word	0x0001efa0


	//   ....[173]....
        /*0604*/ 	.word	0x0001efc0


	//   ....[174]....
        /*0608*/ 	.word	0x0001efd0


	//   ....[175]....
        /*060c*/ 	.word	0x0001efe0


	//   ....[176]....
        /*0610*/ 	.word	0x0001f660


	//   ....[177]....
        /*0614*/ 	.word	0x0001f670


	//   ....[178]....
        /*0618*/ 	.word	0x0001f680


	//   ....[179]....
        /*061c*/ 	.word	0x0001f690


	//   ....[180]....
        /*0620*/ 	.word	0x00022c10


	//   ....[181]....
        /*0624*/ 	.word	0x00022c90


	//   ....[182]....
        /*0628*/ 	.word	0x00022d00


	//   ....[183]....
        /*062c*/ 	.word	0x00022d70


	//   ....[184]....
        /*0630*/ 	.word	0x00022df0


	//   ....[185]....
        /*0634*/ 	.word	0x00022e60


	//   ....[186]....
        /*0638*/ 	.word	0x00022ed0


	//   ....[187]....
        /*063c*/ 	.word	0x00022f40


	//   ....[188]....
        /*0640*/ 	.word	0x00022fc0


	//   ....[189]....
        /*0644*/ 	.word	0x00023040


	//   ....[190]....
        /*0648*/ 	.word	0x000230b0


	//   ....[191]....
        /*064c*/ 	.word	0x00023120


	//   ....[192]....
        /*0650*/ 	.word	0x000231a0


	//   ....[193]....
        /*0654*/ 	.word	0x00023210


	//   ....[194]....
        /*0658*/ 	.word	0x00023280


	//   ....[195]....
        /*065c*/ 	.word	0x000232f0


	//----- nvinfo : EIATTR_EXIT_INSTR_OFFSETS
	.align		4
.L_798:
        /*0660*/ 	.byte	0x04, 0x1c
        /*0662*/ 	.short	(.L_800 - .L_799)


	//   ....[0]....
.L_799:
        /*0664*/ 	.word	0x00000320


	//   ....[1]....
        /*0668*/ 	.word	0x00017df0


	//   ....[2]....
        /*066c*/ 	.word	0x00017ec0


	//   ....[3]....
        /*0670*/ 	.word	0x00017f20


	//   ....[4]....
        /*0674*/ 	.word	0x00018a90


	//   ....[5]....
        /*0678*/ 	.word	0x00018b40


	//   ....[6]....
        /*067c*/ 	.word	0x00018ba0


	//----- nvinfo : EIATTR_CTAIDZ_USED
	.align		4
.L_800:
        /*0680*/ 	.byte	0x01, 0x04
	.zero		2


	//----- nvinfo : EIATTR_MAX_THREADS
	.align		4
        /*0684*/ 	.byte	0x04, 0x05
        /*0686*/ 	.short	(.L_802 - .L_801)
.L_801:
        /*0688*/ 	.word	0x00000100
        /*068c*/ 	.word	0x00000001
        /*0690*/ 	.word	0x00000001


	//----- nvinfo : EIATTR_CRS_STACK_SIZE
	.align		4
.L_802:
        /*0694*/ 	.byte	0x04, 0x1e
        /*0696*/ 	.short	(.L_804 - .L_803)
.L_803:
        /*0698*/ 	.word	0x00000000
.L_804:


//--------------------- .nv.info._ZN7cutlass13device_kernelIN5flash19enable_sm80_to_sm89INS1_16FlashAttnFwdSm80INS1_25CollectiveMainloopFwdSm80ILi8ELi2ELb0EN4cute5tupleIJNS5_1CILi128EEENS7_ILi64EEENS7_ILi192EEEEEELi192ENS_10bfloat16_tEfNS_4arch4Sm80ELb1ELb0ELb0ELb0ELb1ELb0ELb1ELb0EEENS1_21CollectiveEpilogueFwdINS6_IJS8_SA_S9_EEENS6_IJNS7_ILi1EEESI_SI_EEESC_SE_Li256ELb0ELb1ELb0ELb0EEENS1_30DynamicPersistentTileSchedulerILi256ELi256ELb0ELb1ELb0EEEEEEEEEvNT_6ParamsE --------------------------
	.section	.nv.info._ZN7cutlass13device_kernelIN5flash19enable_sm80_to_sm89INS1_16FlashAttnFwdSm80INS1_25CollectiveMainloopFwdSm80ILi8ELi2ELb0EN4cute5tupleIJNS5_1CILi128EEENS7_ILi64EEENS7_ILi192EEEEEELi192ENS_10bfloat16_tEfNS_4arch4Sm80ELb1ELb0ELb0ELb0ELb1ELb0ELb1ELb0EEENS1_21CollectiveEpilogueFwdINS6_IJS8_SA_S9_EEENS6_IJNS7_ILi1EEESI_SI_EEESC_SE_Li256ELb0ELb1ELb0ELb0EEENS1_30DynamicPersistentTileSchedulerILi256ELi256ELb0ELb1ELb0EEEEEEEEEvNT_6ParamsE,"",@"SHT_CUDA_INFO"
	.sectionflags	@""
	.align	4


	//----- nvinfo : EIATTR_CUDA_API_VERSION
	.align		4
        /*0000*/ 	.byte	0x04, 0x37
        /*0002*/ 	.short	(.L_806 - .L_805)
.L_805:
        /*0004*/ 	.word	0x00000082


	//----- nvinfo : EIATTR_SW2861232_WAR
	.align		4
.L_806:
        /*0008*/ 	.byte	0x01, 0x35
	.zero		2


	//----- nvinfo : EIATTR_PARAM_CBANK
	.align		4
        /*000c*/ 	.byte	0x04, 0x0a
        /*000e*/ 	.short	(.L_808 - .L_807)
	.align		4
.L_807:
        /*0010*/ 	.word	index@(.nv.constant0._ZN7cutlass13device_kernelIN5flash19enable_sm80_to_sm89INS1_16FlashAttnFwdSm80INS1_25CollectiveMainloopFwdSm80ILi8ELi2ELb0EN4cute5tupleIJNS5_1CILi128EEENS7_ILi64EEENS7_ILi192EEEEEELi192ENS_10bfloat16_tEfNS_4arch4Sm80ELb1ELb0ELb0ELb0ELb1ELb0ELb1ELb0EEENS1_21CollectiveEpilogueFwdINS6_IJS8_SA_S9_EEENS6_IJNS7_ILi1EEESI_SI_EEESC_SE_Li256ELb0ELb1ELb0ELb0EEENS1_30DynamicPersistentTileSchedulerILi256ELi256ELb0ELb1ELb0EEEEEEEEEvNT_6ParamsE)
        /*0014*/ 	.short	0x0160
        /*0016*/ 	.short	0x0428


	//----- nvinfo : EIATTR_CBANK_PARAM_SIZE
	.align		4
.L_808:
        /*0018*/ 	.byte	0x03, 0x19
        /*001a*/ 	.short	0x0428


	//----- nvinfo : EIATTR_KPARAM_INFO
	.align		4
        /*001c*/ 	.byte	0x04, 0x17
        /*001e*/ 	.short	(.L_810 - .L_809)
.L_809:
        /*0020*/ 	.word	0x00000000
        /*0024*/ 	.short	0x0000
        /*0026*/ 	.short	0x0000
        /*0028*/ 	.byte	0x00, 0xf0, 0xa1, 0x10


	//----- nvinfo : EIATTR_MAXREG_COUNT
	.align		4
.L_810:
        /*002c*/ 	.byte	0x03, 0x1b
        /*002e*/ 	.short	0x00ff


	//----- nvinfo : EIATTR_NUM_BARRIERS
	.align		4
        /*0030*/ 	.byte	0x02, 0x4c
        /*0032*/ 	.byte	0x06
	.zero		1


	//----- nvinfo : EIATTR_ANNOTATIONS
	.align		4
        /*0034*/ 	.byte	0x04, 0x55
        /*0036*/ 	.short	(.L_812 - .L_811)


	//   ....[0]....
.L_811:
        /* <DEDUP_REMOVED lines=17> */


	//----- nvinfo : EIATTR_MERCURY_ISA_VERSION
	.align		4
.L_812:
        /*0138*/ 	.byte	0x03, 0x5f
        /*013a*/ 	.short	0x0000


	//----- nvinfo : EIATTR_INT_WARP_WIDE_INSTR_OFFSETS
	.align		4
        /*013c*/ 	.byte	0x04, 0x31
        /*013e*/ 	.short	(.L_814 - .L_813)


	//   ....[0]....
.L_813:
        /*0140*/ 	.word	0x0000be20


	//   ....[1]....
        /*0144*/ 	.word	0x0000bea0


	//----- nvinfo : EIATTR_COOP_GROUP_MASK_REGIDS
	.align		4
.L_814:
        /*0148*/ 	.byte	0x04, 0x29
        /*014a*/ 	.short	(.L_816 - .L_815)


	//   ....[0]....
.L_815:
        /*014c*/ 	.word	0xffffffff


	//   ....[1]....
        /*0150*/ 	.word	0xffffffff


	//   ....[2]....
        /*0154*/ 	.word	0xffffffff


	//   ....[3]....
        /*0158*/ 	.word	0xffffffff


	//   ....[4]....
        /*015c*/ 	.word	0xffffffff


	//   ....[5]....
        /*0160*/ 	.word	0xffffffff


	//   ....[6]....
        /*0164*/ 	.word	0xffffffff


	//   ....[7]....
        /*0168*/ 	.word	0xffffffff


	//   ....[8]....
        /*016c*/ 	.word	0xffffffff


	//   ....[9]....
        /*0170*/ 	.word	0xffffffff


	//   ....[10]....
        /*0174*/ 	.word	0xffffffff


	//   ....[11]....
        /*0178*/ 	.word	0xffffffff


	//   ....[12]....
        /*017c*/ 	.word	0xffffffff


	//   ....[13]....
        /*0180*/ 	.word	0xffffffff


	//   ....[14]....
        /*0184*/ 	.word	0xffffffff


	//   ....[15]....
        /*0188*/ 	.word	0xffffffff


	//   ....[16]....
        /*018c*/ 	.word	0xffffffff


	//   ....[17]....
        /*0190*/ 	.word	0xffffffff


	//   ....[18]....
        /*0194*/ 	.word	0xffffffff


	//   ....[19]....
        /*0198*/ 	.word	0xffffffff


	//   ....[20]....
        /*019c*/ 	.word	0xffffffff


	//   ....[21]....
        /*01a0*/ 	.word	0xffffffff


	//   ....[22]....
        /*01a4*/ 	.word	0xffffffff


	//   ....[23]....
        /*01a8*/ 	.word	0xffffffff


	//   ....[24]....
        /*01ac*/ 	.word	0xffffffff


	//   ....[25]....
        /*01b0*/ 	.word	0xffffffff


	//   ....[26]....
        /*01b4*/ 	.word	0xffffffff


	//   ....[27]....
        /*01b8*/ 	.word	0xffffffff


	//   ....[28]....
        /*01bc*/ 	.word	0xffffffff


	//   ....[29]....
        /*01c0*/ 	.word	0xffffffff


	//   ....[30]....
        /*01c4*/ 	.word	0xffffffff


	//   ....[31]....
        /*01c8*/ 	.word	0xffffffff


	//   ....[32]....
        /*01cc*/ 	.word	0xffffffff


	//   ....[33]....
        /*01d0*/ 	.word	0xffffffff


	//   ....[34]....
        /*01d4*/ 	.word	0xffffffff


	//   ....[35]....
        /*01d8*/ 	.word	0xffffffff


	//   ....[36]....
        /*01dc*/ 	.word	0xffffffff


	//   ....[37]....
        /*01e0*/ 	.word	0xffffffff


	//   ....[38]....
        /*01e4*/ 	.word	0xffffffff


	//   ....[39]....
        /*01e8*/ 	.word	0xffffffff


	//   ....[40]....
        /*01ec*/ 	.word	0xffffffff


	//   ....[41]....
        /*01f0*/ 	.word	0xffffffff


	//   ....[42]....
        /*01f4*/ 	.word	0xffffffff


	//   ....[43]....
        /*01f8*/ 	.word	0xffffffff


	//   ....[44]....
        /*01fc*/ 	.word	0xffffffff


	//   ....[45]....
        /*0200*/ 	.word	0xffffffff


	//   ....[46]....
        /*0204*/ 	.word	0xffffffff


	//   ....[47]....
        /*0208*/ 	.word	0xffffffff


	//   ....[48]....
        /*020c*/ 	.word	0xffffffff


	//   ....[49]....
        /*0210*/ 	.word	0xffffffff


	//   ....[50]....
        /*0214*/ 	.word	0xffffffff


	//   ....[51]....
        /*0218*/ 	.word	0xffffffff


	//   ....[52]....
        /*021c*/ 	.word	0xffffffff


	//   ....[53]....
        /*0220*/ 	.word	0xffffffff


	//   ....[54]....
        /*0224*/ 	.word	0xffffffff


	//   ....[55]....
        /*0228*/ 	.word	0xffffffff


	//   ....[56]....
        /*022c*/ 	.word	0xffffffff


	//   ....[57]....
        /*0230*/ 	.word	0xffffffff


	//   ....[58]....
        /*0234*/ 	.word	0xffffffff


	//   ....[59]....
        /*0238*/ 	.word	0xffffffff


	//   ....[60]....
        /*023c*/ 	.word	0xffffffff


	//   ....[61]....
        /*0240*/ 	.word	0xffffffff


	//   ....[62]....
        /*0244*/ 	.word	0xffffffff


	//   ....[63]....
        /*0248*/ 	.word	0xffffffff


	//   ....[64]....
        /*024c*/ 	.word	0xffffffff


	//   ....[65]....
        /*0250*/ 	.word	0xffffffff


	//   ....[66]....
        /*0254*/ 	.word	0xffffffff


	//   ....[67]....
        /*0258*/ 	.word	0xffffffff


	//   ....[68]....
        /*025c*/ 	.word	0xffffffff


	//   ....[69]....
        /*0260*/ 	.word	0xffffffff


	//   ....[70]....
        /*0264*/ 	.word	0xffffffff


	//   ....[71]....
        /*0268*/ 	.word	0xffffffff


	//   ....[72]....
        /*026c*/ 	.word	0xffffffff


	//   ....[73]....
        /*0270*/ 	.word	0xffffffff


	//   ....[74]....
        /*0274*/ 	.word	0xffffffff


	//   ....[75]....
        /*0278*/ 	.word	0xffffffff


	//   ....[76]....
        /*027c*/ 	.word	0xffffffff


	//   ....[77]....
        /*0280*/ 	.word	0xffffffff


	//   ....[78]....
        /*0284*/ 	.word	0xffffffff


	//   ....[79]....
        /*0288*/ 	.word	0xffffffff


	//   ....[80]....
        /*028c*/ 	.word	0xffffffff


	//   ....[81]....
        /*0290*/ 	.word	0xffffffff


	//   ....[82]....
        /*0294*/ 	.word	0xffffffff


	//   ....[83]....
        /*0298*/ 	.word	0xffffffff


	//   ....[84]....
        /*029c*/ 	.word	0xffffffff


	//   ....[85]....
        /*02a0*/ 	.word	0xffffffff


	//   ....[86]....
        /*02a4*/ 	.word	0xffffffff


	//   ....[87]....
        /*02a8*/ 	.word	0xffffffff


	//   ....[88]....
        /*02ac*/ 	.word	0xffffffff


	//   ....[89]....
        /*02b0*/ 	.word	0xffffffff


	//   ....[90]....
        /*02b4*/ 	.word	0xffffffff


	//   ....[91]....
        /*02b8*/ 	.word	0xffffffff


	//   ....[92]....
        /*02bc*/ 	.word	0xffffffff


	//   ....[93]....
        /*02c0*/ 	.word	0xffffffff


	//   ....[94]....
        /*02c4*/ 	.word	0xffffffff


	//   ....[95]....
        /*02c8*/ 	.word	0xffffffff


	//   ....[96]....
        /*02cc*/ 	.word	0xffffffff


	//   ....[97]....
        /*02d0*/ 	.word	0xffffffff


	//   ....[98]....
        /*02d4*/ 	.word	0xffffffff


	//   ....[99]....
        /*02d8*/ 	.word	0xffffffff


	//   ....[100]....
        /*02dc*/ 	.word	0xffffffff


	//   ....[101]....
        /*02e0*/ 	.word	0xffffffff


	//   ....[102]....
        /*02e4*/ 	.word	0xffffffff


	//   ....[103]....
        /*02e8*/ 	.word	0xffffffff


	//   ....[104]....
        /*02ec*/ 	.word	0xffffffff


	//   ....[105]....
        /*02f0*/ 	.word	0xffffffff


	//   ....[106]....
        /*02f4*/ 	.word	0xffffffff


	//   ....[107]....
        /*02f8*/ 	.word	0xffffffff


	//   ....[108]....
        /*02fc*/ 	.word	0xffffffff


	//   ....[109]....
        /*0300*/ 	.word	0xffffffff


	//   ....[110]....
        /*0304*/ 	.word	0xffffffff


	//   ....[111]....
        /*0308*/ 	.word	0xffffffff


	//   ....[112]....
        /*030c*/ 	.word	0xffffffff


	//   ....[113]....
        /*0310*/ 	.word	0xffffffff


	//   ....[114]....
        /*0314*/ 	.word	0xffffffff


	//   ....[115]....
        /*0318*/ 	.word	0xffffffff


	//   ....[116]....
        /*031c*/ 	.word	0xffffffff


	//   ....[117]....
        /*0320*/ 	.word	0xffffffff


	//   ....[118]....
        /*0324*/ 	.word	0xffffffff


	//   ....[119]....
        /*0328*/ 	.word	0xffffffff


	//   ....[120]....
        /*032c*/ 	.word	0xffffffff


	//   ....[121]....
        /*0330*/ 	.word	0xffffffff


	//   ....[122]....
        /*0334*/ 	.word	0xffffffff


	//   ....[123]....
        /*0338*/ 	.word	0xffffffff


	//   ....[124]....
        /*033c*/ 	.word	0xffffffff


	//   ....[125]....
        /*0340*/ 	.word	0xffffffff


	//   ....[126]....
        /*0344*/ 	.word	0xffffffff


	//   ....[127]....
        /*0348*/ 	.word	0xffffffff


	//   ....[128]....
        /*034c*/ 	.word	0xffffffff


	//   ....[129]....
        /*0350*/ 	.word	0xffffffff


	//   ....[130]....
        /*0354*/ 	.word	0xffffffff


	//   ....[131]....
        /*0358*/ 	.word	0xffffffff


	//   ....[132]....
        /*035c*/ 	.word	0xffffffff


	//   ....[133]....
        /*0360*/ 	.word	0xffffffff


	//   ....[134]....
        /*0364*/ 	.word	0xffffffff


	//   ....[135]....
        /*0368*/ 	.word	0xffffffff


	//   ....[136]....
        /*036c*/ 	.word	0xffffffff


	//----- nvinfo : EIATTR_COOP_GROUP_INSTR_OFFSETS
	.align		4
.L_816:
        /*0370*/ 	.byte	0x04, 0x28
        /*0372*/ 	.short	(.L_818 - .L_817)


	//   ....[0]....
.L_817:
        /*0374*/ 	.word	0x00000050


	//   ....[1]....
        /*0378*/ 	.word	0x00001320


	//   ....[2]....
        /*037c*/ 	.word	0x00001340


	//   ....[3]....
        /*0380*/ 	.word	0x000014c0


	//   ....[4]....
        /*0384*/ 	.word	0x000014d0


	//   ....[5]....
        /*0388*/ 	.word	0x00001630


	//   ....[6]....
        /*038c*/ 	.word	0x00001650


	//   ....[7]....
        /*0390*/ 	.word	0x000017b0


	//   ....[8]....
        /*0394*/ 	.word	0x000017c0


	//   ....[9]....
        /*0398*/ 	.word	0x00001cd0


	//   ....[10]....
        /*039c*/ 	.word	0x00001cf0


	//   ....[11]....
        /*03a0*/ 	.word	0x00001d20


	//   ....[12]....
        /*03a4*/ 	.word	0x00001d40


	//   ....[13]....
        /*03a8*/ 	.word	0x00001e30


	//   ....[14]....
        /*03ac*/ 	.word	0x00001e50


	//   ....[15]....
        /*03b0*/ 	.word	0x00001e80


	//   ....[16]....
        /*03b4*/ 	.word	0x00001f50


	//   ....[17]....
        /*03b8*/ 	.word	0x00002310


	//   ....[18]....
        /*03bc*/ 	.word	0x00002330


	//   ....[19]....
        /*03c0*/ 	.word	0x000023c0


	//   ....[20]....
        /*03c4*/ 	.word	0x00002420


	//   ....[21]....
        /*03c8*/ 	.word	0x00002880


	//   ....[22]....
        /*03cc*/ 	.word	0x000028a0


	//   ....[23]....
        /*03d0*/ 	.word	0x000029a0


	//   ....[24]....
        /*03d4*/ 	.word	0x000029c0


	//   ....[25]....
        /*03d8*/ 	.word	0x000034f0


	//   ....[26]....
        /*03dc*/ 	.word	0x00003500


	//   ....[27]....
        /*03e0*/ 	.word	0x00003bf0


	//   ....[28]....
        /*03e4*/ 	.word	0x00003c80


	//   ....[29]....
        /*03e8*/ 	.word	0x00003ca0


	//   ....[30]....
        /*03ec*/ 	.word	0x00003cc0


	//   ....[31]....
        /*03f0*/ 	.word	0x00004f80


	//   ....[32]....
        /*03f4*/ 	.word	0x00004fa0


	//   ....[33]....
        /*03f8*/ 	.word	0x000050a0


	//   ....[34]....
        /*03fc*/ 	.word	0x000050c0


	//   ....[35]....
        /*0400*/ 	.word	0x00005630


	//   ....[36]....
        /*0404*/ 	.word	0x00005650


	//   ....[37]....
        /*0408*/ 	.word	0x00005740


	//   ....[38]....
        /*040c*/ 	.word	0x00005760


	//   ....[39]....
        /*0410*/ 	.word	0x000061e0


	//   ....[40]....
        /*0414*/ 	.word	0x00006200


	//   ....[41]....
        /*0418*/ 	.word	0x00006920


	//   ....[42]....
        /*041c*/ 	.word	0x000069a0


	//   ....[43]....
        /*0420*/ 	.word	0x000069c0


	//   ....[44]....
        /*0424*/ 	.word	0x000069e0


	//   ....[45]....
        /*0428*/ 	.word	0x000083b0


	//   ....[46]....
        /*042c*/ 	.word	0x000083d0


	//   ....[47]....
        /*0430*/ 	.word	0x000084c0


	//   ....[48]....
        /*0434*/ 	.word	0x000084e0


	//   ....[49]....
        /*0438*/ 	.word	0x00008a20


	//   ....[50]....
        /*043c*/ 	.word	0x00008a40


	//   ....[51]....
        /*0440*/ 	.word	0x00008ae0


	//   ....[52]....
        /*0444*/ 	.word	0x00008b30


	//   ....[53]....
        /*0448*/ 	.word	0x000098a0


	//   ....[54]....
        /*044c*/ 	.word	0x000098c0


	//   ....[55]....
        /*0450*/ 	.word	0x00009910


	//   ....[56]....
        /*0454*/ 	.word	0x00009930


	//   ....[57]....
        /*0458*/ 	.word	0x0000b280


	//   ....[58]....
        /*045c*/ 	.word	0x0000b2a0


	//   ....[59]....
        /*0460*/ 	.word	0x0000b340


	//   ....[60]....
        /*0464*/ 	.word	0x0000b3a0


	//   ....[61]....
        /*0468*/ 	.word	0x0000b5f0


	//   ....[62]....
        /*046c*/ 	.word	0x0000b620


	//   ....[63]....
        /*0470*/ 	.word	0x0000b630


	//   ....[64]....
        /*0474*/ 	.word	0x0000b660


	//   ....[65]....
        /*0478*/ 	.word	0x0000c680


	//   ....[66]....
        /*047c*/ 	.word	0x0000c9c0


	//   ....[67]....
        /*0480*/ 	.word	0x0000c9d0


	//   ....[68]....
        /*0484*/ 	.word	0x0000c9f0


	//   ....[69]....
        /*0488*/ 	.word	0x0000ca10


	//   ....[70]....
        /*048c*/ 	.word	0x0000cc10


	//   ....[71]....
        /*0490*/ 	.word	0x0000cc30


	//   ....[72]....
        /*0494*/ 	.word	0x0000cd70


	//   ....[73]....
        /*0498*/ 	.word	0x0000cda0


	//   ....[74]....
        /*049c*/ 	.word	0x0000cea0


	//   ....[75]....
        /*04a0*/ 	.word	0x0000ced0


	//   ....[76]....
        /*04a4*/ 	.word	0x0000cfd0


	//   ....[77]....
        /*04a8*/ 	.word	0x0000cff0


	//   ....[78]....
        /*04ac*/ 	.word	0x0000d510


	//   ....[79]....
        /*04b0*/ 	.word	0x0000d530


	//   ....[80]....
        /*04b4*/ 	.word	0x0000d6b0


	//   ....[81]....
        /*04b8*/ 	.word	0x0000d6c0


	//   ....[82]....
        /*04bc*/ 	.word	0x0000d820


	//   ....[83]....
        /*04c0*/ 	.word	0x0000d840


	//   ....[84]....
        /*04c4*/ 	.word	0x0000d9a0


	//   ....[85]....
        /*04c8*/ 	.word	0x0000d9b0


	//   ....[86]....
        /*04cc*/ 	.word	0x0000db80


	//   ....[87]....
        /*04d0*/ 	.word	0x0000dc70


	//   ....[88]....
        /*04d4*/ 	.word	0x0000dce0


	//   ....[89]....
        /*04d8*/ 	.word	0x0000dd50


	//   ....[90]....
        /*04dc*/ 	.word	0x0000ddb0


	//   ....[91]....
        /*04e0*/ 	.word	0x0000de20


	//   ....[92]....
        /*04e4*/ 	.word	0x0000de90


	//   ....[93]....
        /*04e8*/ 	.word	0x0000df00


	//   ....[94]....
        /*04ec*/ 	.word	0x0000df60


	//   ....[95]....
        /*04f0*/ 	.word	0x0000dfd0


	//   ....[96]....
        /*04f4*/ 	.word	0x0000e040


	//   ....[97]....
        /*04f8*/ 	.word	0x0000e1b0


	//   ....[98]....
        /*04fc*/ 	.word	0x0000e210


	//   ....[99]....
        /*0500*/ 	.word	0x0000e280


	//   ....[100]....
        /*0504*/ 	.word	0x0000e2f0


	//   ....[101]....
        /*0508*/ 	.word	0x0000e460


	//   ....[102]....
        /*050c*/ 	.word	0x0000e4c0


	//   ....[103]....
        /*0510*/ 	.word	0x0000e530


	//   ....[104]....
        /*0514*/ 	.word	0x0000e5a0


	//   ....[105]....
        /*0518*/ 	.word	0x0000e710


	//   ....[106]....
        /*051c*/ 	.word	0x0000e770


	//   ....[107]....
        /*0520*/ 	.word	0x0000e7e0


	//   ....[108]....
        /*0524*/ 	.word	0x0000e850


	//   ....[109]....
        /*0528*/ 	.word	0x0000e9d0


	//   ....[110]....
        /*052c*/ 	.word	0x0000ea30


	//   ....[111]....
        /*0530*/ 	.word	0x0000eaa0


	//   ....[112]....
        /*0534*/ 	.word	0x0000eb10


	//   ....[113]....
        /*0538*/ 	.word	0x0000ec90


	//   ....[114]....
        /*053c*/ 	.word	0x0000ecf0


	//   ....[115]....
        /*0540*/ 	.word	0x0000ed60


	//   ....[116]....
        /*0544*/ 	.word	0x0000edd0


	//   ....[117]....
        /*0548*/ 	.word	0x0000ef50


	//   ....[118]....
        /*054c*/ 	.word	0x0000efb0


	//   ....[119]....
        /*0550*/ 	.word	0x0000f010


	//   ....[120]....
        /*0554*/ 	.word	0x0000f080


	//   ....[121]....
        /*0558*/ 	.word	0x0000f0f0


	//   ....[122]....
        /*055c*/ 	.word	0x0000f270


	//   ....[123]....
        /*0560*/ 	.word	0x0000f2d0


	//   ....[124]....
        /*0564*/ 	.word	0x0000f330


	//   ....[125]....
        /*0568*/ 	.word	0x0000f390


	//   ....[126]....
        /*056c*/ 	.word	0x0000f3e0


	//   ....[127]....
        /*0570*/ 	.word	0x0000f430


	//   ....[128]....
        /*0574*/ 	.word	0x0000f4a0


	//   ....[129]....
        /*0578*/ 	.word	0x0000f510


	//   ....[130]....
        /*057c*/ 	.word	0x0000f580


	//   ....[131]....
        /*0580*/ 	.word	0x0000f5e0


	//   ....[132]....
        /*0584*/ 	.word	0x0000f650


	//   ....[133]....
        /*0588*/ 	.word	0x0000f6c0


	//   ....[134]....
        /*058c*/ 	.word	0x0000f730


	//   ....[135]....
        /*0590*/ 	.word	0x0000f790


	//   ....[136]....
        /*0594*/ 	.word	0x0000f800


	//----- nvinfo : EIATTR_EXIT_INSTR_OFFSETS
	.align		4
.L_818:
        /*0598*/ 	.byte	0x04, 0x1c
        /*059a*/ 	.short	(.L_820 - .L_819)


	//   ....[0]....
.L_819:
        /*059c*/ 	.word	0x000000a0


	//   ....[1]....
        /*05a0*/ 	.word	0x0000dc20


	//----- nvinfo : EIATTR_MAX_THREADS
	.align		4
.L_820:
        /*05a4*/ 	.byte	0x04, 0x05
        /*05a6*/ 	.short	(.L_822 - .L_821)
.L_821:
        /*05a8*/ 	.word	0x00000100
        /*05ac*/ 	.word	0x00000001
        /*05b0*/ 	.word	0x00000001


	//----- nvinfo : EIATTR_CRS_STACK_SIZE
	.align		4
.L_822:
        /*05b4*/ 	.byte	0x04, 0x1e
        /*05b6*/ 	.short	(.L_824 - .L_823)
.L_823:
        /*05b8*/ 	.word	0x00000000
.L_824:


//--------------------- .nv.info._ZN7cutlass13device_kernelIN5flash19enable_sm80_to_sm89INS1_16FlashAttnFwdSm80INS1_25CollectiveMainloopFwdSm80ILi8ELi2ELb0EN4cute5tupleIJNS5_1CILi128EEENS7_ILi64EEENS7_ILi192EEEEEELi192ENS_10bfloat16_tEfNS_4arch4Sm80ELb1ELb0ELb0ELb1ELb1ELb0ELb1ELb0EEENS1_21CollectiveEpilogueFwdINS6_IJS8_SA_S9_EEENS6_IJNS7_ILi1EEESI_SI_EEESC_SE_Li256ELb1ELb1ELb0ELb0EEENS1_19SingleTileSchedulerILb1ELb0ELb1ELi128EEEEEEEEEvNT_6ParamsE --------------------------
	.section	.nv.info._ZN7cutlass13device_kernelIN5flash19enable_sm80_to_sm89INS1_16FlashAttnFwdSm80INS1_25CollectiveMainloopFwdSm80ILi8ELi2ELb0EN4cute5tupleIJNS5_1CILi128EEENS7_ILi64EEENS7_ILi192EEEEEELi192ENS_10bfloat16_tEfNS_4arch4Sm80ELb1ELb0ELb0ELb1ELb1ELb0ELb1ELb0EEENS1_21CollectiveEpilogueFwdINS6_IJS8_SA_S9_EEENS6_IJNS7_ILi1EEESI_SI_EEESC_SE_Li256ELb1ELb1ELb0ELb0EEENS1_19SingleTileSchedulerILb1ELb0ELb1ELi128EEEEEEEEEvNT_6ParamsE,"",@"SHT_CUDA_INFO"
	.sectionflags	@""
	.align	4


	//----- nvinfo : EIATTR_CUDA_API_VERSION
	.align		4
        /*0000*/ 	.byte	0x04, 0x37
        /*0002*/ 	.short	(.L_826 - .L_825)
.L_825:
        /*0004*/ 	.word	0x00000082


	//----- nvinfo : EIATTR_SW2861232_WAR
	.align		4
.L_826:
        /*0008*/ 	.byte	0x01, 0x35
	.zero		2


	//----- nvinfo : EIATTR_PARAM_CBANK
	.align		4
        /*000c*/ 	.byte	0x04, 0x0a
        /*000e*/ 	.short	(.L_828 - .L_827)
	.align		4
.L_827:
        /*0010*/ 	.word	index@(.nv.constant0._ZN7cutlass13device_kernelIN5flash19enable_sm80_to_sm89INS1_16FlashAttnFwdSm80INS1_25CollectiveMainloopFwdSm80ILi8ELi2ELb0EN4cute5tupleIJNS5_1CILi128EEENS7_ILi64EEENS7_ILi192EEEEEELi192ENS_10bfloat16_tEfNS_4arch4Sm80ELb1ELb0ELb0ELb1ELb1ELb0ELb1ELb0EEENS1_21CollectiveEpilogueFwdINS6_IJS8_SA_S9_EEENS6_IJNS7_ILi1EEESI_SI_EEESC_SE_Li256ELb1ELb1ELb0ELb0EEENS1_19SingleTileSchedulerILb1ELb0ELb1ELi128EEEEEEEEEvNT_6ParamsE)
        /*0014*/ 	.short	0x0160
        /*0016*/ 	.short	0x0418


	//----- nvinfo : EIATTR_CBANK_PARAM_SIZE
	.align		4
.L_828:
        /*0018*/ 	.byte	0x03, 0x19
        /*001a*/ 	.short	0x0418


	//----- nvinfo : EIATTR_KPARAM_INFO
	.align		4
        /*001c*/ 	.byte	0x04, 0x17
        /*001e*/ 	.short	(.L_830 - .L_829)
.L_829:
        /*0020*/ 	.word	0x00000000
        /*0024*/ 	.short	0x0000
        /*0026*/ 	.short	0x0000
        /*0028*/ 	.byte	0x00, 0xf0, 0x61, 0x10


	//----- nvinfo : EIATTR_MAXREG_COUNT
	.align		4
.L_830:
        /*002c*/ 	.byte	0x03, 0x1b
        /*002e*/ 	.short	0x00ff


	//----- nvinfo : EIATTR_NUM_BARRIERS
	.align		4
        /*0030*/ 	.byte	0x02, 0x4c
        /*0032*/ 	.byte	0x02
	.zero		1


	//----- nvinfo : EIATTR_MERCURY_ISA_VERSION
	.align		4
        /*0034*/ 	.byte	0x03, 0x5f
        /*0036*/ 	.short	0x0000


	//----- nvinfo : EIATTR_COOP_GROUP_MASK_REGIDS
	.align		4
        /*0038*/ 	.byte	0x04, 0x29
        /*003a*/ 	.short	(.L_832 - .L_831)


	//   ....[0]....
.L_831:
        /*003c*/ 	.word	0xffffffff


	//   ....[1]....
        /*0040*/ 	.word	0xffffffff


	//   ....[2]....
        /*0044*/ 	.word	0xffffffff


	//   ....[3]....
        /*0048*/ 	.word	0xffffffff


	//   ....[4]....
        /*004c*/ 	.word	0xffffffff


	//   ....[5]....
        /*0050*/ 	.word	0xffffffff


	//   ....[6]....
        /*0054*/ 	.word	0xffffffff


	//   ....[7]....
        /*0058*/ 	.word	0xffffffff


	//   ....[8]....
        /*005c*/ 	.word	0xffffffff


	//   ....[9]....
        /*0060*/ 	.word	0xffffffff


	//   ....[10]....
        /*0064*/ 	.word	0xffffffff


	//   ....[11]....
        /*0068*/ 	.word	0xffffffff


	//   ....[12]....
        /*006c*/ 	.word	0xffffffff


	//   ....[13]....
        /*0070*/ 	.word	0xffffffff


	//   ....[14]....
        /*0074*/ 	.word	0xffffffff


	//   ....[15]....
        /*0078*/ 	.word	0xffffffff


	//   ....[16]....
        /*007c*/ 	.word	0xffffffff


	//   ....[17]....
        /*0080*/ 	.word	0xffffffff


	//   ....[18]....
        /*0084*/ 	.word	0xffffffff


	//   ....[19]....
        /*0088*/ 	.word	0xffffffff


	//   ....[20]....
        /*008c*/ 	.word	0xffffffff


	//   ....[21]....
        /*0090*/ 	.word	0xffffffff


	//   ....[22]....
        /*0094*/ 	.word	0xffffffff


	//   ....[23]....
        /*0098*/ 	.word	0xffffffff


	//   ....[24]....
        /*009c*/ 	.word	0xffffffff


	//   ....[25]....
        /*00a0*/ 	.word	0xffffffff


	//   ....[26]....
        /*00a4*/ 	.word	0xffffffff


	//   ....[27]....
        /*00a8*/ 	.word	0xffffffff


	//   ....[28]....
        /*00ac*/ 	.word	0xffffffff


	//   ....[29]....
        /*00b0*/ 	.word	0xffffffff


	//   ....[30]....
        /*00b4*/ 	.word	0xffffffff


	//   ....[31]....
        /*00b8*/ 	.word	0xffffffff


	//   ....[32]....
        /*00bc*/ 	.word	0xffffffff


	//   ....[33]....
        /*00c0*/ 	.word	0xffffffff


	//   ....[34]....
        /*00c4*/ 	.word	0xffffffff


	//   ....[35]....
        /*00c8*/ 	.word	0xffffffff


	//   ....[36]....
        /*00cc*/ 	.word	0xffffffff


	//   ....[37]....
        /*00d0*/ 	.word	0xffffffff


	//   ....[38]....
        /*00d4*/ 	.word	0xffffffff


	//   ....[39]....
        /*00d8*/ 	.word	0xffffffff


	//   ....[40]....
        /*00dc*/ 	.word	0xffffffff


	//   ....[41]....
        /*00e0*/ 	.word	0xffffffff


	//   ....[42]....
        /*00e4*/ 	.word	0xffffffff


	//   ....[43]....
        /*00e8*/ 	.word	0xffffffff


	//   ....[44]....
        /*00ec*/ 	.word	0xffffffff


	//   ....[45]....
        /*00f0*/ 	.word	0xffffffff


	//   ....[46]....
        /*00f4*/ 	.word	0xffffffff


	//   ....[47]....
        /*00f8*/ 	.word	0xffffffff


	//   ....[48]....
        /*00fc*/ 	.word	0xffffffff


	//   ....[49]....
        /*0100*/ 	.word	0xffffffff


	//   ....[50]....
        /*0104*/ 	.word	0xffffffff


	//   ....[51]....
        /*0108*/ 	.word	0xffffffff


	//   ....[52]....
        /*010c*/ 	.word	0xffffffff


	//   ....[53]....
        /*0110*/ 	.word	0xffffffff


	//   ....[54]....
        /*0114*/ 	.word	0xffffffff


	//   ....[55]....
        /*0118*/ 	.word	0xffffffff


	//   ....[56]....
        /*011c*/ 	.word	0xffffffff


	//   ....[57]....
        /*0120*/ 	.word	0xffffffff


	//   ....[58]....
        /*0124*/ 	.word	0xffffffff


	//   ....[59]....
        /*0128*/ 	.word	0xffffffff


	//   ....[60]....
        /*012c*/ 	.word	0xffffffff


	//   ....[61]....
        /*0130*/ 	.word	0xffffffff


	//   ....[62]....
        /*0134*/ 	.word	0xffffffff


	//   ....[63]....
        /*0138*/ 	.word	0xffffffff


	//   ....[64]....
        /*013c*/ 	.word	0xffffffff


	//   ....[65]....
        /*0140*/ 	.word	0xffffffff


	//   ....[66]....
        /*0144*/ 	.word	0xffffffff


	//   ....[67]....
        /*0148*/ 	.word	0xffffffff


	//   ....[68]....
        /*014c*/ 	.word	0xffffffff


	//   ....[69]....
        /*0150*/ 	.word	0xffffffff


	//   ....[70]....
        /*0154*/ 	.word	0xffffffff


	//   ....[71]....
        /*0158*/ 	.word	0xffffffff


	//   ....[72]....
        /*015c*/ 	.word	0xffffffff


	//   ....[73]....
        /*0160*/ 	.word	0xffffffff


	//   ....[74]....
        /*0164*/ 	.word	0xffffffff


	//   ....[75]....
        /*0168*/ 	.word	0xffffffff


	//   ....[76]....
        /*016c*/ 	.word	0xffffffff


	//   ....[77]....
        /*0170*/ 	.word	0xffffffff


	//   ....[78]....
        /*0174*/ 	.word	0xffffffff


	//   ....[79]....
        /*0178*/ 	.word	0xffffffff


	//   ....[80]....
        /*017c*/ 	.word	0xffffffff


	//   ....[81]....
        /*0180*/ 	.word	0xffffffff


	//   ....[82]....
        /*0184*/ 	.word	0xffffffff


	//   ....[83]....
        /*0188*/ 	.word	0xffffffff


	//   ....[84]....
        /*018c*/ 	.word	0xffffffff


	//----- nvinfo : EIATTR_COOP_GROUP_INSTR_OFFSETS
	.align		4
.L_832:
        /*0190*/ 	.byte	0x04, 0x28
        /*0192*/ 	.short	(.L_834 - .L_833)


	//   ....[0]....
.L_833:
        /*0194*/ 	.word	0x00000090


	//   ....[1]....
        /*0198*/ 	.word	0x00001320


	//   ....[2]....
        /*019c*/ 	.word	0x00001370


	//   ....[3]....
        /*01a0*/ 	.word	0x000015a0


	//   ....[4]....
        /*01a4*/ 	.word	0x000015d0


	//   ....[5]....
        /*01a8*/ 	.word	0x000016f0


	//   ....[6]....
        /*01ac*/ 	.word	0x00001720


	//   ....[7]....
        /*01b0*/ 	.word	0x00001830


	//   ....[8]....
        /*01b4*/ 	.word	0x00001870


	//   ....[9]....
        /*01b8*/ 	.word	0x00001df0


	//   ....[10]....
        /*01bc*/ 	.word	0x00001e20


	//   ....[11]....
        /*01c0*/ 	.word	0x00001e40


	//   ....[12]....
        /*01c4*/ 	.word	0x00001e50


	//   ....[13]....
        /*01c8*/ 	.word	0x00001f10


	//   ....[14]....
        /*01cc*/ 	.word	0x00001f30


	//   ....[15]....
        /*01d0*/ 	.word	0x00001f40


	//   ....[16]....
        /*01d4*/ 	.word	0x00001f50


	//   ....[17]....
        /*01d8*/ 	.word	0x00002430


	//   ....[18]....
        /*01dc*/ 	.word	0x00002460


	//   ....[19]....
        /*01e0*/ 	.word	0x00002480


	//   ....[20]....
        /*01e4*/ 	.word	0x00002490


	//   ....[21]....
        /*01e8*/ 	.word	0x00002910


	//   ....[22]....
        /*01ec*/ 	.word	0x00002940


	//   ....[23]....
        /*01f0*/ 	.word	0x00002960


	//   ....[24]....
        /*01f4*/ 	.word	0x000029c0


	//   ....[25]....
        /*01f8*/ 	.word	0x00003590


	//   ....[26]....
        /*01fc*/ 	.word	0x00003690


	//   ....[27]....
        /*0200*/ 	.word	0x00003ae0


	//   ....[28]....
        /*0204*/ 	.word	0x00003df0


	//   ....[29]....
        /*0208*/ 	.word	0x00003e00


	//   ....[30]....
        /*020c*/ 	.word	0x00003e50


	//   ....[31]....
        /*0210*/ 	.word	0x00005070


	//   ....[32]....
        /*0214*/ 	.word	0x000050a0


	//   ....[33]....
        /*0218*/ 	.word	0x000050c0


	//   ....[34]....
        /*021c*/ 	.word	0x000050d0


	//   ....[35]....
        /*0220*/ 	.word	0x00005660


	//   ....[36]....
        /*0224*/ 	.word	0x00005680


	//   ....[37]....
        /*0228*/ 	.word	0x000056a0


	//   ....[38]....
        /*022c*/ 	.word	0x000056b0


	//   ....[39]....
        /*0230*/ 	.word	0x00006160


	//   ....[40]....
        /*0234*/ 	.word	0x00006220


	//   ....[41]....
        /*0238*/ 	.word	0x000068c0


	//   ....[42]....
        /*023c*/ 	.word	0x00006930


	//   ....[43]....
        /*0240*/ 	.word	0x00006950


	//   ....[44]....
        /*0244*/ 	.word	0x00006970


	//   ....[45]....
        /*0248*/ 	.word	0x000082d0


	//   ....[46]....
        /*024c*/ 	.word	0x000082f0


	//   ....[47]....
        /*0250*/ 	.word	0x00008300


	//   ....[48]....
        /*0254*/ 	.word	0x00008310


	//   ....[49]....
        /*0258*/ 	.word	0x00008890


	//   ....[50]....
        /*025c*/ 	.word	0x000088b0


	//   ....[51]....
        /*0260*/ 	.word	0x000088d0


	//   ....[52]....
        /*0264*/ 	.word	0x000088e0


	//   ....[53]....
        /*0268*/ 	.word	0x00009600


	//   ....[54]....
        /*026c*/ 	.word	0x00009620


	//   ....[55]....
        /*0270*/ 	.word	0x00009640


	//   ....[56]....
        /*0274*/ 	.word	0x00009660


	//   ....[57]....
        /*0278*/ 	.word	0x0000af10


	//   ....[58]....
        /*027c*/ 	.word	0x0000af30


	//   ....[59]....
        /*0280*/ 	.word	0x0000af50


	//   ....[60]....
        /*0284*/ 	.word	0x0000af60


	//   ....[61]....
        /*0288*/ 	.word	0x0000b130


	//   ....[62]....
        /*028c*/ 	.word	0x0000b150


	//   ....[63]....
        /*0290*/ 	.word	0x0000b190


	//   ....[64]....
        /*0294*/ 	.word	0x0000b1a0


	//   ....[65]....
        /*0298*/ 	.word	0x0000c7e0


	//   ....[66]....
        /*029c*/ 	.word	0x0000c830


	//   ....[67]....
        /*02a0*/ 	.word	0x0000c870


	//   ....[68]....
        /*02a4*/ 	.word	0x0000c8b0


	//   ....[69]....
        /*02a8*/ 	.word	0x0000cad0


	//   ....[70]....
        /*02ac*/ 	.word	0x0000cae0


	//   ....[71]....
        /*02b0*/ 	.word	0x0000cc60


	//   ....[72]....
        /*02b4*/ 	.word	0x0000cc90


	//   ....[73]....
        /*02b8*/ 	.word	0x0000cde0


	//   ....[74]....
        /*02bc*/ 	.word	0x0000ce10


	//   ....[75]....
        /*02c0*/ 	.word	0x0000cf60


	//   ....[76]....
        /*02c4*/ 	.word	0x0000cf80


	//   ....[77]....
        /*02c8*/ 	.word	0x0000d8d0


	//   ....[78]....
        /*02cc*/ 	.word	0x0000d8e0


	//   ....[79]....
        /*02d0*/ 	.word	0x0000da10


	//   ....[80]....
        /*02d4*/ 	.word	0x0000da40


	//   ....[81]....
        /*02d8*/ 	.word	0x0000db70


	//   ....[82]....
        /*02dc*/ 	.word	0x0000dba0


	//   ....[83]....
        /*02e0*/ 	.word	0x0000dcd0


	//   ....[84]....
        /*02e4*/ 	.word	0x0000dcf0


	//----- nvinfo : EIATTR_EXIT_INSTR_OFFSETS
	.align		4
.L_834:
        /*02e8*/ 	.byte	0x04, 0x1c
        /*02ea*/ 	.short	(.L_836 - .L_835)


	//   ....[0]....
.L_835:
        /*02ec*/ 	.word	0x00000440


	//   ....[1]....
        /*02f0*/ 	.word	0x0000cf90


	//   ....[2]....
        /*02f4*/ 	.word	0x0000d060


	//   ....[3]....
        /*02f8*/ 	.word	0x0000d0c0


	//   ....[4]....
        /*02fc*/ 	.word	0x0000dd00


	//   ....[5]....
        /*0300*/ 	.word	0x0000ddb0


	//   ....[6]....
        /*0304*/ 	.word	0x0000de10


	//----- nvinfo : EIATTR_CTAIDZ_USED
	.align		4
.L_836:
        /*0308*/ 	.byte	0x01, 0x04
	.zero		2


	//----- nvinfo : EIATTR_MAX_THREADS
	.align		4
        /*030c*/ 	.byte	0x04, 0x05
        /*030e*/ 	.short	(.L_838 - .L_837)
.L_837:
        /*0310*/ 	.word	0x00000100
        /*0314*/ 	.word	0x00000001
        /*0318*/ 	.word	0x00000001


	//----- nvinfo : EIATTR_CRS_STACK_SIZE
	.align		4
.L_838:
        /*031c*/ 	.byte	0x04, 0x1e
        /*031e*/ 	.short	(.L_840 - .L_839)
.L_839:
        /*0320*/ 	.word	0x00000000
.L_840:


//--------------------- .nv.info._ZN7cutlass13device_kernelIN5flash19enable_sm80_to_sm89INS1_16FlashAttnFwdSm80INS1_25CollectiveMainloopFwdSm80ILi8ELi2ELb0EN4cute5tupleIJNS5_1CILi128EEENS7_ILi64EEENS7_ILi192EEEEEELi192ENS_10bfloat16_tEfNS_4arch4Sm80ELb1ELb0ELb0ELb1ELb1ELb1ELb1ELb0EEENS1_21CollectiveEpilogueFwdINS6_IJS8_SA_S9_EEENS6_IJNS7_ILi1EEESI_SI_EEESC_SE_Li256ELb1ELb1ELb0ELb0EEENS1_19SingleTileSchedulerILb1ELb0ELb1ELi128EEEEEEEEEvNT_6ParamsE --------------------------
	.section	.nv.info._ZN7cutlass13device_kernelIN5flash19enable_sm80_to_sm89INS1_16FlashAttnFwdSm80INS1_25CollectiveMainloopFwdSm80ILi8ELi2ELb0EN4cute5tupleIJNS5_1CILi128EEENS7_ILi64EEENS7_ILi192EEEEEELi192ENS_10bfloat16_tEfNS_4arch4Sm80ELb1ELb0ELb0ELb1ELb1ELb1ELb1ELb0EEENS1_21CollectiveEpilogueFwdINS6_IJS8_SA_S9_EEENS6_IJNS7_ILi1EEESI_SI_EEESC_SE_Li256ELb1ELb1ELb0ELb0EEENS1_19SingleTileSchedulerILb1ELb0ELb1ELi128EEEEEEEEEvNT_6ParamsE,"",@"SHT_CUDA_INFO"
	.sectionflags	@""
	.align	4


	//----- nvinfo : EIATTR_CUDA_API_VERSION
	.align		4
        /*0000*/ 	.byte	0x04, 0x37
        /*0002*/ 	.short	(.L_842 - .L_841)
.L_841:
        /*0004*/ 	.word	0x00000082


	//----- nvinfo : EIATTR_SW2861232_WAR
	.align		4
.L_842:
        /*0008*/ 	.byte	0x01, 0x35
	.zero		2


	//----- nvinfo : EIATTR_PARAM_CBANK
	.align		4
        /*000c*/ 	.byte	0x04, 0x0a
        /*000e*/ 	.short	(.L_844 - .L_843)
	.align		4
.L_843:
        /*0010*/ 	.word	index@(.nv.constant0._ZN7cutlass13device_kernelIN5flash19enable_sm80_to_sm89INS1_16FlashAttnFwdSm80INS1_25CollectiveMainloopFwdSm80ILi8ELi2ELb0EN4cute5tupleIJNS5_1CILi128EEENS7_ILi64EEENS7_ILi192EEEEEELi192ENS_10bfloat16_tEfNS_4arch4Sm80ELb1ELb0ELb0ELb1ELb1ELb1ELb1ELb0EEENS1_21CollectiveEpilogueFwdINS6_IJS8_SA_S9_EEENS6_IJNS7_ILi1EEESI_SI_EEESC_SE_Li256ELb1ELb1ELb0ELb0EEENS1_19SingleTileSchedulerILb1ELb0ELb1ELi128EEEEEEEEEvNT_6ParamsE)
        /*0014*/ 	.short	0x0160
        /*0016*/ 	.short	0x0418


	//----- nvinfo : EIATTR_CBANK_PARAM_SIZE
	.align		4
.L_844:
        /*0018*/ 	.byte	0x03, 0x19
        /*001a*/ 	.short	0x0418


	//----- nvinfo : EIATTR_KPARAM_INFO
	.align		4
        /*001c*/ 	.byte	0x04, 0x17
        /*001e*/ 	.short	(.L_846 - .L_845)
.L_845:
        /*0020*/ 	.word	0x00000000
        /*0024*/ 	.short	0x0000
        /*0026*/ 	.short	0x0000
        /*0028*/ 	.byte	0x00, 0xf0, 0x61, 0x10


	//----- nvinfo : EIATTR_MAXREG_COUNT
	.align		4
.L_846:
        /*002c*/ 	.byte	0x03, 0x1b
        /*002e*/ 	.short	0x00ff


	//----- nvinfo : EIATTR_NUM_BARRIERS
	.align		4
        /*0030*/ 	.byte	0x02, 0x4c
        /*0032*/ 	.byte	0x02
	.zero		1


	//----- nvinfo : EIATTR_MERCURY_ISA_VERSION
	.align		4
        /*0034*/ 	.byte	0x03, 0x5f
        /*0036*/ 	.short	0x0000


	//----- nvinfo : EIATTR_COOP_GROUP_MASK_REGIDS
	.align		4
        /*0038*/ 	.byte	0x04, 0x29
        /*003a*/ 	.short	(.L_848 - .L_847)


	//   ....[0]....
.L_847:
        /*003c*/ 	.word	0xffffffff


	//   ....[1]....
        /*0040*/ 	.word	0xffffffff


	//   ....[2]....
        /*0044*/ 	.word	0xffffffff


	//   ....[3]....
        /*0048*/ 	.word	0xffffffff


	//   ....[4]....
        /*004c*/ 	.word	0xffffffff


	//   ....[5]....
        /*0050*/ 	.word	0xffffffff


	//   ....[6]....
        /*0054*/ 	.word	0xffffffff


	//   ....[7]....
        /*0058*/ 	.word	0xffffffff


	//   ....[8]....
        /*005c*/ 	.word	0xffffffff


	//   ....[9]....
        /*0060*/ 	.word	0xffffffff


	//   ....[10]....
        /*0064*/ 	.word	0xffffffff


	//   ....[11]....
        /*0068*/ 	.word	0xffffffff


	//   ....[12]....
        /*006c*/ 	.word	0xffffffff


	//   ....[13]....
        /*0070*/ 	.word	0xffffffff


	//   ....[14]....
        /*0074*/ 	.word	0xffffffff


	//   ....[15]....
        /*0078*/ 	.word	0xffffffff


	//   ....[16]....
        /*007c*/ 	.word	0xffffffff


	//   ....[17]....
        /*0080*/ 	.word	0xffffffff


	//   ....[18]....
        /*0084*/ 	.word	0xffffffff


	//   ....[19]....
        /*0088*/ 	.word	0xffffffff


	//   ....[20]....
        /*008c*/ 	.word	0xffffffff


	//   ....[21]....
        /*0090*/ 	.word	0xffffffff


	//   ....[22]....
        /*0094*/ 	.word	0xffffffff


	//   ....[23]....
        /*0098*/ 	.word	0xffffffff


	//   ....[24]....
        /*009c*/ 	.word	0xffffffff


	//   ....[25]....
        /*00a0*/ 	.word	0xffffffff


	//   ....[26]....
        /*00a4*/ 	.word	0xffffffff


	//   ....[27]....
        /*00a8*/ 	.word	0xffffffff


	//   ....[28]....
        /*00ac*/ 	.word	0xffffffff


	//   ....[29]....
        /*00b0*/ 	.word	0xffffffff


	//   ....[30]....
        /*00b4*/ 	.word	0xffffffff


	//   ....[31]....
        /*00b8*/ 	.word	0xffffffff


	//   ....[32]....
        /*00bc*/ 	.word	0xffffffff


	//   ....[33]....
        /*00c0*/ 	.word	0xffffffff


	//   ....[34]....
        /*00c4*/ 	.word	0xffffffff


	//   ....[35]....
        /*00c8*/ 	.word	0xffffffff


	//   ....[36]....
        /*00cc*/ 	.word	0xffffffff


	//   ....[37]....
        /*00d0*/ 	.word	0xffffffff


	//   ....[38]....
        /*00d4*/ 	.word	0xffffffff


	//   ....[39]....
        /*00d8*/ 	.word	0xffffffff


	//   ....[40]....
        /*00dc*/ 	.word	0xffffffff


	//   ....[41]....
        /*00e0*/ 	.word	0xffffffff


	//   ....[42]....
        /*00e4*/ 	.word	0xffffffff


	//   ....[43]....
        /*00e8*/ 	.word	0xffffffff


	//   ....[44]....
        /*00ec*/ 	.word	0xffffffff


	//   ....[45]....
        /*00f0*/ 	.word	0xffffffff


	//   ....[46]....
        /*00f4*/ 	.word	0xffffffff


	//   ....[47]....
        /*00f8*/ 	.word	0xffffffff


	//   ....[48]....
        /*00fc*/ 	.word	0xffffffff


	//   ....[49]....
        /*0100*/ 	.word	0xffffffff


	//   ....[50]....
        /*0104*/ 	.word	0xffffffff


	//   ....[51]....
        /*0108*/ 	.word	0xffffffff


	//   ....[52]....
        /*010c*/ 	.word	0xffffffff


	//   ....[53]....
        /*0110*/ 	.word	0xffffffff


	//   ....[54]....
        /*0114*/ 	.word	0xffffffff


	//   ....[55]....
        /*0118*/ 	.word	0xffffffff


	//   ....[56]....
        /*011c*/ 	.word	0xffffffff


	//   ....[57]....
        /*0120*/ 	.word	0xffffffff


	//   ....[58]....
        /*0124*/ 	.word	0xffffffff


	//   ....[59]....
        /*0128*/ 	.word	0xffffffff


	//   ....[60]....
        /*012c*/ 	.word	0xffffffff


	//   ....[61]....
        /*0130*/ 	.word	0xffffffff


	//   ....[62]....
        /*0134*/ 	.word	0xffffffff


	//   ....[63]....
        /*0138*/ 	.word	0xffffffff


	//   ....[64]....
        /*013c*/ 	.word	0xffffffff


	//   ....[65]....
        /*0140*/ 	.word	0xffffffff


	//   ....[66]....
        /*0144*/ 	.word	0xffffffff


	//   ....[67]....
        /*0148*/ 	.word	0xffffffff


	//   ....[68]....
        /*014c*/ 	.word	0xffffffff


	//   ....[69]....
        /*0150*/ 	.word	0xffffffff


	//   ....[70]....
        /*0154*/ 	.word	0xffffffff


	//   ....[71]....
        /*0158*/ 	.word	0xffffffff


	//   ....[72]....
        /*015c*/ 	.word	0xffffffff


	//   ....[73]....
        /*0160*/ 	.word	0xffffffff


	//   ....[74]....
        /*0164*/ 	.word	0xffffffff


	//   ....[75]....
        /*0168*/ 	.word	0xffffffff


	//   ....[76]....
        /*016c*/ 	.word	0xffffffff


	//   ....[77]....
        /*0170*/ 	.word	0xffffffff


	//   ....[78]....
        /*0174*/ 	.word	0xffffffff


	//   ....[79]....
        /*0178*/ 	.word	0xffffffff


	//   ....[80]....
        /*017c*/ 	.word	0xffffffff


	//   ....[81]....
        /*0180*/ 	.word	0xffffffff


	//   ....[82]....
        /*0184*/ 	.word	0xffffffff


	//   ....[83]....
        /*0188*/ 	.word	0xffffffff


	//   ....[84]....
        /*018c*/ 	.word	0xffffffff


	//   ....[85]....
        /*0190*/ 	.word	0xffffffff


	//   ....[86]....
        /*0194*/ 	.word	0xffffffff


	//   ....[87]....
        /*0198*/ 	.word	0xffffffff


	//   ....[88]....
        /*019c*/ 	.word	0xffffffff


	//   ....[89]....
        /*01a0*/ 	.word	0xffffffff


	//   ....[90]....
        /*01a4*/ 	.word	0xffffffff


	//   ....[91]....
        /*01a8*/ 	.word	0xffffffff


	//   ....[92]....
        /*01ac*/ 	.word	0xffffffff


	//   ....[93]....
        /*01b0*/ 	.word	0xffffffff


	//   ....[94]....
        /*01b4*/ 	.word	0xffffffff


	//   ....[95]....
        /*01b8*/ 	.word	0xffffffff


	//   ....[96]....
        /*01bc*/ 	.word	0xffffffff


	//   ....[97]....
        /*01c0*/ 	.word	0xffffffff


	//   ....[98]....
        /*01c4*/ 	.word	0xffffffff


	//   ....[99]....
        /*01c8*/ 	.word	0xffffffff


	//   ....[100]....
        /*01cc*/ 	.word	0xffffffff


	//   ....[101]....
        /*01d0*/ 	.word	0xffffffff


	//   ....[102]....
        /*01d4*/ 	.word	0xffffffff


	//   ....[103]....
        /*01d8*/ 	.word	0xffffffff


	//   ....[104]....
        /*01dc*/ 	.word	0xffffffff


	//   ....[105]....
        /*01e0*/ 	.word	0xffffffff


	//   ....[106]....
        /*01e4*/ 	.word	0xffffffff


	//   ....[107]....
        /*01e8*/ 	.word	0xffffffff


	//   ....[108]....
        /*01ec*/ 	.word	0xffffffff


	//----- nvinfo : EIATTR_COOP_GROUP_INSTR_OFFSETS
	.align		4
.L_848:
        /*01f0*/ 	.byte	0x04, 0x28
        /*01f2*/ 	.short	(.L_850 - .L_849)


	//   ....[0]....
.L_849:
        /*01f4*/ 	.word	0x00000080


	//   ....[1]....
        /*01f8*/ 	.word	0x00002490


	//   ....[2]....
        /*01fc*/ 	.word	0x000024a0


	//   ....[3]....
        /*0200*/ 	.word	0x00004080


	//   ....[4]....
        /*0204*/ 	.word	0x00004090


	//   ....[5]....
        /*0208*/ 	.word	0x00005c20


	//   ....[6]....
        /*020c*/ 	.word	0x00005c40


	//   ....[7]....
        /*0210*/ 	.word	0x00006100


	//   ....[8]....
        /*0214*/ 	.word	0x00006110


	//   ....[9]....
        /*0218*/ 	.word	0x00006ee0


	//   ....[10]....
        /*021c*/ 	.word	0x00006f40


	//   ....[11]....
        /*0220*/ 	.word	0x00007190


	//   ....[12]....
        /*0224*/ 	.word	0x000071c0


	//   ....[13]....
        /*0228*/ 	.word	0x000072e0


	//   ....[14]....
        /*022c*/ 	.word	0x00007310


	//   ....[15]....
        /*0230*/ 	.word	0x00007420


	//   ....[16]....
        /*0234*/ 	.word	0x00007460


	//   ....[17]....
        /*0238*/ 	.word	0x00007950


	//   ....[18]....
        /*023c*/ 	.word	0x00007980


	//   ....[19]....
        /*0240*/ 	.word	0x000079b0


	//   ....[20]....
        /*0244*/ 	.word	0x000079e0


	//   ....[21]....
        /*0248*/ 	.word	0x00007ac0


	//   ....[22]....
        /*024c*/ 	.word	0x00007ae0


	//   ....[23]....
        /*0250*/ 	.word	0x00007b00


	//   ....[24]....
        /*0254*/ 	.word	0x00007b20


	//   ....[25]....
        /*0258*/ 	.word	0x00008020


	//   ....[26]....
        /*025c*/ 	.word	0x00008040


	//   ....[27]....
        /*0260*/ 	.word	0x00008050


	//   ....[28]....
        /*0264*/ 	.word	0x00008060


	//   ....[29]....
        /*0268*/ 	.word	0x00008550


	//   ....[30]....
        /*026c*/ 	.word	0x000085c0


	//   ....[31]....
        /*0270*/ 	.word	0x00008600


	//   ....[32]....
        /*0274*/ 	.word	0x00008630


	//   ....[33]....
        /*0278*/ 	.word	0x00008aa0


	//   ....[34]....
        /*027c*/ 	.word	0x00008d60


	//   ....[35]....
        /*0280*/ 	.word	0x00008da0


	//   ....[36]....
        /*0284*/ 	.word	0x00008de0


	//   ....[37]....
        /*0288*/ 	.word	0x0000bf10


	//   ....[38]....
        /*028c*/ 	.word	0x0000bf60


	//   ....[39]....
        /*0290*/ 	.word	0x0000bfc0


	//   ....[40]....
        /*0294*/ 	.word	0x0000bfe0


	//   ....[41]....
        /*0298*/ 	.word	0x0000c270


	//   ....[42]....
        /*029c*/ 	.word	0x0000c530


	//   ....[43]....
        /*02a0*/ 	.word	0x0000c570


	//   ....[44]....
        /*02a4*/ 	.word	0x0000c5b0


	//   ....[45]....
        /*02a8*/ 	.word	0x0000fca0


	//   ....[46]....
        /*02ac*/ 	.word	0x0000fcc0


	//   ....[47]....
        /*02b0*/ 	.word	0x0000fce0


	//   ....[48]....
        /*02b4*/ 	.word	0x0000fd00


	//   ....[49]....
        /*02b8*/ 	.word	0x00010980


	//   ....[50]....
        /*02bc*/ 	.word	0x00010990


	//   ....[51]....
        /*02c0*/ 	.word	0x000110d0


	//   ....[52]....
        /*02c4*/ 	.word	0x000111a0


	//   ....[53]....
        /*02c8*/ 	.word	0x000111b0


	//   ....[54]....
        /*02cc*/ 	.word	0x000111e0


	//   ....[55]....
        /*02d0*/ 	.word	0x00012410


	//   ....[56]....
        /*02d4*/ 	.word	0x00012440


	//   ....[57]....
        /*02d8*/ 	.word	0x00012460


	//   ....[58]....
        /*02dc*/ 	.word	0x00012470


	//   ....[59]....
        /*02e0*/ 	.word	0x000129f0


	//   ....[60]....
        /*02e4*/ 	.word	0x00012a20


	//   ....[61]....
        /*02e8*/ 	.word	0x00012a50


	//   ....[62]....
        /*02ec*/ 	.word	0x00012a80


	//   ....[63]....
        /*02f0*/ 	.word	0x00013510


	//   ....[64]....
        /*02f4*/ 	.word	0x000135b0


	//   ....[65]....
        /*02f8*/ 	.word	0x00013d00


	//   ....[66]....
        /*02fc*/ 	.word	0x00013d10


	//   ....[67]....
        /*0300*/ 	.word	0x00013d30


	//   ....[68]....
        /*0304*/ 	.word	0x00013d50


	//   ....[69]....
        /*0308*/ 	.word	0x000156b0


	//   ....[70]....
        /*030c*/ 	.word	0x000156f0


	//   ....[71]....
        /*0310*/ 	.word	0x00015720


	//   ....[72]....
        /*0314*/ 	.word	0x00015750


	//   ....[73]....
        /*0318*/ 	.word	0x00015cc0


	//   ....[74]....
        /*031c*/ 	.word	0x00015ce0


	//   ....[75]....
        /*0320*/ 	.word	0x00015d00


	//   ....[76]....
        /*0324*/ 	.word	0x00015d10


	//   ....[77]....
        /*0328*/ 	.word	0x00016a30


	//   ....[78]....
        /*032c*/ 	.word	0x00016a50


	//   ....[79]....
        /*0330*/ 	.word	0x00016a70


	//   ....[80]....
        /*0334*/ 	.word	0x00016a90


	//   ....[81]....
        /*0338*/ 	.word	0x00018350


	//   ....[82]....
        /*033c*/ 	.word	0x00018370


	//   ....[83]....
        /*0340*/ 	.word	0x00018380


	//   ....[84]....
        /*0344*/ 	.word	0x00018390


	//   ....[85]....
        /*0348*/ 	.word	0x00018560


	//   ....[86]....
        /*034c*/ 	.word	0x00018590


	//   ....[87]....
        /*0350*/ 	.word	0x000185e0


	//   ....[88]....
        /*0354*/ 	.word	0x000185f0


	//   ....[89]....
        /*0358*/ 	.word	0x00019af0


	//   ....[90]....
        /*035c*/ 	.word	0x00019b30


	//   ....[91]....
        /*0360*/ 	.word	0x00019b60


	//   ....[92]....
        /*0364*/ 	.word	0x00019b90


	//   ....[93]....
        /*0368*/ 	.word	0x00019db0


	//   ....[94]....
        /*036c*/ 	.word	0x00019dc0


	//   ....[95]....
        /*0370*/ 	.word	0x00019f40


	//   ....[96]....
        /*0374*/ 	.word	0x00019f70


	//   ....[97]....
        /*0378*/ 	.word	0x0001a0c0


	//   ....[98]....
        /*037c*/ 	.word	0x0001a0f0


	//   ....[99]....
        /*0380*/ 	.word	0x0001a240


	//   ....[100]....
        /*0384*/ 	.word	0x0001a260


	//   ....[101]....
        /*0388*/ 	.word	0x0001aa30


	//   ....[102]....
        /*038c*/ 	.word	0x0001aa50


	//   ....[103]....
        /*0390*/ 	.word	0x0001ab80


	//   ....[104]....
        /*0394*/ 	.word	0x0001abb0


	//   ....[105]....
        /*0398*/ 	.word	0x0001ace0


	//   ....[106]....
        /*039c*/ 	.word	0x0001ad10


	//   ....[107]....
        /*03a0*/ 	.word	0x0001ae40


	//   ....[108]....
        /*03a4*/ 	.word	0x0001ae60


	//----- nvinfo : EIATTR_EXIT_INSTR_OFFSETS
	.align		4
.L_850:
        /*03a8*/ 	.byte	0x04, 0x1c
        /*03aa*/ 	.short	(.L_852 - .L_851)


	//   ....[0]....
.L_851:
        /*03ac*/ 	.word	0x00000330


	//   ....[1]....
        /*03b0*/ 	.word	0x0001a270


	//   ....[2]....
        /*03b4*/ 	.word	0x0001a340


	//   ....[3]....
        /*03b8*/ 	.word	0x0001a3a0


	//   ....[4]....
        /*03bc*/ 	.word	0x0001ae70


	//   ....[5]....
        /*03c0*/ 	.word	0x0001af20


	//   ....[6]....
        /*03c4*/ 	.word	0x0001af80


	//----- nvinfo : EIATTR_CTAIDZ_USED
	.align		4
.L_852:
        /*03c8*/ 	.byte	0x01, 0x04
	.zero		2


	//----- nvinfo : EIATTR_MAX_THREADS
	.align		4
        /*03cc*/ 	.byte	0x04, 0x05
        /*03ce*/ 	.short	(.L_854 - .L_853)
.L_853:
        /*03d0*/ 	.word	0x00000100
        /*03d4*/ 	.word	0x00000001
        /*03d8*/ 	.word	0x00000001


	//----- nvinfo : EIATTR_CRS_STACK_SIZE
	.align		4
.L_854:
        /*03dc*/ 	.byte	0x04, 0x1e
        /*03de*/ 	.short	(.L_856 - .L_855)
.L_855:
        /*03e0*/ 	.word	0x00000000
.L_856:


//--------------------- .nv.callgraph             --------------------------
	.section	.nv.callgraph,"",@"SHT_CUDA_CALLGRAPH"
	.align	4
	.sectionentsize	8
	.align		4
        /*0000*/ 	.word	0x00000000
	.align		4
        /*0004*/ 	.word	0xffffffff
	.align		4
        /*0008*/ 	.word	0x00000000
	.align		4
        /*000c*/ 	.word	0xfffffffe
	.align		4
        /*0010*/ 	.word	0x00000000
	.align		4
        /*0014*/ 	.word	0xfffffffd
	.align		4
        /*0018*/ 	.word	0x00000000
	.align		4
        /*001c*/ 	.word	0xfffffffc


//--------------------- .nv.rel.action            --------------------------
	.section	.nv.rel.action,"",@"SHT_CUDA_RELOCINFO"
	.align	8
	.sectionentsize	8
        /*0000*/ 	.byte	0x73, 0x00, 0x00, 0x00, 0x00, 0x00, 0x00, 0x00, 0x00, 0x00, 0x00, 0x11, 0x25, 0x00, 0x05, 0x36


//--------------------- .nv.constant4             --------------------------
	.section	.nv.constant4,"a",@progbits
	.align	8
	.align		8
.nv.constant4:
        /*0000*/ 	.dword	_ZN83_INTERNAL_4d98bf0a_47_flash_fwd_hdim192_bf16_paged_softcapall_sm80_cu_c784774a_34304cuda3std3__45__cpo5beginE
	.align		8
        /*0008*/ 	.dword	_ZN83_INTERNAL_4d98bf0a_47_flash_fwd_hdim192_bf16_paged_softcapall_sm80_cu_c784774a_34304cuda3std3__45__cpo3endE
	.align		8
        /*0010*/ 	.dword	_ZN83_INTERNAL_4d98bf0a_47_flash_fwd_hdim192_bf16_paged_softcapall_sm80_cu_c784774a_34304cuda3std3__45__cpo6cbeginE
	.align		8
        /*0018*/ 	.dword	_ZN83_INTERNAL_4d98bf0a_47_flash_fwd_hdim192_bf16_paged_softcapall_sm80_cu_c784774a_34304cuda3std3__45__cpo4cendE
	.align		8
        /*0020*/ 	.dword	_ZN83_INTERNAL_4d98bf0a_47_flash_fwd_hdim192_bf16_paged_softcapall_sm80_cu_c784774a_34304cuda3std3__485_GLOBAL__N__4d98bf0a_47_flash_fwd_hdim192_bf16_paged_softcapall_sm80_cu_c784774a_34306ignoreE
	.align		8
        /*0028*/ 	.dword	_ZN83_INTERNAL_4d98bf0a_47_flash_fwd_hdim192_bf16_paged_softcapall_sm80_cu_c784774a_34304cuda3std3__419piecewise_constructE
	.align		8
        /*0030*/ 	.dword	_ZN83_INTERNAL_4d98bf0a_47_flash_fwd_hdim192_bf16_paged_softcapall_sm80_cu_c784774a_34304cuda3std3__48in_placeE
	.align		8
        /*0038*/ 	.dword	_ZN83_INTERNAL_4d98bf0a_47_flash_fwd_hdim192_bf16_paged_softcapall_sm80_cu_c784774a_34304cuda3std6ranges3__45__cpo4swapE
	.align		8
        /*0040*/ 	.dword	_ZN83_INTERNAL_4d98bf0a_47_flash_fwd_hdim192_bf16_paged_softcapall_sm80_cu_c784774a_34304cuda3std6ranges3__45__cpo9iter_moveE
	.align		8
        /*0048*/ 	.dword	_ZN83_INTERNAL_4d98bf0a_47_flash_fwd_hdim192_bf16_paged_softcapall_sm80_cu_c784774a_34304cute7productE
	.align		8
        /*0050*/ 	.dword	_ZN83_INTERNAL_4d98bf0a_47_flash_fwd_hdim192_bf16_paged_softcapall_sm80_cu_c784774a_34304cute1_E


//--------------------- .nv.constant0._ZN7cutlass13device_kernelIN5flash19enable_sm80_to_sm89INS1_16FlashAttnFwdSm80INS1_25CollectiveMainloopFwdSm80ILi8ELi1ELb0EN4cute5tupleIJNS5_1CILi128EEENS7_ILi64EEENS7_ILi192EEEEEELi192ENS_10bfloat16_tEfNS_4arch4Sm80ELb0ELb0ELb1ELb0ELb1ELb0ELb1ELb0EEENS1_21CollectiveEpilogueFwdINS6_IJS8_SA_S9_EEENS6_IJNS7_ILi1EEESI_SI_EEESC_SE_Li256ELb0ELb1ELb0ELb0EEENS1_19SingleTileSchedulerILb0ELb0ELb1ELi128EEEEEEEEEvNT_6ParamsE --------------------------
	.section	.nv.constant0._ZN7cutlass13device_kernelIN5flash19enable_sm80_to_sm89INS1_16FlashAttnFwdSm80INS1_25CollectiveMainloopFwdSm80ILi8ELi1ELb0EN4cute5tupleIJNS5_1CILi128EEENS7_ILi64EEENS7_ILi192EEEEEELi192ENS_10bfloat16_tEfNS_4arch4Sm80ELb0ELb0ELb1ELb0ELb1ELb0ELb1ELb0EEENS1_21CollectiveEpilogueFwdINS6_IJS8_SA_S9_EEENS6_IJNS7_ILi1EEESI_SI_EEESC_SE_Li256ELb0ELb1ELb0ELb0EEENS1_19SingleTileSchedulerILb0ELb0ELb1ELi128EEEEEEEEEvNT_6ParamsE,"a",@progbits
	.sectionflags	@""
	.align	4
.nv.constant0._ZN7cutlass13device_kernelIN5flash19enable_sm80_to_sm89INS1_16FlashAttnFwdSm80INS1_25CollectiveMainloopFwdSm80ILi8ELi1ELb0EN4cute5tupleIJNS5_1CILi128EEENS7_ILi64EEENS7_ILi192EEEEEELi192ENS_10bfloat16_tEfNS_4arch4Sm80ELb0ELb0ELb1ELb0ELb1ELb0ELb1ELb0EEENS1_21CollectiveEpilogueFwdINS6_IJS8_SA_S9_EEENS6_IJNS7_ILi1EEESI_SI_EEESC_SE_Li256ELb0ELb1ELb0ELb0EEENS1_19SingleTileSchedulerILb0ELb0ELb1ELi128EEEEEEEEEvNT_6ParamsE:
	.zero		1400


//--------------------- .nv.constant0._ZN7cutlass13device_kernelIN5flash19enable_sm80_to_sm89INS1_16FlashAttnFwdSm80INS1_25CollectiveMainloopFwdSm80ILi8ELi1ELb0EN4cute5tupleIJNS5_1CILi128EEENS7_ILi64EEENS7_ILi192EEEEEELi192ENS_10bfloat16_tEfNS_4arch4Sm80ELb0ELb0ELb1ELb1ELb1ELb0ELb1ELb0EEENS1_21CollectiveEpilogueFwdINS6_IJS8_SA_S9_EEENS6_IJNS7_ILi1EEESI_SI_EEESC_SE_Li256ELb1ELb1ELb0ELb0EEENS1_19SingleTileSchedulerILb1ELb0ELb1ELi128EEEEEEEEEvNT_6ParamsE --------------------------
	.section	.nv.constant0._ZN7cutlass13device_kernelIN5flash19enable_sm80_to_sm89INS1_16FlashAttnFwdSm80INS1_25CollectiveMainloopFwdSm80ILi8ELi1ELb0EN4cute5tupleIJNS5_1CILi128EEENS7_ILi64EEENS7_ILi192EEEEEELi192ENS_10bfloat16_tEfNS_4arch4Sm80ELb0ELb0ELb1ELb1ELb1ELb0ELb1ELb0EEENS1_21CollectiveEpilogueFwdINS6_IJS8_SA_S9_EEENS6_IJNS7_ILi1EEESI_SI_EEESC_SE_Li256ELb1ELb1ELb0ELb0EEENS1_19SingleTileSchedulerILb1ELb0ELb1ELi128EEEEEEEEEvNT_6ParamsE,"a",@progbits
	.sectionflags	@""
	.align	4
.nv.constant0._ZN7cutlass13device_kernelIN5flash19enable_sm80_to_sm89INS1_16FlashAttnFwdSm80INS1_25CollectiveMainloopFwdSm80ILi8ELi1ELb0EN4cute5tupleIJNS5_1CILi128EEENS7_ILi64EEENS7_ILi192EEEEEELi192ENS_10bfloat16_tEfNS_4arch4Sm80ELb0ELb0ELb1ELb1ELb1ELb0ELb1ELb0EEENS1_21CollectiveEpilogueFwdINS6_IJS8_SA_S9_EEENS6_IJNS7_ILi1EEESI_SI_EEESC_SE_Li256ELb1ELb1ELb0ELb0EEENS1_19SingleTileSchedulerILb1ELb0ELb1ELi128EEEEEEEEEvNT_6ParamsE:
	.zero		1400


//--------------------- .nv.constant0._ZN7cutlass13device_kernelIN5flash19enable_sm80_to_sm89INS1_16FlashAttnFwdSm80INS1_25CollectiveMainloopFwdSm80ILi8ELi1ELb0EN4cute5tupleIJNS5_1CILi128EEENS7_ILi64EEENS7_ILi192EEEEEELi192ENS_10bfloat16_tEfNS_4arch4Sm80ELb0ELb0ELb1ELb1ELb1ELb1ELb1ELb0EEENS1_21CollectiveEpilogueFwdINS6_IJS8_SA_S9_EEENS6_IJNS7_ILi1EEESI_SI_EEESC_SE_Li256ELb1ELb1ELb0ELb0EEENS1_19SingleTileSchedulerILb1ELb0ELb1ELi128EEEEEEEEEvNT_6ParamsE --------------------------
	.section	.nv.constant0._ZN7cutlass13device_kernelIN5flash19enable_sm80_to_sm89INS1_16FlashAttnFwdSm80INS1_25CollectiveMainloopFwdSm80ILi8ELi1ELb0EN4cute5tupleIJNS5_1CILi128EEENS7_ILi64EEENS7_ILi192EEEEEELi192ENS_10bfloat16_tEfNS_4arch4Sm80ELb0ELb0ELb1ELb1ELb1ELb1ELb1ELb0EEENS1_21CollectiveEpilogueFwdINS6_IJS8_SA_S9_EEENS6_IJNS7_ILi1EEESI_SI_EEESC_SE_Li256ELb1ELb1ELb0ELb0EEENS1_19SingleTileSchedulerILb1ELb0ELb1ELi128EEEEEEEEEvNT_6ParamsE,"a",@progbits
	.sectionflags	@""
	.align	4
.nv.constant0._ZN7cutlass13device_kernelIN5flash19enable_sm80_to_sm89INS1_16FlashAttnFwdSm80INS1_25CollectiveMainloopFwdSm80ILi8ELi1ELb0EN4cute5tupleIJNS5_1CILi128EEENS7_ILi64EEENS7_ILi192EEEEEELi192ENS_10bfloat16_tEfNS_4arch4Sm80ELb0ELb0ELb1ELb1ELb1ELb1ELb1ELb0EEENS1_21CollectiveEpilogueFwdINS6_IJS8_SA_S9_EEENS6_IJNS7_ILi1EEESI_SI_EEESC_SE_Li256ELb1ELb1ELb0ELb0EEENS1_19SingleTileSchedulerILb1ELb0ELb1ELi128EEEEEEEEEvNT_6ParamsE:
	.zero		1400


//--------------------- .nv.constant0._ZN7cutlass13device_kernelIN5flash19enable_sm80_to_sm89INS1_16FlashAttnFwdSm80INS1_25CollectiveMainloopFwdSm80ILi8ELi1ELb0EN4cute5tupleIJNS5_1CILi128EEENS7_ILi64EEENS7_ILi192EEEEEELi192ENS_10bfloat16_tEfNS_4arch4Sm80ELb0ELb1ELb1ELb0ELb1ELb0ELb1ELb0EEENS1_21CollectiveEpilogueFwdINS6_IJS8_SA_S9_EEENS6_IJNS7_ILi1EEESI_SI_EEESC_SE_Li256ELb0ELb1ELb0ELb0EEENS1_19SingleTileSchedulerILb0ELb0ELb1ELi128EEEEEEEEEvNT_6ParamsE --------------------------
	.section	.nv.constant0._ZN7cutlass13device_kernelIN5flash19enable_sm80_to_sm89INS1_16FlashAttnFwdSm80INS1_25CollectiveMainloopFwdSm80ILi8ELi1ELb0EN4cute5tupleIJNS5_1CILi128EEENS7_ILi64EEENS7_ILi192EEEEEELi192ENS_10bfloat16_tEfNS_4arch4Sm80ELb0ELb1ELb1ELb0ELb1ELb0ELb1ELb0EEENS1_21CollectiveEpilogueFwdINS6_IJS8_SA_S9_EEENS6_IJNS7_ILi1EEESI_SI_EEESC_SE_Li256ELb0ELb1ELb0ELb0EEENS1_19SingleTileSchedulerILb0ELb0ELb1ELi128EEEEEEEEEvNT_6ParamsE,"a",@progbits
	.sectionflags	@""
	.align	4
.nv.constant0._ZN7cutlass13device_kernelIN5flash19enable_sm80_to_sm89INS1_16FlashAttnFwdSm80INS1_25CollectiveMainloopFwdSm80ILi8ELi1ELb0EN4cute5tupleIJNS5_1CILi128EEENS7_ILi64EEENS7_ILi192EEEEEELi192ENS_10bfloat16_tEfNS_4arch4Sm80ELb0ELb1ELb1ELb0ELb1ELb0ELb1ELb0EEENS1_21CollectiveEpilogueFwdINS6_IJS8_SA_S9_EEENS6_IJNS7_ILi1EEESI_SI_EEESC_SE_Li256ELb0ELb1ELb0ELb0EEENS1_19SingleTileSchedulerILb0ELb0ELb1ELi128EEEEEEEEEvNT_6ParamsE:
	.zero		1400


//--------------------- .nv.constant0._ZN7cutlass13device_kernelIN5flash19enable_sm80_to_sm89INS1_16FlashAttnFwdSm80INS1_25CollectiveMainloopFwdSm80ILi8ELi1ELb0EN4cute5tupleIJNS5_1CILi128EEENS7_ILi64EEENS7_ILi192EEEEEELi192ENS_10bfloat16_tEfNS_4arch4Sm80ELb0ELb1ELb1ELb1ELb1ELb0ELb1ELb0EEENS1_21CollectiveEpilogueFwdINS6_IJS8_SA_S9_EEENS6_IJNS7_ILi1EEESI_SI_EEESC_SE_Li256ELb1ELb1ELb0ELb0EEENS1_19SingleTileSchedulerILb1ELb0ELb1ELi128EEEEEEEEEvNT_6ParamsE --------------------------
	.section	.nv.constant0._ZN7cutlass13device_kernelIN5flash19enable_sm80_to_sm89INS1_16FlashAttnFwdSm80INS1_25CollectiveMainloopFwdSm80ILi8ELi1ELb0EN4cute5tupleIJNS5_1CILi128EEENS7_ILi64EEENS7_ILi192EEEEEELi192ENS_10bfloat16_tEfNS_4arch4Sm80ELb0ELb1ELb1ELb1ELb1ELb0ELb1ELb0EEENS1_21CollectiveEpilogueFwdINS6_IJS8_SA_S9_EEENS6_IJNS7_ILi1EEESI_SI_EEESC_SE_Li256ELb1ELb1ELb0ELb0EEENS1_19SingleTileSchedulerILb1ELb0ELb1ELi128EEEEEEEEEvNT_6ParamsE,"a",@progbits
	.sectionflags	@""
	.align	4
.nv.constant0._ZN7cutlass13device_kernelIN5flash19enable_sm80_to_sm89INS1_16FlashAttnFwdSm80INS1_25CollectiveMainloopFwdSm80ILi8ELi1ELb0EN4cute5tupleIJNS5_1CILi128EEENS7_ILi64EEENS7_ILi192EEEEEELi192ENS_10bfloat16_tEfNS_4arch4Sm80ELb0ELb1ELb1ELb1ELb1ELb0ELb1ELb0EEENS1_21CollectiveEpilogueFwdINS6_IJS8_SA_S9_EEENS6_IJNS7_ILi1EEESI_SI_EEESC_SE_Li256ELb1ELb1ELb0ELb0EEENS1_19SingleTileSchedulerILb1ELb0ELb1ELi128EEEEEEEEEvNT_6ParamsE:
	.zero		1400


//--------------------- .nv.constant0._ZN7cutlass13device_kernelIN5flash19enable_sm80_to_sm89INS1_16FlashAttnFwdSm80INS1_25CollectiveMainloopFwdSm80ILi8ELi1ELb0EN4cute5tupleIJNS5_1CILi128EEENS7_ILi64EEENS7_ILi192EEEEEELi192ENS_10bfloat16_tEfNS_4arch4Sm80ELb0ELb1ELb1ELb1ELb1ELb1ELb1ELb0EEENS1_21CollectiveEpilogueFwdINS6_IJS8_SA_S9_EEENS6_IJNS7_ILi1EEESI_SI_EEESC_SE_Li256ELb1ELb1ELb0ELb0EEENS1_19SingleTileSchedulerILb1ELb0ELb1ELi128EEEEEEEEEvNT_6ParamsE --------------------------
	.section	.nv.constant0._ZN7cutlass13device_kernelIN5flash19enable_sm80_to_sm89INS1_16FlashAttnFwdSm80INS1_25CollectiveMainloopFwdSm80ILi8ELi1ELb0EN4cute5tupleIJNS5_1CILi128EEENS7_ILi64EEENS7_ILi192EEEEEELi192ENS_10bfloat16_tEfNS_4arch4Sm80ELb0ELb1ELb1ELb1ELb1ELb1ELb1ELb0EEENS1_21CollectiveEpilogueFwdINS6_IJS8_SA_S9_EEENS6_IJNS7_ILi1EEESI_SI_EEESC_SE_Li256ELb1ELb1ELb0ELb0EEENS1_19SingleTileSchedulerILb1ELb0ELb1ELi128EEEEEEEEEvNT_6ParamsE,"a",@progbits
	.sectionflags	@""
	.align	4
.nv.constant0._ZN7cutlass13device_kernelIN5flash19enable_sm80_to_sm89INS1_16FlashAttnFwdSm80INS1_25CollectiveMainloopFwdSm80ILi8ELi1ELb0EN4cute5tupleIJNS5_1CILi128EEENS7_ILi64EEENS7_ILi192EEEEEELi192ENS_10bfloat16_tEfNS_4arch4Sm80ELb0ELb1ELb1ELb1ELb1ELb1ELb1ELb0EEENS1_21CollectiveEpilogueFwdINS6_IJS8_SA_S9_EEENS6_IJNS7_ILi1EEESI_SI_EEESC_SE_Li256ELb1ELb1ELb0ELb0EEENS1_19SingleTileSchedulerILb1ELb0ELb1ELi128EEEEEEEEEvNT_6ParamsE:
	.zero		1400


//--------------------- .nv.constant0._ZN7cutlass13device_kernelIN5flash19enable_sm80_to_sm89INS1_16FlashAttnFwdSm80INS1_25CollectiveMainloopFwdSm80ILi8ELi1ELb0EN4cute5tupleIJNS5_1CILi128EEENS7_ILi64EEENS7_ILi192EEEEEELi192ENS_10bfloat16_tEfNS_4arch4Sm80ELb1ELb0ELb1ELb0ELb1ELb0ELb1ELb0EEENS1_21CollectiveEpilogueFwdINS6_IJS8_SA_S9_EEENS6_IJNS7_ILi1EEESI_SI_EEESC_SE_Li256ELb0ELb1ELb0ELb0EEENS1_30DynamicPersistentTileSchedulerILi256ELi256ELb0ELb1ELb0EEEEEEEEEvNT_6ParamsE --------------------------
	.section	.nv.constant0._ZN7cutlass13device_kernelIN5flash19enable_sm80_to_sm89INS1_16FlashAttnFwdSm80INS1_25CollectiveMainloopFwdSm80ILi8ELi1ELb0EN4cute5tupleIJNS5_1CILi128EEENS7_ILi64EEENS7_ILi192EEEEEELi192ENS_10bfloat16_tEfNS_4arch4Sm80ELb1ELb0ELb1ELb0ELb1ELb0ELb1ELb0EEENS1_21CollectiveEpilogueFwdINS6_IJS8_SA_S9_EEENS6_IJNS7_ILi1EEESI_SI_EEESC_SE_Li256ELb0ELb1ELb0ELb0EEENS1_30DynamicPersistentTileSchedulerILi256ELi256ELb0ELb1ELb0EEEEEEEEEvNT_6ParamsE,"a",@progbits
	.sectionflags	@""
	.align	4
.nv.constant0._ZN7cutlass13device_kernelIN5flash19enable_sm80_to_sm89INS1_16FlashAttnFwdSm80INS1_25CollectiveMainloopFwdSm80ILi8ELi1ELb0EN4cute5tupleIJNS5_1CILi128EEENS7_ILi64EEENS7_ILi192EEEEEELi192ENS_10bfloat16_tEfNS_4arch4Sm80ELb1ELb0ELb1ELb0ELb1ELb0ELb1ELb0EEENS1_21CollectiveEpilogueFwdINS6_IJS8_SA_S9_EEENS6_IJNS7_ILi1EEESI_SI_EEESC_SE_Li256ELb0ELb1ELb0ELb0EEENS1_30DynamicPersistentTileSchedulerILi256ELi256ELb0ELb1ELb0EEEEEEEEEvNT_6ParamsE:
	.zero		1416


//--------------------- .nv.constant0._ZN7cutlass13device_kernelIN5flash19enable_sm80_to_sm89INS1_16FlashAttnFwdSm80INS1_25CollectiveMainloopFwdSm80ILi8ELi1ELb0EN4cute5tupleIJNS5_1CILi128EEENS7_ILi64EEENS7_ILi192EEEEEELi192ENS_10bfloat16_tEfNS_4arch4Sm80ELb1ELb0ELb1ELb1ELb1ELb0ELb1ELb0EEENS1_21CollectiveEpilogueFwdINS6_IJS8_SA_S9_EEENS6_IJNS7_ILi1EEESI_SI_EEESC_SE_Li256ELb1ELb1ELb0ELb0EEENS1_19SingleTileSchedulerILb1ELb0ELb1ELi128EEEEEEEEEvNT_6ParamsE --------------------------
	.section	.nv.constant0._ZN7cutlass13device_kernelIN5flash19enable_sm80_to_sm89INS1_16FlashAttnFwdSm80INS1_25CollectiveMainloopFwdSm80ILi8ELi1ELb0EN4cute5tupleIJNS5_1CILi128EEENS7_ILi64EEENS7_ILi192EEEEEELi192ENS_10bfloat16_tEfNS_4arch4Sm80ELb1ELb0ELb1ELb1ELb1ELb0ELb1ELb0EEENS1_21CollectiveEpilogueFwdINS6_IJS8_SA_S9_EEENS6_IJNS7_ILi1EEESI_SI_EEESC_SE_Li256ELb1ELb1ELb0ELb0EEENS1_19SingleTileSchedulerILb1ELb0ELb1ELi128EEEEEEEEEvNT_6ParamsE,"a",@progbits
	.sectionflags	@""
	.align	4
.nv.constant0._ZN7cutlass13device_kernelIN5flash19enable_sm80_to_sm89INS1_16FlashAttnFwdSm80INS1_25CollectiveMainloopFwdSm80ILi8ELi1ELb0EN4cute5tupleIJNS5_1CILi128EEENS7_ILi64EEENS7_ILi192EEEEEELi192ENS_10bfloat16_tEfNS_4arch4Sm80ELb1ELb0ELb1ELb1ELb1ELb0ELb1ELb0EEENS1_21CollectiveEpilogueFwdINS6_IJS8_SA_S9_EEENS6_IJNS7_ILi1EEESI_SI_EEESC_SE_Li256ELb1ELb1ELb0ELb0EEENS1_19SingleTileSchedulerILb1ELb0ELb1ELi128EEEEEEEEEvNT_6ParamsE:
	.zero		1400


//--------------------- .nv.constant0._ZN7cutlass13device_kernelIN5flash19enable_sm80_to_sm89INS1_16FlashAttnFwdSm80INS1_25CollectiveMainloopFwdSm80ILi8ELi1ELb0EN4cute5tupleIJNS5_1CILi128EEENS7_ILi64EEENS7_ILi192EEEEEELi192ENS_10bfloat16_tEfNS_4arch4Sm80ELb1ELb0ELb1ELb1ELb1ELb1ELb1ELb0EEENS1_21CollectiveEpilogueFwdINS6_IJS8_SA_S9_EEENS6_IJNS7_ILi1EEESI_SI_EEESC_SE_Li256ELb1ELb1ELb0ELb0EEENS1_19SingleTileSchedulerILb1ELb0ELb1ELi128EEEEEEEEEvNT_6ParamsE --------------------------
	.section	.nv.constant0._ZN7cutlass13device_kernelIN5flash19enable_sm80_to_sm89INS1_16FlashAttnFwdSm80INS1_25CollectiveMainloopFwdSm80ILi8ELi1ELb0EN4cute5tupleIJNS5_1CILi128EEENS7_ILi64EEENS7_ILi192EEEEEELi192ENS_10bfloat16_tEfNS_4arch4Sm80ELb1ELb0ELb1ELb1ELb1ELb1ELb1ELb0EEENS1_21CollectiveEpilogueFwdINS6_IJS8_SA_S9_EEENS6_IJNS7_ILi1EEESI_SI_EEESC_SE_Li256ELb1ELb1ELb0ELb0EEENS1_19SingleTileSchedulerILb1ELb0ELb1ELi128EEEEEEEEEvNT_6ParamsE,"a",@progbits
	.sectionflags	@""
	.align	4
.nv.constant0._ZN7cutlass13device_kernelIN5flash19enable_sm80_to_sm89INS1_16FlashAttnFwdSm80INS1_25CollectiveMainloopFwdSm80ILi8ELi1ELb0EN4cute5tupleIJNS5_1CILi128EEENS7_ILi64EEENS7_ILi192EEEEEELi192ENS_10bfloat16_tEfNS_4arch4Sm80ELb1ELb0ELb1ELb1ELb1ELb1ELb1ELb0EEENS1_21CollectiveEpilogueFwdINS6_IJS8_SA_S9_EEENS6_IJNS7_ILi1EEESI_SI_EEESC_SE_Li256ELb1ELb1ELb0ELb0EEENS1_19SingleTileSchedulerILb1ELb0ELb1ELi128EEEEEEEEEvNT_6ParamsE:
	.zero		1400


//--------------------- .nv.constant0._ZN7cutlass13device_kernelIN5flash19enable_sm80_to_sm89INS1_16FlashAttnFwdSm80INS1_25CollectiveMainloopFwdSm80ILi8ELi2ELb0EN4cute5tupleIJNS5_1CILi128EEENS7_ILi64EEENS7_ILi192EEEEEELi192ENS_10bfloat16_tEfNS_4arch4Sm80ELb0ELb0ELb1ELb0ELb1ELb0ELb1ELb0EEENS1_21CollectiveEpilogueFwdINS6_IJS8_SA_S9_EEENS6_IJNS7_ILi1EEESI_SI_EEESC_SE_Li256ELb0ELb1ELb0ELb0EEENS1_19SingleTileSchedulerILb0ELb0ELb1ELi128EEEEEEEEEvNT_6ParamsE --------------------------
	.section	.nv.constant0._ZN7cutlass13device_kernelIN5flash19enable_sm80_to_sm89INS1_16FlashAttnFwdSm80INS1_25CollectiveMainloopFwdSm80ILi8ELi2ELb0EN4cute5tupleIJNS5_1CILi128EEENS7_ILi64EEENS7_ILi192EEEEEELi192ENS_10bfloat16_tEfNS_4arch4Sm80ELb0ELb0ELb1ELb0ELb1ELb0ELb1ELb0EEENS1_21CollectiveEpilogueFwdINS6_IJS8_SA_S9_EEENS6_IJNS7_ILi1EEESI_SI_EEESC_SE_Li256ELb0ELb1ELb0ELb0EEENS1_19SingleTileSchedulerILb0ELb0ELb1ELi128EEEEEEEEEvNT_6ParamsE,"a",@progbits
	.sectionflags	@""
	.align	4
.nv.constant0._ZN7cutlass13device_kernelIN5flash19enable_sm80_to_sm89INS1_16FlashAttnFwdSm80INS1_25CollectiveMainloopFwdSm80ILi8ELi2ELb0EN4cute5tupleIJNS5_1CILi128EEENS7_ILi64EEENS7_ILi192EEEEEELi192ENS_10bfloat16_tEfNS_4arch4Sm80ELb0ELb0ELb1ELb0ELb1ELb0ELb1ELb0EEENS1_21CollectiveEpilogueFwdINS6_IJS8_SA_S9_EEENS6_IJNS7_ILi1EEESI_SI_EEESC_SE_Li256ELb0ELb1ELb0ELb0EEENS1_19SingleTileSchedulerILb0ELb0ELb1ELi128EEEEEEEEEvNT_6ParamsE:
	.zero		1400


//--------------------- .nv.constant0._ZN7cutlass13device_kernelIN5flash19enable_sm80_to_sm89INS1_16FlashAttnFwdSm80INS1_25CollectiveMainloopFwdSm80ILi8ELi2ELb0EN4cute5tupleIJNS5_1CILi128EEENS7_ILi64EEENS7_ILi192EEEEEELi192ENS_10bfloat16_tEfNS_4arch4Sm80ELb0ELb0ELb1ELb1ELb1ELb0ELb1ELb0EEENS1_21CollectiveEpilogueFwdINS6_IJS8_SA_S9_EEENS6_IJNS7_ILi1EEESI_SI_EEESC_SE_Li256ELb1ELb1ELb0ELb0EEENS1_19SingleTileSchedulerILb1ELb0ELb1ELi128EEEEEEEEEvNT_6ParamsE --------------------------
	.section	.nv.constant0._ZN7cutlass13device_kernelIN5flash19enable_sm80_to_sm89INS1_16FlashAttnFwdSm80INS1_25CollectiveMainloopFwdSm80ILi8ELi2ELb0EN4cute5tupleIJNS5_1CILi128EEENS7_ILi64EEENS7_ILi192EEEEEELi192ENS_10bfloat16_tEfNS_4arch4Sm80ELb0ELb0ELb1ELb1ELb1ELb0ELb1ELb0EEENS1_21CollectiveEpilogueFwdINS6_IJS8_SA_S9_EEENS6_IJNS7_ILi1EEESI_SI_EEESC_SE_Li256ELb1ELb1ELb0ELb0EEENS1_19SingleTileSchedulerILb1ELb0ELb1ELi128EEEEEEEEEvNT_6ParamsE,"a",@progbits
	.sectionflags	@""
	.align	4
.nv.constant0._ZN7cutlass13device_kernelIN5flash19enable_sm80_to_sm89INS1_16FlashAttnFwdSm80INS1_25CollectiveMainloopFwdSm80ILi8ELi2ELb0EN4cute5tupleIJNS5_1CILi128EEENS7_ILi64EEENS7_ILi192EEEEEELi192ENS_10bfloat16_tEfNS_4arch4Sm80ELb0ELb0ELb1ELb1ELb1ELb0ELb1ELb0EEENS1_21CollectiveEpilogueFwdINS6_IJS8_SA_S9_EEENS6_IJNS7_ILi1EEESI_SI_EEESC_SE_Li256ELb1ELb1ELb0ELb0EEENS1_19SingleTileSchedulerILb1ELb0ELb1ELi128EEEEEEEEEvNT_6ParamsE:
	.zero		1400


//--------------------- .nv.constant0._ZN7cutlass13device_kernelIN5flash19enable_sm80_to_sm89INS1_16FlashAttnFwdSm80INS1_25CollectiveMainloopFwdSm80ILi8ELi2ELb0EN4cute5tupleIJNS5_1CILi128EEENS7_ILi64EEENS7_ILi192EEEEEELi192ENS_10bfloat16_tEfNS_4arch4Sm80ELb0ELb0ELb1ELb1ELb1ELb1ELb1ELb0EEENS1_21CollectiveEpilogueFwdINS6_IJS8_SA_S9_EEENS6_IJNS7_ILi1EEESI_SI_EEESC_SE_Li256ELb1ELb1ELb0ELb0EEENS1_19SingleTileSchedulerILb1ELb0ELb1ELi128EEEEEEEEEvNT_6ParamsE --------------------------
	.section	.nv.constant0._ZN7cutlass13device_kernelIN5flash19enable_sm80_to_sm89INS1_16FlashAttnFwdSm80INS1_25CollectiveMainloopFwdSm80ILi8ELi2ELb0EN4cute5tupleIJNS5_1CILi128EEENS7_ILi64EEENS7_ILi192EEEEEELi192ENS_10bfloat16_tEfNS_4arch4Sm80ELb0ELb0ELb1ELb1ELb1ELb1ELb1ELb0EEENS1_21CollectiveEpilogueFwdINS6_IJS8_SA_S9_EEENS6_IJNS7_ILi1EEESI_SI_EEESC_SE_Li256ELb1ELb1ELb0ELb0EEENS1_19SingleTileSchedulerILb1ELb0ELb1ELi128EEEEEEEEEvNT_6ParamsE,"a",@progbits
	.sectionflags	@""
	.align	4
.nv.constant0._ZN7cutlass13device_kernelIN5flash19enable_sm80_to_sm89INS1_16FlashAttnFwdSm80INS1_25CollectiveMainloopFwdSm80ILi8ELi2ELb0EN4cute5tupleIJNS5_1CILi128EEENS7_ILi64EEENS7_ILi192EEEEEELi192ENS_10bfloat16_tEfNS_4arch4Sm80ELb0ELb0ELb1ELb1ELb1ELb1ELb1ELb0EEENS1_21CollectiveEpilogueFwdINS6_IJS8_SA_S9_EEENS6_IJNS7_ILi1EEESI_SI_EEESC_SE_Li256ELb1ELb1ELb0ELb0EEENS1_19SingleTileSchedulerILb1ELb0ELb1ELi128EEEEEEEEEvNT_6ParamsE:
	.zero		1400


//--------------------- .nv.constant0._ZN7cutlass13device_kernelIN5flash19enable_sm80_to_sm89INS1_16FlashAttnFwdSm80INS1_25CollectiveMainloopFwdSm80ILi8ELi2ELb0EN4cute5tupleIJNS5_1CILi128EEENS7_ILi64EEENS7_ILi192EEEEEELi192ENS_10bfloat16_tEfNS_4arch4Sm80ELb0ELb1ELb1ELb0ELb1ELb0ELb1ELb0EEENS1_21CollectiveEpilogueFwdINS6_IJS8_SA_S9_EEENS6_IJNS7_ILi1EEESI_SI_EEESC_SE_Li256ELb0ELb1ELb0ELb0EEENS1_19SingleTileSchedulerILb0ELb0ELb1ELi128EEEEEEEEEvNT_6ParamsE --------------------------
	.section	.nv.constant0._ZN7cutlass13device_kernelIN5flash19enable_sm80_to_sm89INS1_16FlashAttnFwdSm80INS1_25CollectiveMainloopFwdSm80ILi8ELi2ELb0EN4cute5tupleIJNS5_1CILi128EEENS7_ILi64EEENS7_ILi192EEEEEELi192ENS_10bfloat16_tEfNS_4arch4Sm80ELb0ELb1ELb1ELb0ELb1ELb0ELb1ELb0EEENS1_21CollectiveEpilogueFwdINS6_IJS8_SA_S9_EEENS6_IJNS7_ILi1EEESI_SI_EEESC_SE_Li256ELb0ELb1ELb0ELb0EEENS1_19SingleTileSchedulerILb0ELb0ELb1ELi128EEEEEEEEEvNT_6ParamsE,"a",@progbits
	.sectionflags	@""
	.align	4
.nv.constant0._ZN7cutlass13device_kernelIN5flash19enable_sm80_to_sm89INS1_16FlashAttnFwdSm80INS1_25CollectiveMainloopFwdSm80ILi8ELi2ELb0EN4cute5tupleIJNS5_1CILi128EEENS7_ILi64EEENS7_ILi192EEEEEELi192ENS_10bfloat16_tEfNS_4arch4Sm80ELb0ELb1ELb1ELb0ELb1ELb0ELb1ELb0EEENS1_21CollectiveEpilogueFwdINS6_IJS8_SA_S9_EEENS6_IJNS7_ILi1EEESI_SI_EEESC_SE_Li256ELb0ELb1ELb0ELb0EEENS1_19SingleTileSchedulerILb0ELb0ELb1ELi128EEEEEEEEEvNT_6ParamsE:
	.zero		1400


//--------------------- .nv.constant0._ZN7cutlass13device_kernelIN5flash19enable_sm80_to_sm89INS1_16FlashAttnFwdSm80INS1_25CollectiveMainloopFwdSm80ILi8ELi2ELb0EN4cute5tupleIJNS5_1CILi128EEENS7_ILi64EEENS7_ILi192EEEEEELi192ENS_10bfloat16_tEfNS_4arch4Sm80ELb0ELb1ELb1ELb1ELb1ELb0ELb1ELb0EEENS1_21CollectiveEpilogueFwdINS6_IJS8_SA_S9_EEENS6_IJNS7_ILi1EEESI_SI_EEESC_SE_Li256ELb1ELb1ELb0ELb0EEENS1_19SingleTileSchedulerILb1ELb0ELb1ELi128EEEEEEEEEvNT_6ParamsE --------------------------
	.section	.nv.constant0._ZN7cutlass13device_kernelIN5flash19enable_sm80_to_sm89INS1_16FlashAttnFwdSm80INS1_25CollectiveMainloopFwdSm80ILi8ELi2ELb0EN4cute5tupleIJNS5_1CILi128EEENS7_ILi64EEENS7_ILi192EEEEEELi192ENS_10bfloat16_tEfNS_4arch4Sm80ELb0ELb1ELb1ELb1ELb1ELb0ELb1ELb0EEENS1_21CollectiveEpilogueFwdINS6_IJS8_SA_S9_EEENS6_IJNS7_ILi1EEESI_SI_EEESC_SE_Li256ELb1ELb1ELb0ELb0EEENS1_19SingleTileSchedulerILb1ELb0ELb1ELi128EEEEEEEEEvNT_6ParamsE,"a",@progbits
	.sectionflags	@""
	.align	4
.nv.constant0._ZN7cutlass13device_kernelIN5flash19enable_sm80_to_sm89INS1_16FlashAttnFwdSm80INS1_25CollectiveMainloopFwdSm80ILi8ELi2ELb0EN4cute5tupleIJNS5_1CILi128EEENS7_ILi64EEENS7_ILi192EEEEEELi192ENS_10bfloat16_tEfNS_4arch4Sm80ELb0ELb1ELb1ELb1ELb1ELb0ELb1ELb0EEENS1_21CollectiveEpilogueFwdINS6_IJS8_SA_S9_EEENS6_IJNS7_ILi1EEESI_SI_EEESC_SE_Li256ELb1ELb1ELb0ELb0EEENS1_19SingleTileSchedulerILb1ELb0ELb1ELi128EEEEEEEEEvNT_6ParamsE:
	.zero		1400


//--------------------- .nv.constant0._ZN7cutlass13device_kernelIN5flash19enable_sm80_to_sm89INS1_16FlashAttnFwdSm80INS1_25CollectiveMainloopFwdSm80ILi8ELi2ELb0EN4cute5tupleIJNS5_1CILi128EEENS7_ILi64EEENS7_ILi192EEEEEELi192ENS_10bfloat16_tEfNS_4arch4Sm80ELb0ELb1ELb1ELb1ELb1ELb1ELb1ELb0EEENS1_21CollectiveEpilogueFwdINS6_IJS8_SA_S9_EEENS6_IJNS7_ILi1EEESI_SI_EEESC_SE_Li256ELb1ELb1ELb0ELb0EEENS1_19SingleTileSchedulerILb1ELb0ELb1ELi128EEEEEEEEEvNT_6ParamsE --------------------------
	.section	.nv.constant0._ZN7cutlass13device_kernelIN5flash19enable_sm80_to_sm89INS1_16FlashAttnFwdSm80INS1_25CollectiveMainloopFwdSm80ILi8ELi2ELb0EN4cute5tupleIJNS5_1CILi128EEENS7_ILi64EEENS7_ILi192EEEEEELi192ENS_10bfloat16_tEfNS_4arch4Sm80ELb0ELb1ELb1ELb1ELb1ELb1ELb1ELb0EEENS1_21CollectiveEpilogueFwdINS6_IJS8_SA_S9_EEENS6_IJNS7_ILi1EEESI_SI_EEESC_SE_Li256ELb1ELb1ELb0ELb0EEENS1_19SingleTileSchedulerILb1ELb0ELb1ELi128EEEEEEEEEvNT_6ParamsE,"a",@progbits
	.sectionflags	@""
	.align	4
.nv.constant0._ZN7cutlass13device_kernelIN5flash19enable_sm80_to_sm89INS1_16FlashAttnFwdSm80INS1_25CollectiveMainloopFwdSm80ILi8ELi2ELb0EN4cute5tupleIJNS5_1CILi128EEENS7_ILi64EEENS7_ILi192EEEEEELi192ENS_10bfloat16_tEfNS_4arch4Sm80ELb0ELb1ELb1ELb1ELb1ELb1ELb1ELb0EEENS1_21CollectiveEpilogueFwdINS6_IJS8_SA_S9_EEENS6_IJNS7_ILi1EEESI_SI_EEESC_SE_Li256ELb1ELb1ELb0ELb0EEENS1_19SingleTileSchedulerILb1ELb0ELb1ELi128EEEEEEEEEvNT_6ParamsE:
	.zero		1400


//--------------------- .nv.constant0._ZN7cutlass13device_kernelIN5flash19enable_sm80_to_sm89INS1_16FlashAttnFwdSm80INS1_25CollectiveMainloopFwdSm80ILi8ELi2ELb0EN4cute5tupleIJNS5_1CILi128EEENS7_ILi64EEENS7_ILi192EEEEEELi192ENS_10bfloat16_tEfNS_4arch4Sm80ELb1ELb0ELb1ELb0ELb1ELb0ELb1ELb0EEENS1_21CollectiveEpilogueFwdINS6_IJS8_SA_S9_EEENS6_IJNS7_ILi1EEESI_SI_EEESC_SE_Li256ELb0ELb1ELb0ELb0EEENS1_30DynamicPersistentTileSchedulerILi256ELi256ELb0ELb1ELb0EEEEEEEEEvNT_6ParamsE --------------------------
	.section	.nv.constant0._ZN7cutlass13device_kernelIN5flash19enable_sm80_to_sm89INS1_16FlashAttnFwdSm80INS1_25CollectiveMainloopFwdSm80ILi8ELi2ELb0EN4cute5tupleIJNS5_1CILi128EEENS7_ILi64EEENS7_ILi192EEEEEELi192ENS_10bfloat16_tEfNS_4arch4Sm80ELb1ELb0ELb1ELb0ELb1ELb0ELb1ELb0EEENS1_21CollectiveEpilogueFwdINS6_IJS8_SA_S9_EEENS6_IJNS7_ILi1EEESI_SI_EEESC_SE_Li256ELb0ELb1ELb0ELb0EEENS1_30DynamicPersistentTileSchedulerILi256ELi256ELb0ELb1ELb0EEEEEEEEEvNT_6ParamsE,"a",@progbits
	.sectionflags	@""
	.align	4
.nv.constant0._ZN7cutlass13device_kernelIN5flash19enable_sm80_to_sm89INS1_16FlashAttnFwdSm80INS1_25CollectiveMainloopFwdSm80ILi8ELi2ELb0EN4cute5tupleIJNS5_1CILi128EEENS7_ILi64EEENS7_ILi192EEEEEELi192ENS_10bfloat16_tEfNS_4arch4Sm80ELb1ELb0ELb1ELb0ELb1ELb0ELb1ELb0EEENS1_21CollectiveEpilogueFwdINS6_IJS8_SA_S9_EEENS6_IJNS7_ILi1EEESI_SI_EEESC_SE_Li256ELb0ELb1ELb0ELb0EEENS1_30DynamicPersistentTileSchedulerILi256ELi256ELb0ELb1ELb0EEEEEEEEEvNT_6ParamsE:
	.zero		1416


//--------------------- .nv.constant0._ZN7cutlass13device_kernelIN5flash19enable_sm80_to_sm89INS1_16FlashAttnFwdSm80INS1_25CollectiveMainloopFwdSm80ILi8ELi2ELb0EN4cute5tupleIJNS5_1CILi128EEENS7_ILi64EEENS7_ILi192EEEEEELi192ENS_10bfloat16_tEfNS_4arch4Sm80ELb1ELb0ELb1ELb1ELb1ELb0ELb1ELb0EEENS1_21CollectiveEpilogueFwdINS6_IJS8_SA_S9_EEENS6_IJNS7_ILi1EEESI_SI_EEESC_SE_Li256ELb1ELb1ELb0ELb0EEENS1_19SingleTileSchedulerILb1ELb0ELb1ELi128EEEEEEEEEvNT_6ParamsE --------------------------
	.section	.nv.constant0._ZN7cutlass13device_kernelIN5flash19enable_sm80_to_sm89INS1_16FlashAttnFwdSm80INS1_25CollectiveMainloopFwdSm80ILi8ELi2ELb0EN4cute5tupleIJNS5_1CILi128EEENS7_ILi64EEENS7_ILi192EEEEEELi192ENS_10bfloat16_tEfNS_4arch4Sm80ELb1ELb0ELb1ELb1ELb1ELb0ELb1ELb0EEENS1_21CollectiveEpilogueFwdINS6_IJS8_SA_S9_EEENS6_IJNS7_ILi1EEESI_SI_EEESC_SE_Li256ELb1ELb1ELb0ELb0EEENS1_19SingleTileSchedulerILb1ELb0ELb1ELi128EEEEEEEEEvNT_6ParamsE,"a",@progbits
	.sectionflags	@""
	.align	4
.nv.constant0._ZN7cutlass13device_kernelIN5flash19enable_sm80_to_sm89INS1_16FlashAttnFwdSm80INS1_25CollectiveMainloopFwdSm80ILi8ELi2ELb0EN4cute5tupleIJNS5_1CILi128EEENS7_ILi64EEENS7_ILi192EEEEEELi192ENS_10bfloat16_tEfNS_4arch4Sm80ELb1ELb0ELb1ELb1ELb1ELb0ELb1ELb0EEENS1_21CollectiveEpilogueFwdINS6_IJS8_SA_S9_EEENS6_IJNS7_ILi1EEESI_SI_EEESC_SE_Li256ELb1ELb1ELb0ELb0EEENS1_19SingleTileSchedulerILb1ELb0ELb1ELi128EEEEEEEEEvNT_6ParamsE:
	.zero		1400


//--------------------- .nv.constant0._ZN7cutlass13device_kernelIN5flash19enable_sm80_to_sm89INS1_16FlashAttnFwdSm80INS1_25CollectiveMainloopFwdSm80ILi8ELi2ELb0EN4cute5tupleIJNS5_1CILi128EEENS7_ILi64EEENS7_ILi192EEEEEELi192ENS_10bfloat16_tEfNS_4arch4Sm80ELb1ELb0ELb1ELb1ELb1ELb1ELb1ELb0EEENS1_21CollectiveEpilogueFwdINS6_IJS8_SA_S9_EEENS6_IJNS7_ILi1EEESI_SI_EEESC_SE_Li256ELb1ELb1ELb0ELb0EEENS1_19SingleTileSchedulerILb1ELb0ELb1ELi128EEEEEEEEEvNT_6ParamsE --------------------------
	.section	.nv.constant0._ZN7cutlass13device_kernelIN5flash19enable_sm80_to_sm89INS1_16FlashAttnFwdSm80INS1_25CollectiveMainloopFwdSm80ILi8ELi2ELb0EN4cute5tupleIJNS5_1CILi128EEENS7_ILi64EEENS7_ILi192EEEEEELi192ENS_10bfloat16_tEfNS_4arch4Sm80ELb1ELb0ELb1ELb1ELb1ELb1ELb1ELb0EEENS1_21CollectiveEpilogueFwdINS6_IJS8_SA_S9_EEENS6_IJNS7_ILi1EEESI_SI_EEESC_SE_Li256ELb1ELb1ELb0ELb0EEENS1_19SingleTileSchedulerILb1ELb0ELb1ELi128EEEEEEEEEvNT_6ParamsE,"a",@progbits
	.sectionflags	@""
	.align	4
.nv.constant0._ZN7cutlass13device_kernelIN5flash19enable_sm80_to_sm89INS1_16FlashAttnFwdSm80INS1_25CollectiveMainloopFwdSm80ILi8ELi2ELb0EN4cute5tupleIJNS5_1CILi128EEENS7_ILi64EEENS7_ILi192EEEEEELi192ENS_10bfloat16_tEfNS_4arch4Sm80ELb1ELb0ELb1ELb1ELb1ELb1ELb1ELb0EEENS1_21CollectiveEpilogueFwdINS6_IJS8_SA_S9_EEENS6_IJNS7_ILi1EEESI_SI_EEESC_SE_Li256ELb1ELb1ELb0ELb0EEENS1_19SingleTileSchedulerILb1ELb0ELb1ELi128EEEEEEEEEvNT_6ParamsE:
	.zero		1400


//--------------------- .nv.constant0._ZN7cutlass13device_kernelIN5flash19enable_sm80_to_sm89INS1_16FlashAttnFwdSm80INS1_25CollectiveMainloopFwdSm80ILi8ELi1ELb0EN4cute5tupleIJNS5_1CILi128EEENS7_ILi64EEENS7_ILi192EEEEEELi192ENS_10bfloat16_tEfNS_4arch4Sm80ELb0ELb0ELb0ELb0ELb1ELb0ELb1ELb0EEENS1_21CollectiveEpilogueFwdINS6_IJS8_SA_S9_EEENS6_IJNS7_ILi1EEESI_SI_EEESC_SE_Li256ELb0ELb1ELb0ELb0EEENS1_19SingleTileSchedulerILb0ELb0ELb1ELi128EEEEEEEEEvNT_6ParamsE --------------------------
	.section	.nv.constant0._ZN7cutlass13device_kernelIN5flash19enable_sm80_to_sm89INS1_16FlashAttnFwdSm80INS1_25CollectiveMainloopFwdSm80ILi8ELi1ELb0EN4cute5tupleIJNS5_1CILi128EEENS7_ILi64EEENS7_ILi192EEEEEELi192ENS_10bfloat16_tEfNS_4arch4Sm80ELb0ELb0ELb0ELb0ELb1ELb0ELb1ELb0EEENS1_21CollectiveEpilogueFwdINS6_IJS8_SA_S9_EEENS6_IJNS7_ILi1EEESI_SI_EEESC_SE_Li256ELb0ELb1ELb0ELb0EEENS1_19SingleTileSchedulerILb0ELb0ELb1ELi128EEEEEEEEEvNT_6ParamsE,"a",@progbits
	.sectionflags	@""
	.align	4
.nv.constant0._ZN7cutlass13device_kernelIN5flash19enable_sm80_to_sm89INS1_16FlashAttnFwdSm80INS1_25CollectiveMainloopFwdSm80ILi8ELi1ELb0EN4cute5tupleIJNS5_1CILi128EEENS7_ILi64EEENS7_ILi192EEEEEELi192ENS_10bfloat16_tEfNS_4arch4Sm80ELb0ELb0ELb0ELb0ELb1ELb0ELb1ELb0EEENS1_21CollectiveEpilogueFwdINS6_IJS8_SA_S9_EEENS6_IJNS7_ILi1EEESI_SI_EEESC_SE_Li256ELb0ELb1ELb0ELb0EEENS1_19SingleTileSchedulerILb0ELb0ELb1ELi128EEEEEEEEEvNT_6ParamsE:
	.zero		1400


//--------------------- .nv.constant0._ZN7cutlass13device_kernelIN5flash19enable_sm80_to_sm89INS1_16FlashAttnFwdSm80INS1_25CollectiveMainloopFwdSm80ILi8ELi1ELb0EN4cute5tupleIJNS5_1CILi128EEENS7_ILi64EEENS7_ILi192EEEEEELi192ENS_10bfloat16_tEfNS_4arch4Sm80ELb0ELb0ELb0ELb1ELb1ELb0ELb1ELb0EEENS1_21CollectiveEpilogueFwdINS6_IJS8_SA_S9_EEENS6_IJNS7_ILi1EEESI_SI_EEESC_SE_Li256ELb1ELb1ELb0ELb0EEENS1_19SingleTileSchedulerILb1ELb0ELb1ELi128EEEEEEEEEvNT_6ParamsE --------------------------
	.section	.nv.constant0._ZN7cutlass13device_kernelIN5flash19enable_sm80_to_sm89INS1_16FlashAttnFwdSm80INS1_25CollectiveMainloopFwdSm80ILi8ELi1ELb0EN4cute5tupleIJNS5_1CILi128EEENS7_ILi64EEENS7_ILi192EEEEEELi192ENS_10bfloat16_tEfNS_4arch4Sm80ELb0ELb0ELb0ELb1ELb1ELb0ELb1ELb0EEENS1_21CollectiveEpilogueFwdINS6_IJS8_SA_S9_EEENS6_IJNS7_ILi1EEESI_SI_EEESC_SE_Li256ELb1ELb1ELb0ELb0EEENS1_19SingleTileSchedulerILb1ELb0ELb1ELi128EEEEEEEEEvNT_6ParamsE,"a",@progbits
	.sectionflags	@""
	.align	4
.nv.constant0._ZN7cutlass13device_kernelIN5flash19enable_sm80_to_sm89INS1_16FlashAttnFwdSm80INS1_25CollectiveMainloopFwdSm80ILi8ELi1ELb0EN4cute5tupleIJNS5_1CILi128EEENS7_ILi64EEENS7_ILi192EEEEEELi192ENS_10bfloat16_tEfNS_4arch4Sm80ELb0ELb0ELb0ELb1ELb1ELb0ELb1ELb0EEENS1_21CollectiveEpilogueFwdINS6_IJS8_SA_S9_EEENS6_IJNS7_ILi1EEESI_SI_EEESC_SE_Li256ELb1ELb1ELb0ELb0EEENS1_19SingleTileSchedulerILb1ELb0ELb1ELi128EEEEEEEEEvNT_6ParamsE:
	.zero		1400


//--------------------- .nv.constant0._ZN7cutlass13device_kernelIN5flash19enable_sm80_to_sm89INS1_16FlashAttnFwdSm80INS1_25CollectiveMainloopFwdSm80ILi8ELi1ELb0EN4cute5tupleIJNS5_1CILi128EEENS7_ILi64EEENS7_ILi192EEEEEELi192ENS_10bfloat16_tEfNS_4arch4Sm80ELb0ELb0ELb0ELb1ELb1ELb1ELb1ELb0EEENS1_21CollectiveEpilogueFwdINS6_IJS8_SA_S9_EEENS6_IJNS7_ILi1EEESI_SI_EEESC_SE_Li256ELb1ELb1ELb0ELb0EEENS1_19SingleTileSchedulerILb1ELb0ELb1ELi128EEEEEEEEEvNT_6ParamsE --------------------------
	.section	.nv.constant0._ZN7cutlass13device_kernelIN5flash19enable_sm80_to_sm89INS1_16FlashAttnFwdSm80INS1_25CollectiveMainloopFwdSm80ILi8ELi1ELb0EN4cute5tupleIJNS5_1CILi128EEENS7_ILi64EEENS7_ILi192EEEEEELi192ENS_10bfloat16_tEfNS_4arch4Sm80ELb0ELb0ELb0ELb1ELb1ELb1ELb1ELb0EEENS1_21CollectiveEpilogueFwdINS6_IJS8_SA_S9_EEENS6_IJNS7_ILi1EEESI_SI_EEESC_SE_Li256ELb1ELb1ELb0ELb0EEENS1_19SingleTileSchedulerILb1ELb0ELb1ELi128EEEEEEEEEvNT_6ParamsE,"a",@progbits
	.sectionflags	@""
	.align	4
.nv.constant0._ZN7cutlass13device_kernelIN5flash19enable_sm80_to_sm89INS1_16FlashAttnFwdSm80INS1_25CollectiveMainloopFwdSm80ILi8ELi1ELb0EN4cute5tupleIJNS5_1CILi128EEENS7_ILi64EEENS7_ILi192EEEEEELi192ENS_10bfloat16_tEfNS_4arch4Sm80ELb0ELb0ELb0ELb1ELb1ELb1ELb1ELb0EEENS1_21CollectiveEpilogueFwdINS6_IJS8_SA_S9_EEENS6_IJNS7_ILi1EEESI_SI_EEESC_SE_Li256ELb1ELb1ELb0ELb0EEENS1_19SingleTileSchedulerILb1ELb0ELb1ELi128EEEEEEEEEvNT_6ParamsE:
	.zero		1400


//--------------------- .nv.constant0._ZN7cutlass13device_kernelIN5flash19enable_sm80_to_sm89INS1_16FlashAttnFwdSm80INS1_25CollectiveMainloopFwdSm80ILi8ELi1ELb0EN4cute5tupleIJNS5_1CILi128EEENS7_ILi64EEENS7_ILi192EEEEEELi192ENS_10bfloat16_tEfNS_4arch4Sm80ELb0ELb1ELb0ELb0ELb1ELb0ELb1ELb0EEENS1_21CollectiveEpilogueFwdINS6_IJS8_SA_S9_EEENS6_IJNS7_ILi1EEESI_SI_EEESC_SE_Li256ELb0ELb1ELb0ELb0EEENS1_19SingleTileSchedulerILb0ELb0ELb1ELi128EEEEEEEEEvNT_6ParamsE --------------------------
	.section	.nv.constant0._ZN7cutlass13device_kernelIN5flash19enable_sm80_to_sm89INS1_16FlashAttnFwdSm80INS1_25CollectiveMainloopFwdSm80ILi8ELi1ELb0EN4cute5tupleIJNS5_1CILi128EEENS7_ILi64EEENS7_ILi192EEEEEELi192ENS_10bfloat16_tEfNS_4arch4Sm80ELb0ELb1ELb0ELb0ELb1ELb0ELb1ELb0EEENS1_21CollectiveEpilogueFwdINS6_IJS8_SA_S9_EEENS6_IJNS7_ILi1EEESI_SI_EEESC_SE_Li256ELb0ELb1ELb0ELb0EEENS1_19SingleTileSchedulerILb0ELb0ELb1ELi128EEEEEEEEEvNT_6ParamsE,"a",@progbits
	.sectionflags	@""
	.align	4
.nv.constant0._ZN7cutlass13device_kernelIN5flash19enable_sm80_to_sm89INS1_16FlashAttnFwdSm80INS1_25CollectiveMainloopFwdSm80ILi8ELi1ELb0EN4cute5tupleIJNS5_1CILi128EEENS7_ILi64EEENS7_ILi192EEEEEELi192ENS_10bfloat16_tEfNS_4arch4Sm80ELb0ELb1ELb0ELb0ELb1ELb0ELb1ELb0EEENS1_21CollectiveEpilogueFwdINS6_IJS8_SA_S9_EEENS6_IJNS7_ILi1EEESI_SI_EEESC_SE_Li256ELb0ELb1ELb0ELb0EEENS1_19SingleTileSchedulerILb0ELb0ELb1ELi128EEEEEEEEEvNT_6ParamsE:
	.zero		1400


//--------------------- .nv.constant0._ZN7cutlass13device_kernelIN5flash19enable_sm80_to_sm89INS1_16FlashAttnFwdSm80INS1_25CollectiveMainloopFwdSm80ILi8ELi1ELb0EN4cute5tupleIJNS5_1CILi128EEENS7_ILi64EEENS7_ILi192EEEEEELi192ENS_10bfloat16_tEfNS_4arch4Sm80ELb0ELb1ELb0ELb1ELb1ELb0ELb1ELb0EEENS1_21CollectiveEpilogueFwdINS6_IJS8_SA_S9_EEENS6_IJNS7_ILi1EEESI_SI_EEESC_SE_Li256ELb1ELb1ELb0ELb0EEENS1_19SingleTileSchedulerILb1ELb0ELb1ELi128EEEEEEEEEvNT_6ParamsE --------------------------
	.section	.nv.constant0._ZN7cutlass13device_kernelIN5flash19enable_sm80_to_sm89INS1_16FlashAttnFwdSm80INS1_25CollectiveMainloopFwdSm80ILi8ELi1ELb0EN4cute5tupleIJNS5_1CILi128EEENS7_ILi64EEENS7_ILi192EEEEEELi192ENS_10bfloat16_tEfNS_4arch4Sm80ELb0ELb1ELb0ELb1ELb1ELb0ELb1ELb0EEENS1_21CollectiveEpilogueFwdINS6_IJS8_SA_S9_EEENS6_IJNS7_ILi1EEESI_SI_EEESC_SE_Li256ELb1ELb1ELb0ELb0EEENS1_19SingleTileSchedulerILb1ELb0ELb1ELi128EEEEEEEEEvNT_6ParamsE,"a",@progbits
	.sectionflags	@""
	.align	4
.nv.constant0._ZN7cutlass13device_kernelIN5flash19enable_sm80_to_sm89INS1_16FlashAttnFwdSm80INS1_25CollectiveMainloopFwdSm80ILi8ELi1ELb0EN4cute5tupleIJNS5_1CILi128EEENS7_ILi64EEENS7_ILi192EEEEEELi192ENS_10bfloat16_tEfNS_4arch4Sm80ELb0ELb1ELb0ELb1ELb1ELb0ELb1ELb0EEENS1_21CollectiveEpilogueFwdINS6_IJS8_SA_S9_EEENS6_IJNS7_ILi1EEESI_SI_EEESC_SE_Li256ELb1ELb1ELb0ELb0EEENS1_19SingleTileSchedulerILb1ELb0ELb1ELi128EEEEEEEEEvNT_6ParamsE:
	.zero		1400


//--------------------- .nv.constant0._ZN7cutlass13device_kernelIN5flash19enable_sm80_to_sm89INS1_16FlashAttnFwdSm80INS1_25CollectiveMainloopFwdSm80ILi8ELi1ELb0EN4cute5tupleIJNS5_1CILi128EEENS7_ILi64EEENS7_ILi192EEEEEELi192ENS_10bfloat16_tEfNS_4arch4Sm80ELb0ELb1ELb0ELb1ELb1ELb1ELb1ELb0EEENS1_21CollectiveEpilogueFwdINS6_IJS8_SA_S9_EEENS6_IJNS7_ILi1EEESI_SI_EEESC_SE_Li256ELb1ELb1ELb0ELb0EEENS1_19SingleTileSchedulerILb1ELb0ELb1ELi128EEEEEEEEEvNT_6ParamsE --------------------------
	.section	.nv.constant0._ZN7cutlass13device_kernelIN5flash19enable_sm80_to_sm89INS1_16FlashAttnFwdSm80INS1_25CollectiveMainloopFwdSm80ILi8ELi1ELb0EN4cute5tupleIJNS5_1CILi128EEENS7_ILi64EEENS7_ILi192EEEEEELi192ENS_10bfloat16_tEfNS_4arch4Sm80ELb0ELb1ELb0ELb1ELb1ELb1ELb1ELb0EEENS1_21CollectiveEpilogueFwdINS6_IJS8_SA_S9_EEENS6_IJNS7_ILi1EEESI_SI_EEESC_SE_Li256ELb1ELb1ELb0ELb0EEENS1_19SingleTileSchedulerILb1ELb0ELb1ELi128EEEEEEEEEvNT_6ParamsE,"a",@progbits
	.sectionflags	@""
	.align	4
.nv.constant0._ZN7cutlass13device_kernelIN5flash19enable_sm80_to_sm89INS1_16FlashAttnFwdSm80INS1_25CollectiveMainloopFwdSm80ILi8ELi1ELb0EN4cute5tupleIJNS5_1CILi128EEENS7_ILi64EEENS7_ILi192EEEEEELi192ENS_10bfloat16_tEfNS_4arch4Sm80ELb0ELb1ELb0ELb1ELb1ELb1ELb1ELb0EEENS1_21CollectiveEpilogueFwdINS6_IJS8_SA_S9_EEENS6_IJNS7_ILi1EEESI_SI_EEESC_SE_Li256ELb1ELb1ELb0ELb0EEENS1_19SingleTileSchedulerILb1ELb0ELb1ELi128EEEEEEEEEvNT_6ParamsE:
	.zero		1400


//--------------------- .nv.constant0._ZN7cutlass13device_kernelIN5flash19enable_sm80_to_sm89INS1_16FlashAttnFwdSm80INS1_25CollectiveMainloopFwdSm80ILi8ELi1ELb0EN4cute5tupleIJNS5_1CILi128EEENS7_ILi64EEENS7_ILi192EEEEEELi192ENS_10bfloat16_tEfNS_4arch4Sm80ELb1ELb0ELb0ELb0ELb1ELb0ELb1ELb0EEENS1_21CollectiveEpilogueFwdINS6_IJS8_SA_S9_EEENS6_IJNS7_ILi1EEESI_SI_EEESC_SE_Li256ELb0ELb1ELb0ELb0EEENS1_30DynamicPersistentTileSchedulerILi256ELi256ELb0ELb1ELb0EEEEEEEEEvNT_6ParamsE --------------------------
	.section	.nv.constant0._ZN7cutlass13device_kernelIN5flash19enable_sm80_to_sm89INS1_16FlashAttnFwdSm80INS1_25CollectiveMainloopFwdSm80ILi8ELi1ELb0EN4cute5tupleIJNS5_1CILi128EEENS7_ILi64EEENS7_ILi192EEEEEELi192ENS_10bfloat16_tEfNS_4arch4Sm80ELb1ELb0ELb0ELb0ELb1ELb0ELb1ELb0EEENS1_21CollectiveEpilogueFwdINS6_IJS8_SA_S9_EEENS6_IJNS7_ILi1EEESI_SI_EEESC_SE_Li256ELb0ELb1ELb0ELb0EEENS1_30DynamicPersistentTileSchedulerILi256ELi256ELb0ELb1ELb0EEEEEEEEEvNT_6ParamsE,"a",@progbits
	.sectionflags	@""
	.align	4
.nv.constant0._ZN7cutlass13device_kernelIN5flash19enable_sm80_to_sm89INS1_16FlashAttnFwdSm80INS1_25CollectiveMainloopFwdSm80ILi8ELi1ELb0EN4cute5tupleIJNS5_1CILi128EEENS7_ILi64EEENS7_ILi192EEEEEELi192ENS_10bfloat16_tEfNS_4arch4Sm80ELb1ELb0ELb0ELb0ELb1ELb0ELb1ELb0EEENS1_21CollectiveEpilogueFwdINS6_IJS8_SA_S9_EEENS6_IJNS7_ILi1EEESI_SI_EEESC_SE_Li256ELb0ELb1ELb0ELb0EEENS1_30DynamicPersistentTileSchedulerILi256ELi256ELb0ELb1ELb0EEEEEEEEEvNT_6ParamsE:
	.zero		1416


//--------------------- .nv.constant0._ZN7cutlass13device_kernelIN5flash19enable_sm80_to_sm89INS1_16FlashAttnFwdSm80INS1_25CollectiveMainloopFwdSm80ILi8ELi1ELb0EN4cute5tupleIJNS5_1CILi128EEENS7_ILi64EEENS7_ILi192EEEEEELi192ENS_10bfloat16_tEfNS_4arch4Sm80ELb1ELb0ELb0ELb1ELb1ELb0ELb1ELb0EEENS1_21CollectiveEpilogueFwdINS6_IJS8_SA_S9_EEENS6_IJNS7_ILi1EEESI_SI_EEESC_SE_Li256ELb1ELb1ELb0ELb0EEENS1_19SingleTileSchedulerILb1ELb0ELb1ELi128EEEEEEEEEvNT_6ParamsE --------------------------
	.section	.nv.constant0._ZN7cutlass13device_kernelIN5flash19enable_sm80_to_sm89INS1_16FlashAttnFwdSm80INS1_25CollectiveMainloopFwdSm80ILi8ELi1ELb0EN4cute5tupleIJNS5_1CILi128EEENS7_ILi64EEENS7_ILi192EEEEEELi192ENS_10bfloat16_tEfNS_4arch4Sm80ELb1ELb0ELb0ELb1ELb1ELb0ELb1ELb0EEENS1_21CollectiveEpilogueFwdINS6_IJS8_SA_S9_EEENS6_IJNS7_ILi1EEESI_SI_EEESC_SE_Li256ELb1ELb1ELb0ELb0EEENS1_19SingleTileSchedulerILb1ELb0ELb1ELi128EEEEEEEEEvNT_6ParamsE,"a",@progbits
	.sectionflags	@""
	.align	4
.nv.constant0._ZN7cutlass13device_kernelIN5flash19enable_sm80_to_sm89INS1_16FlashAttnFwdSm80INS1_25CollectiveMainloopFwdSm80ILi8ELi1ELb0EN4cute5tupleIJNS5_1CILi128EEENS7_ILi64EEENS7_ILi192EEEEEELi192ENS_10bfloat16_tEfNS_4arch4Sm80ELb1ELb0ELb0ELb1ELb1ELb0ELb1ELb0EEENS1_21CollectiveEpilogueFwdINS6_IJS8_SA_S9_EEENS6_IJNS7_ILi1EEESI_SI_EEESC_SE_Li256ELb1ELb1ELb0ELb0EEENS1_19SingleTileSchedulerILb1ELb0ELb1ELi128EEEEEEEEEvNT_6ParamsE:
	.zero		1400


//--------------------- .nv.constant0._ZN7cutlass13device_kernelIN5flash19enable_sm80_to_sm89INS1_16FlashAttnFwdSm80INS1_25CollectiveMainloopFwdSm80ILi8ELi1ELb0EN4cute5tupleIJNS5_1CILi128EEENS7_ILi64EEENS7_ILi192EEEEEELi192ENS_10bfloat16_tEfNS_4arch4Sm80ELb1ELb0ELb0ELb1ELb1ELb1ELb1ELb0EEENS1_21CollectiveEpilogueFwdINS6_IJS8_SA_S9_EEENS6_IJNS7_ILi1EEESI_SI_EEESC_SE_Li256ELb1ELb1ELb0ELb0EEENS1_19SingleTileSchedulerILb1ELb0ELb1ELi128EEEEEEEEEvNT_6ParamsE --------------------------
	.section	.nv.constant0._ZN7cutlass13device_kernelIN5flash19enable_sm80_to_sm89INS1_16FlashAttnFwdSm80INS1_25CollectiveMainloopFwdSm80ILi8ELi1ELb0EN4cute5tupleIJNS5_1CILi128EEENS7_ILi64EEENS7_ILi192EEEEEELi192ENS_10bfloat16_tEfNS_4arch4Sm80ELb1ELb0ELb0ELb1ELb1ELb1ELb1ELb0EEENS1_21CollectiveEpilogueFwdINS6_IJS8_SA_S9_EEENS6_IJNS7_ILi1EEESI_SI_EEESC_SE_Li256ELb1ELb1ELb0ELb0EEENS1_19SingleTileSchedulerILb1ELb0ELb1ELi128EEEEEEEEEvNT_6ParamsE,"a",@progbits
	.sectionflags	@""
	.align	4
.nv.constant0._ZN7cutlass13device_kernelIN5flash19enable_sm80_to_sm89INS1_16FlashAttnFwdSm80INS1_25CollectiveMainloopFwdSm80ILi8ELi1ELb0EN4cute5tupleIJNS5_1CILi128EEENS7_ILi64EEENS7_ILi192EEEEEELi192ENS_10bfloat16_tEfNS_4arch4Sm80ELb1ELb0ELb0ELb1ELb1ELb1ELb1ELb0EEENS1_21CollectiveEpilogueFwdINS6_IJS8_SA_S9_EEENS6_IJNS7_ILi1EEESI_SI_EEESC_SE_Li256ELb1ELb1ELb0ELb0EEENS1_19SingleTileSchedulerILb1ELb0ELb1ELi128EEEEEEEEEvNT_6ParamsE:
	.zero		1400


//--------------------- .nv.constant0._ZN7cutlass13device_kernelIN5flash19enable_sm80_to_sm89INS1_16FlashAttnFwdSm80INS1_25CollectiveMainloopFwdSm80ILi8ELi2ELb0EN4cute5tupleIJNS5_1CILi128EEENS7_ILi64EEENS7_ILi192EEEEEELi192ENS_10bfloat16_tEfNS_4arch4Sm80ELb0ELb0ELb0ELb0ELb1ELb0ELb1ELb0EEENS1_21CollectiveEpilogueFwdINS6_IJS8_SA_S9_EEENS6_IJNS7_ILi1EEESI_SI_EEESC_SE_Li256ELb0ELb1ELb0ELb0EEENS1_19SingleTileSchedulerILb0ELb0ELb1ELi128EEEEEEEEEvNT_6ParamsE --------------------------
	.section	.nv.constant0._ZN7cutlass13device_kernelIN5flash19enable_sm80_to_sm89INS1_16FlashAttnFwdSm80INS1_25CollectiveMainloopFwdSm80ILi8ELi2ELb0EN4cute5tupleIJNS5_1CILi128EEENS7_ILi64EEENS7_ILi192EEEEEELi192ENS_10bfloat16_tEfNS_4arch4Sm80ELb0ELb0ELb0ELb0ELb1ELb0ELb1ELb0EEENS1_21CollectiveEpilogueFwdINS6_IJS8_SA_S9_EEENS6_IJNS7_ILi1EEESI_SI_EEESC_SE_Li256ELb0ELb1ELb0ELb0EEENS1_19SingleTileSchedulerILb0ELb0ELb1ELi128EEEEEEEEEvNT_6ParamsE,"a",@progbits
	.sectionflags	@""
	.align	4
.nv.constant0._ZN7cutlass13device_kernelIN5flash19enable_sm80_to_sm89INS1_16FlashAttnFwdSm80INS1_25CollectiveMainloopFwdSm80ILi8ELi2ELb0EN4cute5tupleIJNS5_1CILi128EEENS7_ILi64EEENS7_ILi192EEEEEELi192ENS_10bfloat16_tEfNS_4arch4Sm80ELb0ELb0ELb0ELb0ELb1ELb0ELb1ELb0EEENS1_21CollectiveEpilogueFwdINS6_IJS8_SA_S9_EEENS6_IJNS7_ILi1EEESI_SI_EEESC_SE_Li256ELb0ELb1ELb0ELb0EEENS1_19SingleTileSchedulerILb0ELb0ELb1ELi128EEEEEEEEEvNT_6ParamsE:
	.zero		1400


//--------------------- .nv.constant0._ZN7cutlass13device_kernelIN5flash19enable_sm80_to_sm89INS1_16FlashAttnFwdSm80INS1_25CollectiveMainloopFwdSm80ILi8ELi2ELb0EN4cute5tupleIJNS5_1CILi128EEENS7_ILi64EEENS7_ILi192EEEEEELi192ENS_10bfloat16_tEfNS_4arch4Sm80ELb0ELb0ELb0ELb1ELb1ELb0ELb1ELb0EEENS1_21CollectiveEpilogueFwdINS6_IJS8_SA_S9_EEENS6_IJNS7_ILi1EEESI_SI_EEESC_SE_Li256ELb1ELb1ELb0ELb0EEENS1_19SingleTileSchedulerILb1ELb0ELb1ELi128EEEEEEEEEvNT_6ParamsE --------------------------
	.section	.nv.constant0._ZN7cutlass13device_kernelIN5flash19enable_sm80_to_sm89INS1_16FlashAttnFwdSm80INS1_25CollectiveMainloopFwdSm80ILi8ELi2ELb0EN4cute5tupleIJNS5_1CILi128EEENS7_ILi64EEENS7_ILi192EEEEEELi192ENS_10bfloat16_tEfNS_4arch4Sm80ELb0ELb0ELb0ELb1ELb1ELb0ELb1ELb0EEENS1_21CollectiveEpilogueFwdINS6_IJS8_SA_S9_EEENS6_IJNS7_ILi1EEESI_SI_EEESC_SE_Li256ELb1ELb1ELb0ELb0EEENS1_19SingleTileSchedulerILb1ELb0ELb1ELi128EEEEEEEEEvNT_6ParamsE,"a",@progbits
	.sectionflags	@""
	.align	4
.nv.constant0._ZN7cutlass13device_kernelIN5flash19enable_sm80_to_sm89INS1_16FlashAttnFwdSm80INS1_25CollectiveMainloopFwdSm80ILi8ELi2ELb0EN4cute5tupleIJNS5_1CILi128EEENS7_ILi64EEENS7_ILi192EEEEEELi192ENS_10bfloat16_tEfNS_4arch4Sm80ELb0ELb0ELb0ELb1ELb1ELb0ELb1ELb0EEENS1_21CollectiveEpilogueFwdINS6_IJS8_SA_S9_EEENS6_IJNS7_ILi1EEESI_SI_EEESC_SE_Li256ELb1ELb1ELb0ELb0EEENS1_19SingleTileSchedulerILb1ELb0ELb1ELi128EEEEEEEEEvNT_6ParamsE:
	.zero		1400


//--------------------- .nv.constant0._ZN7cutlass13device_kernelIN5flash19enable_sm80_to_sm89INS1_16FlashAttnFwdSm80INS1_25CollectiveMainloopFwdSm80ILi8ELi2ELb0EN4cute5tupleIJNS5_1CILi128EEENS7_ILi64EEENS7_ILi192EEEEEELi192ENS_10bfloat16_tEfNS_4arch4Sm80ELb0ELb0ELb0ELb1ELb1ELb1ELb1ELb0EEENS1_21CollectiveEpilogueFwdINS6_IJS8_SA_S9_EEENS6_IJNS7_ILi1EEESI_SI_EEESC_SE_Li256ELb1ELb1ELb0ELb0EEENS1_19SingleTileSchedulerILb1ELb0ELb1ELi128EEEEEEEEEvNT_6ParamsE --------------------------
	.section	.nv.constant0._ZN7cutlass13device_kernelIN5flash19enable_sm80_to_sm89INS1_16FlashAttnFwdSm80INS1_25CollectiveMainloopFwdSm80ILi8ELi2ELb0EN4cute5tupleIJNS5_1CILi128EEENS7_ILi64EEENS7_ILi192EEEEEELi192ENS_10bfloat16_tEfNS_4arch4Sm80ELb0ELb0ELb0ELb1ELb1ELb1ELb1ELb0EEENS1_21CollectiveEpilogueFwdINS6_IJS8_SA_S9_EEENS6_IJNS7_ILi1EEESI_SI_EEESC_SE_Li256ELb1ELb1ELb0ELb0EEENS1_19SingleTileSchedulerILb1ELb0ELb1ELi128EEEEEEEEEvNT_6ParamsE,"a",@progbits
	.sectionflags	@""
	.align	4
.nv.constant0._ZN7cutlass13device_kernelIN5flash19enable_sm80_to_sm89INS1_16FlashAttnFwdSm80INS1_25CollectiveMainloopFwdSm80ILi8ELi2ELb0EN4cute5tupleIJNS5_1CILi128EEENS7_ILi64EEENS7_ILi192EEEEEELi192ENS_10bfloat16_tEfNS_4arch4Sm80ELb0ELb0ELb0ELb1ELb1ELb1ELb1ELb0EEENS1_21CollectiveEpilogueFwdINS6_IJS8_SA_S9_EEENS6_IJNS7_ILi1EEESI_SI_EEESC_SE_Li256ELb1ELb1ELb0ELb0EEENS1_19SingleTileSchedulerILb1ELb0ELb1ELi128EEEEEEEEEvNT_6ParamsE:
	.zero		1400


//--------------------- .nv.constant0._ZN7cutlass13device_kernelIN5flash19enable_sm80_to_sm89INS1_16FlashAttnFwdSm80INS1_25CollectiveMainloopFwdSm80ILi8ELi2ELb0EN4cute5tupleIJNS5_1CILi128EEENS7_ILi64EEENS7_ILi192EEEEEELi192ENS_10bfloat16_tEfNS_4arch4Sm80ELb0ELb1ELb0ELb0ELb1ELb0ELb1ELb0EEENS1_21CollectiveEpilogueFwdINS6_IJS8_SA_S9_EEENS6_IJNS7_ILi1EEESI_SI_EEESC_SE_Li256ELb0ELb1ELb0ELb0EEENS1_19SingleTileSchedulerILb0ELb0ELb1ELi128EEEEEEEEEvNT_6ParamsE --------------------------
	.section	.nv.constant0._ZN7cutlass13device_kernelIN5flash19enable_sm80_to_sm89INS1_16FlashAttnFwdSm80INS1_25CollectiveMainloopFwdSm80ILi8ELi2ELb0EN4cute5tupleIJNS5_1CILi128EEENS7_ILi64EEENS7_ILi192EEEEEELi192ENS_10bfloat16_tEfNS_4arch4Sm80ELb0ELb1ELb0ELb0ELb1ELb0ELb1ELb0EEENS1_21CollectiveEpilogueFwdINS6_IJS8_SA_S9_EEENS6_IJNS7_ILi1EEESI_SI_EEESC_SE_Li256ELb0ELb1ELb0ELb0EEENS1_19SingleTileSchedulerILb0ELb0ELb1ELi128EEEEEEEEEvNT_6ParamsE,"a",@progbits
	.sectionflags	@""
	.align	4
.nv.constant0._ZN7cutlass13device_kernelIN5flash19enable_sm80_to_sm89INS1_16FlashAttnFwdSm80INS1_25CollectiveMainloopFwdSm80ILi8ELi2ELb0EN4cute5tupleIJNS5_1CILi128EEENS7_ILi64EEENS7_ILi192EEEEEELi192ENS_10bfloat16_tEfNS_4arch4Sm80ELb0ELb1ELb0ELb0ELb1ELb0ELb1ELb0EEENS1_21CollectiveEpilogueFwdINS6_IJS8_SA_S9_EEENS6_IJNS7_ILi1EEESI_SI_EEESC_SE_Li256ELb0ELb1ELb0ELb0EEENS1_19SingleTileSchedulerILb0ELb0ELb1ELi128EEEEEEEEEvNT_6ParamsE:
	.zero		1400


//--------------------- .nv.constant0._ZN7cutlass13device_kernelIN5flash19enable_sm80_to_sm89INS1_16FlashAttnFwdSm80INS1_25CollectiveMainloopFwdSm80ILi8ELi2ELb0EN4cute5tupleIJNS5_1CILi128EEENS7_ILi64EEENS7_ILi192EEEEEELi192ENS_10bfloat16_tEfNS_4arch4Sm80ELb0ELb1ELb0ELb1ELb1ELb0ELb1ELb0EEENS1_21CollectiveEpilogueFwdINS6_IJS8_SA_S9_EEENS6_IJNS7_ILi1EEESI_SI_EEESC_SE_Li256ELb1ELb1ELb0ELb0EEENS1_19SingleTileSchedulerILb1ELb0ELb1ELi128EEEEEEEEEvNT_6ParamsE --------------------------
	.section	.nv.constant0._ZN7cutlass13device_kernelIN5flash19enable_sm80_to_sm89INS1_16FlashAttnFwdSm80INS1_25CollectiveMainloopFwdSm80ILi8ELi2ELb0EN4cute5tupleIJNS5_1CILi128EEENS7_ILi64EEENS7_ILi192EEEEEELi192ENS_10bfloat16_tEfNS_4arch4Sm80ELb0ELb1ELb0ELb1ELb1ELb0ELb1ELb0EEENS1_21CollectiveEpilogueFwdINS6_IJS8_SA_S9_EEENS6_IJNS7_ILi1EEESI_SI_EEESC_SE_Li256ELb1ELb1ELb0ELb0EEENS1_19SingleTileSchedulerILb1ELb0ELb1ELi128EEEEEEEEEvNT_6ParamsE,"a",@progbits
	.sectionflags	@""
	.align	4
.nv.constant0._ZN7cutlass13device_kernelIN5flash19enable_sm80_to_sm89INS1_16FlashAttnFwdSm80INS1_25CollectiveMainloopFwdSm80ILi8ELi2ELb0EN4cute5tupleIJNS5_1CILi128EEENS7_ILi64EEENS7_ILi192EEEEEELi192ENS_10bfloat16_tEfNS_4arch4Sm80ELb0ELb1ELb0ELb1ELb1ELb0ELb1ELb0EEENS1_21CollectiveEpilogueFwdINS6_IJS8_SA_S9_EEENS6_IJNS7_ILi1EEESI_SI_EEESC_SE_Li256ELb1ELb1ELb0ELb0EEENS1_19SingleTileSchedulerILb1ELb0ELb1ELi128EEEEEEEEEvNT_6ParamsE:
	.zero		1400


//--------------------- .nv.constant0._ZN7cutlass13device_kernelIN5flash19enable_sm80_to_sm89INS1_16FlashAttnFwdSm80INS1_25CollectiveMainloopFwdSm80ILi8ELi2ELb0EN4cute5tupleIJNS5_1CILi128EEENS7_ILi64EEENS7_ILi192EEEEEELi192ENS_10bfloat16_tEfNS_4arch4Sm80ELb0ELb1ELb0ELb1ELb1ELb1ELb1ELb0EEENS1_21CollectiveEpilogueFwdINS6_IJS8_SA_S9_EEENS6_IJNS7_ILi1EEESI_SI_EEESC_SE_Li256ELb1ELb1ELb0ELb0EEENS1_19SingleTileSchedulerILb1ELb0ELb1ELi128EEEEEEEEEvNT_6ParamsE --------------------------
	.section	.nv.constant0._ZN7cutlass13device_kernelIN5flash19enable_sm80_to_sm89INS1_16FlashAttnFwdSm80INS1_25CollectiveMainloopFwdSm80ILi8ELi2ELb0EN4cute5tupleIJNS5_1CILi128EEENS7_ILi64EEENS7_ILi192EEEEEELi192ENS_10bfloat16_tEfNS_4arch4Sm80ELb0ELb1ELb0ELb1ELb1ELb1ELb1ELb0EEENS1_21CollectiveEpilogueFwdINS6_IJS8_SA_S9_EEENS6_IJNS7_ILi1EEESI_SI_EEESC_SE_Li256ELb1ELb1ELb0ELb0EEENS1_19SingleTileSchedulerILb1ELb0ELb1ELi128EEEEEEEEEvNT_6ParamsE,"a",@progbits
	.sectionflags	@""
	.align	4
.nv.constant0._ZN7cutlass13device_kernelIN5flash19enable_sm80_to_sm89INS1_16FlashAttnFwdSm80INS1_25CollectiveMainloopFwdSm80ILi8ELi2ELb0EN4cute5tupleIJNS5_1CILi128EEENS7_ILi64EEENS7_ILi192EEEEEELi192ENS_10bfloat16_tEfNS_4arch4Sm80ELb0ELb1ELb0ELb1ELb1ELb1ELb1ELb0EEENS1_21CollectiveEpilogueFwdINS6_IJS8_SA_S9_EEENS6_IJNS7_ILi1EEESI_SI_EEESC_SE_Li256ELb1ELb1ELb0ELb0EEENS1_19SingleTileSchedulerILb1ELb0ELb1ELi128EEEEEEEEEvNT_6ParamsE:
	.zero		1400


//--------------------- .nv.constant0._ZN7cutlass13device_kernelIN5flash19enable_sm80_to_sm89INS1_16FlashAttnFwdSm80INS1_25CollectiveMainloopFwdSm80ILi8ELi2ELb0EN4cute5tupleIJNS5_1CILi128EEENS7_ILi64EEENS7_ILi192EEEEEELi192ENS_10bfloat16_tEfNS_4arch4Sm80ELb1ELb0ELb0ELb0ELb1ELb0ELb1ELb0EEENS1_21CollectiveEpilogueFwdINS6_IJS8_SA_S9_EEENS6_IJNS7_ILi1EEESI_SI_EEESC_SE_Li256ELb0ELb1ELb0ELb0EEENS1_30DynamicPersistentTileSchedulerILi256ELi256ELb0ELb1ELb0EEEEEEEEEvNT_6ParamsE --------------------------
	.section	.nv.constant0._ZN7cutlass13device_kernelIN5flash19enable_sm80_to_sm89INS1_16FlashAttnFwdSm80INS1_25CollectiveMainloopFwdSm80ILi8ELi2ELb0EN4cute5tupleIJNS5_1CILi128EEENS7_ILi64EEENS7_ILi192EEEEEELi192ENS_10bfloat16_tEfNS_4arch4Sm80ELb1ELb0ELb0ELb0ELb1ELb0ELb1ELb0EEENS1_21CollectiveEpilogueFwdINS6_IJS8_SA_S9_EEENS6_IJNS7_ILi1EEESI_SI_EEESC_SE_Li256ELb0ELb1ELb0ELb0EEENS1_30DynamicPersistentTileSchedulerILi256ELi256ELb0ELb1ELb0EEEEEEEEEvNT_6ParamsE,"a",@progbits
	.sectionflags	@""
	.align	4
.nv.constant0._ZN7cutlass13device_kernelIN5flash19enable_sm80_to_sm89INS1_16FlashAttnFwdSm80INS1_25CollectiveMainloopFwdSm80ILi8ELi2ELb0EN4cute5tupleIJNS5_1CILi128EEENS7_ILi64EEENS7_ILi192EEEEEELi192ENS_10bfloat16_tEfNS_4arch4Sm80ELb1ELb0ELb0ELb0ELb1ELb0ELb1ELb0EEENS1_21CollectiveEpilogueFwdINS6_IJS8_SA_S9_EEENS6_IJNS7_ILi1EEESI_SI_EEESC_SE_Li256ELb0ELb1ELb0ELb0EEENS1_30DynamicPersistentTileSchedulerILi256ELi256ELb0ELb1ELb0EEEEEEEEEvNT_6ParamsE:
	.zero		1416


//--------------------- .nv.constant0._ZN7cutlass13device_kernelIN5flash19enable_sm80_to_sm89INS1_16FlashAttnFwdSm80INS1_25CollectiveMainloopFwdSm80ILi8ELi2ELb0EN4cute5tupleIJNS5_1CILi128EEENS7_ILi64EEENS7_ILi192EEEEEELi192ENS_10bfloat16_tEfNS_4arch4Sm80ELb1ELb0ELb0ELb1ELb1ELb0ELb1ELb0EEENS1_21CollectiveEpilogueFwdINS6_IJS8_SA_S9_EEENS6_IJNS7_ILi1EEESI_SI_EEESC_SE_Li256ELb1ELb1ELb0ELb0EEENS1_19SingleTileSchedulerILb1ELb0ELb1ELi128EEEEEEEEEvNT_6ParamsE --------------------------
	.section	.nv.constant0._ZN7cutlass13device_kernelIN5flash19enable_sm80_to_sm89INS1_16FlashAttnFwdSm80INS1_25CollectiveMainloopFwdSm80ILi8ELi2ELb0EN4cute5tupleIJNS5_1CILi128EEENS7_ILi64EEENS7_ILi192EEEEEELi192ENS_10bfloat16_tEfNS_4arch4Sm80ELb1ELb0ELb0ELb1ELb1ELb0ELb1ELb0EEENS1_21CollectiveEpilogueFwdINS6_IJS8_SA_S9_EEENS6_IJNS7_ILi1EEESI_SI_EEESC_SE_Li256ELb1ELb1ELb0ELb0EEENS1_19SingleTileSchedulerILb1ELb0ELb1ELi128EEEEEEEEEvNT_6ParamsE,"a",@progbits
	.sectionflags	@""
	.align	4
.nv.constant0._ZN7cutlass13device_kernelIN5flash19enable_sm80_to_sm89INS1_16FlashAttnFwdSm80INS1_25CollectiveMainloopFwdSm80ILi8ELi2ELb0EN4cute5tupleIJNS5_1CILi128EEENS7_ILi64EEENS7_ILi192EEEEEELi192ENS_10bfloat16_tEfNS_4arch4Sm80ELb1ELb0ELb0ELb1ELb1ELb0ELb1ELb0EEENS1_21CollectiveEpilogueFwdINS6_IJS8_SA_S9_EEENS6_IJNS7_ILi1EEESI_SI_EEESC_SE_Li256ELb1ELb1ELb0ELb0EEENS1_19SingleTileSchedulerILb1ELb0ELb1ELi128EEEEEEEEEvNT_6ParamsE:
	.zero		1400


//--------------------- .nv.constant0._ZN7cutlass13device_kernelIN5flash19enable_sm80_to_sm89INS1_16FlashAttnFwdSm80INS1_25CollectiveMainloopFwdSm80ILi8ELi2ELb0EN4cute5tupleIJNS5_1CILi128EEENS7_ILi64EEENS7_ILi192EEEEEELi192ENS_10bfloat16_tEfNS_4arch4Sm80ELb1ELb0ELb0ELb1ELb1ELb1ELb1ELb0EEENS1_21CollectiveEpilogueFwdINS6_IJS8_SA_S9_EEENS6_IJNS7_ILi1EEESI_SI_EEESC_SE_Li256ELb1ELb1ELb0ELb0EEENS1_19SingleTileSchedulerILb1ELb0ELb1ELi128EEEEEEEEEvNT_6ParamsE --------------------------
	.section	.nv.constant0._ZN7cutlass13device_kernelIN5flash19enable_sm80_to_sm89INS1_16FlashAttnFwdSm80INS1_25CollectiveMainloopFwdSm80ILi8ELi2ELb0EN4cute5tupleIJNS5_1CILi128EEENS7_ILi64EEENS7_ILi192EEEEEELi192ENS_10bfloat16_tEfNS_4arch4Sm80ELb1ELb0ELb0ELb1ELb1ELb1ELb1ELb0EEENS1_21CollectiveEpilogueFwdINS6_IJS8_SA_S9_EEENS6_IJNS7_ILi1EEESI_SI_EEESC_SE_Li256ELb1ELb1ELb0ELb0EEENS1_19SingleTileSchedulerILb1ELb0ELb1ELi128EEEEEEEEEvNT_6ParamsE,"a",@progbits
	.sectionflags	@""
	.align	4
.nv.constant0._ZN7cutlass13device_kernelIN5flash19enable_sm80_to_sm89INS1_16FlashAttnFwdSm80INS1_25CollectiveMainloopFwdSm80ILi8ELi2ELb0EN4cute5tupleIJNS5_1CILi128EEENS7_ILi64EEENS7_ILi192EEEEEELi192ENS_10bfloat16_tEfNS_4arch4Sm80ELb1ELb0ELb0ELb1ELb1ELb1ELb1ELb0EEENS1_21CollectiveEpilogueFwdINS6_IJS8_SA_S9_EEENS6_IJNS7_ILi1EEESI_SI_EEESC_SE_Li256ELb1ELb1ELb0ELb0EEENS1_19SingleTileSchedulerILb1ELb0ELb1ELi128EEEEEEEEEvNT_6ParamsE:
	.zero		1400


//--------------------- .text._ZN7cutlass13device_kernelIN5flash19enable_sm80_to_sm89INS1_16FlashAttnFwdSm80INS1_25CollectiveMainloopFwdSm80ILi8ELi1ELb0EN4cute5tupleIJNS5_1CILi128EEENS7_ILi64EEENS7_ILi192EEEEEELi192ENS_10bfloat16_tEfNS_4arch4Sm80ELb0ELb0ELb1ELb0ELb1ELb0ELb1ELb0EEENS1_21CollectiveEpilogueFwdINS6_IJS8_SA_S9_EEENS6_IJNS7_ILi1EEESI_SI_EEESC_SE_Li256ELb0ELb1ELb0ELb0EEENS1_19SingleTileSchedulerILb0ELb0ELb1ELi128EEEEEEEEEvNT_6ParamsE --------------------------
	.section	.text._ZN7cutlass13device_kernelIN5flash19enable_sm80_to_sm89INS1_16FlashAttnFwdSm80INS1_25CollectiveMainloopFwdSm80ILi8ELi1ELb0EN4cute5tupleIJNS5_1CILi128EEENS7_ILi64EEENS7_ILi192EEEEEELi192ENS_10bfloat16_tEfNS_4arch4Sm80ELb0ELb0ELb1ELb0ELb1ELb0ELb1ELb0EEENS1_21CollectiveEpilogueFwdINS6_IJS8_SA_S9_EEENS6_IJNS7_ILi1EEESI_SI_EEESC_SE_Li256ELb0ELb1ELb0ELb0EEENS1_19SingleTileSchedulerILb0ELb0ELb1ELi128EEEEEEEEEvNT_6ParamsE,"ax",@progbits
	.sectioninfo	@"SHI_REGISTERS=255"
	.align	128
.text._ZN7cutlass13device_kernelIN5flash19enable_sm80_to_sm89INS1_16FlashAttnFwdSm80INS1_25CollectiveMainloopFwdSm80ILi8ELi1ELb0EN4cute5tupleIJNS5_1CILi128EEENS7_ILi64EEENS7_ILi192EEEEEELi192ENS_10bfloat16_tEfNS_4arch4Sm80ELb0ELb0ELb1ELb0ELb1ELb0ELb1ELb0EEENS1_21CollectiveEpilogueFwdINS6_IJS8_SA_S9_EEENS6_IJNS7_ILi1EEESI_SI_EEESC_SE_Li256ELb0ELb1ELb0ELb0EEENS1_19SingleTileSchedulerILb0ELb0ELb1ELi128EEEEEEEEEvNT_6ParamsE:
        .type           _ZN7cutlass13device_kernelIN5flash19enable_sm80_to_sm89INS1_16FlashAttnFwdSm80INS1_25CollectiveMainloopFwdSm80ILi8ELi1ELb0EN4cute5tupleIJNS5_1CILi128EEENS7_ILi64EEENS7_ILi192EEEEEELi192ENS_10bfloat16_tEfNS_4arch4Sm80ELb0ELb0ELb1ELb0ELb1ELb0ELb1ELb0EEENS1_21CollectiveEpilogueFwdINS6_IJS8_SA_S9_EEENS6_IJNS7_ILi1EEESI_SI_EEESC_SE_Li256ELb0ELb1ELb0ELb0EEENS1_19SingleTileSchedulerILb0ELb0ELb1ELi128EEEEEEEEEvNT_6ParamsE,@function
        .size           _ZN7cutlass13device_kernelIN5flash19enable_sm80_to_sm89INS1_16FlashAttnFwdSm80INS1_25CollectiveMainloopFwdSm80ILi8ELi1ELb0EN4cute5tupleIJNS5_1CILi128EEENS7_ILi64EEENS7_ILi192EEEEEELi192ENS_10bfloat16_tEfNS_4arch4Sm80ELb0ELb0ELb1ELb0ELb1ELb0ELb1ELb0EEENS1_21CollectiveEpilogueFwdINS6_IJS8_SA_S9_EEENS6_IJNS7_ILi1EEESI_SI_EEESC_SE_Li256ELb0ELb1ELb0ELb0EEENS1_19SingleTileSchedulerILb0ELb0ELb1ELi128EEEEEEEEEvNT_6ParamsE,(.L_x_3394 - _ZN7cutlass13device_kernelIN5flash19enable_sm80_to_sm89INS1_16FlashAttnFwdSm80INS1_25CollectiveMainloopFwdSm80ILi8ELi1ELb0EN4cute5tupleIJNS5_1CILi128EEENS7_ILi64EEENS7_ILi192EEEEEELi192ENS_10bfloat16_tEfNS_4arch4Sm80ELb0ELb0ELb1ELb0ELb1ELb0ELb1ELb0EEENS1_21CollectiveEpilogueFwdINS6_IJS8_SA_S9_EEENS6_IJNS7_ILi1EEESI_SI_EEESC_SE_Li256ELb0ELb1ELb0ELb0EEENS1_19SingleTileSchedulerILb0ELb0ELb1ELi128EEEEEEEEEvNT_6ParamsE)
        .other          _ZN7cutlass13device_kernelIN5flash19enable_sm80_to_sm89INS1_16FlashAttnFwdSm80INS1_25CollectiveMainloopFwdSm80ILi8ELi1ELb0EN4cute5tupleIJNS5_1CILi128EEENS7_ILi64EEENS7_ILi192EEEEEELi192ENS_10bfloat16_tEfNS_4arch4Sm80ELb0ELb0ELb1ELb0ELb1ELb0ELb1ELb0EEENS1_21CollectiveEpilogueFwdINS6_IJS8_SA_S9_EEENS6_IJNS7_ILi1EEESI_SI_EEESC_SE_Li256ELb0ELb1ELb0ELb0EEENS1_19SingleTileSchedulerILb0ELb0ELb1ELi128EEEEEEEEEvNT_6ParamsE,@"STO_CUDA_ENTRY STV_DEFAULT"
_ZN7cutlass13device_kernelIN5flash19enable_sm80_to_sm89INS1_16FlashAttnFwdSm80INS1_25CollectiveMainloopFwdSm80ILi8ELi1ELb0EN4cute5tupleIJNS5_1CILi128EEENS7_ILi64EEENS7_ILi192EEEEEELi192ENS_10bfloat16_tEfNS_4arch4Sm80ELb0ELb0ELb1ELb0ELb1ELb0ELb1ELb0EEENS1_21CollectiveEpilogueFwdINS6_IJS8_SA_S9_EEENS6_IJNS7_ILi1EEESI_SI_EEESC_SE_Li256ELb0ELb1ELb0ELb0EEENS1_19SingleTileSchedulerILb0ELb0ELb1ELi128EEEEEEEEEvNT_6ParamsE:
[----:B------:R-:W-:Y:S02]  /*0000*/  MOV R1, c[0x0][0x28] ;  /* 0x00000a0000017a02 */ /* 0x000fe40000000f00 */
[----:B------:R-:W1:Y:S02]  /*0010*/  S2UR UR11, SR_CTAID.Z ;  /* 0x00000000000b79c3 */ /* 0x000e640000002700 */
[----:B-1----:R-:W-:-:S13]  /*0020*/  ISETP.LE.AND P0, PT, RZ, UR11, PT ;  /* 0x0000000bff007c0c */ /* 0x002fda000bf03270 */
[----:B------:R-:W-:Y:S05]  /*0030*/  @!P0 EXIT ;  /* 0x000000000000894d */ /* 0x000fea0003800000 */
[----:B------:R-:W-:Y:S02]  /*0040*/  ULDC.64 UR4, c[0x0][0x370] ;  /* 0x0000dc0000047ab9 */ /* 0x000fe40000000a00 */
[----:B------:R-:W-:Y:S02]  /*0050*/  UISETP.NE.U32.AND UP0, UPT, URZ, UR4, UPT ;  /* 0x000000043f00728c */ /* 0x000fe4000bf05070 */
[----:B------:R-:W-:Y:S02]  /*0060*/  ULDC.64 UR8, c[0x0][0x370] ;  /* 0x0000dc0000087ab9 */ /* 0x000fe40000000a00 */
[----:B------:R-:W-:Y:S02]  /*0070*/  UISETP.NE.AND.EX UP0, UPT, URZ, UR5, UPT, UP0 ;  /* 0x000000053f00728c */ /* 0x000fe4000bf05300 */
[----:B------:R-:W-:Y:S02]  /*0080*/  ULDC.64 UR12, c[0x0][0x118] ;  /* 0x00004600000c7ab9 */ /* 0x000fe40000000a00 */
[----:B------:R-:W-:-:S02]  /*0090*/  ULDC.64 UR4, c[0x0][0x340] ;  /* 0x0000d00000047ab9 */ /* 0x000fc40000000a00 */
[----:B------:R-:W-:-:S05]  /*00a0*/  PLOP3.LUT P1, PT, PT, PT, UP0, 0x80, 0x0 ;  /* 0x000000000000781c */ /* 0x000fca0003f2f008 */
[----:B------:R-:W-:Y:S02]  /*00b0*/  @UP0 UMOV UR6, 0x4 ;  /* 0x0000000400060882 */ /* 0x000fe40000000000 */
[----:B------:R-:W-:Y:S02]  /*00c0*/  @UP0 UIMAD.WIDE UR6, UR11, UR6, UR8 ;  /* 0x000000060b0602a5 */ /* 0x000fe4000f8e0208 */
[----:B------:R-:W-:-:S04]  /*00d0*/  UISETP.NE.U32.AND UP0, UPT, URZ, UR4, UPT ;  /* 0x000000043f00728c */ /* 0x000fc8000bf05070 */
[----:B------:R-:W-:Y:S01]  /*00e0*/  UISETP.NE.AND.EX UP0, UPT, URZ, UR5, UPT, UP0 ;  /* 0x000000053f00728c */ /* 0x000fe2000bf05300 */
[----:B------:R-:W-:Y:S02]  /*00f0*/  IMAD.U32 R10, RZ, RZ, UR6 ;  /* 0x00000006ff0a7e24 */ /* 0x000fe4000f8e00ff */
[----:B------:R-:W-:Y:S01]  /*0100*/  IMAD.U32 R11, RZ, RZ, UR7 ;  /* 0x00000007ff0b7e24 */ /* 0x000fe2000f8e00ff */
[----:B------:R-:W-:Y:S02]  /*0110*/  ULDC.64 UR6, c[0x0][0x340] ;  /* 0x0000d00000067ab9 */ /* 0x000fe40000000a00 */
[----:B------:R-:W-:Y:S02]  /*0120*/  PLOP3.LUT P6, PT, PT, PT, UP0, 0x80, 0x0 ;  /* 0x000000000000781c */ /* 0x000fe40003fcf008 */
[----:B------:R1:W2:Y:S03]  /*0130*/  @P1 LDG.E R10, [R10.64] ;  /* 0x0000000c0a0a1981 */ /* 0x0002a6000c1e1900 */
[----:B------:R-:W-:-:S02]  /*0140*/  @UP0 UMOV UR4, 0x4 ;  /* 0x0000000400040882 */ /* 0x000fc40000000000 */
[----:B------:R-:W-:-:S06]  /*0150*/  @UP0 UIMAD.WIDE UR4, UR11, UR4, UR6 ;  /* 0x000000040b0402a5 */ /* 0x000fcc000f8e0206 */
[----:B------:R-:W-:Y:S02]  /*0160*/  IMAD.U32 R12, RZ, RZ, UR4 ;  /* 0x00000004ff0c7e24 */ /* 0x000fe4000f8e00ff */
[----:B------:R-:W-:Y:S01]  /*0170*/  IMAD.U32 R13, RZ, RZ, UR5 ;  /* 0x00000005ff0d7e24 */ /* 0x000fe2000f8e00ff */
[----:B------:R-:W3:Y:S01]  /*0180*/  S2R R3, SR_TID.X ;  /* 0x0000000000037919 */ /* 0x000ee20000002100 */
[----:B------:R-:W4:Y:S03]  /*0190*/  S2UR UR8, SR_CTAID.Y ;  /* 0x00000000000879c3 */ /* 0x000f260000002600 */
[----:B------:R-:W5:Y:S01]  /*01a0*/  S2R R210, SR_CTAID.X ;  /* 0x0000000000d27919 */ /* 0x000f620000002500 */
[----:B------:R-:W-:Y:S01]  /*01b0*/  IMAD.MOV.U32 R2, RZ, RZ, c[0x0][0x2c4] ;  /* 0x0000b100ff027624 */ /* 0x000fe200078e00ff */
[----:B------:R-:W-:Y:S02]  /*01c0*/  ULDC.64 UR4, c[0x0][0x1b8] ;  /* 0x00006e0000047ab9 */ /* 0x000fe40000000a00 */
[----:B------:R1:W2:Y:S01]  /*01d0*/  @P6 LDG.E R12, [R12.64] ;  /* 0x0000000c0c0c6981 */ /* 0x0002a2000c1e1900 */
[----:B------:R-:W-:Y:S01]  /*01e0*/  USHF.R.S32.HI UR9, URZ, 0x1f, UR11 ;  /* 0x0000001f3f097899 */ /* 0x000fe2000801140b */
[----:B------:R-:W-:Y:S01]  /*01f0*/  ISETP.NE.AND P0, PT, R2, 0x1, PT ;  /* 0x000000010200780c */ /* 0x000fe20003f05270 */
[----:B------:R-:W-:Y:S01]  /*0200*/  IMAD.MOV.U32 R207, RZ, RZ, c[0x0][0x2b8] ;  /* 0x0000ae00ffcf7624 */ /* 0x000fe200078e00ff */
[----:B------:R-:W-:Y:S01]  /*0210*/  UMOV UR10, URZ ;  /* 0x0000003f000a7c82 */ /* 0x000fe20008000000 */
[----:B------:R-:W-:-:S03]  /*0220*/  IMAD.MOV.U32 R208, RZ, RZ, RZ ;  /* 0x000000ffffd07224 */ /* 0x000fc600078e00ff */
[----:B------:R-:W-:Y:S02]  /*0230*/  ISETP.NE.AND P3, PT, R207, 0x1, PT ;  /* 0x00000001cf00780c */ /* 0x000fe40003f65270 */
[----:B---3--:R-:W-:Y:S01]  /*0240*/  SHF.R.S32.HI R24, RZ, 0x1f, R3 ;  /* 0x0000001fff187819 */ /* 0x008fe20000011403 */
[----:B----4-:R-:W-:Y:S02]  /*0250*/  USHF.R.S32.HI UR6, URZ, 0x1f, UR8 ;  /* 0x0000001f3f067899 */ /* 0x010fe40008011408 */
[----:B------:R-:W-:Y:S01]  /*0260*/  UIMAD.WIDE.U32 UR14, UR8, UR4, URZ ;  /* 0x00000004080e72a5 */ /* 0x000fe2000f8e003f */
[----:B------:R-:W-:Y:S01]  /*0270*/  LEA.HI R5, R24, R3, RZ, 0x3 ;  /* 0x0000000318057211 */ /* 0x000fe200078f18ff */
[----:B------:R-:W-:-:S03]  /*0280*/  UIMAD UR7, UR6, UR4, URZ ;  /* 0x00000004060772a4 */ /* 0x000fc6000f8e023f */
[----:B------:R-:W-:Y:S01]  /*0290*/  LOP3.LUT R0, R5, 0xfffffff8, RZ, 0xc0, !PT ;  /* 0xfffffff805007812 */ /* 0x000fe200078ec0ff */
[----:B------:R-:W-:Y:S01]  /*02a0*/  UIMAD UR7, UR8, UR5, UR7 ;  /* 0x00000005080772a4 */ /* 0x000fe2000f8e0207 */
[----:B------:R-:W-:Y:S02]  /*02b0*/  SHF.R.S32.HI R5, RZ, 0x3, R5 ;  /* 0x00000003ff057819 */ /* 0x000fe40000011405 */
[----:B------:R-:W-:Y:S01]  /*02c0*/  ULDC.64 UR4, c[0x0][0x1c0] ;  /* 0x0000700000047ab9 */ /* 0x000fe20000000a00 */
[----:B------:R-:W-:Y:S01]  /*02d0*/  IMAD.IADD R0, R3, 0x1, -R0 ;  /* 0x0000000103007824 */ /* 0x000fe200078e0a00 */
[----:B------:R-:W-:Y:S01]  /*02e0*/  UIADD3 UR15, UR15, UR7, URZ ;  /* 0x000000070f0f7290 */ /* 0x000fe2000fffe03f */
[----:B------:R-:W-:Y:S01]  /*02f0*/  IMAD.SHL.U32 R211, R5, 0x40, RZ ;  /* 0x0000004005d37824 */ /* 0x000fe200078e00ff */
[----:B------:R-:W-:Y:S01]  /*0300*/  UIMAD UR9, UR9, UR4, URZ ;  /* 0x00000004090972a4 */ /* 0x000fe2000f8e023f */
[C---:B------:R-:W-:Y:S01]  /*0310*/  IMAD R213, R0.reuse, 0x20, R5 ;  /* 0x0000002000d57824 */ /* 0x040fe200078e0205 */
[----:B------:R-:W-:Y:S01]  /*0320*/  UIMAD.WIDE.U32 UR14, UR11, UR4, UR14 ;  /* 0x000000040b0e72a5 */ /* 0x000fe2000f8e000e */
[----:B------:R-:W-:Y:S01]  /*0330*/  IMAD.SHL.U32 R216, R0, 0x8, RZ ;  /* 0x0000000800d87824 */ /* 0x000fe200078e00ff */
[----:B------:R-:W-:Y:S01]  /*0340*/  UIMAD UR5, UR11, UR5, UR9 ;  /* 0x000000050b0572a4 */ /* 0x000fe2000f8e0209 */
[C---:B-----5:R-:W-:Y:S01]  /*0350*/  IMAD R212, R210.reuse, 0x80, R213 ;  /* 0x00000080d2d47824 */ /* 0x060fe200078e02d5 */
[----:B------:R-:W-:Y:S01]  /*0360*/  LOP3.LUT R211, R211, 0x1c0, RZ, 0xc0, !PT ;  /* 0x000001c0d3d37812 */ /* 0x000fe200078ec0ff */
[----:B------:R-:W-:Y:S01]  /*0370*/  IMAD R210, R210, 0x80, R5 ;  /* 0x00000080d2d27824 */ /* 0x000fe200078e0205 */
[----:B------:R-:W-:Y:S01]  /*0380*/  UIADD3 UR5, UR15, UR5, URZ ;  /* 0x000000050f057290 */ /* 0x000fe2000fffe03f */
[----:B------:R-:W-:Y:S01]  /*0390*/  @P0 IMAD.HI.U32 R4, R212, c[0x0][0x2c8], RZ ;  /* 0x0000b200d4040a27 */ /* 0x000fe200078e00ff */
[C---:B------:R-:W-:Y:S01]  /*03a0*/  IADD3 R215, R216.reuse, 0x40, RZ ;  /* 0x00000040d8d77810 */ /* 0x040fe20007ffe0ff */
[----:B------:R-:W-:Y:S01]  /*03b0*/  ULDC UR4, c[0x0][0x2ac] ;  /* 0x0000ab0000047ab9 */ /* 0x000fe20000000800 */
[C---:B------:R-:W-:Y:S01]  /*03c0*/  IADD3 R214, R216.reuse, 0x80, RZ ;  /* 0x00000080d8d67810 */ /* 0x040fe20007ffe0ff */
[----:B------:R-:W-:Y:S01]  /*03d0*/  IMAD.MOV.U32 R7, RZ, RZ, R212 ;  /* 0x000000ffff077224 */ /* 0x000fe200078e00d4 */
[----:B------:R-:W-:Y:S01]  /*03e0*/  @P0 SHF.R.U32.HI R7, RZ, c[0x0][0x2cc], R4 ;  /* 0x0000b300ff070a19 */ /* 0x000fe20000011604 */
[----:B------:R-:W-:Y:S01]  /*03f0*/  IMAD.U32 R9, RZ, RZ, UR15 ;  /* 0x0000000fff097e24 */ /* 0x000fe2000f8e00ff */
[----:B------:R-:W-:Y:S01]  /*0400*/  ULDC UR7, c[0x0][0x1d0] ;  /* 0x0000740000077ab9 */ /* 0x000fe20000000800 */
[----:B------:R-:W-:Y:S01]  /*0410*/  IMAD.U32 R8, RZ, RZ, UR14 ;  /* 0x0000000eff087e24 */ /* 0x000fe2000f8e00ff */
[--C-:B------:R-:W-:Y:S01]  /*0420*/  SHF.R.S32.HI R4, RZ, 0x1f, R7.reuse ;  /* 0x0000001fff047819 */ /* 0x100fe20000011407 */
[----:B------:R-:W-:Y:S01]  /*0430*/  IMAD.MOV R9, RZ, RZ, -R7 ;  /* 0x000000ffff097224 */ /* 0x000fe200078e0a07 */
[----:B------:R-:W-:Y:S01]  /*0440*/  UIMAD UR7, UR4, UR7, 0x3f ;  /* 0x0000003f040774a4 */ /* 0x000fe2000f8e0207 */
[----:B------:R-:W-:Y:S01]  /*0450*/  IMAD.U32 R15, RZ, RZ, UR5 ;  /* 0x00000005ff0f7e24 */ /* 0x000fe2000f8e00ff */
[----:B------:R-:W-:Y:S01]  /*0460*/  ISETP.GE.AND P5, PT, R216, c[0x0][0x198], PT ;  /* 0x00006600d8007a0c */ /* 0x000fe20003fa6270 */
[----:B------:R-:W-:Y:S01]  /*0470*/  IMAD R6, R9, c[0x0][0x2c4], R212 ;  /* 0x0000b10009067a24 */ /* 0x000fe200078e02d4 */
[----:B------:R-:W-:Y:S01]  /*0480*/  ISETP.GE.AND P4, PT, R215, c[0x0][0x198], PT ;  /* 0x00006600d7007a0c */ /* 0x000fe20003f86270 */
[----:B------:R-:W-:Y:S01]  /*0490*/  IMAD.MOV.U32 R14, RZ, RZ, R8 ;  /* 0x000000ffff0e7224 */ /* 0x000fe200078e0008 */
[----:B------:R-:W-:Y:S01]  /*04a0*/  USHF.R.S32.HI UR5, URZ, 0x1f, UR7 ;  /* 0x0000001f3f057899 */ /* 0x000fe20008011407 */
[----:B------:R-:W-:Y:S01]  /*04b0*/  IMAD R4, R4, c[0x0][0x1b0], RZ ;  /* 0x00006c0004047a24 */ /* 0x000fe200078e02ff */
[----:B------:R-:W-:Y:S01]  /*04c0*/  SHF.R.S32.HI R9, RZ, 0x1f, R6 ;  /* 0x0000001fff097819 */ /* 0x000fe20000011406 */
[----:B------:R-:W-:Y:S01]  /*04d0*/  IMAD.WIDE.U32 R14, R7, c[0x0][0x1b0], R14 ;  /* 0x00006c00070e7a25 */ /* 0x000fe200078e000e */
[----:B------:R-:W-:-:S02]  /*04e0*/  ULEA.HI UR7, UR5, UR7, URZ, 0x6 ;  /* 0x0000000705077291 */ /* 0x000fc4000f8f303f */
[----:B------:R-:W-:Y:S01]  /*04f0*/  ULDC UR9, c[0x0][0x1d0] ;  /* 0x0000740000097ab9 */ /* 0x000fe20000000800 */
[----:B------:R-:W-:Y:S01]  /*0500*/  IMAD R7, R7, c[0x0][0x1b4], R4 ;  /* 0x00006d0007077a24 */ /* 0x000fe200078e0204 */
[----:B------:R-:W-:Y:S01]  /*0510*/  SHF.R.U32.HI R4, RZ, 0x3, R211 ;  /* 0x00000003ff047819 */ /* 0x000fe200000116d3 */
[----:B------:R-:W-:Y:S01]  /*0520*/  IMAD R9, R9, c[0x0][0x1a8], RZ ;  /* 0x00006a0009097a24 */ /* 0x000fe200078e02ff */
[----:B------:R-:W-:Y:S01]  /*0530*/  LOP3.LUT R211, R211, 0x38, R216, 0xf8, !PT ;  /* 0x00000038d3d37812 */ /* 0x000fe200078ef8d8 */
[----:B------:R-:W-:Y:S01]  /*0540*/  IMAD.IADD R15, R15, 0x1, R7 ;  /* 0x000000010f0f7824 */ /* 0x000fe200078e0207 */
[----:B------:R-:W-:Y:S01]  /*0550*/  USHF.R.S32.HI UR7, URZ, 0x6, UR7 ;  /* 0x000000063f077899 */ /* 0x000fe20008011407 */
[C---:B------:R-:W-:Y:S01]  /*0560*/  IMAD R9, R6.reuse, c[0x0][0x1ac], R9 ;  /* 0x00006b0006097a24 */ /* 0x040fe200078e0209 */
[----:B------:R-:W-:Y:S01]  /*0570*/  LOP3.LUT R211, R211, R4, RZ, 0x3c, !PT ;  /* 0x00000004d3d37212 */ /* 0x000fe200078e3cff */
[----:B------:R-:W-:Y:S01]  /*0580*/  IMAD.WIDE.U32 R6, R6, c[0x0][0x1a8], R14 ;  /* 0x00006a0006067a25 */ /* 0x000fe200078e000e */
[----:B------:R-:W-:Y:S01]  /*0590*/  LEA.HI R4, R24, R3, RZ, 0x6 ;  /* 0x0000000318047211 */ /* 0x000fe200078f30ff */
[----:B------:R-:W-:-:S02]  /*05a0*/  UIMAD UR9, UR4, UR9, URZ ;  /* 0x00000009040972a4 */ /* 0x000fc4000f8e023f */
[----:B------:R-:W-:Y:S01]  /*05b0*/  IMAD.IADD R8, R7, 0x1, R9 ;  /* 0x0000000107087824 */ /* 0x000fe200078e0209 */
[----:B------:R-:W-:Y:S01]  /*05c0*/  LEA R9, P0, R6, c[0x0][0x160], 0x1 ;  /* 0x0000580006097a11 */ /* 0x000fe200078008ff */
[----:B------:R-:W-:Y:S01]  /*05d0*/  IMAD R7, R2, c[0x0][0x168], RZ ;  /* 0x00005a0002077a24 */ /* 0x000fe200078e02ff */
[----:B------:R-:W-:Y:S01]  /*05e0*/  IADD3 R2, R210, 0x20, RZ ;  /* 0x00000020d2027810 */ /* 0x000fe20007ffe0ff */
[----:B------:R-:W-:Y:S01]  /*05f0*/  IMAD.SHL.U32 R4, R4, 0x8, RZ ;  /* 0x0000000804047824 */ /* 0x000fe200078e00ff */
[----:B------:R-:W-:Y:S01]  /*0600*/  LEA.HI.X R8, R6, c[0x0][0x164], R8, 0x1, P0 ;  /* 0x0000590006087a11 */ /* 0x000fe200000f0c08 */
[----:B------:R-:W-:Y:S01]  /*0610*/  SHFL.IDX PT, R14, R9, RZ, 0x181f ;  /* 0x00181fff090e7589 */ /* 0x000fe200000e0000 */
[-C--:B------:R-:W-:Y:S01]  /*0620*/  ISETP.GE.AND P0, PT, R210, R7.reuse, PT ;  /* 0x00000007d200720c */ /* 0x080fe20003f06270 */
[----:B------:R-:W-:Y:S01]  /*0630*/  ULDC.64 UR4, c[0x0][0x2b0] ;  /* 0x0000ac0000047ab9 */ /* 0x000fe20000000a00 */
[----:B------:R-:W-:Y:S01]  /*0640*/  ISETP.GE.AND P2, PT, R2, R7, PT ;  /* 0x000000070200720c */ /* 0x000fe20003f46270 */
[----:B------:R-:W3:Y:S01]  /*0650*/  SHFL.IDX PT, R15, R8, RZ, 0x181f ;  /* 0x00181fff080f7589 */ /* 0x000ee200000e0000 */
[----:B------:R-:W-:-:S02]  /*0660*/  LOP3.LUT R211, R211, 0xfffffe00, R4, 0xf8, !PT ;  /* 0xfffffe00d3d37812 */ /* 0x000fc400078ef804 */
[----:B------:R-:W-:Y:S01]  /*0670*/  P2R R2, PR, RZ, 0x8 ;  /* 0x00000008ff027803 */ /* 0x000fe20000000000 */
[----:B------:R-:W-:Y:S01]  /*0680*/  SHFL.IDX PT, R20, R9, 0x1, 0x181f ;  /* 0x00381f0009147f89 */ /* 0x000fe200000e0000 */
[----:B------:R-:W-:Y:S02]  /*0690*/  ISETP.GE.AND P3, PT, R214, c[0x0][0x198], PT ;  /* 0x00006600d6007a0c */ /* 0x000fe40003f66270 */
[----:B------:R-:W-:Y:S01]  /*06a0*/  IADD3 R2, R210, 0x40, RZ ;  /* 0x00000040d2027810 */ /* 0x000fe20007ffe0ff */
[----:B------:R-:W4:Y:S02]  /*06b0*/  SHFL.IDX PT, R21, R8, 0x1, 0x181f ;  /* 0x00381f0008157f89 */ /* 0x000f2400000e0000 */
[----:B------:R-:W-:Y:S02]  /*06c0*/  @!P0 SHF.R.S32.HI R6, RZ, 0x1f, R215 ;  /* 0x0000001fff068819 */ /* 0x000fe400000114d7 */
[----:B-1----:R-:W-:Y:S01]  /*06d0*/  @!P0 SHF.R.S32.HI R11, RZ, 0x1f, R214 ;  /* 0x0000001fff0b8819 */ /* 0x002fe200000114d6 */
[----:B------:R-:W-:Y:S01]  /*06e0*/  SHFL.IDX PT, R13, R8, 0x2, 0x181f ;  /* 0x00581f00080d7f89 */ /* 0x000fe200000e0000 */
[----:B------:R-:W-:-:S02]  /*06f0*/  @!P0 LEA.HI R6, R6, R215, RZ, 0x3 ;  /* 0x000000d706068211 */ /* 0x000fc400078f18ff */
[----:B------:R-:W-:Y:S02]  /*0700*/  @!P0 LEA.HI R4, R11, R214, RZ, 0x3 ;  /* 0x000000d60b048211 */ /* 0x000fe400078f18ff */
[----:B------:R-:W-:Y:S02]  /*0710*/  @!P0 LOP3.LUT R6, R6, 0xfffffff8, RZ, 0xc0, !PT ;  /* 0xfffffff806068812 */ /* 0x000fe400078ec0ff */
[----:B------:R-:W-:Y:S02]  /*0720*/  @!P0 LOP3.LUT R4, R4, 0xfffffff8, RZ, 0xc0, !PT ;  /* 0xfffffff804048812 */ /* 0x000fe400078ec0ff */
[----:B------:R-:W-:Y:S01]  /*0730*/  @!P2 SHF.R.S32.HI R16, RZ, 0x1f, R215 ;  /* 0x0000001fff10a819 */ /* 0x000fe200000114d7 */
[----:B---3--:R-:W-:Y:S01]  /*0740*/  @!P0 IMAD.WIDE R18, R6, 0x2, R14 ;  /* 0x0000000206128825 */ /* 0x008fe200078e020e */
[----:B------:R-:W-:Y:S02]  /*0750*/  @!P2 SHF.R.S32.HI R11, RZ, 0x1f, R214 ;  /* 0x0000001fff0ba819 */ /* 0x000fe400000114d6 */
[----:B------:R-:W-:Y:S01]  /*0760*/  @!P2 LEA.HI R16, R16, R215, RZ, 0x3 ;  /* 0x000000d71010a211 */ /* 0x000fe200078f18ff */
[----:B------:R-:W-:-:S03]  /*0770*/  @!P0 IMAD.WIDE R22, R4, 0x2, R14 ;  /* 0x0000000204168825 */ /* 0x000fc600078e020e */
[----:B------:R-:W-:Y:S01]  /*0780*/  @!P2 LOP3.LUT R16, R16, 0xfffffff8, RZ, 0xc0, !PT ;  /* 0xfffffff81010a812 */ /* 0x000fe200078ec0ff */
[----:B------:R-:W-:-:S04]  /*0790*/  @!P0 IMAD.WIDE R14, R216, 0x2, R14 ;  /* 0x00000002d80e8825 */ /* 0x000fc800078e020e */
[----:B----4-:R-:W-:Y:S01]  /*07a0*/  @!P2 IMAD.WIDE R16, R16, 0x2, R20 ;  /* 0x000000021010a825 */ /* 0x010fe200078e0214 */
[----:B--2---:R1:W2:Y:S01]  /*07b0*/  @P1 R2UR UR10, R10 ;  /* 0x000000000a0a13c2 */ /* 0x0042a200000e0000 */
[----:B------:R-:W-:Y:S02]  /*07c0*/  ISETP.GE.AND P1, PT, R2, R7, PT ;  /* 0x000000070200720c */ /* 0x000fe40003f26270 */
[----:B------:R-:W-:-:S11]  /*07d0*/  IADD3 R2, R210, 0x60, RZ ;  /* 0x00000060d2027810 */ /* 0x000fd60007ffe0ff */
[----:B------:R-:W-:Y:S01]  /*07e0*/  @!P1 SHF.R.S32.HI R4, RZ, 0x1f, R215 ;  /* 0x0000001fff049819 */ /* 0x000fe200000114d7 */
[----:B------:R-:W-:-:S03]  /*07f0*/  @!P1 IMAD.SHL.U32 R6, R211, 0x2, RZ ;  /* 0x00000002d3069824 */ /* 0x000fc600078e00ff */
[----:B------:R-:W-:Y:S01]  /*0800*/  @!P1 LEA.HI R4, R4, R215, RZ, 0x3 ;  /* 0x000000d704049211 */ /* 0x000fe200078f18ff */
[----:B------:R3:W4:Y:S01]  /*0810*/  @P6 R2UR UR16, R12 ;  /* 0x000000000c1063c2 */ /* 0x00072200000e0000 */
[----:B-1----:R-:W-:Y:S01]  /*0820*/  @!P0 IMAD.SHL.U32 R10, R211, 0x2, RZ ;  /* 0x00000002d30a8824 */ /* 0x002fe200078e00ff */
[----:B------:R-:W-:Y:S01]  /*0830*/  ISETP.NE.AND P6, PT, R207, 0x1, PT ;  /* 0x00000001cf00780c */ /* 0x000fe20003fc5270 */
[----:B----4-:R-:W-:Y:S01]  /*0840*/  @!UP0 UMOV UR16, UR11 ;  /* 0x0000000b00108c82 */ /* 0x010fe20008000000 */
[----:B------:R-:W-:Y:S01]  /*0850*/  @!P1 LOP3.LUT R4, R4, 0xfffffff8, RZ, 0xc0, !PT ;  /* 0xfffffff804049812 */ /* 0x000fe200078ec0ff */
[----:B------:R-:W-:Y:S01]  /*0860*/  USHF.R.S32.HI UR11, URZ, 0x1f, UR16 ;  /* 0x0000001f3f0b7899 */ /* 0x000fe20008011410 */
[----:B------:R1:W-:Y:S01]  /*0870*/  @!P0 LDGSTS.E.BYPASS.LTC128B.128 [R10+0xc100], [R14.64], !P5 ;  /* 0x0c1000000e0a8fae */ /* 0x0003e2000e901d4c */
[----:B------:R-:W-:Y:S02]  /*0880*/  UIMAD.WIDE.U32 UR14, UR16, UR4, URZ ;  /* 0x00000004100e72a5 */ /* 0x000fe4000f8e003f */
[----:B------:R-:W-:Y:S01]  /*0890*/  UIMAD UR11, UR11, UR4, URZ ;  /* 0x000000040b0b72a4 */ /* 0x000fe2000f8e023f */
[----:B------:R4:W-:Y:S03]  /*08a0*/  @!P0 LDGSTS.E.BYPASS.LTC128B.128 [R10+0x10100], [R18.64], !P4 ;  /* 0x10100000120a8fae */ /* 0x0009e6000e101d4c */
[----:B------:R-:W-:Y:S01]  /*08b0*/  UIMAD UR11, UR16, UR5, UR11 ;  /* 0x00000005100b72a4 */ /* 0x000fe2000f8e020b */
[----:B------:R5:W-:Y:S01]  /*08c0*/  @!P0 LDGSTS.E.BYPASS.LTC128B.128 [R10+0x14100], [R22.64], !P3 ;  /* 0x14100000160a8fae */ /* 0x000be2000d901d4c */
[----:B------:R-:W-:Y:S01]  /*08d0*/  ISETP.GE.AND P0, PT, R2, R7, PT ;  /* 0x000000070200720c */ /* 0x000fe20003f06270 */
[----:B------:R-:W-:Y:S01]  /*08e0*/  @!P2 IMAD.SHL.U32 R7, R211, 0x2, RZ ;  /* 0x00000002d307a824 */ /* 0x000fe200078e00ff */
[----:B------:R-:W-:-:S02]  /*08f0*/  UIADD3 UR11, UR15, UR11, URZ ;  /* 0x0000000b0f0b7290 */ /* 0x000fc4000fffe03f */
[----:B------:R-:W-:Y:S01]  /*0900*/  ULDC.64 UR4, c[0x0][0x1e8] ;  /* 0x00007a0000047ab9 */ /* 0x000fe20000000a00 */
[----:B---3--:R-:W3:Y:S01]  /*0910*/  SHFL.IDX PT, R12, R9, 0x2, 0x181f ;  /* 0x00581f00090c7f89 */ /* 0x008ee200000e0000 */
[-C--:B-1----:R-:W-:Y:S02]  /*0920*/  @!P2 LEA.HI R14, R11, R214.reuse, RZ, 0x3 ;  /* 0x000000d60b0ea211 */ /* 0x082fe400078f18ff */
[----:B------:R-:W-:Y:S02]  /*0930*/  @!P1 SHF.R.S32.HI R11, RZ, 0x1f, R214 ;  /* 0x0000001fff0b9819 */ /* 0x000fe400000114d6 */
[----:B------:R-:W-:Y:S01]  /*0940*/  @!P2 LOP3.LUT R14, R14, 0xfffffff8, RZ, 0xc0, !PT ;  /* 0xfffffff80e0ea812 */ /* 0x000fe200078ec0ff */
[----:B----4-:R-:W-:Y:S01]  /*0950*/  @!P2 IMAD.WIDE R18, R216, 0x2, R20 ;  /* 0x00000002d812a825 */ /* 0x010fe200078e0214 */
[----:B------:R-:W-:-:S03]  /*0960*/  @!P1 LEA.HI R2, R11, R214, RZ, 0x3 ;  /* 0x000000d60b029211 */ /* 0x000fc600078f18ff */
[----:B-----5:R-:W-:Y:S01]  /*0970*/  IMAD.U32 R10, RZ, RZ, UR7 ;  /* 0x00000007ff0a7e24 */ /* 0x020fe2000f8e00ff */
[----:B------:R1:W-:Y:S01]  /*0980*/  @!P2 LDGSTS.E.BYPASS.LTC128B.128 [R7+0xd100], [R18.64], !P5 ;  /* 0x0d1000001207afae */ /* 0x0003e2000e901d4c */
[----:B------:R-:W-:Y:S01]  /*0990*/  @!P2 IMAD.WIDE R14, R14, 0x2, R20 ;  /* 0x000000020e0ea825 */ /* 0x000fe200078e0214 */
[----:B------:R-:W-:Y:S02]  /*09a0*/  @!P1 LOP3.LUT R2, R2, 0xfffffff8, RZ, 0xc0, !PT ;  /* 0xfffffff802029812 */ /* 0x000fe400078ec0ff */
[----:B------:R4:W-:Y:S01]  /*09b0*/  @!P2 LDGSTS.E.BYPASS.LTC128B.128 [R7+0x11100], [R16.64], !P4 ;  /* 0x111000001007afae */ /* 0x0009e2000e101d4c */
[----:B------:R-:W-:Y:S02]  /*09c0*/  IMAD R10, R10, 0x40, R213 ;  /* 0x000000400a0a7824 */ /* 0x000fe400078e02d5 */
[----:B---3--:R-:W-:Y:S01]  /*09d0*/  @!P1 IMAD.WIDE R20, R4, 0x2, R12 ;  /* 0x0000000204149825 */ /* 0x008fe200078e020c */
[----:B------:R4:W-:Y:S01]  /*09e0*/  @!P2 LDGSTS.E.BYPASS.LTC128B.128 [R7+0x15100], [R14.64], !P3 ;  /* 0x151000000e07afae */ /* 0x0009e2000d901d4c */
[----:B------:R-:W-:-:S02]  /*09f0*/  @!P0 SHF.R.S32.HI R4, RZ, 0x1f, R215 ;  /* 0x0000001fff048819 */ /* 0x000fc400000114d7 */
[----:B------:R-:W-:Y:S01]  /*0a00*/  IADD3 R10, R10, -0x40, RZ ;  /* 0xffffffc00a0a7810 */ /* 0x000fe20007ffe0ff */
[----:B------:R-:W-:-:S03]  /*0a10*/  @!P1 IMAD.WIDE R22, R2, 0x2, R12 ;  /* 0x0000000202169825 */ /* 0x000fc600078e020c */
[----:B------:R-:W-:Y:S01]  /*0a20*/  ISETP.GE.AND P2, PT, R10, UR9, PT ;  /* 0x000000090a007c0c */ /* 0x000fe2000bf46270 */
[----:B------:R-:W-:Y:S01]  /*0a30*/  @!P1 IMAD.WIDE R12, R216, 0x2, R12 ;  /* 0x00000002d80c9825 */ /* 0x000fe200078e020c */
[----:B--2---:R-:W-:Y:S02]  /*0a40*/  IADD3 R10, R10, UR10, RZ ;  /* 0x0000000a0a0a7c10 */ /* 0x004fe4000fffe0ff */
[----:B------:R-:W-:Y:S02]  /*0a50*/  ISETP.GT.OR P2, PT, R213, 0x3f, P2 ;  /* 0x0000003fd500780c */ /* 0x000fe40001744670 */
[----:B------:R2:W-:Y:S01]  /*0a60*/  @!P1 LDGSTS.E.BYPASS.LTC128B.128 [R6+0xe100], [R12.64], !P5 ;  /* 0x0e1000000c069fae */ /* 0x0005e2000e901d4c */
[----:B------:R-:W-:-:S03]  /*0a70*/  IMAD.MOV.U32 R2, RZ, RZ, R10 ;  /* 0x000000ffff027224 */ /* 0x000fc600078e000a */
[----:B------:R3:W-:Y:S04]  /*0a80*/  @!P1 LDGSTS.E.BYPASS.LTC128B.128 [R6+0x12100], [R20.64], !P4 ;  /* 0x1210000014069fae */ /* 0x0007e8000e101d4c */
[----:B-1----:R1:W-:Y:S04]  /*0a90*/  SHFL.IDX PT, R18, R9, 0x3, 0x181f ;  /* 0x00781f0009127f89 */ /* 0x0023e800000e0000 */
[----:B------:R-:W5:Y:S01]  /*0aa0*/  SHFL.IDX PT, R19, R8, 0x3, 0x181f ;  /* 0x00781f0008137f89 */ /* 0x000f6200000e0000 */
[----:B----4-:R-:W-:-:S03]  /*0ab0*/  @P6 IMAD.HI.U32 R7, R10, c[0x0][0x2bc], RZ ;  /* 0x0000af000a076a27 */ /* 0x010fc600078e00ff */
[----:B------:R4:W-:Y:S02]  /*0ac0*/  @!P1 LDGSTS.E.BYPASS.LTC128B.128 [R6+0x16100], [R22.64], !P3 ;  /* 0x1610000016069fae */ /* 0x0009e4000d901d4c */
[----:B------:R-:W-:Y:S02]  /*0ad0*/  @P6 SHF.R.U32.HI R2, RZ, c[0x0][0x2c0], R7 ;  /* 0x0000b000ff026a19 */ /* 0x000fe40000011607 */
[----:B------:R-:W-:-:S04]  /*0ae0*/  @!P0 LEA.HI R7, R4, R215, RZ, 0x3 ;  /* 0x000000d704078211 */ /* 0x000fc800078f18ff */
[----:B------:R-:W-:Y:S02]  /*0af0*/  @!P0 LOP3.LUT R7, R7, 0xfffffff8, RZ, 0xc0, !PT ;  /* 0xfffffff807078812 */ /* 0x000fe400078ec0ff */
[----:B-1----:R-:W-:-:S04]  /*0b00*/  @!P0 SHF.R.S32.HI R9, RZ, 0x1f, R214 ;  /* 0x0000001fff098819 */ /* 0x002fc800000114d6 */
[----:B------:R-:W-:Y:S01]  /*0b10*/  @!P0 LEA.HI R4, R9, R214, RZ, 0x3 ;  /* 0x000000d609048211 */ /* 0x000fe200078f18ff */
[--C-:B-----5:R-:W-:Y:S01]  /*0b20*/  @!P0 IMAD.WIDE R14, R216, 0x2, R18.reuse ;  /* 0x00000002d80e8825 */ /* 0x120fe200078e0212 */
[----:B------:R-:W-:Y:S02]  /*0b30*/  @!P2 IADD3 R8, P1, R2, UR14, RZ ;  /* 0x0000000e0208ac10 */ /* 0x000fe4000ff3e0ff */
[----:B------:R-:W-:Y:S01]  /*0b40*/  @!P0 LOP3.LUT R9, R4, 0xfffffff8, RZ, 0xc0, !PT ;  /* 0xfffffff804098812 */ /* 0x000fe200078ec0ff */
[----:B------:R-:W-:Y:S01]  /*0b50*/  @!P0 IMAD.SHL.U32 R4, R211, 0x2, RZ ;  /* 0x00000002d3048824 */ /* 0x000fe200078e00ff */
[----:B------:R-:W-:Y:S01]  /*0b60*/  @!P2 LEA.HI.X.SX32 R11, R2, UR11, 0x1, P1 ;  /* 0x0000000b020bac11 */ /* 0x000fe200088f0eff */
[--C-:B---3--:R-:W-:Y:S01]  /*0b70*/  @!P0 IMAD.WIDE R20, R7, 0x2, R18.reuse ;  /* 0x0000000207148825 */ /* 0x108fe200078e0212 */
[C---:B--2---:R-:W-:Y:S02]  /*0b80*/  @!P2 LEA R12, P1, R8.reuse, c[0x0][0x2a0], 0x2 ;  /* 0x0000a800080caa11 */ /* 0x044fe400078210ff */
[----:B------:R1:W-:Y:S01]  /*0b90*/  @!P0 LDGSTS.E.BYPASS.LTC128B.128 [R4+0xf100], [R14.64], !P5 ;  /* 0x0f1000000e048fae */ /* 0x0003e2000e901d4c */
[----:B------:R-:W-:Y:S01]  /*0ba0*/  @!P0 IMAD.WIDE R18, R9, 0x2, R18 ;  /* 0x0000000209128825 */ /* 0x000fe200078e0212 */
[----:B------:R-:W-:-:S02]  /*0bb0*/  @!P2 LEA.HI.X R13, R8, c[0x0][0x2a4], R11, 0x2, P1 ;  /* 0x0000a900080daa11 */ /* 0x000fc400008f140b */
[----:B------:R1:W-:Y:S04]  /*0bc0*/  @!P0 LDGSTS.E.BYPASS.LTC128B.128 [R4+0x13100], [R20.64], !P4 ;  /* 0x1310000014048fae */ /* 0x0003e8000e101d4c */
[----:B------:R1:W-:Y:S04]  /*0bd0*/  @!P0 LDGSTS.E.BYPASS.LTC128B.128 [R4+0x17100], [R18.64], !P3 ;  /* 0x1710000012048fae */ /* 0x0003e8000d901d4c */
[----:B------:R-:W0:Y:S04]  /*0be0*/  LDGDEPBAR ;  /* 0x00000000000079af */ /* 0x000e280000000000 */
[----:B------:R-:W-:Y:S06]  /*0bf0*/  BAR.SYNC.DEFER_BLOCKING 0x0 ;  /* 0x0000000000007b1d */ /* 0x000fec0000010000 */
[----:B------:R-:W2:Y:S01]  /*0c00*/  @!P2 LDG.E R208, [R12.64] ;  /* 0x0000000c0cd0a981 */ /* 0x000ea2000c1e1900 */
[----:B------:R-:W-:Y:S01]  /*0c10*/  IMAD.MOV R209, RZ, RZ, -R2 ;  /* 0x000000ffffd17224 */ /* 0x000fe200078e0a02 */
[----:B------:R-:W-:Y:S01]  /*0c20*/  UIMAD.WIDE.U32 UR18, UR8, UR4, URZ ;  /* 0x00000004081272a5 */ /* 0x000fe2000f8e003f */
[----:B------:R-:W-:Y:S01]  /*0c30*/  IMAD.SHL.U32 R205, R5, 0x8, RZ ;  /* 0x0000000805cd7824 */ /* 0x000fe200078e00ff */
[----:B------:R-:W-:Y:S01]  /*0c40*/  UIMAD UR4, UR6, UR4, URZ ;  /* 0x00000004060472a4 */ /* 0x000fe2000f8e023f */
[----:B------:R-:W-:Y:S01]  /*0c50*/  IMAD R209, R209, c[0x0][0x2b8], R10 ;  /* 0x0000ae00d1d17a24 */ /* 0x000fe200078e020a */
[----:B------:R-:W-:Y:S01]  /*0c60*/  ULEA UR17, UR7, 0xffffffc0, 0x6 ;  /* 0xffffffc007117891 */ /* 0x000fe2000f8e303f */
[----:B------:R-:W-:Y:S01]  /*0c70*/  IMAD.SHL.U32 R8, R0, 0x40, RZ ;  /* 0x0000004000087824 */ /* 0x000fe200078e00ff */
[----:B------:R-:W-:Y:S01]  /*0c80*/  UIMAD UR4, UR8, UR5, UR4 ;  /* 0x00000005080472a4 */ /* 0x000fe2000f8e0204 */
[----:B----4-:R-:W-:Y:S01]  /*0c90*/  IMAD.WIDE.U32 R6, R209, c[0x0][0x1e0], RZ ;  /* 0x00007800d1067a25 */ /* 0x010fe200078e00ff */
[----:B------:R-:W-:Y:S01]  /*0ca0*/  SHF.R.S32.HI R17, RZ, 0x1f, R209 ;  /* 0x0000001fff117819 */ /* 0x000fe200000114d1 */
[----:B------:R-:W-:Y:S01]  /*0cb0*/  UIADD3 UR17, UR9, -UR17, URZ ;  /* 0x8000001109117290 */ /* 0x000fe2000fffe03f */
[----:B------:R-:W-:Y:S01]  /*0cc0*/  ISETP.GE.AND P5, PT, R216, c[0x0][0x1d4], PT ;  /* 0x00007500d8007a0c */ /* 0x000fe20003fa6270 */
[----:B------:R-:W-:Y:S01]  /*0cd0*/  UIADD3 UR16, UR19, UR4, URZ ;  /* 0x0000000413107290 */ /* 0x000fe2000fffe03f */
[----:B------:R-:W-:Y:S01]  /*0ce0*/  LOP3.LUT R8, R8, 0x1c0, RZ, 0xc0, !PT ;  /* 0x000001c008087812 */ /* 0x000fe200078ec0ff */
[----:B------:R-:W-:Y:S01]  /*0cf0*/  IMAD R2, R17, c[0x0][0x1e0], RZ ;  /* 0x0000780011027a24 */ /* 0x000fe200078e02ff */
[----:B------:R-:W-:Y:S01]  /*0d00*/  ISETP.GE.AND P4, PT, R215, c[0x0][0x1d4], PT ;  /* 0x00007500d7007a0c */ /* 0x000fe20003f86270 */
[----:B------:R-:W-:Y:S01]  /*0d10*/  UISETP.GE.AND UP0, UPT, UR9, 0x1, UPT ;  /* 0x000000010900788c */ /* 0x000fe2000bf06270 */
[----:B------:R-:W-:Y:S01]  /*0d20*/  ISETP.GE.AND P6, PT, R214, c[0x0][0x1d4], PT ;  /* 0x00007500d6007a0c */ /* 0x000fe20003fc6270 */
[----:B------:R-:W-:Y:S01]  /*0d30*/  IMAD R9, R209, c[0x0][0x1e4], R2 ;  /* 0x00007900d1097a24 */ /* 0x000fe200078e0202 */
[----:B------:R-:W-:Y:S01]  /*0d40*/  LEA.HI R2, R24, R3, RZ, 0x4 ;  /* 0x0000000318027211 */ /* 0x000fe200078f20ff */
[----:B------:R-:W-:Y:S01]  /*0d50*/  ULDC.64 UR4, c[0x0][0x210] ;  /* 0x0000840000047ab9 */ /* 0x000fe20000000a00 */
[----:B------:R-:W-:Y:S01]  /*0d60*/  LOP3.LUT R205, R8, 0x8, R205, 0xf8, !PT ;  /* 0x0000000808cd7812 */ /* 0x000fe200078ef8cd */
[----:B------:R-:W-:Y:S01]  /*0d70*/  IMAD.IADD R7, R7, 0x1, R9 ;  /* 0x0000000107077824 */ /* 0x000fe200078e0209 */
[----:B------:R-:W-:Y:S01]  /*0d80*/  SHF.R.S32.HI R9, RZ, 0x4, R2 ;  /* 0x00000004ff097819 */ /* 0x000fe20000011402 */
[----:B------:R-:W-:Y:S01]  /*0d90*/  UIMAD UR6, UR6, UR4, URZ ;  /* 0x00000004060672a4 */ /* 0x000fe2000f8e023f */
[----:B------:R-:W-:Y:S01]  /*0da0*/  SHF.R.U32.HI R8, RZ, 0x3, R8 ;  /* 0x00000003ff087819 */ /* 0x000fe20000011608 */
[----:B------:R-:W-:Y:S01]  /*0db0*/  UIMAD.WIDE.U32 UR20, UR8, UR4, URZ ;  /* 0x00000004081472a5 */ /* 0x000fe2000f8e003f */
[C---:B-1----:R-:W-:Y:S01]  /*0dc0*/  LEA.HI R4, R2.reuse, R9, RZ, 0x1 ;  /* 0x0000000902047211 */ /* 0x042fe200078f08ff */
[----:B------:R-:W-:Y:S01]  /*0dd0*/  UIMAD UR5, UR8, UR5, UR6 ;  /* 0x00000005080572a4 */ /* 0x000fe2000f8e0206 */
[----:B------:R-:W-:-:S02]  /*0de0*/  LOP3.LUT R2, R2, 0xfffffff0, RZ, 0xc0, !PT ;  /* 0xfffffff002027812 */ /* 0x000fc400078ec0ff */
[----:B------:R-:W-:Y:S01]  /*0df0*/  LOP3.LUT R4, R4, 0xfffffffe, RZ, 0xc0, !PT ;  /* 0xfffffffe04047812 */ /* 0x000fe200078ec0ff */
[----:B------:R-:W-:Y:S01]  /*0e00*/  UIADD3 UR5, UR21, UR5, URZ ;  /* 0x0000000515057290 */ /* 0x000fe2000fffe03f */
[----:B------:R-:W-:Y:S01]  /*0e10*/  LOP3.LUT R205, R205, R8, RZ, 0x3c, !PT ;  /* 0x00000008cdcd7212 */ /* 0x000fe200078e3cff */
[----:B------:R-:W-:Y:S01]  /*0e20*/  IMAD.IADD R2, R3, 0x1, -R2 ;  /* 0x0000000103027824 */ /* 0x000fe200078e0a02 */
[----:B------:R-:W-:Y:S01]  /*0e30*/  LEA.HI R24, R24, R3, RZ, 0x5 ;  /* 0x0000000318187211 */ /* 0x000fe200078f28ff */
[----:B------:R-:W-:-:S04]  /*0e40*/  IMAD.IADD R4, R9, 0x1, -R4 ;  /* 0x0000000109047824 */ /* 0x000fc800078e0a04 */
[C---:B------:R-:W-:Y:S02]  /*0e50*/  IMAD R205, R4.reuse, 0x200, R205 ;  /* 0x0000020004cd7824 */ /* 0x040fe400078e02cd */
[----:B------:R-:W-:Y:S02]  /*0e60*/  IMAD.SHL.U32 R4, R4, 0x8, RZ ;  /* 0x0000000804047824 */ /* 0x000fe400078e00ff */
[----:B------:R-:W-:-:S05]  /*0e70*/  IMAD.SHL.U32 R205, R205, 0x2, RZ ;  /* 0x00000002cdcd7824 */ /* 0x000fca00078e00ff */
[----:B------:R-:W-:Y:S02]  /*0e80*/  IADD3 R203, R205, 0x6120, RZ ;  /* 0x00006120cdcb7810 */ /* 0x000fe40007ffe0ff */
[----:B--2---:R-:W-:Y:S01]  /*0e90*/  SHF.R.S32.HI R16, RZ, 0x1f, R208 ;  /* 0x0000001fff107819 */ /* 0x004fe200000114d0 */
[----:B------:R-:W-:-:S04]  /*0ea0*/  IMAD.WIDE.U32 R6, R208, c[0x0][0x1f0], R6 ;  /* 0x00007c00d0067a25 */ /* 0x000fc800078e0006 */
[----:B------:R-:W-:Y:S01]  /*0eb0*/  IMAD R11, R16, c[0x0][0x1f0], RZ ;  /* 0x00007c00100b7a24 */ /* 0x000fe200078e02ff */
[----:B------:R-:W-:Y:S02]  /*0ec0*/  IADD3 R10, P0, R6, UR18, RZ ;  /* 0x00000012060a7c10 */ /* 0x000fe4000ff1e0ff */
[----:B------:R-:W-:Y:S01]  /*0ed0*/  IADD3 R6, -R5, UR17, RZ ;  /* 0x0000001105067c10 */ /* 0x000fe2000fffe1ff */
[----:B------:R-:W-:-:S03]  /*0ee0*/  IMAD R11, R208, c[0x0][0x1f4], R11 ;  /* 0x00007d00d00b7a24 */ /* 0x000fc600078e020b */
[----:B------:R-:W-:Y:S02]  /*0ef0*/  ISETP.GE.AND P1, PT, R6, 0x1, PT ;  /* 0x000000010600780c */ /* 0x000fe40003f26270 */
[----:B------:R-:W-:Y:S02]  /*0f00*/  IADD3.X R11, R7, UR16, R11, P0, !PT ;  /* 0x00000010070b7c10 */ /* 0x000fe400087fe40b */
[C---:B------:R-:W-:Y:S02]  /*0f10*/  LEA R13, P0, R10.reuse, c[0x0][0x1c8], 0x1 ;  /* 0x000072000a0d7a11 */ /* 0x040fe400078008ff */
[----:B------:R-:W-:Y:S02]  /*0f20*/  SHF.R.S32.HI R7, RZ, 0x1f, R2 ;  /* 0x0000001fff077819 */ /* 0x000fe40000011402 */
[----:B------:R-:W-:Y:S01]  /*0f30*/  LEA.HI.X R11, R10, c[0x0][0x1cc], R11, 0x1, P0 ;  /* 0x000073000a0b7a11 */ /* 0x000fe200000f0c0b */
[----:B------:R-:W-:Y:S01]  /*0f40*/  SHFL.IDX PT, R18, R13, RZ, 0x181f ;  /* 0x00181fff0d127589 */ /* 0x000fe200000e0000 */
[----:B------:R-:W-:-:S02]  /*0f50*/  ISETP.GE.AND P0, PT, R6, 0x21, PT ;  /* 0x000000210600780c */ /* 0x000fc40003f06270 */
[----:B------:R-:W-:Y:S01]  /*0f60*/  LEA.HI R7, R7, R2, RZ, 0x3 ;  /* 0x0000000207077211 */ /* 0x000fe200078f18ff */
[----:B------:R-:W1:Y:S01]  /*0f70*/  SHFL.IDX PT, R19, R11, RZ, 0x181f ;  /* 0x00181fff0b137589 */ /* 0x000e6200000e0000 */
[----:B------:R-:W-:Y:S01]  /*0f80*/  @P1 SHF.R.S32.HI R10, RZ, 0x1f, R215 ;  /* 0x0000001fff0a1819 */ /* 0x000fe200000114d7 */
[----:B------:R-:W-:Y:S01]  /*0f90*/  @P1 IMAD.SHL.U32 R12, R211, 0x2, RZ ;  /* 0x00000002d30c1824 */ /* 0x000fe200078e00ff */
[----:B------:R-:W-:Y:S01]  /*0fa0*/  LOP3.LUT R5, R7, 0xfffffff8, RZ, 0xc0, !PT ;  /* 0xfffffff807057812 */ /* 0x000fe200078ec0ff */
[----:B------:R2:W-:Y:S01]  /*0fb0*/  SHFL.IDX PT, R14, R13, 0x1, 0x181f ;  /* 0x00381f000d0e7f89 */ /* 0x0005e200000e0000 */
[----:B------:R-:W-:-:S03]  /*0fc0*/  @P1 SHF.R.S32.HI R9, RZ, 0x1f, R214 ;  /* 0x0000001fff091819 */ /* 0x000fc600000114d6 */
[----:B------:R3:W4:Y:S01]  /*0fd0*/  SHFL.IDX PT, R15, R11, 0x1, 0x181f ;  /* 0x00381f000b0f7f89 */ /* 0x00072200000e0000 */
[----:B------:R-:W-:Y:S01]  /*0fe0*/  IMAD.IADD R5, R2, 0x1, -R5 ;  /* 0x0000000102057824 */ /* 0x000fe200078e0a05 */
[----:B------:R-:W-:Y:S01]  /*0ff0*/  @P0 SHF.R.S32.HI R2, RZ, 0x1f, R215 ;  /* 0x0000001fff020819 */ /* 0x000fe200000114d7 */
[----:B------:R-:W-:Y:S02]  /*1000*/  @P0 IMAD.SHL.U32 R8, R211, 0x2, RZ ;  /* 0x00000002d3080824 */ /* 0x000fe400078e00ff */
[----:B-1----:R-:W-:Y:S01]  /*1010*/  @P1 IMAD.WIDE R22, R216, 0x2, R18 ;  /* 0x00000002d8161825 */ /* 0x002fe200078e0212 */
[----:B--2---:R-:W-:-:S04]  /*1020*/  @P0 SHF.R.S32.HI R13, RZ, 0x1f, R214 ;  /* 0x0000001fff0d0819 */ /* 0x004fc800000114d6 */
[----:B------:R1:W-:Y:S01]  /*1030*/  @P1 LDGSTS.E.BYPASS.LTC128B.128 [R12+0x6100], [R22.64], !P5 ;  /* 0x06100000160c1fae */ /* 0x0003e2000e901d4c */
[-C--:B---3--:R-:W-:Y:S01]  /*1040*/  @P1 LEA.HI R11, R10, R215.reuse, RZ, 0x3 ;  /* 0x000000d70a0b1211 */ /* 0x088fe200078f18ff */
[----:B----4-:R-:W-:Y:S01]  /*1050*/  @P0 IMAD.WIDE R28, R216, 0x2, R14 ;  /* 0x00000002d81c0825 */ /* 0x010fe200078e020e */
[-C--:B------:R-:W-:Y:S02]  /*1060*/  @P1 LEA.HI R10, R9, R214.reuse, RZ, 0x3 ;  /* 0x000000d6090a1211 */ /* 0x080fe400078f18ff */
[----:B------:R-:W-:Y:S02]  /*1070*/  @P0 LEA.HI R9, R2, R215, RZ, 0x3 ;  /* 0x000000d702090211 */ /* 0x000fe400078f18ff */
[----:B------:R-:W-:Y:S02]  /*1080*/  @P0 LEA.HI R2, R13, R214, RZ, 0x3 ;  /* 0x000000d60d020211 */ /* 0x000fe400078f18ff */
[----:B------:R-:W-:Y:S02]  /*1090*/  @P1 LOP3.LUT R11, R11, 0xfffffff8, RZ, 0xc0, !PT ;  /* 0xfffffff80b0b1812 */ /* 0x000fe400078ec0ff */
[----:B------:R-:W-:-:S02]  /*10a0*/  @P1 LOP3.LUT R10, R10, 0xfffffff8, RZ, 0xc0, !PT ;  /* 0xfffffff80a0a1812 */ /* 0x000fc400078ec0ff */
[----:B------:R-:W-:Y:S01]  /*10b0*/  @P0 LOP3.LUT R9, R9, 0xfffffff8, RZ, 0xc0, !PT ;  /* 0xfffffff809090812 */ /* 0x000fe200078ec0ff */
[----:B------:R-:W-:Y:S01]  /*10c0*/  @P1 IMAD.WIDE R20, R11, 0x2, R18 ;  /* 0x000000020b141825 */ /* 0x000fe200078e0212 */
[----:B------:R-:W-:-:S03]  /*10d0*/  @P0 LOP3.LUT R2, R2, 0xfffffff8, RZ, 0xc0, !PT ;  /* 0xfffffff802020812 */ /* 0x000fc600078ec0ff */
[----:B------:R-:W-:Y:S01]  /*10e0*/  @P1 IMAD.WIDE R10, R10, 0x2, R18 ;  /* 0x000000020a0a1825 */ /* 0x000fe200078e0212 */
[----:B------:R1:W-:Y:S01]  /*10f0*/  @P1 LDGSTS.E.BYPASS.LTC128B.128 [R12+0x8100], [R20.64], !P4 ;  /* 0x08100000140c1fae */ /* 0x0003e2000e101d4c */
[----:B------:R-:W-:Y:S02]  /*1100*/  SHF.R.S32.HI R18, RZ, 0x5, R24 ;  /* 0x00000005ff127819 */ /* 0x000fe40000011418 */
[--C-:B------:R-:W-:Y:S01]  /*1110*/  @P0 IMAD.WIDE R26, R9, 0x2, R14.reuse ;  /* 0x00000002091a0825 */ /* 0x100fe200078e020e */
[----:B------:R2:W-:Y:S01]  /*1120*/  @P1 LDGSTS.E.BYPASS.LTC128B.128 [R12+0xa100], [R10.64], !P6 ;  /* 0x0a1000000a0c1fae */ /* 0x0005e2000f101d4c */
[----:B------:R-:W-:Y:S02]  /*1130*/  R2P PR, R5, 0x6 ;  /* 0x0000000605007804 */ /* 0x000fe40000000000 */
[----:B------:R-:W-:Y:S01]  /*1140*/  @P0 IMAD.WIDE R14, R2, 0x2, R14 ;  /* 0x00000002020e0825 */ /* 0x000fe200078e020e */
[----:B------:R3:W-:Y:S01]  /*1150*/  @P0 LDGSTS.E.BYPASS.LTC128B.128 [R8+0x7100], [R28.64], !P5 ;  /* 0x071000001c080fae */ /* 0x0007e2000e901d4c */
[----:B------:R-:W-:-:S02]  /*1160*/  SHF.R.S32.HI R217, RZ, 0x1f, R18 ;  /* 0x0000001fffd97819 */ /* 0x000fc40000011412 */
[----:B------:R-:W-:Y:S01]  /*1170*/  IMAD.SHL.U32 R5, R5, 0x40, RZ ;  /* 0x0000004005057824 */ /* 0x000fe200078e00ff */
[----:B------:R3:W-:Y:S01]  /*1180*/  @P0 LDGSTS.E.BYPASS.LTC128B.128 [R8+0x9100], [R26.64], !P4 ;  /* 0x091000001a080fae */ /* 0x0007e2000e101d4c */
[----:B------:R-:W-:Y:S01]  /*1190*/  IMAD.MOV.U32 R9, RZ, RZ, 0x10 ;  /* 0x00000010ff097424 */ /* 0x000fe200078e00ff */
[----:B------:R-:W-:Y:S01]  /*11a0*/  LEA.HI R217, R217, R18, RZ, 0x3 ;  /* 0x00000012d9d97211 */ /* 0x000fe200078f18ff */
[----:B------:R-:W-:Y:S01]  /*11b0*/  IMAD.SHL.U32 R19, R7, 0x40, RZ ;  /* 0x0000004007137824 */ /* 0x000fe200078e00ff */
[----:B------:R3:W-:Y:S01]  /*11c0*/  @P0 LDGSTS.E.BYPASS.LTC128B.128 [R8+0xb100], [R14.64], !P6 ;  /* 0x0b1000000e080fae */ /* 0x0007e2000f101d4c */
[----:B------:R-:W-:Y:S01]  /*11d0*/  LOP3.LUT R5, R5, 0x1c0, RZ, 0xc0, !PT ;  /* 0x000001c005057812 */ /* 0x000fe200078ec0ff */
[----:B------:R-:W-:Y:S01]  /*11e0*/  IMAD.MOV.U32 R2, RZ, RZ, 0x20 ;  /* 0x00000020ff027424 */ /* 0x000fe200078e00ff */
[----:B------:R-:W-:Y:S01]  /*11f0*/  SEL R7, R9, 0xfffffff0, !P1 ;  /* 0xfffffff009077807 */ /* 0x000fe20004800000 */
[----:B------:R-:W0:Y:S01]  /*1200*/  LDGDEPBAR ;  /* 0x00000000000079af */ /* 0x000e220000000000 */
[----:B------:R-:W-:-:S02]  /*1210*/  LOP3.LUT R19, R19, 0xfffffe00, RZ, 0xc0, !PT ;  /* 0xfffffe0013137812 */ /* 0x000fc400078ec0ff */
[----:B------:R-:W-:Y:S02]  /*1220*/  LOP3.LUT R4, R5, 0x8, R4, 0xf8, !PT ;  /* 0x0000000805047812 */ /* 0x000fe400078ef804 */
[----:B------:R-:W-:Y:S02]  /*1230*/  SHF.R.U32.HI R9, RZ, 0x3, R5 ;  /* 0x00000003ff097819 */ /* 0x000fe40000011605 */
[----:B------:R-:W-:Y:S02]  /*1240*/  SEL R5, R2, 0xffffffe0, !P2 ;  /* 0xffffffe002057807 */ /* 0x000fe40005000000 */
[----:B------:R-:W-:Y:S01]  /*1250*/  LOP3.LUT R4, R4, R9, RZ, 0x3c, !PT ;  /* 0x0000000904047212 */ /* 0x000fe200078e3cff */
[----:B------:R-:W-:Y:S01]  /*1260*/  IMAD R9, R18, 0x400, R19 ;  /* 0x0000040012097824 */ /* 0x000fe200078e0213 */
[----:B------:R-:W-:Y:S02]  /*1270*/  R2P PR, R0, 0x6 ;  /* 0x0000000600007804 */ /* 0x000fe40000000000 */
[----:B------:R-:W-:Y:S01]  /*1280*/  PLOP3.LUT P0, PT, PT, PT, UP0, 0x80, 0x0 ;  /* 0x000000000000781c */ /* 0x000fe20003f0f008 */
[----:B------:R-:W-:Y:S01]  /*1290*/  IMAD.IADD R0, R4, 0x1, R9 ;  /* 0x0000000104007824 */ /* 0x000fe200078e0209 */
[----:B------:R-:W-:-:S02]  /*12a0*/  LOP3.LUT R24, R24, 0xffffffe0, RZ, 0xc0, !PT ;  /* 0xffffffe018187812 */ /* 0x000fc400078ec0ff */
[----:B------:R-:W-:Y:S01]  /*12b0*/  LOP3.LUT R217, R217, 0xfffffff8, RZ, 0xc0, !PT ;  /* 0xfffffff8d9d97812 */ /* 0x000fe200078ec0ff */
[C---:B------:R-:W-:Y:S01]  /*12c0*/  IMAD.SHL.U32 R44, R0.reuse, 0x2, RZ ;  /* 0x00000002002c7824 */ /* 0x040fe200078e00ff */
[----:B------:R-:W-:Y:S01]  /*12d0*/  LEA R206, R0, 0xc100, 0x1 ;  /* 0x0000c10000ce7811 */ /* 0x000fe200078e08ff */
[----:B------:R-:W-:Y:S01]  /*12e0*/  IMAD.IADD R3, R3, 0x1, -R24 ;  /* 0x0000000103037824 */ /* 0x000fe200078e0a18 */
[----:B------:R-:W-:Y:S01]  /*12f0*/  LOP3.LUT R0, R4, R19, RZ, 0xfc, !PT ;  /* 0x0000001304007212 */ /* 0x000fe200078efcff */
[----:B------:R-:W-:Y:S01]  /*1300*/  IMAD.IADD R217, R18, 0x1, -R217 ;  /* 0x0000000112d97824 */ /* 0x000fe200078e0ad9 */
[----:B---3--:R-:W-:Y:S01]  /*1310*/  IADD3 R8, R205, 0x6100, RZ ;  /* 0x00006100cd087810 */ /* 0x008fe20007ffe0ff */
[----:B------:R-:W-:-:S04]  /*1320*/  DEPBAR.LE SB0, 0x1 ;  /* 0x000080400000791a */ /* 0x000fc80000000000 */
[----:B------:R-:W-:-:S04]  /*1330*/  DEPBAR.LE SB0, 0x0 ;  /* 0x000080000000791a */ /* 0x000fc80000000000 */
[----:B------:R-:W-:Y:S01]  /*1340*/  BAR.SYNC.DEFER_BLOCKING 0x0 ;  /* 0x0000000000007b1d */ /* 0x000fe20000010000 */
[----:B------:R-:W-:Y:S01]  /*1350*/  @P1 IADD3 R203, R8, -0x20, RZ ;  /* 0xffffffe008cb1810 */ /* 0x000fe20007ffe0ff */
[----:B------:R-:W-:Y:S01]  /*1360*/  IMAD R204, R7, 0x2, R206 ;  /* 0x0000000207cc7824 */ /* 0x000fe200078e02ce */
[----:B------:R-:W-:Y:S02]  /*1370*/  ISETP.GT.AND P3, PT, R213, 0x3f, PT ;  /* 0x0000003fd500780c */ /* 0x000fe40003f64270 */
[----:B------:R-:W-:Y:S02]  /*1380*/  SEL R4, RZ, 0x10, P6 ;  /* 0x00000010ff047807 */ /* 0x000fe40003000000 */
[----:B------:R-:W-:Y:S02]  /*1390*/  SEL R2, R2, 0xffffffe0, !P2 ;  /* 0xffffffe002027807 */ /* 0x000fe40005000000 */
[C---:B------:R-:W-:Y:S02]  /*13a0*/  IADD3 R195, R203.reuse, 0x800, RZ ;  /* 0x00000800cbc37810 */ /* 0x040fe40007ffe0ff */
[----:B------:R-:W-:-:S02]  /*13b0*/  IADD3 R194, R203, 0x1000, RZ ;  /* 0x00001000cbc27810 */ /* 0x000fc40007ffe0ff */
[----:B------:R-:W-:Y:S01]  /*13c0*/  IADD3 R193, R203, 0x1800, RZ ;  /* 0x00001800cbc17810 */ /* 0x000fe20007ffe0ff */
[----:B------:R-:W3:Y:S04]  /*13d0*/  LDSM.16.M88.4 R44, [R44+0xc100] ;  /* 0x00c100002c2c783b */ /* 0x000ee80000000200 */
[----:B-1----:R1:W4:Y:S04]  /*13e0*/  LDSM.16.M88.4 R20, [R205+0x6100] ;  /* 0x00610000cd14783b */ /* 0x0023280000000200 */
[----:B--2---:R1:W2:Y:S04]  /*13f0*/  LDSM.16.M88.4 R12, [R205+0x6900] ;  /* 0x00690000cd0c783b */ /* 0x0042a80000000200 */
[----:B------:R1:W1:Y:S04]  /*1400*/  LDSM.16.M88.4 R72, [R205+0x7100] ;  /* 0x00710000cd48783b */ /* 0x0002680000000200 */
[----:B------:R1:W1:Y:S04]  /*1410*/  LDSM.16.M88.4 R68, [R205+0x7900] ;  /* 0x00790000cd44783b */ /* 0x0002680000000200 */
[----:B------:R1:W1:Y:S04]  /*1420*/  LDSM.16.M88.4 R52, [R204] ;  /* 0x00000000cc34783b */ /* 0x0002680000000200 */
[----:B------:R1:W1:Y:S04]  /*1430*/  LDSM.16.M88.4 R64, [R203] ;  /* 0x00000000cb40783b */ /* 0x0002680000000200 */
[----:B------:R1:W1:Y:S04]  /*1440*/  LDSM.16.M88.4 R60, [R203+0x800] ;  /* 0x00080000cb3c783b */ /* 0x0002680000000200 */
[----:B------:R1:W1:Y:S04]  /*1450*/  LDSM.16.M88.4 R56, [R203+0x1000] ;  /* 0x00100000cb38783b */ /* 0x0002680000000200 */
[----:B------:R1:W1:Y:S01]  /*1460*/  LDSM.16.M88.4 R8, [R203+0x1800] ;  /* 0x00180000cb08783b */ /* 0x0002620000000200 */
[----:B------:R-:W-:Y:S05]  /*1470*/  @!P0 BRA `(.L_x_0) ;  /* 0x0000035000008947 */ /* 0x000fea0003800000 */
[----:B------:R-:W-:Y:S01]  /*1480*/  IMAD R24, R17, c[0x0][0x208], RZ ;  /* 0x0000820011187a24 */ /* 0x000fe200078e02ff */
[----:B------:R-:W-:Y:S01]  /*1490*/  ISETP.GE.AND P1, PT, R216, c[0x0][0x1d4], PT ;  /* 0x00007500d8007a0c */ /* 0x000fe20003f26270 */
[----:B------:R-:W-:Y:S01]  /*14a0*/  IMAD.WIDE.U32 R18, R209, c[0x0][0x208], RZ ;  /* 0x00008200d1127a25 */ /* 0x000fe200078e00ff */
[----:B------:R-:W-:-:S03]  /*14b0*/  SHF.R.S32.HI R27, RZ, 0x1f, R214 ;  /* 0x0000001fff1b7819 */ /* 0x000fc600000114d6 */
[----:B------:R-:W-:Y:S02]  /*14c0*/  IMAD R17, R209, c[0x0][0x20c], R24 ;  /* 0x00008300d1117a24 */ /* 0x000fe400078e0218 */
[----:B------:R-:W-:-:S04]  /*14d0*/  IMAD.WIDE R30, R216, 0x2, RZ ;  /* 0x00000002d81e7825 */ /* 0x000fc800078e02ff */
[----:B------:R-:W-:Y:S02]  /*14e0*/  IMAD.IADD R19, R19, 0x1, R17 ;  /* 0x0000000113137824 */ /* 0x000fe400078e0211 */
[----:B------:R-:W-:Y:S02]  /*14f0*/  IMAD R17, R16, c[0x0][0x218], RZ ;  /* 0x0000860010117a24 */ /* 0x000fe400078e02ff */
[----:B------:R-:W-:-:S04]  /*1500*/  IMAD.WIDE.U32 R18, R208, c[0x0][0x218], R18 ;  /* 0x00008600d0127a25 */ /* 0x000fc800078e0012 */
[----:B------:R-:W-:Y:S01]  /*1510*/  IMAD R16, R208, c[0x0][0x21c], R17 ;  /* 0x00008700d0107a24 */ /* 0x000fe200078e0211 */
[----:B------:R-:W-:Y:S01]  /*1520*/  IADD3 R36, P0, R18, UR20, RZ ;  /* 0x0000001412247c10 */ /* 0x000fe2000ff1e0ff */
[----:B------:R-:W-:-:S03]  /*1530*/  IMAD.SHL.U32 R18, R211, 0x2, RZ ;  /* 0x00000002d3127824 */ /* 0x000fc600078e00ff */
[----:B------:R-:W-:Y:S02]  /*1540*/  IADD3.X R19, R19, UR5, R16, P0, !PT ;  /* 0x0000000513137c10 */ /* 0x000fe400087fe410 */
[C---:B------:R-:W-:Y:S02]  /*1550*/  LEA R34, P0, R36.reuse, c[0x0][0x1f8], 0x1 ;  /* 0x00007e0024227a11 */ /* 0x040fe400078008ff */
[----:B------:R-:W-:Y:S02]  /*1560*/  SHF.R.S32.HI R16, RZ, 0x1f, R215 ;  /* 0x0000001fff107819 */ /* 0x000fe400000114d7 */
[----:B------:R-:W-:Y:S01]  /*1570*/  LEA.HI.X R36, R36, c[0x0][0x1fc], R19, 0x1, P0 ;  /* 0x00007f0024247a11 */ /* 0x000fe200000f0c13 */
[----:B------:R-:W5:Y:S01]  /*1580*/  SHFL.IDX PT, R25, R34, RZ, 0x181f ;  /* 0x00181fff22197589 */ /* 0x000f6200000e0000 */
[----:B------:R-:W-:Y:S02]  /*1590*/  LEA.HI R17, R16, R215, RZ, 0x3 ;  /* 0x000000d710117211 */ /* 0x000fe400078f18ff */
[----:B------:R-:W-:Y:S01]  /*15a0*/  LEA.HI R16, R27, R214, RZ, 0x3 ;  /* 0x000000d61b107211 */ /* 0x000fe200078f18ff */
[----:B------:R-:W4:Y:S01]  /*15b0*/  SHFL.IDX PT, R26, R36, RZ, 0x181f ;  /* 0x00181fff241a7589 */ /* 0x000f2200000e0000 */
[----:B------:R-:W-:-:S02]  /*15c0*/  LOP3.LUT R17, R17, 0xfffffff8, RZ, 0xc0, !PT ;  /* 0xfffffff811117812 */ /* 0x000fc400078ec0ff */
[----:B------:R-:W-:Y:S01]  /*15d0*/  LOP3.LUT R16, R16, 0xfffffff8, RZ, 0xc0, !PT ;  /* 0xfffffff810107812 */ /* 0x000fe200078ec0ff */
[----:B------:R3:W2:Y:S02]  /*15e0*/  SHFL.IDX PT, R19, R34, 0x1, 0x181f ;  /* 0x00381f0022137f89 */ /* 0x0006a400000e0000 */
[----:B------:R-:W-:Y:S02]  /*15f0*/  IMAD.WIDE R32, R17, 0x2, RZ ;  /* 0x0000000211207825 */ /* 0x000fe400078e02ff */
[----:B------:R-:W1:Y:S02]  /*1600*/  SHFL.IDX PT, R24, R36, 0x1, 0x181f ;  /* 0x00381f0024187f89 */ /* 0x000e6400000e0000 */
[----:B------:R-:W-:Y:S01]  /*1610*/  IMAD.WIDE R16, R16, 0x2, RZ ;  /* 0x0000000210107825 */ /* 0x000fe200078e02ff */
[----:B-----5:R-:W-:-:S05]  /*1620*/  IADD3 R28, P0, R25, R30, RZ ;  /* 0x0000001e191c7210 */ /* 0x020fca0007f1e0ff */
[----:B----4-:R-:W-:Y:S01]  /*1630*/  IMAD.X R29, R26, 0x1, R31, P0 ;  /* 0x000000011a1d7824 */ /* 0x010fe200000e061f */
[----:B------:R-:W-:Y:S02]  /*1640*/  ISETP.LT.OR P0, PT, R6, 0x1, P1 ;  /* 0x000000010600780c */ /* 0x000fe40000f01670 */
[----:B------:R-:W-:-:S11]  /*1650*/  ISETP.GE.AND P1, PT, R215, c[0x0][0x1d4], PT ;  /* 0x00007500d7007a0c */ /* 0x000fd60003f26270 */
[----:B------:R4:W-:Y:S01]  /*1660*/  LDGSTS.E.BYPASS.LTC128B.128 [R18+0x100], [R28.64], !P0 ;  /* 0x001000001c127fae */ /* 0x0009e2000c101d4c */
[----:B---3--:R-:W-:-:S05]  /*1670*/  IADD3 R34, P0, R25, R32, RZ ;  /* 0x0000002019227210 */ /* 0x008fca0007f1e0ff */
[----:B------:R-:W-:Y:S01]  /*1680*/  IMAD.X R35, R26, 0x1, R33, P0 ;  /* 0x000000011a237824 */ /* 0x000fe200000e0621 */
[----:B--2---:R-:W-:-:S05]  /*1690*/  IADD3 R30, P0, R30, R19, RZ ;  /* 0x000000131e1e7210 */ /* 0x004fca0007f1e0ff */
[----:B-1----:R-:W-:Y:S01]  /*16a0*/  IMAD.X R31, R31, 0x1, R24, P0 ;  /* 0x000000011f1f7824 */ /* 0x002fe200000e0618 */
[----:B------:R-:W-:-:S05]  /*16b0*/  IADD3 R36, P0, R25, R16, RZ ;  /* 0x0000001019247210 */ /* 0x000fca0007f1e0ff */
[----:B------:R-:W-:Y:S01]  /*16c0*/  IMAD.X R37, R26, 0x1, R17, P0 ;  /* 0x000000011a257824 */ /* 0x000fe200000e0611 */
[----:B------:R-:W-:-:S05]  /*16d0*/  IADD3 R26, P0, R32, R19, RZ ;  /* 0x00000013201a7210 */ /* 0x000fca0007f1e0ff */
[----:B------:R-:W-:Y:S01]  /*16e0*/  IMAD.X R27, R33, 0x1, R24, P0 ;  /* 0x00000001211b7824 */ /* 0x000fe200000e0618 */
[----:B------:R-:W-:-:S05]  /*16f0*/  IADD3 R16, P0, R16, R19, RZ ;  /* 0x0000001310107210 */ /* 0x000fca0007f1e0ff */
[----:B------:R-:W-:Y:S01]  /*1700*/  IMAD.X R17, R17, 0x1, R24, P0 ;  /* 0x0000000111117824 */ /* 0x000fe200000e0618 */
[C---:B------:R-:W-:Y:S02]  /*1710*/  ISETP.LT.OR P0, PT, R6.reuse, 0x1, P1 ;  /* 0x000000010600780c */ /* 0x040fe40000f01670 */
[----:B------:R-:W-:-:S11]  /*1720*/  ISETP.LT.OR P1, PT, R6, 0x21, P1 ;  /* 0x000000210600780c */ /* 0x000fd60000f21670 */
[----:B------:R4:W-:Y:S01]  /*1730*/  LDGSTS.E.BYPASS.LTC128B.128 [R18+0x2100], [R34.64], !P0 ;  /* 0x0210000022127fae */ /* 0x0009e2000c101d4c */
[----:B------:R-:W-:-:S04]  /*1740*/  ISETP.GE.AND P0, PT, R214, c[0x0][0x1d4], PT ;  /* 0x00007500d6007a0c */ /* 0x000fc80003f06270 */
[C---:B------:R-:W-:Y:S02]  /*1750*/  ISETP.LT.OR P2, PT, R6.reuse, 0x1, P0 ;  /* 0x000000010600780c */ /* 0x040fe40000741670 */
[----:B------:R-:W-:-:S11]  /*1760*/  ISETP.LT.OR P0, PT, R6, 0x21, P0 ;  /* 0x000000210600780c */ /* 0x000fd60000701670 */
[----:B------:R4:W-:Y:S01]  /*1770*/  LDGSTS.E.BYPASS.LTC128B.128 [R18+0x4100], [R36.64], !P2 ;  /* 0x0410000024127fae */ /* 0x0009e2000d101d4c */
[----:B------:R-:W-:-:S04]  /*1780*/  ISETP.GE.AND P2, PT, R216, c[0x0][0x1d4], PT ;  /* 0x00007500d8007a0c */ /* 0x000fc80003f46270 */
[----:B------:R-:W-:-:S13]  /*1790*/  ISETP.LT.OR P2, PT, R6, 0x21, P2 ;  /* 0x000000210600780c */ /* 0x000fda0001741670 */
[----:B------:R4:W-:Y:S04]  /*17a0*/  LDGSTS.E.BYPASS.LTC128B.128 [R18+0x1100], [R30.64], !P2 ;  /* 0x011000001e127fae */ /* 0x0009e8000d101d4c */
[----:B------:R4:W-:Y:S04]  /*17b0*/  LDGSTS.E.BYPASS.LTC128B.128 [R18+0x3100], [R26.64], !P1 ;  /* 0x031000001a127fae */ /* 0x0009e8000c901d4c */
[----:B------:R4:W-:Y:S02]  /*17c0*/  LDGSTS.E.BYPASS.LTC128B.128 [R18+0x5100], [R16.64], !P0 ;  /* 0x0510000010127fae */ /* 0x0009e4000c101d4c */
.L_x_0:
[C---:B---34-:R-:W-:Y:S01]  /*17d0*/  HMMA.16816.F32.BF16 R24, R44.reuse, R20, RZ ;  /* 0x000000142c18723c */ /* 0x058fe200000418ff */
[C---:B------:R-:W-:Y:S01]  /*17e0*/  LEA R202, R5.reuse, R206, 0x1 ;  /* 0x000000ce05ca7211 */ /* 0x040fe200078e08ff */
[----:B------:R-:W-:Y:S01]  /*17f0*/  LDSM.16.M88.4 R84, [R205+0xb900] ;  /* 0x00b90000cd54783b */ /* 0x000fe20000000200 */
[C---:B------:R-:W-:Y:S01]  /*1800*/  LEA R199, R2.reuse, R205, 0x1 ;  /* 0x000000cd02c77211 */ /* 0x040fe200078e08ff */
[----:B------:R-:W-:Y:S01]  /*1810*/  UISETP.GE.AND UP0, UPT, UR9, 0x41, UPT ;  /* 0x000000410900788c */ /* 0x000fe2000bf06270 */
[----:B------:R-:W-:Y:S01]  /*1820*/  LEA R201, R5, R204, 0x1 ;  /* 0x000000cc05c97211 */ /* 0x000fe200078e08ff */
[----:B------:R-:W-:Y:S01]  /*1830*/  LDSM.16.M88.4 R40, [R202] ;  /* 0x00000000ca28783b */ /* 0x000fe20000000200 */
[----:B------:R-:W-:Y:S01]  /*1840*/  LEA R192, R2, R203, 0x1 ;  /* 0x000000cb02c07211 */ /* 0x000fe200078e08ff */
[----:B------:R-:W-:Y:S01]  /*1850*/  HMMA.16816.F32.BF16 R20, R44, R22, RZ ;  /* 0x000000162c14723c */ /* 0x000fe200000418ff */
[----:B------:R-:W-:Y:S01]  /*1860*/  IADD3 R191, R203, 0x2000, RZ ;  /* 0x00002000cbbf7810 */ /* 0x000fe20007ffe0ff */
[----:B------:R-:W3:Y:S01]  /*1870*/  LDSM.16.M88.4 R36, [R199+0x6100] ;  /* 0x00610000c724783b */ /* 0x000ee20000000200 */
[----:B------:R-:W-:-:S02]  /*1880*/  PLOP3.LUT P0, PT, PT, PT, UP0, 0x40, 0x0 ;  /* 0x000000000000781c */ /* 0x000fc40003f0e808 */
[C---:B------:R-:W-:Y:S01]  /*1890*/  IADD3 R190, R203.reuse, 0x2800, RZ ;  /* 0x00002800cbbe7810 */ /* 0x040fe20007ffe0ff */
[----:B------:R-:W4:Y:S01]  /*18a0*/  LDSM.16.M88.4 R32, [R199+0x6900] ;  /* 0x00690000c720783b */ /* 0x000f220000000200 */
[C---:B------:R-:W-:Y:S01]  /*18b0*/  IADD3 R189, R203.reuse, 0x3000, RZ ;  /* 0x00003000cbbd7810 */ /* 0x040fe20007ffe0ff */
[C---:B--2---:R-:W-:Y:S01]  /*18c0*/  HMMA.16816.F32.BF16 R16, R44.reuse, R12, RZ ;  /* 0x0000000c2c10723c */ /* 0x044fe200000418ff */
[C---:B------:R-:W-:Y:S01]  /*18d0*/  IADD3 R188, R203.reuse, 0x3800, RZ ;  /* 0x00003800cbbc7810 */ /* 0x040fe20007ffe0ff */
[----:B------:R-:W2:Y:S01]  /*18e0*/  LDSM.16.M88.4 R28, [R199+0x7100] ;  /* 0x00710000c71c783b */ /* 0x000ea20000000200 */
[C---:B------:R-:W-:Y:S02]  /*18f0*/  IADD3 R187, R203.reuse, 0x4000, RZ ;  /* 0x00004000cbbb7810 */ /* 0x040fe40007ffe0ff */
[C---:B------:R-:W-:Y:S01]  /*1900*/  IADD3 R186, R203.reuse, 0x4800, RZ ;  /* 0x00004800cbba7810 */ /* 0x040fe20007ffe0ff */
[----:B------:R-:W-:Y:S01]  /*1910*/  LDSM.16.M88.4 R80, [R199+0x7900] ;  /* 0x00790000c750783b */ /* 0x000fe20000000200 */
[C---:B------:R-:W-:Y:S01]  /*1920*/  IADD3 R185, R203.reuse, 0x5000, RZ ;  /* 0x00005000cbb97810 */ /* 0x040fe20007ffe0ff */
[C---:B------:R-:W-:Y:S01]  /*1930*/  HMMA.16816.F32.BF16 R12, R44.reuse, R14, RZ ;  /* 0x0000000e2c0c723c */ /* 0x040fe200000418ff */
[----:B------:R-:W-:Y:S01]  /*1940*/  IADD3 R184, R203, 0x5800, RZ ;  /* 0x00005800cbb87810 */ /* 0x000fe20007ffe0ff */
[----:B------:R-:W0:Y:S06]  /*1950*/  LDGDEPBAR ;  /* 0x00000000000079af */ /* 0x000e2c0000000000 */
[C---:B-1----:R-:W-:Y:S08]  /*1960*/  HMMA.16816.F32.BF16 R76, R44.reuse, R72, RZ ;  /* 0x000000482c4c723c */ /* 0x042ff000000418ff */
[----:B------:R-:W-:Y:S08]  /*1970*/  HMMA.16816.F32.BF16 R72, R44, R74, RZ ;  /* 0x0000004a2c48723c */ /* 0x000ff000000418ff */
[C---:B------:R-:W-:Y:S08]  /*1980*/  HMMA.16816.F32.BF16 R24, R52.reuse, R64, R24 ;  /* 0x000000403418723c */ /* 0x040ff00000041818 */
[----:B------:R-:W-:Y:S01]  /*1990*/  HMMA.16816.F32.BF16 R20, R52, R66, R20 ;  /* 0x000000423414723c */ /* 0x000fe20000041814 */
[----:B------:R-:W-:Y:S07]  /*19a0*/  LDSM.16.M88.4 R64, [R192] ;  /* 0x00000000c040783b */ /* 0x000fee0000000200 */
[C---:B------:R-:W-:Y:S08]  /*19b0*/  HMMA.16816.F32.BF16 R48, R44.reuse, R68, RZ ;  /* 0x000000442c30723c */ /* 0x040ff000000418ff */
[----:B------:R-:W-:Y:S01]  /*19c0*/  HMMA.16816.F32.BF16 R44, R44, R70, RZ ;  /* 0x000000462c2c723c */ /* 0x000fe200000418ff */
[----:B------:R-:W1:Y:S07]  /*19d0*/  LDSM.16.M88.4 R68, [R201] ;  /* 0x00000000c944783b */ /* 0x000e6e0000000200 */
[C---:B------:R-:W-:Y:S08]  /*19e0*/  HMMA.16816.F32.BF16 R16, R52.reuse, R60, R16 ;  /* 0x0000003c3410723c */ /* 0x040ff00000041810 */
[C---:B------:R-:W-:Y:S01]  /*19f0*/  HMMA.16816.F32.BF16 R12, R52.reuse, R62, R12 ;  /* 0x0000003e340c723c */ /* 0x040fe2000004180c */
[----:B------:R-:W5:Y:S07]  /*1a00*/  LDSM.16.M88.4 R60, [R192+0x800] ;  /* 0x00080000c03c783b */ /* 0x000f6e0000000200 */
[C---:B------:R-:W-:Y:S08]  /*1a10*/  HMMA.16816.F32.BF16 R76, R52.reuse, R56, R76 ;  /* 0x00000038344c723c */ /* 0x040ff0000004184c */
[----:B------:R-:W-:Y:S01]  /*1a20*/  HMMA.16816.F32.BF16 R72, R52, R58, R72 ;  /* 0x0000003a3448723c */ /* 0x000fe20000041848 */
[----:B------:R-:W1:Y:S07]  /*1a30*/  LDSM.16.M88.4 R56, [R192+0x1000] ;  /* 0x00100000c038783b */ /* 0x000e6e0000000200 */
[C---:B---3--:R-:W-:Y:S08]  /*1a40*/  HMMA.16816.F32.BF16 R24, R40.reuse, R36, R24 ;  /* 0x000000242818723c */ /* 0x048ff00000041818 */
[----:B------:R-:W-:Y:S01]  /*1a50*/  HMMA.16816.F32.BF16 R20, R40, R38, R20 ;  /* 0x000000262814723c */ /* 0x000fe20000041814 */
[----:B------:R-:W-:Y:S07]  /*1a60*/  LDSM.16.M88.4 R36, [R206+0x4000] ;  /* 0x00400000ce24783b */ /* 0x000fee0000000200 */
[C---:B------:R-:W-:Y:S08]  /*1a70*/  HMMA.16816.F32.BF16 R48, R52.reuse, R8, R48 ;  /* 0x000000083430723c */ /* 0x040ff00000041830 */
[----:B------:R-:W-:Y:S01]  /*1a80*/  HMMA.16816.F32.BF16 R44, R52, R10, R44 ;  /* 0x0000000a342c723c */ /* 0x000fe2000004182c */
[----:B------:R-:W-:Y:S04]  /*1a90*/  LDSM.16.M88.4 R52, [R192+0x1800] ;  /* 0x00180000c034783b */ /* 0x000fe80000000200 */
[----:B------:R-:W-:Y:S03]  /*1aa0*/  LDSM.16.M88.4 R8, [R205+0x8900] ;  /* 0x00890000cd08783b */ /* 0x000fe60000000200 */
[C---:B----4-:R-:W-:Y:S08]  /*1ab0*/  HMMA.16816.F32.BF16 R16, R40.reuse, R32, R16 ;  /* 0x000000202810723c */ /* 0x050ff00000041810 */
[C---:B------:R-:W-:Y:S01]  /*1ac0*/  HMMA.16816.F32.BF16 R12, R40.reuse, R34, R12 ;  /* 0x00000022280c723c */ /* 0x040fe2000004180c */
[----:B------:R-:W3:Y:S07]  /*1ad0*/  LDSM.16.M88.4 R32, [R205+0x8100] ;  /* 0x00810000cd20783b */ /* 0x000eee0000000200 */
[C---:B--2---:R-:W-:Y:S08]  /*1ae0*/  HMMA.16816.F32.BF16 R76, R40.reuse, R28, R76 ;  /* 0x0000001c284c723c */ /* 0x044ff0000004184c */
[----:B------:R-:W-:Y:S01]  /*1af0*/  HMMA.16816.F32.BF16 R72, R40, R30, R72 ;  /* 0x0000001e2848723c */ /* 0x000fe20000041848 */
[----:B------:R-:W2:Y:S07]  /*1b00*/  LDSM.16.M88.4 R28, [R205+0x9100] ;  /* 0x00910000cd1c783b */ /* 0x000eae0000000200 */
[C---:B-1----:R-:W-:Y:S08]  /*1b10*/  HMMA.16816.F32.BF16 R24, R68.reuse, R64, R24 ;  /* 0x000000404418723c */ /* 0x042ff00000041818 */
[----:B------:R-:W-:Y:S01]  /*1b20*/  HMMA.16816.F32.BF16 R20, R68, R66, R20 ;  /* 0x000000424414723c */ /* 0x000fe20000041814 */
[----:B------:R-:W-:Y:S07]  /*1b30*/  LDSM.16.M88.4 R64, [R204+0x4000] ;  /* 0x00400000cc40783b */ /* 0x000fee0000000200 */
[C---:B------:R-:W-:Y:S08]  /*1b40*/  HMMA.16816.F32.BF16 R48, R40.reuse, R80, R48 ;  /* 0x000000502830723c */ /* 0x040ff00000041830 */
[----:B------:R-:W-:Y:S01]  /*1b50*/  HMMA.16816.F32.BF16 R44, R40, R82, R44 ;  /* 0x00000052282c723c */ /* 0x000fe2000004182c */
[----:B------:R-:W-:Y:S04]  /*1b60*/  LDSM.16.M88.4 R80, [R205+0x9900] ;  /* 0x00990000cd50783b */ /* 0x000fe80000000200 */
[----:B------:R-:W-:Y:S03]  /*1b70*/  LDSM.16.M88.4 R40, [R203+0x2800] ;  /* 0x00280000cb28783b */ /* 0x000fe60000000200 */
[C---:B-----5:R-:W-:Y:S08]  /*1b80*/  HMMA.16816.F32.BF16 R16, R68.reuse, R60, R16 ;  /* 0x0000003c4410723c */ /* 0x060ff00000041810 */
[C---:B------:R-:W-:Y:S01]  /*1b90*/  HMMA.16816.F32.BF16 R12, R68.reuse, R62, R12 ;  /* 0x0000003e440c723c */ /* 0x040fe2000004180c */
[----:B------:R-:W1:Y:S07]  /*1ba0*/  LDSM.16.M88.4 R60, [R203+0x2000] ;  /* 0x00200000cb3c783b */ /* 0x000e6e0000000200 */
[C---:B------:R-:W-:Y:S08]  /*1bb0*/  HMMA.16816.F32.BF16 R76, R68.reuse, R56, R76 ;  /* 0x00000038444c723c */ /* 0x040ff0000004184c */
[----:B------:R-:W-:Y:S01]  /*1bc0*/  HMMA.16816.F32.BF16 R72, R68, R58, R72 ;  /* 0x0000003a4448723c */ /* 0x000fe20000041848 */
[----:B------:R-:W4:Y:S07]  /*1bd0*/  LDSM.16.M88.4 R56, [R203+0x3000] ;  /* 0x00300000cb38783b */ /* 0x000f2e0000000200 */
[C---:B---3--:R-:W-:Y:S08]  /*1be0*/  HMMA.16816.F32.BF16 R24, R36.reuse, R32, R24 ;  /* 0x000000202418723c */ /* 0x048ff00000041818 */
[----:B------:R-:W-:Y:S01]  /*1bf0*/  HMMA.16816.F32.BF16 R20, R36, R34, R20 ;  /* 0x000000222414723c */ /* 0x000fe20000041814 */
[----:B------:R-:W-:Y:S07]  /*1c00*/  LDSM.16.M88.4 R32, [R199+0x8100] ;  /* 0x00810000c720783b */ /* 0x000fee0000000200 */
[C---:B------:R-:W-:Y:S08]  /*1c10*/  HMMA.16816.F32.BF16 R48, R68.reuse, R52, R48 ;  /* 0x000000344430723c */ /* 0x040ff00000041830 */
[----:B------:R-:W-:Y:S01]  /*1c20*/  HMMA.16816.F32.BF16 R44, R68, R54, R44 ;  /* 0x00000036442c723c */ /* 0x000fe2000004182c */
[----:B------:R-:W3:Y:S04]  /*1c30*/  LDSM.16.M88.4 R52, [R202+0x4000] ;  /* 0x00400000ca34783b */ /* 0x000ee80000000200 */
[----:B------:R-:W5:Y:S03]  /*1c40*/  LDSM.16.M88.4 R68, [R203+0x3800] ;  /* 0x00380000cb44783b */ /* 0x000f660000000200 */
[C---:B------:R-:W-:Y:S08]  /*1c50*/  HMMA.16816.F32.BF16 R16, R36.reuse, R8, R16 ;  /* 0x000000082410723c */ /* 0x040ff00000041810 */
[C---:B------:R-:W-:Y:S01]  /*1c60*/  HMMA.16816.F32.BF16 R12, R36.reuse, R10, R12 ;  /* 0x0000000a240c723c */ /* 0x040fe2000004180c */
[----:B------:R-:W3:Y:S07]  /*1c70*/  LDSM.16.M88.4 R8, [R199+0x8900] ;  /* 0x00890000c708783b */ /* 0x000eee0000000200 */
[C---:B--2---:R-:W-:Y:S08]  /*1c80*/  HMMA.16816.F32.BF16 R76, R36.reuse, R28, R76 ;  /* 0x0000001c244c723c */ /* 0x044ff0000004184c */
[----:B------:R-:W-:Y:S01]  /*1c90*/  HMMA.16816.F32.BF16 R72, R36, R30, R72 ;  /* 0x0000001e2448723c */ /* 0x000fe20000041848 */
[----:B------:R-:W-:Y:S07]  /*1ca0*/  LDSM.16.M88.4 R28, [R199+0x9100] ;  /* 0x00910000c71c783b */ /* 0x000fee0000000200 */
[C---:B-1----:R-:W-:Y:S08]  /*1cb0*/  HMMA.16816.F32.BF16 R24, R64.reuse, R60, R24 ;  /* 0x0000003c4018723c */ /* 0x042ff00000041818 */
[----:B------:R-:W-:Y:S01]  /*1cc0*/  HMMA.16816.F32.BF16 R20, R64, R62, R20 ;  /* 0x0000003e4014723c */ /* 0x000fe20000041814 */
[----:B------:R-:W-:Y:S07]  /*1cd0*/  LDSM.16.M88.4 R60, [R199+0x9900] ;  /* 0x00990000c73c783b */ /* 0x000fee0000000200 */
[C---:B------:R-:W-:Y:S08]  /*1ce0*/  HMMA.16816.F32.BF16 R48, R36.reuse, R80, R48 ;  /* 0x000000502430723c */ /* 0x040ff00000041830 */
[----:B------:R-:W-:Y:S01]  /*1cf0*/  HMMA.16816.F32.BF16 R44, R36, R82, R44 ;  /* 0x00000052242c723c */ /* 0x000fe2000004182c */
[----:B------:R-:W-:Y:S07]  /*1d00*/  LDSM.16.M88.4 R36, [R192+0x2000] ;  /* 0x00200000c024783b */ /* 0x000fee0000000200 */
[C---:B------:R-:W-:Y:S08]  /*1d10*/  HMMA.16816.F32.BF16 R16, R64.reuse, R40, R16 ;  /* 0x000000284010723c */ /* 0x040ff00000041810 */
[C---:B------:R-:W-:Y:S01]  /*1d20*/  HMMA.16816.F32.BF16 R12, R64.reuse, R42, R12 ;  /* 0x0000002a400c723c */ /* 0x040fe2000004180c */
[----:B------:R-:W1:Y:S07]  /*1d30*/  LDSM.16.M88.4 R40, [R201+0x4000] ;  /* 0x00400000c928783b */ /* 0x000e6e0000000200 */
[C---:B----4-:R-:W-:Y:S08]  /*1d40*/  HMMA.16816.F32.BF16 R76, R64.reuse, R56, R76 ;  /* 0x00000038404c723c */ /* 0x050ff0000004184c */
[----:B------:R-:W-:Y:S01]  /*1d50*/  HMMA.16816.F32.BF16 R72, R64, R58, R72 ;  /* 0x0000003a4048723c */ /* 0x000fe20000041848 */
[----:B------:R-:W2:Y:S07]  /*1d60*/  LDSM.16.M88.4 R56, [R192+0x2800] ;  /* 0x00280000c038783b */ /* 0x000eae0000000200 */
[C---:B---3--:R-:W-:Y:S08]  /*1d70*/  HMMA.16816.F32.BF16 R24, R52.reuse, R32, R24 ;  /* 0x000000203418723c */ /* 0x048ff00000041818 */
[----:B------:R-:W-:Y:S01]  /*1d80*/  HMMA.16816.F32.BF16 R20, R52, R34, R20 ;  /* 0x000000223414723c */ /* 0x000fe20000041814 */
[----:B------:R-:W-:Y:S07]  /*1d90*/  LDSM.16.M88.4 R32, [R206+0x8000] ;  /* 0x00800000ce20783b */ /* 0x000fee0000000200 */
[C---:B-----5:R-:W-:Y:S08]  /*1da0*/  HMMA.16816.F32.BF16 R48, R64.reuse, R68, R48 ;  /* 0x000000444030723c */ /* 0x060ff00000041830 */
[----:B------:R-:W-:Y:S01]  /*1db0*/  HMMA.16816.F32.BF16 R44, R64, R70, R44 ;  /* 0x00000046402c723c */ /* 0x000fe2000004182c */
[----:B------:R-:W-:Y:S04]  /*1dc0*/  LDSM.16.M88.4 R64, [R192+0x3000] ;  /* 0x00300000c040783b */ /* 0x000fe80000000200 */
[----:B------:R-:W-:Y:S03]  /*1dd0*/  LDSM.16.M88.4 R68, [R201+0x8000] ;  /* 0x00800000c944783b */ /* 0x000fe60000000200 */
[C---:B------:R-:W-:Y:S08]  /*1de0*/  HMMA.16816.F32.BF16 R16, R52.reuse, R8, R16 ;  /* 0x000000083410723c */ /* 0x040ff00000041810 */
[----:B------:R-:W-:Y:S01]  /*1df0*/  HMMA.16816.F32.BF16 R12, R52, R10, R12 ;  /* 0x0000000a340c723c */ /* 0x000fe2000004180c */
[----:B------:R-:W3:Y:S07]  /*1e00*/  LDSM.16.M88.4 R8, [R205+0xa100] ;  /* 0x00a10000cd08783b */ /* 0x000eee0000000200 */
[C---:B-1----:R-:W-:Y:S08]  /*1e10*/  HMMA.16816.F32.BF16 R24, R40.reuse, R36, R24 ;  /* 0x000000242818723c */ /* 0x042ff00000041818 */
[----:B------:R-:W-:Y:S01]  /*1e20*/  HMMA.16816.F32.BF16 R20, R40, R38, R20 ;  /* 0x000000262814723c */ /* 0x000fe20000041814 */
[----:B------:R-:W-:Y:S07]  /*1e30*/  LDSM.16.M88.4 R36, [R204+0x8000] ;  /* 0x00800000cc24783b */ /* 0x000fee0000000200 */
[C---:B------:R-:W-:Y:S08]  /*1e40*/  HMMA.16816.F32.BF16 R76, R52.reuse, R28, R76 ;  /* 0x0000001c344c723c */ /* 0x040ff0000004184c */
[C---:B------:R-:W-:Y:S01]  /*1e50*/  HMMA.16816.F32.BF16 R72, R52.reuse, R30, R72 ;  /* 0x0000001e3448723c */ /* 0x040fe20000041848 */
[----:B------:R-:W1:Y:S07]  /*1e60*/  LDSM.16.M88.4 R28, [R192+0x3800] ;  /* 0x00380000c01c783b */ /* 0x000e6e0000000200 */
[C---:B------:R-:W-:Y:S08]  /*1e70*/  HMMA.16816.F32.BF16 R48, R52.reuse, R60, R48 ;  /* 0x0000003c3430723c */ /* 0x040ff00000041830 */
[----:B------:R-:W-:Y:S01]  /*1e80*/  HMMA.16816.F32.BF16 R44, R52, R62, R44 ;  /* 0x0000003e342c723c */ /* 0x000fe2000004182c */
[----:B------:R-:W-:Y:S07]  /*1e90*/  LDSM.16.M88.4 R60, [R202+0x8000] ;  /* 0x00800000ca3c783b */ /* 0x000fee0000000200 */
[C---:B--2---:R-:W-:Y:S01]  /*1ea0*/  HMMA.16816.F32.BF16 R52, R40.reuse, R56, R16 ;  /* 0x000000382834723c */ /* 0x044fe20000041810 */
[----:B------:R-:W2:Y:S07]  /*1eb0*/  LDSM.16.M88.4 R16, [R203+0x4000] ;  /* 0x00400000cb10783b */ /* 0x000eae0000000200 */
[----:B------:R-:W-:Y:S01]  /*1ec0*/  HMMA.16816.F32.BF16 R12, R40, R58, R12 ;  /* 0x0000003a280c723c */ /* 0x000fe2000004180c */
[----:B------:R-:W4:Y:S07]  /*1ed0*/  LDSM.16.M88.4 R56, [R205+0xa900] ;  /* 0x00a90000cd38783b */ /* 0x000f2e0000000200 */
[C---:B---3--:R-:W-:Y:S08]  /*1ee0*/  HMMA.16816.F32.BF16 R24, R32.reuse, R8, R24 ;  /* 0x000000082018723c */ /* 0x048ff00000041818 */
[----:B------:R-:W-:Y:S01]  /*1ef0*/  HMMA.16816.F32.BF16 R20, R32, R10, R20 ;  /* 0x0000000a2014723c */ /* 0x000fe20000041814 */
[----:B------:R-:W3:Y:S07]  /*1f00*/  LDSM.16.M88.4 R8, [R203+0x4800] ;  /* 0x00480000cb08783b */ /* 0x000eee0000000200 */
[C---:B------:R-:W-:Y:S08]  /*1f10*/  HMMA.16816.F32.BF16 R76, R40.reuse, R64, R76 ;  /* 0x00000040284c723c */ /* 0x040ff0000004184c */
[C---:B------:R-:W-:Y:S08]  /*1f20*/  HMMA.16816.F32.BF16 R72, R40.reuse, R66, R72 ;  /* 0x000000422848723c */ /* 0x040ff00000041848 */
[----:B-1----:R-:W-:Y:S01]  /*1f30*/  HMMA.16816.F32.BF16 R64, R40, R28, R48 ;  /* 0x0000001c2840723c */ /* 0x002fe20000041830 */
[----:B------:R-:W1:Y:S07]  /*1f40*/  LDSM.16.M88.4 R48, [R199+0xa100] ;  /* 0x00a10000c730783b */ /* 0x000e6e0000000200 */
[C---:B--2---:R-:W-:Y:S08]  /*1f50*/  HMMA.16816.F32.BF16 R24, R36.reuse, R16, R24 ;  /* 0x000000102418723c */ /* 0x044ff00000041818 */
[----:B------:R-:W-:Y:S01]  /*1f60*/  HMMA.16816.F32.BF16 R20, R36, R18, R20 ;  /* 0x000000122414723c */ /* 0x000fe20000041814 */
[----:B------:R-:W2:Y:S07]  /*1f70*/  LDSM.16.M88.4 R16, [R205+0xb100] ;  /* 0x00b10000cd10783b */ /* 0x000eae0000000200 */
[C---:B----4-:R-:W-:Y:S01]  /*1f80*/  HMMA.16816.F32.BF16 R80, R32.reuse, R56, R52 ;  /* 0x000000382050723c */ /* 0x050fe20000041834 */
[----:B------:R-:W-:Y:S07]  /*1f90*/  LDSM.16.M88.4 R52, [R192+0x4000] ;  /* 0x00400000c034783b */ /* 0x000fee0000000200 */
[----:B------:R-:W-:Y:S01]  /*1fa0*/  HMMA.16816.F32.BF16 R56, R32, R58, R12 ;  /* 0x0000003a2038723c */ /* 0x000fe2000004180c */
[----:B------:R-:W4:Y:S07]  /*1fb0*/  LDSM.16.M88.4 R12, [R199+0xa900] ;  /* 0x00a90000c70c783b */ /* 0x000f2e0000000200 */
[----:B------:R-:W-:Y:S08]  /*1fc0*/  HMMA.16816.F32.BF16 R44, R40, R30, R44 ;  /* 0x0000001e282c723c */ /* 0x000ff0000004182c */
[C---:B---3--:R-:W-:Y:S08]  /*1fd0*/  HMMA.16816.F32.BF16 R80, R36.reuse, R8, R80 ;  /* 0x000000082450723c */ /* 0x048ff00000041850 */
[----:B------:R-:W-:Y:S01]  /*1fe0*/  HMMA.16816.F32.BF16 R56, R36, R10, R56 ;  /* 0x0000000a2438723c */ /* 0x000fe20000041838 */
[----:B------:R-:W-:Y:S07]  /*1ff0*/  LDSM.16.M88.4 R8, [R199+0xb100] ;  /* 0x00b10000c708783b */ /* 0x000fee0000000200 */
[C---:B-1----:R-:W-:Y:S08]  /*2000*/  HMMA.16816.F32.BF16 R24, R60.reuse, R48, R24 ;  /* 0x000000303c18723c */ /* 0x042ff00000041818 */
[----:B------:R-:W-:Y:S01]  /*2010*/  HMMA.16816.F32.BF16 R20, R60, R50, R20 ;  /* 0x000000323c14723c */ /* 0x000fe20000041814 */
[----:B------:R-:W1:Y:S07]  /*2020*/  LDSM.16.M88.4 R48, [R203+0x5000] ;  /* 0x00500000cb30783b */ /* 0x000e6e0000000200 */
[C---:B--2---:R-:W-:Y:S08]  /*2030*/  HMMA.16816.F32.BF16 R76, R32.reuse, R16, R76 ;  /* 0x00000010204c723c */ /* 0x044ff0000004184c */
[----:B------:R-:W-:Y:S01]  /*2040*/  HMMA.16816.F32.BF16 R72, R32, R18, R72 ;  /* 0x000000122048723c */ /* 0x000fe20000041848 */
[----:B------:R-:W2:Y:S07]  /*2050*/  LDSM.16.M88.4 R16, [R192+0x4800] ;  /* 0x00480000c010783b */ /* 0x000eae0000000200 */
[C---:B----4-:R-:W-:Y:S08]  /*2060*/  HMMA.16816.F32.BF16 R80, R60.reuse, R12, R80 ;  /* 0x0000000c3c50723c */ /* 0x050ff00000041850 */
[----:B------:R-:W-:Y:S01]  /*2070*/  HMMA.16816.F32.BF16 R56, R60, R14, R56 ;  /* 0x0000000e3c38723c */ /* 0x000fe20000041838 */
[----:B------:R-:W3:Y:S07]  /*2080*/  LDSM.16.M88.4 R12, [R203+0x5800] ;  /* 0x00580000cb0c783b */ /* 0x000eee0000000200 */
[C---:B------:R-:W-:Y:S08]  /*2090*/  HMMA.16816.F32.BF16 R64, R32.reuse, R84, R64 ;  /* 0x000000542040723c */ /* 0x040ff00000041840 */
[----:B------:R-:W-:Y:S08]  /*20a0*/  HMMA.16816.F32.BF16 R44, R32, R86, R44 ;  /* 0x00000056202c723c */ /* 0x000ff0000004182c */
[----:B------:R-:W-:Y:S08]  /*20b0*/  HMMA.16816.F32.BF16 R24, R68, R52, R24 ;  /* 0x000000344418723c */ /* 0x000ff00000041818 */
[----:B-1----:R-:W-:Y:S08]  /*20c0*/  HMMA.16816.F32.BF16 R76, R36, R48, R76 ;  /* 0x00000030244c723c */ /* 0x002ff0000004184c */
[----:B--2---:R-:W-:Y:S08]  /*20d0*/  HMMA.16816.F32.BF16 R80, R68, R16, R80 ;  /* 0x000000104450723c */ /* 0x004ff00000041850 */
[----:B------:R-:W-:Y:S01]  /*20e0*/  HMMA.16816.F32.BF16 R72, R36, R50, R72 ;  /* 0x000000322448723c */ /* 0x000fe20000041848 */
[----:B------:R-:W-:-:S02]  /*20f0*/  FMUL.FTZ R26, R26, c[0x0][0x320] ;  /* 0x0000c8001a1a7a20 */ /* 0x000fc40000410000 */
[----:B------:R-:W-:Y:S02]  /*2100*/  FMUL.FTZ R2, R24, c[0x0][0x320] ;  /* 0x0000c80018027a20 */ /* 0x000fe40000410000 */
[----:B------:R-:W-:Y:S01]  /*2110*/  FMUL.FTZ R6, R25, c[0x0][0x320] ;  /* 0x0000c80019067a20 */ /* 0x000fe20000410000 */
[----:B------:R1:W2:Y:S01]  /*2120*/  MUFU.TANH R28, R26 ;  /* 0x0000001a001c7308 */ /* 0x0002a20000002400 */
[----:B------:R-:W-:Y:S01]  /*2130*/  FMUL.FTZ R29, R27, c[0x0][0x320] ;  /* 0x0000c8001b1d7a20 */ /* 0x000fe20000410000 */
[----:B------:R-:W-:Y:S01]  /*2140*/  HMMA.16816.F32.BF16 R56, R68, R18, R56 ;  /* 0x000000124438723c */ /* 0x000fe20000041838 */
[----:B------:R-:W4:Y:S05]  /*2150*/  LDSM.16.M88.4 R16, [R199+0xb900] ;  /* 0x00b90000c710783b */ /* 0x000f2a0000000200 */
[----:B------:R-:W2:Y:S02]  /*2160*/  MUFU.TANH R2, R2 ;  /* 0x0000000200027308 */ /* 0x000ea40000002400 */
[----:B---3--:R-:W-:Y:S01]  /*2170*/  HMMA.16816.F32.BF16 R64, R36, R12, R64 ;  /* 0x0000000c2440723c */ /* 0x008fe20000041840 */
[----:B------:R-:W-:-:S02]  /*2180*/  FMUL.FTZ R30, R80, c[0x0][0x320] ;  /* 0x0000c800501e7a20 */ /* 0x000fc40000410000 */
[----:B------:R-:W-:Y:S01]  /*2190*/  FMUL.FTZ R31, R81, c[0x0][0x320] ;  /* 0x0000c800511f7a20 */ /* 0x000fe20000410000 */
[----:B-1----:R-:W1:Y:S03]  /*21a0*/  LDSM.16.M88.4 R24, [R192+0x5000] ;  /* 0x00500000c018783b */ /* 0x002e660000000200 */
[----:B------:R-:W-:Y:S01]  /*21b0*/  FMUL.FTZ R12, R82, c[0x0][0x320] ;  /* 0x0000c800520c7a20 */ /* 0x000fe20000410000 */
[----:B------:R-:W-:Y:S01]  /*21c0*/  HMMA.16816.F32.BF16 R44, R36, R14, R44 ;  /* 0x0000000e242c723c */ /* 0x000fe2000004182c */
[----:B------:R-:W-:Y:S01]  /*21d0*/  FMUL.FTZ R13, R83, c[0x0][0x320] ;  /* 0x0000c800530d7a20 */ /* 0x000fe20000410000 */
[----:B------:R-:W3:Y:S06]  /*21e0*/  MUFU.TANH R6, R6 ;  /* 0x0000000600067308 */ /* 0x000eec0000002400 */
[----:B------:R-:W-:Y:S01]  /*21f0*/  HMMA.16816.F32.BF16 R76, R60, R8, R76 ;  /* 0x000000083c4c723c */ /* 0x000fe2000004184c */
[----:B------:R-:W-:Y:S01]  /*2200*/  FMUL.FTZ R14, R58, c[0x0][0x320] ;  /* 0x0000c8003a0e7a20 */ /* 0x000fe20000410000 */
[----:B------:R-:W1:Y:S01]  /*2210*/  MUFU.TANH R29, R29 ;  /* 0x0000001d001d7308 */ /* 0x000e620000002400 */
[----:B------:R-:W-:-:S05]  /*2220*/  FMUL.FTZ R56, R56, c[0x0][0x320] ;  /* 0x0000c80038387a20 */ /* 0x000fca0000410000 */
[----:B------:R-:W-:Y:S01]  /*2230*/  HMMA.16816.F32.BF16 R72, R60, R10, R72 ;  /* 0x0000000a3c48723c */ /* 0x000fe20000041848 */
[----:B------:R-:W5:Y:S01]  /*2240*/  LDSM.16.M88.4 R8, [R192+0x5800] ;  /* 0x00580000c008783b */ /* 0x000f620000000200 */
[----:B------:R-:W1:Y:S01]  /*2250*/  MUFU.TANH R30, R30 ;  /* 0x0000001e001e7308 */ /* 0x000e620000002400 */
[----:B------:R-:W-:-:S05]  /*2260*/  DEPBAR.LE SB0, 0x0 ;  /* 0x000080000000791a */ /* 0x000fca0000000000 */
[----:B------:R-:W-:Y:S02]  /*2270*/  HMMA.16816.F32.BF16 R20, R68, R54, R20 ;  /* 0x000000364414723c */ /* 0x000fe40000041814 */
[----:B------:R-:W1:Y:S06]  /*2280*/  MUFU.TANH R31, R31 ;  /* 0x0000001f001f7308 */ /* 0x000e6c0000002400 */
[C---:B----4-:R-:W-:Y:S02]  /*2290*/  HMMA.16816.F32.BF16 R64, R60.reuse, R16, R64 ;  /* 0x000000103c40723c */ /* 0x050fe40000041840 */
[----:B------:R-:W4:Y:S05]  /*22a0*/  MUFU.TANH R12, R12 ;  /* 0x0000000c000c7308 */ /* 0x000f2a0000002400 */
[----:B------:R-:W-:Y:S01]  /*22b0*/  FMUL.FTZ R16, R59, c[0x0][0x320] ;  /* 0x0000c8003b107a20 */ /* 0x000fe20000410000 */
[----:B------:R-:W-:Y:S02]  /*22c0*/  HMMA.16816.F32.BF16 R44, R60, R18, R44 ;  /* 0x000000123c2c723c */ /* 0x000fe4000004182c */
[----:B------:R-:W2:Y:S06]  /*22d0*/  MUFU.TANH R13, R13 ;  /* 0x0000000d000d7308 */ /* 0x000eac0000002400 */
[----:B-1----:R-:W-:Y:S01]  /*22e0*/  HMMA.16816.F32.BF16 R76, R68, R24, R76 ;  /* 0x00000018444c723c */ /* 0x002fe2000004184c */
[----:B------:R-:W-:Y:S01]  /*22f0*/  FMUL.FTZ R20, R20, c[0x0][0x320] ;  /* 0x0000c80014147a20 */ /* 0x000fe20000410000 */
[----:B------:R1:W1:Y:S01]  /*2300*/  MUFU.TANH R25, R56 ;  /* 0x0000003800197308 */ /* 0x0002620000002400 */
[----:B------:R-:W-:-:S02]  /*2310*/  FMUL.FTZ R21, R21, c[0x0][0x320] ;  /* 0x0000c80015157a20 */ /* 0x000fc40000410000 */
[----:B------:R-:W-:Y:S02]  /*2320*/  FMUL.FTZ R22, R22, c[0x0][0x320] ;  /* 0x0000c80016167a20 */ /* 0x000fe40000410000 */
[----:B------:R-:W-:Y:S01]  /*2330*/  FMUL.FTZ R23, R23, c[0x0][0x320] ;  /* 0x0000c80017177a20 */ /* 0x000fe20000410000 */
[C---:B------:R-:W-:Y:S01]  /*2340*/  HMMA.16816.F32.BF16 R72, R68.reuse, R26, R72 ;  /* 0x0000001a4448723c */ /* 0x040fe20000041848 */
[----:B------:R-:W-:Y:S01]  /*2350*/  FMUL.FTZ R24, R57, c[0x0][0x320] ;  /* 0x0000c80039187a20 */ /* 0x000fe20000410000 */
[----:B------:R-:W1:Y:S06]  /*2360*/  MUFU.TANH R20, R20 ;  /* 0x0000001400147308 */ /* 0x000e6c0000002400 */
[C---:B-----5:R-:W-:Y:S02]  /*2370*/  HMMA.16816.F32.BF16 R64, R68.reuse, R8, R64 ;  /* 0x000000084440723c */ /* 0x060fe40000041840 */
[----:B------:R-:W1:Y:S06]  /*2380*/  MUFU.TANH R21, R21 ;  /* 0x0000001500157308 */ /* 0x000e6c0000002400 */
[----:B------:R-:W-:Y:S01]  /*2390*/  HMMA.16816.F32.BF16 R44, R68, R10, R44 ;  /* 0x0000000a442c723c */ /* 0x000fe2000004182c */
[----:B------:R-:W-:Y:S01]  /*23a0*/  FMUL.FTZ R76, R76, c[0x0][0x320] ;  /* 0x0000c8004c4c7a20 */ /* 0x000fe20000410000 */
[----:B------:R-:W1:Y:S01]  /*23b0*/  MUFU.TANH R22, R22 ;  /* 0x0000001600167308 */ /* 0x000e620000002400 */
[----:B------:R-:W-:-:S02]  /*23c0*/  FMUL.FTZ R77, R77, c[0x0][0x320] ;  /* 0x0000c8004d4d7a20 */ /* 0x000fc40000410000 */
[----:B------:R-:W-:Y:S02]  /*23d0*/  FMUL.FTZ R78, R78, c[0x0][0x320] ;  /* 0x0000c8004e4e7a20 */ /* 0x000fe40000410000 */
[----:B------:R-:W-:Y:S02]  /*23e0*/  FMUL.FTZ R79, R79, c[0x0][0x320] ;  /* 0x0000c8004f4f7a20 */ /* 0x000fe40000410000 */
[----:B------:R-:W-:Y:S01]  /*23f0*/  FMUL.FTZ R72, R72, c[0x0][0x320] ;  /* 0x0000c80048487a20 */ /* 0x000fe20000410000 */
[----:B------:R-:W1:Y:S01]  /*2400*/  MUFU.TANH R23, R23 ;  /* 0x0000001700177308 */ /* 0x000e620000002400 */
[----:B------:R-:W-:Y:S02]  /*2410*/  FMUL.FTZ R73, R73, c[0x0][0x320] ;  /* 0x0000c80049497a20 */ /* 0x000fe40000410000 */
[----:B------:R-:W-:Y:S02]  /*2420*/  FMUL.FTZ R74, R74, c[0x0][0x320] ;  /* 0x0000c8004a4a7a20 */ /* 0x000fe40000410000 */
[----:B------:R-:W-:-:S02]  /*2430*/  FMUL.FTZ R75, R75, c[0x0][0x320] ;  /* 0x0000c8004b4b7a20 */ /* 0x000fc40000410000 */
[----:B------:R-:W-:Y:S01]  /*2440*/  FMUL.FTZ R64, R64, c[0x0][0x320] ;  /* 0x0000c80040407a20 */ /* 0x000fe20000410000 */
[----:B------:R-:W1:Y:S01]  /*2450*/  MUFU.TANH R24, R24 ;  /* 0x0000001800187308 */ /* 0x000e620000002400 */
[----:B------:R-:W-:Y:S02]  /*2460*/  FMUL.FTZ R65, R65, c[0x0][0x320] ;  /* 0x0000c80041417a20 */ /* 0x000fe40000410000 */
[----:B------:R-:W-:Y:S02]  /*2470*/  FMUL.FTZ R66, R66, c[0x0][0x320] ;  /* 0x0000c80042427a20 */ /* 0x000fe40000410000 */
[----:B------:R-:W-:Y:S02]  /*2480*/  FMUL.FTZ R67, R67, c[0x0][0x320] ;  /* 0x0000c80043437a20 */ /* 0x000fe40000410000 */
[----:B------:R-:W-:Y:S01]  /*2490*/  FMUL.FTZ R44, R44, c[0x0][0x320] ;  /* 0x0000c8002c2c7a20 */ /* 0x000fe20000410000 */
[----:B------:R-:W1:Y:S01]  /*24a0*/  MUFU.TANH R14, R14 ;  /* 0x0000000e000e7308 */ /* 0x000e620000002400 */
[----:B------:R-:W-:-:S02]  /*24b0*/  FMUL.FTZ R45, R45, c[0x0][0x320] ;  /* 0x0000c8002d2d7a20 */ /* 0x000fc40000410000 */
[----:B------:R-:W-:Y:S02]  /*24c0*/  FMUL.FTZ R46, R46, c[0x0][0x320] ;  /* 0x0000c8002e2e7a20 */ /* 0x000fe40000410000 */
[----:B------:R-:W-:-:S03]  /*24d0*/  FMUL.FTZ R47, R47, c[0x0][0x320] ;  /* 0x0000c8002f2f7a20 */ /* 0x000fc60000410000 */
[----:B------:R-:W1:Y:S08]  /*24e0*/  MUFU.TANH R16, R16 ;  /* 0x0000001000107308 */ /* 0x000e700000002400 */
[----:B------:R1:W1:Y:S08]  /*24f0*/  MUFU.TANH R183, R76 ;  /* 0x0000004c00b77308 */ /* 0x0002700000002400 */
        /* <DEDUP_REMOVED lines=14> */
[----:B------:R1:W1:Y:S01]  /*25e0*/  MUFU.TANH R161, R47 ;  /* 0x0000002f00a17308 */ /* 0x0002620000002400 */
[----:B------:R-:W-:Y:S06]  /*25f0*/  BAR.SYNC.DEFER_BLOCKING 0x0 ;  /* 0x0000000000007b1d */ /* 0x000fec0000010000 */
[----:B------:R-:W-:Y:S05]  /*2600*/  @P0 BRA `(.L_x_1) ;  /* 0x0000047000000947 */ /* 0x000fea0003800000 */
[----:B--234-:R-:W-:Y:S01]  /*2610*/  ULEA UR4, UR7, UR10, 0x6 ;  /* 0x0000000a07047291 */ /* 0x01cfe2000f8e303f */
[----:B------:R-:W-:Y:S01]  /*2620*/  ISETP.NE.AND P1, PT, R207, 0x1, PT ;  /* 0x00000001cf00780c */ /* 0x000fe20003f25270 */
[----:B------:R-:W-:-:S04]  /*2630*/  IMAD.MOV.U32 R208, RZ, RZ, RZ ;  /* 0x000000ffffd07224 */ /* 0x000fc800078e00ff */
[----:B------:R-:W-:-:S05]  /*2640*/  IMAD.U32 R8, RZ, RZ, UR4 ;  /* 0x00000004ff087e24 */ /* 0x000fca000f8e00ff */
[----:B------:R-:W-:-:S05]  /*2650*/  IADD3 R209, R8, -0x80, R213 ;  /* 0xffffff8008d17810 */ /* 0x000fca0007ffe0d5 */
[----:B------:R-:W-:-:S04]  /*2660*/  @P1 IMAD.HI.U32 R9, R209, c[0x0][0x2bc], RZ ;  /* 0x0000af00d1091a27 */ /* 0x000fc800078e00ff */
[----:B------:R-:W-:Y:S01]  /*2670*/  IMAD.MOV.U32 R8, RZ, RZ, R209 ;  /* 0x000000ffff087224 */ /* 0x000fe200078e00d1 */
[----:B------:R-:W-:-:S04]  /*2680*/  @P1 SHF.R.U32.HI R8, RZ, c[0x0][0x2c0], R9 ;  /* 0x0000b000ff081a19 */ /* 0x000fc80000011609 */
[----:B------:R-:W-:-:S04]  /*2690*/  @!P3 IADD3 R18, P0, R8, UR14, RZ ;  /* 0x0000000e0812bc10 */ /* 0x000fc8000ff1e0ff */
[----:B------:R-:W-:Y:S02]  /*26a0*/  @!P3 LEA.HI.X.SX32 R9, R8, UR11, 0x1, P0 ;  /* 0x0000000b0809bc11 */ /* 0x000fe400080f0eff */
[----:B------:R-:W-:-:S04]  /*26b0*/  @!P3 LEA R10, P0, R18, c[0x0][0x2a0], 0x2 ;  /* 0x0000a800120aba11 */ /* 0x000fc800078010ff */
[----:B------:R-:W-:-:S05]  /*26c0*/  @!P3 LEA.HI.X R11, R18, c[0x0][0x2a4], R9, 0x2, P0 ;  /* 0x0000a900120bba11 */ /* 0x000fca00000f1409 */
[----:B------:R-:W2:Y:S01]  /*26d0*/  @!P3 LDG.E R208, [R10.64] ;  /* 0x0000000c0ad0b981 */ /* 0x000ea2000c1e1900 */
[----:B------:R-:W-:Y:S01]  /*26e0*/  IMAD.MOV R8, RZ, RZ, -R8 ;  /* 0x000000ffff087224 */ /* 0x000fe200078e0a08 */
[----:B------:R-:W-:Y:S01]  /*26f0*/  SHF.R.S32.HI R32, RZ, 0x1f, R215 ;  /* 0x0000001fff207819 */ /* 0x000fe200000114d7 */
[----:B------:R-:W-:Y:S01]  /*2700*/  IMAD.WIDE R34, R216, 0x2, RZ ;  /* 0x00000002d8227825 */ /* 0x000fe200078e02ff */
[----:B------:R-:W-:Y:S02]  /*2710*/  SEL R17, RZ, 0x10, P4 ;  /* 0x00000010ff117807 */ /* 0x000fe40002000000 */
[----:B------:R-:W-:Y:S01]  /*2720*/  LEA.HI R32, R32, R215, RZ, 0x3 ;  /* 0x000000d720207211 */ /* 0x000fe200078f18ff */
[----:B------:R-:W-:-:S03]  /*2730*/  IMAD R209, R8, c[0x0][0x2b8], R209 ;  /* 0x0000ae0008d17a24 */ /* 0x000fc600078e02d1 */
[----:B------:R-:W-:Y:S01]  /*2740*/  LOP3.LUT R32, R32, 0xfffffff8, RZ, 0xc0, !PT ;  /* 0xfffffff820207812 */ /* 0x000fe200078ec0ff */
[----:B------:R-:W-:Y:S01]  /*2750*/  IMAD.WIDE.U32 R18, R209, c[0x0][0x1e0], RZ ;  /* 0x00007800d1127a25 */ /* 0x000fe200078e00ff */
[----:B------:R-:W-:-:S03]  /*2760*/  SHF.R.S32.HI R8, RZ, 0x1f, R209 ;  /* 0x0000001fff087819 */ /* 0x000fc600000114d1 */
[----:B------:R-:W-:-:S04]  /*2770*/  IMAD.WIDE R32, R32, 0x2, RZ ;  /* 0x0000000220207825 */ /* 0x000fc800078e02ff */
[----:B------:R-:W-:-:S04]  /*2780*/  IMAD R8, R8, c[0x0][0x1e0], RZ ;  /* 0x0000780008087a24 */ /* 0x000fc800078e02ff */
[----:B------:R-:W-:-:S04]  /*2790*/  IMAD R9, R209, c[0x0][0x1e4], R8 ;  /* 0x00007900d1097a24 */ /* 0x000fc800078e0208 */
[----:B------:R-:W-:Y:S01]  /*27a0*/  IMAD.IADD R19, R19, 0x1, R9 ;  /* 0x0000000113137824 */ /* 0x000fe200078e0209 */
[----:B--2---:R-:W-:-:S03]  /*27b0*/  SHF.R.S32.HI R9, RZ, 0x1f, R208 ;  /* 0x0000001fff097819 */ /* 0x004fc600000114d0 */
[----:B------:R-:W-:Y:S01]  /*27c0*/  IMAD.WIDE.U32 R10, R208, c[0x0][0x1f0], R18 ;  /* 0x00007c00d00a7a25 */ /* 0x000fe200078e0012 */
[----:B------:R-:W-:-:S03]  /*27d0*/  SEL R18, RZ, 0x10, P5 ;  /* 0x00000010ff127807 */ /* 0x000fc60002800000 */
[----:B------:R-:W-:Y:S01]  /*27e0*/  IMAD R9, R9, c[0x0][0x1f0], RZ ;  /* 0x00007c0009097a24 */ /* 0x000fe200078e02ff */
[----:B------:R-:W-:Y:S02]  /*27f0*/  IADD3 R26, P0, R10, UR18, RZ ;  /* 0x000000120a1a7c10 */ /* 0x000fe4000ff1e0ff */
[----:B------:R-:W-:Y:S01]  /*2800*/  IADD3 R36, -R18, 0x10, RZ ;  /* 0x0000001012247810 */ /* 0x000fe20007ffe1ff */
[----:B------:R-:W-:Y:S01]  /*2810*/  IMAD R8, R208, c[0x0][0x1f4], R9 ;  /* 0x00007d00d0087a24 */ /* 0x000fe200078e0209 */
[----:B------:R-:W-:Y:S02]  /*2820*/  SHF.R.S32.HI R9, RZ, 0x1f, R214 ;  /* 0x0000001fff097819 */ /* 0x000fe400000114d6 */
[----:B------:R-:W-:Y:S02]  /*2830*/  LOP3.LUT R36, R36, 0xf, RZ, 0xc0, !PT ;  /* 0x0000000f24247812 */ /* 0x000fe400078ec0ff */
[----:B------:R-:W-:Y:S02]  /*2840*/  IADD3.X R11, R11, UR16, R8, P0, !PT ;  /* 0x000000100b0b7c10 */ /* 0x000fe400087fe408 */
[----:B------:R-:W-:-:S02]  /*2850*/  LEA R27, P0, R26, c[0x0][0x1c8], 0x1 ;  /* 0x000072001a1b7a11 */ /* 0x000fc400078008ff */
[----:B------:R-:W-:Y:S02]  /*2860*/  LEA.HI R8, R9, R214, RZ, 0x3 ;  /* 0x000000d609087211 */ /* 0x000fe400078f18ff */
[----:B------:R-:W-:Y:S01]  /*2870*/  LEA.HI.X R26, R26, c[0x0][0x1cc], R11, 0x1, P0 ;  /* 0x000073001a1a7a11 */ /* 0x000fe200000f0c0b */
[----:B------:R-:W-:Y:S01]  /*2880*/  SHFL.IDX PT, R19, R27, RZ, 0x181f ;  /* 0x00181fff1b137589 */ /* 0x000fe200000e0000 */
[----:B------:R-:W-:Y:S02]  /*2890*/  IADD3 R10, -R17, 0x10, RZ ;  /* 0x00000010110a7810 */ /* 0x000fe40007ffe1ff */
[----:B------:R-:W-:Y:S01]  /*28a0*/  LOP3.LUT R8, R8, 0xfffffff8, RZ, 0xc0, !PT ;  /* 0xfffffff808087812 */ /* 0x000fe200078ec0ff */
[----:B------:R-:W2:Y:S01]  /*28b0*/  SHFL.IDX PT, R11, R27, 0x1, 0x181f ;  /* 0x00381f001b0b7f89 */ /* 0x000ea200000e0000 */
[----:B------:R-:W-:Y:S02]  /*28c0*/  LOP3.LUT R10, R10, 0xf, RZ, 0xc0, !PT ;  /* 0x0000000f0a0a7812 */ /* 0x000fe400078ec0ff */
[----:B------:R-:W-:Y:S01]  /*28d0*/  IADD3 R9, -R4, 0x10, RZ ;  /* 0x0000001004097810 */ /* 0x000fe20007ffe1ff */
[----:B------:R-:W3:Y:S01]  /*28e0*/  SHFL.IDX PT, R15, R26, 0x1, 0x181f ;  /* 0x00381f001a0f7f89 */ /* 0x000ee200000e0000 */
[----:B------:R-:W-:Y:S01]  /*28f0*/  IMAD.WIDE R38, R8, 0x2, RZ ;  /* 0x0000000208267825 */ /* 0x000fe200078e02ff */
[----:B------:R-:W-:-:S02]  /*2900*/  ISETP.NE.U32.AND P2, PT, R18, RZ, PT ;  /* 0x000000ff1200720c */ /* 0x000fc40003f45070 */
[----:B------:R-:W4:Y:S01]  /*2910*/  SHFL.IDX PT, R26, R26, RZ, 0x181f ;  /* 0x00181fff1a1a7589 */ /* 0x000f2200000e0000 */
[----:B------:R-:W-:Y:S02]  /*2920*/  LOP3.LUT R8, R9, 0xf, RZ, 0xc0, !PT ;  /* 0x0000000f09087812 */ /* 0x000fe400078ec0ff */
[----:B--2---:R-:W-:-:S04]  /*2930*/  IADD3 R36, P1, P0, R36, R11, R34 ;  /* 0x0000000b24247210 */ /* 0x004fc8000783e022 */
[----:B---3--:R-:W-:Y:S02]  /*2940*/  IADD3.X R37, RZ, R15, R35, P1, P0 ;  /* 0x0000000fff257210 */ /* 0x008fe40000fe0423 */
[----:B------:R-:W-:-:S04]  /*2950*/  IADD3 R40, P1, P0, R10, R11, R32 ;  /* 0x0000000b0a287210 */ /* 0x000fc8000783e020 */
[----:B------:R-:W-:Y:S02]  /*2960*/  IADD3.X R41, RZ, R15, R33, P1, P0 ;  /* 0x0000000fff297210 */ /* 0x000fe40000fe0421 */
[----:B------:R-:W-:Y:S01]  /*2970*/  IADD3 R8, P1, P0, R8, R11, R38 ;  /* 0x0000000b08087210 */ /* 0x000fe2000783e026 */
[----:B------:R-:W-:-:S03]  /*2980*/  IMAD.SHL.U32 R11, R211, 0x2, RZ ;  /* 0x00000002d30b7824 */ /* 0x000fc600078e00ff */
[----:B------:R-:W-:Y:S02]  /*2990*/  IADD3.X R9, RZ, R15, R39, P1, P0 ;  /* 0x0000000fff097210 */ /* 0x000fe40000fe0427 */
[-C--:B------:R-:W-:Y:S02]  /*29a0*/  IADD3 R32, P0, R32, R19.reuse, RZ ;  /* 0x0000001320207210 */ /* 0x080fe40007f1e0ff */
[----:B------:R-:W-:-:S03]  /*29b0*/  IADD3 R34, P1, R34, R19, RZ ;  /* 0x0000001322227210 */ /* 0x000fc60007f3e0ff */
[--C-:B----4-:R-:W-:Y:S01]  /*29c0*/  IMAD.X R33, R33, 0x1, R26.reuse, P0 ;  /* 0x0000000121217824 */ /* 0x110fe200000e061a */
[----:B------:R-:W-:Y:S01]  /*29d0*/  IADD3 R18, P0, R38, R19, RZ ;  /* 0x0000001326127210 */ /* 0x000fe20007f1e0ff */
[----:B------:R-:W-:Y:S01]  /*29e0*/  IMAD.X R35, R35, 0x1, R26, P1 ;  /* 0x0000000123237824 */ /* 0x000fe200008e061a */
[----:B------:R-:W-:-:S03]  /*29f0*/  ISETP.NE.U32.AND P1, PT, R17, RZ, PT ;  /* 0x000000ff1100720c */ /* 0x000fc60003f25070 */
[----:B------:R-:W-:Y:S01]  /*2a00*/  IMAD.X R19, R39, 0x1, R26, P0 ;  /* 0x0000000127137824 */ /* 0x000fe200000e061a */
[----:B------:R-:W-:Y:S01]  /*2a10*/  ISETP.NE.U32.AND P0, PT, R4, RZ, PT ;  /* 0x000000ff0400720c */ /* 0x000fe20003f05070 */
[----:B------:R2:W-:Y:S04]  /*2a20*/  LDGSTS.E.BYPASS.LTC128B.128 [R11+0x6100], [R34.64], !P5 ;  /* 0x06100000220b7fae */ /* 0x0005e8000e901d4c */
[----:B------:R2:W-:Y:S04]  /*2a30*/  LDGSTS.E.BYPASS.LTC128B.128 [R11+0x8100], [R32.64], !P4 ;  /* 0x08100000200b7fae */ /* 0x0005e8000e101d4c */
[----:B------:R2:W-:Y:S04]  /*2a40*/  LDGSTS.E.BYPASS.LTC128B.128 [R11+0xa100], [R18.64], !P6 ;  /* 0x0a100000120b7fae */ /* 0x0005e8000f101d4c */
[----:B------:R2:W-:Y:S04]  /*2a50*/  LDGSTS.E.BYPASS.LTC128B.128.ZFILL [R11+0x7100], [R36.64], P2 ;  /* 0x07100000240b7fae */ /* 0x0005e80009141d4c */
[----:B------:R2:W-:Y:S04]  /*2a60*/  LDGSTS.E.BYPASS.LTC128B.128.ZFILL [R11+0x9100], [R40.64], P1 ;  /* 0x09100000280b7fae */ /* 0x0005e80008941d4c */
[----:B------:R2:W-:Y:S02]  /*2a70*/  LDGSTS.E.BYPASS.LTC128B.128.ZFILL [R11+0xb100], [R8.64], P0 ;  /* 0x0b100000080b7fae */ /* 0x0005e40008141d4c */
.L_x_1:
[----:B--234-:R-:W-:Y:S01]  /*2a80*/  SHF.R.S32.HI R218, RZ, 0x1f, R3 ;  /* 0x0000001fffda7819 */ /* 0x01cfe20000011403 */
[----:B------:R-:W-:Y:S01]  /*2a90*/  IMAD.U32 R4, RZ, RZ, UR17 ;  /* 0x00000011ff047e24 */ /* 0x000fe2000f8e00ff */
[----:B------:R-:W0:Y:S01]  /*2aa0*/  LDGDEPBAR ;  /* 0x00000000000079af */ /* 0x000e220000000000 */
[----:B------:R-:W-:Y:S01]  /*2ab0*/  IMAD.SHL.U32 R200, R0, 0x2, RZ ;  /* 0x0000000200c87824 */ /* 0x000fe200078e00ff */
[----:B------:R-:W-:-:S03]  /*2ac0*/  LEA.HI R218, R218, R3, RZ, 0x2 ;  /* 0x00000003dada7211 */ /* 0x000fc600078f10ff */
[--C-:B------:R-:W-:Y:S01]  /*2ad0*/  IMAD R197, R5, 0x2, R200.reuse ;  /* 0x0000000205c57824 */ /* 0x100fe200078e02c8 */
[----:B------:R-:W-:Y:S01]  /*2ae0*/  LOP3.LUT R8, R218, 0x7ffffffc, RZ, 0xc0, !PT ;  /* 0x7ffffffcda087812 */ /* 0x000fe200078ec0ff */
[----:B------:R-:W-:Y:S01]  /*2af0*/  LDSM.16.MT88.4 R40, [R200+0x2100] ;  /* 0x00210000c828783b */ /* 0x000fe20000004200 */
[----:B------:R-:W-:-:S03]  /*2b00*/  IMAD R198, R7, 0x2, R200 ;  /* 0x0000000207c67824 */ /* 0x000fc600078e02c8 */
[----:B------:R-:W-:Y:S01]  /*2b10*/  IMAD.IADD R3, R3, 0x1, -R8 ;  /* 0x0000000103037824 */ /* 0x000fe200078e0a08 */
[----:B-1----:R-:W-:Y:S01]  /*2b20*/  LDSM.16.MT88.4 R56, [R197+0x2100] ;  /* 0x00210000c538783b */ /* 0x002fe20000004200 */
[----:B------:R-:W-:Y:S02]  /*2b30*/  IMAD R196, R5, 0x2, R198 ;  /* 0x0000000205c47824 */ /* 0x000fe400078e02c6 */
[----:B------:R-:W-:Y:S01]  /*2b40*/  IMAD R3, R3, -0x2, R4 ;  /* 0xfffffffe03037824 */ /* 0x000fe200078e0204 */
[----:B------:R-:W-:Y:S04]  /*2b50*/  LDSM.16.MT88.4 R124, [R200+0x100] ;  /* 0x00010000c87c783b */ /* 0x000fe80000004200 */
[C---:B------:R-:W-:Y:S01]  /*2b60*/  ISETP.GT.AND P0, PT, R3.reuse, RZ, PT ;  /* 0x000000ff0300720c */ /* 0x040fe20003f04270 */
[----:B------:R-:W-:Y:S01]  /*2b70*/  LDSM.16.MT88.4 R116, [R198+0x100] ;  /* 0x00010000c674783b */ /* 0x000fe20000004200 */
[----:B------:R-:W-:-:S02]  /*2b80*/  ISETP.GT.AND P1, PT, R3, 0x1, PT ;  /* 0x000000010300780c */ /* 0x000fc40003f24270 */
[----:B------:R-:W-:Y:S01]  /*2b90*/  FSEL R28, R28, -INF , P0 ;  /* 0xff8000001c1c7808 */ /* 0x000fe20000000000 */
[----:B------:R-:W-:Y:S01]  /*2ba0*/  LDSM.16.MT88.4 R108, [R197+0x100] ;  /* 0x00010000c56c783b */ /* 0x000fe20000004200 */
[----:B------:R-:W-:Y:S02]  /*2bb0*/  FSEL R2, R2, -INF , P0 ;  /* 0xff80000002027808 */ /* 0x000fe40000000000 */
[----:B------:R-:W-:Y:S01]  /*2bc0*/  ISETP.GT.AND P0, PT, R3, 0x8, PT ;  /* 0x000000080300780c */ /* 0x000fe20003f04270 */
[----:B------:R-:W-:Y:S01]  /*2bd0*/  LDSM.16.MT88.4 R100, [R196+0x100] ;  /* 0x00010000c464783b */ /* 0x000fe20000004200 */
[----:B------:R-:W-:Y:S02]  /*2be0*/  FSEL R35, R6, -INF , P1 ;  /* 0xff80000006237808 */ /* 0x000fe40000800000 */
[----:B------:R-:W-:Y:S01]  /*2bf0*/  FSEL R33, R29, -INF , P1 ;  /* 0xff8000001d217808 */ /* 0x000fe20000800000 */
[----:B------:R-:W-:Y:S01]  /*2c00*/  LDSM.16.MT88.4 R48, [R198+0x2100] ;  /* 0x00210000c630783b */ /* 0x000fe20000004200 */
[----:B------:R-:W-:-:S02]  /*2c10*/  ISETP.GT.AND P1, PT, R3, 0x9, PT ;  /* 0x000000090300780c */ /* 0x000fc40003f24270 */
[----:B------:R-:W-:Y:S01]  /*2c20*/  FSEL R39, R20, -INF , P0 ;  /* 0xff80000014277808 */ /* 0x000fe20000000000 */
[----:B------:R-:W-:Y:S01]  /*2c30*/  LDSM.16.MT88.4 R64, [R196+0x2100] ;  /* 0x00210000c440783b */ /* 0x000fe20000004200 */
[----:B------:R-:W-:Y:S02]  /*2c40*/  FMNMX.FTZ R4, R2, R35, !PT ;  /* 0x0000002302047209 */ /* 0x000fe40007810000 */
[----:B------:R-:W-:Y:S01]  /*2c50*/  FSEL R29, R22, -INF , P0 ;  /* 0xff800000161d7808 */ /* 0x000fe20000000000 */
[----:B------:R-:W-:Y:S01]  /*2c60*/  LDSM.16.MT88.4 R72, [R200+0x4100] ;  /* 0x00410000c848783b */ /* 0x000fe20000004200 */
[----:B------:R-:W-:Y:S02]  /*2c70*/  ISETP.GT.AND P0, PT, R3, 0x10, PT ;  /* 0x000000100300780c */ /* 0x000fe40003f04270 */
[----:B------:R-:W-:Y:S01]  /*2c80*/  FSEL R37, R21, -INF , P1 ;  /* 0xff80000015257808 */ /* 0x000fe20000800000 */
[----:B------:R-:W-:Y:S01]  /*2c90*/  LDSM.16.MT88.4 R80, [R198+0x4100] ;  /* 0x00410000c650783b */ /* 0x000fe20000004200 */
[----:B------:R-:W-:-:S02]  /*2ca0*/  FMNMX.FTZ R4, R39, R4, !PT ;  /* 0x0000000427047209 */ /* 0x000fc40007810000 */
[----:B------:R-:W-:Y:S01]  /*2cb0*/  FSEL R27, R23, -INF , P1 ;  /* 0xff800000171b7808 */ /* 0x000fe20000800000 */
[----:B------:R-:W-:Y:S01]  /*2cc0*/  LDSM.16.MT88.4 R88, [R197+0x4100] ;  /* 0x00410000c558783b */ /* 0x000fe20000004200 */
[----:B------:R-:W-:Y:S02]  /*2cd0*/  ISETP.GT.AND P1, PT, R3, 0x11, PT ;  /* 0x000000110300780c */ /* 0x000fe40003f24270 */
[----:B------:R-:W-:Y:S01]  /*2ce0*/  FSEL R23, R30, -INF , P0 ;  /* 0xff8000001e177808 */ /* 0x000fe20000000000 */
[----:B------:R-:W-:Y:S01]  /*2cf0*/  LDSM.16.MT88.4 R136, [R198+0x900] ;  /* 0x00090000c688783b */ /* 0x000fe20000004200 */
[----:B------:R-:W-:Y:S02]  /*2d00*/  FMNMX.FTZ R4, R37, R4, !PT ;  /* 0x0000000425047209 */ /* 0x000fe40007810000 */
[----:B------:R-:W-:Y:S02]  /*2d10*/  FSEL R15, R12, -INF , P0 ;  /* 0xff8000000c0f7808 */ /* 0x000fe40000000000 */
[----:B------:R-:W-:-:S02]  /*2d20*/  ISETP.GT.AND P0, PT, R3, 0x18, PT ;  /* 0x000000180300780c */ /* 0x000fc40003f04270 */
[----:B------:R-:W-:Y:S02]  /*2d30*/  FSEL R21, R31, -INF , P1 ;  /* 0xff8000001f157808 */ /* 0x000fe40000800000 */
[----:B------:R-:W-:Y:S02]  /*2d40*/  FMNMX.FTZ R4, R23, R4, !PT ;  /* 0x0000000417047209 */ /* 0x000fe40007810000 */
[----:B------:R-:W-:Y:S02]  /*2d50*/  FSEL R13, R13, -INF , P1 ;  /* 0xff8000000d0d7808 */ /* 0x000fe40000800000 */
[----:B------:R-:W-:Y:S02]  /*2d60*/  ISETP.GT.AND P1, PT, R3, 0x19, PT ;  /* 0x000000190300780c */ /* 0x000fe40003f24270 */
[----:B------:R-:W-:Y:S02]  /*2d70*/  FSEL R19, R25, -INF , P0 ;  /* 0xff80000019137808 */ /* 0x000fe40000000000 */
[----:B------:R-:W-:-:S02]  /*2d80*/  FMNMX.FTZ R4, R21, R4, !PT ;  /* 0x0000000415047209 */ /* 0x000fc40007810000 */
[----:B------:R-:W-:Y:S02]  /*2d90*/  FMNMX.FTZ R6, R28, R33, !PT ;  /* 0x000000211c067209 */ /* 0x000fe40007810000 */
[----:B------:R-:W-:Y:S02]  /*2da0*/  FSEL R11, R14, -INF , P0 ;  /* 0xff8000000e0b7808 */ /* 0x000fe40000000000 */
[----:B------:R-:W-:Y:S02]  /*2db0*/  ISETP.GT.AND P0, PT, R3, 0x20, PT ;  /* 0x000000200300780c */ /* 0x000fe40003f04270 */
[----:B------:R-:W-:Y:S02]  /*2dc0*/  FSEL R17, R24, -INF , P1 ;  /* 0xff80000018117808 */ /* 0x000fe40000800000 */
[----:B------:R-:W-:Y:S02]  /*2dd0*/  FMNMX.FTZ R4, R19, R4, !PT ;  /* 0x0000000413047209 */ /* 0x000fe40007810000 */
[----:B------:R-:W-:-:S02]  /*2de0*/  FMNMX.FTZ R6, R29, R6, !PT ;  /* 0x000000061d067209 */ /* 0x000fc40007810000 */
[----:B------:R-:W-:Y:S02]  /*2df0*/  FSEL R9, R16, -INF , P1 ;  /* 0xff80000010097808 */ /* 0x000fe40000800000 */
[----:B------:R-:W-:Y:S02]  /*2e00*/  ISETP.GT.AND P1, PT, R3, 0x21, PT ;  /* 0x000000210300780c */ /* 0x000fe40003f24270 */
[----:B------:R-:W-:Y:S02]  /*2e10*/  FSEL R183, R183, -INF , P0 ;  /* 0xff800000b7b77808 */ /* 0x000fe40000000000 */
[----:B------:R-:W-:Y:S02]  /*2e20*/  FMNMX.FTZ R4, R17, R4, !PT ;  /* 0x0000000411047209 */ /* 0x000fe40007810000 */
[----:B------:R-:W-:Y:S02]  /*2e30*/  FMNMX.FTZ R6, R27, R6, !PT ;  /* 0x000000061b067209 */ /* 0x000fe40007810000 */
[----:B------:R-:W-:-:S02]  /*2e40*/  FSEL R179, R179, -INF , P0 ;  /* 0xff800000b3b37808 */ /* 0x000fc40000000000 */
[----:B------:R-:W-:Y:S02]  /*2e50*/  ISETP.GT.AND P0, PT, R3, 0x28, PT ;  /* 0x000000280300780c */ /* 0x000fe40003f04270 */
[----:B------:R-:W-:Y:S02]  /*2e60*/  FSEL R157, R157, -INF , P1 ;  /* 0xff8000009d9d7808 */ /* 0x000fe40000800000 */
[----:B------:R-:W-:Y:S02]  /*2e70*/  FMNMX.FTZ R4, R183, R4, !PT ;  /* 0x00000004b7047209 */ /* 0x000fe40007810000 */
[----:B------:R-:W-:Y:S02]  /*2e80*/  FMNMX.FTZ R6, R15, R6, !PT ;  /* 0x000000060f067209 */ /* 0x000fe40007810000 */
[----:B------:R-:W-:Y:S02]  /*2e90*/  FSEL R163, R163, -INF , P1 ;  /* 0xff800000a3a37808 */ /* 0x000fe40000800000 */
[----:B------:R-:W-:-:S02]  /*2ea0*/  ISETP.GT.AND P1, PT, R3, 0x29, PT ;  /* 0x000000290300780c */ /* 0x000fc40003f24270 */
[----:B------:R-:W-:Y:S02]  /*2eb0*/  FSEL R181, R181, -INF , P0 ;  /* 0xff800000b5b57808 */ /* 0x000fe40000000000 */
[----:B------:R-:W-:Y:S02]  /*2ec0*/  FMNMX.FTZ R4, R157, R4, !PT ;  /* 0x000000049d047209 */ /* 0x000fe40007810000 */
[----:B------:R-:W-:Y:S02]  /*2ed0*/  FMNMX.FTZ R6, R13, R6, !PT ;  /* 0x000000060d067209 */ /* 0x000fe40007810000 */
[----:B------:R-:W-:Y:S02]  /*2ee0*/  FSEL R177, R177, -INF , P0 ;  /* 0xff800000b1b17808 */ /* 0x000fe40000000000 */
[----:B------:R-:W-:Y:S02]  /*2ef0*/  ISETP.GT.AND P0, PT, R3, 0x30, PT ;  /* 0x000000300300780c */ /* 0x000fe40003f04270 */
[----:B------:R-:W-:-:S02]  /*2f00*/  FSEL R159, R159, -INF , P1 ;  /* 0xff8000009f9f7808 */ /* 0x000fc40000800000 */
[----:B------:R-:W-:Y:S02]  /*2f10*/  FMNMX.FTZ R4, R181, R4, !PT ;  /* 0x00000004b5047209 */ /* 0x000fe40007810000 */
[----:B------:R-:W-:Y:S02]  /*2f20*/  FMNMX.FTZ R6, R11, R6, !PT ;  /* 0x000000060b067209 */ /* 0x000fe40007810000 */
        /* <DEDUP_REMOVED lines=10> */
[----:B------:R-:W-:Y:S02]  /*2fd0*/  FMNMX.FTZ R4, R173, R4, !PT ;  /* 0x00000004ad047209 */ /* 0x000fe40007810000 */
[----:B------:R-:W-:Y:S02]  /*2fe0*/  FMNMX.FTZ R8, R163, R6, !PT ;  /* 0x00000006a3087209 */ /* 0x000fe40007810000 */
[----:B------:R-:W-:Y:S02]  /*2ff0*/  FMNMX.FTZ R6, R171, R4, !PT ;  /* 0x00000004ab067209 */ /* 0x000fe40007810000 */
[----:B------:R-:W-:Y:S02]  /*3000*/  FMNMX.FTZ R4, R177, R8, !PT ;  /* 0x00000008b1047209 */ /* 0x000fe40007810000 */
[----:B------:R-:W-:Y:S02]  /*3010*/  FSEL R167, R167, -INF , P0 ;  /* 0xff800000a7a77808 */ /* 0x000fe40000000000 */
[----:B------:R-:W-:-:S02]  /*3020*/  FMNMX.FTZ R4, R165, R4, !PT ;  /* 0x00000004a5047209 */ /* 0x000fc40007810000 */
[----:B------:R-:W-:Y:S02]  /*3030*/  ISETP.GT.AND P0, PT, R3, 0x39, PT ;  /* 0x000000390300780c */ /* 0x000fe40003f04270 */
[----:B------:R-:W-:Y:S02]  /*3040*/  FSEL R143, R143, -INF , P2 ;  /* 0xff8000008f8f7808 */ /* 0x000fe40001000000 */
[----:B------:R-:W-:Y:S02]  /*3050*/  FMNMX.FTZ R4, R167, R4, !PT ;  /* 0x00000004a7047209 */ /* 0x000fe40007810000 */
[----:B------:R-:W-:Y:S02]  /*3060*/  FSEL R169, R169, -INF , P0 ;  /* 0xff800000a9a97808 */ /* 0x000fe40000000000 */
[----:B------:R-:W-:Y:S02]  /*3070*/  FSEL R141, R141, -INF , P1 ;  /* 0xff8000008d8d7808 */ /* 0x000fe40000800000 */
[----:B------:R-:W-:-:S02]  /*3080*/  FMNMX.FTZ R4, R143, R4, !PT ;  /* 0x000000048f047209 */ /* 0x000fc40007810000 */
[----:B------:R-:W-:Y:S02]  /*3090*/  FMNMX.FTZ R6, R169, R6, !PT ;  /* 0x00000006a9067209 */ /* 0x000fe40007810000 */
[----:B------:R-:W-:Y:S02]  /*30a0*/  FSEL R161, R161, -INF , P0 ;  /* 0xff800000a1a17808 */ /* 0x000fe40000000000 */
[----:B------:R-:W-:Y:S01]  /*30b0*/  FMNMX.FTZ R4, R141, R4, !PT ;  /* 0x000000048d047209 */ /* 0x000fe20007810000 */
[----:B------:R-:W1:Y:S03]  /*30c0*/  SHFL.BFLY PT, R25, R6, 0x2, 0x1f ;  /* 0x0c401f0006197f89 */ /* 0x000e6600000e0000 */
[----:B------:R-:W-:-:S05]  /*30d0*/  FMNMX.FTZ R31, R161, R4, !PT ;  /* 0x00000004a11f7209 */ /* 0x000fca0007810000 */
[----:B------:R-:W2:Y:S01]  /*30e0*/  SHFL.BFLY PT, R4, R31, 0x2, 0x1f ;  /* 0x0c401f001f047f89 */ /* 0x000ea200000e0000 */
[----:B-1----:R-:W-:-:S05]  /*30f0*/  FMNMX.FTZ R25, R6, R25, !PT ;  /* 0x0000001906197209 */ /* 0x002fca0007810000 */
[----:B------:R-:W1:Y:S01]  /*3100*/  SHFL.BFLY PT, R132, R25, 0x1, 0x1f ;  /* 0x0c201f0019847f89 */ /* 0x000e6200000e0000 */
[----:B--2---:R-:W-:-:S05]  /*3110*/  FMNMX.FTZ R4, R31, R4, !PT ;  /* 0x000000041f047209 */ /* 0x004fca0007810000 */
[----:B------:R-:W2:Y:S01]  /*3120*/  SHFL.BFLY PT, R3, R4, 0x1, 0x1f ;  /* 0x0c201f0004037f89 */ /* 0x000ea200000e0000 */
[----:B-1----:R-:W-:-:S04]  /*3130*/  FMNMX.FTZ R132, R25, R132, !PT ;  /* 0x0000008419847209 */ /* 0x002fc80007810000 */
[C---:B------:R-:W-:Y:S01]  /*3140*/  FSETP.NEU.FTZ.AND P0, PT, R132.reuse, -INF , PT ;  /* 0xff8000008400780b */ /* 0x040fe20003f1d000 */
[----:B------:R-:W-:Y:S01]  /*3150*/  FMUL.FTZ R140, R132, c[0x0][0x2d0] ;  /* 0x0000b400848c7a20 */ /* 0x000fe20000410000 */
[----:B--2---:R-:W-:-:S04]  /*3160*/  FMNMX.FTZ R3, R4, R3, !PT ;  /* 0x0000000304037209 */ /* 0x004fc80007810000 */
[----:B------:R-:W-:Y:S01]  /*3170*/  FSEL R140, R140, RZ, P0 ;  /* 0x000000ff8c8c7208 */ /* 0x000fe20000000000 */
[----:B------:R-:W1:Y:S01]  /*3180*/  LDSM.16.MT88.4 R4, [R196+0x4100] ;  /* 0x00410000c404783b */ /* 0x000e620000004200 */
[C---:B------:R-:W-:Y:S01]  /*3190*/  FSETP.NEU.FTZ.AND P0, PT, R3.reuse, -INF , PT ;  /* 0xff8000000300780b */ /* 0x040fe20003f1d000 */
[----:B------:R-:W-:Y:S02]  /*31a0*/  FMUL.FTZ R158, R3, c[0x0][0x2d0] ;  /* 0x0000b400039e7a20 */ /* 0x000fe40000410000 */
[--C-:B------:R-:W-:Y:S02]  /*31b0*/  FFMA.FTZ R151, R2, c[0x0][0x2d0], -R140.reuse ;  /* 0x0000b40002977a23 */ /* 0x100fe4000001088c */
[--C-:B------:R-:W-:Y:S01]  /*31c0*/  FFMA.FTZ R150, R35, c[0x0][0x2d0], -R140.reuse ;  /* 0x0000b40023967a23 */ /* 0x100fe2000001088c */
[----:B------:R-:W-:Y:S01]  /*31d0*/  FSEL R158, R158, RZ, P0 ;  /* 0x000000ff9e9e7208 */ /* 0x000fe20000000000 */
[--C-:B------:R-:W-:Y:S01]  /*31e0*/  FFMA.FTZ R148, R39, c[0x0][0x2d0], -R140.reuse ;  /* 0x0000b40027947a23 */ /* 0x100fe2000001088c */
[----:B------:R-:W-:Y:S01]  /*31f0*/  PLOP3.LUT P0, PT, PT, PT, UP0, 0x40, 0x0 ;  /* 0x000000000000781c */ /* 0x000fe20003f0e808 */
[----:B------:R-:W-:Y:S01]  /*3200*/  FFMA.FTZ R145, R37, c[0x0][0x2d0], -R140 ;  /* 0x0000b40025917a23 */ /* 0x000fe2000001088c */
[----:B------:R-:W-:Y:S01]  /*3210*/  MUFU.EX2 R151, R151 ;  /* 0x0000009700977308 */ /* 0x000fe20000000800 */
[----:B------:R-:W-:-:S02]  /*3220*/  FFMA.FTZ R152, R28, c[0x0][0x2d0], -R158 ;  /* 0x0000b4001c987a23 */ /* 0x000fc4000001089e */
[--C-:B------:R-:W-:Y:S02]  /*3230*/  FFMA.FTZ R153, R33, c[0x0][0x2d0], -R158.reuse ;  /* 0x0000b40021997a23 */ /* 0x100fe4000001089e */
[--C-:B------:R-:W-:Y:S01]  /*3240*/  FFMA.FTZ R155, R29, c[0x0][0x2d0], -R158.reuse ;  /* 0x0000b4001d9b7a23 */ /* 0x100fe2000001089e */
[----:B------:R-:W-:Y:S01]  /*3250*/  LDSM.16.MT88.4 R32, [R197+0x900] ;  /* 0x00090000c520783b */ /* 0x000fe20000004200 */
[----:B------:R-:W-:Y:S01]  /*3260*/  FFMA.FTZ R146, R27, c[0x0][0x2d0], -R158 ;  /* 0x0000b4001b927a23 */ /* 0x000fe2000001089e */
[----:B------:R-:W2:Y:S01]  /*3270*/  MUFU.EX2 R150, R150 ;  /* 0x0000009600967308 */ /* 0x000ea20000000800 */
[--C-:B------:R-:W-:Y:S01]  /*3280*/  FFMA.FTZ R135, R19, c[0x0][0x2d0], -R140.reuse ;  /* 0x0000b40013877a23 */ /* 0x100fe2000001088c */
[----:B------:R-:W-:Y:S01]  /*3290*/  LDSM.16.MT88.4 R28, [R196+0x900] ;  /* 0x00090000c41c783b */ /* 0x000fe20000004200 */
[----:B------:R-:W-:Y:S02]  /*32a0*/  FFMA.FTZ R2, R17, c[0x0][0x2d0], -R140 ;  /* 0x0000b40011027a23 */ /* 0x000fe4000001088c */
[--C-:B------:R-:W-:Y:S01]  /*32b0*/  FFMA.FTZ R133, R11, c[0x0][0x2d0], -R158.reuse ;  /* 0x0000b4000b857a23 */ /* 0x100fe2000001089e */
[----:B------:R-:W-:Y:S01]  /*32c0*/  LDSM.16.MT88.4 R16, [R197+0x2900] ;  /* 0x00290000c510783b */ /* 0x000fe20000004200 */
[----:B------:R-:W-:Y:S01]  /*32d0*/  FFMA.FTZ R0, R9, c[0x0][0x2d0], -R158 ;  /* 0x0000b40009007a23 */ /* 0x000fe2000001089e */
[----:B------:R-:W-:Y:S01]  /*32e0*/  MUFU.EX2 R148, R148 ;  /* 0x0000009400947308 */ /* 0x000fe20000000800 */
[--C-:B------:R-:W-:Y:S01]  /*32f0*/  FFMA.FTZ R149, R23, c[0x0][0x2d0], -R140.reuse ;  /* 0x0000b40017957a23 */ /* 0x100fe2000001088c */
[----:B------:R-:W3:Y:S01]  /*3300*/  LDSM.16.MT88.4 R8, [R200+0x2900] ;  /* 0x00290000c808783b */ /* 0x000ee20000004200 */
[----:B------:R-:W-:-:S02]  /*3310*/  FFMA.FTZ R144, R21, c[0x0][0x2d0], -R140 ;  /* 0x0000b40015907a23 */ /* 0x000fc4000001088c */
[--C-:B------:R-:W-:Y:S01]  /*3320*/  FFMA.FTZ R147, R15, c[0x0][0x2d0], -R158.reuse ;  /* 0x0000b4000f937a23 */ /* 0x100fe2000001089e */
[----:B------:R-:W4:Y:S01]  /*3330*/  LDSM.16.MT88.4 R20, [R200+0x900] ;  /* 0x00090000c814783b */ /* 0x000f220000004200 */
[----:B------:R-:W-:Y:S01]  /*3340*/  FFMA.FTZ R134, R13, c[0x0][0x2d0], -R158 ;  /* 0x0000b4000d867a23 */ /* 0x000fe2000001089e */
[----:B------:R-:W5:Y:S01]  /*3350*/  MUFU.EX2 R145, R145 ;  /* 0x0000009100917308 */ /* 0x000f620000000800 */
[----:B--2---:R-:W-:Y:S01]  /*3360*/  F2FP.BF16.PACK_AB R96, R150, R151 ;  /* 0x000000979660723e */ /* 0x004fe200000010ff */
[----:B------:R-:W2:Y:S01]  /*3370*/  LDSM.16.MT88.4 R12, [R196+0x2900] ;  /* 0x00290000c40c783b */ /* 0x000ea20000004200 */
[--C-:B------:R-:W-:Y:S02]  /*3380*/  FFMA.FTZ R154, R183, c[0x0][0x2d0], -R140.reuse ;  /* 0x0000b400b79a7a23 */ /* 0x100fe4000001088c */
[--C-:B------:R-:W-:Y:S01]  /*3390*/  FFMA.FTZ R157, R157, c[0x0][0x2d0], -R140.reuse ;  /* 0x0000b4009d9d7a23 */ /* 0x100fe2000001088c */
[----:B------:R-:W-:Y:S01]  /*33a0*/  LDSM.16.MT88.4 R24, [R198+0x2900] ;  /* 0x00290000c618783b */ /* 0x000fe20000004200 */
[--C-:B------:R-:W-:Y:S01]  /*33b0*/  FFMA.FTZ R156, R181, c[0x0][0x2d0], -R140.reuse ;  /* 0x0000b400b59c7a23 */ /* 0x100fe2000001088c */
[----:B------:R-:W-:Y:S01]  /*33c0*/  MUFU.EX2 R152, R152 ;  /* 0x0000009800987308 */ /* 0x000fe20000000800 */
[----:B------:R-:W-:-:S02]  /*33d0*/  FFMA.FTZ R159, R159, c[0x0][0x2d0], -R140 ;  /* 0x0000b4009f9f7a23 */ /* 0x000fc4000001088c */
[--C-:B------:R-:W-:Y:S02]  /*33e0*/  FFMA.FTZ R160, R179, c[0x0][0x2d0], -R158.reuse ;  /* 0x0000b400b3a07a23 */ /* 0x100fe4000001089e */
[--C-:B------:R-:W-:Y:S02]  /*33f0*/  FFMA.FTZ R163, R163, c[0x0][0x2d0], -R158.reuse ;  /* 0x0000b400a3a37a23 */ /* 0x100fe4000001089e */
[--C-:B------:R-:W-:Y:S01]  /*3400*/  FFMA.FTZ R162, R177, c[0x0][0x2d0], -R158.reuse ;  /* 0x0000b400b1a27a23 */ /* 0x100fe2000001089e */
[----:B------:R-:W1:Y:S01]  /*3410*/  MUFU.EX2 R153, R153 ;  /* 0x0000009900997308 */ /* 0x000e620000000800 */
[----:B-----5:R-:W-:Y:S01]  /*3420*/  F2FP.BF16.PACK_AB R98, R145, R148 ;  /* 0x000000949162723e */ /* 0x020fe200000010ff */
[----:B------:R-:W-:Y:S02]  /*3430*/  FFMA.FTZ R165, R165, c[0x0][0x2d0], -R158 ;  /* 0x0000b400a5a57a23 */ /* 0x000fe4000001089e */
[----:B------:R-:W-:Y:S02]  /*3440*/  FFMA.FTZ R233, R169, c[0x0][0x2d0], -R140 ;  /* 0x0000b400a9e97a23 */ /* 0x000fe4000001088c */
[----:B------:R-:W-:-:S02]  /*3450*/  FFMA.FTZ R167, R167, c[0x0][0x2d0], -R158 ;  /* 0x0000b400a7a77a23 */ /* 0x000fc4000001089e */
[----:B------:R-:W-:Y:S01]  /*3460*/  MUFU.EX2 R155, R155 ;  /* 0x0000009b009b7308 */ /* 0x000fe20000000800 */
[--C-:B------:R-:W-:Y:S02]  /*3470*/  FFMA.FTZ R168, R143, c[0x0][0x2d0], -R158.reuse ;  /* 0x0000b4008fa87a23 */ /* 0x100fe4000001089e */
[----:B------:R-:W-:Y:S02]  /*3480*/  FFMA.FTZ R169, R141, c[0x0][0x2d0], -R158 ;  /* 0x0000b4008da97a23 */ /* 0x000fe4000001089e */
[--C-:B------:R-:W-:Y:S02]  /*3490*/  FFMA.FTZ R164, R175, c[0x0][0x2d0], -R140.reuse ;  /* 0x0000b400afa47a23 */ /* 0x100fe4000001088c */
[--C-:B------:R-:W-:Y:S01]  /*34a0*/  FFMA.FTZ R173, R173, c[0x0][0x2d0], -R140.reuse ;  /* 0x0000b400adad7a23 */ /* 0x100fe2000001088c */
[----:B------:R-:W5:Y:S01]  /*34b0*/  MUFU.EX2 R146, R146 ;  /* 0x0000009200927308 */ /* 0x000f620000000800 */
[----:B-1----:R-:W-:Y:S01]  /*34c0*/  F2FP.BF16.PACK_AB R97, R153, R152 ;  /* 0x000000989961723e */ /* 0x002fe200000010ff */
[----:B------:R-:W-:-:S02]  /*34d0*/  FFMA.FTZ R166, R171, c[0x0][0x2d0], -R140 ;  /* 0x0000b400aba67a23 */ /* 0x000fc4000001088c */
[----:B------:R-:W-:Y:S01]  /*34e0*/  FFMA.FTZ R158, R161, c[0x0][0x2d0], -R158 ;  /* 0x0000b400a19e7a23 */ /* 0x000fe2000001089e */
[----:B------:R-:W-:Y:S01]  /*34f0*/  LDSM.16.MT88.4 R140, [R198+0x1900] ;  /* 0x00190000c68c783b */ /* 0x000fe20000004200 */
[----:B------:R-:W-:Y:S02]  /*3500*/  FADD.FTZ R151, R151, R150 ;  /* 0x0000009697977221 */ /* 0x000fe40000010000 */
[----:B------:R-:W-:Y:S01]  /*3510*/  MUFU.EX2 R149, R149 ;  /* 0x0000009500957308 */ /* 0x000fe20000000800 */
[----:B------:R-:W-:Y:S02]  /*3520*/  FADD.FTZ R152, R152, R153 ;  /* 0x0000009998987221 */ /* 0x000fe40000010000 */
[----:B------:R-:W-:-:S04]  /*3530*/  FADD.FTZ R148, R148, R151 ;  /* 0x0000009794947221 */ /* 0x000fc80000010000 */
[----:B------:R-:W-:Y:S01]  /*3540*/  FADD.FTZ R148, R145, R148 ;  /* 0x0000009491947221 */ /* 0x000fe20000010000 */
[----:B-----5:R-:W-:Y:S01]  /*3550*/  F2FP.BF16.PACK_AB R99, R146, R155 ;  /* 0x0000009b9263723e */ /* 0x020fe200000010ff */
[----:B------:R-:W1:Y:S01]  /*3560*/  MUFU.EX2 R144, R144 ;  /* 0x0000009000907308 */ /* 0x000e620000000800 */
[----:B------:R-:W-:-:S04]  /*3570*/  FADD.FTZ R155, R155, R152 ;  /* 0x000000989b9b7221 */ /* 0x000fc80000010000 */
[----:B------:R-:W-:Y:S01]  /*3580*/  FADD.FTZ R146, R146, R155 ;  /* 0x0000009b92927221 */ /* 0x000fe20000010000 */
[C---:B------:R-:W-:Y:S02]  /*3590*/  HMMA.16816.F32.BF16 R36, R96.reuse, R40, RZ ;  /* 0x000000286024723c */ /* 0x040fe400000418ff */
[----:B------:R-:W-:Y:S06]  /*35a0*/  MUFU.EX2 R135, R135 ;  /* 0x0000008700877308 */ /* 0x000fec0000000800 */
[C---:B------:R-:W-:Y:S02]  /*35b0*/  HMMA.16816.F32.BF16 R52, R96.reuse, R56, RZ ;  /* 0x000000386034723c */ /* 0x040fe400000418ff */
[----:B------:R-:W-:Y:S06]  /*35c0*/  MUFU.EX2 R2, R2 ;  /* 0x0000000200027308 */ /* 0x000fec0000000800 */
[C---:B------:R-:W-:Y:S02]  /*35d0*/  HMMA.16816.F32.BF16 R40, R96.reuse, R42, RZ ;  /* 0x0000002a6028723c */ /* 0x040fe400000418ff */
[----:B------:R-:W-:Y:S06]  /*35e0*/  MUFU.EX2 R147, R147 ;  /* 0x0000009300937308 */ /* 0x000fec0000000800 */
[C---:B------:R-:W-:Y:S02]  /*35f0*/  HMMA.16816.F32.BF16 R56, R96.reuse, R58, RZ ;  /* 0x0000003a6038723c */ /* 0x040fe400000418ff */
[----:B------:R-:W5:Y:S06]  /*3600*/  MUFU.EX2 R134, R134 ;  /* 0x0000008600867308 */ /* 0x000f6c0000000800 */
[C---:B------:R-:W-:Y:S02]  /*3610*/  HMMA.16816.F32.BF16 R128, R96.reuse, R124, RZ ;  /* 0x0000007c6080723c */ /* 0x040fe400000418ff */
[----:B------:R-:W-:Y:S06]  /*3620*/  MUFU.EX2 R133, R133 ;  /* 0x0000008500857308 */ /* 0x000fec0000000800 */
[C---:B------:R-:W-:Y:S02]  /*3630*/  HMMA.16816.F32.BF16 R120, R96.reuse, R116, RZ ;  /* 0x000000746078723c */ /* 0x040fe400000418ff */
[----:B------:R-:W1:Y:S06]  /*3640*/  MUFU.EX2 R0, R0 ;  /* 0x0000000000007308 */ /* 0x000e6c0000000800 */
        /* <DEDUP_REMOVED lines=31> */
[----:B------:R-:W2:Y:S06]  /*3840*/  MUFU.EX2 R158, R158 ;  /* 0x0000009e009e7308 */ /* 0x000eac0000000800 */
[C---:B------:R-:W-:Y:S07]  /*3850*/  HMMA.16816.F32.BF16 R92, R96.reuse, R4, RZ ;  /* 0x00000004605c723c */ /* 0x040fee00000418ff */
[----:B-1----:R-:W-:Y:S01]  /*3860*/  F2FP.BF16.PACK_AB R4, R144, R149 ;  /* 0x000000959004723e */ /* 0x002fe200000010ff */
[----:B------:R-:W-:Y:S01]  /*3870*/  HMMA.16816.F32.BF16 R96, R96, R6, RZ ;  /* 0x000000066060723c */ /* 0x000fe200000418ff */
[----:B-----5:R-:W-:Y:S01]  /*3880*/  F2FP.BF16.PACK_AB R5, R134, R147 ;  /* 0x000000938605723e */ /* 0x020fe200000010ff */
[----:B------:R-:W-:-:S02]  /*3890*/  FADD.FTZ R149, R149, R148 ;  /* 0x0000009495957221 */ /* 0x000fc40000010000 */
[----:B------:R-:W-:Y:S02]  /*38a0*/  FADD.FTZ R147, R147, R146 ;  /* 0x0000009293937221 */ /* 0x000fe40000010000 */
[----:B------:R-:W-:Y:S01]  /*38b0*/  FADD.FTZ R144, R144, R149 ;  /* 0x0000009590907221 */ /* 0x000fe20000010000 */
[----:B------:R-:W-:Y:S01]  /*38c0*/  F2FP.BF16.PACK_AB R6, R2, R135 ;  /* 0x000000870206723e */ /* 0x000fe200000010ff */
[----:B------:R-:W-:Y:S01]  /*38d0*/  FADD.FTZ R134, R134, R147 ;  /* 0x0000009386867221 */ /* 0x000fe20000010000 */
[----:B------:R-:W-:Y:S01]  /*38e0*/  F2FP.BF16.PACK_AB R7, R0, R133 ;  /* 0x000000850007723e */ /* 0x000fe200000010ff */
[----:B------:R-:W-:Y:S02]  /*38f0*/  FADD.FTZ R135, R135, R144 ;  /* 0x0000009087877221 */ /* 0x000fe40000010000 */
[----:B------:R-:W-:Y:S02]  /*3900*/  FADD.FTZ R133, R133, R134 ;  /* 0x0000008685857221 */ /* 0x000fe40000010000 */
[----:B------:R-:W-:-:S02]  /*3910*/  FADD.FTZ R135, R2, R135 ;  /* 0x0000008702877221 */ /* 0x000fc40000010000 */
[----:B---3--:R-:W-:Y:S01]  /*3920*/  HMMA.16816.F32.BF16 R36, R4, R8, R36 ;  /* 0x000000080424723c */ /* 0x008fe20000041824 */
[----:B------:R-:W-:-:S07]  /*3930*/  FADD.FTZ R133, R0, R133 ;  /* 0x0000008500857221 */ /* 0x000fce0000010000 */
[C---:B------:R-:W-:Y:S01]  /*3940*/  HMMA.16816.F32.BF16 R40, R4.reuse, R10, R40 ;  /* 0x0000000a0428723c */ /* 0x040fe20000041828 */
[----:B------:R-:W1:Y:S07]  /*3950*/  LDSM.16.MT88.4 R8, [R198+0x4900] ;  /* 0x00490000c608783b */ /* 0x000e6e0000004200 */
[C---:B------:R-:W-:Y:S08]  /*3960*/  HMMA.16816.F32.BF16 R52, R4.reuse, R16, R52 ;  /* 0x000000100434723c */ /* 0x040ff00000041834 */
[C---:B------:R-:W-:Y:S01]  /*3970*/  HMMA.16816.F32.BF16 R56, R4.reuse, R18, R56 ;  /* 0x000000120438723c */ /* 0x040fe20000041838 */
[----:B------:R-:W3:Y:S07]  /*3980*/  LDSM.16.MT88.4 R16, [R197+0x4900] ;  /* 0x00490000c510783b */ /* 0x000eee0000004200 */
[C---:B----4-:R-:W-:Y:S08]  /*3990*/  HMMA.16816.F32.BF16 R128, R4.reuse, R20, R128 ;  /* 0x000000140480723c */ /* 0x050ff00000041880 */
[C---:B------:R-:W-:Y:S01]  /*39a0*/  HMMA.16816.F32.BF16 R124, R4.reuse, R22, R124 ;  /* 0x00000016047c723c */ /* 0x040fe2000004187c */
[----:B------:R-:W4:Y:S07]  /*39b0*/  LDSM.16.MT88.4 R20, [R200+0x4900] ;  /* 0x00490000c814783b */ /* 0x000f2e0000004200 */
[C---:B--2---:R-:W-:Y:S08]  /*39c0*/  HMMA.16816.F32.BF16 R60, R4.reuse, R12, R60 ;  /* 0x0000000c043c723c */ /* 0x044ff0000004183c */
[C---:B------:R-:W-:Y:S01]  /*39d0*/  HMMA.16816.F32.BF16 R64, R4.reuse, R14, R64 ;  /* 0x0000000e0440723c */ /* 0x040fe20000041840 */
[----:B------:R-:W2:Y:S07]  /*39e0*/  LDSM.16.MT88.4 R12, [R196+0x4900] ;  /* 0x00490000c40c783b */ /* 0x000eae0000004200 */
[C---:B-1----:R-:W-:Y:S08]  /*39f0*/  HMMA.16816.F32.BF16 R76, R4.reuse, R8, R76 ;  /* 0x00000008044c723c */ /* 0x042ff0000004184c */
[C---:B------:R-:W-:Y:S01]  /*3a00*/  HMMA.16816.F32.BF16 R80, R4.reuse, R10, R80 ;  /* 0x0000000a0450723c */ /* 0x040fe20000041850 */
[----:B------:R-:W1:Y:S07]  /*3a10*/  LDSM.16.MT88.4 R8, [R200+0x1100] ;  /* 0x00110000c808783b */ /* 0x000e6e0000004200 */
[C---:B---3--:R-:W-:Y:S08]  /*3a20*/  HMMA.16816.F32.BF16 R84, R4.reuse, R16, R84 ;  /* 0x000000100454723c */ /* 0x048ff00000041854 */
[C---:B------:R-:W-:Y:S01]  /*3a30*/  HMMA.16816.F32.BF16 R88, R4.reuse, R18, R88 ;  /* 0x000000120458723c */ /* 0x040fe20000041858 */
[----:B------:R-:W3:Y:S07]  /*3a40*/  LDSM.16.MT88.4 R16, [R198+0x1100] ;  /* 0x00110000c610783b */ /* 0x000eee0000004200 */
[C---:B------:R-:W-:Y:S08]  /*3a50*/  HMMA.16816.F32.BF16 R120, R4.reuse, R136, R120 ;  /* 0x000000880478723c */ /* 0x040ff00000041878 */
[C---:B------:R-:W-:Y:S01]  /*3a60*/  HMMA.16816.F32.BF16 R116, R4.reuse, R138, R116 ;  /* 0x0000008a0474723c */ /* 0x040fe20000041874 */
[----:B------:R-:W-:Y:S07]  /*3a70*/  LDSM.16.MT88.4 R136, [R197+0x1900] ;  /* 0x00190000c588783b */ /* 0x000fee0000004200 */
        /* <DEDUP_REMOVED lines=9> */
[C---:B----4-:R-:W-:Y:S08]  /*3b10*/  HMMA.16816.F32.BF16 R68, R4.reuse, R20, R68 ;  /* 0x000000140444723c */ /* 0x050ff00000041844 */
[C---:B------:R-:W-:Y:S01]  /*3b20*/  HMMA.16816.F32.BF16 R72, R4.reuse, R22, R72 ;  /* 0x000000160448723c */ /* 0x040fe20000041848 */
[----:B------:R-:W-:Y:S07]  /*3b30*/  LDSM.16.MT88.4 R20, [R200+0x5100] ;  /* 0x00510000c814783b */ /* 0x000fee0000004200 */
[C---:B--2---:R-:W-:Y:S08]  /*3b40*/  HMMA.16816.F32.BF16 R92, R4.reuse, R12, R92 ;  /* 0x0000000c045c723c */ /* 0x044ff0000004185c */
[----:B------:R-:W-:Y:S01]  /*3b50*/  HMMA.16816.F32.BF16 R96, R4, R14, R96 ;  /* 0x0000000e0460723c */ /* 0x000fe20000041860 */
[----:B------:R-:W2:Y:S06]  /*3b60*/  LDSM.16.MT88.4 R12, [R200+0x3100] ;  /* 0x00310000c80c783b */ /* 0x000eac0000004200 */
[----:B------:R-:W-:Y:S01]  /*3b70*/  F2FP.BF16.PACK_AB R4, R157, R154 ;  /* 0x0000009a9d04723e */ /* 0x000fe200000010ff */
[----:B------:R-:W-:Y:S01]  /*3b80*/  FADD.FTZ R154, R154, R135 ;  /* 0x000000879a9a7221 */ /* 0x000fe20000010000 */
[----:B------:R-:W-:-:S02]  /*3b90*/  F2FP.BF16.PACK_AB R6, R159, R156 ;  /* 0x0000009c9f06723e */ /* 0x000fc400000010ff */
[----:B------:R-:W-:Y:S01]  /*3ba0*/  F2FP.BF16.PACK_AB R5, R163, R160 ;  /* 0x000000a0a305723e */ /* 0x000fe200000010ff */
[----:B------:R-:W-:Y:S01]  /*3bb0*/  FADD.FTZ R160, R160, R133 ;  /* 0x00000085a0a07221 */ /* 0x000fe20000010000 */
[----:B------:R-:W-:Y:S01]  /*3bc0*/  F2FP.BF16.PACK_AB R7, R165, R162 ;  /* 0x000000a2a507723e */ /* 0x000fe200000010ff */
[----:B------:R-:W-:Y:S02]  /*3bd0*/  FADD.FTZ R157, R157, R154 ;  /* 0x0000009a9d9d7221 */ /* 0x000fe40000010000 */
[----:B------:R-:W-:Y:S02]  /*3be0*/  FADD.FTZ R163, R163, R160 ;  /* 0x000000a0a3a37221 */ /* 0x000fe40000010000 */
[----:B------:R-:W-:Y:S02]  /*3bf0*/  FADD.FTZ R156, R156, R157 ;  /* 0x0000009d9c9c7221 */ /* 0x000fe40000010000 */
[----:B-1----:R-:W-:Y:S01]  /*3c00*/  HMMA.16816.F32.BF16 R128, R4, R8, R128 ;  /* 0x000000080480723c */ /* 0x002fe20000041880 */
[----:B------:R-:W-:-:S02]  /*3c10*/  FADD.FTZ R162, R162, R163 ;  /* 0x000000a3a2a27221 */ /* 0x000fc40000010000 */
[----:B------:R-:W-:Y:S02]  /*3c20*/  FADD.FTZ R159, R159, R156 ;  /* 0x0000009c9f9f7221 */ /* 0x000fe40000010000 */
[----:B------:R-:W-:-:S03]  /*3c30*/  FADD.FTZ R162, R165, R162 ;  /* 0x000000a2a5a27221 */ /* 0x000fc60000010000 */
[C---:B------:R-:W-:Y:S01]  /*3c40*/  HMMA.16816.F32.BF16 R124, R4.reuse, R10, R124 ;  /* 0x0000000a047c723c */ /* 0x040fe2000004187c */
[----:B------:R-:W1:Y:S07]  /*3c50*/  LDSM.16.MT88.4 R8, [R197+0x3100] ;  /* 0x00310000c508783b */ /* 0x000e6e0000004200 */
[C---:B---3--:R-:W-:Y:S08]  /*3c60*/  HMMA.16816.F32.BF16 R120, R4.reuse, R16, R120 ;  /* 0x000000100478723c */ /* 0x048ff00000041878 */
[C---:B------:R-:W-:Y:S01]  /*3c70*/  HMMA.16816.F32.BF16 R116, R4.reuse, R18, R116 ;  /* 0x000000120474723c */ /* 0x040fe20000041874 */
[----:B------:R-:W3:Y:S07]  /*3c80*/  LDSM.16.MT88.4 R16, [R196+0x3100] ;  /* 0x00310000c410783b */ /* 0x000eee0000004200 */
[C---:B--2---:R-:W-:Y:S08]  /*3c90*/  HMMA.16816.F32.BF16 R36, R4.reuse, R12, R36 ;  /* 0x0000000c0424723c */ /* 0x044ff00000041824 */
[C---:B------:R-:W-:Y:S01]  /*3ca0*/  HMMA.16816.F32.BF16 R40, R4.reuse, R14, R40 ;  /* 0x0000000e0428723c */ /* 0x040fe20000041828 */
[----:B------:R-:W2:Y:S07]  /*3cb0*/  LDSM.16.MT88.4 R12, [R198+0x5100] ;  /* 0x00510000c60c783b */ /* 0x000eae0000004200 */
[C---:B------:R-:W-:Y:S08]  /*3cc0*/  HMMA.16816.F32.BF16 R68, R4.reuse, R20, R68 ;  /* 0x000000140444723c */ /* 0x040ff00000041844 */
[C---:B-1----:R-:W-:Y:S08]  /*3cd0*/  HMMA.16816.F32.BF16 R52, R4.reuse, R8, R52 ;  /* 0x000000080434723c */ /* 0x042ff00000041834 */
        /* <DEDUP_REMOVED lines=8> */
[C---:B------:R-:W-:Y:S01]  /*3d60*/  HMMA.16816.F32.BF16 R72, R4.reuse, R22, R72 ;  /* 0x000000160448723c */ /* 0x040fe20000041848 */
[----:B------:R-:W-:Y:S07]  /*3d70*/  LDSM.16.MT88.4 R20, [R196+0x3900] ;  /* 0x00390000c414783b */ /* 0x000fee0000004200 */
        /* <DEDUP_REMOVED lines=8> */
[----:B------:R-:W4:Y:S07]  /*3e00*/  LDSM.16.MT88.4 R32, [R196+0x1900] ;  /* 0x00190000c420783b */ /* 0x000f2e0000004200 */
[C---:B------:R-:W-:Y:S08]  /*3e10*/  HMMA.16816.F32.BF16 R104, R4.reuse, R28, R104 ;  /* 0x0000001c0468723c */ /* 0x040ff00000041868 */
[C---:B------:R-:W-:Y:S01]  /*3e20*/  HMMA.16816.F32.BF16 R100, R4.reuse, R30, R100 ;  /* 0x0000001e0464723c */ /* 0x040fe20000041864 */
[----:B------:R-:W5:Y:S07]  /*3e30*/  LDSM.16.MT88.4 R28, [R198+0x3900] ;  /* 0x00390000c61c783b */ /* 0x000f6e0000004200 */
[C---:B------:R-:W-:Y:S08]  /*3e40*/  HMMA.16816.F32.BF16 R44, R4.reuse, R24, R44 ;  /* 0x00000018042c723c */ /* 0x040ff0000004182c */
[----:B------:R-:W-:Y:S01]  /*3e50*/  HMMA.16816.F32.BF16 R48, R4, R26, R48 ;  /* 0x0000001a0430723c */ /* 0x000fe20000041830 */
[----:B------:R-:W3:Y:S06]  /*3e60*/  LDSM.16.MT88.4 R24, [R197+0x3900] ;  /* 0x00390000c518783b */ /* 0x000eec0000004200 */
        /* <DEDUP_REMOVED lines=9> */
[----:B--2---:R-:W-:Y:S01]  /*3f00*/  HMMA.16816.F32.BF16 R128, R4, R12, R128 ;  /* 0x0000000c0480723c */ /* 0x004fe20000041880 */
[----:B------:R-:W-:-:S02]  /*3f10*/  FADD.FTZ R169, R169, R168 ;  /* 0x000000a8a9a97221 */ /* 0x000fc40000010000 */
[----:B------:R-:W-:Y:S02]  /*3f20*/  FADD.FTZ R233, R233, R166 ;  /* 0x000000a6e9e97221 */ /* 0x000fe40000010000 */
[----:B------:R-:W-:-:S03]  /*3f30*/  FADD.FTZ R229, R158, R169 ;  /* 0x000000a99ee57221 */ /* 0x000fc60000010000 */
        /* <DEDUP_REMOVED lines=9> */
[C---:B------:R-:W-:Y:S08]  /*3fd0*/  HMMA.16816.F32.BF16 R116, R4.reuse, R142, R116 ;  /* 0x0000008e0474723c */ /* 0x040ff00000041874 */
[C---:B------:R-:W-:Y:S08]  /*3fe0*/  HMMA.16816.F32.BF16 R112, R4.reuse, R136, R112 ;  /* 0x000000880470723c */ /* 0x040ff00000041870 */
[C---:B------:R-:W-:Y:S08]  /*3ff0*/  HMMA.16816.F32.BF16 R108, R4.reuse, R138, R108 ;  /* 0x0000008a046c723c */ /* 0x040ff0000004186c */
[C---:B----4-:R-:W-:Y:S08]  /*4000*/  HMMA.16816.F32.BF16 R104, R4.reuse, R32, R104 ;  /* 0x000000200468723c */ /* 0x050ff00000041868 */
[C---:B------:R-:W-:Y:S08]  /*4010*/  HMMA.16816.F32.BF16 R100, R4.reuse, R34, R100 ;  /* 0x000000220464723c */ /* 0x040ff00000041864 */
[C---:B-----5:R-:W-:Y:S08]  /*4020*/  HMMA.16816.F32.BF16 R44, R4.reuse, R28, R44 ;  /* 0x0000001c042c723c */ /* 0x060ff0000004182c */
[C---:B------:R-:W-:Y:S08]  /*4030*/  HMMA.16816.F32.BF16 R48, R4.reuse, R30, R48 ;  /* 0x0000001e0430723c */ /* 0x040ff00000041830 */
[C---:B------:R-:W-:Y:S08]  /*4040*/  HMMA.16816.F32.BF16 R52, R4.reuse, R24, R52 ;  /* 0x000000180434723c */ /* 0x040ff00000041834 */
[C---:B------:R-:W-:Y:S08]  /*4050*/  HMMA.16816.F32.BF16 R56, R4.reuse, R26, R56 ;  /* 0x0000001a0438723c */ /* 0x040ff00000041838 */
[C---:B------:R-:W-:Y:S08]  /*4060*/  HMMA.16816.F32.BF16 R60, R4.reuse, R20, R60 ;  /* 0x00000014043c723c */ /* 0x040ff0000004183c */
[C---:B------:R-:W-:Y:S08]  /*4070*/  HMMA.16816.F32.BF16 R64, R4.reuse, R22, R64 ;  /* 0x000000160440723c */ /* 0x040ff00000041840 */
[C---:B--2---:R-:W-:Y:S08]  /*4080*/  HMMA.16816.F32.BF16 R76, R4.reuse, R12, R76 ;  /* 0x0000000c044c723c */ /* 0x044ff0000004184c */
[C---:B------:R-:W-:Y:S08]  /*4090*/  HMMA.16816.F32.BF16 R80, R4.reuse, R14, R80 ;  /* 0x0000000e0450723c */ /* 0x040ff00000041850 */
[C---:B-1----:R-:W-:Y:S08]  /*40a0*/  HMMA.16816.F32.BF16 R84, R4.reuse, R8, R84 ;  /* 0x000000080454723c */ /* 0x042ff00000041854 */
[C---:B------:R-:W-:Y:S08]  /*40b0*/  HMMA.16816.F32.BF16 R88, R4.reuse, R10, R88 ;  /* 0x0000000a0458723c */ /* 0x040ff00000041858 */
[C---:B---3--:R-:W-:Y:S08]  /*40c0*/  HMMA.16816.F32.BF16 R92, R4.reuse, R16, R92 ;  /* 0x00000010045c723c */ /* 0x048ff0000004185c */
[----:B------:R-:W-:Y:S01]  /*40d0*/  HMMA.16816.F32.BF16 R96, R4, R18, R96 ;  /* 0x000000120460723c */ /* 0x000fe20000041860 */
[----:B------:R-:W-:Y:S07]  /*40e0*/  @P0 BRA `(.L_x_2) ;  /* 0x00002f7000000947 */ /* 0x000fee0003800000 */
[----:B------:R-:W-:Y:S01]  /*40f0*/  SHF.R.S32.HI R0, RZ, 0x1f, R215 ;  /* 0x0000001fff007819 */ /* 0x000fe200000114d7 */
[----:B------:R-:W-:Y:S01]  /*4100*/  IMAD.MOV.U32 R135, RZ, RZ, R132 ;  /* 0x000000ffff877224 */ /* 0x000fe200078e0084 */
[----:B------:R-:W-:Y:S01]  /*4110*/  SHF.R.S32.HI R5, RZ, 0x1f, R214 ;  /* 0x0000001fff057819 */ /* 0x000fe200000114d6 */
[----:B------:R-:W-:Y:S01]  /*4120*/  IMAD.WIDE R230, R216, 0x2, RZ ;  /* 0x00000002d8e67825 */ /* 0x000fe200078e02ff */
[----:B------:R-:W-:Y:S01]  /*4130*/  LEA.HI R227, R0, R215, RZ, 0x3 ;  /* 0x000000d700e37211 */ /* 0x000fe200078f18ff */
[----:B------:R-:W-:Y:S01]  /*4140*/  UIADD3 UR7, UR7, -0x2, URZ ;  /* 0xfffffffe07077890 */ /* 0x000fe2000fffe03f */
[----:B------:R-:W-:Y:S01]  /*4150*/  LEA.HI R228, R5, R214, RZ, 0x3 ;  /* 0x000000d605e47211 */ /* 0x000fe200078f18ff */
[----:B------:R-:W-:Y:S01]  /*4160*/  IMAD.MOV.U32 R0, RZ, RZ, R3 ;  /* 0x000000ffff007224 */ /* 0x000fe200078e0003 */
[----:B------:R-:W-:-:S02]  /*4170*/  LOP3.LUT R227, R227, 0xfffffff8, RZ, 0xc0, !PT ;  /* 0xfffffff8e3e37812 */ /* 0x000fc400078ec0ff */
[----:B------:R-:W-:Y:S02]  /*4180*/  LOP3.LUT R228, R228, 0xfffffff8, RZ, 0xc0, !PT ;  /* 0xfffffff8e4e47812 */ /* 0x000fe400078ec0ff */
[----:B------:R-:W-:Y:S02]  /*4190*/  SHF.R.S32.HI R2, RZ, 0x1f, R227 ;  /* 0x0000001fff027819 */ /* 0x000fe400000114e3 */
[----:B------:R-:W-:Y:S02]  /*41a0*/  SHF.R.S32.HI R3, RZ, 0x1f, R228 ;  /* 0x0000001fff037819 */ /* 0x000fe400000114e4 */
[C---:B------:R-:W-:Y:S01]  /*41b0*/  SHF.L.U64.HI R225, R227.reuse, 0x1, R2 ;  /* 0x00000001e3e17819 */ /* 0x040fe20000010202 */
[----:B------:R-:W-:Y:S01]  /*41c0*/  IMAD.SHL.U32 R227, R227, 0x2, RZ ;  /* 0x00000002e3e37824 */ /* 0x000fe200078e00ff */
[----:B------:R-:W-:Y:S01]  /*41d0*/  SEL R223, RZ, 0x10, P5 ;  /* 0x00000010ffdf7807 */ /* 0x000fe20002800000 */
[----:B------:R-:W-:Y:S01]  /*41e0*/  IMAD.SHL.U32 R224, R211, 0x2, RZ ;  /* 0x00000002d3e07824 */ /* 0x000fe200078e00ff */
[----:B------:R-:W-:Y:S02]  /*41f0*/  SEL R222, RZ, 0x10, P4 ;  /* 0x00000010ffde7807 */ /* 0x000fe40002000000 */
[----:B------:R-:W-:-:S02]  /*4200*/  SEL R2, RZ, 0x10, P6 ;  /* 0x00000010ff027807 */ /* 0x000fc40003000000 */
[C---:B------:R-:W-:Y:S02]  /*4210*/  ISETP.NE.U32.AND P1, PT, R223.reuse, RZ, PT ;  /* 0x000000ffdf00720c */ /* 0x040fe40003f25070 */
[----:B------:R-:W-:Y:S02]  /*4220*/  IADD3 R221, -R223, 0x10, RZ ;  /* 0x00000010dfdd7810 */ /* 0x000fe40007ffe1ff */
[C---:B------:R-:W-:Y:S02]  /*4230*/  ISETP.NE.U32.AND P0, PT, R222.reuse, RZ, PT ;  /* 0x000000ffde00720c */ /* 0x040fe40003f05070 */
[----:B------:R-:W-:Y:S02]  /*4240*/  IADD3 R220, -R222, 0x10, RZ ;  /* 0x00000010dedc7810 */ /* 0x000fe40007ffe1ff */
[----:B------:R-:W-:Y:S02]  /*4250*/  IADD3 R219, -R2, 0x10, RZ ;  /* 0x0000001002db7810 */ /* 0x000fe40007ffe1ff */
[C---:B------:R-:W-:Y:S01]  /*4260*/  SHF.L.U64.HI R226, R228.reuse, 0x1, R3 ;  /* 0x00000001e4e27819 */ /* 0x040fe20000010203 */
[----:B------:R-:W-:Y:S01]  /*4270*/  IMAD.SHL.U32 R228, R228, 0x2, RZ ;  /* 0x00000002e4e47824 */ /* 0x000fe200078e00ff */
[----:B------:R-:W-:-:S02]  /*4280*/  P2R R3, PR, RZ, 0x2 ;  /* 0x00000002ff037803 */ /* 0x000fc40000000000 */
[----:B------:R-:W-:Y:S02]  /*4290*/  P2R R3, PR, RZ, 0x1 ;  /* 0x00000001ff037803 */ /* 0x000fe40000000000 */
[----:B------:R-:W-:Y:S02]  /*42a0*/  LOP3.LUT R221, R221, 0xf, RZ, 0xc0, !PT ;  /* 0x0000000fdddd7812 */ /* 0x000fe400078ec0ff */
[----:B------:R-:W-:Y:S02]  /*42b0*/  LOP3.LUT R220, R220, 0xf, RZ, 0xc0, !PT ;  /* 0x0000000fdcdc7812 */ /* 0x000fe400078ec0ff */
[----:B------:R-:W-:Y:S02]  /*42c0*/  LOP3.LUT R219, R219, 0xf, RZ, 0xc0, !PT ;  /* 0x0000000fdbdb7812 */ /* 0x000fe400078ec0ff */
[----:B------:R-:W-:Y:S01]  /*42d0*/  ISETP.NE.U32.AND P2, PT, R2, RZ, PT ;  /* 0x000000ff0200720c */ /* 0x000fe20003f45070 */
[----:B------:R-:W-:Y:S05]  /*42e0*/  BRA `(.L_x_3) ;  /* 0x0000034000007947 */ /* 0x000fea0003800000 */
.L_x_5:
[----:B------:R-:W-:Y:S01]  /*42f0*/  ULEA UR4, UR7, UR10, 0x6 ;  /* 0x0000000a07047291 */ /* 0x000fe2000f8e303f */
[----:B------:R-:W-:Y:S01]  /*4300*/  ISETP.NE.AND P1, PT, R207, 0x1, PT ;  /* 0x00000001cf00780c */ /* 0x000fe20003f25270 */
[----:B------:R-:W-:Y:S04]  /*4310*/  IMAD.MOV.U32 R208, RZ, RZ, RZ ;  /* 0x000000ffffd07224 */ /* 0x000fe800078e00ff */
[----:B------:R-:W-:Y:S05]  /*4320*/  IMAD.U32 R2, RZ, RZ, UR4 ;  /* 0x00000004ff027e24 */ /* 0x000fea000f8e00ff */
[----:B------:R-:W-:Y:S05]  /*4330*/  IADD3 R209, R2, -0x40, R213 ;  /* 0xffffffc002d17810 */ /* 0x000fea0007ffe0d5 */
[----:B------:R-:W-:Y:S04]  /*4340*/  @P1 IMAD.HI.U32 R3, R209, c[0x0][0x2bc], RZ ;  /* 0x0000af00d1031a27 */ /* 0x000fe800078e00ff */
[----:B------:R-:W-:Y:S01]  /*4350*/  IMAD.MOV.U32 R2, RZ, RZ, R209 ;  /* 0x000000ffff027224 */ /* 0x000fe200078e00d1 */
[----:B------:R-:W-:Y:S04]  /*4360*/  @P1 SHF.R.U32.HI R2, RZ, c[0x0][0x2c0], R3 ;  /* 0x0000b000ff021a19 */ /* 0x000fe80000011603 */
[C---:B------:R-:W-:Y:S04]  /*4370*/  @!P3 IADD3 R4, P0, R2.reuse, UR14, RZ ;  /* 0x0000000e0204bc10 */ /* 0x040fe8000ff1e0ff */
[----:B------:R-:W-:Y:S01]  /*4380*/  @!P3 LEA.HI.X.SX32 R3, R2, UR11, 0x1, P0 ;  /* 0x0000000b0203bc11 */ /* 0x000fe200080f0eff */
[----:B------:R-:W-:Y:S01]  /*4390*/  IMAD.MOV R2, RZ, RZ, -R2 ;  /* 0x000000ffff027224 */ /* 0x000fe200078e0a02 */
[----:B------:R-:W-:Y:S03]  /*43a0*/  @!P3 LEA R8, P0, R4, c[0x0][0x2a0], 0x2 ;  /* 0x0000a8000408ba11 */ /* 0x000fe600078010ff */
[----:B------:R-:W-:Y:S01]  /*43b0*/  IMAD R209, R2, c[0x0][0x2b8], R209 ;  /* 0x0000ae0002d17a24 */ /* 0x000fe200078e02d1 */
[----:B------:R-:W-:Y:S03]  /*43c0*/  @!P3 LEA.HI.X R9, R4, c[0x0][0x2a4], R3, 0x2, P0 ;  /* 0x0000a9000409ba11 */ /* 0x000fe600000f1403 */
[----:B------:R-:W-:Y:S01]  /*43d0*/  IMAD.WIDE.U32 R6, R209, c[0x0][0x1e0], RZ ;  /* 0x00007800d1067a25 */ /* 0x000fe200078e00ff */
[----:B------:R-:W-:Y:S01]  /*43e0*/  SHF.R.S32.HI R3, RZ, 0x1f, R209 ;  /* 0x0000001fff037819 */ /* 0x000fe200000114d1 */
[----:B------:R-:W2:Y:S04]  /*43f0*/  @!P3 LDG.E R208, [R8.64] ;  /* 0x0000000c08d0b981 */ /* 0x000ea8000c1e1900 */
[----:B------:R-:W-:Y:S04]  /*4400*/  IMAD R3, R3, c[0x0][0x1e0], RZ ;  /* 0x0000780003037a24 */ /* 0x000fe800078e02ff */
[----:B------:R-:W-:Y:S04]  /*4410*/  IMAD R3, R209, c[0x0][0x1e4], R3 ;  /* 0x00007900d1037a24 */ /* 0x000fe800078e0203 */
[----:B------:R-:W-:Y:S01]  /*4420*/  IMAD.IADD R7, R7, 0x1, R3 ;  /* 0x0000000107077824 */ /* 0x000fe200078e0203 */
[----:B--2---:R-:W-:Y:S03]  /*4430*/  SHF.R.S32.HI R4, RZ, 0x1f, R208 ;  /* 0x0000001fff047819 */ /* 0x004fe600000114d0 */
[----:B------:R-:W-:Y:S04]  /*4440*/  IMAD.WIDE.U32 R6, R208, c[0x0][0x1f0], R6 ;  /* 0x00007c00d0067a25 */ /* 0x000fe800078e0006 */
[----:B------:R-:W-:Y:S01]  /*4450*/  IMAD R4, R4, c[0x0][0x1f0], RZ ;  /* 0x00007c0004047a24 */ /* 0x000fe200078e02ff */
[----:B------:R-:W-:Y:S03]  /*4460*/  IADD3 R5, P0, R6, UR18, RZ ;  /* 0x0000001206057c10 */ /* 0x000fe6000ff1e0ff */
[----:B------:R-:W-:Y:S05]  /*4470*/  IMAD R4, R208, c[0x0][0x1f4], R4 ;  /* 0x00007d00d0047a24 */ /* 0x000fea00078e0204 */
[----:B------:R-:W-:Y:S02]  /*4480*/  IADD3.X R4, R7, UR16, R4, P0, !PT ;  /* 0x0000001007047c10 */ /* 0x000fe400087fe404 */
[C---:B------:R-:W-:Y:S04]  /*4490*/  LEA R3, P0, R5.reuse, c[0x0][0x1c8], 0x1 ;  /* 0x0000720005037a11 */ /* 0x040fe800078008ff */
[----:B------:R-:W-:Y:S02]  /*44a0*/  LEA.HI.X R2, R5, c[0x0][0x1cc], R4, 0x1, P0 ;  /* 0x0000730005027a11 */ /* 0x000fe400000f0c04 */
[----:B------:R-:W1:Y:S04]  /*44b0*/  SHFL.IDX PT, R5, R3, RZ, 0x181f ;  /* 0x00181fff03057589 */ /* 0x000e6800000e0000 */
[----:B------:R-:W2:Y:S01]  /*44c0*/  SHFL.IDX PT, R7, R2, RZ, 0x181f ;  /* 0x00181fff02077589 */ /* 0x000ea200000e0000 */
[C---:B-1----:R-:W-:Y:S05]  /*44d0*/  IADD3 R10, P0, R230.reuse, R5, RZ ;  /* 0x00000005e60a7210 */ /* 0x042fea0007f1e0ff */
[----:B--2---:R-:W-:Y:S01]  /*44e0*/  IMAD.X R11, R231, 0x1, R7, P0 ;  /* 0x00000001e70b7824 */ /* 0x004fe200000e0607 */
[----:B------:R-:W-:Y:S04]  /*44f0*/  IADD3 R8, P0, R5, R227, RZ ;  /* 0x000000e305087210 */ /* 0x000fe80007f1e0ff */
[----:B------:R-:W-:Y:S01]  /*4500*/  @!PT LDS RZ, [RZ] ;  /* 0x00000000fffff984 */ /* 0x000fe20000000800 */
[----:B------:R1:W-:Y:S01]  /*4510*/  LDGSTS.E.BYPASS.LTC128B.128 [R224+0x6100], [R10.64], !P5 ;  /* 0x061000000ae07fae */ /* 0x0003e2000e901d4c */
[----:B------:R-:W-:Y:S01]  /*4520*/  IMAD.X R9, R7, 0x1, R225, P0 ;  /* 0x0000000107097824 */ /* 0x000fe200000e06e1 */
[-C--:B------:R-:W-:Y:S02]  /*4530*/  IADD3 R12, P0, R5, R228.reuse, RZ ;  /* 0x000000e4050c7210 */ /* 0x080fe40007f1e0ff */
[----:B------:R-:W2:Y:S03]  /*4540*/  SHFL.IDX PT, R5, R3, 0x1, 0x181f ;  /* 0x00381f0003057f89 */ /* 0x000ea600000e0000 */
[--C-:B------:R-:W-:Y:S01]  /*4550*/  IMAD.X R13, R7, 0x1, R226.reuse, P0 ;  /* 0x00000001070d7824 */ /* 0x100fe200000e06e2 */
[----:B------:R1:W-:Y:S04]  /*4560*/  LDGSTS.E.BYPASS.LTC128B.128 [R224+0x8100], [R8.64], !P4 ;  /* 0x0810000008e07fae */ /* 0x0003e8000e101d4c */
[----:B------:R-:W3:Y:S04]  /*4570*/  SHFL.IDX PT, R7, R2, 0x1, 0x181f ;  /* 0x00381f0002077f89 */ /* 0x000ee800000e0000 */
[----:B------:R1:W-:Y:S01]  /*4580*/  LDGSTS.E.BYPASS.LTC128B.128 [R224+0xa100], [R12.64], !P6 ;  /* 0x0a1000000ce07fae */ /* 0x0003e2000f101d4c */
[----:B--2---:R-:W-:Y:S05]  /*4590*/  IADD3 R16, P0, R230, R5, RZ ;  /* 0x00000005e6107210 */ /* 0x004fea0007f1e0ff */
[----:B---3--:R-:W-:Y:S01]  /*45a0*/  IMAD.X R17, R231, 0x1, R7, P0 ;  /* 0x00000001e7117824 */ /* 0x008fe200000e0607 */
[----:B------:R-:W-:Y:S04]  /*45b0*/  IADD3 R14, P0, R5, R227, RZ ;  /* 0x000000e3050e7210 */ /* 0x000fe80007f1e0ff */
[----:B------:R1:W-:Y:S01]  /*45c0*/  LDGSTS.E.BYPASS.LTC128B.128 [R224+0x7100], [R16.64], !P5 ;  /* 0x0710000010e07fae */ /* 0x0003e2000e901d4c */
[----:B------:R-:W-:Y:S01]  /*45d0*/  IMAD.X R15, R7, 0x1, R225, P0 ;  /* 0x00000001070f7824 */ /* 0x000fe200000e06e1 */
[----:B------:R-:W-:Y:S04]  /*45e0*/  IADD3 R4, P0, R5, R228, RZ ;  /* 0x000000e405047210 */ /* 0x000fe80007f1e0ff */
[----:B------:R1:W-:Y:S01]  /*45f0*/  LDGSTS.E.BYPASS.LTC128B.128 [R224+0x9100], [R14.64], !P4 ;  /* 0x091000000ee07fae */ /* 0x0003e2000e101d4c */
[----:B------:R-:W-:Y:S05]  /*4600*/  IMAD.X R5, R7, 0x1, R226, P0 ;  /* 0x0000000107057824 */ /* 0x000fea00000e06e2 */
[----:B------:R1:W-:Y:S01]  /*4610*/  LDGSTS.E.BYPASS.LTC128B.128 [R224+0xb100], [R4.64], !P6 ;  /* 0x0b10000004e07fae */ /* 0x0003e2000f101d4c */
[----:B------:R-:W-:-:S05]  /*4620*/  BRA `(.L_x_4) ;  /* 0x000010c000007947 */ /* 0x000fca0003800000 */
.L_x_3:
[----:B------:R-:W-:Y:S04]  /*4630*/  DEPBAR.LE SB0, 0x0 ;  /* 0x000080000000791a */ /* 0x000fe80000000000 */
[----:B------:R-:W-:Y:S01]  /*4640*/  BAR.SYNC.DEFER_BLOCKING 0x0 ;  /* 0x0000000000007b1d */ /* 0x000fe20000010000 */
[----:B------:R-:W-:Y:S01]  /*4650*/  SHF.R.S32.HI R235, RZ, 0x1f, R209 ;  /* 0x0000001fffeb7819 */ /* 0x000fe200000114d1 */
[----:B------:R-:W-:Y:S01]  /*4660*/  IMAD.WIDE.U32 R132, R209, c[0x0][0x208], RZ ;  /* 0x00008200d1847a25 */ /* 0x000fe200078e00ff */
[----:B------:R-:W-:Y:S01]  /*4670*/  SHF.R.S32.HI R3, RZ, 0x1f, R208 ;  /* 0x0000001fff037819 */ /* 0x000fe200000114d0 */
[----:B------:R-:W-:Y:S02]  /*4680*/  UISETP.GE.AND UP0, UPT, UR7, 0x1, UPT ;  /* 0x000000010700788c */ /* 0x000fe4000bf06270 */
[----:B------:R-:W-:Y:S02]  /*4690*/  IMAD R235, R235, c[0x0][0x208], RZ ;  /* 0x00008200ebeb7a24 */ /* 0x000fe400078e02ff */
[----:B------:R-:W-:Y:S02]  /*46a0*/  IMAD R3, R3, c[0x0][0x218], RZ ;  /* 0x0000860003037a24 */ /* 0x000fe400078e02ff */
[----:B------:R-:W-:Y:S02]  /*46b0*/  IMAD R235, R209, c[0x0][0x20c], R235 ;  /* 0x00008300d1eb7a24 */ /* 0x000fe400078e02eb */
[C---:B------:R-:W-:Y:S03]  /*46c0*/  IMAD R3, R208.reuse, c[0x0][0x21c], R3 ;  /* 0x00008700d0037a24 */ /* 0x040fe600078e0203 */
[----:B------:R-:W-:Y:S05]  /*46d0*/  IADD3 R133, R133, R235, RZ ;  /* 0x000000eb85857210 */ /* 0x000fea0007ffe0ff */
[----:B------:R-:W-:Y:S01]  /*46e0*/  IMAD.WIDE.U32 R132, R208, c[0x0][0x218], R132 ;  /* 0x00008600d0847a25 */ /* 0x000fe200078e0084 */
[----:B------:R-:W-:Y:S04]  /*46f0*/  LDSM.16.M88.4 R136, [R206] ;  /* 0x00000000ce88783b */ /* 0x000fe80000000200 */
[----:B------:R-:W-:Y:S04]  /*4700*/  IADD3 R2, P0, R132, UR20, RZ ;  /* 0x0000001484027c10 */ /* 0x000fe8000ff1e0ff */
[----:B------:R-:W-:Y:S01]  /*4710*/  IADD3.X R3, R133, UR5, R3, P0, !PT ;  /* 0x0000000585037c10 */ /* 0x000fe200087fe403 */
[----:B------:R-:W1:Y:S01]  /*4720*/  LDSM.16.M88.4 R140, [R205+0x6100] ;  /* 0x00610000cd8c783b */ /* 0x000e620000000200 */
[C---:B------:R-:W-:Y:S04]  /*4730*/  LEA R232, P0, R2.reuse, c[0x0][0x1f8], 0x1 ;  /* 0x00007e0002e87a11 */ /* 0x040fe800078008ff */
[----:B------:R-:W-:Y:S02]  /*4740*/  LEA.HI.X R134, R2, c[0x0][0x1fc], R3, 0x1, P0 ;  /* 0x00007f0002867a11 */ /* 0x000fe400000f0c03 */
[----:B------:R-:W2:Y:S07]  /*4750*/  LDSM.16.M88.4 R144, [R205+0x6900] ;  /* 0x00690000cd90783b */ /* 0x000eae0000000200 */
[----:B------:R-:W-:Y:S07]  /*4760*/  LDSM.16.M88.4 R148, [R205+0x7100] ;  /* 0x00710000cd94783b */ /* 0x000fee0000000200 */
[----:B------:R-:W-:Y:S07]  /*4770*/  LDSM.16.M88.4 R152, [R205+0x7900] ;  /* 0x00790000cd98783b */ /* 0x000fee0000000200 */
[----:B------:R-:W-:Y:S07]  /*4780*/  LDSM.16.M88.4 R156, [R204] ;  /* 0x00000000cc9c783b */ /* 0x000fee0000000200 */
[----:B------:R-:W-:Y:S01]  /*4790*/  LDSM.16.M88.4 R160, [R203] ;  /* 0x00000000cba0783b */ /* 0x000fe20000000200 */
[C---:B-1----:R-:W-:Y:S06]  /*47a0*/  HMMA.16816.F32.BF16 R4, R136.reuse, R140, RZ ;  /* 0x0000008c8804723c */ /* 0x042fec00000418ff */
[----:B------:R-:W1:Y:S02]  /*47b0*/  SHFL.IDX PT, R2, R232, 0x1, 0x181f ;  /* 0x00381f00e8027f89 */ /* 0x000e6400000e0000 */
[C---:B------:R-:W-:Y:S05]  /*47c0*/  HMMA.16816.F32.BF16 R8, R136.reuse, R142, RZ ;  /* 0x0000008e8808723c */ /* 0x040fea00000418ff */
[----:B------:R-:W3:Y:S03]  /*47d0*/  SHFL.IDX PT, R3, R134, 0x1, 0x181f ;  /* 0x00381f0086037f89 */ /* 0x000ee600000e0000 */
[C---:B--2---:R-:W-:Y:S04]  /*47e0*/  HMMA.16816.F32.BF16 R12, R136.reuse, R144, RZ ;  /* 0x00000090880c723c */ /* 0x044fe800000418ff */
[----:B------:R-:W2:Y:S04]  /*47f0*/  SHFL.IDX PT, R243, R232, RZ, 0x181f ;  /* 0x00181fffe8f37589 */ /* 0x000ea800000e0000 */
[C---:B------:R-:W-:Y:S03]  /*4800*/  HMMA.16816.F32.BF16 R16, R136.reuse, R146, RZ ;  /* 0x000000928810723c */ /* 0x040fe600000418ff */
[----:B------:R-:W4:Y:S01]  /*4810*/  SHFL.IDX PT, R237, R134, RZ, 0x181f ;  /* 0x00181fff86ed7589 */ /* 0x000f2200000e0000 */
[-C--:B-1----:R-:W-:Y:S04]  /*4820*/  IADD3 R234, P1, P0, R221, R2.reuse, R230 ;  /* 0x00000002ddea7210 */ /* 0x082fe8000783e0e6 */
[C---:B------:R-:W-:Y:S01]  /*4830*/  HMMA.16816.F32.BF16 R20, R136.reuse, R148, RZ ;  /* 0x000000948814723c */ /* 0x040fe200000418ff */
[-C--:B---3--:R-:W-:Y:S01]  /*4840*/  IADD3.X R235, RZ, R3.reuse, R231, P1, P0 ;  /* 0x00000003ffeb7210 */ /* 0x088fe20000fe04e7 */
[----:B------:R-:W1:Y:S02]  /*4850*/  LDSM.16.M88.4 R164, [R195] ;  /* 0x00000000c3a4783b */ /* 0x000e640000000200 */
[-C--:B------:R-:W-:Y:S04]  /*4860*/  IADD3 R132, P1, P0, R220, R2.reuse, R227 ;  /* 0x00000002dc847210 */ /* 0x080fe8000783e0e3 */
[C---:B------:R-:W-:Y:S01]  /*4870*/  HMMA.16816.F32.BF16 R24, R136.reuse, R150, RZ ;  /* 0x000000968818723c */ /* 0x040fe200000418ff */
[-C--:B------:R-:W-:Y:S01]  /*4880*/  IADD3.X R133, RZ, R3.reuse, R225, P1, P0 ;  /* 0x00000003ff857210 */ /* 0x080fe20000fe04e1 */
[----:B------:R-:W3:Y:S02]  /*4890*/  LDSM.16.M88.4 R168, [R194] ;  /* 0x00000000c2a8783b */ /* 0x000ee40000000200 */
[----:B------:R-:W-:Y:S04]  /*48a0*/  IADD3 R2, P1, P0, R219, R2, R228 ;  /* 0x00000002db027210 */ /* 0x000fe8000783e0e4 */
[C---:B------:R-:W-:Y:S01]  /*48b0*/  HMMA.16816.F32.BF16 R28, R136.reuse, R152, RZ ;  /* 0x00000098881c723c */ /* 0x040fe200000418ff */
[----:B------:R-:W-:Y:S01]  /*48c0*/  IADD3.X R3, RZ, R3, R226, P1, P0 ;  /* 0x00000003ff037210 */ /* 0x000fe20000fe04e2 */
[----:B------:R-:W5:Y:S01]  /*48d0*/  LDSM.16.M88.4 R172, [R193] ;  /* 0x00000000c1ac783b */ /* 0x000f620000000200 */
[----:B------:R-:W-:Y:S02]  /*48e0*/  ISETP.NE.U32.AND P1, PT, R222, RZ, PT ;  /* 0x000000ffde00720c */ /* 0x000fe40003f25070 */
[----:B--2---:R-:W-:Y:S03]  /*48f0*/  IADD3 R240, P0, R230, R243, RZ ;  /* 0x000000f3e6f07210 */ /* 0x004fe60007f1e0ff */
[----:B------:R-:W-:Y:S01]  /*4900*/  HMMA.16816.F32.BF16 R32, R136, R154, RZ ;  /* 0x0000009a8820723c */ /* 0x000fe200000418ff */
[----:B----4-:R-:W-:Y:S03]  /*4910*/  IADD3.X R241, R231, R237, RZ, P0, !PT ;  /* 0x000000ede7f17210 */ /* 0x010fe600007fe4ff */
[----:B------:R-:W-:Y:S02]  /*4920*/  IADD3 R238, P0, R243, R227, RZ ;  /* 0x000000e3f3ee7210 */ /* 0x000fe40007f1e0ff */
[----:B------:R-:W-:Y:S01]  /*4930*/  @!PT LDS RZ, [RZ] ;  /* 0x00000000fffff984 */ /* 0x000fe20000000800 */
[----:B------:R-:W-:Y:S01]  /*4940*/  @!PT LDS RZ, [RZ] ;  /* 0x00000000fffff984 */ /* 0x000fe20000000800 */
[----:B------:R-:W-:Y:S01]  /*4950*/  @!PT LDS RZ, [RZ] ;  /* 0x00000000fffff984 */ /* 0x000fe20000000800 */
[----:B------:R2:W-:Y:S02]  /*4960*/  LDGSTS.E.BYPASS.LTC128B.128 [R224+0x100], [R240.64], !P5 ;  /* 0x00100000f0e07fae */ /* 0x0005e4000e901d4c */
[C---:B------:R-:W-:Y:S05]  /*4970*/  HMMA.16816.F32.BF16 R4, R156.reuse, R160, R4 ;  /* 0x000000a09c04723c */ /* 0x040fea0000041804 */
[----:B------:R-:W-:Y:S02]  /*4980*/  IADD3.X R239, R237, R225, RZ, P0, !PT ;  /* 0x000000e1edef7210 */ /* 0x000fe400007fe4ff */
[----:B------:R-:W-:Y:S01]  /*4990*/  IADD3 R236, P0, R243, R228, RZ ;  /* 0x000000e4f3ec7210 */ /* 0x000fe20007f1e0ff */
[C---:B------:R-:W-:Y:S02]  /*49a0*/  HMMA.16816.F32.BF16 R8, R156.reuse, R162, R8 ;  /* 0x000000a29c08723c */ /* 0x040fe40000041808 */
[----:B------:R4:W-:Y:S02]  /*49b0*/  LDGSTS.E.BYPASS.LTC128B.128 [R224+0x2100], [R238.64], !P4 ;  /* 0x02100000eee07fae */ /* 0x0009e4000e101d4c */
[----:B------:R-:W-:Y:S02]  /*49c0*/  IADD3.X R237, R237, R226, RZ, P0, !PT ;  /* 0x000000e2eded7210 */ /* 0x000fe400007fe4ff */
[----:B------:R-:W-:Y:S02]  /*49d0*/  ISETP.NE.U32.AND P0, PT, R223, RZ, PT ;  /* 0x000000ffdf00720c */ /* 0x000fe40003f05070 */
[C---:B-1----:R-:W-:Y:S01]  /*49e0*/  HMMA.16816.F32.BF16 R12, R156.reuse, R164, R12 ;  /* 0x000000a49c0c723c */ /* 0x042fe2000004180c */
[----:B------:R1:W-:Y:S07]  /*49f0*/  LDGSTS.E.BYPASS.LTC128B.128 [R224+0x4100], [R236.64], !P6 ;  /* 0x04100000ece07fae */ /* 0x0003ee000f101d4c */
[C---:B------:R-:W-:Y:S03]  /*4a00*/  HMMA.16816.F32.BF16 R16, R156.reuse, R166, R16 ;  /* 0x000000a69c10723c */ /* 0x040fe60000041810 */
[----:B------:R1:W-:Y:S01]  /*4a10*/  LDGSTS.E.BYPASS.LTC128B.128.ZFILL [R224+0x1100], [R234.64], P0 ;  /* 0x01100000eae07fae */ /* 0x0003e20008141d4c */
[----:B------:R-:W-:Y:S04]  /*4a20*/  PLOP3.LUT P0, PT, PT, PT, UP0, 0x80, 0x0 ;  /* 0x000000000000781c */ /* 0x000fe80003f0f008 */
[C---:B---3--:R-:W-:Y:S02]  /*4a30*/  HMMA.16816.F32.BF16 R20, R156.reuse, R168, R20 ;  /* 0x000000a89c14723c */ /* 0x048fe40000041814 */
[----:B------:R3:W-:Y:S06]  /*4a40*/  LDGSTS.E.BYPASS.LTC128B.128.ZFILL [R224+0x3100], [R132.64], P1 ;  /* 0x0310000084e07fae */ /* 0x0007ec0008941d4c */
[C---:B------:R-:W-:Y:S01]  /*4a50*/  HMMA.16816.F32.BF16 R24, R156.reuse, R170, R24 ;  /* 0x000000aa9c18723c */ /* 0x040fe20000041818 */
[----:B------:R1:W-:Y:S07]  /*4a60*/  LDGSTS.E.BYPASS.LTC128B.128.ZFILL [R224+0x5100], [R2.64], P2 ;  /* 0x0510000002e07fae */ /* 0x0003ee0009141d4c */
[C---:B-----5:R-:W-:Y:S01]  /*4a70*/  HMMA.16816.F32.BF16 R28, R156.reuse, R172, R28 ;  /* 0x000000ac9c1c723c */ /* 0x060fe2000004181c */
[----:B------:R-:W-:Y:S07]  /*4a80*/  LDSM.16.M88.4 R176, [R202] ;  /* 0x00000000cab0783b */ /* 0x000fee0000000200 */
[----:B------:R-:W-:Y:S01]  /*4a90*/  HMMA.16816.F32.BF16 R32, R156, R174, R32 ;  /* 0x000000ae9c20723c */ /* 0x000fe20000041820 */
[----:B------:R-:W5:Y:S07]  /*4aa0*/  LDSM.16.M88.4 R180, [R199+0x6100] ;  /* 0x00610000c7b4783b */ /* 0x000f6e0000000200 */
[----:B------:R-:W1:Y:S07]  /*4ab0*/  LDSM.16.M88.4 R136, [R199+0x6900] ;  /* 0x00690000c788783b */ /* 0x000e6e0000000200 */
[----:B------:R-:W1:Y:S07]  /*4ac0*/  LDSM.16.M88.4 R140, [R199+0x7100] ;  /* 0x00710000c78c783b */ /* 0x000e6e0000000200 */
[----:B------:R-:W0:Y:S07]  /*4ad0*/  LDGDEPBAR ;  /* 0x00000000000079af */ /* 0x000e2e0000000000 */
[----:B------:R-:W2:Y:S07]  /*4ae0*/  LDSM.16.M88.4 R144, [R199+0x7900] ;  /* 0x00790000c790783b */ /* 0x000eae0000000200 */
[----:B------:R-:W-:Y:S01]  /*4af0*/  LDSM.16.M88.4 R148, [R201] ;  /* 0x00000000c994783b */ /* 0x000fe20000000200 */
[C---:B-----5:R-:W-:Y:S06]  /*4b00*/  HMMA.16816.F32.BF16 R4, R176.reuse, R180, R4 ;  /* 0x000000b4b004723c */ /* 0x060fec0000041804 */
[----:B------:R-:W5:Y:S02]  /*4b10*/  LDSM.16.M88.4 R152, [R192] ;  /* 0x00000000c098783b */ /* 0x000f640000000200 */
[C---:B------:R-:W-:Y:S05]  /*4b20*/  HMMA.16816.F32.BF16 R8, R176.reuse, R182, R8 ;  /* 0x000000b6b008723c */ /* 0x040fea0000041808 */
[----:B------:R-:W3:Y:S03]  /*4b30*/  LDSM.16.M88.4 R156, [R192+0x800] ;  /* 0x00080000c09c783b */ /* 0x000ee60000000200 */
[C---:B-1----:R-:W-:Y:S04]  /*4b40*/  HMMA.16816.F32.BF16 R12, R176.reuse, R136, R12 ;  /* 0x00000088b00c723c */ /* 0x042fe8000004180c */
[----:B------:R-:W1:Y:S04]  /*4b50*/  LDSM.16.M88.4 R160, [R192+0x1000] ;  /* 0x00100000c0a0783b */ /* 0x000e680000000200 */
[C---:B------:R-:W-:Y:S03]  /*4b60*/  HMMA.16816.F32.BF16 R16, R176.reuse, R138, R16 ;  /* 0x0000008ab010723c */ /* 0x040fe60000041810 */
[----:B------:R-:W1:Y:S05]  /*4b70*/  LDSM.16.M88.4 R164, [R192+0x1800] ;  /* 0x00180000c0a4783b */ /* 0x000e6a0000000200 */
[C---:B------:R-:W-:Y:S02]  /*4b80*/  HMMA.16816.F32.BF16 R20, R176.reuse, R140, R20 ;  /* 0x0000008cb014723c */ /* 0x040fe40000041814 */
[----:B------:R-:W-:Y:S06]  /*4b90*/  LDSM.16.M88.4 R168, [R206+0x4000] ;  /* 0x00400000cea8783b */ /* 0x000fec0000000200 */
[C---:B------:R-:W-:Y:S01]  /*4ba0*/  HMMA.16816.F32.BF16 R24, R176.reuse, R142, R24 ;  /* 0x0000008eb018723c */ /* 0x040fe20000041818 */
[----:B------:R-:W1:Y:S07]  /*4bb0*/  LDSM.16.M88.4 R172, [R205+0x8100] ;  /* 0x00810000cdac783b */ /* 0x000e6e0000000200 */
[C---:B--2---:R-:W-:Y:S01]  /*4bc0*/  HMMA.16816.F32.BF16 R28, R176.reuse, R144, R28 ;  /* 0x00000090b01c723c */ /* 0x044fe2000004181c */
[----:B------:R-:W2:Y:S07]  /*4bd0*/  LDSM.16.M88.4 R136, [R205+0x8900] ;  /* 0x00890000cd88783b */ /* 0x000eae0000000200 */
[----:B------:R-:W-:Y:S01]  /*4be0*/  HMMA.16816.F32.BF16 R32, R176, R146, R32 ;  /* 0x00000092b020723c */ /* 0x000fe20000041820 */
[----:B------:R-:W2:Y:S07]  /*4bf0*/  LDSM.16.M88.4 R140, [R205+0x9100] ;  /* 0x00910000cd8c783b */ /* 0x000eae0000000200 */
[C---:B-----5:R-:W-:Y:S01]  /*4c00*/  HMMA.16816.F32.BF16 R4, R148.reuse, R152, R4 ;  /* 0x000000989404723c */ /* 0x060fe20000041804 */
[----:B------:R-:W5:Y:S07]  /*4c10*/  LDSM.16.M88.4 R144, [R205+0x9900] ;  /* 0x00990000cd90783b */ /* 0x000f6e0000000200 */
[C---:B------:R-:W-:Y:S01]  /*4c20*/  HMMA.16816.F32.BF16 R8, R148.reuse, R154, R8 ;  /* 0x0000009a9408723c */ /* 0x040fe20000041808 */
[----:B------:R-:W-:Y:S07]  /*4c30*/  LDSM.16.M88.4 R176, [R204+0x4000] ;  /* 0x00400000ccb0783b */ /* 0x000fee0000000200 */
[C---:B---3--:R-:W-:Y:S01]  /*4c40*/  HMMA.16816.F32.BF16 R12, R148.reuse, R156, R12 ;  /* 0x0000009c940c723c */ /* 0x048fe2000004180c */
[----:B------:R-:W3:Y:S07]  /*4c50*/  LDSM.16.M88.4 R180, [R191] ;  /* 0x00000000bfb4783b */ /* 0x000eee0000000200 */
[C---:B------:R-:W-:Y:S01]  /*4c60*/  HMMA.16816.F32.BF16 R16, R148.reuse, R158, R16 ;  /* 0x0000009e9410723c */ /* 0x040fe20000041810 */
[----:B------:R-:W-:Y:S07]  /*4c70*/  LDSM.16.M88.4 R152, [R189] ;  /* 0x00000000bd98783b */ /* 0x000fee0000000200 */
[C---:B-1----:R-:W-:Y:S01]  /*4c80*/  HMMA.16816.F32.BF16 R20, R148.reuse, R160, R20 ;  /* 0x000000a09414723c */ /* 0x042fe20000041814 */
[----:B------:R-:W-:Y:S07]  /*4c90*/  LDSM.16.M88.4 R156, [R188] ;  /* 0x00000000bc9c783b */ /* 0x000fee0000000200 */
[C---:B------:R-:W-:Y:S01]  /*4ca0*/  HMMA.16816.F32.BF16 R24, R148.reuse, R162, R24 ;  /* 0x000000a29418723c */ /* 0x040fe20000041818 */
[----:B------:R-:W-:Y:S07]  /*4cb0*/  LDSM.16.M88.4 R160, [R202+0x4000] ;  /* 0x00400000caa0783b */ /* 0x000fee0000000200 */
[C---:B------:R-:W-:Y:S08]  /*4cc0*/  HMMA.16816.F32.BF16 R28, R148.reuse, R164, R28 ;  /* 0x000000a4941c723c */ /* 0x040ff0000004181c */
[----:B------:R-:W-:Y:S01]  /*4cd0*/  HMMA.16816.F32.BF16 R32, R148, R166, R32 ;  /* 0x000000a69420723c */ /* 0x000fe20000041820 */
[----:B------:R-:W1:Y:S07]  /*4ce0*/  LDSM.16.M88.4 R148, [R190] ;  /* 0x00000000be94783b */ /* 0x000e6e0000000200 */
[C---:B------:R-:W-:Y:S01]  /*4cf0*/  HMMA.16816.F32.BF16 R4, R168.reuse, R172, R4 ;  /* 0x000000aca804723c */ /* 0x040fe20000041804 */
[----:B------:R-:W1:Y:S07]  /*4d00*/  LDSM.16.M88.4 R164, [R199+0x8100] ;  /* 0x00810000c7a4783b */ /* 0x000e6e0000000200 */
[C---:B------:R-:W-:Y:S01]  /*4d10*/  HMMA.16816.F32.BF16 R8, R168.reuse, R174, R8 ;  /* 0x000000aea808723c */ /* 0x040fe20000041808 */
[----:B------:R-:W-:Y:S07]  /*4d20*/  LDSM.16.M88.4 R172, [R192+0x2000] ;  /* 0x00200000c0ac783b */ /* 0x000fee0000000200 */
[C---:B--2---:R-:W-:Y:S08]  /*4d30*/  HMMA.16816.F32.BF16 R12, R168.reuse, R136, R12 ;  /* 0x00000088a80c723c */ /* 0x044ff0000004180c */
[C---:B------:R-:W-:Y:S01]  /*4d40*/  HMMA.16816.F32.BF16 R16, R168.reuse, R138, R16 ;  /* 0x0000008aa810723c */ /* 0x040fe20000041810 */
[----:B------:R-:W2:Y:S07]  /*4d50*/  LDSM.16.M88.4 R136, [R199+0x8900] ;  /* 0x00890000c788783b */ /* 0x000eae0000000200 */
[C---:B------:R-:W-:Y:S08]  /*4d60*/  HMMA.16816.F32.BF16 R20, R168.reuse, R140, R20 ;  /* 0x0000008ca814723c */ /* 0x040ff00000041814 */
[C---:B------:R-:W-:Y:S01]  /*4d70*/  HMMA.16816.F32.BF16 R24, R168.reuse, R142, R24 ;  /* 0x0000008ea818723c */ /* 0x040fe20000041818 */
[----:B------:R-:W2:Y:S07]  /*4d80*/  LDSM.16.M88.4 R140, [R199+0x9100] ;  /* 0x00910000c78c783b */ /* 0x000eae0000000200 */
[C---:B-----5:R-:W-:Y:S08]  /*4d90*/  HMMA.16816.F32.BF16 R28, R168.reuse, R144, R28 ;  /* 0x00000090a81c723c */ /* 0x060ff0000004181c */
[----:B------:R-:W-:Y:S01]  /*4da0*/  HMMA.16816.F32.BF16 R32, R168, R146, R32 ;  /* 0x00000092a820723c */ /* 0x000fe20000041820 */
[----:B------:R-:W5:Y:S07]  /*4db0*/  LDSM.16.M88.4 R144, [R199+0x9900] ;  /* 0x00990000c790783b */ /* 0x000f6e0000000200 */
[C---:B---3--:R-:W-:Y:S01]  /*4dc0*/  HMMA.16816.F32.BF16 R4, R176.reuse, R180, R4 ;  /* 0x000000b4b004723c */ /* 0x048fe20000041804 */
[----:B------:R-:W3:Y:S07]  /*4dd0*/  LDSM.16.M88.4 R168, [R201+0x4000] ;  /* 0x00400000c9a8783b */ /* 0x000eee0000000200 */
[C---:B------:R-:W-:Y:S01]  /*4de0*/  HMMA.16816.F32.BF16 R8, R176.reuse, R182, R8 ;  /* 0x000000b6b008723c */ /* 0x040fe20000041808 */
[----:B------:R-:W-:Y:S07]  /*4df0*/  LDSM.16.M88.4 R180, [R205+0xa100] ;  /* 0x00a10000cdb4783b */ /* 0x000fee0000000200 */
[C---:B-1----:R-:W-:Y:S08]  /*4e00*/  HMMA.16816.F32.BF16 R12, R176.reuse, R148, R12 ;  /* 0x00000094b00c723c */ /* 0x042ff0000004180c */
[C---:B------:R-:W-:Y:S01]  /*4e10*/  HMMA.16816.F32.BF16 R16, R176.reuse, R150, R16 ;  /* 0x00000096b010723c */ /* 0x040fe20000041810 */
[----:B------:R-:W1:Y:S07]  /*4e20*/  LDSM.16.M88.4 R148, [R192+0x2800] ;  /* 0x00280000c094783b */ /* 0x000e6e0000000200 */
[C---:B------:R-:W-:Y:S08]  /*4e30*/  HMMA.16816.F32.BF16 R20, R176.reuse, R152, R20 ;  /* 0x00000098b014723c */ /* 0x040ff00000041814 */
[C---:B------:R-:W-:Y:S01]  /*4e40*/  HMMA.16816.F32.BF16 R24, R176.reuse, R154, R24 ;  /* 0x0000009ab018723c */ /* 0x040fe20000041818 */
[----:B------:R-:W1:Y:S07]  /*4e50*/  LDSM.16.M88.4 R152, [R192+0x3000] ;  /* 0x00300000c098783b */ /* 0x000e6e0000000200 */
[C---:B------:R-:W-:Y:S08]  /*4e60*/  HMMA.16816.F32.BF16 R28, R176.reuse, R156, R28 ;  /* 0x0000009cb01c723c */ /* 0x040ff0000004181c */
[----:B------:R-:W-:Y:S01]  /*4e70*/  HMMA.16816.F32.BF16 R32, R176, R158, R32 ;  /* 0x0000009eb020723c */ /* 0x000fe20000041820 */
[----:B------:R-:W1:Y:S07]  /*4e80*/  LDSM.16.M88.4 R156, [R192+0x3800] ;  /* 0x00380000c09c783b */ /* 0x000e6e0000000200 */
[C---:B------:R-:W-:Y:S01]  /*4e90*/  HMMA.16816.F32.BF16 R4, R160.reuse, R164, R4 ;  /* 0x000000a4a004723c */ /* 0x040fe20000041804 */
[----:B------:R-:W1:Y:S07]  /*4ea0*/  LDSM.16.M88.4 R176, [R206+0x8000] ;  /* 0x00800000ceb0783b */ /* 0x000e6e0000000200 */
[C---:B------:R-:W-:Y:S01]  /*4eb0*/  HMMA.16816.F32.BF16 R8, R160.reuse, R166, R8 ;  /* 0x000000a6a008723c */ /* 0x040fe20000041808 */
[----:B------:R-:W-:Y:S07]  /*4ec0*/  LDSM.16.M88.4 R164, [R187] ;  /* 0x00000000bba4783b */ /* 0x000fee0000000200 */
        /* <DEDUP_REMOVED lines=15> */
[----:B------:R-:W1:Y:S07]  /*4fc0*/  LDSM.16.M88.4 R148, [R186] ;  /* 0x00000000ba94783b */ /* 0x000e6e0000000200 */
[C---:B------:R-:W-:Y:S08]  /*4fd0*/  HMMA.16816.F32.BF16 R20, R168.reuse, R152, R20 ;  /* 0x00000098a814723c */ /* 0x040ff00000041814 */
[C---:B------:R-:W-:Y:S01]  /*4fe0*/  HMMA.16816.F32.BF16 R24, R168.reuse, R154, R24 ;  /* 0x0000009aa818723c */ /* 0x040fe20000041818 */
[----:B------:R-:W1:Y:S07]  /*4ff0*/  LDSM.16.M88.4 R152, [R185] ;  /* 0x00000000b998783b */ /* 0x000e6e0000000200 */
[C---:B------:R-:W-:Y:S08]  /*5000*/  HMMA.16816.F32.BF16 R28, R168.reuse, R156, R28 ;  /* 0x0000009ca81c723c */ /* 0x040ff0000004181c */
[----:B------:R-:W-:Y:S01]  /*5010*/  HMMA.16816.F32.BF16 R32, R168, R158, R32 ;  /* 0x0000009ea820723c */ /* 0x000fe20000041820 */
[----:B------:R-:W1:Y:S07]  /*5020*/  LDSM.16.M88.4 R156, [R184] ;  /* 0x00000000b89c783b */ /* 0x000e6e0000000200 */
[----:B------:R-:W1:Y:S01]  /*5030*/  LDSM.16.M88.4 R168, [R202+0x8000] ;  /* 0x00800000caa8783b */ /* 0x000e620000000200 */
[C---:B------:R-:W-:Y:S08]  /*5040*/  HMMA.16816.F32.BF16 R4, R176.reuse, R180, R4 ;  /* 0x000000b4b004723c */ /* 0x040ff00000041804 */
[C---:B------:R-:W-:Y:S01]  /*5050*/  HMMA.16816.F32.BF16 R8, R176.reuse, R182, R8 ;  /* 0x000000b6b008723c */ /* 0x040fe20000041808 */
[----:B------:R-:W-:Y:S07]  /*5060*/  LDSM.16.M88.4 R180, [R192+0x4000] ;  /* 0x00400000c0b4783b */ /* 0x000fee0000000200 */
[C---:B--2---:R-:W-:Y:S08]  /*5070*/  HMMA.16816.F32.BF16 R12, R176.reuse, R136, R12 ;  /* 0x00000088b00c723c */ /* 0x044ff0000004180c */
[C---:B------:R-:W-:Y:S01]  /*5080*/  HMMA.16816.F32.BF16 R16, R176.reuse, R138, R16 ;  /* 0x0000008ab010723c */ /* 0x040fe20000041810 */
[----:B------:R-:W2:Y:S07]  /*5090*/  LDSM.16.M88.4 R136, [R199+0xa900] ;  /* 0x00a90000c788783b */ /* 0x000eae0000000200 */
[C---:B------:R-:W-:Y:S08]  /*50a0*/  HMMA.16816.F32.BF16 R20, R176.reuse, R140, R20 ;  /* 0x0000008cb014723c */ /* 0x040ff00000041814 */
[C---:B------:R-:W-:Y:S01]  /*50b0*/  HMMA.16816.F32.BF16 R24, R176.reuse, R142, R24 ;  /* 0x0000008eb018723c */ /* 0x040fe20000041818 */
[----:B------:R-:W1:Y:S07]  /*50c0*/  LDSM.16.M88.4 R140, [R199+0xb100] ;  /* 0x00b10000c78c783b */ /* 0x000e6e0000000200 */
[C---:B-----5:R-:W-:Y:S08]  /*50d0*/  HMMA.16816.F32.BF16 R28, R176.reuse, R144, R28 ;  /* 0x00000090b01c723c */ /* 0x060ff0000004181c */
[----:B------:R-:W-:Y:S01]  /*50e0*/  HMMA.16816.F32.BF16 R32, R176, R146, R32 ;  /* 0x00000092b020723c */ /* 0x000fe20000041820 */
[----:B------:R-:W5:Y:S07]  /*50f0*/  LDSM.16.M88.4 R144, [R199+0xb900] ;  /* 0x00b90000c790783b */ /* 0x000f6e0000000200 */
[----:B------:R-:W2:Y:S01]  /*5100*/  LDSM.16.M88.4 R176, [R201+0x8000] ;  /* 0x00800000c9b0783b */ /* 0x000ea20000000200 */
[C---:B---3--:R-:W-:Y:S08]  /*5110*/  HMMA.16816.F32.BF16 R4, R160.reuse, R164, R4 ;  /* 0x000000a4a004723c */ /* 0x048ff00000041804 */
[C---:B------:R-:W-:Y:S08]  /*5120*/  HMMA.16816.F32.BF16 R8, R160.reuse, R166, R8 ;  /* 0x000000a6a008723c */ /* 0x040ff00000041808 */
[C---:B-1----:R-:W-:Y:S08]  /*5130*/  HMMA.16816.F32.BF16 R12, R160.reuse, R148, R12 ;  /* 0x00000094a00c723c */ /* 0x042ff0000004180c */
[C---:B------:R-:W-:Y:S08]  /*5140*/  HMMA.16816.F32.BF16 R16, R160.reuse, R150, R16 ;  /* 0x00000096a010723c */ /* 0x040ff00000041810 */
[C---:B------:R-:W-:Y:S08]  /*5150*/  HMMA.16816.F32.BF16 R20, R160.reuse, R152, R20 ;  /* 0x00000098a014723c */ /* 0x040ff00000041814 */
[C---:B------:R-:W-:Y:S08]  /*5160*/  HMMA.16816.F32.BF16 R24, R160.reuse, R154, R24 ;  /* 0x0000009aa018723c */ /* 0x040ff00000041818 */
[C---:B------:R-:W-:Y:S08]  /*5170*/  HMMA.16816.F32.BF16 R28, R160.reuse, R156, R28 ;  /* 0x0000009ca01c723c */ /* 0x040ff0000004181c */
[----:B------:R-:W-:Y:S08]  /*5180*/  HMMA.16816.F32.BF16 R32, R160, R158, R32 ;  /* 0x0000009ea020723c */ /* 0x000ff00000041820 */
[C---:B------:R-:W-:Y:S08]  /*5190*/  HMMA.16816.F32.BF16 R4, R168.reuse, R172, R4 ;  /* 0x000000aca804723c */ /* 0x040ff00000041804 */
[C---:B------:R-:W-:Y:S08]  /*51a0*/  HMMA.16816.F32.BF16 R8, R168.reuse, R174, R8 ;  /* 0x000000aea808723c */ /* 0x040ff00000041808 */
[C---:B--2---:R-:W-:Y:S08]  /*51b0*/  HMMA.16816.F32.BF16 R12, R168.reuse, R136, R12 ;  /* 0x00000088a80c723c */ /* 0x044ff0000004180c */
[C---:B------:R-:W-:Y:S01]  /*51c0*/  HMMA.16816.F32.BF16 R16, R168.reuse, R138, R16 ;  /* 0x0000008aa810723c */ /* 0x040fe20000041810 */
[----:B------:R-:W1:Y:S07]  /*51d0*/  LDSM.16.M88.4 R136, [R192+0x4800] ;  /* 0x00480000c088783b */ /* 0x000e6e0000000200 */
[C---:B------:R-:W-:Y:S08]  /*51e0*/  HMMA.16816.F32.BF16 R20, R168.reuse, R140, R20 ;  /* 0x0000008ca814723c */ /* 0x040ff00000041814 */
[C---:B------:R-:W-:Y:S01]  /*51f0*/  HMMA.16816.F32.BF16 R24, R168.reuse, R142, R24 ;  /* 0x0000008ea818723c */ /* 0x040fe20000041818 */
[----:B------:R-:W2:Y:S07]  /*5200*/  LDSM.16.M88.4 R140, [R192+0x5000] ;  /* 0x00500000c08c783b */ /* 0x000eae0000000200 */
[C---:B-----5:R-:W-:Y:S08]  /*5210*/  HMMA.16816.F32.BF16 R28, R168.reuse, R144, R28 ;  /* 0x00000090a81c723c */ /* 0x060ff0000004181c */
[----:B------:R-:W-:Y:S08]  /*5220*/  HMMA.16816.F32.BF16 R32, R168, R146, R32 ;  /* 0x00000092a820723c */ /* 0x000ff00000041820 */
[C---:B------:R-:W-:Y:S08]  /*5230*/  HMMA.16816.F32.BF16 R4, R176.reuse, R180, R4 ;  /* 0x000000b4b004723c */ /* 0x040ff00000041804 */
[C---:B------:R-:W-:Y:S08]  /*5240*/  HMMA.16816.F32.BF16 R8, R176.reuse, R182, R8 ;  /* 0x000000b6b008723c */ /* 0x040ff00000041808 */
[C---:B-1----:R-:W-:Y:S08]  /*5250*/  HMMA.16816.F32.BF16 R12, R176.reuse, R136, R12 ;  /* 0x00000088b00c723c */ /* 0x042ff0000004180c */
[C---:B------:R-:W-:Y:S01]  /*5260*/  HMMA.16816.F32.BF16 R16, R176.reuse, R138, R16 ;  /* 0x0000008ab010723c */ /* 0x040fe20000041810 */
[----:B------:R-:W1:Y:S01]  /*5270*/  LDSM.16.M88.4 R136, [R192+0x5800] ;  /* 0x00580000c088783b */ /* 0x000e620000000200 */
[----:B------:R-:W-:Y:S04]  /*5280*/  DEPBAR.LE SB0, 0x0 ;  /* 0x000080000000791a */ /* 0x000fe80000000000 */
[----:B------:R-:W-:Y:S02]  /*5290*/  FMUL.FTZ R134, R4, c[0x0][0x320] ;  /* 0x0000c80004867a20 */ /* 0x000fe40000410000 */
[C---:B--2---:R-:W-:Y:S02]  /*52a0*/  HMMA.16816.F32.BF16 R20, R176.reuse, R140, R20 ;  /* 0x0000008cb014723c */ /* 0x044fe40000041814 */
[----:B------:R-:W2:Y:S01]  /*52b0*/  MUFU.TANH R174, R134 ;  /* 0x0000008600ae7308 */ /* 0x000ea20000002400 */
[----:B------:R-:W-:Y:S02]  /*52c0*/  BAR.SYNC.DEFER_BLOCKING 0x0 ;  /* 0x0000000000007b1d */ /* 0x000fe40000010000 */
[----:B------:R-:W-:Y:S02]  /*52d0*/  FMUL.FTZ R133, R7, c[0x0][0x320] ;  /* 0x0000c80007857a20 */ /* 0x000fe40000410000 */
[----:B------:R-:W-:Y:S01]  /*52e0*/  FMUL.FTZ R232, R9, c[0x0][0x320] ;  /* 0x0000c80009e87a20 */ /* 0x000fe20000410000 */
[C---:B------:R-:W-:Y:S04]  /*52f0*/  HMMA.16816.F32.BF16 R24, R176.reuse, R142, R24 ;  /* 0x0000008eb018723c */ /* 0x040fe80000041818 */
[----:B------:R3:W2:Y:S01]  /*5300*/  MUFU.TANH R165, R133 ;  /* 0x0000008500a57308 */ /* 0x0006a20000002400 */
[----:B------:R-:W-:Y:S02]  /*5310*/  FMUL.FTZ R3, R5, c[0x0][0x320] ;  /* 0x0000c80005037a20 */ /* 0x000fe40000410000 */
[----:B------:R-:W-:Y:S02]  /*5320*/  FMUL.FTZ R2, R6, c[0x0][0x320] ;  /* 0x0000c80006027a20 */ /* 0x000fe40000410000 */
[----:B------:R-:W-:Y:S03]  /*5330*/  FMUL.FTZ R132, R8, c[0x0][0x320] ;  /* 0x0000c80008847a20 */ /* 0x000fe60000410000 */
[----:B------:R-:W-:Y:S02]  /*5340*/  FMUL.FTZ R252, R14, c[0x0][0x320] ;  /* 0x0000c8000efc7a20 */ /* 0x000fe40000410000 */
[----:B------:R5:W2:Y:S01]  /*5350*/  MUFU.TANH R173, R232 ;  /* 0x000000e800ad7308 */ /* 0x000aa20000002400 */
[----:B------:R-:W-:Y:S02]  /*5360*/  FMUL.FTZ R251, R15, c[0x0][0x320] ;  /* 0x0000c8000ffb7a20 */ /* 0x000fe40000410000 */
[----:B------:R-:W-:Y:S02]  /*5370*/  FMUL.FTZ R250, R16, c[0x0][0x320] ;  /* 0x0000c80010fa7a20 */ /* 0x000fe40000410000 */
[----:B------:R-:W-:Y:S02]  /*5380*/  FMUL.FTZ R248, R17, c[0x0][0x320] ;  /* 0x0000c80011f87a20 */ /* 0x000fe40000410000 */
[----:B------:R-:W-:Y:S02]  /*5390*/  FMUL.FTZ R249, R18, c[0x0][0x320] ;  /* 0x0000c80012f97a20 */ /* 0x000fe40000410000 */
[----:B------:R-:W-:Y:S01]  /*53a0*/  FMUL.FTZ R247, R19, c[0x0][0x320] ;  /* 0x0000c80013f77a20 */ /* 0x000fe20000410000 */
[----:B------:R2:W2:Y:S01]  /*53b0*/  MUFU.TANH R170, R3 ;  /* 0x0000000300aa7308 */ /* 0x0004a20000002400 */
[C---:B-1----:R-:W-:Y:S03]  /*53c0*/  HMMA.16816.F32.BF16 R28, R176.reuse, R136, R28 ;  /* 0x00000088b01c723c */ /* 0x042fe6000004181c */
[----:B---3--:R-:W-:Y:S02]  /*53d0*/  FMUL.FTZ R133, R12, c[0x0][0x320] ;  /* 0x0000c8000c857a20 */ /* 0x008fe40000410000 */
[----:B------:R-:W-:Y:S02]  /*53e0*/  FMUL.FTZ R246, R20, c[0x0][0x320] ;  /* 0x0000c80014f67a20 */ /* 0x000fe40000410000 */
[----:B------:R-:W-:Y:S01]  /*53f0*/  FMUL.FTZ R244, R21, c[0x0][0x320] ;  /* 0x0000c80015f47a20 */ /* 0x000fe20000410000 */
[----:B------:R-:W-:Y:S01]  /*5400*/  HMMA.16816.F32.BF16 R32, R176, R138, R32 ;  /* 0x0000008ab020723c */ /* 0x000fe20000041820 */
[----:B------:R1:W3:Y:S03]  /*5410*/  MUFU.TANH R167, R2 ;  /* 0x0000000200a77308 */ /* 0x0002e60000002400 */
[----:B------:R-:W-:Y:S02]  /*5420*/  FMUL.FTZ R245, R22, c[0x0][0x320] ;  /* 0x0000c80016f57a20 */ /* 0x000fe40000410000 */
[----:B------:R-:W-:Y:S02]  /*5430*/  FMUL.FTZ R243, R23, c[0x0][0x320] ;  /* 0x0000c80017f37a20 */ /* 0x000fe40000410000 */
[----:B------:R-:W-:Y:S03]  /*5440*/  FMUL.FTZ R242, R24, c[0x0][0x320] ;  /* 0x0000c80018f27a20 */ /* 0x000fe60000410000 */
[----:B------:R3:W3:Y:S01]  /*5450*/  MUFU.TANH R169, R132 ;  /* 0x0000008400a97308 */ /* 0x0006e20000002400 */
[----:B------:R-:W-:Y:S02]  /*5460*/  FMUL.FTZ R240, R25, c[0x0][0x320] ;  /* 0x0000c80019f07a20 */ /* 0x000fe40000410000 */
[----:B------:R-:W-:Y:S02]  /*5470*/  FMUL.FTZ R241, R26, c[0x0][0x320] ;  /* 0x0000c8001af17a20 */ /* 0x000fe40000410000 */
[----:B----4-:R-:W-:Y:S02]  /*5480*/  FMUL.FTZ R239, R27, c[0x0][0x320] ;  /* 0x0000c8001bef7a20 */ /* 0x010fe40000410000 */
[----:B------:R-:W-:Y:S02]  /*5490*/  FMUL.FTZ R236, R28, c[0x0][0x320] ;  /* 0x0000c8001cec7a20 */ /* 0x000fe40000410000 */
[----:B------:R-:W-:Y:S01]  /*54a0*/  FMUL.FTZ R238, R29, c[0x0][0x320] ;  /* 0x0000c8001dee7a20 */ /* 0x000fe20000410000 */
[----:B------:R4:W4:Y:S01]  /*54b0*/  MUFU.TANH R182, R133 ;  /* 0x0000008500b67308 */ /* 0x0009220000002400 */
[----:B------:R-:W-:Y:S02]  /*54c0*/  FMUL.FTZ R237, R30, c[0x0][0x320] ;  /* 0x0000c8001eed7a20 */ /* 0x000fe40000410000 */
[----:B------:R-:W-:Y:S02]  /*54d0*/  FMUL.FTZ R235, R31, c[0x0][0x320] ;  /* 0x0000c8001feb7a20 */ /* 0x000fe40000410000 */
[----:B------:R-:W-:Y:S02]  /*54e0*/  FMUL.FTZ R234, R32, c[0x0][0x320] ;  /* 0x0000c80020ea7a20 */ /* 0x000fe40000410000 */
[----:B-----5:R-:W-:Y:S02]  /*54f0*/  FMUL.FTZ R232, R33, c[0x0][0x320] ;  /* 0x0000c80021e87a20 */ /* 0x020fe40000410000 */
[----:B------:R-:W-:Y:S01]  /*5500*/  FMUL.FTZ R134, R34, c[0x0][0x320] ;  /* 0x0000c80022867a20 */ /* 0x000fe20000410000 */
[----:B------:R-:W4:Y:S01]  /*5510*/  MUFU.TANH R252, R252 ;  /* 0x000000fc00fc7308 */ /* 0x000f220000002400 */
[----:B--2---:R-:W-:Y:S02]  /*5520*/  FMUL.FTZ R3, R10, c[0x0][0x320] ;  /* 0x0000c8000a037a20 */ /* 0x004fe40000410000 */
[----:B-1----:R-:W-:Y:S02]  /*5530*/  FMUL.FTZ R2, R11, c[0x0][0x320] ;  /* 0x0000c8000b027a20 */ /* 0x002fe40000410000 */
[----:B---3--:R-:W-:Y:S02]  /*5540*/  FMUL.FTZ R132, R13, c[0x0][0x320] ;  /* 0x0000c8000d847a20 */ /* 0x008fe40000410000 */
[----:B------:R-:W-:Y:S03]  /*5550*/  FMUL.FTZ R35, R35, c[0x0][0x320] ;  /* 0x0000c80023237a20 */ /* 0x000fe60000410000 */
[----:B------:R1:W2:Y:S10]  /*5560*/  MUFU.TANH R183, R3 ;  /* 0x0000000300b77308 */ /* 0x0002b40000002400 */
[----:B------:R1:W3:Y:S10]  /*5570*/  MUFU.TANH R181, R2 ;  /* 0x0000000200b57308 */ /* 0x0002f40000002400 */
[----:B------:R1:W1:Y:S10]  /*5580*/  MUFU.TANH R166, R132 ;  /* 0x0000008400a67308 */ /* 0x0002740000002400 */
[----:B------:R-:W1:Y:S10]  /*5590*/  MUFU.TANH R251, R251 ;  /* 0x000000fb00fb7308 */ /* 0x000e740000002400 */
        /* <DEDUP_REMOVED lines=19> */
[----:B------:R1:W1:Y:S02]  /*56d0*/  MUFU.TANH R133, R35 ;  /* 0x0000002300857308 */ /* 0x0002640000002400 */
[----:B-1234-:R-:W-:-:S05]  /*56e0*/  @P0 BRA `(.L_x_5) ;  /* 0xffffec0000000947 */ /* 0x01efca000383ffff */
.L_x_4:
[----:B------:R-:W-:Y:S01]  /*56f0*/  FMNMX.FTZ R2, R167, R0, !PT ;  /* 0x00000000a7027209 */ /* 0x000fe20007810000 */
[----:B-1----:R-:W-:Y:S01]  /*5700*/  LDSM.16.MT88.4 R12, [R200+0x100] ;  /* 0x00010000c80c783b */ /* 0x002fe20000004200 */
[----:B------:R-:W-:Y:S01]  /*5710*/  FMNMX.FTZ R3, R174, R135, !PT ;  /* 0x00000087ae037209 */ /* 0x000fe20007810000 */
[----:B------:R-:W-:Y:S01]  /*5720*/  UIADD3 UR4, UR7, -0x1, URZ ;  /* 0xffffffff07047890 */ /* 0x000fe2000fffe03f */
[----:B------:R-:W-:Y:S02]  /*5730*/  FMNMX.FTZ R2, R165, R2, !PT ;  /* 0x00000002a5027209 */ /* 0x000fe40007810000 */
[----:B------:R-:W-:Y:S02]  /*5740*/  FMNMX.FTZ R4, R170, R3, !PT ;  /* 0x00000003aa047209 */ /* 0x000fe40007810000 */
[----:B------:R-:W-:Y:S01]  /*5750*/  FMNMX.FTZ R2, R183, R2, !PT ;  /* 0x00000002b7027209 */ /* 0x000fe20007810000 */
[----:B------:R-:W-:Y:S01]  /*5760*/  LDSM.16.MT88.4 R20, [R198+0x100] ;  /* 0x00010000c614783b */ /* 0x000fe20000004200 */
[----:B------:R-:W-:Y:S02]  /*5770*/  FMNMX.FTZ R4, R169, R4, !PT ;  /* 0x00000004a9047209 */ /* 0x000fe40007810000 */
        /* <DEDUP_REMOVED lines=32> */
[----:B------:R-:W-:Y:S01]  /*5980*/  ISETP.LT.AND P0, PT, RZ, UR7, PT ;  /* 0x00000007ff007c0c */ /* 0x000fe2000bf01270 */
[----:B------:R-:W-:Y:S01]  /*5990*/  SHFL.BFLY PT, R2, R7, 0x2, 0x1f ;  /* 0x0c401f0007027f89 */ /* 0x000fe200000e0000 */
[----:B------:R-:W-:Y:S07]  /*59a0*/  UMOV UR7, UR4 ;  /* 0x0000000400077c82 */ /* 0x000fee0008000000 */
[----:B------:R-:W1:Y:S08]  /*59b0*/  SHFL.BFLY PT, R6, R5, 0x2, 0x1f ;  /* 0x0c401f0005067f89 */ /* 0x000e7000000e0000 */
[----:B------:R-:W0:Y:S01]  /*59c0*/  LDGDEPBAR ;  /* 0x00000000000079af */ /* 0x000e220000000000 */
[----:B-1----:R-:W-:Y:S02]  /*59d0*/  FMNMX.FTZ R9, R5, R6, !PT ;  /* 0x0000000605097209 */ /* 0x002fe40007810000 */
[----:B------:R-:W-:Y:S05]  /*59e0*/  FMNMX.FTZ R4, R7, R2, !PT ;  /* 0x0000000207047209 */ /* 0x000fea0007810000 */
[----:B------:R-:W1:Y:S08]  /*59f0*/  SHFL.BFLY PT, R132, R9, 0x1, 0x1f ;  /* 0x0c201f0009847f89 */ /* 0x000e7000000e0000 */
[----:B------:R-:W2:Y:S01]  /*5a00*/  SHFL.BFLY PT, R3, R4, 0x1, 0x1f ;  /* 0x0c201f0004037f89 */ /* 0x000ea200000e0000 */
[----:B-1----:R-:W-:Y:S05]  /*5a10*/  FMNMX.FTZ R132, R9, R132, !PT ;  /* 0x0000008409847209 */ /* 0x002fea0007810000 */
[C---:B------:R-:W-:Y:S02]  /*5a20*/  FMUL.FTZ R141, R132.reuse, c[0x0][0x2d0] ;  /* 0x0000b400848d7a20 */ /* 0x040fe40000410000 */
[----:B------:R-:W-:Y:S01]  /*5a30*/  FADD.FTZ R2, -R132, R135 ;  /* 0x0000008784027221 */ /* 0x000fe20000010100 */
[----:B--2---:R-:W-:Y:S01]  /*5a40*/  FMNMX.FTZ R3, R4, R3, !PT ;  /* 0x0000000304037209 */ /* 0x004fe20007810000 */
[--C-:B------:R-:W-:Y:S01]  /*5a50*/  FFMA.FTZ R175, R174, c[0x0][0x2d0], -R141.reuse ;  /* 0x0000b400aeaf7a23 */ /* 0x100fe2000001088d */
[----:B------:R-:W-:Y:S01]  /*5a60*/  MOV R135, R132 ;  /* 0x0000008400877202 */ /* 0x000fe20000000f00 */
[--C-:B------:R-:W-:Y:S02]  /*5a70*/  FFMA.FTZ R174, R170, c[0x0][0x2d0], -R141.reuse ;  /* 0x0000b400aaae7a23 */ /* 0x100fe4000001088d */
[C---:B------:R-:W-:Y:S02]  /*5a80*/  FMUL.FTZ R144, R3.reuse, c[0x0][0x2d0] ;  /* 0x0000b40003907a20 */ /* 0x040fe40000410000 */
[----:B------:R-:W-:Y:S01]  /*5a90*/  FADD.FTZ R5, -R3, R0 ;  /* 0x0000000003057221 */ /* 0x000fe20000010100 */
[----:B------:R-:W-:Y:S01]  /*5aa0*/  MUFU.EX2 R175, R175 ;  /* 0x000000af00af7308 */ /* 0x000fe20000000800 */
[--C-:B------:R-:W-:Y:S02]  /*5ab0*/  FFMA.FTZ R172, R165, c[0x0][0x2d0], -R144.reuse ;  /* 0x0000b400a5ac7a23 */ /* 0x100fe40000010890 */
[--C-:B------:R-:W-:Y:S02]  /*5ac0*/  FFMA.FTZ R168, R181, c[0x0][0x2d0], -R144.reuse ;  /* 0x0000b400b5a87a23 */ /* 0x100fe40000010890 */
[--C-:B------:R-:W-:Y:S02]  /*5ad0*/  FFMA.FTZ R171, R169, c[0x0][0x2d0], -R141.reuse ;  /* 0x0000b400a9ab7a23 */ /* 0x100fe4000001088d */
[--C-:B------:R-:W-:Y:S02]  /*5ae0*/  FFMA.FTZ R169, R183, c[0x0][0x2d0], -R144.reuse ;  /* 0x0000b400b7a97a23 */ /* 0x100fe40000010890 */
[--C-:B------:R-:W-:Y:S01]  /*5af0*/  FFMA.FTZ R170, R173, c[0x0][0x2d0], -R141.reuse ;  /* 0x0000b400adaa7a23 */ /* 0x100fe2000001088d */
[----:B------:R-:W-:Y:S01]  /*5b00*/  MUFU.EX2 R174, R174 ;  /* 0x000000ae00ae7308 */ /* 0x000fe20000000800 */
[--C-:B------:R-:W-:Y:S02]  /*5b10*/  FFMA.FTZ R173, R167, c[0x0][0x2d0], -R144.reuse ;  /* 0x0000b400a7ad7a23 */ /* 0x100fe40000010890 */
[----:B------:R-:W-:Y:S02]  /*5b20*/  FMUL.FTZ R0, R5, c[0x0][0x2d0] ;  /* 0x0000b40005007a20 */ /* 0x000fe40000410000 */
[----:B------:R-:W-:Y:S02]  /*5b30*/  FMUL.FTZ R6, R2, c[0x0][0x2d0] ;  /* 0x0000b40002067a20 */ /* 0x000fe40000410000 */
[--C-:B------:R-:W-:Y:S02]  /*5b40*/  FFMA.FTZ R177, R166, c[0x0][0x2d0], -R141.reuse ;  /* 0x0000b400a6b17a23 */ /* 0x100fe4000001088d */
[----:B------:R-:W-:Y:S01]  /*5b50*/  LDSM.16.MT88.4 R164, [R200+0x5900] ;  /* 0x00590000c8a4783b */ /* 0x000fe20000004200 */
[----:B------:R-:W1:Y:S01]  /*5b60*/  MUFU.EX2 R2, R6 ;  /* 0x0000000600027308 */ /* 0x000e620000000800 */
[--C-:B------:R-:W-:Y:S02]  /*5b70*/  FFMA.FTZ R178, R252, c[0x0][0x2d0], -R144.reuse ;  /* 0x0000b400fcb27a23 */ /* 0x100fe40000010890 */
[--C-:B------:R-:W-:Y:S02]  /*5b80*/  FFMA.FTZ R179, R251, c[0x0][0x2d0], -R144.reuse ;  /* 0x0000b400fbb37a23 */ /* 0x100fe40000010890 */
[--C-:B------:R-:W-:Y:S02]  /*5b90*/  FFMA.FTZ R183, R247, c[0x0][0x2d0], -R144.reuse ;  /* 0x0000b400f7b77a23 */ /* 0x100fe40000010890 */
[--C-:B------:R-:W-:Y:S02]  /*5ba0*/  FFMA.FTZ R243, R243, c[0x0][0x2d0], -R144.reuse ;  /* 0x0000b400f3f37a23 */ /* 0x100fe40000010890 */
[--C-:B------:R-:W-:Y:S01]  /*5bb0*/  FFMA.FTZ R239, R239, c[0x0][0x2d0], -R144.reuse ;  /* 0x0000b400efef7a23 */ /* 0x100fe20000010890 */
[----:B------:R-:W2:Y:S01]  /*5bc0*/  MUFU.EX2 R0, R0 ;  /* 0x0000000000007308 */ /* 0x000ea20000000800 */
[--C-:B------:R-:W-:Y:S02]  /*5bd0*/  FFMA.FTZ R237, R237, c[0x0][0x2d0], -R144.reuse ;  /* 0x0000b400eded7a23 */ /* 0x100fe40000010890 */
[--C-:B------:R-:W-:Y:S02]  /*5be0*/  FFMA.FTZ R134, R134, c[0x0][0x2d0], -R144.reuse ;  /* 0x0000b40086867a23 */ /* 0x100fe40000010890 */
[--C-:B------:R-:W-:Y:S02]  /*5bf0*/  FFMA.FTZ R133, R133, c[0x0][0x2d0], -R144.reuse ;  /* 0x0000b40085857a23 */ /* 0x100fe40000010890 */
[--C-:B------:R-:W-:Y:S02]  /*5c00*/  FFMA.FTZ R176, R182, c[0x0][0x2d0], -R141.reuse ;  /* 0x0000b400b6b07a23 */ /* 0x100fe4000001088d */
[--C-:B------:R-:W-:Y:S01]  /*5c10*/  FFMA.FTZ R182, R249, c[0x0][0x2d0], -R144.reuse ;  /* 0x0000b400f9b67a23 */ /* 0x100fe20000010890 */
[----:B------:R-:W-:Y:S01]  /*5c20*/  MUFU.EX2 R171, R171 ;  /* 0x000000ab00ab7308 */ /* 0x000fe20000000800 */
[--C-:B------:R-:W-:Y:S02]  /*5c30*/  FFMA.FTZ R180, R250, c[0x0][0x2d0], -R141.reuse ;  /* 0x0000b400fab47a23 */ /* 0x100fe4000001088d */
[--C-:B------:R-:W-:Y:S02]  /*5c40*/  FFMA.FTZ R181, R248, c[0x0][0x2d0], -R141.reuse ;  /* 0x0000b400f8b57a23 */ /* 0x100fe4000001088d */
[----:B-1----:R-:W-:Y:S01]  /*5c50*/  FMUL.FTZ R4, R2, R128 ;  /* 0x0000008002047220 */ /* 0x002fe20000410000 */
[----:B------:R-:W-:Y:S01]  /*5c60*/  F2FP.BF16.PACK_AB R128, R174, R175 ;  /* 0x000000afae80723e */ /* 0x000fe200000010ff */
[C---:B------:R-:W-:Y:S02]  /*5c70*/  FMUL.FTZ R5, R2.reuse, R129 ;  /* 0x0000008102057220 */ /* 0x040fe40000410000 */
[C---:B------:R-:W-:Y:S01]  /*5c80*/  FMUL.FTZ R8, R2.reuse, R124 ;  /* 0x0000007c02087220 */ /* 0x040fe20000410000 */
[----:B------:R-:W1:Y:S01]  /*5c90*/  MUFU.EX2 R170, R170 ;  /* 0x000000aa00aa7308 */ /* 0x000e620000000800 */
[C---:B------:R-:W-:Y:S02]  /*5ca0*/  FMUL.FTZ R9, R2.reuse, R125 ;  /* 0x0000007d02097220 */ /* 0x040fe40000410000 */
[----:B------:R-:W-:Y:S02]  /*5cb0*/  FMUL.FTZ R16, R2, R116 ;  /* 0x0000007402107220 */ /* 0x000fe40000410000 */
[C---:B--2---:R-:W-:Y:S02]  /*5cc0*/  FMUL.FTZ R6, R0.reuse, R130 ;  /* 0x0000008200067220 */ /* 0x044fe40000410000 */
[C---:B------:R-:W-:Y:S02]  /*5cd0*/  FMUL.FTZ R7, R0.reuse, R131 ;  /* 0x0000008300077220 */ /* 0x040fe40000410000 */
[C---:B------:R-:W-:Y:S01]  /*5ce0*/  FMUL.FTZ R10, R0.reuse, R126 ;  /* 0x0000007e000a7220 */ /* 0x040fe20000410000 */
[----:B------:R-:W-:Y:S01]  /*5cf0*/  MUFU.EX2 R173, R173 ;  /* 0x000000ad00ad7308 */ /* 0x000fe20000000800 */
[----:B------:R-:W-:Y:S02]  /*5d00*/  FMUL.FTZ R11, R0, R127 ;  /* 0x0000007f000b7220 */ /* 0x000fe40000410000 */
[----:B------:R-:W-:Y:S01]  /*5d10*/  FMUL.FTZ R17, R2, R117 ;  /* 0x0000007502117220 */ /* 0x000fe20000410000 */
[----:B------:R-:W-:Y:S01]  /*5d20*/  LDSM.16.MT88.4 R124, [R200+0x2900] ;  /* 0x00290000c87c783b */ /* 0x000fe20000004200 */
[C---:B------:R-:W-:Y:S02]  /*5d30*/  FMUL.FTZ R18, R0.reuse, R118 ;  /* 0x0000007600127220 */ /* 0x040fe40000410000 */
[----:B------:R-:W-:Y:S02]  /*5d40*/  FMUL.FTZ R19, R0, R119 ;  /* 0x0000007700137220 */ /* 0x000fe40000410000 */
[C---:B------:R-:W-:Y:S01]  /*5d50*/  FMUL.FTZ R24, R2.reuse, R108 ;  /* 0x0000006c02187220 */ /* 0x040fe20000410000 */
[----:B------:R-:W2:Y:S01]  /*5d60*/  MUFU.EX2 R172, R172 ;  /* 0x000000ac00ac7308 */ /* 0x000ea20000000800 */
[----:B------:R-:W-:Y:S01]  /*5d70*/  FMUL.FTZ R25, R2, R109 ;  /* 0x0000006d02197220 */ /* 0x000fe20000410000 */
[----:B------:R-:W-:Y:S01]  /*5d80*/  LDSM.16.MT88.4 R116, [R197+0x900] ;  /* 0x00090000c574783b */ /* 0x000fe20000004200 */
[----:B------:R-:W-:Y:S01]  /*5d90*/  FMUL.FTZ R26, R0, R110 ;  /* 0x0000006e001a7220 */ /* 0x000fe20000410000 */
[----:B-1----:R-:W-:Y:S01]  /*5da0*/  F2FP.BF16.PACK_AB R130, R170, R171 ;  /* 0x000000abaa82723e */ /* 0x002fe200000010ff */
[----:B------:R-:W-:Y:S02]  /*5db0*/  FMUL.FTZ R27, R0, R111 ;  /* 0x0000006f001b7220 */ /* 0x000fe40000410000 */
[C---:B------:R-:W-:Y:S02]  /*5dc0*/  FMUL.FTZ R32, R2.reuse, R100 ;  /* 0x0000006402207220 */ /* 0x040fe40000410000 */
[----:B------:R-:W-:Y:S01]  /*5dd0*/  FMUL.FTZ R33, R2, R101 ;  /* 0x0000006502217220 */ /* 0x000fe20000410000 */
[----:B------:R-:W-:Y:S01]  /*5de0*/  MUFU.EX2 R169, R169 ;  /* 0x000000a900a97308 */ /* 0x000fe20000000800 */
[----:B------:R-:W-:Y:S01]  /*5df0*/  LDSM.16.MT88.4 R108, [R196+0x2100] ;  /* 0x00210000c46c783b */ /* 0x000fe20000004200 */
[C---:B------:R-:W-:Y:S02]  /*5e00*/  FMUL.FTZ R34, R0.reuse, R102 ;  /* 0x0000006600227220 */ /* 0x040fe40000410000 */
[----:B------:R-:W-:Y:S02]  /*5e10*/  FMUL.FTZ R35, R0, R103 ;  /* 0x0000006700237220 */ /* 0x000fe40000410000 */
[C---:B------:R-:W-:Y:S02]  /*5e20*/  FMUL.FTZ R36, R2.reuse, R36 ;  /* 0x0000002402247220 */ /* 0x040fe40000410000 */
[----:B------:R-:W-:Y:S01]  /*5e30*/  FMUL.FTZ R37, R2, R37 ;  /* 0x0000002502257220 */ /* 0x000fe20000410000 */
[----:B------:R-:W-:Y:S01]  /*5e40*/  LDSM.16.MT88.4 R100, [R197+0x2100] ;  /* 0x00210000c564783b */ /* 0x000fe20000004200 */
[----:B------:R-:W1:Y:S01]  /*5e50*/  MUFU.EX2 R168, R168 ;  /* 0x000000a800a87308 */ /* 0x000e620000000800 */
[C---:B------:R-:W-:Y:S02]  /*5e60*/  FMUL.FTZ R38, R0.reuse, R38 ;  /* 0x0000002600267220 */ /* 0x040fe40000410000 */
[----:B------:R-:W-:Y:S01]  /*5e70*/  FMUL.FTZ R39, R0, R39 ;  /* 0x0000002700277220 */ /* 0x000fe20000410000 */
[----:B--2---:R-:W-:Y:S01]  /*5e80*/  F2FP.BF16.PACK_AB R129, R172, R173 ;  /* 0x000000adac81723e */ /* 0x004fe200000010ff */
[C---:B------:R-:W-:Y:S02]  /*5e90*/  FMUL.FTZ R40, R2.reuse, R40 ;  /* 0x0000002802287220 */ /* 0x040fe40000410000 */
[----:B------:R-:W-:Y:S02]  /*5ea0*/  FMUL.FTZ R41, R2, R41 ;  /* 0x0000002902297220 */ /* 0x000fe40000410000 */
[C---:B------:R-:W-:Y:S01]  /*5eb0*/  FMUL.FTZ R42, R0.reuse, R42 ;  /* 0x0000002a002a7220 */ /* 0x040fe20000410000 */
[----:B------:R-:W-:Y:S01]  /*5ec0*/  MUFU.EX2 R176, R176 ;  /* 0x000000b000b07308 */ /* 0x000fe20000000800 */
[----:B------:R-:W-:Y:S02]  /*5ed0*/  FMUL.FTZ R43, R0, R43 ;  /* 0x0000002b002b7220 */ /* 0x000fe40000410000 */
[C---:B------:R-:W-:Y:S02]  /*5ee0*/  FMUL.FTZ R44, R2.reuse, R44 ;  /* 0x0000002c022c7220 */ /* 0x040fe40000410000 */
[----:B------:R-:W-:Y:S02]  /*5ef0*/  FMUL.FTZ R45, R2, R45 ;  /* 0x0000002d022d7220 */ /* 0x000fe40000410000 */
[C---:B------:R-:W-:Y:S02]  /*5f00*/  FMUL.FTZ R46, R0.reuse, R46 ;  /* 0x0000002e002e7220 */ /* 0x040fe40000410000 */
[----:B------:R-:W-:Y:S01]  /*5f10*/  FMUL.FTZ R47, R0, R47 ;  /* 0x0000002f002f7220 */ /* 0x000fe20000410000 */
[----:B------:R-:W2:Y:S01]  /*5f20*/  MUFU.EX2 R177, R177 ;  /* 0x000000b100b17308 */ /* 0x000ea20000000800 */
[C---:B------:R-:W-:Y:S02]  /*5f30*/  FMUL.FTZ R48, R2.reuse, R48 ;  /* 0x0000003002307220 */ /* 0x040fe40000410000 */
[----:B------:R-:W-:Y:S01]  /*5f40*/  FMUL.FTZ R49, R2, R49 ;  /* 0x0000003102317220 */ /* 0x000fe20000410000 */
[----:B-1----:R-:W-:Y:S01]  /*5f50*/  F2FP.BF16.PACK_AB R131, R168, R169 ;  /* 0x000000a9a883723e */ /* 0x002fe200000010ff */
[C---:B------:R-:W-:Y:S02]  /*5f60*/  FMUL.FTZ R50, R0.reuse, R50 ;  /* 0x0000003200327220 */ /* 0x040fe40000410000 */
[----:B------:R-:W-:Y:S02]  /*5f70*/  FMUL.FTZ R51, R0, R51 ;  /* 0x0000003300337220 */ /* 0x000fe40000410000 */
[C---:B------:R-:W-:Y:S01]  /*5f80*/  FMUL.FTZ R52, R2.reuse, R52 ;  /* 0x0000003402347220 */ /* 0x040fe20000410000 */
[----:B------:R-:W-:Y:S01]  /*5f90*/  MUFU.EX2 R178, R178 ;  /* 0x000000b200b27308 */ /* 0x000fe20000000800 */
[C---:B------:R-:W-:Y:S05]  /*5fa0*/  HMMA.16816.F32.BF16 R4, R128.reuse, R12, R4 ;  /* 0x0000000c8004723c */ /* 0x040fea0000041804 */
[C---:B------:R-:W-:Y:S02]  /*5fb0*/  FMUL.FTZ R53, R2.reuse, R53 ;  /* 0x0000003502357220 */ /* 0x040fe40000410000 */
[C---:B------:R-:W-:Y:S01]  /*5fc0*/  FMUL.FTZ R12, R2.reuse, R120 ;  /* 0x00000078020c7220 */ /* 0x040fe20000410000 */
[C---:B------:R-:W-:Y:S01]  /*5fd0*/  HMMA.16816.F32.BF16 R8, R128.reuse, R14, R8 ;  /* 0x0000000e8008723c */ /* 0x040fe20000041808 */
[----:B------:R-:W1:Y:S03]  /*5fe0*/  MUFU.EX2 R179, R179 ;  /* 0x000000b300b37308 */ /* 0x000e660000000800 */
[----:B------:R-:W-:Y:S02]  /*5ff0*/  FMUL.FTZ R13, R2, R121 ;  /* 0x00000079020d7220 */ /* 0x000fe40000410000 */
[C---:B------:R-:W-:Y:S02]  /*6000*/  FMUL.FTZ R54, R0.reuse, R54 ;  /* 0x0000003600367220 */ /* 0x040fe40000410000 */
[C---:B------:R-:W-:Y:S03]  /*6010*/  FMUL.FTZ R14, R0.reuse, R122 ;  /* 0x0000007a000e7220 */ /* 0x040fe60000410000 */
[----:B------:R-:W-:Y:S01]  /*6020*/  MUFU.EX2 R180, R180 ;  /* 0x000000b400b47308 */ /* 0x000fe20000000800 */
[C---:B------:R-:W-:Y:S02]  /*6030*/  FMUL.FTZ R15, R0.reuse, R123 ;  /* 0x0000007b000f7220 */ /* 0x040fe40000410000 */
[----:B------:R-:W3:Y:S01]  /*6040*/  LDSM.16.MT88.4 R120, [R196+0x100] ;  /* 0x00010000c478783b */ /* 0x000ee20000004200 */
[----:B------:R-:W-:Y:S02]  /*6050*/  FMUL.FTZ R55, R0, R55 ;  /* 0x0000003700377220 */ /* 0x000fe40000410000 */
[C---:B------:R-:W-:Y:S02]  /*6060*/  FMUL.FTZ R56, R2.reuse, R56 ;  /* 0x0000003802387220 */ /* 0x040fe40000410000 */
[C---:B------:R-:W-:Y:S02]  /*6070*/  HMMA.16816.F32.BF16 R12, R128.reuse, R20, R12 ;  /* 0x00000014800c723c */ /* 0x040fe4000004180c */
[----:B------:R-:W4:Y:S01]  /*6080*/  MUFU.EX2 R181, R181 ;  /* 0x000000b500b57308 */ /* 0x000f220000000800 */
[----:B------:R-:W-:Y:S02]  /*6090*/  FMUL.FTZ R57, R2, R57 ;  /* 0x0000003902397220 */ /* 0x000fe40000410000 */
[----:B------:R-:W-:Y:S02]  /*60a0*/  FMUL.FTZ R58, R0, R58 ;  /* 0x0000003a003a7220 */ /* 0x000fe40000410000 */
[C---:B------:R-:W-:Y:S01]  /*60b0*/  FMUL.FTZ R20, R2.reuse, R112 ;  /* 0x0000007002147220 */ /* 0x040fe20000410000 */
[C---:B------:R-:W-:Y:S04]  /*60c0*/  HMMA.16816.F32.BF16 R16, R128.reuse, R22, R16 ;  /* 0x000000168010723c */ /* 0x040fe80000041810 */
[----:B------:R-:W-:Y:S01]  /*60d0*/  FMUL.FTZ R21, R2, R113 ;  /* 0x0000007102157220 */ /* 0x000fe20000410000 */
[----:B------:R-:W-:Y:S01]  /*60e0*/  MUFU.EX2 R182, R182 ;  /* 0x000000b600b67308 */ /* 0x000fe20000000800 */
[C---:B------:R-:W-:Y:S02]  /*60f0*/  FMUL.FTZ R59, R0.reuse, R59 ;  /* 0x0000003b003b7220 */ /* 0x040fe40000410000 */
[C---:B------:R-:W-:Y:S04]  /*6100*/  FMUL.FTZ R22, R0.reuse, R114 ;  /* 0x0000007200167220 */ /* 0x040fe80000410000 */
[----:B------:R-:W-:Y:S02]  /*6110*/  FMUL.FTZ R23, R0, R115 ;  /* 0x0000007300177220 */ /* 0x000fe40000410000 */
[----:B------:R-:W5:Y:S01]  /*6120*/  LDSM.16.MT88.4 R112, [R200+0x2100] ;  /* 0x00210000c870783b */ /* 0x000f620000004200 */
[C---:B------:R-:W-:Y:S01]  /*6130*/  FMUL.FTZ R60, R2.reuse, R60 ;  /* 0x0000003c023c7220 */ /* 0x040fe20000410000 */
[----:B------:R-:W1:Y:S01]  /*6140*/  MUFU.EX2 R183, R183 ;  /* 0x000000b700b77308 */ /* 0x000e620000000800 */
[----:B------:R-:W-:Y:S02]  /*6150*/  FMUL.FTZ R61, R2, R61 ;  /* 0x0000003d023d7220 */ /* 0x000fe40000410000 */
[C---:B------:R-:W-:Y:S03]  /*6160*/  HMMA.16816.F32.BF16 R20, R128.reuse, R28, R20 ;  /* 0x0000001c8014723c */ /* 0x040fe60000041814 */
[C---:B------:R-:W-:Y:S02]  /*6170*/  FMUL.FTZ R62, R0.reuse, R62 ;  /* 0x0000003e003e7220 */ /* 0x040fe40000410000 */
[----:B------:R-:W-:Y:S02]  /*6180*/  FMUL.FTZ R63, R0, R63 ;  /* 0x0000003f003f7220 */ /* 0x000fe40000410000 */
[C---:B------:R-:W-:Y:S01]  /*6190*/  FMUL.FTZ R28, R2.reuse, R104 ;  /* 0x00000068021c7220 */ /* 0x040fe20000410000 */
[C---:B------:R-:W-:Y:S01]  /*61a0*/  HMMA.16816.F32.BF16 R24, R128.reuse, R30, R24 ;  /* 0x0000001e8018723c */ /* 0x040fe20000041818 */
[----:B------:R-:W-:Y:S03]  /*61b0*/  MUFU.EX2 R243, R243 ;  /* 0x000000f300f37308 */ /* 0x000fe60000000800 */
[C---:B------:R-:W-:Y:S02]  /*61c0*/  FMUL.FTZ R29, R2.reuse, R105 ;  /* 0x00000069021d7220 */ /* 0x040fe40000410000 */
[----:B------:R-:W-:Y:S02]  /*61d0*/  FMUL.FTZ R64, R2, R64 ;  /* 0x0000004002407220 */ /* 0x000fe40000410000 */
[C---:B------:R-:W-:Y:S03]  /*61e0*/  FMUL.FTZ R30, R0.reuse, R106 ;  /* 0x0000006a001e7220 */ /* 0x040fe60000410000 */
[----:B------:R-:W-:Y:S01]  /*61f0*/  MUFU.EX2 R239, R239 ;  /* 0x000000ef00ef7308 */ /* 0x000fe20000000800 */
[----:B------:R-:W-:Y:S02]  /*6200*/  FMUL.FTZ R31, R0, R107 ;  /* 0x0000006b001f7220 */ /* 0x000fe40000410000 */
[----:B------:R-:W1:Y:S01]  /*6210*/  LDSM.16.MT88.4 R104, [R198+0x2100] ;  /* 0x00210000c668783b */ /* 0x000e620000004200 */
[----:B------:R-:W-:Y:S02]  /*6220*/  FMUL.FTZ R65, R2, R65 ;  /* 0x0000004102417220 */ /* 0x000fe40000410000 */
[C---:B------:R-:W-:Y:S02]  /*6230*/  FMUL.FTZ R66, R0.reuse, R66 ;  /* 0x0000004200427220 */ /* 0x040fe40000410000 */
[C---:B---3--:R-:W-:Y:S02]  /*6240*/  HMMA.16816.F32.BF16 R28, R128.reuse, R120, R28 ;  /* 0x00000078801c723c */ /* 0x048fe4000004181c */
[----:B------:R-:W-:Y:S01]  /*6250*/  MUFU.EX2 R237, R237 ;  /* 0x000000ed00ed7308 */ /* 0x000fe20000000800 */
[----:B------:R-:W-:Y:S02]  /*6260*/  FMUL.FTZ R67, R0, R67 ;  /* 0x0000004300437220 */ /* 0x000fe40000410000 */
[C---:B------:R-:W-:Y:S02]  /*6270*/  FMUL.FTZ R68, R2.reuse, R68 ;  /* 0x0000004402447220 */ /* 0x040fe40000410000 */
[----:B------:R-:W-:Y:S01]  /*6280*/  FMUL.FTZ R69, R2, R69 ;  /* 0x0000004502457220 */ /* 0x000fe20000410000 */
[C---:B------:R-:W-:Y:S01]  /*6290*/  HMMA.16816.F32.BF16 R32, R128.reuse, R122, R32 ;  /* 0x0000007a8020723c */ /* 0x040fe20000041820 */
[----:B------:R-:W-:Y:S03]  /*62a0*/  LDSM.16.MT88.4 R120, [R196+0x900] ;  /* 0x00090000c478783b */ /* 0x000fe60000004200 */
[C---:B------:R-:W-:Y:S01]  /*62b0*/  FMUL.FTZ R70, R0.reuse, R70 ;  /* 0x0000004600467220 */ /* 0x040fe20000410000 */
[----:B------:R-:W-:Y:S01]  /*62c0*/  MUFU.EX2 R134, R134 ;  /* 0x0000008600867308 */ /* 0x000fe20000000800 */
[----:B------:R-:W-:Y:S02]  /*62d0*/  FMUL.FTZ R71, R0, R71 ;  /* 0x0000004700477220 */ /* 0x000fe40000410000 */
[C---:B-----5:R-:W-:Y:S04]  /*62e0*/  HMMA.16816.F32.BF16 R36, R128.reuse, R112, R36 ;  /* 0x000000708024723c */ /* 0x060fe80000041824 */
[C---:B------:R-:W-:Y:S02]  /*62f0*/  FMUL.FTZ R72, R2.reuse, R72 ;  /* 0x0000004802487220 */ /* 0x040fe40000410000 */
[----:B------:R-:W-:Y:S01]  /*6300*/  FMUL.FTZ R73, R2, R73 ;  /* 0x0000004902497220 */ /* 0x000fe20000410000 */
[----:B------:R-:W-:Y:S01]  /*6310*/  MUFU.EX2 R133, R133 ;  /* 0x0000008500857308 */ /* 0x000fe20000000800 */
[C---:B------:R-:W-:Y:S01]  /*6320*/  HMMA.16816.F32.BF16 R40, R128.reuse, R114, R40 ;  /* 0x000000728028723c */ /* 0x040fe20000041828 */
[----:B------:R-:W-:Y:S03]  /*6330*/  LDSM.16.MT88.4 R112, [R200+0x900] ;  /* 0x00090000c870783b */ /* 0x000fe60000004200 */
[C---:B------:R-:W-:Y:S02]  /*6340*/  FMUL.FTZ R74, R0.reuse, R74 ;  /* 0x0000004a004a7220 */ /* 0x040fe40000410000 */
[----:B------:R-:W-:Y:S02]  /*6350*/  FMUL.FTZ R75, R0, R75 ;  /* 0x0000004b004b7220 */ /* 0x000fe40000410000 */
[C---:B------:R-:W-:Y:S01]  /*6360*/  FMUL.FTZ R76, R2.reuse, R76 ;  /* 0x0000004c024c7220 */ /* 0x040fe20000410000 */
[C---:B-1----:R-:W-:Y:S03]  /*6370*/  HMMA.16816.F32.BF16 R44, R128.reuse, R104, R44 ;  /* 0x00000068802c723c */ /* 0x042fe6000004182c */
[----:B------:R-:W-:Y:S02]  /*6380*/  FMUL.FTZ R77, R2, R77 ;  /* 0x0000004d024d7220 */ /* 0x000fe40000410000 */
[C---:B------:R-:W-:Y:S02]  /*6390*/  FMUL.FTZ R78, R0.reuse, R78 ;  /* 0x0000004e004e7220 */ /* 0x040fe40000410000 */
[----:B------:R-:W-:Y:S01]  /*63a0*/  FMUL.FTZ R79, R0, R79 ;  /* 0x0000004f004f7220 */ /* 0x000fe20000410000 */
[C---:B------:R-:W-:Y:S01]  /*63b0*/  HMMA.16816.F32.BF16 R48, R128.reuse, R106, R48 ;  /* 0x0000006a8030723c */ /* 0x040fe20000041830 */
[----:B------:R-:W1:Y:S03]  /*63c0*/  LDSM.16.MT88.4 R104, [R200+0x4100] ;  /* 0x00410000c868783b */ /* 0x000e660000004200 */
[C---:B------:R-:W-:Y:S02]  /*63d0*/  FMUL.FTZ R80, R2.reuse, R80 ;  /* 0x0000005002507220 */ /* 0x040fe40000410000 */
[----:B------:R-:W-:Y:S02]  /*63e0*/  FMUL.FTZ R81, R2, R81 ;  /* 0x0000005102517220 */ /* 0x000fe40000410000 */
[C---:B------:R-:W-:Y:S04]  /*63f0*/  HMMA.16816.F32.BF16 R52, R128.reuse, R100, R52 ;  /* 0x000000648034723c */ /* 0x040fe80000041834 */
[C---:B------:R-:W-:Y:S02]  /*6400*/  FMUL.FTZ R82, R0.reuse, R82 ;  /* 0x0000005200527220 */ /* 0x040fe40000410000 */
[----:B------:R-:W-:Y:S02]  /*6410*/  FMUL.FTZ R83, R0, R83 ;  /* 0x0000005300537220 */ /* 0x000fe40000410000 */
[C---:B------:R-:W-:Y:S01]  /*6420*/  HMMA.16816.F32.BF16 R56, R128.reuse, R102, R56 ;  /* 0x000000668038723c */ /* 0x040fe20000041838 */
[----:B------:R-:W3:Y:S03]  /*6430*/  LDSM.16.MT88.4 R100, [R198+0x4100] ;  /* 0x00410000c664783b */ /* 0x000ee60000004200 */
[C---:B------:R-:W-:Y:S02]  /*6440*/  FMUL.FTZ R84, R2.reuse, R84 ;  /* 0x0000005402547220 */ /* 0x040fe40000410000 */
[----:B------:R-:W-:Y:S02]  /*6450*/  FMUL.FTZ R85, R2, R85 ;  /* 0x0000005502557220 */ /* 0x000fe40000410000 */
[C---:B------:R-:W-:Y:S04]  /*6460*/  HMMA.16816.F32.BF16 R60, R128.reuse, R108, R60 ;  /* 0x0000006c803c723c */ /* 0x040fe8000004183c */
[C---:B------:R-:W-:Y:S02]  /*6470*/  FMUL.FTZ R86, R0.reuse, R86 ;  /* 0x0000005600567220 */ /* 0x040fe40000410000 */
[----:B------:R-:W-:Y:S02]  /*6480*/  FMUL.FTZ R87, R0, R87 ;  /* 0x0000005700577220 */ /* 0x000fe40000410000 */
[C---:B------:R-:W-:Y:S01]  /*6490*/  HMMA.16816.F32.BF16 R64, R128.reuse, R110, R64 ;  /* 0x0000006e8040723c */ /* 0x040fe20000041840 */
[----:B------:R-:W5:Y:S03]  /*64a0*/  LDSM.16.MT88.4 R108, [R197+0x4100] ;  /* 0x00410000c56c783b */ /* 0x000f660000004200 */
        /* <DEDUP_REMOVED lines=11> */
[C---:B---3--:R-:W-:Y:S04]  /*6560*/  HMMA.16816.F32.BF16 R76, R128.reuse, R100, R76 ;  /* 0x00000064804c723c */ /* 0x048fe8000004184c */
[C---:B------:R-:W-:Y:S02]  /*6570*/  FMUL.FTZ R96, R2.reuse, R96 ;  /* 0x0000006002607220 */ /* 0x040fe40000410000 */
[----:B------:R-:W-:Y:S01]  /*6580*/  FMUL.FTZ R97, R2, R97 ;  /* 0x0000006102617220 */ /* 0x000fe20000410000 */
[----:B--2---:R-:W-:Y:S01]  /*6590*/  F2FP.BF16.PACK_AB R100, R177, R176 ;  /* 0x000000b0b164723e */ /* 0x004fe200000010ff */
[C---:B------:R-:W-:Y:S04]  /*65a0*/  HMMA.16816.F32.BF16 R80, R128.reuse, R102, R80 ;  /* 0x000000668050723c */ /* 0x040fe80000041850 */
[C---:B------:R-:W-:Y:S01]  /*65b0*/  FMUL.FTZ R98, R0.reuse, R98 ;  /* 0x0000006200627220 */ /* 0x040fe20000410000 */
[----:B------:R-:W-:Y:S01]  /*65c0*/  F2FP.BF16.PACK_AB R101, R179, R178 ;  /* 0x000000b2b365723e */ /* 0x000fe200000010ff */
[----:B------:R-:W-:Y:S01]  /*65d0*/  FMUL.FTZ R99, R0, R99 ;  /* 0x0000006300637220 */ /* 0x000fe20000410000 */
[----:B----4-:R-:W-:Y:S01]  /*65e0*/  F2FP.BF16.PACK_AB R102, R181, R180 ;  /* 0x000000b4b566723e */ /* 0x010fe200000010ff */
[C---:B-----5:R-:W-:Y:S04]  /*65f0*/  HMMA.16816.F32.BF16 R84, R128.reuse, R108, R84 ;  /* 0x0000006c8054723c */ /* 0x060fe80000041854 */
[----:B------:R-:W-:Y:S01]  /*6600*/  F2FP.BF16.PACK_AB R103, R183, R182 ;  /* 0x000000b6b767723e */ /* 0x000fe200000010ff */
[--C-:B------:R-:W-:Y:S02]  /*6610*/  FFMA.FTZ R246, R246, c[0x0][0x2d0], -R141.reuse ;  /* 0x0000b400f6f67a23 */ /* 0x100fe4000001088d */
[--C-:B------:R-:W-:Y:S01]  /*6620*/  FFMA.FTZ R247, R244, c[0x0][0x2d0], -R141.reuse ;  /* 0x0000b400f4f77a23 */ /* 0x100fe2000001088d */
[C---:B------:R-:W-:Y:S01]  /*6630*/  HMMA.16816.F32.BF16 R88, R128.reuse, R110, R88 ;  /* 0x0000006e8058723c */ /* 0x040fe20000041858 */
[----:B------:R-:W2:Y:S02]  /*6640*/  LDSM.16.MT88.4 R108, [R198+0x900] ;  /* 0x00090000c66c783b */ /* 0x000ea40000004200 */
[----:B------:R-:W-:Y:S01]  /*6650*/  MUFU.EX2 R246, R246 ;  /* 0x000000f600f67308 */ /* 0x000fe20000000800 */
[--C-:B------:R-:W-:Y:S02]  /*6660*/  FFMA.FTZ R244, R245, c[0x0][0x2d0], -R144.reuse ;  /* 0x0000b400f5f47a23 */ /* 0x100fe40000010890 */
[--C-:B------:R-:W-:Y:S02]  /*6670*/  FFMA.FTZ R242, R242, c[0x0][0x2d0], -R141.reuse ;  /* 0x0000b400f2f27a23 */ /* 0x100fe4000001088d */
[--C-:B------:R-:W-:Y:S01]  /*6680*/  FFMA.FTZ R245, R240, c[0x0][0x2d0], -R141.reuse ;  /* 0x0000b400f0f57a23 */ /* 0x100fe2000001088d */
[C---:B-1----:R-:W-:Y:S03]  /*6690*/  HMMA.16816.F32.BF16 R92, R128.reuse, R104, R92 ;  /* 0x00000068805c723c */ /* 0x042fe6000004185c */
[--C-:B------:R-:W-:Y:S01]  /*66a0*/  FFMA.FTZ R240, R241, c[0x0][0x2d0], -R144.reuse ;  /* 0x0000b400f1f07a23 */ /* 0x100fe20000010890 */
[----:B------:R-:W1:Y:S01]  /*66b0*/  MUFU.EX2 R247, R247 ;  /* 0x000000f700f77308 */ /* 0x000e620000000800 */
[--C-:B------:R-:W-:Y:S02]  /*66c0*/  FFMA.FTZ R236, R236, c[0x0][0x2d0], -R141.reuse ;  /* 0x0000b400ecec7a23 */ /* 0x100fe4000001088d */
[--C-:B------:R-:W-:Y:S01]  /*66d0*/  FFMA.FTZ R241, R238, c[0x0][0x2d0], -R141.reuse ;  /* 0x0000b400eef17a23 */ /* 0x100fe2000001088d */
[----:B------:R-:W-:Y:S01]  /*66e0*/  HMMA.16816.F32.BF16 R96, R128, R106, R96 ;  /* 0x0000006a8060723c */ /* 0x000fe20000041860 */
[----:B------:R-:W3:Y:S03]  /*66f0*/  LDSM.16.MT88.4 R104, [R197+0x2900] ;  /* 0x00290000c568783b */ /* 0x000ee60000004200 */
[----:B------:R-:W-:Y:S02]  /*6700*/  FFMA.FTZ R238, R235, c[0x0][0x2d0], -R144 ;  /* 0x0000b400ebee7a23 */ /* 0x000fe40000010890 */
[--C-:B------:R-:W-:Y:S01]  /*6710*/  FFMA.FTZ R234, R234, c[0x0][0x2d0], -R141.reuse ;  /* 0x0000b400eaea7a23 */ /* 0x100fe2000001088d */
[----:B------:R-:W4:Y:S01]  /*6720*/  MUFU.EX2 R244, R244 ;  /* 0x000000f400f47308 */ /* 0x000f220000000800 */
[C---:B------:R-:W-:Y:S01]  /*6730*/  HMMA.16816.F32.BF16 R4, R100.reuse, R112, R4 ;  /* 0x000000706404723c */ /* 0x040fe20000041804 */
[----:B------:R-:W-:Y:S04]  /*6740*/  LDSM.16.MT88.4 R128, [R200+0x3100] ;  /* 0x00310000c880783b */ /* 0x000fe80000004200 */
[----:B------:R-:W-:Y:S02]  /*6750*/  FFMA.FTZ R141, R232, c[0x0][0x2d0], -R141 ;  /* 0x0000b400e88d7a23 */ /* 0x000fe4000001088d */
[----:B------:R-:W-:Y:S01]  /*6760*/  FFMA.FTZ R175, R2, R233, R175 ;  /* 0x000000e902af7223 */ /* 0x000fe200000100af */
[C---:B------:R-:W-:Y:S01]  /*6770*/  HMMA.16816.F32.BF16 R8, R100.reuse, R114, R8 ;  /* 0x000000726408723c */ /* 0x040fe20000041808 */
[----:B------:R-:W-:Y:S01]  /*6780*/  LDSM.16.MT88.4 R112, [R200+0x4900] ;  /* 0x00490000c870783b */ /* 0x000fe20000004200 */
[----:B------:R5:W-:Y:S02]  /*6790*/  MUFU.EX2 R235, R141 ;  /* 0x0000008d00eb7308 */ /* 0x000be40000000800 */
[----:B------:R-:W-:Y:S02]  /*67a0*/  FFMA.FTZ R173, R0, R229, R173 ;  /* 0x000000e500ad7223 */ /* 0x000fe400000100ad */
[----:B------:R-:W-:Y:S02]  /*67b0*/  FADD.FTZ R174, R174, R175 ;  /* 0x000000afaeae7221 */ /* 0x000fe40000010000 */
[C---:B--2---:R-:W-:Y:S01]  /*67c0*/  HMMA.16816.F32.BF16 R12, R100.reuse, R108, R12 ;  /* 0x0000006c640c723c */ /* 0x044fe2000004180c */
[----:B------:R-:W-:Y:S03]  /*67d0*/  LDSM.16.MT88.4 R144, [R196+0x1900] ;  /* 0x00190000c490783b */ /* 0x000fe60000004200 */
[----:B------:R-:W-:Y:S01]  /*67e0*/  MUFU.EX2 R242, R242 ;  /* 0x000000f200f27308 */ /* 0x000fe20000000800 */
[----:B------:R-:W-:Y:S03]  /*67f0*/  FADD.FTZ R172, R172, R173 ;  /* 0x000000adacac7221 */ /* 0x000fe60000010000 */
[C---:B------:R-:W-:Y:S01]  /*6800*/  HMMA.16816.F32.BF16 R16, R100.reuse, R110, R16 ;  /* 0x0000006e6410723c */ /* 0x040fe20000041810 */
[----:B------:R-:W2:Y:S05]  /*6810*/  LDSM.16.MT88.4 R108, [R196+0x2900] ;  /* 0x00290000c46c783b */ /* 0x000eaa0000004200 */
[----:B------:R-:W1:Y:S02]  /*6820*/  MUFU.EX2 R245, R245 ;  /* 0x000000f500f57308 */ /* 0x000e640000000800 */
[C---:B------:R-:W-:Y:S01]  /*6830*/  HMMA.16816.F32.BF16 R20, R100.reuse, R116, R20 ;  /* 0x000000746414723c */ /* 0x040fe20000041814 */
[----:B-----5:R-:W-:Y:S07]  /*6840*/  LDSM.16.MT88.4 R140, [R197+0x1900] ;  /* 0x00190000c58c783b */ /* 0x020fee0000004200 */
[C---:B------:R-:W-:Y:S01]  /*6850*/  HMMA.16816.F32.BF16 R24, R100.reuse, R118, R24 ;  /* 0x000000766418723c */ /* 0x040fe20000041818 */
[----:B------:R-:W5:Y:S01]  /*6860*/  MUFU.EX2 R240, R240 ;  /* 0x000000f000f07308 */ /* 0x000f620000000800 */
[----:B------:R-:W1:Y:S06]  /*6870*/  LDSM.16.MT88.4 R116, [R198+0x4900] ;  /* 0x00490000c674783b */ /* 0x000e6c0000004200 */
[C---:B------:R-:W-:Y:S03]  /*6880*/  HMMA.16816.F32.BF16 R28, R100.reuse, R120, R28 ;  /* 0x00000078641c723c */ /* 0x040fe6000004181c */
[----:B------:R-:W-:Y:S05]  /*6890*/  MUFU.EX2 R236, R236 ;  /* 0x000000ec00ec7308 */ /* 0x000fea0000000800 */
[C---:B------:R-:W-:Y:S01]  /*68a0*/  HMMA.16816.F32.BF16 R32, R100.reuse, R122, R32 ;  /* 0x0000007a6420723c */ /* 0x040fe20000041820 */
[----:B------:R-:W-:Y:S04]  /*68b0*/  LDSM.16.MT88.4 R120, [R197+0x1100] ;  /* 0x00110000c578783b */ /* 0x000fe80000004200 */
[----:B------:R-:W1:Y:S03]  /*68c0*/  MUFU.EX2 R241, R241 ;  /* 0x000000f100f17308 */ /* 0x000e660000000800 */
[C---:B------:R-:W-:Y:S07]  /*68d0*/  HMMA.16816.F32.BF16 R36, R100.reuse, R124, R36 ;  /* 0x0000007c6424723c */ /* 0x040fee0000041824 */
[----:B------:R-:W1:Y:S01]  /*68e0*/  MUFU.EX2 R238, R238 ;  /* 0x000000ee00ee7308 */ /* 0x000e620000000800 */
[C---:B------:R-:W-:Y:S01]  /*68f0*/  HMMA.16816.F32.BF16 R40, R100.reuse, R126, R40 ;  /* 0x0000007e6428723c */ /* 0x040fe20000041828 */
[----:B------:R-:W-:Y:S07]  /*6900*/  LDSM.16.MT88.4 R124, [R196+0x1100] ;  /* 0x00110000c47c783b */ /* 0x000fee0000004200 */
[C---:B------:R-:W-:Y:S01]  /*6910*/  HMMA.16816.F32.BF16 R44, R100.reuse, R136, R44 ;  /* 0x00000088642c723c */ /* 0x040fe2000004182c */
[----:B------:R-:W1:Y:S07]  /*6920*/  MUFU.EX2 R234, R234 ;  /* 0x000000ea00ea7308 */ /* 0x000e6e0000000800 */
[C---:B------:R-:W-:Y:S01]  /*6930*/  HMMA.16816.F32.BF16 R48, R100.reuse, R138, R48 ;  /* 0x0000008a6430723c */ /* 0x040fe20000041830 */
[----:B------:R-:W-:Y:S07]  /*6940*/  LDSM.16.MT88.4 R136, [R197+0x3100] ;  /* 0x00310000c588783b */ /* 0x000fee0000004200 */
[C---:B---3--:R-:W-:Y:S08]  /*6950*/  HMMA.16816.F32.BF16 R52, R100.reuse, R104, R52 ;  /* 0x000000686434723c */ /* 0x048ff00000041834 */
[C---:B------:R-:W-:Y:S01]  /*6960*/  HMMA.16816.F32.BF16 R56, R100.reuse, R106, R56 ;  /* 0x0000006a6438723c */ /* 0x040fe20000041838 */
[----:B------:R-:W3:Y:S07]  /*6970*/  LDSM.16.MT88.4 R104, [R197+0x4900] ;  /* 0x00490000c568783b */ /* 0x000eee0000004200 */
[C---:B--2---:R-:W-:Y:S08]  /*6980*/  HMMA.16816.F32.BF16 R60, R100.reuse, R108, R60 ;  /* 0x0000006c643c723c */ /* 0x044ff0000004183c */
[C---:B------:R-:W-:Y:S01]  /*6990*/  HMMA.16816.F32.BF16 R64, R100.reuse, R110, R64 ;  /* 0x0000006e6440723c */ /* 0x040fe20000041840 */
[----:B------:R-:W2:Y:S07]  /*69a0*/  LDSM.16.MT88.4 R108, [R196+0x4900] ;  /* 0x00490000c46c783b */ /* 0x000eae0000004200 */
[C---:B------:R-:W-:Y:S08]  /*69b0*/  HMMA.16816.F32.BF16 R68, R100.reuse, R112, R68 ;  /* 0x000000706444723c */ /* 0x040ff00000041844 */
[C---:B------:R-:W-:Y:S01]  /*69c0*/  HMMA.16816.F32.BF16 R72, R100.reuse, R114, R72 ;  /* 0x000000726448723c */ /* 0x040fe20000041848 */
[----:B------:R-:W4:Y:S07]  /*69d0*/  LDSM.16.MT88.4 R112, [R200+0x1100] ;  /* 0x00110000c870783b */ /* 0x000f2e0000004200 */
[C---:B-1----:R-:W-:Y:S08]  /*69e0*/  HMMA.16816.F32.BF16 R76, R100.reuse, R116, R76 ;  /* 0x00000074644c723c */ /* 0x042ff0000004184c */
[C---:B------:R-:W-:Y:S01]  /*69f0*/  HMMA.16816.F32.BF16 R80, R100.reuse, R118, R80 ;  /* 0x000000766450723c */ /* 0x040fe20000041850 */
[----:B------:R-:W1:Y:S07]  /*6a00*/  LDSM.16.MT88.4 R116, [R198+0x1100] ;  /* 0x00110000c674783b */ /* 0x000e6e0000004200 */
[C---:B---3--:R-:W-:Y:S08]  /*6a10*/  HMMA.16816.F32.BF16 R84, R100.reuse, R104, R84 ;  /* 0x000000686454723c */ /* 0x048ff00000041854 */
[C---:B------:R-:W-:Y:S01]  /*6a20*/  HMMA.16816.F32.BF16 R88, R100.reuse, R106, R88 ;  /* 0x0000006a6458723c */ /* 0x040fe20000041858 */
[----:B------:R-:W3:Y:S07]  /*6a30*/  LDSM.16.MT88.4 R104, [R198+0x3100] ;  /* 0x00310000c668783b */ /* 0x000eee0000004200 */
[C---:B--2---:R-:W-:Y:S08]  /*6a40*/  HMMA.16816.F32.BF16 R92, R100.reuse, R108, R92 ;  /* 0x0000006c645c723c */ /* 0x044ff0000004185c */
[----:B------:R-:W-:Y:S01]  /*6a50*/  HMMA.16816.F32.BF16 R96, R100, R110, R96 ;  /* 0x0000006e6460723c */ /* 0x000fe20000041860 */
[----:B------:R-:W2:Y:S06]  /*6a60*/  LDSM.16.MT88.4 R108, [R196+0x3100] ;  /* 0x00310000c46c783b */ /* 0x000eac0000004200 */
[----:B------:R-:W-:Y:S02]  /*6a70*/  F2FP.BF16.PACK_AB R100, R247, R246 ;  /* 0x000000f6f764723e */ /* 0x000fe400000010ff */
[----:B----4-:R-:W-:Y:S03]  /*6a80*/  F2FP.BF16.PACK_AB R101, R243, R244 ;  /* 0x000000f4f365723e */ /* 0x010fe600000010ff */
[----:B------:R-:W-:Y:S02]  /*6a90*/  F2FP.BF16.PACK_AB R102, R245, R242 ;  /* 0x000000f2f566723e */ /* 0x000fe400000010ff */
[----:B-----5:R-:W-:Y:S07]  /*6aa0*/  F2FP.BF16.PACK_AB R103, R239, R240 ;  /* 0x000000f0ef67723e */ /* 0x020fee00000010ff */
[C---:B------:R-:W-:Y:S08]  /*6ab0*/  HMMA.16816.F32.BF16 R4, R100.reuse, R112, R4 ;  /* 0x000000706404723c */ /* 0x040ff00000041804 */
[C---:B------:R-:W-:Y:S01]  /*6ac0*/  HMMA.16816.F32.BF16 R8, R100.reuse, R114, R8 ;  /* 0x000000726408723c */ /* 0x040fe20000041808 */
[----:B------:R-:W4:Y:S07]  /*6ad0*/  LDSM.16.MT88.4 R112, [R200+0x5100] ;  /* 0x00510000c870783b */ /* 0x000f2e0000004200 */
[C---:B-1----:R-:W-:Y:S08]  /*6ae0*/  HMMA.16816.F32.BF16 R12, R100.reuse, R116, R12 ;  /* 0x00000074640c723c */ /* 0x042ff0000004180c */
[C---:B------:R-:W-:Y:S01]  /*6af0*/  HMMA.16816.F32.BF16 R16, R100.reuse, R118, R16 ;  /* 0x000000766410723c */ /* 0x040fe20000041810 */
[----:B------:R-:W-:Y:S07]  /*6b00*/  LDSM.16.MT88.4 R116, [R197+0x5100] ;  /* 0x00510000c574783b */ /* 0x000fee0000004200 */
[C---:B------:R-:W-:Y:S08]  /*6b10*/  HMMA.16816.F32.BF16 R20, R100.reuse, R120, R20 ;  /* 0x000000786414723c */ /* 0x040ff00000041814 */
[C---:B------:R-:W-:Y:S08]  /*6b20*/  HMMA.16816.F32.BF16 R24, R100.reuse, R122, R24 ;  /* 0x0000007a6418723c */ /* 0x040ff00000041818 */
[C---:B------:R-:W-:Y:S08]  /*6b30*/  HMMA.16816.F32.BF16 R28, R100.reuse, R124, R28 ;  /* 0x0000007c641c723c */ /* 0x040ff0000004181c */
[C---:B------:R-:W-:Y:S01]  /*6b40*/  HMMA.16816.F32.BF16 R32, R100.reuse, R126, R32 ;  /* 0x0000007e6420723c */ /* 0x040fe20000041820 */
[----:B------:R-:W-:Y:S07]  /*6b50*/  LDSM.16.MT88.4 R124, [R200+0x1900] ;  /* 0x00190000c87c783b */ /* 0x000fee0000004200 */
[C---:B------:R-:W-:Y:S08]  /*6b60*/  HMMA.16816.F32.BF16 R36, R100.reuse, R128, R36 ;  /* 0x000000806424723c */ /* 0x040ff00000041824 */
[C---:B------:R-:W-:Y:S08]  /*6b70*/  HMMA.16816.F32.BF16 R40, R100.reuse, R130, R40 ;  /* 0x000000826428723c */ /* 0x040ff00000041828 */
[C---:B---3--:R-:W-:Y:S08]  /*6b80*/  HMMA.16816.F32.BF16 R44, R100.reuse, R104, R44 ;  /* 0x00000068642c723c */ /* 0x048ff0000004182c */
[C---:B------:R-:W-:Y:S01]  /*6b90*/  HMMA.16816.F32.BF16 R48, R100.reuse, R106, R48 ;  /* 0x0000006a6430723c */ /* 0x040fe20000041830 */
[----:B------:R-:W1:Y:S07]  /*6ba0*/  LDSM.16.MT88.4 R104, [R198+0x5100] ;  /* 0x00510000c668783b */ /* 0x000e6e0000004200 */
[C---:B------:R-:W-:Y:S07]  /*6bb0*/  HMMA.16816.F32.BF16 R52, R100.reuse, R136, R52 ;  /* 0x000000886434723c */ /* 0x040fee0000041834 */
[----:B------:R-:W-:Y:S01]  /*6bc0*/  F2FP.BF16.PACK_AB R136, R241, R236 ;  /* 0x000000ecf188723e */ /* 0x000fe200000010ff */
[C---:B------:R-:W-:Y:S04]  /*6bd0*/  HMMA.16816.F32.BF16 R56, R100.reuse, R138, R56 ;  /* 0x0000008a6438723c */ /* 0x040fe80000041838 */
[----:B------:R-:W-:Y:S03]  /*6be0*/  F2FP.BF16.PACK_AB R137, R238, R237 ;  /* 0x000000edee89723e */ /* 0x000fe600000010ff */
[----:B------:R-:W-:Y:S01]  /*6bf0*/  F2FP.BF16.PACK_AB R138, R235, R234 ;  /* 0x000000eaeb8a723e */ /* 0x000fe200000010ff */
[C---:B--2---:R-:W-:Y:S04]  /*6c00*/  HMMA.16816.F32.BF16 R60, R100.reuse, R108, R60 ;  /* 0x0000006c643c723c */ /* 0x044fe8000004183c */
[----:B------:R-:W-:Y:S04]  /*6c10*/  F2FP.BF16.PACK_AB R139, R133, R134 ;  /* 0x00000086858b723e */ /* 0x000fe800000010ff */
[C---:B------:R-:W-:Y:S01]  /*6c20*/  HMMA.16816.F32.BF16 R64, R100.reuse, R110, R64 ;  /* 0x0000006e6440723c */ /* 0x040fe20000041840 */
[----:B------:R-:W2:Y:S07]  /*6c30*/  LDSM.16.MT88.4 R108, [R196+0x5100] ;  /* 0x00510000c46c783b */ /* 0x000eae0000004200 */
[C---:B----4-:R-:W-:Y:S08]  /*6c40*/  HMMA.16816.F32.BF16 R68, R100.reuse, R112, R68 ;  /* 0x000000706444723c */ /* 0x050ff00000041844 */
[C---:B------:R-:W-:Y:S08]  /*6c50*/  HMMA.16816.F32.BF16 R72, R100.reuse, R114, R72 ;  /* 0x000000726448723c */ /* 0x040ff00000041848 */
[C---:B-1----:R-:W-:Y:S08]  /*6c60*/  HMMA.16816.F32.BF16 R76, R100.reuse, R104, R76 ;  /* 0x00000068644c723c */ /* 0x042ff0000004184c */
[C---:B------:R-:W-:Y:S01]  /*6c70*/  HMMA.16816.F32.BF16 R80, R100.reuse, R106, R80 ;  /* 0x0000006a6450723c */ /* 0x040fe20000041850 */
[----:B------:R-:W1:Y:S07]  /*6c80*/  LDSM.16.MT88.4 R104, [R198+0x1900] ;  /* 0x00190000c668783b */ /* 0x000e6e0000004200 */
[C---:B------:R-:W-:Y:S08]  /*6c90*/  HMMA.16816.F32.BF16 R84, R100.reuse, R116, R84 ;  /* 0x000000746454723c */ /* 0x040ff00000041854 */
[C---:B------:R-:W-:Y:S08]  /*6ca0*/  HMMA.16816.F32.BF16 R88, R100.reuse, R118, R88 ;  /* 0x000000766458723c */ /* 0x040ff00000041858 */
[C---:B--2---:R-:W-:Y:S08]  /*6cb0*/  HMMA.16816.F32.BF16 R92, R100.reuse, R108, R92 ;  /* 0x0000006c645c723c */ /* 0x044ff0000004185c */
[----:B------:R-:W-:Y:S08]  /*6cc0*/  HMMA.16816.F32.BF16 R96, R100, R110, R96 ;  /* 0x0000006e6460723c */ /* 0x000ff00000041860 */
[C---:B------:R-:W-:Y:S01]  /*6cd0*/  HMMA.16816.F32.BF16 R128, R136.reuse, R124, R4 ;  /* 0x0000007c8880723c */ /* 0x040fe20000041804 */
[----:B------:R-:W2:Y:S07]  /*6ce0*/  LDSM.16.MT88.4 R4, [R198+0x5900] ;  /* 0x00590000c604783b */ /* 0x000eae0000004200 */
[C---:B------:R-:W-:Y:S01]  /*6cf0*/  HMMA.16816.F32.BF16 R124, R136.reuse, R126, R8 ;  /* 0x0000007e887c723c */ /* 0x040fe20000041808 */
[----:B------:R-:W3:Y:S07]  /*6d00*/  LDSM.16.MT88.4 R8, [R197+0x5900] ;  /* 0x00590000c508783b */ /* 0x000eee0000004200 */
[C---:B-1----:R-:W-:Y:S01]  /*6d10*/  HMMA.16816.F32.BF16 R120, R136.reuse, R104, R12 ;  /* 0x000000688878723c */ /* 0x042fe2000004180c */
[----:B------:R-:W1:Y:S07]  /*6d20*/  LDSM.16.MT88.4 R12, [R196+0x5900] ;  /* 0x00590000c40c783b */ /* 0x000e6e0000004200 */
[C---:B------:R-:W-:Y:S07]  /*6d30*/  HMMA.16816.F32.BF16 R116, R136.reuse, R106, R16 ;  /* 0x0000006a8874723c */ /* 0x040fee0000041810 */
[----:B------:R-:W-:Y:S01]  /*6d40*/  FADD.FTZ R17, R171, R174 ;  /* 0x000000aeab117221 */ /* 0x000fe20000010000 */
[C---:B------:R-:W-:Y:S04]  /*6d50*/  HMMA.16816.F32.BF16 R112, R136.reuse, R140, R20 ;  /* 0x0000008c8870723c */ /* 0x040fe80000041814 */
[----:B------:R-:W-:Y:S02]  /*6d60*/  FADD.FTZ R19, R169, R172 ;  /* 0x000000aca9137221 */ /* 0x000fe40000010000 */
[----:B------:R-:W-:Y:S02]  /*6d70*/  FADD.FTZ R17, R170, R17 ;  /* 0x00000011aa117221 */ /* 0x000fe40000010000 */
        /* <DEDUP_REMOVED lines=28> */
[----:B------:R-:W-:Y:S04]  /*6f40*/  FADD.FTZ R241, R241, R236 ;  /* 0x000000ecf1f17221 */ /* 0x000fe80000010000 */
[C---:B------:R-:W-:Y:S04]  /*6f50*/  HMMA.16816.F32.BF16 R64, R136.reuse, R162, R64 ;  /* 0x000000a28840723c */ /* 0x040fe80000041840 */
[----:B------:R-:W-:Y:S04]  /*6f60*/  FADD.FTZ R234, R234, R241 ;  /* 0x000000f1eaea7221 */ /* 0x000fe80000010000 */
[C---:B------:R-:W-:Y:S04]  /*6f70*/  HMMA.16816.F32.BF16 R68, R136.reuse, R164, R68 ;  /* 0x000000a48844723c */ /* 0x040fe80000041844 */
[----:B------:R-:W-:Y:S04]  /*6f80*/  FADD.FTZ R233, R235, R234 ;  /* 0x000000eaebe97221 */ /* 0x000fe80000010000 */
[C---:B------:R-:W-:Y:S08]  /*6f90*/  HMMA.16816.F32.BF16 R72, R136.reuse, R166, R72 ;  /* 0x000000a68848723c */ /* 0x040ff00000041848 */
[C---:B--2---:R-:W-:Y:S07]  /*6fa0*/  HMMA.16816.F32.BF16 R76, R136.reuse, R4, R76 ;  /* 0x00000004884c723c */ /* 0x044fee000004184c */
[----:B------:R-:W-:Y:S01]  /*6fb0*/  FADD.FTZ R5, R237, R0 ;  /* 0x00000000ed057221 */ /* 0x000fe20000010000 */
[C---:B------:R-:W-:Y:S04]  /*6fc0*/  HMMA.16816.F32.BF16 R80, R136.reuse, R6, R80 ;  /* 0x000000068850723c */ /* 0x040fe80000041850 */
[----:B------:R-:W-:Y:S01]  /*6fd0*/  MOV R0, R3 ;  /* 0x0000000300007202 */ /* 0x000fe20000000f00 */
[----:B------:R-:W-:Y:S03]  /*6fe0*/  FADD.FTZ R5, R238, R5 ;  /* 0x00000005ee057221 */ /* 0x000fe60000010000 */
[C---:B---3--:R-:W-:Y:S04]  /*6ff0*/  HMMA.16816.F32.BF16 R84, R136.reuse, R8, R84 ;  /* 0x000000088854723c */ /* 0x048fe80000041854 */
[----:B------:R-:W-:Y:S04]  /*7000*/  FADD.FTZ R134, R134, R5 ;  /* 0x0000000586867221 */ /* 0x000fe80000010000 */
[C---:B------:R-:W-:Y:S04]  /*7010*/  HMMA.16816.F32.BF16 R88, R136.reuse, R10, R88 ;  /* 0x0000000a8858723c */ /* 0x040fe80000041858 */
[----:B------:R-:W-:Y:S04]  /*7020*/  FADD.FTZ R229, R133, R134 ;  /* 0x0000008685e57221 */ /* 0x000fe80000010000 */
[C---:B-1----:R-:W-:Y:S08]  /*7030*/  HMMA.16816.F32.BF16 R92, R136.reuse, R12, R92 ;  /* 0x0000000c885c723c */ /* 0x042ff0000004185c */
[----:B------:R-:W-:Y:S01]  /*7040*/  HMMA.16816.F32.BF16 R96, R136, R14, R96 ;  /* 0x0000000e8860723c */ /* 0x000fe20000041860 */
[----:B------:R-:W-:-:S07]  /*7050*/  @P0 BRA `(.L_x_3) ;  /* 0xffffd5d000000947 */ /* 0x000fce000383ffff */
.L_x_2:
[----:B------:R-:W1:Y:S01]  /*7060*/  SHFL.BFLY PT, R0, R229, 0x2, 0x1f ;  /* 0x0c401f00e5007f89 */ /* 0x000e6200000e0000 */
[----:B------:R-:W-:Y:S01]  /*7070*/  MOV R5, c[0x0][0x4e8] ;  /* 0x00013a0000057a02 */ /* 0x000fe20000000f00 */
[----:B------:R-:W2:Y:S01]  /*7080*/  S2UR UR7, SR_CTAID.Y ;  /* 0x00000000000779c3 */ /* 0x000ea20000002600 */
[----:B------:R-:W-:Y:S01]  /*7090*/  MOV R6, R212 ;  /* 0x000000d400067202 */ /* 0x000fe20000000f00 */
[----:B------:R-:W3:Y:S01]  /*70a0*/  SHFL.BFLY PT, R2, R233, 0x2, 0x1f ;  /* 0x0c401f00e9027f89 */ /* 0x000ee200000e0000 */
[C---:B------:R-:W-:Y:S01]  /*70b0*/  ISETP.NE.AND P4, PT, R5.reuse, 0x1, PT ;  /* 0x000000010500780c */ /* 0x040fe20003f85270 */
[----:B------:R-:W-:Y:S01]  /*70c0*/  IMAD R19, R5, c[0x0][0x388], RZ ;  /* 0x0000e20005137a24 */ /* 0x000fe200078e02ff */
[----:B------:R-:W-:Y:S01]  /*70d0*/  ULDC.64 UR4, c[0x0][0x490] ;  /* 0x0001240000047ab9 */ /* 0x000fe20000000a00 */
[----:B------:R-:W4:Y:S01]  /*70e0*/  S2R R9, SR_TID.X ;  /* 0x0000000000097919 */ /* 0x000f220000002100 */
[----:B------:R-:W-:Y:S01]  /*70f0*/  MOV R8, RZ ;  /* 0x000000ff00087202 */ /* 0x000fe20000000f00 */
[----:B------:R-:W-:Y:S01]  /*7100*/  BSSY B0, `(.L_x_6) ;  /* 0x000016a000007945 */ /* 0x000fe20003800000 */
[----:B------:R-:W-:-:S02]  /*7110*/  SHF.R.S32.HI R218, RZ, 0x2, R218 ;  /* 0x00000002ffda7819 */ /* 0x000fc400000114da */
[----:B------:R-:W-:Y:S02]  /*7120*/  SHF.L.U32 R211, R211, 0x1, RZ ;  /* 0x00000001d3d37819 */ /* 0x000fe400000006ff */
[----:B------:R-:W-:Y:S01]  /*7130*/  LEA R217, R217, R218, 0x4 ;  /* 0x000000dad9d97211 */ /* 0x000fe200078e20ff */
[----:B-1----:R-:W-:Y:S01]  /*7140*/  FADD.FTZ R7, R0, R229 ;  /* 0x000000e500077221 */ /* 0x002fe20000010000 */
[----:B--2---:R-:W-:Y:S01]  /*7150*/  USHF.R.S32.HI UR6, URZ, 0x1f, UR7 ;  /* 0x0000001f3f067899 */ /* 0x004fe20008011407 */
[----:B---3--:R-:W-:Y:S01]  /*7160*/  FADD.FTZ R11, R2, R233 ;  /* 0x000000e9020b7221 */ /* 0x008fe20000010000 */
[----:B------:R-:W-:Y:S02]  /*7170*/  UIMAD.WIDE.U32 UR10, UR7, UR4, URZ ;  /* 0x00000004070a72a5 */ /* 0x000fe4000f8e003f */
[----:B------:R-:W1:Y:S01]  /*7180*/  SHFL.BFLY PT, R2, R7, 0x1, 0x1f ;  /* 0x0c201f0007027f89 */ /* 0x000e6200000e0000 */
[----:B------:R-:W-:Y:S01]  /*7190*/  UIMAD UR8, UR6, UR4, URZ ;  /* 0x00000004060872a4 */ /* 0x000fe2000f8e023f */
[----:B----4-:R-:W-:-:S02]  /*71a0*/  SHF.R.S32.HI R10, RZ, 0x1f, R9 ;  /* 0x0000001fff0a7819 */ /* 0x010fc40000011409 */
[----:B------:R-:W2:Y:S01]  /*71b0*/  SHFL.BFLY PT, R4, R11, 0x1, 0x1f ;  /* 0x0c201f000b047f89 */ /* 0x000ea200000e0000 */
[----:B------:R-:W-:Y:S01]  /*71c0*/  UIMAD UR8, UR7, UR5, UR8 ;  /* 0x00000005070872a4 */ /* 0x000fe2000f8e0208 */
[----:B------:R-:W-:Y:S02]  /*71d0*/  LEA.HI R0, R10, R9, RZ, 0x5 ;  /* 0x000000090a007211 */ /* 0x000fe400078f28ff */
[----:B------:R-:W-:Y:S01]  /*71e0*/  ULDC.64 UR4, c[0x0][0x3e8] ;  /* 0x0000fa0000047ab9 */ /* 0x000fe20000000a00 */
[----:B------:R-:W-:Y:S01]  /*71f0*/  MOV R16, UR10 ;  /* 0x0000000a00107c02 */ /* 0x000fe20008000f00 */
[----:B------:R-:W-:Y:S01]  /*7200*/  UIADD3 UR8, UR11, UR8, URZ ;  /* 0x000000080b087290 */ /* 0x000fe2000fffe03f */
[----:B------:R-:W-:Y:S01]  /*7210*/  MOV R17, UR11 ;  /* 0x0000000b00117c02 */ /* 0x000fe20008000f00 */
[----:B------:R-:W-:-:S04]  /*7220*/  UIMAD UR6, UR6, UR4, URZ ;  /* 0x00000004060672a4 */ /* 0x000fc8000f8e023f */
[----:B------:R-:W-:Y:S01]  /*7230*/  MOV R15, UR8 ;  /* 0x00000008000f7c02 */ /* 0x000fe20008000f00 */
[----:B------:R-:W-:Y:S02]  /*7240*/  UIMAD.WIDE.U32 UR8, UR7, UR4, URZ ;  /* 0x00000004070872a5 */ /* 0x000fe4000f8e003f */
[----:B------:R-:W-:-:S04]  /*7250*/  UIMAD UR5, UR7, UR5, UR6 ;  /* 0x00000005070572a4 */ /* 0x000fc8000f8e0206 */
[----:B------:R-:W-:Y:S01]  /*7260*/  MOV R21, UR9 ;  /* 0x0000000900157c02 */ /* 0x000fe20008000f00 */
[----:B-1----:R-:W-:Y:S01]  /*7270*/  FADD.FTZ R2, R7, R2 ;  /* 0x0000000207027221 */ /* 0x002fe20000010000 */
[----:B------:R-:W-:Y:S01]  /*7280*/  LEA.HI R7, R10, R9, RZ, 0x2 ;  /* 0x000000090a077211 */ /* 0x000fe200078f10ff */
[----:B------:R-:W-:Y:S01]  /*7290*/  UIADD3 UR5, UR9, UR5, URZ ;  /* 0x0000000509057290 */ /* 0x000fe2000fffe03f */
[----:B------:R-:W-:Y:S01]  /*72a0*/  LOP3.LUT R10, R0, 0xffffffe0, RZ, 0xc0, !PT ;  /* 0xffffffe0000a7812 */ /* 0x000fe200078ec0ff */
[----:B--2---:R-:W-:Y:S01]  /*72b0*/  FADD.FTZ R4, R11, R4 ;  /* 0x000000040b047221 */ /* 0x004fe20000010000 */
[----:B------:R-:W-:Y:S01]  /*72c0*/  FSETP.NE.FTZ.AND P0, PT, R2, RZ, PT ;  /* 0x000000ff0200720b */ /* 0x000fe20003f15000 */
[----:B------:R-:W-:Y:S01]  /*72d0*/  @P4 IMAD.HI.U32 R11, R212, c[0x0][0x4ec], RZ ;  /* 0x00013b00d40b4a27 */ /* 0x000fe200078e00ff */
[----:B------:R-:W-:Y:S02]  /*72e0*/  SHF.R.S32.HI R14, RZ, 0x1f, R7 ;  /* 0x0000001fff0e7819 */ /* 0x000fe40000011407 */
[----:B------:R-:W-:-:S02]  /*72f0*/  LOP3.LUT R12, R7, 0xfffffffc, RZ, 0xc0, !PT ;  /* 0xfffffffc070c7812 */ /* 0x000fc400078ec0ff */
[----:B------:R-:W-:Y:S02]  /*7300*/  @P4 SHF.R.U32.HI R6, RZ, c[0x0][0x4f0], R11 ;  /* 0x00013c00ff064a19 */ /* 0x000fe4000001160b */
[----:B------:R-:W-:Y:S01]  /*7310*/  IADD3 R11, -R10, R9, RZ ;  /* 0x000000090a0b7210 */ /* 0x000fe20007ffe1ff */
[----:B------:R-:W-:Y:S01]  /*7320*/  IMAD.IADD R9, R9, 0x1, -R12 ;  /* 0x0000000109097824 */ /* 0x000fe200078e0a0c */
[----:B------:R-:W-:Y:S01]  /*7330*/  MOV R10, RZ ;  /* 0x000000ff000a7202 */ /* 0x000fe20000000f00 */
[----:B------:R-:W1:Y:S01]  /*7340*/  S2R R12, SR_CTAID.X ;  /* 0x00000000000c7919 */ /* 0x000e620000002500 */
[----:B------:R-:W-:Y:S02]  /*7350*/  IADD3 R13, -R6, RZ, RZ ;  /* 0x000000ff060d7210 */ /* 0x000fe40007ffe1ff */
[----:B------:R-:W-:Y:S02]  /*7360*/  LOP3.LUT P2, RZ, R11, 0x3, RZ, 0xc0, !PT ;  /* 0x000000030bff7812 */ /* 0x000fe4000784c0ff */
[----:B------:R-:W2:Y:S01]  /*7370*/  @P0 MUFU.RCP R10, R2 ;  /* 0x00000002000a0308 */ /* 0x000ea20000001000 */
[----:B------:R-:W-:Y:S01]  /*7380*/  IMAD R11, R13, c[0x0][0x4e8], R212 ;  /* 0x00013a000d0b7a24 */ /* 0x000fe200078e02d4 */
[----:B------:R-:W-:-:S02]  /*7390*/  SHF.R.S32.HI R13, RZ, 0x2, R7 ;  /* 0x00000002ff0d7819 */ /* 0x000fc40000011407 */
[----:B------:R-:W-:Y:S02]  /*73a0*/  FSETP.NE.FTZ.AND P1, PT, R4, RZ, PT ;  /* 0x000000ff0400720b */ /* 0x000fe40003f35000 */
[----:B------:R-:W-:Y:S02]  /*73b0*/  LEA.HI R7, R14, R13, RZ, 0x3 ;  /* 0x0000000d0e077211 */ /* 0x000fe400078f18ff */
[----:B------:R-:W3:Y:S01]  /*73c0*/  @P0 MUFU.LG2 R2, R2 ;  /* 0x0000000200020308 */ /* 0x000ee20000000c00 */
[----:B------:R-:W-:Y:S02]  /*73d0*/  @P0 MOV R5, 0x3f317218 ;  /* 0x3f31721800050802 */ /* 0x000fe40000000f00 */
[----:B------:R-:W-:Y:S02]  /*73e0*/  LOP3.LUT R14, R7, 0xfffffff8, RZ, 0xc0, !PT ;  /* 0xfffffff8070e7812 */ /* 0x000fe400078ec0ff */
[----:B------:R-:W-:Y:S01]  /*73f0*/  MOV R20, UR8 ;  /* 0x0000000800147c02 */ /* 0x000fe20008000f00 */
[----:B------:R-:W-:Y:S01]  /*7400*/  @P0 FMUL.FTZ R5, R5, c[0x0][0x2d0] ;  /* 0x0000b40005050a20 */ /* 0x000fe20000410000 */
[----:B------:R-:W-:Y:S01]  /*7410*/  IADD3 R7, R13, -R14, RZ ;  /* 0x8000000e0d077210 */ /* 0x000fe20007ffe0ff */
[----:B------:R-:W-:Y:S01]  /*7420*/  IMAD.MOV.U32 R13, RZ, RZ, -0x800000 ;  /* 0xff800000ff0d7424 */ /* 0x000fe200078e00ff */
[----:B------:R-:W-:Y:S01]  /*7430*/  @P1 MUFU.RCP R8, R4 ;  /* 0x0000000400081308 */ /* 0x000fe20000001000 */
[C---:B--2---:R-:W-:Y:S01]  /*7440*/  FMUL.FTZ R131, R10.reuse, R131 ;  /* 0x000000830a837220 */ /* 0x044fe20000410000 */
[----:B------:R-:W-:Y:S01]  /*7450*/  MOV R23, UR5 ;  /* 0x0000000500177c02 */ /* 0x000fe20008000f00 */
[----:B------:R-:W-:Y:S01]  /*7460*/  FMUL.FTZ R130, R10, R130 ;  /* 0x000000820a827220 */ /* 0x000fe20000410000 */
[----:B-1----:R-:W-:Y:S01]  /*7470*/  LEA R18, R12, R217, 0x7 ;  /* 0x000000d90c127211 */ /* 0x002fe200078e38ff */
[----:B------:R-:W-:Y:S01]  /*7480*/  FMUL.FTZ R127, R10, R127 ;  /* 0x0000007f0a7f7220 */ /* 0x000fe20000410000 */
[----:B------:R-:W-:Y:S01]  /*7490*/  MOV R14, R16 ;  /* 0x00000010000e7202 */ /* 0x000fe20000000f00 */
[----:B---3--:R-:W-:Y:S01]  /*74a0*/  @P0 FMUL.FTZ R2, R2, 0.69314718246459960938 ;  /* 0x3f31721802020820 */ /* 0x008fe20000410000 */
[----:B------:R-:W1:Y:S01]  /*74b0*/  @P1 MUFU.LG2 R4, R4 ;  /* 0x0000000400041308 */ /* 0x000e620000000c00 */
[C---:B------:R-:W-:Y:S01]  /*74c0*/  FMUL.FTZ R126, R10.reuse, R126 ;  /* 0x0000007e0a7e7220 */ /* 0x040fe20000410000 */
[----:B------:R-:W-:Y:S01]  /*74d0*/  @P1 MOV R17, 0x3f317218 ;  /* 0x3f31721800111802 */ /* 0x000fe20000000f00 */
[----:B------:R-:W-:Y:S01]  /*74e0*/  @P0 FFMA.FTZ R13, R5, R3, R2 ;  /* 0x00000003050d0223 */ /* 0x000fe20000010002 */
[----:B------:R-:W-:Y:S01]  /*74f0*/  SHF.L.U32 R5, R7, 0x6, RZ ;  /* 0x0000000607057819 */ /* 0x000fe200000006ff */
[----:B------:R-:W2:Y:S01]  /*7500*/  S2R R3, SR_CTAID.Z ;  /* 0x0000000000037919 */ /* 0x000ea20000002700 */
[----:B------:R-:W-:Y:S01]  /*7510*/  FMUL.FTZ R123, R10, R123 ;  /* 0x0000007b0a7b7220 */ /* 0x000fe20000410000 */
[----:B------:R-:W-:Y:S01]  /*7520*/  ISETP.GE.OR P6, PT, R18, R19, P2 ;  /* 0x000000131200720c */ /* 0x000fe200017c6670 */
[----:B------:R-:W-:Y:S01]  /*7530*/  FMUL.FTZ R122, R10, R122 ;  /* 0x0000007a0a7a7220 */ /* 0x000fe20000410000 */
[----:B------:R-:W-:Y:S01]  /*7540*/  IADD3 R18, R18, 0x8, RZ ;  /* 0x0000000812127810 */ /* 0x000fe20007ffe0ff */
[C---:B------:R-:W-:Y:S01]  /*7550*/  FMUL.FTZ R119, R10.reuse, R119 ;  /* 0x000000770a777220 */ /* 0x040fe20000410000 */
[----:B------:R-:W-:Y:S01]  /*7560*/  SHF.R.S32.HI R0, RZ, 0x5, R0 ;  /* 0x00000005ff007819 */ /* 0x000fe20000011400 */
[C---:B------:R-:W-:Y:S01]  /*7570*/  FMUL.FTZ R118, R10.reuse, R118 ;  /* 0x000000760a767220 */ /* 0x040fe20000410000 */
[----:B------:R-:W-:Y:S01]  /*7580*/  LOP3.LUT R5, R5, 0x1c0, RZ, 0xc0, !PT ;  /* 0x000001c005057812 */ /* 0x000fe200078ec0ff */
[----:B------:R-:W-:Y:S01]  /*7590*/  FMUL.FTZ R115, R10, R115 ;  /* 0x000000730a737220 */ /* 0x000fe20000410000 */
[----:B------:R-:W-:Y:S01]  /*75a0*/  MOV R16, 0xff800000 ;  /* 0xff80000000107802 */ /* 0x000fe20000000f00 */
[----:B-1----:R-:W-:Y:S01]  /*75b0*/  @P1 FMUL.FTZ R21, R4, 0.69314718246459960938 ;  /* 0x3f31721804151820 */ /* 0x002fe20000410000 */
[C---:B------:R-:W-:Y:S01]  /*75c0*/  LEA.HI R4, R9.reuse, R9, RZ, 0x1 ;  /* 0x0000000909047211 */ /* 0x040fe200078f08ff */
[----:B------:R-:W-:Y:S01]  /*75d0*/  FMUL.FTZ R114, R10, R114 ;  /* 0x000000720a727220 */ /* 0x000fe20000410000 */
[----:B------:R-:W-:Y:S01]  /*75e0*/  ISETP.GE.OR P5, PT, R18, R19, P2 ;  /* 0x000000131200720c */ /* 0x000fe200017a6670 */
[----:B------:R-:W-:Y:S01]  /*75f0*/  FMUL.FTZ R111, R10, R111 ;  /* 0x0000006f0a6f7220 */ /* 0x000fe20000410000 */
[----:B------:R-:W-:Y:S01]  /*7600*/  LOP3.LUT R4, R4, 0x1ffffffe, RZ, 0xc0, !PT ;  /* 0x1ffffffe04047812 */ /* 0x000fe200078ec0ff */
[----:B------:R-:W-:Y:S01]  /*7610*/  FMUL.FTZ R110, R10, R110 ;  /* 0x0000006e0a6e7220 */ /* 0x000fe20000410000 */
[----:B------:R-:W-:Y:S01]  /*7620*/  LEA R0, R0, R9, 0x9 ;  /* 0x0000000900007211 */ /* 0x000fe200078e48ff */
[C---:B------:R-:W-:Y:S01]  /*7630*/  FMUL.FTZ R107, R10.reuse, R107 ;  /* 0x0000006b0a6b7220 */ /* 0x040fe20000410000 */
[----:B------:R-:W-:Y:S01]  /*7640*/  IADD3 R4, R9, -R4, RZ ;  /* 0x8000000409047210 */ /* 0x000fe20007ffe0ff */
[C---:B------:R-:W-:Y:S01]  /*7650*/  FMUL.FTZ R106, R10.reuse, R106 ;  /* 0x0000006a0a6a7220 */ /* 0x040fe20000410000 */
[----:B------:R-:W-:Y:S01]  /*7660*/  LEA.HI R5, R5, R5, RZ, 0x1d ;  /* 0x0000000505057211 */ /* 0x000fe200078fe8ff */
[C---:B------:R-:W-:Y:S01]  /*7670*/  FMUL.FTZ R103, R10.reuse, R103 ;  /* 0x000000670a677220 */ /* 0x040fe20000410000 */
[----:B--2---:R-:W-:Y:S01]  /*7680*/  SHF.R.S32.HI R2, RZ, 0x1f, R3 ;  /* 0x0000001fff027819 */ /* 0x004fe20000011403 */
[----:B------:R-:W-:Y:S01]  /*7690*/  FMUL.FTZ R102, R10, R102 ;  /* 0x000000660a667220 */ /* 0x000fe20000410000 */
[----:B------:R-:W-:Y:S01]  /*76a0*/  LEA R217, R4, R217, 0x3 ;  /* 0x000000d904d97211 */ /* 0x000fe200078e18ff */
[C---:B------:R-:W-:Y:S01]  /*76b0*/  FMUL.FTZ R39, R10.reuse, R39 ;  /* 0x000000270a277220 */ /* 0x040fe20000410000 */
[----:B------:R-:W-:Y:S01]  /*76c0*/  SHF.R.S32.HI R4, RZ, 0x1f, R6 ;  /* 0x0000001fff047819 */ /* 0x000fe20000011406 */
[----:B------:R-:W-:Y:S01]  /*76d0*/  FMUL.FTZ R38, R10, R38 ;  /* 0x000000260a267220 */ /* 0x000fe20000410000 */
[----:B------:R-:W-:Y:S01]  /*76e0*/  LEA R217, R12, R217, 0x7 ;  /* 0x000000d90cd97211 */ /* 0x000fe200078e38ff */
[C---:B------:R-:W-:Y:S01]  /*76f0*/  FMUL.FTZ R43, R10.reuse, R43 ;  /* 0x0000002b0a2b7220 */ /* 0x040fe20000410000 */
[----:B------:R-:W-:Y:S01]  /*7700*/  F2FP.BF16.PACK_AB R130, R131, R130 ;  /* 0x000000828382723e */ /* 0x000fe200000010ff */
        /* <DEDUP_REMOVED lines=30> */
[----:B------:R-:W-:-:S02]  /*78f0*/  FMUL.FTZ R75, R10, R75 ;  /* 0x0000004b0a4b7220 */ /* 0x000fc40000410000 */
[C---:B------:R-:W-:Y:S01]  /*7900*/  FMUL.FTZ R74, R10.reuse, R74 ;  /* 0x0000004a0a4a7220 */ /* 0x040fe20000410000 */
[----:B------:R-:W-:Y:S01]  /*7910*/  F2FP.BF16.PACK_AB R70, R71, R70 ;  /* 0x000000464746723e */ /* 0x000fe200000010ff */
[C---:B------:R-:W-:Y:S02]  /*7920*/  FMUL.FTZ R79, R10.reuse, R79 ;  /* 0x0000004f0a4f7220 */ /* 0x040fe40000410000 */
[C---:B------:R-:W-:Y:S01]  /*7930*/  FMUL.FTZ R78, R10.reuse, R78 ;  /* 0x0000004e0a4e7220 */ /* 0x040fe20000410000 */
[----:B------:R-:W-:Y:S01]  /*7940*/  F2FP.BF16.PACK_AB R74, R75, R74 ;  /* 0x0000004a4b4a723e */ /* 0x000fe200000010ff */
[C---:B------:R-:W-:Y:S02]  /*7950*/  FMUL.FTZ R83, R10.reuse, R83 ;  /* 0x000000530a537220 */ /* 0x040fe40000410000 */
        /* <DEDUP_REMOVED lines=12> */
[----:B------:R-:W-:Y:S01]  /*7a20*/  FMUL.FTZ R10, R10, R98 ;  /* 0x000000620a0a7220 */ /* 0x000fe20000410000 */
[----:B------:R-:W-:Y:S01]  /*7a30*/  F2FP.BF16.PACK_AB R94, R95, R94 ;  /* 0x0000005e5f5e723e */ /* 0x000fe200000010ff */
[----:B------:R-:W-:Y:S02]  /*7a40*/  IMAD.MOV.U32 R22, RZ, RZ, R20 ;  /* 0x000000ffff167224 */ /* 0x000fe400078e0014 */
[----:B------:R-:W-:Y:S01]  /*7a50*/  @P1 FMUL.FTZ R17, R17, c[0x0][0x2d0] ;  /* 0x0000b40011111a20 */ /* 0x000fe20000410000 */
[----:B------:R-:W-:Y:S01]  /*7a60*/  F2FP.BF16.PACK_AB R99, R99, R10 ;  /* 0x0000000a6363723e */ /* 0x000fe200000010ff */
[----:B------:R-:W-:Y:S02]  /*7a70*/  IMAD R10, R2, c[0x0][0x3f0], RZ ;  /* 0x0000fc00020a7a24 */ /* 0x000fe400078e02ff */
[----:B------:R-:W-:-:S04]  /*7a80*/  IMAD.WIDE.U32 R22, R3, c[0x0][0x3f0], R22 ;  /* 0x0000fc0003167a25 */ /* 0x000fc800078e0016 */
[C---:B------:R-:W-:Y:S02]  /*7a90*/  IMAD R10, R3.reuse, c[0x0][0x3f4], R10 ;  /* 0x0000fd00030a7a24 */ /* 0x040fe400078e020a */
[----:B------:R-:W-:Y:S02]  /*7aa0*/  IMAD R2, R2, c[0x0][0x498], RZ ;  /* 0x0001260002027a24 */ /* 0x000fe400078e02ff */
[----:B------:R-:W-:Y:S01]  /*7ab0*/  IMAD.WIDE.U32 R14, R3, c[0x0][0x498], R14 ;  /* 0x00012600030e7a25 */ /* 0x000fe200078e000e */
[----:B------:R-:W-:-:S03]  /*7ac0*/  IADD3 R23, R23, R10, RZ ;  /* 0x0000000a17177210 */ /* 0x000fc60007ffe0ff */
[----:B------:R-:W-:Y:S02]  /*7ad0*/  IMAD R2, R3, c[0x0][0x49c], R2 ;  /* 0x0001270003027a24 */ /* 0x000fe400078e0202 */
[----:B------:R-:W-:Y:S02]  /*7ae0*/  IMAD R3, R4, c[0x0][0x3e0], RZ ;  /* 0x0000f80004037a24 */ /* 0x000fe400078e02ff */
[----:B------:R-:W-:Y:S01]  /*7af0*/  @P1 FFMA.FTZ R16, R17, R132, R21 ;  /* 0x0000008411101223 */ /* 0x000fe20000010015 */
[C---:B------:R-:W-:Y:S01]  /*7b00*/  R2P PR, R7.reuse, 0x6 ;  /* 0x0000000607007804 */ /* 0x040fe20000000000 */
[C---:B------:R-:W-:Y:S02]  /*7b10*/  IMAD R3, R6.reuse, c[0x0][0x3e4], R3 ;  /* 0x0000f90006037a24 */ /* 0x040fe400078e0203 */
[----:B------:R-:W-:Y:S01]  /*7b20*/  IMAD.WIDE.U32 R20, R6, c[0x0][0x3e0], R22 ;  /* 0x0000f80006147a25 */ /* 0x000fe200078e0016 */
[----:B------:R-:W-:-:S03]  /*7b30*/  LOP3.LUT R6, R7, 0x1, RZ, 0xc0, !PT ;  /* 0x0000000107067812 */ /* 0x000fc600078ec0ff */
[----:B------:R-:W-:Y:S01]  /*7b40*/  @P4 IMAD.HI.U32 R4, R217, c[0x0][0x4ec], RZ ;  /* 0x00013b00d9044a27 */ /* 0x000fe200078e00ff */
[----:B------:R-:W-:Y:S02]  /*7b50*/  ISETP.NE.U32.AND P3, PT, R6, 0x1, PT ;  /* 0x000000010600780c */ /* 0x000fe40003f65070 */
[----:B------:R-:W-:Y:S01]  /*7b60*/  IADD3 R21, R21, R3, RZ ;  /* 0x0000000315157210 */ /* 0x000fe20007ffe0ff */
[----:B------:R-:W-:Y:S01]  /*7b70*/  IMAD.U32 R0, R0, 0x2, R5 ;  /* 0x0000000200007824 */ /* 0x000fe200078e0005 */
[----:B------:R-:W-:Y:S01]  /*7b80*/  MOV R5, R217 ;  /* 0x000000d900057202 */ /* 0x000fe20000000f00 */
[C---:B------:R-:W-:Y:S01]  /*7b90*/  FMUL.FTZ R129, R8.reuse, R129 ;  /* 0x0000008108817220 */ /* 0x040fe20000410000 */
[----:B------:R-:W-:Y:S01]  /*7ba0*/  @P4 SHF.R.U32.HI R5, RZ, c[0x0][0x4f0], R4 ;  /* 0x00013c00ff054a19 */ /* 0x000fe20000011604 */
[----:B------:R-:W-:Y:S01]  /*7bb0*/  FMUL.FTZ R128, R8, R128 ;  /* 0x0000008008807220 */ /* 0x000fe20000410000 */
[----:B------:R-:W-:Y:S01]  /*7bc0*/  SHF.L.U32 R7, R0, 0x1, RZ ;  /* 0x0000000100077819 */ /* 0x000fe200000006ff */
[----:B------:R-:W-:Y:S01]  /*7bd0*/  BAR.SYNC.DEFER_BLOCKING 0x1, 0x100 ;  /* 0x0044000000007b1d */ /* 0x000fe20000010000 */
[----:B------:R-:W-:Y:S01]  /*7be0*/  IADD3 R6, -R5, RZ, RZ ;  /* 0x000000ff05067210 */ /* 0x000fe20007ffe1ff */
[C---:B------:R-:W-:Y:S01]  /*7bf0*/  FMUL.FTZ R125, R8.reuse, R125 ;  /* 0x0000007d087d7220 */ /* 0x040fe20000410000 */
[----:B------:R-:W-:Y:S01]  /*7c00*/  IADD3 R4, R7, 0x80, RZ ;  /* 0x0000008007047810 */ /* 0x000fe20007ffe0ff */
[----:B------:R-:W-:Y:S01]  /*7c10*/  FMUL.FTZ R124, R8, R124 ;  /* 0x0000007c087c7220 */ /* 0x000fe20000410000 */
[----:B------:R-:W-:Y:S01]  /*7c20*/  MOV R0, 0x20 ;  /* 0x0000002000007802 */ /* 0x000fe20000000f00 */
[----:B------:R-:W-:Y:S01]  /*7c30*/  IMAD R217, R6, c[0x0][0x4e8], R217 ;  /* 0x00013a0006d97a24 */ /* 0x000fe200078e02d9 */
[----:B------:R-:W-:Y:S01]  /*7c40*/  SHF.R.S32.HI R3, RZ, 0x1f, R11 ;  /* 0x0000001fff037819 */ /* 0x000fe2000001140b */
[C---:B------:R-:W-:Y:S01]  /*7c50*/  FMUL.FTZ R121, R8.reuse, R121 ;  /* 0x0000007908797220 */ /* 0x040fe20000410000 */
[----:B------:R-:W-:Y:S01]  /*7c60*/  SHF.R.S32.HI R9, RZ, 0x1f, R5 ;  /* 0x0000001fff097819 */ /* 0x000fe20000011405 */
[C---:B------:R-:W-:Y:S01]  /*7c70*/  FMUL.FTZ R120, R8.reuse, R120 ;  /* 0x0000007808787220 */ /* 0x040fe20000410000 */
[----:B------:R-:W-:Y:S01]  /*7c80*/  IADD3 R14, P0, R5, R14, RZ ;  /* 0x0000000e050e7210 */ /* 0x000fe20007f1e0ff */
[C---:B------:R-:W-:Y:S01]  /*7c90*/  FMUL.FTZ R117, R8.reuse, R117 ;  /* 0x0000007508757220 */ /* 0x040fe20000410000 */
[----:B------:R-:W-:Y:S01]  /*7ca0*/  IADD3 R17, R7, 0x70, RZ ;  /* 0x0000007007117810 */ /* 0x000fe20007ffe0ff */
[----:B------:R-:W-:Y:S01]  /*7cb0*/  FMUL.FTZ R116, R8, R116 ;  /* 0x0000007408747220 */ /* 0x000fe20000410000 */
[----:B------:R-:W-:Y:S01]  /*7cc0*/  @P3 IADD3 R17, R4, 0x10, RZ ;  /* 0x0000001004113810 */ /* 0x000fe20007ffe0ff */
[C---:B------:R-:W-:Y:S01]  /*7cd0*/  FMUL.FTZ R113, R8.reuse, R113 ;  /* 0x0000007108717220 */ /* 0x040fe20000410000 */
[----:B------:R-:W-:Y:S01]  /*7ce0*/  MOV R4, 0x40 ;  /* 0x0000004000047802 */ /* 0x000fe20000000f00 */
[----:B------:R-:W-:Y:S01]  /*7cf0*/  FMUL.FTZ R112, R8, R112 ;  /* 0x0000007008707220 */ /* 0x000fe20000410000 */
[----:B------:R-:W-:Y:S01]  /*7d00*/  SEL R0, R0, 0xffffffe0, !P1 ;  /* 0xffffffe000007807 */ /* 0x000fe20004800000 */
[C---:B------:R-:W-:Y:S01]  /*7d10*/  FMUL.FTZ R109, R8.reuse, R109 ;  /* 0x0000006d086d7220 */ /* 0x040fe20000410000 */
[----:B------:R-:W-:Y:S01]  /*7d20*/  IADD3.X R15, R9, R15, R2, P0, !PT ;  /* 0x0000000f090f7210 */ /* 0x000fe200007fe402 */
[----:B------:R-:W-:Y:S01]  /*7d30*/  IMAD R2, R3, c[0x0][0x3d8], RZ ;  /* 0x0000f60003027a24 */ /* 0x000fe200078e02ff */
[----:B------:R-:W-:Y:S01]  /*7d40*/  SHF.R.S32.HI R5, RZ, 0x1f, R217 ;  /* 0x0000001fff057819 */ /* 0x000fe200000114d9 */
[C---:B------:R-:W-:Y:S01]  /*7d50*/  FMUL.FTZ R108, R8.reuse, R108 ;  /* 0x0000006c086c7220 */ /* 0x040fe20000410000 */
[----:B------:R-:W-:Y:S01]  /*7d60*/  F2FP.BF16.PACK_AB R128, R129, R128 ;  /* 0x000000808180723e */ /* 0x000fe200000010ff */
[----:B------:R-:W-:Y:S01]  /*7d70*/  FMUL.FTZ R105, R8, R105 ;  /* 0x0000006908697220 */ /* 0x000fe20000410000 */
[----:B------:R-:W-:Y:S01]  /*7d80*/  SEL R4, R4, 0xffffffc0, !P2 ;  /* 0xffffffc004047807 */ /* 0x000fe20005000000 */
[C---:B------:R-:W-:Y:S01]  /*7d90*/  FMUL.FTZ R104, R8.reuse, R104 ;  /* 0x0000006808687220 */ /* 0x040fe20000410000 */
[----:B------:R-:W-:Y:S01]  /*7da0*/  F2FP.BF16.PACK_AB R124, R125, R124 ;  /* 0x0000007c7d7c723e */ /* 0x000fe200000010ff */
[C---:B------:R-:W-:Y:S01]  /*7db0*/  FMUL.FTZ R101, R8.reuse, R101 ;  /* 0x0000006508657220 */ /* 0x040fe20000410000 */
[----:B------:R-:W-:Y:S01]  /*7dc0*/  F2FP.BF16.PACK_AB R120, R121, R120 ;  /* 0x000000787978723e */ /* 0x000fe200000010ff */
[----:B------:R-:W-:Y:S01]  /*7dd0*/  FMUL.FTZ R100, R8, R100 ;  /* 0x0000006408647220 */ /* 0x000fe20000410000 */
[----:B------:R-:W-:Y:S01]  /*7de0*/  IADD3 R3, R7, R0, RZ ;  /* 0x0000000007037210 */ /* 0x000fe20007ffe0ff */
[----:B------:R-:W-:Y:S01]  /*7df0*/  IMAD.IADD R9, R0, 0x1, R17 ;  /* 0x0000000100097824 */ /* 0x000fe200078e0211 */
[----:B------:R-:W-:Y:S01]  /*7e00*/  F2FP.BF16.PACK_AB R116, R117, R116 ;  /* 0x000000747574723e */ /* 0x000fe200000010ff */
[C---:B------:R-:W-:Y:S01]  /*7e10*/  FMUL.FTZ R37, R8.reuse, R37 ;  /* 0x0000002508257220 */ /* 0x040fe20000410000 */
[----:B------:R-:W-:Y:S01]  /*7e20*/  F2FP.BF16.PACK_AB R112, R113, R112 ;  /* 0x000000707170723e */ /* 0x000fe200000010ff */
[C---:B------:R-:W-:Y:S01]  /*7e30*/  FMUL.FTZ R36, R8.reuse, R36 ;  /* 0x0000002408247220 */ /* 0x040fe20000410000 */
[----:B------:R-:W-:Y:S01]  /*7e40*/  F2FP.BF16.PACK_AB R108, R109, R108 ;  /* 0x0000006c6d6c723e */ /* 0x000fe200000010ff */
[----:B------:R-:W-:Y:S01]  /*7e50*/  IMAD R2, R11, c[0x0][0x3dc], R2 ;  /* 0x0000f7000b027a24 */ /* 0x000fe200078e0202 */
[----:B------:R-:W-:Y:S01]  /*7e60*/  STS [R7+0x80], R128 ;  /* 0x0000808007007388 */ /* 0x000fe20000000800 */
[----:B------:R-:W-:Y:S01]  /*7e70*/  IMAD R0, R5, c[0x0][0x488], RZ ;  /* 0x0001220005007a24 */ /* 0x000fe200078e02ff */
[----:B------:R-:W-:Y:S01]  /*7e80*/  IADD3 R5, R7, R4, RZ ;  /* 0x0000000407057210 */ /* 0x000fe20007ffe0ff */
[C---:B------:R-:W-:Y:S01]  /*7e90*/  FMUL.FTZ R41, R8.reuse, R41 ;  /* 0x0000002908297220 */ /* 0x040fe20000410000 */
[----:B------:R-:W-:Y:S01]  /*7ea0*/  STS [R7+0x480], R130 ;  /* 0x0004808207007388 */ /* 0x000fe20000000800 */
[----:B------:R-:W-:Y:S01]  /*7eb0*/  FMUL.FTZ R40, R8, R40 ;  /* 0x0000002808287220 */ /* 0x000fe20000410000 */
[----:B------:R-:W-:Y:S01]  /*7ec0*/  F2FP.BF16.PACK_AB R104, R105, R104 ;  /* 0x000000686968723e */ /* 0x000fe200000010ff */
[----:B------:R-:W-:Y:S01]  /*7ed0*/  IMAD.WIDE.U32 R10, R11, c[0x0][0x3d8], R20 ;  /* 0x0000f6000b0a7a25 */ /* 0x000fe200078e0014 */
[C---:B------:R-:W-:Y:S01]  /*7ee0*/  IADD3 R21, R4.reuse, R17, RZ ;  /* 0x0000001104157210 */ /* 0x040fe20007ffe0ff */
[----:B------:R-:W-:Y:S01]  /*7ef0*/  STS [R17], R124 ;  /* 0x0000007c11007388 */ /* 0x000fe20000000800 */
[----:B------:R-:W-:Y:S01]  /*7f00*/  IADD3 R23, R4, R3, RZ ;  /* 0x0000000304177210 */ /* 0x000fe20007ffe0ff */
[C---:B------:R-:W-:Y:S01]  /*7f10*/  FMUL.FTZ R45, R8.reuse, R45 ;  /* 0x0000002d082d7220 */ /* 0x040fe20000410000 */
[----:B------:R-:W-:Y:S01]  /*7f20*/  F2FP.BF16.PACK_AB R100, R101, R100 ;  /* 0x000000646564723e */ /* 0x000fe200000010ff */
[C---:B------:R-:W-:Y:S01]  /*7f30*/  FMUL.FTZ R44, R8.reuse, R44 ;  /* 0x0000002c082c7220 */ /* 0x040fe20000410000 */
[----:B------:R-:W-:Y:S01]  /*7f40*/  STS [R17+0x400], R126 ;  /* 0x0004007e11007388 */ /* 0x000fe20000000800 */
[C---:B------:R-:W-:Y:S01]  /*7f50*/  FMUL.FTZ R49, R8.reuse, R49 ;  /* 0x0000003108317220 */ /* 0x040fe20000410000 */
[----:B------:R-:W-:Y:S01]  /*7f60*/  IADD3 R25, R9, R4, RZ ;  /* 0x0000000409197210 */ /* 0x000fe20007ffe0ff */
[C---:B------:R-:W-:Y:S01]  /*7f70*/  FMUL.FTZ R48, R8.reuse, R48 ;  /* 0x0000003008307220 */ /* 0x040fe20000410000 */
[----:B------:R-:W-:Y:S01]  /*7f80*/  STS [R3+0x80], R120 ;  /* 0x0000807803007388 */ /* 0x000fe20000000800 */
[C---:B------:R-:W-:Y:S01]  /*7f90*/  FMUL.FTZ R53, R8.reuse, R53 ;  /* 0x0000003508357220 */ /* 0x040fe20000410000 */
[----:B------:R-:W-:Y:S01]  /*7fa0*/  F2FP.BF16.PACK_AB R36, R37, R36 ;  /* 0x000000242524723e */ /* 0x000fe200000010ff */
[C---:B------:R-:W-:Y:S01]  /*7fb0*/  FMUL.FTZ R52, R8.reuse, R52 ;  /* 0x0000003408347220 */ /* 0x040fe20000410000 */
[----:B------:R-:W-:Y:S01]  /*7fc0*/  STS [R3+0x480], R122 ;  /* 0x0004807a03007388 */ /* 0x000fe20000000800 */
[C---:B------:R-:W-:Y:S01]  /*7fd0*/  FMUL.FTZ R57, R8.reuse, R57 ;  /* 0x0000003908397220 */ /* 0x040fe20000410000 */
[----:B------:R-:W-:Y:S01]  /*7fe0*/  F2FP.BF16.PACK_AB R40, R41, R40 ;  /* 0x000000282928723e */ /* 0x000fe200000010ff */
[C---:B------:R-:W-:Y:S01]  /*7ff0*/  FMUL.FTZ R56, R8.reuse, R56 ;  /* 0x0000003808387220 */ /* 0x040fe20000410000 */
[----:B------:R-:W-:Y:S01]  /*8000*/  STS [R9], R116 ;  /* 0x0000007409007388 */ /* 0x000fe20000000800 */
[C---:B------:R-:W-:Y:S01]  /*8010*/  FMUL.FTZ R61, R8.reuse, R61 ;  /* 0x0000003d083d7220 */ /* 0x040fe20000410000 */
[----:B------:R-:W-:Y:S01]  /*8020*/  F2FP.BF16.PACK_AB R44, R45, R44 ;  /* 0x0000002c2d2c723e */ /* 0x000fe200000010ff */
        /* <DEDUP_REMOVED lines=24> */
[----:B------:R-:W-:Y:S01]  /*81b0*/  FMUL.FTZ R84, R8, R84 ;  /* 0x0000005408547220 */ /* 0x000fe20000410000 */
[----:B------:R-:W-:Y:S01]  /*81c0*/  STS [R23+0x480], R106 ;  /* 0x0004806a17007388 */ /* 0x000fe20000000800 */
[----:B------:R-:W-:Y:S01]  /*81d0*/  IMAD.WIDE.U32 R14, R217, c[0x0][0x488], R14 ;  /* 0x00012200d90e7a25 */ /* 0x000fe200078e000e */
[----:B------:R-:W-:-:S02]  /*81e0*/  F2FP.BF16.PACK_AB R72, R73, R72 ;  /* 0x000000484948723e */ /* 0x000fc400000010ff */
[----:B------:R-:W-:Y:S01]  /*81f0*/  STS [R25], R100 ;  /* 0x0000006419007388 */ /* 0x000fe20000000800 */
[----:B------:R-:W-:Y:S01]  /*8200*/  IMAD R0, R217, c[0x0][0x48c], R0 ;  /* 0x00012300d9007a24 */ /* 0x000fe200078e0200 */
        /* <DEDUP_REMOVED lines=11> */
[----:B------:R-:W-:Y:S01]  /*82c0*/  FMUL.FTZ R8, R8, R96 ;  /* 0x0000006008087220 */ /* 0x000fe20000410000 */
[----:B------:R-:W-:-:S02]  /*82d0*/  LEA R6, P0, R14, c[0x0][0x450], 0x2 ;  /* 0x000114000e067a11 */ /* 0x000fc400078010ff */
[----:B------:R-:W-:Y:S01]  /*82e0*/  STS [R17+0x4000], R40 ;  /* 0x0040002811007388 */ /* 0x000fe20000000800 */
[----:B------:R-:W-:Y:S02]  /*82f0*/  IADD3 R15, R15, R0, RZ ;  /* 0x000000000f0f7210 */ /* 0x000fe40007ffe0ff */
[----:B------:R-:W-:Y:S01]  /*8300*/  F2FP.BF16.PACK_AB R88, R89, R88 ;  /* 0x000000585958723e */ /* 0x000fe200000010ff */
[----:B------:R-:W-:Y:S01]  /*8310*/  STS [R17+0x4400], R42 ;  /* 0x0044002a11007388 */ /* 0x000fe20000000800 */
[----:B------:R-:W-:Y:S02]  /*8320*/  F2FP.BF16.PACK_AB R92, R93, R92 ;  /* 0x0000005c5d5c723e */ /* 0x000fe400000010ff */
[----:B------:R-:W-:Y:S01]  /*8330*/  F2FP.BF16.PACK_AB R8, R97, R8 ;  /* 0x000000086108723e */ /* 0x000fe200000010ff */
[----:B------:R-:W-:Y:S01]  /*8340*/  STS [R3+0x4080], R44 ;  /* 0x0040802c03007388 */ /* 0x000fe20000000800 */
[----:B------:R-:W-:Y:S02]  /*8350*/  LEA.HI.X R15, R14, c[0x0][0x454], R15, 0x2, P0 ;  /* 0x000115000e0f7a11 */ /* 0x000fe400000f140f */
[----:B------:R-:W-:Y:S01]  /*8360*/  LEA R0, P0, R10, c[0x0][0x380], 0x1 ;  /* 0x0000e0000a007a11 */ /* 0x000fe200078008ff */
[----:B------:R-:W-:Y:S04]  /*8370*/  STS [R3+0x4480], R46 ;  /* 0x0044802e03007388 */ /* 0x000fe80000000800 */
        /* <DEDUP_REMOVED lines=15> */
[----:B------:R1:W-:Y:S04]  /*8470*/  STS [R3+0x8480], R78 ;  /* 0x0084804e03007388 */ /* 0x0003e80000000800 */
[----:B------:R-:W-:Y:S04]  /*8480*/  STS [R9+0x8000], R80 ;  /* 0x0080005009007388 */ /* 0x000fe80000000800 */
[----:B------:R-:W-:Y:S04]  /*8490*/  STS [R9+0x8400], R82 ;  /* 0x0084005209007388 */ /* 0x000fe80000000800 */
[----:B------:R-:W-:Y:S04]  /*84a0*/  STS [R5+0x8080], R84 ;  /* 0x0080805405007388 */ /* 0x000fe80000000800 */
[----:B------:R-:W-:Y:S04]  /*84b0*/  STS [R5+0x8480], R86 ;  /* 0x0084805605007388 */ /* 0x000fe80000000800 */
[----:B------:R-:W-:Y:S04]  /*84c0*/  STS [R21+0x8000], R88 ;  /* 0x0080005815007388 */ /* 0x000fe80000000800 */
[----:B------:R-:W-:Y:S01]  /*84d0*/  STS [R21+0x8400], R90 ;  /* 0x0084005a15007388 */ /* 0x000fe20000000800 */
[----:B-1----:R-:W-:-:S03]  /*84e0*/  IADD3 R3, R11, R2, RZ ;  /* 0x000000020b037210 */ /* 0x002fc60007ffe0ff */
[----:B------:R-:W-:Y:S04]  /*84f0*/  STS [R23+0x8080], R92 ;  /* 0x0080805c17007388 */ /* 0x000fe80000000800 */
[----:B------:R-:W-:Y:S04]  /*8500*/  STS [R23+0x8480], R94 ;  /* 0x0084805e17007388 */ /* 0x000fe80000000800 */
[----:B------:R-:W-:Y:S04]  /*8510*/  STS [R25+0x8000], R8 ;  /* 0x0080000819007388 */ /* 0x000fe80000000800 */
[----:B------:R-:W-:Y:S04]  /*8520*/  STS [R25+0x8400], R99 ;  /* 0x0084006319007388 */ /* 0x000fe80000000800 */
[----:B------:R-:W-:Y:S04]  /*8530*/  SHFL.IDX PT, R96, R6, RZ, 0x1c1f ;  /* 0x001c1fff06607589 */ /* 0x000fe800000e0000 */
[----:B------:R-:W1:Y:S04]  /*8540*/  SHFL.IDX PT, R97, R15, RZ, 0x1c1f ;  /* 0x001c1fff0f617589 */ /* 0x000e6800000e0000 */
[----:B------:R-:W-:Y:S06]  /*8550*/  BAR.SYNC.DEFER_BLOCKING 0x1, 0x100 ;  /* 0x0044000000007b1d */ /* 0x000fec0000010000 */
[----:B------:R-:W-:Y:S04]  /*8560*/  SHFL.IDX PT, R100, R6, 0x1, 0x1c1f ;  /* 0x003c1f0006647f89 */ /* 0x000fe800000e0000 */
[----:B------:R-:W2:Y:S04]  /*8570*/  SHFL.IDX PT, R101, R15, 0x1, 0x1c1f ;  /* 0x003c1f000f657f89 */ /* 0x000ea800000e0000 */
[----:B------:R-:W3:Y:S04]  /*8580*/  SHFL.IDX PT, R56, R0, RZ, 0x181f ;  /* 0x00181fff00387589 */ /* 0x000ee800000e0000 */
[----:B-1----:R1:W-:Y:S04]  /*8590*/  @!P6 ST.E [R96.64], R16 ;  /* 0x000000106000e985 */ /* 0x0023e8000c10190c */
[----:B--2---:R2:W-:Y:S04]  /*85a0*/  @!P5 ST.E [R100.64], R13 ;  /* 0x0000000d6400d985 */ /* 0x0045e8000c10190c */
[----:B------:R2:W4:Y:S04]  /*85b0*/  LDS.128 R48, [R211+0x1080] ;  /* 0x00108000d3307984 */ /* 0x0005280000000c00 */
[----:B------:R2:W2:Y:S04]  /*85c0*/  LDS.128 R44, [R211+0x2080] ;  /* 0x00208000d32c7984 */ /* 0x0004a80000000c00 */
[----:B------:R2:W2:Y:S04]  /*85d0*/  LDS.128 R40, [R211+0x3080] ;  /* 0x00308000d3287984 */ /* 0x0004a80000000c00 */
[----:B------:R2:W2:Y:S01]  /*85e0*/  LDS.128 R36, [R211+0x5080] ;  /* 0x00508000d3247984 */ /* 0x0004a20000000c00 */
[----:B-1----:R-:W-:-:S02]  /*85f0*/  LEA.HI.X R16, R10, c[0x0][0x384], R3, 0x1, P0 ;  /* 0x0000e1000a107a11 */ /* 0x002fc400000f0c03 */
[----:B------:R-:W-:Y:S01]  /*8600*/  ISETP.GE.AND P0, PT, R210, R19, PT ;  /* 0x00000013d200720c */ /* 0x000fe20003f06270 */
[----:B------:R1:W1:Y:S04]  /*8610*/  LDS.128 R32, [R211+0x6080] ;  /* 0x00608000d3207984 */ /* 0x0002680000000c00 */
[----:B------:R1:W1:Y:S04]  /*8620*/  LDS.128 R28, [R211+0x7080] ;  /* 0x00708000d31c7984 */ /* 0x0002680000000c00 */
[----:B------:R1:W1:Y:S04]  /*8630*/  LDS.128 R24, [R211+0x9080] ;  /* 0x00908000d3187984 */ /* 0x0002680000000c00 */
[----:B------:R1:W1:Y:S04]  /*8640*/  LDS.128 R20, [R211+0xa080] ;  /* 0x00a08000d3147984 */ /* 0x0002680000000c00 */
[----:B------:R1:W1:Y:S04]  /*8650*/  LDS.128 R4, [R211+0xb080] ;  /* 0x00b08000d3047984 */ /* 0x0002680000000c00 */
[----:B------:R1:W1:Y:S01]  /*8660*/  SHFL.IDX PT, R57, R16, RZ, 0x181f ;  /* 0x00181fff10397589 */ /* 0x00026200000e0000 */
[----:B------:R-:W-:Y:S05]  /*8670*/  @P0 BRA `(.L_x_7) ;  /* 0x0000012000000947 */ /* 0x000fea0003800000 */
[----:B---3--:R-:W3:Y:S01]  /*8680*/  LDS.128 R52, [R211+0x80] ;  /* 0x00008000d3347984 */ /* 0x008ee20000000c00 */
[----:B------:R-:W-:-:S02]  /*8690*/  ISETP.GE.AND P1, PT, R215, c[0x0][0x3c8], PT ;  /* 0x0000f200d7007a0c */ /* 0x000fc40003f26270 */
[----:B------:R-:W-:Y:S01]  /*86a0*/  ISETP.GE.AND P0, PT, R214, c[0x0][0x3c8], PT ;  /* 0x0000f200d6007a0c */ /* 0x000fe20003f06270 */
[----:B--2---:R-:W2:Y:S01]  /*86b0*/  LDS.128 R12, [R211+0x4080] ;  /* 0x00408000d30c7984 */ /* 0x004ea20000000c00 */
[----:B------:R-:W-:-:S03]  /*86c0*/  ISETP.GE.AND P2, PT, R216, c[0x0][0x3c8], PT ;  /* 0x0000f200d8007a0c */ /* 0x000fc60003f46270 */
[----:B------:R-:W5:Y:S06]  /*86d0*/  LDS.128 R8, [R211+0x8080] ;  /* 0x00808000d3087984 */ /* 0x000f6c0000000c00 */
[----:B------:R-:W-:Y:S02]  /*86e0*/  @!P1 SHF.R.S32.HI R2, RZ, 0x1f, R215 ;  /* 0x0000001fff029819 */ /* 0x000fe400000114d7 */
[----:B------:R-:W-:Y:S02]  /*86f0*/  @!P0 SHF.R.S32.HI R17, RZ, 0x1f, R214 ;  /* 0x0000001fff118819 */ /* 0x000fe400000114d6 */
[----:B------:R-:W-:Y:S01]  /*8700*/  @!P1 LEA.HI R3, R2, R215, RZ, 0x3 ;  /* 0x000000d702039211 */ /* 0x000fe200078f18ff */
[----:B-1----:R-:W-:Y:S01]  /*8710*/  @!P2 IMAD.WIDE R58, R216, 0x2, R56 ;  /* 0x00000002d83aa825 */ /* 0x002fe200078e0238 */
[----:B------:R-:W-:-:S02]  /*8720*/  @!P0 LEA.HI R2, R17, R214, RZ, 0x3 ;  /* 0x000000d611028211 */ /* 0x000fc400078f18ff */
[----:B------:R-:W-:Y:S02]  /*8730*/  @!P1 LOP3.LUT R3, R3, 0xfffffff8, RZ, 0xc0, !PT ;  /* 0xfffffff803039812 */ /* 0x000fe400078ec0ff */
[----:B------:R-:W-:-:S03]  /*8740*/  @!P0 LOP3.LUT R2, R2, 0xfffffff8, RZ, 0xc0, !PT ;  /* 0xfffffff802028812 */ /* 0x000fc600078ec0ff */
[----:B------:R-:W-:-:S04]  /*8750*/  @!P1 IMAD.WIDE R60, R3, 0x2, R56 ;  /* 0x00000002033c9825 */ /* 0x000fc800078e0238 */
[----:B------:R-:W-:Y:S01]  /*8760*/  @!P0 IMAD.WIDE R2, R2, 0x2, R56 ;  /* 0x0000000202028825 */ /* 0x000fe200078e0238 */
[----:B---3--:R1:W-:Y:S04]  /*8770*/  @!P2 ST.E.128 [R58.64], R52 ;  /* 0x000000343a00a985 */ /* 0x0083e8000c101d0c */
[----:B--2---:R1:W-:Y:S04]  /*8780*/  @!P1 ST.E.128 [R60.64], R12 ;  /* 0x0000000c3c009985 */ /* 0x0043e8000c101d0c */
[----:B-----5:R1:W-:Y:S02]  /*8790*/  @!P0 ST.E.128 [R2.64], R8 ;  /* 0x0000000802008985 */ /* 0x0203e4000c101d0c */
.L_x_7:
[----:B---3--:R-:W-:Y:S05]  /*87a0*/  BSYNC B0 ;  /* 0x0000000000007941 */ /* 0x008fea0003800000 */
.L_x_6:
[----:B-1----:R-:W-:Y:S01]  /*87b0*/  IADD3 R2, R210, 0x20, RZ ;  /* 0x00000020d2027810 */ /* 0x002fe20007ffe0ff */
[----:B------:R1:W3:Y:S01]  /*87c0*/  SHFL.IDX PT, R11, R16, 0x1, 0x181f ;  /* 0x00381f00100b7f89 */ /* 0x0002e200000e0000 */
[----:B------:R-:W-:Y:S02]  /*87d0*/  BSSY B0, `(.L_x_8) ;  /* 0x0000013000007945 */ /* 0x000fe40003800000 */
[----:B------:R-:W-:Y:S01]  /*87e0*/  ISETP.GE.AND P0, PT, R2, R19, PT ;  /* 0x000000130200720c */ /* 0x000fe20003f06270 */
[----:B------:R1:W4:-:S12]  /*87f0*/  SHFL.IDX PT, R10, R0, 0x1, 0x181f ;  /* 0x00381f00000a7f89 */ /* 0x00031800000e0000 */
[----:B------:R-:W-:Y:S05]  /*8800*/  @P0 BRA `(.L_x_9) ;  /* 0x000000f000000947 */ /* 0x000fea0003800000 */
[----:B------:R-:W-:Y:S02]  /*8810*/  ISETP.GE.AND P1, PT, R215, c[0x0][0x3c8], PT ;  /* 0x0000f200d7007a0c */ /* 0x000fe40003f26270 */
[----:B------:R-:W-:Y:S02]  /*8820*/  ISETP.GE.AND P0, PT, R214, c[0x0][0x3c8], PT ;  /* 0x0000f200d6007a0c */ /* 0x000fe40003f06270 */
[----:B------:R-:W-:-:S09]  /*8830*/  ISETP.GE.AND P2, PT, R216, c[0x0][0x3c8], PT ;  /* 0x0000f200d8007a0c */ /* 0x000fd20003f46270 */
[----:B------:R-:W-:Y:S02]  /*8840*/  @!P1 SHF.R.S32.HI R2, RZ, 0x1f, R215 ;  /* 0x0000001fff029819 */ /* 0x000fe400000114d7 */
[----:B------:R-:W-:Y:S02]  /*8850*/  @!P0 SHF.R.S32.HI R9, RZ, 0x1f, R214 ;  /* 0x0000001fff098819 */ /* 0x000fe400000114d6 */
[----:B------:R-:W-:Y:S02]  /*8860*/  @!P1 LEA.HI R3, R2, R215, RZ, 0x3 ;  /* 0x000000d702039211 */ /* 0x000fe400078f18ff */
[----:B------:R-:W-:Y:S01]  /*8870*/  @!P0 LEA.HI R2, R9, R214, RZ, 0x3 ;  /* 0x000000d609028211 */ /* 0x000fe200078f18ff */
[----:B---34-:R-:W-:Y:S01]  /*8880*/  @!P2 IMAD.WIDE R8, R216, 0x2, R10 ;  /* 0x00000002d808a825 */ /* 0x018fe200078e020a */
[----:B------:R-:W-:Y:S02]  /*8890*/  @!P1 LOP3.LUT R3, R3, 0xfffffff8, RZ, 0xc0, !PT ;  /* 0xfffffff803039812 */ /* 0x000fe400078ec0ff */
[----:B------:R-:W-:-:S02]  /*88a0*/  @!P0 LOP3.LUT R2, R2, 0xfffffff8, RZ, 0xc0, !PT ;  /* 0xfffffff802028812 */ /* 0x000fc400078ec0ff */
[----:B------:R3:W-:Y:S01]  /*88b0*/  @!P2 ST.E.128 [R8.64], R48 ;  /* 0x000000300800a985 */ /* 0x0007e2000c101d0c */
[----:B--2---:R-:W-:-:S04]  /*88c0*/  @!P1 IMAD.WIDE R12, R3, 0x2, R10 ;  /* 0x00000002030c9825 */ /* 0x004fc800078e020a */
[----:B------:R-:W-:Y:S01]  /*88d0*/  @!P0 IMAD.WIDE R2, R2, 0x2, R10 ;  /* 0x0000000202028825 */ /* 0x000fe200078e020a */
[----:B------:R3:W-:Y:S04]  /*88e0*/  @!P1 ST.E.128 [R12.64], R36 ;  /* 0x000000240c009985 */ /* 0x0007e8000c101d0c */
[----:B------:R3:W-:Y:S02]  /*88f0*/  @!P0 ST.E.128 [R2.64], R24 ;  /* 0x0000001802008985 */ /* 0x0007e4000c101d0c */
.L_x_9:
[----:B------:R-:W-:Y:S05]  /*8900*/  BSYNC B0 ;  /* 0x0000000000007941 */ /* 0x000fea0003800000 */
.L_x_8:
[----:B---3--:R-:W-:Y:S01]  /*8910*/  IADD3 R2, R210, 0x40, RZ ;  /* 0x00000040d2027810 */ /* 0x008fe20007ffe0ff */
[----:B------:R3:W1:Y:S01]  /*8920*/  SHFL.IDX PT, R11, R16, 0x2, 0x181f ;  /* 0x00581f00100b7f89 */ /* 0x00066200000e0000 */
[----:B------:R-:W-:Y:S02]  /*8930*/  BSSY B0, `(.L_x_10) ;  /* 0x0000013000007945 */ /* 0x000fe40003800000 */
[----:B------:R-:W-:Y:S01]  /*8940*/  ISETP.GE.AND P0, PT, R2, R19, PT ;  /* 0x000000130200720c */ /* 0x000fe20003f06270 */
[----:B----4-:R3:W4:-:S12]  /*8950*/  SHFL.IDX PT, R10, R0, 0x2, 0x181f ;  /* 0x00581f00000a7f89 */ /* 0x01071800000e0000 */
        /* <DEDUP_REMOVED lines=8> */
[----:B-1--4-:R-:W-:Y:S01]  /*89e0*/  @!P2 IMAD.WIDE R8, R216, 0x2, R10 ;  /* 0x00000002d808a825 */ /* 0x012fe200078e020a */
[----:B------:R-:W-:Y:S02]  /*89f0*/  @!P1 LOP3.LUT R3, R3, 0xfffffff8, RZ, 0xc0, !PT ;  /* 0xfffffff803039812 */ /* 0x000fe400078ec0ff */
[----:B------:R-:W-:-:S02]  /*8a00*/  @!P0 LOP3.LUT R2, R2, 0xfffffff8, RZ, 0xc0, !PT ;  /* 0xfffffff802028812 */ /* 0x000fc400078ec0ff */
[----:B--2---:R1:W-:Y:S01]  /*8a10*/  @!P2 ST.E.128 [R8.64], R44 ;  /* 0x0000002c0800a985 */ /* 0x0043e2000c101d0c */
[----:B------:R-:W-:-:S04]  /*8a20*/  @!P1 IMAD.WIDE R12, R3, 0x2, R10 ;  /* 0x00000002030c9825 */ /* 0x000fc800078e020a */
[----:B------:R-:W-:Y:S01]  /*8a30*/  @!P0 IMAD.WIDE R2, R2, 0x2, R10 ;  /* 0x0000000202028825 */ /* 0x000fe200078e020a */
[----:B------:R1:W-:Y:S04]  /*8a40*/  @!P1 ST.E.128 [R12.64], R32 ;  /* 0x000000200c009985 */ /* 0x0003e8000c101d0c */
[----:B------:R1:W-:Y:S02]  /*8a50*/  @!P0 ST.E.128 [R2.64], R20 ;  /* 0x0000001402008985 */ /* 0x0003e4000c101d0c */
.L_x_11:
[----:B------:R-:W-:Y:S05]  /*8a60*/  BSYNC B0 ;  /* 0x0000000000007941 */ /* 0x000fea0003800000 */
.L_x_10:
[----:B------:R-:W-:Y:S01]  /*8a70*/  IADD3 R210, R210, 0x60, RZ ;  /* 0x00000060d2d27810 */ /* 0x000fe20007ffe0ff */
[----:B-1----:R1:W3:Y:S03]  /*8a80*/  SHFL.IDX PT, R3, R16, 0x3, 0x181f ;  /* 0x00781f0010037f89 */ /* 0x0022e600000e0000 */
[----:B------:R-:W-:Y:S01]  /*8a90*/  ISETP.GE.AND P0, PT, R210, R19, PT ;  /* 0x00000013d200720c */ /* 0x000fe20003f06270 */
[----:B------:R1:W4:-:S12]  /*8aa0*/  SHFL.IDX PT, R2, R0, 0x3, 0x181f ;  /* 0x00781f0000027f89 */ /* 0x00031800000e0000 */
[----:B------:R-:W-:Y:S05]  /*8ab0*/  @P0 EXIT ;  /* 0x000000000000094d */ /* 0x000fea0003800000 */
[----:B------:R-:W-:Y:S02]  /*8ac0*/  ISETP.GE.AND P0, PT, R215, c[0x0][0x3c8], PT ;  /* 0x0000f200d7007a0c */ /* 0x000fe40003f06270 */
[----:B------:R-:W-:-:S11]  /*8ad0*/  ISETP.GE.AND P1, PT, R216, c[0x0][0x3c8], PT ;  /* 0x0000f200d8007a0c */ /* 0x000fd60003f26270 */
[----:B-1-3--:R-:W-:Y:S02]  /*8ae0*/  @!P0 SHF.R.S32.HI R0, RZ, 0x1f, R215 ;  /* 0x0000001fff008819 */ /* 0x00afe400000114d7 */
[----:B----4-:R-:W-:Y:S02]  /*8af0*/  @!P1 IMAD.WIDE R216, R216, 0x2, R2 ;  /* 0x00000002d8d89825 */ /* 0x010fe400078e0202 */
[----:B------:R-:W-:-:S03]  /*8b00*/  @!P0 LEA.HI R0, R0, R215, RZ, 0x3 ;  /* 0x000000d700008211 */ /* 0x000fc600078f18ff */
[----:B--2---:R1:W-:Y:S01]  /*8b10*/  @!P1 ST.E.128 [R216.64], R40 ;  /* 0x00000028d8009985 */ /* 0x0043e2000c101d0c */
[----:B------:R-:W-:-:S05]  /*8b20*/  @!P0 LOP3.LUT R0, R0, 0xfffffff8, RZ, 0xc0, !PT ;  /* 0xfffffff800008812 */ /* 0x000fca00078ec0ff */
[----:B------:R-:W-:-:S05]  /*8b30*/  @!P0 IMAD.WIDE R8, R0, 0x2, R2 ;  /* 0x0000000200088825 */ /* 0x000fca00078e0202 */
[----:B------:R1:W-:Y:S01]  /*8b40*/  @!P0 ST.E.128 [R8.64], R28 ;  /* 0x0000001c08008985 */ /* 0x0003e2000c101d0c */
[----:B------:R-:W-:-:S13]  /*8b50*/  ISETP.GE.AND P0, PT, R214, c[0x0][0x3c8], PT ;  /* 0x0000f200d6007a0c */ /* 0x000fda0003f06270 */
[----:B------:R-:W-:Y:S05]  /*8b60*/  @P0 EXIT ;  /* 0x000000000000094d */ /* 0x000fea0003800000 */
[----:B-1----:R-:W-:-:S04]  /*8b70*/  SHF.R.S32.HI R9, RZ, 0x1f, R214 ;  /* 0x0000001fff097819 */ /* 0x002fc800000114d6 */
[----:B------:R-:W-:-:S04]  /*8b80*/  LEA.HI R9, R9, R214, RZ, 0x3 ;  /* 0x000000d609097211 */ /* 0x000fc800078f18ff */
[----:B------:R-:W-:-:S05]  /*8b90*/  LOP3.LUT R9, R9, 0xfffffff8, RZ, 0xc0, !PT ;  /* 0xfffffff809097812 */ /* 0x000fca00078ec0ff */
[----:B------:R-:W-:-:S05]  /*8ba0*/  IMAD.WIDE R2, R9, 0x2, R2 ;  /* 0x0000000209027825 */ /* 0x000fca00078e0202 */
[----:B------:R-:W-:Y:S01]  /*8bb0*/  ST.E.128 [R2.64], R4 ;  /* 0x0000000402007985 */ /* 0x000fe2000c101d0c */
[----:B------:R-:W-:Y:S05]  /*8bc0*/  EXIT ;  /* 0x000000000000794d */ /* 0x000fea0003800000 */
.L_x_12:
[----:B------:R-:W-:-:S00]  /*8bd0*/  BRA `(.L_x_12) ;  /* 0xfffffff000007947 */ /* 0x000fc0000383ffff */
[----:B------:R-:W-:-:S00]  /*8be0*/  NOP ;  /* 0x0000000000007918 */ /* 0x000fc00000000000 */
        /* <DEDUP_REMOVED lines=9> */
.L_x_3394:


//--------------------- .text._ZN7cutlass13device_kernelIN5flash19enable_sm80_to_sm89INS1_16FlashAttnFwdSm80INS1_25CollectiveMainloopFwdSm80ILi8ELi1ELb0EN4cute5tupleIJNS5_1CILi128EEENS7_ILi64EEENS7_ILi192EEEEEELi192ENS_10bfloat16_tEfNS_4arch4Sm80ELb0ELb0ELb1ELb1ELb1ELb0ELb1ELb0EEENS1_21CollectiveEpilogueFwdINS6_IJS8_SA_S9_EEENS6_IJNS7_ILi1EEESI_SI_EEESC_SE_Li256ELb1ELb1ELb0ELb0EEENS1_19SingleTileSchedulerILb1ELb0ELb1ELi128EEEEEEEEEvNT_6ParamsE --------------------------
	.section	.text._ZN7cutlass13device_kernelIN5flash19enable_sm80_to_sm89INS1_16FlashAttnFwdSm80INS1_25CollectiveMainloopFwdSm80ILi8ELi1ELb0EN4cute5tupleIJNS5_1CILi128EEENS7_ILi64EEENS7_ILi192EEEEEELi192ENS_10bfloat16_tEfNS_4arch4Sm80ELb0ELb0ELb1ELb1ELb1ELb0ELb1ELb0EEENS1_21CollectiveEpilogueFwdINS6_IJS8_SA_S9_EEENS6_IJNS7_ILi1EEESI_SI_EEESC_SE_Li256ELb1ELb1ELb0ELb0EEENS1_19SingleTileSchedulerILb1ELb0ELb1ELi128EEEEEEEEEvNT_6ParamsE,"ax",@progbits
	.sectioninfo	@"SHI_REGISTERS=255"
	.align	128
.text._ZN7cutlass13device_kernelIN5flash19enable_sm80_to_sm89INS1_16FlashAttnFwdSm80INS1_25CollectiveMainloopFwdSm80ILi8ELi1ELb0EN4cute5tupleIJNS5_1CILi128EEENS7_ILi64EEENS7_ILi192EEEEEELi192ENS_10bfloat16_tEfNS_4arch4Sm80ELb0ELb0ELb1ELb1ELb1ELb0ELb1ELb0EEENS1_21CollectiveEpilogueFwdINS6_IJS8_SA_S9_EEENS6_IJNS7_ILi1EEESI_SI_EEESC_SE_Li256ELb1ELb1ELb0ELb0EEENS1_19SingleTileSchedulerILb1ELb0ELb1ELi128EEEEEEEEEvNT_6ParamsE:
        .type           _ZN7cutlass13device_kernelIN5flash19enable_sm80_to_sm89INS1_16FlashAttnFwdSm80INS1_25CollectiveMainloopFwdSm80ILi8ELi1ELb0EN4cute5tupleIJNS5_1CILi128EEENS7_ILi64EEENS7_ILi192EEEEEELi192ENS_10bfloat16_tEfNS_4arch4Sm80ELb0ELb0ELb1ELb1ELb1ELb0ELb1ELb0EEENS1_21CollectiveEpilogueFwdINS6_IJS8_SA_S9_EEENS6_IJNS7_ILi1EEESI_SI_EEESC_SE_Li256ELb1ELb1ELb0ELb0EEENS1_19SingleTileSchedulerILb1ELb0ELb1ELi128EEEEEEEEEvNT_6ParamsE,@function
        .size           _ZN7cutlass13device_kernelIN5flash19enable_sm80_to_sm89INS1_16FlashAttnFwdSm80INS1_25CollectiveMainloopFwdSm80ILi8ELi1ELb0EN4cute5tupleIJNS5_1CILi128EEENS7_ILi64EEENS7_ILi192EEEEEELi192ENS_10bfloat16_tEfNS_4arch4Sm80ELb0ELb0ELb1ELb1ELb1ELb0ELb1ELb0EEENS1_21CollectiveEpilogueFwdINS6_IJS8_SA_S9_EEENS6_IJNS7_ILi1EEESI_SI_EEESC_SE_Li256ELb1ELb1ELb0ELb0EEENS1_19SingleTileSchedulerILb1ELb0ELb1ELi128EEEEEEEEEvNT_6ParamsE,(.L_x_3395 - _ZN7cutlass13device_kernelIN5flash19enable_sm80_to_sm89INS1_16FlashAttnFwdSm80INS1_25CollectiveMainloopFwdSm80ILi8ELi1ELb0EN4cute5tupleIJNS5_1CILi128EEENS7_ILi64EEENS7_ILi192EEEEEELi192ENS_10bfloat16_tEfNS_4arch4Sm80ELb0ELb0ELb1ELb1ELb1ELb0ELb1ELb0EEENS1_21CollectiveEpilogueFwdINS6_IJS8_SA_S9_EEENS6_IJNS7_ILi1EEESI_SI_EEESC_SE_Li256ELb1ELb1ELb0ELb0EEENS1_19SingleTileSchedulerILb1ELb0ELb1ELi128EEEEEEEEEvNT_6ParamsE)
        .other          _ZN7cutlass13device_kernelIN5flash19enable_sm80_to_sm89INS1_16FlashAttnFwdSm80INS1_25CollectiveMainloopFwdSm80ILi8ELi1ELb0EN4cute5tupleIJNS5_1CILi128EEENS7_ILi64EEENS7_ILi192EEEEEELi192ENS_10bfloat16_tEfNS_4arch4Sm80ELb0ELb0ELb1ELb1ELb1ELb0ELb1ELb0EEENS1_21CollectiveEpilogueFwdINS6_IJS8_SA_S9_EEENS6_IJNS7_ILi1EEESI_SI_EEESC_SE_Li256ELb1ELb1ELb0ELb0EEENS1_19SingleTileSchedulerILb1ELb0ELb1ELi128EEEEEEEEEvNT_6ParamsE,@"STO_CUDA_ENTRY STV_DEFAULT"
_ZN7cutlass13device_kernelIN5flash19enable_sm80_to_sm89INS1_16FlashAttnFwdSm80INS1_25CollectiveMainloopFwdSm80ILi8ELi1ELb0EN4cute5tupleIJNS5_1CILi128EEENS7_ILi64EEENS7_ILi192EEEEEELi192ENS_10bfloat16_tEfNS_4arch4Sm80ELb0ELb0ELb1ELb1ELb1ELb0ELb1ELb0EEENS1_21CollectiveEpilogueFwdINS6_IJS8_SA_S9_EEENS6_IJNS7_ILi1EEESI_SI_EEESC_SE_Li256ELb1ELb1ELb0ELb0EEENS1_19SingleTileSchedulerILb1ELb0ELb1ELi128EEEEEEEEEvNT_6ParamsE:
[----:B------:R-:W-:Y:S02]  /*0000*/  MOV R1, c[0x0][0x28] ;  /* 0x00000a0000017a02 */ /* 0x000fe40000000f00 */
[----:B------:R-:W1:Y:S01]  /*0010*/  S2R R4, SR_TID.X ;  /* 0x0000000000047919 */ /* 0x000e620000002100 */
[----:B------:R-:W2:Y:S01]  /*0020*/  S2UR UR16, SR_CTAID.Z ;  /* 0x00000000001079c3 */ /* 0x000ea20000002700 */
[----:B------:R-:W-:Y:S02]  /*0030*/  UMOV UR7, 0x4 ;  /* 0x0000000400077882 */ /* 0x000fe40000000000 */
[----:B------:R-:W-:Y:S02]  /*0040*/  ULDC.64 UR8, c[0x0][0x568] ;  /* 0x00015a0000087ab9 */ /* 0x000fe40000000a00 */
[----:B------:R-:W-:-:S03]  /*0050*/  ULDC.64 UR14, c[0x0][0x118] ;  /* 0x00004600000e7ab9 */ /* 0x000fc60000000a00 */
[----:B------:R-:W3:Y:S01]  /*0060*/  S2UR UR5, SR_CTAID.X ;  /* 0x00000000000579c3 */ /* 0x000ee20000002500 */
[----:B-1----:R-:W-:Y:S01]  /*0070*/  SHF.R.U32.HI R0, RZ, 0x5, R4 ;  /* 0x00000005ff007819 */ /* 0x002fe20000011604 */
[----:B--2---:R-:W-:-:S05]  /*0080*/  UIMAD.WIDE UR8, UR16, UR7, UR8 ;  /* 0x00000007100872a5 */ /* 0x004fca000f8e0208 */
[----:B------:R-:W1:Y:S02]  /*0090*/  SHFL.IDX PT, R0, R0, RZ, 0x1f ;  /* 0x00001fff00007589 */ /* 0x000e6400000e0000 */
[----:B-1----:R-:W-:-:S13]  /*00a0*/  ISETP.NE.AND P0, PT, R0, RZ, PT ;  /* 0x000000ff0000720c */ /* 0x002fda0003f05270 */
[----:B---3--:R-:W-:Y:S05]  /*00b0*/  @!P0 BRA `(.L_x_13) ;  /* 0x000001c000008947 */ /* 0x008fea0003800000 */
[----:B------:R-:W-:-:S04]  /*00c0*/  ISETP.NE.U32.AND P0, PT, RZ, c[0x0][0x568], PT ;  /* 0x00015a00ff007a0c */ /* 0x000fc80003f05070 */
[----:B------:R-:W-:-:S13]  /*00d0*/  ISETP.NE.AND.EX P0, PT, RZ, c[0x0][0x56c], PT, P0 ;  /* 0x00015b00ff007a0c */ /* 0x000fda0003f05300 */
[----:B------:R-:W-:Y:S05]  /*00e0*/  @!P0 BRA `(.L_x_14) ;  /* 0x0000005000008947 */ /* 0x000fea0003800000 */
[----:B------:R-:W-:Y:S02]  /*00f0*/  MOV R2, UR8 ;  /* 0x0000000800027c02 */ /* 0x000fe40008000f00 */
[----:B------:R-:W-:-:S05]  /*0100*/  MOV R3, UR9 ;  /* 0x0000000900037c02 */ /* 0x000fca0008000f00 */
[----:B------:R-:W2:Y:S02]  /*0110*/  LDG.E R2, [R2.64] ;  /* 0x0000000e02027981 */ /* 0x000ea4000c1e1900 */
[----:B--2---:R1:W2:Y:S02]  /*0120*/  R2UR UR6, R2 ;  /* 0x00000000020673c2 */ /* 0x0042a400000e0000 */
[----:B-12---:R-:W-:Y:S05]  /*0130*/  BRA `(.L_x_15) ;  /* 0x000000e000007947 */ /* 0x006fea0003800000 */
.L_x_14:
[----:B------:R-:W-:-:S04]  /*0140*/  ISETP.NE.U32.AND P0, PT, RZ, c[0x0][0x560], PT ;  /* 0x00015800ff007a0c */ /* 0x000fc80003f05070 */
[----:B------:R-:W-:-:S13]  /*0150*/  ISETP.NE.AND.EX P0, PT, RZ, c[0x0][0x564], PT, P0 ;  /* 0x00015900ff007a0c */ /* 0x000fda0003f05300 */
[----:B------:R-:W-:Y:S05]  /*0160*/  @!P0 BRA `(.L_x_16) ;  /* 0x000000a000008947 */ /* 0x000fea0003800000 */
[----:B------:R-:W-:Y:S02]  /*0170*/  ULDC.64 UR8, c[0x0][0x560] ;  /* 0x0001580000087ab9 */ /* 0x000fe40000000a00 */
[----:B------:R-:W-:-:S06]  /*0180*/  UIMAD.WIDE UR8, UR16, UR7, UR8 ;  /* 0x00000007100872a5 */ /* 0x000fcc000f8e0208 */
[----:B------:R-:W-:Y:S02]  /*0190*/  MOV R6, UR8 ;  /* 0x0000000800067c02 */ /* 0x000fe40008000f00 */
[----:B------:R-:W-:-:S05]  /*01a0*/  MOV R7, UR9 ;  /* 0x0000000900077c02 */ /* 0x000fca0008000f00 */
[----:B------:R-:W2:Y:S04]  /*01b0*/  LDG.E R2, [R6.64] ;  /* 0x0000000e06027981 */ /* 0x000ea8000c1e1900 */
[----:B------:R-:W3:Y:S01]  /*01c0*/  LDG.E R0, [R6.64+0x4] ;  /* 0x0000040e06007981 */ /* 0x000ee2000c1e1900 */
[----:B--2---:R-:W1:Y:S08]  /*01d0*/  R2UR UR4, R2 ;  /* 0x00000000020473c2 */ /* 0x004e7000000e0000 */
[----:B---3--:R-:W1:Y:S02]  /*01e0*/  R2UR UR6, R0 ;  /* 0x00000000000673c2 */ /* 0x008e6400000e0000 */
[----:B-1----:R-:W-:Y:S01]  /*01f0*/  UIADD3 UR6, -UR4, UR6, URZ ;  /* 0x0000000604067290 */ /* 0x002fe2000fffe13f */
[----:B------:R-:W-:Y:S05]  /*0200*/  BRA `(.L_x_15) ;  /* 0x0000001000007947 */ /* 0x000fea0003800000 */
.L_x_16:
[----:B------:R-:W-:Y:S02]  /*0210*/  ULDC UR6, c[0x0][0x54c] ;  /* 0x0001530000067ab9 */ /* 0x000fe40000000800 */
.L_x_15:
[----:B------:R-:W-:Y:S02]  /*0220*/  ULDC UR4, c[0x0][0x548] ;  /* 0x0001520000047ab9 */ /* 0x000fe40000000800 */
[----:B------:R-:W-:-:S02]  /*0230*/  USHF.L.U32 UR5, UR5, 0x7, URZ ;  /* 0x0000000705057899 */ /* 0x000fc4000800063f */
[----:B------:R-:W-:-:S04]  /*0240*/  UIMAD UR4, UR6, UR4, URZ ;  /* 0x00000004060472a4 */ /* 0x000fc8000f8e023f */
[----:B------:R-:W-:-:S04]  /*0250*/  UISETP.GE.AND UP0, UPT, UR5, UR4, UPT ;  /* 0x000000040500728c */ /* 0x000fc8000bf06270 */
[----:B------:R-:W-:Y:S01]  /*0260*/  USEL UR16, UR16, 0xffffffff, !UP0 ;  /* 0xffffffff10107887 */ /* 0x000fe2000c000000 */
[----:B------:R-:W-:Y:S05]  /*0270*/  BRA `(.L_x_17) ;  /* 0x000001b000007947 */ /* 0x000fea0003800000 */
.L_x_13:
        /* <DEDUP_REMOVED lines=8> */
.L_x_18:
        /* <DEDUP_REMOVED lines=13> */
.L_x_20:
[----:B------:R-:W-:Y:S02]  /*03d0*/  ULDC UR6, c[0x0][0x54c] ;  /* 0x0001530000067ab9 */ /* 0x000fe40000000800 */
.L_x_19:
[----:B------:R-:W-:Y:S02]  /*03e0*/  ULDC UR4, c[0x0][0x548] ;  /* 0x0001520000047ab9 */ /* 0x000fe40000000800 */
[----:B------:R-:W-:-:S02]  /*03f0*/  USHF.L.U32 UR5, UR5, 0x7, URZ ;  /* 0x0000000705057899 */ /* 0x000fc4000800063f */
[----:B------:R-:W-:-:S04]  /*0400*/  UIMAD UR4, UR6, UR4, URZ ;  /* 0x00000004060472a4 */ /* 0x000fc8000f8e023f */
[----:B------:R-:W-:-:S04]  /*0410*/  UISETP.GE.AND UP0, UPT, UR5, UR4, UPT ;  /* 0x000000040500728c */ /* 0x000fc8000bf06270 */
[----:B------:R-:W-:-:S06]  /*0420*/  USEL UR16, UR16, 0xffffffff, !UP0 ;  /* 0xffffffff10107887 */ /* 0x000fcc000c000000 */
.L_x_17:
[----:B------:R-:W-:-:S13]  /*0430*/  ISETP.LE.AND P0, PT, RZ, UR16, PT ;  /* 0x00000010ff007c0c */ /* 0x000fda000bf03270 */
[----:B------:R-:W-:Y:S05]  /*0440*/  @!P0 EXIT ;  /* 0x000000000000894d */ /* 0x000fea0003800000 */
[----:B------:R-:W-:Y:S02]  /*0450*/  ULDC.64 UR4, c[0x0][0x348] ;  /* 0x0000d20000047ab9 */ /* 0x000fe40000000a00 */
[----:B------:R-:W-:Y:S02]  /*0460*/  UISETP.NE.U32.AND UP1, UPT, URZ, UR4, UPT ;  /* 0x000000043f00728c */ /* 0x000fe4000bf25070 */
[----:B------:R-:W-:Y:S02]  /*0470*/  ULDC.64 UR8, c[0x0][0x348] ;  /* 0x0000d20000087ab9 */ /* 0x000fe40000000a00 */
[----:B------:R-:W-:Y:S02]  /*0480*/  UISETP.NE.AND.EX UP1, UPT, URZ, UR5, UPT, UP1 ;  /* 0x000000053f00728c */ /* 0x000fe4000bf25310 */
[----:B------:R-:W-:Y:S02]  /*0490*/  UIMAD.WIDE UR8, UR16, UR7, UR8 ;  /* 0x00000007100872a5 */ /* 0x000fe4000f8e0208 */
[----:B------:R-:W-:-:S02]  /*04a0*/  ULDC.64 UR4, c[0x0][0x370] ;  /* 0x0000dc0000047ab9 */ /* 0x000fc40000000a00 */
[----:B------:R-:W-:Y:S01]  /*04b0*/  UISETP.NE.U32.AND UP2, UPT, URZ, UR4, UPT ;  /* 0x000000043f00728c */ /* 0x000fe2000bf45070 */
[----:B------:R-:W-:Y:S01]  /*04c0*/  PLOP3.LUT P0, PT, PT, PT, UP1, 0x80, 0x0 ;  /* 0x000000000000781c */ /* 0x000fe20003f0f018 */
[----:B------:R-:W-:Y:S02]  /*04d0*/  IMAD.U32 R8, RZ, RZ, UR8 ;  /* 0x00000008ff087e24 */ /* 0x000fe4000f8e00ff */
[----:B------:R-:W-:Y:S01]  /*04e0*/  UISETP.NE.AND.EX UP2, UPT, URZ, UR5, UPT, UP2 ;  /* 0x000000053f00728c */ /* 0x000fe2000bf45320 */
[----:B------:R-:W-:Y:S02]  /*04f0*/  IMAD.U32 R9, RZ, RZ, UR9 ;  /* 0x00000009ff097e24 */ /* 0x000fe4000f8e00ff */
[----:B------:R-:W-:Y:S02]  /*0500*/  ULDC.64 UR4, c[0x0][0x360] ;  /* 0x0000d80000047ab9 */ /* 0x000fe40000000a00 */
[----:B------:R-:W-:-:S04]  /*0510*/  UISETP.NE.U32.AND UP0, UPT, URZ, UR4, UPT ;  /* 0x000000043f00728c */ /* 0x000fc8000bf05070 */
[----:B------:R-:W-:Y:S01]  /*0520*/  UISETP.NE.AND.EX UP0, UPT, URZ, UR5, UPT, UP0 ;  /* 0x000000053f00728c */ /* 0x000fe2000bf05300 */
[----:B------:R-:W-:Y:S01]  /*0530*/  PLOP3.LUT P2, PT, PT, PT, UP2, 0x80, 0x0 ;  /* 0x000000000000781c */ /* 0x000fe20003f4f028 */
[----:B------:R-:W-:Y:S01]  /*0540*/  ULDC.64 UR8, c[0x0][0x370] ;  /* 0x0000dc0000087ab9 */ /* 0x000fe20000000a00 */
[----:B------:R-:W2:Y:S01]  /*0550*/  @P0 LDG.E R2, [R8.64] ;  /* 0x0000000e08020981 */ /* 0x000ea2000c1e1900 */
[----:B------:R-:W-:Y:S01]  /*0560*/  ULDC.64 UR4, c[0x0][0x360] ;  /* 0x0000d80000047ab9 */ /* 0x000fe20000000a00 */
[----:B------:R-:W-:Y:S01]  /*0570*/  MOV R212, RZ ;  /* 0x000000ff00d47202 */ /* 0x000fe20000000f00 */
[----:B------:R-:W-:Y:S01]  /*0580*/  @UP2 UIMAD.WIDE UR8, UR16, UR7, UR8 ;  /* 0x00000007100822a5 */ /* 0x000fe2000f8e0208 */
[----:B------:R-:W-:Y:S01]  /*0590*/  PLOP3.LUT P1, PT, PT, PT, UP0, 0x80, 0x0 ;  /* 0x000000000000781c */ /* 0x000fe20003f2f008 */
[----:B------:R-:W-:-:S03]  /*05a0*/  IMAD.MOV.U32 R0, RZ, RZ, c[0x0][0x168] ;  /* 0x00005a00ff007624 */ /* 0x000fc600078e00ff */
[----:B------:R-:W-:Y:S01]  /*05b0*/  @UP0 UIMAD.WIDE UR4, UR16, UR7, UR4 ;  /* 0x00000007100402a5 */ /* 0x000fe2000f8e0204 */
[----:B------:R-:W-:Y:S01]  /*05c0*/  MOV R10, UR8 ;  /* 0x00000008000a7c02 */ /* 0x000fe20008000f00 */
[----:B------:R-:W-:-:S04]  /*05d0*/  IMAD.U32 R11, RZ, RZ, UR9 ;  /* 0x00000009ff0b7e24 */ /* 0x000fc8000f8e00ff */
[----:B------:R-:W-:Y:S01]  /*05e0*/  MOV R6, UR4 ;  /* 0x0000000400067c02 */ /* 0x000fe20008000f00 */
[----:B------:R-:W-:Y:S01]  /*05f0*/  IMAD.U32 R7, RZ, RZ, UR5 ;  /* 0x00000005ff077e24 */ /* 0x000fe2000f8e00ff */
[----:B------:R1:W5:Y:S04]  /*0600*/  @P2 LDG.E R212, [R10.64] ;  /* 0x0000000e0ad42981 */ /* 0x000368000c1e1900 */
[----:B------:R1:W5:Y:S01]  /*0610*/  @P1 LDG.E R0, [R6.64] ;  /* 0x0000000e06001981 */ /* 0x000362000c1e1900 */
[----:B------:R-:W3:Y:S01]  /*0620*/  S2UR UR9, SR_CTAID.Y ;  /* 0x00000000000979c3 */ /* 0x000ee20000002600 */
[----:B------:R-:W-:Y:S02]  /*0630*/  ULDC UR5, c[0x0][0x2ac] ;  /* 0x0000ab0000057ab9 */ /* 0x000fe40000000800 */
[----:B------:R-:W-:-:S02]  /*0640*/  ULDC UR4, c[0x0][0x1d0] ;  /* 0x0000740000047ab9 */ /* 0x000fc40000000800 */
[----:B------:R-:W-:Y:S02]  /*0650*/  UIMAD UR4, UR5, UR4, URZ ;  /* 0x00000004050472a4 */ /* 0x000fe4000f8e023f */
[----:B------:R-:W-:-:S04]  /*0660*/  UMOV UR8, URZ ;  /* 0x0000003f00087c82 */ /* 0x000fc80008000000 */
[----:B------:R-:W-:Y:S01]  /*0670*/  MOV R3, UR4 ;  /* 0x0000000400037c02 */ /* 0x000fe20008000f00 */
[----:B---3--:R-:W-:Y:S01]  /*0680*/  USHF.R.S32.HI UR6, URZ, 0x1f, UR9 ;  /* 0x0000001f3f067899 */ /* 0x008fe20008011409 */
[----:B--2---:R1:W2:Y:S02]  /*0690*/  @P0 R2UR UR8, R2 ;  /* 0x00000000020803c2 */ /* 0x0042a400000e0000 */
[----:B-12---:R-:W-:Y:S06]  /*06a0*/  @P1 BRA `(.L_x_21) ;  /* 0x0000004000001947 */ /* 0x006fec0003800000 */
[----:B------:R-:W-:Y:S05]  /*06b0*/  @!P0 BRA `(.L_x_21) ;  /* 0x0000003000008947 */ /* 0x000fea0003800000 */
[----:B-----5:R-:W2:Y:S04]  /*06c0*/  LDG.E R0, [R8.64] ;  /* 0x0000000e08007981 */ /* 0x020ea8000c1e1900 */
[----:B------:R-:W2:Y:S02]  /*06d0*/  LDG.E R5, [R8.64+0x4] ;  /* 0x0000040e08057981 */ /* 0x000ea4000c1e1900 */
[----:B--2---:R-:W-:-:S02]  /*06e0*/  IADD3 R0, -R0, R5, RZ ;  /* 0x0000000500007210 */ /* 0x004fc40007ffe1ff */
.L_x_21:
[----:B------:R-:W-:-:S04]  /*06f0*/  ISETP.NE.U32.AND P0, PT, RZ, c[0x0][0x368], PT ;  /* 0x0000da00ff007a0c */ /* 0x000fc80003f05070 */
[----:B------:R-:W-:-:S13]  /*0700*/  ISETP.NE.AND.EX P0, PT, RZ, c[0x0][0x36c], PT, P0 ;  /* 0x0000db00ff007a0c */ /* 0x000fda0003f05300 */
[----:B------:R-:W-:Y:S05]  /*0710*/  @!P0 BRA `(.L_x_22) ;  /* 0x0000006000008947 */ /* 0x000fea0003800000 */
[----:B------:R-:W-:Y:S02]  /*0720*/  ULDC.64 UR4, c[0x0][0x368] ;  /* 0x0000da0000047ab9 */ /* 0x000fe40000000a00 */
[----:B------:R-:W-:-:S06]  /*0730*/  UIMAD.WIDE UR4, UR16, UR7, UR4 ;  /* 0x00000007100472a5 */ /* 0x000fcc000f8e0204 */
[----:B------:R-:W-:Y:S02]  /*0740*/  MOV R3, UR5 ;  /* 0x0000000500037c02 */ /* 0x000fe40008000f00 */
[----:B------:R-:W-:-:S05]  /*0750*/  MOV R2, UR4 ;  /* 0x0000000400027c02 */ /* 0x000fca0008000f00 */
[----:B------:R1:W5:Y:S01]  /*0760*/  LDG.E R3, [R2.64] ;  /* 0x0000000e02037981 */ /* 0x000362000c1e1900 */
[----:B------:R-:W-:Y:S05]  /*0770*/  BRA `(.L_x_23) ;  /* 0x000000a000007947 */ /* 0x000fea0003800000 */
.L_x_22:
        /* <DEDUP_REMOVED lines=8> */
[----:B------:R-:W2:Y:S02]  /*0800*/  LDG.E R2, [R6.64+0x4] ;  /* 0x0000040e06027981 */ /* 0x000ea4000c1e1900 */
[----:B--2---:R-:W-:-:S05]  /*0810*/  IADD3 R3, -R3, R2, RZ ;  /* 0x0000000203037210 */ /* 0x004fca0007ffe1ff */
.L_x_23:
[----:B-----5:R-:W-:Y:S01]  /*0820*/  IMAD.IADD R7, R3, 0x1, -R212 ;  /* 0x0000000103077824 */ /* 0x020fe200078e0ad4 */
[----:B------:R-:W-:Y:S01]  /*0830*/  PLOP3.LUT P2, PT, PT, PT, PT, 0x80, 0x0 ;  /* 0x000000000000781c */ /* 0x000fe20003f4f070 */
[----:B------:R-:W-:Y:S01]  /*0840*/  CS2R R98, SRZ ;  /* 0x0000000000627805 */ /* 0x000fe2000001ff00 */
[----:B------:R-:W-:Y:S01]  /*0850*/  CS2R R96, SRZ ;  /* 0x0000000000607805 */ /* 0x000fe2000001ff00 */
[----:B------:R-:W-:Y:S01]  /*0860*/  CS2R R94, SRZ ;  /* 0x00000000005e7805 */ /* 0x000fe2000001ff00 */
[C---:B------:R-:W-:Y:S01]  /*0870*/  ISETP.GE.AND P0, PT, R7.reuse, 0x1, PT ;  /* 0x000000010700780c */ /* 0x040fe20003f06270 */
[----:B------:R-:W-:Y:S01]  /*0880*/  CS2R R92, SRZ ;  /* 0x00000000005c7805 */ /* 0x000fe2000001ff00 */
[----:B------:R-:W-:Y:S01]  /*0890*/  IADD3 R3, R7, 0x3f, RZ ;  /* 0x0000003f07037810 */ /* 0x000fe20007ffe0ff */
[----:B------:R-:W-:Y:S01]  /*08a0*/  CS2R R90, SRZ ;  /* 0x00000000005a7805 */ /* 0x000fe2000001ff00 */
[----:B------:R-:W-:Y:S01]  /*08b0*/  CS2R R88, SRZ ;  /* 0x0000000000587805 */ /* 0x000fe2000001ff00 */
[----:B------:R-:W-:Y:S01]  /*08c0*/  CS2R R86, SRZ ;  /* 0x0000000000567805 */ /* 0x000fe2000001ff00 */
[----:B------:R-:W-:Y:S01]  /*08d0*/  SHF.R.S32.HI R144, RZ, 0x1f, R3 ;  /* 0x0000001fff907819 */ /* 0x000fe20000011403 */
[----:B------:R-:W-:Y:S01]  /*08e0*/  CS2R R84, SRZ ;  /* 0x0000000000547805 */ /* 0x000fe2000001ff00 */
[----:B------:R-:W-:Y:S01]  /*08f0*/  CS2R R82, SRZ ;  /* 0x0000000000527805 */ /* 0x000fe2000001ff00 */
[----:B------:R-:W-:Y:S01]  /*0900*/  CS2R R80, SRZ ;  /* 0x0000000000507805 */ /* 0x000fe2000001ff00 */
[----:B------:R-:W-:Y:S01]  /*0910*/  LEA.HI R144, R144, R3, RZ, 0x6 ;  /* 0x0000000390907211 */ /* 0x000fe200078f30ff */
[----:B------:R-:W-:Y:S01]  /*0920*/  CS2R R78, SRZ ;  /* 0x00000000004e7805 */ /* 0x000fe2000001ff00 */
        /* <DEDUP_REMOVED lines=37> */
[----:B------:R-:W-:-:S02]  /*0b80*/  IMAD.MOV.U32 R8, RZ, RZ, RZ ;  /* 0x000000ffff087224 */ /* 0x000fc400078e00ff */
[----:B------:R-:W-:Y:S01]  /*0b90*/  IMAD.MOV.U32 R6, RZ, RZ, RZ ;  /* 0x000000ffff067224 */ /* 0x000fe200078e00ff */
[----:B------:R-:W-:Y:S05]  /*0ba0*/  @!P0 BRA `(.L_x_24) ;  /* 0x0000740000008947 */ /* 0x000fea0003800000 */
[----:B------:R-:W-:Y:S02]  /*0bb0*/  ULDC.64 UR4, c[0x0][0x340] ;  /* 0x0000d00000047ab9 */ /* 0x000fe40000000a00 */
[----:B------:R-:W-:-:S04]  /*0bc0*/  UISETP.NE.U32.AND UP0, UPT, URZ, UR4, UPT ;  /* 0x000000043f00728c */ /* 0x000fc8000bf05070 */
[----:B------:R-:W-:-:S03]  /*0bd0*/  UISETP.NE.AND.EX UP0, UPT, URZ, UR5, UPT, UP0 ;  /* 0x000000053f00728c */ /* 0x000fc6000bf05300 */
[----:B------:R-:W-:-:S03]  /*0be0*/  ULDC.64 UR4, c[0x0][0x340] ;  /* 0x0000d00000047ab9 */ /* 0x000fc60000000a00 */
[----:B------:R-:W-:-:S05]  /*0bf0*/  PLOP3.LUT P1, PT, PT, PT, UP0, 0x80, 0x0 ;  /* 0x000000000000781c */ /* 0x000fca0003f2f008 */
[----:B------:R-:W-:-:S06]  /*0c00*/  @UP0 UIMAD.WIDE UR4, UR16, UR7, UR4 ;  /* 0x00000007100402a5 */ /* 0x000fcc000f8e0204 */
[----:B-1----:R-:W-:Y:S02]  /*0c10*/  IMAD.U32 R2, RZ, RZ, UR4 ;  /* 0x00000004ff027e24 */ /* 0x002fe4000f8e00ff */
[----:B------:R-:W-:Y:S01]  /*0c20*/  IMAD.U32 R3, RZ, RZ, UR5 ;  /* 0x00000005ff037e24 */ /* 0x000fe2000f8e00ff */
[----:B------:R-:W1:Y:S01]  /*0c30*/  S2R R13, SR_CTAID.X ;  /* 0x00000000000d7919 */ /* 0x000e620000002500 */
[----:B------:R-:W-:Y:S01]  /*0c40*/  SHF.R.S32.HI R11, RZ, 0x1f, R4 ;  /* 0x0000001fff0b7819 */ /* 0x000fe20000011404 */
[----:B------:R-:W-:Y:S02]  /*0c50*/  USHF.R.S32.HI UR7, URZ, 0x1f, UR8 ;  /* 0x0000001f3f077899 */ /* 0x000fe40008011408 */
[----:B------:R2:W3:Y:S01]  /*0c60*/  @P1 LDG.E R5, [R2.64] ;  /* 0x0000000e02051981 */ /* 0x0004e2000c1e1900 */
[CC--:B------:R-:W-:Y:S01]  /*0c70*/  LEA.HI R20, R11.reuse, R4.reuse, RZ, 0x3 ;  /* 0x000000040b147211 */ /* 0x0c0fe200078f18ff */
[----:B------:R-:W-:Y:S01]  /*0c80*/  ULDC.64 UR4, c[0x0][0x178] ;  /* 0x00005e0000047ab9 */ /* 0x000fe20000000a00 */
[CC--:B------:R-:W-:Y:S01]  /*0c90*/  LEA.HI R92, R11.reuse, R4.reuse, RZ, 0x4 ;  /* 0x000000040b5c7211 */ /* 0x0c0fe200078f20ff */
[----:B------:R-:W-:Y:S01]  /*0ca0*/  UIMAD UR7, UR7, UR4, URZ ;  /* 0x00000004070772a4 */ /* 0x000fe2000f8e023f */
[----:B------:R-:W-:Y:S01]  /*0cb0*/  LOP3.LUT R9, R20, 0xfffffff8, RZ, 0xc0, !PT ;  /* 0xfffffff814097812 */ /* 0x000fe200078ec0ff */
[----:B------:R-:W-:Y:S01]  /*0cc0*/  UIMAD.WIDE.U32 UR10, UR8, UR4, URZ ;  /* 0x00000004080a72a5 */ /* 0x000fe2000f8e003f */
[----:B------:R-:W-:Y:S01]  /*0cd0*/  SHF.R.S32.HI R20, RZ, 0x3, R20 ;  /* 0x00000003ff147819 */ /* 0x000fe20000011414 */
[----:B------:R-:W-:Y:S01]  /*0ce0*/  UIMAD UR7, UR8, UR5, UR7 ;  /* 0x00000005080772a4 */ /* 0x000fe2000f8e0207 */
[----:B------:R-:W-:Y:S01]  /*0cf0*/  LEA.HI R18, R11, R4, RZ, 0x6 ;  /* 0x000000040b127211 */ /* 0x000fe200078f30ff */
[----:B------:R-:W-:Y:S01]  /*0d00*/  USHF.R.S32.HI UR8, URZ, 0x1f, UR16 ;  /* 0x0000001f3f087899 */ /* 0x000fe20008011410 */
[----:B------:R-:W-:Y:S01]  /*0d10*/  BSSY B0, `(.L_x_25) ;  /* 0x0000056000007945 */ /* 0x000fe20003800000 */
[----:B------:R-:W-:Y:S01]  /*0d20*/  ULDC.64 UR4, c[0x0][0x1b8] ;  /* 0x00006e0000047ab9 */ /* 0x000fe20000000a00 */
[----:B------:R-:W-:Y:S01]  /*0d30*/  SHF.R.S32.HI R144, RZ, 0x6, R144 ;  /* 0x00000006ff907819 */ /* 0x000fe20000011490 */
[----:B------:R-:W-:Y:S01]  /*0d40*/  UIADD3 UR11, UR11, UR7, URZ ;  /* 0x000000070b0b7290 */ /* 0x000fe2000fffe03f */
[----:B------:R-:W-:Y:S01]  /*0d50*/  IMAD.SHL.U32 R18, R18, 0x8, RZ ;  /* 0x0000000812127824 */ /* 0x000fe200078e00ff */
[----:B------:R-:W-:-:S02]  /*0d60*/  UIMAD UR7, UR6, UR4, URZ ;  /* 0x00000004060772a4 */ /* 0x000fc4000f8e023f */
[----:B------:R-:W-:Y:S02]  /*0d70*/  USEL UR8, UR8, URZ, !UP1 ;  /* 0x0000003f08087287 */ /* 0x000fe4000c800000 */
[----:B------:R-:W-:Y:S02]  /*0d80*/  UIMAD UR7, UR9, UR5, UR7 ;  /* 0x00000005090772a4 */ /* 0x000fe4000f8e0207 */
[----:B------:R-:W-:Y:S02]  /*0d90*/  UIMAD.WIDE.U32 UR12, UR9, UR4, UR10 ;  /* 0x00000004090c72a5 */ /* 0x000fe4000f8e000a */
[----:B------:R-:W-:Y:S01]  /*0da0*/  USEL UR10, UR16, URZ, !UP1 ;  /* 0x0000003f100a7287 */ /* 0x000fe2000c800000 */
[----:B--2---:R-:W-:Y:S01]  /*0db0*/  IMAD.MOV.U32 R3, RZ, RZ, c[0x0][0x2c4] ;  /* 0x0000b100ff037624 */ /* 0x004fe200078e00ff */
[----:B------:R-:W-:Y:S01]  /*0dc0*/  ULDC.64 UR4, c[0x0][0x1c0] ;  /* 0x0000700000047ab9 */ /* 0x000fe20000000a00 */
[----:B------:R-:W-:Y:S01]  /*0dd0*/  IMAD.IADD R2, R4, 0x1, -R9 ;  /* 0x0000000104027824 */ /* 0x000fe200078e0a09 */
[----:B------:R-:W-:-:S02]  /*0de0*/  UIMAD UR8, UR8, UR4, URZ ;  /* 0x00000004080872a4 */ /* 0x000fc4000f8e023f */
[----:B------:R-:W-:Y:S01]  /*0df0*/  ISETP.NE.AND P0, PT, R3, 0x1, PT ;  /* 0x000000010300780c */ /* 0x000fe20003f05270 */
[C-C-:B------:R-:W-:Y:S01]  /*0e00*/  IMAD R211, R2.reuse, 0x20, R20.reuse ;  /* 0x0000002002d37824 */ /* 0x140fe200078e0214 */
[----:B------:R-:W-:Y:S01]  /*0e10*/  UIADD3 UR13, UR13, UR7, URZ ;  /* 0x000000070d0d7290 */ /* 0x000fe2000fffe03f */
[----:B------:R-:W-:Y:S01]  /*0e20*/  IMAD.SHL.U32 R135, R2, 0x8, RZ ;  /* 0x0000000802877824 */ /* 0x000fe200078e00ff */
[----:B------:R-:W-:Y:S01]  /*0e30*/  UIMAD UR5, UR10, UR5, UR8 ;  /* 0x000000050a0572a4 */ /* 0x000fe2000f8e0208 */
[C---:B-1----:R-:W-:Y:S01]  /*0e40*/  IMAD R8, R13.reuse, 0x80, R211 ;  /* 0x000000800d087824 */ /* 0x042fe200078e02d3 */
[----:B------:R-:W-:Y:S01]  /*0e50*/  UIMAD.WIDE.U32 UR10, UR10, UR4, UR12 ;  /* 0x000000040a0a72a5 */ /* 0x000fe2000f8e000c */
[----:B------:R-:W-:Y:S01]  /*0e60*/  IMAD R13, R13, 0x80, R20 ;  /* 0x000000800d0d7824 */ /* 0x000fe200078e0214 */
[----:B------:R-:W-:Y:S01]  /*0e70*/  ISETP.GE.AND P5, PT, R135, c[0x0][0x198], PT ;  /* 0x0000660087007a0c */ /* 0x000fe20003fa6270 */
[----:B------:R-:W-:Y:S01]  /*0e80*/  IMAD.MOV.U32 R9, RZ, RZ, R8 ;  /* 0x000000ffff097224 */ /* 0x000fe200078e0008 */
[----:B------:R-:W-:-:S02]  /*0e90*/  UIADD3 UR5, UR11, UR5, URZ ;  /* 0x000000050b057290 */ /* 0x000fc4000fffe03f */
[----:B------:R-:W-:Y:S02]  /*0ea0*/  IMAD.U32 R15, RZ, RZ, UR11 ;  /* 0x0000000bff0f7e24 */ /* 0x000fe4000f8e00ff */
[----:B------:R-:W-:-:S04]  /*0eb0*/  @P0 IMAD.HI.U32 R3, R8, c[0x0][0x2c8], RZ ;  /* 0x0000b20008030a27 */ /* 0x000fc800078e00ff */
[----:B------:R-:W-:Y:S01]  /*0ec0*/  IMAD.U32 R14, RZ, RZ, UR10 ;  /* 0x0000000aff0e7e24 */ /* 0x000fe2000f8e00ff */
[----:B------:R-:W-:Y:S01]  /*0ed0*/  @P0 SHF.R.U32.HI R9, RZ, c[0x0][0x2cc], R3 ;  /* 0x0000b300ff090a19 */ /* 0x000fe20000011603 */
[----:B------:R-:W-:-:S03]  /*0ee0*/  IMAD.U32 R15, RZ, RZ, UR5 ;  /* 0x00000005ff0f7e24 */ /* 0x000fc6000f8e00ff */
[--C-:B------:R-:W-:Y:S01]  /*0ef0*/  SHF.R.S32.HI R6, RZ, 0x1f, R9.reuse ;  /* 0x0000001fff067819 */ /* 0x100fe20000011409 */
[----:B------:R-:W-:Y:S02]  /*0f00*/  IMAD.MOV R3, RZ, RZ, -R9 ;  /* 0x000000ffff037224 */ /* 0x000fe400078e0a09 */
[----:B------:R-:W-:-:S04]  /*0f10*/  IMAD.WIDE.U32 R16, R9, c[0x0][0x1b0], R14 ;  /* 0x00006c0009107a25 */ /* 0x000fc800078e000e */
[----:B------:R-:W-:Y:S02]  /*0f20*/  IMAD R3, R3, c[0x0][0x2c4], R8 ;  /* 0x0000b10003037a24 */ /* 0x000fe400078e0208 */
[----:B------:R-:W-:Y:S02]  /*0f30*/  IMAD R6, R6, c[0x0][0x1b0], RZ ;  /* 0x00006c0006067a24 */ /* 0x000fe400078e02ff */
[----:B------:R-:W-:Y:S01]  /*0f40*/  IMAD.SHL.U32 R14, R20, 0x40, RZ ;  /* 0x00000040140e7824 */ /* 0x000fe200078e00ff */
[----:B------:R-:W-:Y:S01]  /*0f50*/  SHF.R.S32.HI R8, RZ, 0x1f, R3 ;  /* 0x0000001fff087819 */ /* 0x000fe20000011403 */
[----:B------:R-:W-:-:S03]  /*0f60*/  IMAD R6, R9, c[0x0][0x1b4], R6 ;  /* 0x00006d0009067a24 */ /* 0x000fc600078e0206 */
[----:B------:R-:W-:Y:S01]  /*0f70*/  LOP3.LUT R14, R14, 0x1c0, RZ, 0xc0, !PT ;  /* 0x000001c00e0e7812 */ /* 0x000fe200078ec0ff */
[----:B------:R-:W-:Y:S02]  /*0f80*/  IMAD.IADD R17, R17, 0x1, R6 ;  /* 0x0000000111117824 */ /* 0x000fe400078e0206 */
[----:B------:R-:W-:Y:S01]  /*0f90*/  IMAD R6, R8, c[0x0][0x1a8], RZ ;  /* 0x00006a0008067a24 */ /* 0x000fe200078e02ff */
[----:B------:R-:W-:Y:S01]  /*0fa0*/  SHF.R.U32.HI R10, RZ, 0x3, R14 ;  /* 0x00000003ff0a7819 */ /* 0x000fe2000001160e */
[----:B------:R-:W-:Y:S01]  /*0fb0*/  IMAD.WIDE.U32 R16, R3, c[0x0][0x1a8], R16 ;  /* 0x00006a0003107a25 */ /* 0x000fe200078e0010 */
[----:B------:R-:W-:-:S03]  /*0fc0*/  LOP3.LUT R207, R14, 0x38, R135, 0xf8, !PT ;  /* 0x000000380ecf7812 */ /* 0x000fc600078ef887 */
[----:B------:R-:W-:Y:S01]  /*0fd0*/  IMAD R9, R3, c[0x0][0x1ac], R6 ;  /* 0x00006b0003097a24 */ /* 0x000fe200078e0206 */
[----:B------:R-:W-:Y:S02]  /*0fe0*/  LOP3.LUT R3, R92, 0xfffffff0, RZ, 0xc0, !PT ;  /* 0xfffffff05c037812 */ /* 0x000fe400078ec0ff */
[----:B------:R-:W-:Y:S01]  /*0ff0*/  LOP3.LUT R207, R207, R10, RZ, 0x3c, !PT ;  /* 0x0000000acfcf7212 */ /* 0x000fe200078e3cff */
[----:B------:R-:W-:Y:S01]  /*1000*/  IMAD.IADD R9, R17, 0x1, R9 ;  /* 0x0000000111097824 */ /* 0x000fe200078e0209 */
[----:B------:R-:W-:Y:S01]  /*1010*/  LEA R12, P0, R16, c[0x0][0x160], 0x1 ;  /* 0x00005800100c7a11 */ /* 0x000fe200078008ff */
[----:B------:R-:W-:Y:S01]  /*1020*/  IMAD.IADD R8, R4, 0x1, -R3 ;  /* 0x0000000104087824 */ /* 0x000fe200078e0a03 */
[----:B------:R-:W-:Y:S01]  /*1030*/  LOP3.LUT R207, R207, 0xfffffe00, R18, 0xf8, !PT ;  /* 0xfffffe00cfcf7812 */ /* 0x000fe200078ef812 */
[----:B------:R-:W-:Y:S01]  /*1040*/  IMAD R10, R0, c[0x0][0x2c4], RZ ;  /* 0x0000b100000a7a24 */ /* 0x000fe200078e02ff */
[----:B------:R-:W-:Y:S01]  /*1050*/  LEA.HI.X R9, R16, c[0x0][0x164], R9, 0x1, P0 ;  /* 0x0000590010097a11 */ /* 0x000fe200000f0c09 */
[----:B------:R-:W-:Y:S01]  /*1060*/  IMAD.MOV.U32 R0, RZ, RZ, 0x10 ;  /* 0x00000010ff007424 */ /* 0x000fe200078e00ff */
[----:B------:R-:W-:Y:S01]  /*1070*/  SHF.R.S32.HI R3, RZ, 0x1f, R8 ;  /* 0x0000001fff037819 */ /* 0x000fe20000011408 */
[----:B------:R1:W2:Y:S01]  /*1080*/  SHFL.IDX PT, R14, R12, RZ, 0x181f ;  /* 0x00181fff0c0e7589 */ /* 0x0002a200000e0000 */
[----:B------:R-:W-:-:S02]  /*1090*/  ISETP.GE.AND P0, PT, R13, R10, PT ;  /* 0x0000000a0d00720c */ /* 0x000fc40003f06270 */
[----:B------:R-:W-:Y:S01]  /*10a0*/  LEA.HI R6, R3, R8, RZ, 0x3 ;  /* 0x0000000803067211 */ /* 0x000fe200078f18ff */
[----:B------:R1:W4:Y:S01]  /*10b0*/  SHFL.IDX PT, R15, R9, RZ, 0x181f ;  /* 0x00181fff090f7589 */ /* 0x00032200000e0000 */
[----:B------:R-:W-:Y:S02]  /*10c0*/  IADD3 R16, R135, 0x80, RZ ;  /* 0x0000008087107810 */ /* 0x000fe40007ffe0ff */
[----:B------:R-:W-:Y:S02]  /*10d0*/  LOP3.LUT R3, R6, 0xfffffff8, RZ, 0xc0, !PT ;  /* 0xfffffff806037812 */ /* 0x000fe400078ec0ff */
[----:B------:R-:W-:-:S03]  /*10e0*/  ISETP.GE.AND P3, PT, R16, c[0x0][0x198], PT ;  /* 0x0000660010007a0c */ /* 0x000fc60003f66270 */
[----:B------:R-:W-:Y:S01]  /*10f0*/  IMAD.IADD R3, R8, 0x1, -R3 ;  /* 0x0000000108037824 */ /* 0x000fe200078e0a03 */
[----:B------:R-:W-:-:S04]  /*1100*/  IADD3 R8, R135, 0x40, RZ ;  /* 0x0000004087087810 */ /* 0x000fc80007ffe0ff */
[----:B------:R-:W-:Y:S01]  /*1110*/  ISETP.GE.AND P4, PT, R8, c[0x0][0x198], PT ;  /* 0x0000660008007a0c */ /* 0x000fe20003f86270 */
[----:B---3--:R3:W5:Y:S03]  /*1120*/  @P1 R2UR UR8, R5 ;  /* 0x00000000050813c2 */ /* 0x00876600000e0000 */
[----:B------:R-:W-:Y:S01]  /*1130*/  R2P PR, R3, 0x6 ;  /* 0x0000000603007804 */ /* 0x000fe20000000000 */
[----:B-----5:R-:W-:-:S04]  /*1140*/  @!UP0 UMOV UR8, UR16 ;  /* 0x0000001000088c82 */ /* 0x020fc80008000000 */
[----:B------:R-:W-:Y:S01]  /*1150*/  SEL R0, R0, 0xfffffff0, !P1 ;  /* 0xfffffff000007807 */ /* 0x000fe20004800000 */
[----:B---3--:R-:W-:-:S05]  /*1160*/  IMAD.MOV.U32 R5, RZ, RZ, 0x20 ;  /* 0x00000020ff057424 */ /* 0x008fca00078e00ff */
[----:B------:R-:W-:Y:S01]  /*1170*/  SEL R5, R5, 0xffffffe0, !P2 ;  /* 0xffffffe005057807 */ /* 0x000fe20005000000 */
[----:B------:R-:W-:Y:S05]  /*1180*/  @P0 BRA `(.L_x_26) ;  /* 0x000000e000000947 */ /* 0x000fea0003800000 */
[----:B-12-4-:R-:W-:Y:S01]  /*1190*/  SHF.R.S32.HI R19, RZ, 0x1f, R8 ;  /* 0x0000001fff137819 */ /* 0x016fe20000011408 */
[----:B------:R-:W-:Y:S01]  /*11a0*/  IMAD.SHL.U32 R18, R207, 0x2, RZ ;  /* 0x00000002cf127824 */ /* 0x000fe200078e00ff */
[----:B------:R-:W-:Y:S01]  /*11b0*/  SHF.R.S32.HI R17, RZ, 0x1f, R16 ;  /* 0x0000001fff117819 */ /* 0x000fe20000011410 */
[----:B------:R-:W-:Y:S01]  /*11c0*/  IMAD.WIDE R22, R135, 0x2, R14 ;  /* 0x0000000287167825 */ /* 0x000fe200078e020e */
[----:B------:R-:W-:Y:S02]  /*11d0*/  LEA.HI R19, R19, R8, RZ, 0x3 ;  /* 0x0000000813137211 */ /* 0x000fe400078f18ff */
[----:B------:R-:W-:Y:S02]  /*11e0*/  LEA.HI R17, R17, R16, RZ, 0x3 ;  /* 0x0000001011117211 */ /* 0x000fe400078f18ff */
[----:B------:R-:W-:Y:S01]  /*11f0*/  LOP3.LUT R19, R19, 0xfffffff8, RZ, 0xc0, !PT ;  /* 0xfffffff813137812 */ /* 0x000fe200078ec0ff */
[----:B------:R-:W-:Y:S01]  /*1200*/  @!PT LDS RZ, [RZ] ;  /* 0x00000000fffff984 */ /* 0x000fe20000000800 */
[----:B------:R1:W-:Y:S01]  /*1210*/  LDGSTS.E.BYPASS.LTC128B.128 [R18+0xc100], [R22.64], !P5 ;  /* 0x0c10000016127fae */ /* 0x0003e2000e901d4e */
[----:B------:R-:W-:-:S03]  /*1220*/  LOP3.LUT R17, R17, 0xfffffff8, RZ, 0xc0, !PT ;  /* 0xfffffff811117812 */ /* 0x000fc600078ec0ff */
[----:B------:R-:W-:-:S04]  /*1230*/  IMAD.WIDE R24, R19, 0x2, R14 ;  /* 0x0000000213187825 */ /* 0x000fc800078e020e */
[----:B------:R-:W-:Y:S01]  /*1240*/  IMAD.WIDE R14, R17, 0x2, R14 ;  /* 0x00000002110e7825 */ /* 0x000fe200078e020e */
[----:B------:R1:W-:Y:S04]  /*1250*/  LDGSTS.E.BYPASS.LTC128B.128 [R18+0x10100], [R24.64], !P4 ;  /* 0x1010000018127fae */ /* 0x0003e8000e101d4e */
[----:B------:R1:W-:Y:S02]  /*1260*/  LDGSTS.E.BYPASS.LTC128B.128 [R18+0x14100], [R14.64], !P3 ;  /* 0x141000000e127fae */ /* 0x0003e4000d901d4e */
.L_x_26:
[----:B-12-4-:R-:W-:Y:S05]  /*1270*/  BSYNC B0 ;  /* 0x0000000000007941 */ /* 0x016fea0003800000 */
.L_x_25:
[----:B------:R-:W-:Y:S01]  /*1280*/  IADD3 R15, R13, 0x20, RZ ;  /* 0x000000200d0f7810 */ /* 0x000fe20007ffe0ff */
[----:B------:R1:W2:Y:S01]  /*1290*/  SHFL.IDX PT, R19, R9, 0x1, 0x181f ;  /* 0x00381f0009137f89 */ /* 0x0002a200000e0000 */
[----:B------:R-:W-:Y:S02]  /*12a0*/  BSSY B0, `(.L_x_27) ;  /* 0x0000012000007945 */ /* 0x000fe40003800000 */
[----:B------:R-:W-:Y:S01]  /*12b0*/  ISETP.GE.AND P0, PT, R15, R10, PT ;  /* 0x0000000a0f00720c */ /* 0x000fe20003f06270 */
[----:B------:R1:W3:-:S12]  /*12c0*/  SHFL.IDX PT, R18, R12, 0x1, 0x181f ;  /* 0x00381f000c127f89 */ /* 0x0002d800000e0000 */
[----:B------:R-:W-:Y:S05]  /*12d0*/  @P0 BRA `(.L_x_28) ;  /* 0x000000e000000947 */ /* 0x000fea0003800000 */
[----:B------:R-:W-:Y:S01]  /*12e0*/  SHF.R.S32.HI R15, RZ, 0x1f, R8 ;  /* 0x0000001fff0f7819 */ /* 0x000fe20000011408 */
[----:B--23--:R-:W-:Y:S01]  /*12f0*/  IMAD.WIDE R22, R135, 0x2, R18 ;  /* 0x0000000287167825 */ /* 0x00cfe200078e0212 */
[----:B------:R-:W-:Y:S02]  /*1300*/  SHF.R.S32.HI R17, RZ, 0x1f, R16 ;  /* 0x0000001fff117819 */ /* 0x000fe40000011410 */
[----:B------:R-:W-:Y:S02]  /*1310*/  LEA.HI R15, R15, R8, RZ, 0x3 ;  /* 0x000000080f0f7211 */ /* 0x000fe400078f18ff */
[----:B------:R-:W-:Y:S01]  /*1320*/  LEA.HI R14, R17, R16, RZ, 0x3 ;  /* 0x00000010110e7211 */ /* 0x000fe200078f18ff */
[----:B------:R-:W-:Y:S01]  /*1330*/  IMAD.SHL.U32 R17, R207, 0x2, RZ ;  /* 0x00000002cf117824 */ /* 0x000fe200078e00ff */
[----:B------:R-:W-:Y:S02]  /*1340*/  LOP3.LUT R15, R15, 0xfffffff8, RZ, 0xc0, !PT ;  /* 0xfffffff80f0f7812 */ /* 0x000fe400078ec0ff */
[----:B------:R-:W-:-:S02]  /*1350*/  LOP3.LUT R14, R14, 0xfffffff8, RZ, 0xc0, !PT ;  /* 0xfffffff80e0e7812 */ /* 0x000fc400078ec0ff */
[----:B------:R-:W-:Y:S01]  /*1360*/  @!PT LDS RZ, [RZ] ;  /* 0x00000000fffff984 */ /* 0x000fe20000000800 */
[----:B------:R2:W-:Y:S01]  /*1370*/  LDGSTS.E.BYPASS.LTC128B.128 [R17+0xd100], [R22.64], !P5 ;  /* 0x0d10000016117fae */ /* 0x0005e2000e901d4e */
[----:B------:R-:W-:-:S04]  /*1380*/  IMAD.WIDE R24, R15, 0x2, R18 ;  /* 0x000000020f187825 */ /* 0x000fc800078e0212 */
[----:B------:R-:W-:Y:S01]  /*1390*/  IMAD.WIDE R14, R14, 0x2, R18 ;  /* 0x000000020e0e7825 */ /* 0x000fe200078e0212 */
[----:B------:R2:W-:Y:S04]  /*13a0*/  LDGSTS.E.BYPASS.LTC128B.128 [R17+0x11100], [R24.64], !P4 ;  /* 0x1110000018117fae */ /* 0x0005e8000e101d4e */
[----:B------:R2:W-:Y:S02]  /*13b0*/  LDGSTS.E.BYPASS.LTC128B.128 [R17+0x15100], [R14.64], !P3 ;  /* 0x151000000e117fae */ /* 0x0005e4000d901d4e */
.L_x_28:
[----:B------:R-:W-:Y:S05]  /*13c0*/  BSYNC B0 ;  /* 0x0000000000007941 */ /* 0x000fea0003800000 */
.L_x_27:
[----:B--2---:R-:W-:Y:S01]  /*13d0*/  IADD3 R15, R13, 0x40, RZ ;  /* 0x000000400d0f7810 */ /* 0x004fe20007ffe0ff */
[----:B------:R2:W4:Y:S01]  /*13e0*/  SHFL.IDX PT, R19, R9, 0x2, 0x181f ;  /* 0x00581f0009137f89 */ /* 0x00052200000e0000 */
[----:B------:R-:W-:Y:S02]  /*13f0*/  BSSY B0, `(.L_x_29) ;  /* 0x0000012000007945 */ /* 0x000fe40003800000 */
[----:B------:R-:W-:Y:S01]  /*1400*/  ISETP.GE.AND P0, PT, R15, R10, PT ;  /* 0x0000000a0f00720c */ /* 0x000fe20003f06270 */
[----:B---3--:R2:W3:-:S12]  /*1410*/  SHFL.IDX PT, R18, R12, 0x2, 0x181f ;  /* 0x00581f000c127f89 */ /* 0x0084d800000e0000 */
[----:B------:R-:W-:Y:S05]  /*1420*/  @P0 BRA `(.L_x_30) ;  /* 0x000000e000000947 */ /* 0x000fea0003800000 */
[----:B------:R-:W-:Y:S01]  /*1430*/  SHF.R.S32.HI R15, RZ, 0x1f, R8 ;  /* 0x0000001fff0f7819 */ /* 0x000fe20000011408 */
[----:B---34-:R-:W-:Y:S01]  /*1440*/  IMAD.WIDE R22, R135, 0x2, R18 ;  /* 0x0000000287167825 */ /* 0x018fe200078e0212 */
        /* <DEDUP_REMOVED lines=12> */
.L_x_30:
[----:B------:R-:W-:Y:S05]  /*1510*/  BSYNC B0 ;  /* 0x0000000000007941 */ /* 0x000fea0003800000 */
.L_x_29:
[----:B---3--:R-:W-:Y:S01]  /*1520*/  SHFL.IDX PT, R22, R12, 0x3, 0x181f ;  /* 0x00781f000c167f89 */ /* 0x008fe200000e0000 */
[----:B------:R-:W-:Y:S01]  /*1530*/  IMAD R14, R144, 0x40, R211 ;  /* 0x00000040900e7824 */ /* 0x000fe200078e02d3 */
[----:B------:R-:W-:Y:S01]  /*1540*/  IADD3 R15, R13, 0x60, RZ ;  /* 0x000000600d0f7810 */ /* 0x000fe20007ffe0ff */
[----:B------:R-:W-:Y:S01]  /*1550*/  IMAD.MOV.U32 R208, RZ, RZ, c[0x0][0x2b8] ;  /* 0x0000ae00ffd07624 */ /* 0x000fe200078e00ff */
[----:B------:R3:W5:Y:S01]  /*1560*/  SHFL.IDX PT, R23, R9, 0x3, 0x181f ;  /* 0x00781f0009177f89 */ /* 0x00076200000e0000 */
[----:B------:R-:W-:Y:S01]  /*1570*/  SHF.R.S32.HI R133, RZ, 0x1f, R16 ;  /* 0x0000001fff857819 */ /* 0x000fe20000011410 */
[----:B------:R-:W-:Y:S01]  /*1580*/  IMAD.SHL.U32 R207, R207, 0x2, RZ ;  /* 0x00000002cfcf7824 */ /* 0x000fe200078e00ff */
[----:B------:R-:W-:Y:S01]  /*1590*/  IADD3 R13, R14, -0x40, RZ ;  /* 0xffffffc00e0d7810 */ /* 0x000fe20007ffe0ff */
[----:B------:R-:W-:Y:S01]  /*15a0*/  USHF.R.S32.HI UR7, URZ, 0x1f, UR8 ;  /* 0x0000001f3f077899 */ /* 0x000fe20008011408 */
[----:B------:R-:W-:Y:S01]  /*15b0*/  ISETP.GE.AND P0, PT, R15, R10, PT ;  /* 0x0000000a0f00720c */ /* 0x000fe20003f06270 */
[----:B------:R-:W-:Y:S01]  /*15c0*/  ULDC.64 UR4, c[0x0][0x2b0] ;  /* 0x0000ac0000047ab9 */ /* 0x000fe20000000a00 */
[C---:B------:R-:W-:Y:S01]  /*15d0*/  ISETP.GE.AND P1, PT, R13.reuse, R7, PT ;  /* 0x000000070d00720c */ /* 0x040fe20003f26270 */
[----:B------:R-:W-:Y:S01]  /*15e0*/  IMAD.IADD R210, R13, 0x1, R212 ;  /* 0x000000010dd27824 */ /* 0x000fe200078e02d4 */
[----:B------:R-:W-:Y:S01]  /*15f0*/  SHF.R.S32.HI R13, RZ, 0x1f, R8 ;  /* 0x0000001fff0d7819 */ /* 0x000fe20000011408 */
[----:B------:R-:W-:Y:S01]  /*1600*/  UIMAD UR7, UR7, UR4, URZ ;  /* 0x00000004070772a4 */ /* 0x000fe2000f8e023f */
[----:B------:R-:W-:Y:S01]  /*1610*/  LEA.HI R133, R133, R16, RZ, 0x3 ;  /* 0x0000001085857211 */ /* 0x000fe200078f18ff */
[----:B------:R-:W-:Y:S01]  /*1620*/  UIMAD.WIDE.U32 UR10, UR8, UR4, URZ ;  /* 0x00000004080a72a5 */ /* 0x000fe2000f8e003f */
[----:B------:R-:W-:Y:S01]  /*1630*/  LEA.HI R134, R13, R8, RZ, 0x3 ;  /* 0x000000080d867211 */ /* 0x000fe200078f18ff */
[----:B------:R-:W-:Y:S01]  /*1640*/  UIMAD UR7, UR8, UR5, UR7 ;  /* 0x00000005080772a4 */ /* 0x000fe2000f8e0207 */
[----:B------:R-:W-:Y:S01]  /*1650*/  ISETP.NE.AND P2, PT, R208, 0x1, PT ;  /* 0x00000001d000780c */ /* 0x000fe20003f45270 */
[----:B------:R-:W-:Y:S01]  /*1660*/  IMAD.MOV.U32 R209, RZ, RZ, RZ ;  /* 0x000000ffffd17224 */ /* 0x000fe200078e00ff */
[----:B------:R-:W-:Y:S01]  /*1670*/  LOP3.LUT R134, R134, 0xfffffff8, RZ, 0xc0, !PT ;  /* 0xfffffff886867812 */ /* 0x000fe200078ec0ff */
[----:B------:R-:W-:Y:S01]  /*1680*/  UIADD3 UR7, UR11, UR7, URZ ;  /* 0x000000070b077290 */ /* 0x000fe2000fffe03f */
[----:B------:R-:W-:Y:S01]  /*1690*/  LOP3.LUT R133, R133, 0xfffffff8, RZ, 0xc0, !PT ;  /* 0xfffffff885857812 */ /* 0x000fe200078ec0ff */
[----:B------:R-:W-:Y:S01]  /*16a0*/  ULDC.64 UR4, c[0x0][0x1e8] ;  /* 0x00007a0000047ab9 */ /* 0x000fe20000000a00 */
[----:B------:R-:W-:-:S02]  /*16b0*/  ISETP.GT.OR P1, PT, R211, 0x3f, P1 ;  /* 0x0000003fd300780c */ /* 0x000fc40000f24670 */
[----:B-123--:R-:W-:Y:S01]  /*16c0*/  P2R R9, PR, RZ, 0x4 ;  /* 0x00000004ff097803 */ /* 0x00efe20000000000 */
[----:B-----5:R-:W-:-:S04]  /*16d0*/  @!P0 IMAD.WIDE R24, R135, 0x2, R22 ;  /* 0x0000000287188825 */ /* 0x020fc800078e0216 */
[--C-:B------:R-:W-:Y:S01]  /*16e0*/  @!P0 IMAD.WIDE R14, R134, 0x2, R22.reuse ;  /* 0x00000002860e8825 */ /* 0x100fe200078e0216 */
[----:B------:R-:W-:Y:S01]  /*16f0*/  @!PT LDS RZ, [RZ] ;  /* 0x00000000fffff984 */ /* 0x000fe20000000800 */
[----:B------:R1:W-:Y:S03]  /*1700*/  @!P0 LDGSTS.E.BYPASS.LTC128B.128 [R207+0xf100], [R24.64], !P5 ;  /* 0x0f10000018cf8fae */ /* 0x0003e6000e901d4e */
[----:B------:R-:W-:Y:S01]  /*1710*/  @!P0 IMAD.WIDE R22, R133, 0x2, R22 ;  /* 0x0000000285168825 */ /* 0x000fe200078e0216 */
[----:B------:R2:W-:Y:S03]  /*1720*/  @!P0 LDGSTS.E.BYPASS.LTC128B.128 [R207+0x13100], [R14.64], !P4 ;  /* 0x131000000ecf8fae */ /* 0x0005e6000e101d4e */
[----:B------:R-:W-:Y:S01]  /*1730*/  @P2 IMAD.HI.U32 R10, R210, c[0x0][0x2bc], RZ ;  /* 0x0000af00d20a2a27 */ /* 0x000fe200078e00ff */
[----:B------:R3:W-:Y:S03]  /*1740*/  @!P0 LDGSTS.E.BYPASS.LTC128B.128 [R207+0x17100], [R22.64], !P3 ;  /* 0x1710000016cf8fae */ /* 0x0007e6000d901d4e */
[----:B------:R-:W-:Y:S01]  /*1750*/  IMAD.MOV.U32 R9, RZ, RZ, R210 ;  /* 0x000000ffff097224 */ /* 0x000fe200078e00d2 */
[----:B------:R-:W0:Y:S01]  /*1760*/  LDGDEPBAR ;  /* 0x00000000000079af */ /* 0x000e220000000000 */
[----:B------:R-:W-:-:S04]  /*1770*/  @P2 SHF.R.U32.HI R9, RZ, c[0x0][0x2c0], R10 ;  /* 0x0000b000ff092a19 */ /* 0x000fc8000001160a */
[----:B------:R-:W-:-:S04]  /*1780*/  @!P1 IADD3 R13, P2, R9, UR10, RZ ;  /* 0x0000000a090d9c10 */ /* 0x000fc8000ff5e0ff */
[----:B------:R-:W-:Y:S02]  /*1790*/  @!P1 LEA.HI.X.SX32 R10, R9, UR7, 0x1, P2 ;  /* 0x00000007090a9c11 */ /* 0x000fe400090f0eff */
[----:B------:R-:W-:-:S04]  /*17a0*/  @!P1 LEA R18, P2, R13, c[0x0][0x2a0], 0x2 ;  /* 0x0000a8000d129a11 */ /* 0x000fc800078410ff */
[----:B----4-:R-:W-:Y:S01]  /*17b0*/  @!P1 LEA.HI.X R19, R13, c[0x0][0x2a4], R10, 0x2, P2 ;  /* 0x0000a9000d139a11 */ /* 0x010fe200010f140a */
[----:B------:R-:W-:Y:S06]  /*17c0*/  BAR.SYNC.DEFER_BLOCKING 0x0 ;  /* 0x0000000000007b1d */ /* 0x000fec0000010000 */
[----:B------:R4:W5:Y:S01]  /*17d0*/  @!P1 LDG.E R209, [R18.64] ;  /* 0x0000000e12d19981 */ /* 0x000962000c1e1900 */
[----:B------:R-:W-:Y:S01]  /*17e0*/  IMAD.MOV R9, RZ, RZ, -R9 ;  /* 0x000000ffff097224 */ /* 0x000fe200078e0a09 */
[----:B------:R-:W-:Y:S01]  /*17f0*/  UIMAD UR8, UR6, UR4, URZ ;  /* 0x00000004060872a4 */ /* 0x000fe2000f8e023f */
[----:B------:R-:W-:Y:S01]  /*1800*/  IMAD.SHL.U32 R12, R2, 0x40, RZ ;  /* 0x00000040020c7824 */ /* 0x000fe200078e00ff */
[----:B------:R-:W-:Y:S01]  /*1810*/  UIMAD.WIDE.U32 UR12, UR9, UR4, URZ ;  /* 0x00000004090c72a5 */ /* 0x000fe2000f8e003f */
[----:B------:R-:W-:Y:S01]  /*1820*/  IMAD R210, R9, c[0x0][0x2b8], R210 ;  /* 0x0000ae0009d27a24 */ /* 0x000fe200078e02d2 */
[----:B------:R-:W-:Y:S01]  /*1830*/  UIMAD UR8, UR9, UR5, UR8 ;  /* 0x00000005090872a4 */ /* 0x000fe2000f8e0208 */
[----:B------:R-:W-:Y:S01]  /*1840*/  SHF.R.S32.HI R17, RZ, 0x4, R92 ;  /* 0x00000004ff117819 */ /* 0x000fe2000001145c */
[----:B------:R-:W-:Y:S01]  /*1850*/  IMAD.SHL.U32 R205, R20, 0x8, RZ ;  /* 0x0000000814cd7824 */ /* 0x000fe200078e00ff */
[----:B------:R-:W-:Y:S01]  /*1860*/  LOP3.LUT R12, R12, 0x1c0, RZ, 0xc0, !PT ;  /* 0x000001c00c0c7812 */ /* 0x000fe200078ec0ff */
[----:B-1----:R-:W-:Y:S01]  /*1870*/  IMAD.WIDE.U32 R24, R210, c[0x0][0x1e0], RZ ;  /* 0x00007800d2187a25 */ /* 0x002fe200078e00ff */
[----:B------:R-:W-:Y:S01]  /*1880*/  SHF.R.S32.HI R13, RZ, 0x1f, R210 ;  /* 0x0000001fff0d7819 */ /* 0x000fe200000114d2 */
[----:B------:R-:W-:Y:S01]  /*1890*/  UIADD3 UR8, UR13, UR8, URZ ;  /* 0x000000080d087290 */ /* 0x000fe2000fffe03f */
[----:B------:R-:W-:Y:S01]  /*18a0*/  LEA.HI R92, R92, R17, RZ, 0x1 ;  /* 0x000000115c5c7211 */ /* 0x000fe200078f08ff */
[----:B------:R-:W-:Y:S01]  /*18b0*/  ULDC.64 UR4, c[0x0][0x210] ;  /* 0x0000840000047ab9 */ /* 0x000fe20000000a00 */
[----:B------:R-:W-:Y:S01]  /*18c0*/  LOP3.LUT R205, R12, 0x8, R205, 0xf8, !PT ;  /* 0x000000080ccd7812 */ /* 0x000fe200078ef8cd */
[C---:B------:R-:W-:Y:S01]  /*18d0*/  IMAD R9, R13.reuse, c[0x0][0x1e0], RZ ;  /* 0x000078000d097a24 */ /* 0x040fe200078e02ff */
[----:B------:R-:W-:Y:S01]  /*18e0*/  UIMAD UR6, UR6, UR4, URZ ;  /* 0x00000004060672a4 */ /* 0x000fe2000f8e023f */
[----:B------:R-:W-:Y:S01]  /*18f0*/  IMAD R13, R13, c[0x0][0x208], RZ ;  /* 0x000082000d0d7a24 */ /* 0x000fe200078e02ff */
[----:B------:R-:W-:Y:S01]  /*1900*/  SHF.R.U32.HI R12, RZ, 0x3, R12 ;  /* 0x00000003ff0c7819 */ /* 0x000fe2000001160c */
[----:B--2---:R-:W-:Y:S01]  /*1910*/  IMAD R14, R210, c[0x0][0x1e4], R9 ;  /* 0x00007900d20e7a24 */ /* 0x004fe200078e0209 */
[----:B------:R-:W-:Y:S01]  /*1920*/  LOP3.LUT R92, R92, 0xfffffffe, RZ, 0xc0, !PT ;  /* 0xfffffffe5c5c7812 */ /* 0x000fe200078ec0ff */
[C---:B------:R-:W-:Y:S01]  /*1930*/  IMAD R13, R210.reuse, c[0x0][0x20c], R13 ;  /* 0x00008300d20d7a24 */ /* 0x040fe200078e020d */
[----:B------:R-:W-:Y:S01]  /*1940*/  UIMAD.WIDE.U32 UR18, UR9, UR4, URZ ;  /* 0x00000004091272a5 */ /* 0x000fe2000f8e003f */
[----:B------:R-:W-:Y:S01]  /*1950*/  IMAD.IADD R15, R25, 0x1, R14 ;  /* 0x00000001190f7824 */ /* 0x000fe200078e020e */
[----:B------:R-:W-:Y:S01]  /*1960*/  UIMAD UR5, UR9, UR5, UR6 ;  /* 0x00000005090572a4 */ /* 0x000fe2000f8e0206 */
[----:B------:R-:W-:Y:S01]  /*1970*/  IMAD.MOV.U32 R14, RZ, RZ, R24 ;  /* 0x000000ffff0e7224 */ /* 0x000fe200078e0018 */
[----:B------:R-:W-:Y:S01]  /*1980*/  IADD3 R92, R17, -R92, RZ ;  /* 0x8000005c115c7210 */ /* 0x000fe20007ffe0ff */
[----:B------:R-:W-:Y:S01]  /*1990*/  IMAD.WIDE.U32 R24, R210, c[0x0][0x208], RZ ;  /* 0x00008200d2187a25 */ /* 0x000fe200078e00ff */
[----:B------:R-:W-:Y:S01]  /*19a0*/  LOP3.LUT R205, R205, R12, RZ, 0x3c, !PT ;  /* 0x0000000ccdcd7212 */ /* 0x000fe200078e3cff */
[----:B------:R-:W-:Y:S01]  /*19b0*/  UIADD3 UR5, UR19, UR5, URZ ;  /* 0x0000000513057290 */ /* 0x000fe2000fffe03f */
[----:B------:R-:W-:Y:S01]  /*19c0*/  ISETP.GE.AND P6, PT, R135, c[0x0][0x1d4], PT ;  /* 0x0000750087007a0c */ /* 0x000fe20003fc6270 */
[----:B------:R-:W-:Y:S01]  /*19d0*/  IMAD.IADD R25, R25, 0x1, R13 ;  /* 0x0000000119197824 */ /* 0x000fe200078e020d */
[----:B------:R-:W-:Y:S01]  /*19e0*/  ISETP.GE.AND P5, PT, R8, c[0x0][0x1d4], PT ;  /* 0x0000750008007a0c */ /* 0x000fe20003fa6270 */
[----:B----4-:R-:W-:Y:S01]  /*19f0*/  IMAD.SHL.U32 R19, R3, 0x40, RZ ;  /* 0x0000004003137824 */ /* 0x010fe200078e00ff */
[----:B------:R-:W-:Y:S01]  /*1a00*/  ISETP.GE.AND P4, PT, R16, c[0x0][0x1d4], PT ;  /* 0x0000750010007a0c */ /* 0x000fe20003f86270 */
[----:B------:R-:W-:Y:S01]  /*1a10*/  IMAD R205, R92, 0x200, R205 ;  /* 0x000002005ccd7824 */ /* 0x000fe200078e02cd */
[----:B------:R-:W-:Y:S01]  /*1a20*/  LOP3.LUT P2, RZ, R2, 0x2, RZ, 0xc0, !PT ;  /* 0x0000000202ff7812 */ /* 0x000fe2000784c0ff */
[----:B------:R-:W-:Y:S01]  /*1a30*/  IMAD.SHL.U32 R92, R92, 0x8, RZ ;  /* 0x000000085c5c7824 */ /* 0x000fe200078e00ff */
[----:B------:R-:W-:Y:S01]  /*1a40*/  LOP3.LUT R19, R19, 0x1c0, RZ, 0xc0, !PT ;  /* 0x000001c013137812 */ /* 0x000fe200078ec0ff */
[----:B------:R-:W-:Y:S01]  /*1a50*/  IMAD.SHL.U32 R205, R205, 0x2, RZ ;  /* 0x00000002cdcd7824 */ /* 0x000fe200078e00ff */
[----:B------:R-:W-:-:S02]  /*1a60*/  SHF.L.U32 R93, R6, 0x6, RZ ;  /* 0x00000006065d7819 */ /* 0x000fc400000006ff */
[----:B------:R-:W-:Y:S02]  /*1a70*/  LOP3.LUT R92, R19, 0x8, R92, 0xf8, !PT ;  /* 0x00000008135c7812 */ /* 0x000fe400078ef85c */
[----:B------:R-:W-:Y:S02]  /*1a80*/  IADD3 R204, R205, 0x6120, RZ ;  /* 0x00006120cdcc7810 */ /* 0x000fe40007ffe0ff */
[----:B------:R-:W-:Y:S02]  /*1a90*/  SHF.R.U32.HI R19, RZ, 0x3, R19 ;  /* 0x00000003ff137819 */ /* 0x000fe40000011613 */
[----:B------:R-:W-:Y:S02]  /*1aa0*/  LEA.HI R6, R11, R4, RZ, 0x5 ;  /* 0x000000040b067211 */ /* 0x000fe400078f28ff */
[----:B------:R-:W-:Y:S02]  /*1ab0*/  LOP3.LUT R92, R92, R19, RZ, 0x3c, !PT ;  /* 0x000000135c5c7212 */ /* 0x000fe400078e3cff */
[----:B------:R-:W-:Y:S01]  /*1ac0*/  LOP3.LUT R93, R93, 0xfffffe00, RZ, 0xc0, !PT ;  /* 0xfffffe005d5d7812 */ /* 0x000fe200078ec0ff */
[----:B------:R-:W-:Y:S01]  /*1ad0*/  IMAD.SHL.U32 R206, R6, 0x20, RZ ;  /* 0x0000002006ce7824 */ /* 0x000fe200078e00ff */
[----:B------:R-:W-:-:S02]  /*1ae0*/  ISETP.GE.AND P3, PT, R135, c[0x0][0x1d4], PT ;  /* 0x0000750087007a0c */ /* 0x000fc40003f66270 */
[-C--:B------:R-:W-:Y:S02]  /*1af0*/  LOP3.LUT R203, R92, R93.reuse, RZ, 0xfc, !PT ;  /* 0x0000005d5ccb7212 */ /* 0x080fe400078efcff */
[----:B------:R-:W-:Y:S02]  /*1b00*/  LOP3.LUT R206, R206, 0x7ffffc00, RZ, 0xc0, !PT ;  /* 0x7ffffc00cece7812 */ /* 0x000fe400078ec0ff */
[----:B------:R-:W-:Y:S02]  /*1b10*/  SHF.R.S32.HI R146, RZ, 0x1f, R135 ;  /* 0x0000001fff927819 */ /* 0x000fe40000011487 */
[----:B------:R-:W-:Y:S02]  /*1b20*/  IADD3 R206, R92, R93, R206 ;  /* 0x0000005d5cce7210 */ /* 0x000fe40007ffe0ce */
[----:B------:R-:W-:Y:S02]  /*1b30*/  IADD3 R213, R207, 0x100, RZ ;  /* 0x00000100cfd57810 */ /* 0x000fe40007ffe0ff */
[----:B------:R-:W-:Y:S01]  /*1b40*/  SHF.R.S32.HI R145, RZ, 0x1f, R134 ;  /* 0x0000001fff917819 */ /* 0x000fe20000011486 */
[----:B------:R-:W-:-:S04]  /*1b50*/  IMAD.SHL.U32 R206, R206, 0x2, RZ ;  /* 0x00000002cece7824 */ /* 0x000fc800078e00ff */
[--C-:B------:R-:W-:Y:S02]  /*1b60*/  IMAD R202, R0, 0x2, R206.reuse ;  /* 0x0000000200ca7824 */ /* 0x100fe400078e02ce */
[C---:B------:R-:W-:Y:S02]  /*1b70*/  IMAD R201, R5.reuse, 0x2, R206 ;  /* 0x0000000205c97824 */ /* 0x040fe400078e02ce */
[----:B------:R-:W-:Y:S01]  /*1b80*/  IMAD R199, R5, 0x2, R202 ;  /* 0x0000000205c77824 */ /* 0x000fe200078e02ca */
[----:B-----5:R-:W-:Y:S01]  /*1b90*/  SHF.R.S32.HI R10, RZ, 0x1f, R209 ;  /* 0x0000001fff0a7819 */ /* 0x020fe200000114d1 */
[----:B------:R-:W-:-:S04]  /*1ba0*/  IMAD.WIDE.U32 R14, R209, c[0x0][0x1f0], R14 ;  /* 0x00007c00d10e7a25 */ /* 0x000fc800078e000e */
[----:B------:R-:W-:Y:S01]  /*1bb0*/  IMAD R18, R10, c[0x0][0x1f0], RZ ;  /* 0x00007c000a127a24 */ /* 0x000fe200078e02ff */
[----:B------:R-:W-:Y:S01]  /*1bc0*/  IADD3 R21, P0, R14, UR12, RZ ;  /* 0x0000000c0e157c10 */ /* 0x000fe2000ff1e0ff */
[----:B------:R-:W-:Y:S02]  /*1bd0*/  IMAD R10, R10, c[0x0][0x218], RZ ;  /* 0x000086000a0a7a24 */ /* 0x000fe400078e02ff */
[C---:B------:R-:W-:Y:S01]  /*1be0*/  IMAD R9, R209.reuse, c[0x0][0x1f4], R18 ;  /* 0x00007d00d1097a24 */ /* 0x040fe200078e0212 */
[----:B------:R-:W-:Y:S01]  /*1bf0*/  LEA R18, R144, 0xffffffc0, 0x6 ;  /* 0xffffffc090127811 */ /* 0x000fe200078e30ff */
[----:B------:R-:W-:-:S03]  /*1c00*/  IMAD.WIDE.U32 R24, R209, c[0x0][0x218], R24 ;  /* 0x00008600d1187a25 */ /* 0x000fc600078e0018 */
[----:B------:R-:W-:Y:S01]  /*1c10*/  IADD3.X R14, R15, UR8, R9, P0, !PT ;  /* 0x000000080f0e7c10 */ /* 0x000fe200087fe409 */
[----:B------:R-:W-:Y:S01]  /*1c20*/  IMAD.IADD R3, R7, 0x1, -R18 ;  /* 0x0000000107037824 */ /* 0x000fe200078e0a12 */
[----:B---3--:R-:W-:Y:S01]  /*1c30*/  LEA R22, P0, R21, c[0x0][0x1c8], 0x1 ;  /* 0x0000720015167a11 */ /* 0x008fe200078008ff */
[----:B------:R-:W-:Y:S01]  /*1c40*/  IMAD R17, R209, c[0x0][0x21c], R10 ;  /* 0x00008700d1117a24 */ /* 0x000fe200078e020a */
[----:B------:R-:W-:Y:S01]  /*1c50*/  IADD3 R9, R205, 0x6100, RZ ;  /* 0x00006100cd097810 */ /* 0x000fe20007ffe0ff */
[----:B------:R-:W-:Y:S01]  /*1c60*/  IMAD.IADD R20, R3, 0x1, -R20 ;  /* 0x0000000103147824 */ /* 0x000fe200078e0a14 */
[----:B------:R-:W-:Y:S01]  /*1c70*/  LEA.HI.X R21, R21, c[0x0][0x1cc], R14, 0x1, P0 ;  /* 0x0000730015157a11 */ /* 0x000fe200000f0c0e */
[----:B------:R-:W-:Y:S01]  /*1c80*/  SHFL.IDX PT, R12, R22, 0x1, 0x181f ;  /* 0x00381f00160c7f89 */ /* 0x000fe200000e0000 */
[----:B------:R-:W-:Y:S02]  /*1c90*/  IADD3 R10, P0, R24, UR18, RZ ;  /* 0x00000012180a7c10 */ /* 0x000fe4000ff1e0ff */
[----:B------:R-:W-:Y:S01]  /*1ca0*/  ISETP.GE.AND P1, PT, R20, 0x1, PT ;  /* 0x000000011400780c */ /* 0x000fe20003f26270 */
[----:B------:R-:W-:Y:S01]  /*1cb0*/  SHFL.IDX PT, R14, R22, RZ, 0x181f ;  /* 0x00181fff160e7589 */ /* 0x000fe200000e0000 */
[----:B------:R-:W-:-:S02]  /*1cc0*/  IADD3.X R17, R25, UR5, R17, P0, !PT ;  /* 0x0000000519117c10 */ /* 0x000fc400087fe411 */
[C---:B------:R-:W-:Y:S01]  /*1cd0*/  LEA R18, P0, R10.reuse, c[0x0][0x1f8], 0x1 ;  /* 0x00007e000a127a11 */ /* 0x040fe200078008ff */
[----:B------:R-:W1:Y:S01]  /*1ce0*/  SHFL.IDX PT, R15, R21, RZ, 0x181f ;  /* 0x00181fff150f7589 */ /* 0x000e6200000e0000 */
[----:B------:R-:W-:Y:S02]  /*1cf0*/  @P2 IADD3 R204, R9, -0x20, RZ ;  /* 0xffffffe009cc2810 */ /* 0x000fe40007ffe0ff */
[----:B------:R-:W-:Y:S01]  /*1d00*/  LEA.HI.X R17, R10, c[0x0][0x1fc], R17, 0x1, P0 ;  /* 0x00007f000a117a11 */ /* 0x000fe200000f0c11 */
[----:B------:R-:W2:Y:S01]  /*1d10*/  SHFL.IDX PT, R13, R21, 0x1, 0x181f ;  /* 0x00381f00150d7f89 */ /* 0x000ea200000e0000 */
[----:B------:R-:W-:Y:S02]  /*1d20*/  ISETP.GT.AND P0, PT, R20, 0x20, PT ;  /* 0x000000201400780c */ /* 0x000fe40003f04270 */
[C---:B------:R-:W-:Y:S01]  /*1d30*/  IADD3 R195, R204.reuse, 0x800, RZ ;  /* 0x00000800ccc37810 */ /* 0x040fe20007ffe0ff */
[----:B------:R-:W3:Y:S01]  /*1d40*/  SHFL.IDX PT, R36, R18, RZ, 0x181f ;  /* 0x00181fff12247589 */ /* 0x000ee200000e0000 */
[----:B------:R-:W-:-:S02]  /*1d50*/  IADD3 R194, R204, 0x1000, RZ ;  /* 0x00001000ccc27810 */ /* 0x000fc40007ffe0ff */
[C---:B------:R-:W-:Y:S01]  /*1d60*/  IADD3 R193, R204.reuse, 0x1800, RZ ;  /* 0x00001800ccc17810 */ /* 0x040fe20007ffe0ff */
[----:B------:R-:W4:Y:S01]  /*1d70*/  SHFL.IDX PT, R10, R17, RZ, 0x181f ;  /* 0x00181fff110a7589 */ /* 0x000f2200000e0000 */
[C---:B------:R-:W-:Y:S02]  /*1d80*/  IADD3 R191, R204.reuse, 0x2000, RZ ;  /* 0x00002000ccbf7810 */ /* 0x040fe40007ffe0ff */
[C---:B------:R-:W-:Y:S01]  /*1d90*/  IADD3 R190, R204.reuse, 0x2800, RZ ;  /* 0x00002800ccbe7810 */ /* 0x040fe20007ffe0ff */
[----:B------:R5:W3:Y:S01]  /*1da0*/  SHFL.IDX PT, R56, R18, 0x1, 0x181f ;  /* 0x00381f0012387f89 */ /* 0x000ae200000e0000 */
[C---:B------:R-:W-:Y:S02]  /*1db0*/  IADD3 R189, R204.reuse, 0x3000, RZ ;  /* 0x00003000ccbd7810 */ /* 0x040fe40007ffe0ff */
[C---:B------:R-:W-:Y:S01]  /*1dc0*/  IADD3 R188, R204.reuse, 0x3800, RZ ;  /* 0x00003800ccbc7810 */ /* 0x040fe20007ffe0ff */
[----:B------:R-:W3:Y:S01]  /*1dd0*/  SHFL.IDX PT, R9, R17, 0x1, 0x181f ;  /* 0x00381f0011097f89 */ /* 0x000ee200000e0000 */
[----:B------:R-:W-:-:S02]  /*1de0*/  IADD3 R187, R204, 0x4000, RZ ;  /* 0x00004000ccbb7810 */ /* 0x000fc40007ffe0ff */
[C---:B------:R-:W-:Y:S01]  /*1df0*/  IADD3 R186, R204.reuse, 0x4800, RZ ;  /* 0x00004800ccba7810 */ /* 0x040fe20007ffe0ff */
[--C-:B-1----:R-:W-:Y:S01]  /*1e00*/  @P1 IMAD.WIDE R24, R135, 0x2, R14.reuse ;  /* 0x0000000287181825 */ /* 0x102fe200078e020e */
[C---:B------:R-:W-:Y:S02]  /*1e10*/  IADD3 R185, R204.reuse, 0x5000, RZ ;  /* 0x00005000ccb97810 */ /* 0x040fe40007ffe0ff */
[----:B------:R-:W-:Y:S01]  /*1e20*/  IADD3 R184, R204, 0x5800, RZ ;  /* 0x00005800ccb87810 */ /* 0x000fe20007ffe0ff */
[C-C-:B------:R-:W-:Y:S01]  /*1e30*/  @P1 IMAD.WIDE R22, R134.reuse, 0x2, R14.reuse ;  /* 0x0000000286161825 */ /* 0x140fe200078e020e */
[----:B------:R1:W-:Y:S03]  /*1e40*/  @P1 LDGSTS.E.BYPASS.LTC128B.128 [R207+0x6100], [R24.64], !P6 ;  /* 0x0610000018cf1fae */ /* 0x0003e6000f101d4e */
[----:B------:R-:W-:Y:S01]  /*1e50*/  @P1 IMAD.WIDE R28, R133, 0x2, R14 ;  /* 0x00000002851c1825 */ /* 0x000fe200078e020e */
[----:B------:R1:W-:Y:S03]  /*1e60*/  @P1 LDGSTS.E.BYPASS.LTC128B.128 [R207+0x8100], [R22.64], !P5 ;  /* 0x0810000016cf1fae */ /* 0x0003e6000e901d4e */
[--C-:B--2---:R-:W-:Y:S01]  /*1e70*/  @P0 IMAD.WIDE R26, R135, 0x2, R12.reuse ;  /* 0x00000002871a0825 */ /* 0x104fe200078e020c */
[----:B------:R2:W-:Y:S03]  /*1e80*/  @P1 LDGSTS.E.BYPASS.LTC128B.128 [R207+0xa100], [R28.64], !P4 ;  /* 0x0a1000001ccf1fae */ /* 0x0005e6000e101d4e */
[C-C-:B------:R-:W-:Y:S01]  /*1e90*/  @P0 IMAD.WIDE R30, R134.reuse, 0x2, R12.reuse ;  /* 0x00000002861e0825 */ /* 0x140fe200078e020c */
[----:B------:R2:W-:Y:S03]  /*1ea0*/  @P0 LDGSTS.E.BYPASS.LTC128B.128 [R207+0x7100], [R26.64], !P6 ;  /* 0x071000001acf0fae */ /* 0x0005e6000f101d4e */
[----:B------:R-:W-:Y:S01]  /*1eb0*/  @P0 IMAD.WIDE R12, R133, 0x2, R12 ;  /* 0x00000002850c0825 */ /* 0x000fe200078e020c */
[----:B------:R2:W-:Y:S03]  /*1ec0*/  @P0 LDGSTS.E.BYPASS.LTC128B.128 [R207+0x9100], [R30.64], !P5 ;  /* 0x091000001ecf0fae */ /* 0x0005e6000e901d4e */
[----:B-----5:R-:W-:Y:S01]  /*1ed0*/  IMAD.WIDE R18, R135, 0x2, RZ ;  /* 0x0000000287127825 */ /* 0x020fe200078e02ff */
[----:B------:R5:W-:Y:S03]  /*1ee0*/  @P0 LDGSTS.E.BYPASS.LTC128B.128 [R207+0xb100], [R12.64], !P4 ;  /* 0x0b1000000ccf0fae */ /* 0x000be6000e101d4e */
[----:B------:R-:W-:Y:S01]  /*1ef0*/  IMAD.WIDE R14, R134, 0x2, RZ ;  /* 0x00000002860e7825 */ /* 0x000fe200078e02ff */
[----:B------:R-:W0:Y:S01]  /*1f00*/  LDGDEPBAR ;  /* 0x00000000000079af */ /* 0x000e220000000000 */
[----:B---3--:R-:W-:-:S03]  /*1f10*/  IADD3 R40, P0, R36, R18, RZ ;  /* 0x0000001224287210 */ /* 0x008fc60007f1e0ff */
[----:B------:R-:W-:Y:S02]  /*1f20*/  IADD3 R38, P2, R36, R14, RZ ;  /* 0x0000000e24267210 */ /* 0x000fe40007f5e0ff */
[----:B----4-:R-:W-:Y:S01]  /*1f30*/  IMAD.X R41, R10, 0x1, R19, P0 ;  /* 0x000000010a297824 */ /* 0x010fe200000e0613 */
[-C--:B------:R-:W-:Y:S02]  /*1f40*/  IADD3 R58, P0, R14, R56.reuse, RZ ;  /* 0x000000380e3a7210 */ /* 0x080fe40007f1e0ff */
[----:B-1----:R-:W-:Y:S01]  /*1f50*/  IADD3 R22, P1, R18, R56, RZ ;  /* 0x0000003812167210 */ /* 0x002fe20007f3e0ff */
[----:B------:R-:W-:Y:S01]  /*1f60*/  IMAD.X R39, R10, 0x1, R15, P2 ;  /* 0x000000010a277824 */ /* 0x000fe200010e060f */
[----:B------:R-:W-:Y:S01]  /*1f70*/  ISETP.GE.AND P2, PT, R8, c[0x0][0x1d4], PT ;  /* 0x0000750008007a0c */ /* 0x000fe20003f46270 */
[--C-:B------:R-:W-:Y:S02]  /*1f80*/  IMAD.X R59, R15, 0x1, R9.reuse, P0 ;  /* 0x000000010f3b7824 */ /* 0x100fe400000e0609 */
[----:B------:R-:W-:-:S02]  /*1f90*/  IMAD.X R23, R19, 0x1, R9, P1 ;  /* 0x0000000113177824 */ /* 0x000fc400008e0609 */
[----:B-----5:R-:W-:Y:S01]  /*1fa0*/  IMAD.WIDE R12, R133, 0x2, RZ ;  /* 0x00000002850c7825 */ /* 0x020fe200078e02ff */
[----:B------:R-:W-:-:S04]  /*1fb0*/  DEPBAR.LE SB0, 0x1 ;  /* 0x000080400000791a */ /* 0x000fc80000000000 */
[----:B------:R-:W-:-:S04]  /*1fc0*/  DEPBAR.LE SB0, 0x0 ;  /* 0x000080000000791a */ /* 0x000fc80000000000 */
[----:B------:R-:W-:Y:S01]  /*1fd0*/  BAR.SYNC.DEFER_BLOCKING 0x0 ;  /* 0x0000000000007b1d */ /* 0x000fe20000010000 */
[----:B------:R-:W-:Y:S02]  /*1fe0*/  IADD3 R56, P0, R12, R56, RZ ;  /* 0x000000380c387210 */ /* 0x000fe40007f1e0ff */
[----:B------:R-:W-:Y:S02]  /*1ff0*/  IADD3 R36, P1, R36, R12, RZ ;  /* 0x0000000c24247210 */ /* 0x000fe40007f3e0ff */
[----:B------:R-:W-:Y:S02]  /*2000*/  IADD3.X R57, R13, R9, RZ, P0, !PT ;  /* 0x000000090d397210 */ /* 0x000fe400007fe4ff */
[----:B------:R-:W-:Y:S01]  /*2010*/  ISETP.LT.OR P0, PT, R20, 0x1, P3 ;  /* 0x000000011400780c */ /* 0x000fe20001f01670 */
[----:B------:R-:W-:Y:S01]  /*2020*/  IMAD.X R37, R10, 0x1, R13, P1 ;  /* 0x000000010a257824 */ /* 0x000fe200008e060d */
[C---:B------:R-:W-:Y:S01]  /*2030*/  ISETP.LT.OR P3, PT, R20.reuse, 0x21, P3 ;  /* 0x000000211400780c */ /* 0x040fe20001f61670 */
[----:B--2---:R-:W-:Y:S04]  /*2040*/  LDSM.16.M88.4 R24, [R206+0xc100] ;  /* 0x00c10000ce18783b */ /* 0x004fe80000000200 */
[----:B------:R-:W-:Y:S04]  /*2050*/  LDSM.16.M88.4 R52, [R202+0xc100] ;  /* 0x00c10000ca34783b */ /* 0x000fe80000000200 */
[----:B------:R-:W-:Y:S04]  /*2060*/  LDSM.16.M88.4 R28, [R205+0x6100] ;  /* 0x00610000cd1c783b */ /* 0x000fe80000000200 */
[----:B------:R-:W1:Y:S04]  /*2070*/  LDSM.16.M88.4 R44, [R205+0x6900] ;  /* 0x00690000cd2c783b */ /* 0x000e680000000200 */
[----:B------:R-:W-:Y:S04]  /*2080*/  LDSM.16.M88.4 R72, [R205+0x7100] ;  /* 0x00710000cd48783b */ /* 0x000fe80000000200 */
[----:B------:R-:W-:Y:S04]  /*2090*/  LDSM.16.M88.4 R32, [R205+0x7900] ;  /* 0x00790000cd20783b */ /* 0x000fe80000000200 */
[----:B------:R-:W2:Y:S04]  /*20a0*/  LDSM.16.M88.4 R12, [R204] ;  /* 0x00000000cc0c783b */ /* 0x000ea80000000200 */
[----:B------:R-:W3:Y:S04]  /*20b0*/  LDSM.16.M88.4 R8, [R204+0x800] ;  /* 0x00080000cc08783b */ /* 0x000ee80000000200 */
[----:B------:R-:W-:Y:S04]  /*20c0*/  LDSM.16.M88.4 R80, [R204+0x1000] ;  /* 0x00100000cc50783b */ /* 0x000fe80000000200 */
[----:B------:R-:W-:Y:S04]  /*20d0*/  LDSM.16.M88.4 R76, [R204+0x1800] ;  /* 0x00180000cc4c783b */ /* 0x000fe80000000200 */
[----:B------:R-:W-:Y:S01]  /*20e0*/  @!PT LDS RZ, [RZ] ;  /* 0x00000000fffff984 */ /* 0x000fe20000000800 */
[----:B------:R-:W-:Y:S01]  /*20f0*/  @!PT LDS RZ, [RZ] ;  /* 0x00000000fffff984 */ /* 0x000fe20000000800 */
[----:B------:R-:W-:Y:S01]  /*2100*/  @!PT LDS RZ, [RZ] ;  /* 0x00000000fffff984 */ /* 0x000fe20000000800 */
[----:B------:R4:W-:Y:S01]  /*2110*/  LDGSTS.E.BYPASS.LTC128B.128 [R207+0x100], [R40.64], !P0 ;  /* 0x0010000028cf7fae */ /* 0x0009e2000c101d4e */
[----:B------:R-:W-:-:S02]  /*2120*/  ISETP.LT.OR P0, PT, R20, 0x1, P2 ;  /* 0x000000011400780c */ /* 0x000fc40001701670 */
[----:B------:R-:W-:Y:S01]  /*2130*/  ISETP.LT.OR P2, PT, R20, 0x21, P2 ;  /* 0x000000211400780c */ /* 0x000fe20001741670 */
[----:B-1----:R-:W-:Y:S10]  /*2140*/  HMMA.16816.F32.BF16 R48, R24, R44, RZ ;  /* 0x0000002c1830723c */ /* 0x002ff400000418ff */
[----:B------:R1:W-:Y:S01]  /*2150*/  LDGSTS.E.BYPASS.LTC128B.128 [R207+0x2100], [R38.64], !P0 ;  /* 0x0210000026cf7fae */ /* 0x0003e2000c101d4e */
[----:B------:R-:W-:-:S04]  /*2160*/  ISETP.GE.AND P0, PT, R16, c[0x0][0x1d4], PT ;  /* 0x0000750010007a0c */ /* 0x000fc80003f06270 */
[C---:B------:R-:W-:Y:S01]  /*2170*/  ISETP.LT.OR P1, PT, R20.reuse, 0x1, P0 ;  /* 0x000000011400780c */ /* 0x040fe20000721670 */
[C---:B------:R-:W-:Y:S08]  /*2180*/  HMMA.16816.F32.BF16 R16, R24.reuse, R28, RZ ;  /* 0x0000001c1810723c */ /* 0x040ff000000418ff */
[----:B------:R-:W-:Y:S04]  /*2190*/  HMMA.16816.F32.BF16 R28, R24, R30, RZ ;  /* 0x0000001e181c723c */ /* 0x000fe800000418ff */
[----:B------:R1:W-:Y:S01]  /*21a0*/  LDGSTS.E.BYPASS.LTC128B.128 [R207+0x4100], [R36.64], !P1 ;  /* 0x0410000024cf7fae */ /* 0x0003e2000c901d4e */
[----:B------:R-:W-:-:S02]  /*21b0*/  ISETP.LT.OR P1, PT, R20, 0x21, P0 ;  /* 0x000000211400780c */ /* 0x000fc40000721670 */
[----:B------:R-:W-:Y:S01]  /*21c0*/  LOP3.LUT P0, RZ, R2, 0x4, RZ, 0xc0, !PT ;  /* 0x0000000402ff7812 */ /* 0x000fe2000780c0ff */
[----:B------:R-:W-:Y:S01]  /*21d0*/  IMAD.MOV.U32 R2, RZ, RZ, 0x40 ;  /* 0x00000040ff027424 */ /* 0x000fe200078e00ff */
[----:B------:R5:W-:Y:S01]  /*21e0*/  LDGSTS.E.BYPASS.LTC128B.128 [R207+0x1100], [R22.64], !P3 ;  /* 0x0110000016cf7fae */ /* 0x000be2000d901d4e */
[----:B------:R-:W-:Y:S01]  /*21f0*/  HMMA.16816.F32.BF16 R44, R24, R46, RZ ;  /* 0x0000002e182c723c */ /* 0x000fe200000418ff */
[----:B------:R-:W-:Y:S02]  /*2200*/  ISETP.GT.AND P3, PT, R211, 0x3f, PT ;  /* 0x0000003fd300780c */ /* 0x000fe40003f64270 */
[----:B------:R-:W-:Y:S01]  /*2210*/  SEL R2, R2, 0xffffffc0, !P0 ;  /* 0xffffffc002027807 */ /* 0x000fe20004000000 */
[----:B------:R3:W-:Y:S01]  /*2220*/  LDGSTS.E.BYPASS.LTC128B.128 [R207+0x3100], [R58.64], !P2 ;  /* 0x031000003acf7fae */ /* 0x0007e2000d101d4e */
[----:B------:R-:W-:-:S03]  /*2230*/  ISETP.GE.AND P2, PT, R7, 0x41, PT ;  /* 0x000000410700780c */ /* 0x000fc60003f46270 */
[----:B------:R-:W-:Y:S01]  /*2240*/  IMAD.IADD R200, R205, 0x1, R2 ;  /* 0x00000001cdc87824 */ /* 0x000fe200078e0202 */
[----:B------:R3:W-:Y:S01]  /*2250*/  LDGSTS.E.BYPASS.LTC128B.128 [R207+0x5100], [R56.64], !P1 ;  /* 0x0510000038cf7fae */ /* 0x0007e2000c901d4e */
[----:B--2---:R-:W-:Y:S01]  /*2260*/  HMMA.16816.F32.BF16 R16, R52, R12, R16 ;  /* 0x0000000c3410723c */ /* 0x004fe20000041810 */
[----:B------:R-:W-:Y:S01]  /*2270*/  IMAD.IADD R192, R2, 0x1, R204 ;  /* 0x0000000102c07824 */ /* 0x000fe200078e02cc */
[----:B------:R-:W-:Y:S01]  /*2280*/  SHF.R.S32.HI R2, RZ, 0x1f, R133 ;  /* 0x0000001fff027819 */ /* 0x000fe20000011485 */
[----:B------:R-:W-:Y:S04]  /*2290*/  LDSM.16.M88.4 R64, [R201+0xc100] ;  /* 0x00c10000c940783b */ /* 0x000fe80000000200 */
[----:B------:R-:W-:Y:S01]  /*22a0*/  LDSM.16.M88.4 R60, [R200+0x7100] ;  /* 0x00710000c83c783b */ /* 0x000fe20000000200 */
[C---:B----4-:R-:W-:Y:S03]  /*22b0*/  HMMA.16816.F32.BF16 R40, R24.reuse, R72, RZ ;  /* 0x000000481828723c */ /* 0x050fe600000418ff */
[----:B-1----:R-:W1:Y:S04]  /*22c0*/  LDSM.16.M88.4 R36, [R200+0x6100] ;  /* 0x00610000c824783b */ /* 0x002e680000000200 */
[----:B------:R-:W-:Y:S01]  /*22d0*/  LDSM.16.M88.4 R84, [R192+0x1000] ;  /* 0x00100000c054783b */ /* 0x000fe20000000200 */
[C---:B------:R-:W-:Y:S03]  /*22e0*/  HMMA.16816.F32.BF16 R72, R24.reuse, R74, RZ ;  /* 0x0000004a1848723c */ /* 0x040fe600000418ff */
[----:B-----5:R-:W2:Y:S04]  /*22f0*/  LDSM.16.M88.4 R20, [R200+0x6900] ;  /* 0x00690000c814783b */ /* 0x020ea80000000200 */
[----:B------:R-:W-:Y:S01]  /*2300*/  LDSM.16.M88.4 R88, [R204+0x4000] ;  /* 0x00400000cc58783b */ /* 0x000fe20000000200 */
[C---:B------:R-:W-:Y:S03]  /*2310*/  HMMA.16816.F32.BF16 R68, R24.reuse, R32, RZ ;  /* 0x000000201844723c */ /* 0x040fe600000418ff */
[----:B---3--:R-:W-:Y:S04]  /*2320*/  LDSM.16.M88.4 R56, [R199+0xc100] ;  /* 0x00c10000c738783b */ /* 0x008fe80000000200 */
[----:B------:R-:W0:Y:S01]  /*2330*/  LDGDEPBAR ;  /* 0x00000000000079af */ /* 0x000e220000000000 */
[----:B------:R-:W-:Y:S03]  /*2340*/  HMMA.16816.F32.BF16 R24, R24, R34, RZ ;  /* 0x000000221818723c */ /* 0x000fe600000418ff */
[----:B------:R-:W-:Y:S05]  /*2350*/  LDSM.16.M88.4 R32, [R200+0x7900] ;  /* 0x00790000c820783b */ /* 0x000fea0000000200 */
[C---:B------:R-:W-:Y:S01]  /*2360*/  HMMA.16816.F32.BF16 R28, R52.reuse, R14, R28 ;  /* 0x0000000e341c723c */ /* 0x040fe2000004181c */
[----:B------:R-:W3:Y:S07]  /*2370*/  LDSM.16.M88.4 R12, [R192] ;  /* 0x00000000c00c783b */ /* 0x000eee0000000200 */
[C---:B------:R-:W-:Y:S08]  /*2380*/  HMMA.16816.F32.BF16 R48, R52.reuse, R8, R48 ;  /* 0x000000083430723c */ /* 0x040ff00000041830 */
[----:B------:R-:W-:Y:S01]  /*2390*/  HMMA.16816.F32.BF16 R44, R52, R10, R44 ;  /* 0x0000000a342c723c */ /* 0x000fe2000004182c */
[----:B------:R-:W4:Y:S07]  /*23a0*/  LDSM.16.M88.4 R8, [R192+0x800] ;  /* 0x00080000c008783b */ /* 0x000f2e0000000200 */
[----:B-1----:R-:W-:Y:S08]  /*23b0*/  HMMA.16816.F32.BF16 R16, R64, R36, R16 ;  /* 0x000000244010723c */ /* 0x002ff00000041810 */
[C---:B------:R-:W-:Y:S08]  /*23c0*/  HMMA.16816.F32.BF16 R40, R52.reuse, R80, R40 ;  /* 0x000000503428723c */ /* 0x040ff00000041828 */
[C---:B------:R-:W-:Y:S01]  /*23d0*/  HMMA.16816.F32.BF16 R72, R52.reuse, R82, R72 ;  /* 0x000000523448723c */ /* 0x040fe20000041848 */
[----:B------:R-:W-:Y:S07]  /*23e0*/  LDSM.16.M88.4 R80, [R192+0x1800] ;  /* 0x00180000c050783b */ /* 0x000fee0000000200 */
[C---:B------:R-:W-:Y:S08]  /*23f0*/  HMMA.16816.F32.BF16 R68, R52.reuse, R76, R68 ;  /* 0x0000004c3444723c */ /* 0x040ff00000041844 */
[----:B------:R-:W-:Y:S01]  /*2400*/  HMMA.16816.F32.BF16 R24, R52, R78, R24 ;  /* 0x0000004e3418723c */ /* 0x000fe20000041818 */
[----:B------:R-:W-:Y:S04]  /*2410*/  LDSM.16.M88.4 R52, [R205+0x8100] ;  /* 0x00810000cd34783b */ /* 0x000fe80000000200 */
[----:B------:R-:W-:Y:S03]  /*2420*/  LDSM.16.M88.4 R76, [R205+0x9100] ;  /* 0x00910000cd4c783b */ /* 0x000fe60000000200 */
[C---:B------:R-:W-:Y:S01]  /*2430*/  HMMA.16816.F32.BF16 R28, R64.reuse, R38, R28 ;  /* 0x00000026401c723c */ /* 0x040fe2000004181c */
[----:B------:R-:W1:Y:S07]  /*2440*/  LDSM.16.M88.4 R36, [R206+0x10100] ;  /* 0x01010000ce24783b */ /* 0x000e6e0000000200 */
[C---:B--2---:R-:W-:Y:S08]  /*2450*/  HMMA.16816.F32.BF16 R48, R64.reuse, R20, R48 ;  /* 0x000000144030723c */ /* 0x044ff00000041830 */
[----:B------:R-:W-:Y:S01]  /*2460*/  HMMA.16816.F32.BF16 R44, R64, R22, R44 ;  /* 0x00000016402c723c */ /* 0x000fe2000004182c */
[----:B------:R-:W2:Y:S07]  /*2470*/  LDSM.16.M88.4 R20, [R205+0x8900] ;  /* 0x00890000cd14783b */ /* 0x000eae0000000200 */
[----:B---3--:R-:W-:Y:S08]  /*2480*/  HMMA.16816.F32.BF16 R16, R56, R12, R16 ;  /* 0x0000000c3810723c */ /* 0x008ff00000041810 */
        /* <DEDUP_REMOVED lines=8> */
[----:B------:R-:W3:Y:S07]  /*2510*/  LDSM.16.M88.4 R12, [R202+0x10100] ;  /* 0x01010000ca0c783b */ /* 0x000eee0000000200 */
[C---:B----4-:R-:W-:Y:S08]  /*2520*/  HMMA.16816.F32.BF16 R48, R56.reuse, R8, R48 ;  /* 0x000000083830723c */ /* 0x050ff00000041830 */
        /* <DEDUP_REMOVED lines=11> */
[----:B------:R-:W-:Y:S07]  /*25e0*/  LDSM.16.M88.4 R52, [R200+0x8100] ;  /* 0x00810000c834783b */ /* 0x000fee0000000200 */
[C---:B--2---:R-:W-:Y:S08]  /*25f0*/  HMMA.16816.F32.BF16 R48, R36.reuse, R20, R48 ;  /* 0x000000142430723c */ /* 0x044ff00000041830 */
[----:B------:R-:W-:Y:S01]  /*2600*/  HMMA.16816.F32.BF16 R44, R36, R22, R44 ;  /* 0x00000016242c723c */ /* 0x000fe2000004182c */
[----:B------:R-:W1:Y:S07]  /*2610*/  LDSM.16.M88.4 R20, [R201+0x10100] ;  /* 0x01010000c914783b */ /* 0x000e6e0000000200 */
        /* <DEDUP_REMOVED lines=9> */
[----:B------:R-:W2:Y:S07]  /*26b0*/  LDSM.16.M88.4 R32, [R192+0x2000] ;  /* 0x00200000c020783b */ /* 0x000eae0000000200 */
[C---:B----4-:R-:W-:Y:S08]  /*26c0*/  HMMA.16816.F32.BF16 R48, R12.reuse, R8, R48 ;  /* 0x000000080c30723c */ /* 0x050ff00000041830 */
[----:B------:R-:W-:Y:S01]  /*26d0*/  HMMA.16816.F32.BF16 R44, R12, R10, R44 ;  /* 0x0000000a0c2c723c */ /* 0x000fe2000004182c */
[----:B------:R-:W3:Y:S07]  /*26e0*/  LDSM.16.M88.4 R8, [R200+0x9100] ;  /* 0x00910000c808783b */ /* 0x000eee0000000200 */
[----:B-1----:R-:W-:Y:S08]  /*26f0*/  HMMA.16816.F32.BF16 R16, R20, R52, R16 ;  /* 0x000000341410723c */ /* 0x002ff00000041810 */
[C---:B------:R-:W-:Y:S08]  /*2700*/  HMMA.16816.F32.BF16 R40, R12.reuse, R24, R40 ;  /* 0x000000180c28723c */ /* 0x040ff00000041828 */
[C---:B------:R-:W-:Y:S01]  /*2710*/  HMMA.16816.F32.BF16 R72, R12.reuse, R26, R72 ;  /* 0x0000001a0c48723c */ /* 0x040fe20000041848 */
[----:B------:R-:W-:Y:S07]  /*2720*/  LDSM.16.M88.4 R24, [R200+0x9900] ;  /* 0x00990000c818783b */ /* 0x000fee0000000200 */
[C---:B------:R-:W-:Y:S08]  /*2730*/  HMMA.16816.F32.BF16 R68, R12.reuse, R56, R68 ;  /* 0x000000380c44723c */ /* 0x040ff00000041844 */
[----:B------:R-:W-:Y:S01]  /*2740*/  HMMA.16816.F32.BF16 R64, R12, R58, R64 ;  /* 0x0000003a0c40723c */ /* 0x000fe20000041840 */
[----:B------:R-:W1:Y:S04]  /*2750*/  LDSM.16.M88.4 R12, [R205+0xa100] ;  /* 0x00a10000cd0c783b */ /* 0x000e680000000200 */
[----:B------:R-:W-:Y:S03]  /*2760*/  LDSM.16.M88.4 R56, [R205+0xa900] ;  /* 0x00a90000cd38783b */ /* 0x000fe60000000200 */
[----:B--2---:R-:W-:Y:S08]  /*2770*/  HMMA.16816.F32.BF16 R16, R80, R32, R16 ;  /* 0x000000205010723c */ /* 0x004ff00000041810 */
[C---:B------:R-:W-:Y:S01]  /*2780*/  HMMA.16816.F32.BF16 R28, R20.reuse, R54, R28 ;  /* 0x00000036141c723c */ /* 0x040fe2000004181c */
[----:B------:R-:W-:Y:S07]  /*2790*/  LDSM.16.M88.4 R52, [R205+0xb100] ;  /* 0x00b10000cd34783b */ /* 0x000fee0000000200 */
[C---:B------:R-:W-:Y:S08]  /*27a0*/  HMMA.16816.F32.BF16 R48, R20.reuse, R36, R48 ;  /* 0x000000241430723c */ /* 0x040ff00000041830 */
[C---:B------:R-:W-:Y:S01]  /*27b0*/  HMMA.16816.F32.BF16 R44, R20.reuse, R38, R44 ;  /* 0x00000026142c723c */ /* 0x040fe2000004182c */
[----:B------:R-:W2:Y:S07]  /*27c0*/  LDSM.16.M88.4 R36, [R202+0x14100] ;  /* 0x01410000ca24783b */ /* 0x000eae0000000200 */
[C---:B---3--:R-:W-:Y:S08]  /*27d0*/  HMMA.16816.F32.BF16 R40, R20.reuse, R8, R40 ;  /* 0x000000081428723c */ /* 0x048ff00000041828 */
[----:B------:R-:W-:Y:S01]  /*27e0*/  HMMA.16816.F32.BF16 R72, R20, R10, R72 ;  /* 0x0000000a1448723c */ /* 0x000fe20000041848 */
[----:B------:R-:W3:Y:S07]  /*27f0*/  LDSM.16.M88.4 R8, [R192+0x2800] ;  /* 0x00280000c008783b */ /* 0x000eee0000000200 */
[----:B-1----:R-:W-:Y:S08]  /*2800*/  HMMA.16816.F32.BF16 R16, R60, R12, R16 ;  /* 0x0000000c3c10723c */ /* 0x002ff00000041810 */
[----:B------:R-:W-:Y:S08]  /*2810*/  HMMA.16816.F32.BF16 R68, R20, R24, R68 ;  /* 0x000000181444723c */ /* 0x000ff00000041844 */
[----:B------:R-:W-:Y:S01]  /*2820*/  HMMA.16816.F32.BF16 R28, R80, R34, R28 ;  /* 0x00000022501c723c */ /* 0x000fe2000004181c */
[----:B------:R-:W-:Y:S07]  /*2830*/  LDSM.16.M88.4 R32, [R204+0x4800] ;  /* 0x00480000cc20783b */ /* 0x000fee0000000200 */
[----:B------:R-:W-:Y:S01]  /*2840*/  HMMA.16816.F32.BF16 R64, R20, R26, R64 ;  /* 0x0000001a1440723c */ /* 0x000fe20000041840 */
[----:B------:R-:W-:Y:S04]  /*2850*/  LDSM.16.M88.4 R24, [R201+0x14100] ;  /* 0x01410000c918783b */ /* 0x000fe80000000200 */
[----:B------:R-:W1:Y:S03]  /*2860*/  LDSM.16.M88.4 R20, [R200+0xa100] ;  /* 0x00a10000c814783b */ /* 0x000e660000000200 */
[----:B--2---:R-:W-:Y:S08]  /*2870*/  HMMA.16816.F32.BF16 R16, R36, R88, R16 ;  /* 0x000000582410723c */ /* 0x004ff00000041810 */
[C---:B---3--:R-:W-:Y:S08]  /*2880*/  HMMA.16816.F32.BF16 R48, R80.reuse, R8, R48 ;  /* 0x000000085030723c */ /* 0x048ff00000041830 */
[----:B------:R-:W-:Y:S01]  /*2890*/  HMMA.16816.F32.BF16 R44, R80, R10, R44 ;  /* 0x0000000a502c723c */ /* 0x000fe2000004182c */
[----:B------:R-:W-:Y:S07]  /*28a0*/  LDSM.16.M88.4 R8, [R192+0x4000] ;  /* 0x00400000c008783b */ /* 0x000fee0000000200 */
[----:B------:R-:W-:Y:S01]  /*28b0*/  HMMA.16816.F32.BF16 R28, R60, R14, R28 ;  /* 0x0000000e3c1c723c */ /* 0x000fe2000004181c */
[----:B------:R-:W2:Y:S07]  /*28c0*/  LDSM.16.M88.4 R12, [R199+0x14100] ;  /* 0x01410000c70c783b */ /* 0x000eae0000000200 */
[----:B------:R-:W-:Y:S08]  /*28d0*/  HMMA.16816.F32.BF16 R40, R80, R84, R40 ;  /* 0x000000545028723c */ /* 0x000ff00000041828 */
[----:B-1----:R-:W-:Y:S08]  /*28e0*/  HMMA.16816.F32.BF16 R16, R24, R20, R16 ;  /* 0x000000141810723c */ /* 0x002ff00000041810 */
[C---:B------:R-:W-:Y:S08]  /*28f0*/  HMMA.16816.F32.BF16 R48, R60.reuse, R56, R48 ;  /* 0x000000383c30723c */ /* 0x040ff00000041830 */
[----:B------:R-:W-:Y:S01]  /*2900*/  HMMA.16816.F32.BF16 R44, R60, R58, R44 ;  /* 0x0000003a3c2c723c */ /* 0x000fe2000004182c */
[----:B------:R-:W1:Y:S07]  /*2910*/  LDSM.16.M88.4 R56, [R204+0x5000] ;  /* 0x00500000cc38783b */ /* 0x000e6e0000000200 */
[----:B------:R-:W-:Y:S01]  /*2920*/  HMMA.16816.F32.BF16 R28, R36, R90, R28 ;  /* 0x0000005a241c723c */ /* 0x000fe2000004181c */
[----:B------:R-:W3:Y:S07]  /*2930*/  LDSM.16.M88.4 R88, [R200+0xa900] ;  /* 0x00a90000c858783b */ /* 0x000eee0000000200 */
[----:B--2---:R-:W-:Y:S08]  /*2940*/  HMMA.16816.F32.BF16 R16, R12, R8, R16 ;  /* 0x000000080c10723c */ /* 0x004ff00000041810 */
[----:B------:R-:W-:Y:S08]  /*2950*/  HMMA.16816.F32.BF16 R40, R60, R52, R40 ;  /* 0x000000343c28723c */ /* 0x000ff00000041828 */
[----:B------:R-:W-:Y:S08]  /*2960*/  HMMA.16816.F32.BF16 R72, R80, R86, R72 ;  /* 0x000000565048723c */ /* 0x000ff00000041848 */
[----:B------:R-:W-:Y:S01]  /*2970*/  HMMA.16816.F32.BF16 R48, R36, R32, R48 ;  /* 0x000000202430723c */ /* 0x000fe20000041830 */
[----:B------:R-:W-:-:S07]  /*2980*/  FMUL.FTZ R16, R16, c[0x0][0x320] ;  /* 0x0000c80010107a20 */ /* 0x000fce0000410000 */
[----:B------:R-:W-:Y:S01]  /*2990*/  HMMA.16816.F32.BF16 R44, R36, R34, R44 ;  /* 0x00000022242c723c */ /* 0x000fe2000004182c */
[----:B------:R-:W2:Y:S07]  /*29a0*/  LDSM.16.M88.4 R32, [R205+0xb900] ;  /* 0x00b90000cd20783b */ /* 0x000eae0000000200 */
[----:B------:R-:W-:Y:S01]  /*29b0*/  HMMA.16816.F32.BF16 R28, R24, R22, R28 ;  /* 0x00000016181c723c */ /* 0x000fe2000004181c */
[----:B------:R-:W4:Y:S07]  /*29c0*/  LDSM.16.M88.4 R20, [R192+0x4800] ;  /* 0x00480000c014783b */ /* 0x000f2e0000000200 */
[C---:B------:R-:W-:Y:S01]  /*29d0*/  HMMA.16816.F32.BF16 R68, R80.reuse, R76, R68 ;  /* 0x0000004c5044723c */ /* 0x040fe20000041844 */
[----:B------:R5:W2:Y:S06]  /*29e0*/  MUFU.TANH R76, R16 ;  /* 0x00000010004c7308 */ /* 0x000aac0000002400 */
[----:B------:R-:W-:Y:S01]  /*29f0*/  FMUL.FTZ R77, R19, c[0x0][0x320] ;  /* 0x0000c800134d7a20 */ /* 0x000fe20000410000 */
[----:B------:R-:W-:Y:S05]  /*2a00*/  HMMA.16816.F32.BF16 R64, R80, R78, R64 ;  /* 0x0000004e5040723c */ /* 0x000fea0000041840 */
[----:B------:R-:W2:Y:S03]  /*2a10*/  MUFU.TANH R77, R77 ;  /* 0x0000004d004d7308 */ /* 0x000ea60000002400 */
[----:B-1----:R-:W-:Y:S07]  /*2a20*/  HMMA.16816.F32.BF16 R40, R36, R56, R40 ;  /* 0x000000382428723c */ /* 0x002fee0000041828 */
[----:B------:R-:W-:Y:S01]  /*2a30*/  FMUL.FTZ R56, R17, c[0x0][0x320] ;  /* 0x0000c80011387a20 */ /* 0x000fe20000410000 */
[----:B------:R-:W-:Y:S01]  /*2a40*/  HMMA.16816.F32.BF16 R72, R60, R54, R72 ;  /* 0x000000363c48723c */ /* 0x000fe20000041848 */
[----:B------:R-:W-:Y:S01]  /*2a50*/  FMUL.FTZ R57, R18, c[0x0][0x320] ;  /* 0x0000c80012397a20 */ /* 0x000fe20000410000 */
[----:B------:R-:W-:Y:S03]  /*2a60*/  LDSM.16.M88.4 R52, [R192+0x5000] ;  /* 0x00500000c034783b */ /* 0x000fe60000000200 */
[----:B------:R-:W1:Y:S01]  /*2a70*/  MUFU.TANH R56, R56 ;  /* 0x0000003800387308 */ /* 0x000e620000002400 */
[----:B-----5:R-:W5:Y:S02]  /*2a80*/  LDSM.16.M88.4 R16, [R204+0x5800] ;  /* 0x00580000cc10783b */ /* 0x020f640000000200 */
[C---:B---3--:R-:W-:Y:S05]  /*2a90*/  HMMA.16816.F32.BF16 R48, R24.reuse, R88, R48 ;  /* 0x000000581830723c */ /* 0x048fea0000041830 */
[----:B------:R-:W3:Y:S03]  /*2aa0*/  MUFU.TANH R57, R57 ;  /* 0x0000003900397308 */ /* 0x000ee60000002400 */
[----:B------:R-:W-:Y:S08]  /*2ab0*/  HMMA.16816.F32.BF16 R44, R24, R90, R44 ;  /* 0x0000005a182c723c */ /* 0x000ff0000004182c */
[----:B------:R-:W-:Y:S01]  /*2ac0*/  HMMA.16816.F32.BF16 R28, R12, R10, R28 ;  /* 0x0000000a0c1c723c */ /* 0x000fe2000004181c */
[----:B------:R-:W1:Y:S07]  /*2ad0*/  LDSM.16.M88.4 R8, [R200+0xb100] ;  /* 0x00b10000c808783b */ /* 0x000e6e0000000200 */
[C---:B--2---:R-:W-:Y:S08]  /*2ae0*/  HMMA.16816.F32.BF16 R68, R60.reuse, R32, R68 ;  /* 0x000000203c44723c */ /* 0x044ff00000041844 */
[----:B------:R-:W-:Y:S08]  /*2af0*/  HMMA.16816.F32.BF16 R64, R60, R34, R64 ;  /* 0x000000223c40723c */ /* 0x000ff00000041840 */
[----:B----4-:R-:W-:Y:S01]  /*2b00*/  HMMA.16816.F32.BF16 R48, R12, R20, R48 ;  /* 0x000000140c30723c */ /* 0x010fe20000041830 */
[----:B------:R-:W-:-:S02]  /*2b10*/  FMUL.FTZ R28, R28, c[0x0][0x320] ;  /* 0x0000c8001c1c7a20 */ /* 0x000fc40000410000 */
[----:B------:R-:W-:Y:S02]  /*2b20*/  FMUL.FTZ R29, R29, c[0x0][0x320] ;  /* 0x0000c8001d1d7a20 */ /* 0x000fe40000410000 */
[----:B------:R-:W-:Y:S02]  /*2b30*/  FMUL.FTZ R30, R30, c[0x0][0x320] ;  /* 0x0000c8001e1e7a20 */ /* 0x000fe40000410000 */
[----:B------:R-:W-:Y:S01]  /*2b40*/  FMUL.FTZ R31, R31, c[0x0][0x320] ;  /* 0x0000c8001f1f7a20 */ /* 0x000fe20000410000 */
[----:B------:R-:W-:Y:S01]  /*2b50*/  HMMA.16816.F32.BF16 R72, R36, R58, R72 ;  /* 0x0000003a2448723c */ /* 0x000fe20000041848 */
[----:B------:R-:W2:Y:S07]  /*2b60*/  MUFU.TANH R28, R28 ;  /* 0x0000001c001c7308 */ /* 0x000eae0000002400 */
[----:B------:R-:W-:Y:S01]  /*2b70*/  HMMA.16816.F32.BF16 R44, R12, R22, R44 ;  /* 0x000000160c2c723c */ /* 0x000fe2000004182c */
[----:B------:R-:W4:Y:S01]  /*2b80*/  LDSM.16.M88.4 R20, [R200+0xb900] ;  /* 0x00b90000c814783b */ /* 0x000f220000000200 */
[----:B------:R-:W1:Y:S06]  /*2b90*/  MUFU.TANH R29, R29 ;  /* 0x0000001d001d7308 */ /* 0x000e6c0000002400 */
[----:B-----5:R-:W-:Y:S01]  /*2ba0*/  HMMA.16816.F32.BF16 R68, R36, R16, R68 ;  /* 0x000000102444723c */ /* 0x020fe20000041844 */
[----:B------:R-:W-:Y:S01]  /*2bb0*/  FMUL.FTZ R32, R48, c[0x0][0x320] ;  /* 0x0000c80030207a20 */ /* 0x000fe20000410000 */
[----:B------:R-:W2:Y:S01]  /*2bc0*/  MUFU.TANH R30, R30 ;  /* 0x0000001e001e7308 */ /* 0x000ea20000002400 */
[----:B------:R-:W-:-:S04]  /*2bd0*/  FMUL.FTZ R33, R49, c[0x0][0x320] ;  /* 0x0000c80031217a20 */ /* 0x000fc80000410000 */
[----:B------:R-:W-:Y:S01]  /*2be0*/  FMUL.FTZ R16, R50, c[0x0][0x320] ;  /* 0x0000c80032107a20 */ /* 0x000fe20000410000 */
[----:B------:R-:W-:Y:S01]  /*2bf0*/  HMMA.16816.F32.BF16 R64, R36, R18, R64 ;  /* 0x000000122440723c */ /* 0x000fe20000041840 */
[----:B------:R-:W-:Y:S01]  /*2c00*/  FMUL.FTZ R17, R51, c[0x0][0x320] ;  /* 0x0000c80033117a20 */ /* 0x000fe20000410000 */
[----:B------:R-:W2:Y:S06]  /*2c10*/  MUFU.TANH R31, R31 ;  /* 0x0000001f001f7308 */ /* 0x000eac0000002400 */
[----:B-1----:R-:W-:Y:S01]  /*2c20*/  HMMA.16816.F32.BF16 R40, R24, R8, R40 ;  /* 0x000000081828723c */ /* 0x002fe20000041828 */
[----:B------:R-:W-:Y:S01]  /*2c30*/  FMUL.FTZ R35, R44, c[0x0][0x320] ;  /* 0x0000c8002c237a20 */ /* 0x000fe20000410000 */
[----:B------:R-:W1:Y:S01]  /*2c40*/  MUFU.TANH R32, R32 ;  /* 0x0000002000207308 */ /* 0x000e620000002400 */
[----:B------:R-:W-:-:S02]  /*2c50*/  FMUL.FTZ R34, R45, c[0x0][0x320] ;  /* 0x0000c8002d227a20 */ /* 0x000fc40000410000 */
[----:B------:R-:W-:Y:S02]  /*2c60*/  FMUL.FTZ R18, R46, c[0x0][0x320] ;  /* 0x0000c8002e127a20 */ /* 0x000fe40000410000 */
[----:B------:R-:W-:Y:S01]  /*2c70*/  FMUL.FTZ R19, R47, c[0x0][0x320] ;  /* 0x0000c8002f137a20 */ /* 0x000fe20000410000 */
[----:B------:R-:W-:Y:S01]  /*2c80*/  HMMA.16816.F32.BF16 R72, R24, R10, R72 ;  /* 0x0000000a1848723c */ /* 0x000fe20000041848 */
[----:B------:R-:W5:Y:S01]  /*2c90*/  LDSM.16.M88.4 R8, [R192+0x5800] ;  /* 0x00580000c008783b */ /* 0x000f620000000200 */
[----:B------:R-:W1:Y:S01]  /*2ca0*/  MUFU.TANH R33, R33 ;  /* 0x0000002100217308 */ /* 0x000e620000002400 */
[----:B------:R-:W-:-:S05]  /*2cb0*/  DEPBAR.LE SB0, 0x0 ;  /* 0x000080000000791a */ /* 0x000fca0000000000 */
[C---:B----4-:R-:W-:Y:S02]  /*2cc0*/  HMMA.16816.F32.BF16 R68, R24.reuse, R20, R68 ;  /* 0x000000141844723c */ /* 0x050fe40000041844 */
[----:B------:R-:W4:Y:S06]  /*2cd0*/  MUFU.TANH R16, R16 ;  /* 0x0000001000107308 */ /* 0x000f2c0000002400 */
[----:B------:R-:W-:Y:S02]  /*2ce0*/  HMMA.16816.F32.BF16 R64, R24, R22, R64 ;  /* 0x000000161840723c */ /* 0x000fe40000041840 */
[----:B------:R-:W1:Y:S06]  /*2cf0*/  MUFU.TANH R17, R17 ;  /* 0x0000001100117308 */ /* 0x000e6c0000002400 */
[C---:B------:R-:W-:Y:S02]  /*2d00*/  HMMA.16816.F32.BF16 R40, R12.reuse, R52, R40 ;  /* 0x000000340c28723c */ /* 0x040fe40000041828 */
[----:B------:R-:W1:Y:S06]  /*2d10*/  MUFU.TANH R35, R35 ;  /* 0x0000002300237308 */ /* 0x000e6c0000002400 */
[C---:B------:R-:W-:Y:S02]  /*2d20*/  HMMA.16816.F32.BF16 R72, R12.reuse, R54, R72 ;  /* 0x000000360c48723c */ /* 0x040fe40000041848 */
        /* <DEDUP_REMOVED lines=10> */
[----:B------:R1:W1:Y:S01]  /*2dd0*/  MUFU.TANH R171, R40 ;  /* 0x0000002800ab7308 */ /* 0x0002620000002400 */
[----:B------:R-:W-:Y:S02]  /*2de0*/  FMUL.FTZ R73, R73, c[0x0][0x320] ;  /* 0x0000c80049497a20 */ /* 0x000fe40000410000 */
[----:B------:R-:W-:Y:S02]  /*2df0*/  FMUL.FTZ R74, R74, c[0x0][0x320] ;  /* 0x0000c8004a4a7a20 */ /* 0x000fe40000410000 */
[----:B------:R-:W-:-:S02]  /*2e00*/  FMUL.FTZ R75, R75, c[0x0][0x320] ;  /* 0x0000c8004b4b7a20 */ /* 0x000fc40000410000 */
[----:B------:R-:W-:Y:S01]  /*2e10*/  FMUL.FTZ R68, R68, c[0x0][0x320] ;  /* 0x0000c80044447a20 */ /* 0x000fe20000410000 */
[----:B------:R1:W1:Y:S01]  /*2e20*/  MUFU.TANH R165, R41 ;  /* 0x0000002900a57308 */ /* 0x0002620000002400 */
[----:B------:R-:W-:Y:S02]  /*2e30*/  FMUL.FTZ R69, R69, c[0x0][0x320] ;  /* 0x0000c80045457a20 */ /* 0x000fe40000410000 */
[----:B------:R-:W-:Y:S02]  /*2e40*/  FMUL.FTZ R70, R70, c[0x0][0x320] ;  /* 0x0000c80046467a20 */ /* 0x000fe40000410000 */
[----:B------:R-:W-:Y:S02]  /*2e50*/  FMUL.FTZ R71, R71, c[0x0][0x320] ;  /* 0x0000c80047477a20 */ /* 0x000fe40000410000 */
[----:B------:R-:W-:Y:S01]  /*2e60*/  FMUL.FTZ R64, R64, c[0x0][0x320] ;  /* 0x0000c80040407a20 */ /* 0x000fe20000410000 */
[----:B------:R1:W1:Y:S01]  /*2e70*/  MUFU.TANH R168, R42 ;  /* 0x0000002a00a87308 */ /* 0x0002620000002400 */
[----:B------:R-:W-:-:S02]  /*2e80*/  FMUL.FTZ R65, R65, c[0x0][0x320] ;  /* 0x0000c80041417a20 */ /* 0x000fc40000410000 */
[----:B------:R-:W-:Y:S02]  /*2e90*/  FMUL.FTZ R66, R66, c[0x0][0x320] ;  /* 0x0000c80042427a20 */ /* 0x000fe40000410000 */
[----:B------:R-:W-:-:S03]  /*2ea0*/  FMUL.FTZ R67, R67, c[0x0][0x320] ;  /* 0x0000c80043437a20 */ /* 0x000fc60000410000 */
        /* <DEDUP_REMOVED lines=14> */
[----:B------:R-:W-:Y:S05]  /*2f90*/  @!P2 BRA `(.L_x_31) ;  /* 0x000004300000a947 */ /* 0x000fea0003800000 */
[----:B--234-:R-:W-:Y:S01]  /*2fa0*/  ISETP.NE.AND P0, PT, R208, 0x1, PT ;  /* 0x00000001d000780c */ /* 0x01cfe20003f05270 */
[----:B------:R-:W-:-:S02]  /*2fb0*/  IMAD R210, R144, 0x40, R212 ;  /* 0x0000004090d27824 */ /* 0x000fc400078e02d4 */
[----:B------:R-:W-:-:S03]  /*2fc0*/  IMAD.MOV.U32 R209, RZ, RZ, RZ ;  /* 0x000000ffffd17224 */ /* 0x000fc600078e00ff */
[----:B------:R-:W-:-:S05]  /*2fd0*/  IADD3 R210, R210, -0x80, R211 ;  /* 0xffffff80d2d27810 */ /* 0x000fca0007ffe0d3 */
[----:B------:R-:W-:Y:S02]  /*2fe0*/  IMAD.MOV.U32 R7, RZ, RZ, R210 ;  /* 0x000000ffff077224 */ /* 0x000fe400078e00d2 */
[----:B------:R-:W-:-:S05]  /*2ff0*/  @P0 IMAD.HI.U32 R8, R210, c[0x0][0x2bc], RZ ;  /* 0x0000af00d2080a27 */ /* 0x000fca00078e00ff */
[----:B------:R-:W-:-:S04]  /*3000*/  @P0 SHF.R.U32.HI R7, RZ, c[0x0][0x2c0], R8 ;  /* 0x0000b000ff070a19 */ /* 0x000fc80000011608 */
[----:B------:R-:W-:-:S04]  /*3010*/  @!P3 IADD3 R10, P0, R7, UR10, RZ ;  /* 0x0000000a070abc10 */ /* 0x000fc8000ff1e0ff */
[----:B------:R-:W-:Y:S02]  /*3020*/  @!P3 LEA.HI.X.SX32 R9, R7, UR7, 0x1, P0 ;  /* 0x000000070709bc11 */ /* 0x000fe400080f0eff */
[----:B------:R-:W-:-:S04]  /*3030*/  @!P3 LEA R8, P0, R10, c[0x0][0x2a0], 0x2 ;  /* 0x0000a8000a08ba11 */ /* 0x000fc800078010ff */
[----:B------:R-:W-:-:S05]  /*3040*/  @!P3 LEA.HI.X R9, R10, c[0x0][0x2a4], R9, 0x2, P0 ;  /* 0x0000a9000a09ba11 */ /* 0x000fca00000f1409 */
[----:B------:R-:W2:Y:S01]  /*3050*/  @!P3 LDG.E R209, [R8.64] ;  /* 0x0000000e08d1b981 */ /* 0x000ea2000c1e1900 */
[----:B------:R-:W-:Y:S01]  /*3060*/  IMAD.MOV R7, RZ, RZ, -R7 ;  /* 0x000000ffff077224 */ /* 0x000fe200078e0a07 */
[----:B------:R-:W-:Y:S02]  /*3070*/  SEL R24, RZ, 0x10, P4 ;  /* 0x00000010ff187807 */ /* 0x000fe40002000000 */
[----:B------:R-:W-:Y:S01]  /*3080*/  SHF.L.U64.HI R14, R135, 0x1, R146 ;  /* 0x00000001870e7819 */ /* 0x000fe20000010292 */
[----:B------:R-:W-:Y:S01]  /*3090*/  IMAD R210, R7, c[0x0][0x2b8], R210 ;  /* 0x0000ae0007d27a24 */ /* 0x000fe200078e02d2 */
[----:B------:R-:W-:Y:S02]  /*30a0*/  IADD3 R22, -R24, 0x10, RZ ;  /* 0x0000001018167810 */ /* 0x000fe40007ffe1ff */
[----:B------:R-:W-:Y:S01]  /*30b0*/  SHF.L.U64.HI R11, R134, 0x1, R145 ;  /* 0x00000001860b7819 */ /* 0x000fe20000010291 */
[----:B------:R-:W-:Y:S01]  /*30c0*/  IMAD.WIDE.U32 R12, R210, c[0x0][0x1e0], RZ ;  /* 0x00007800d20c7a25 */ /* 0x000fe200078e00ff */
[----:B------:R-:W-:-:S02]  /*30d0*/  SHF.R.S32.HI R7, RZ, 0x1f, R210 ;  /* 0x0000001fff077819 */ /* 0x000fc400000114d2 */
[----:B------:R-:W-:-:S03]  /*30e0*/  LOP3.LUT R22, R22, 0xf, RZ, 0xc0, !PT ;  /* 0x0000000f16167812 */ /* 0x000fc600078ec0ff */
[----:B------:R-:W-:-:S04]  /*30f0*/  IMAD R7, R7, c[0x0][0x1e0], RZ ;  /* 0x0000780007077a24 */ /* 0x000fc800078e02ff */
[----:B------:R-:W-:-:S04]  /*3100*/  IMAD R7, R210, c[0x0][0x1e4], R7 ;  /* 0x00007900d2077a24 */ /* 0x000fc800078e0207 */
[----:B------:R-:W-:Y:S01]  /*3110*/  IMAD.IADD R13, R13, 0x1, R7 ;  /* 0x000000010d0d7824 */ /* 0x000fe200078e0207 */
[----:B--2---:R-:W-:-:S03]  /*3120*/  SHF.R.S32.HI R10, RZ, 0x1f, R209 ;  /* 0x0000001fff0a7819 */ /* 0x004fc600000114d1 */
[----:B------:R-:W-:Y:S01]  /*3130*/  IMAD.WIDE.U32 R8, R209, c[0x0][0x1f0], R12 ;  /* 0x00007c00d1087a25 */ /* 0x000fe200078e000c */
[----:B------:R-:W-:-:S03]  /*3140*/  SEL R12, RZ, 0x10, P6 ;  /* 0x00000010ff0c7807 */ /* 0x000fc60003000000 */
[----:B------:R-:W-:Y:S01]  /*3150*/  IMAD R10, R10, c[0x0][0x1f0], RZ ;  /* 0x00007c000a0a7a24 */ /* 0x000fe200078e02ff */
[----:B------:R-:W-:Y:S01]  /*3160*/  IADD3 R15, P0, R8, UR12, RZ ;  /* 0x0000000c080f7c10 */ /* 0x000fe2000ff1e0ff */
[----:B------:R-:W-:Y:S01]  /*3170*/  IMAD.SHL.U32 R13, R135, 0x2, RZ ;  /* 0x00000002870d7824 */ /* 0x000fe200078e00ff */
[----:B------:R-:W-:Y:S01]  /*3180*/  IADD3 R36, -R12, 0x10, RZ ;  /* 0x000000100c247810 */ /* 0x000fe20007ffe1ff */
[----:B------:R-:W-:Y:S02]  /*3190*/  IMAD R7, R209, c[0x0][0x1f4], R10 ;  /* 0x00007d00d1077a24 */ /* 0x000fe400078e020a */
[----:B------:R-:W-:Y:S01]  /*31a0*/  IMAD.SHL.U32 R10, R134, 0x2, RZ ;  /* 0x00000002860a7824 */ /* 0x000fe200078e00ff */
[----:B------:R-:W-:Y:S02]  /*31b0*/  LOP3.LUT R36, R36, 0xf, RZ, 0xc0, !PT ;  /* 0x0000000f24247812 */ /* 0x000fe400078ec0ff */
[----:B------:R-:W-:Y:S01]  /*31c0*/  IADD3.X R8, R9, UR8, R7, P0, !PT ;  /* 0x0000000809087c10 */ /* 0x000fe200087fe407 */
[----:B------:R-:W-:Y:S01]  /*31d0*/  IMAD.SHL.U32 R7, R133, 0x2, RZ ;  /* 0x0000000285077824 */ /* 0x000fe200078e00ff */
[----:B------:R-:W-:-:S02]  /*31e0*/  LEA R20, P0, R15, c[0x0][0x1c8], 0x1 ;  /* 0x000072000f147a11 */ /* 0x000fc400078008ff */
[----:B------:R-:W-:Y:S02]  /*31f0*/  SEL R9, RZ, 0x10, P5 ;  /* 0x00000010ff097807 */ /* 0x000fe40002800000 */
[----:B------:R-:W-:Y:S01]  /*3200*/  LEA.HI.X R15, R15, c[0x0][0x1cc], R8, 0x1, P0 ;  /* 0x000073000f0f7a11 */ /* 0x000fe200000f0c08 */
[----:B------:R-:W2:Y:S01]  /*3210*/  SHFL.IDX PT, R21, R20, 0x1, 0x181f ;  /* 0x00381f0014157f89 */ /* 0x000ea200000e0000 */
[----:B------:R-:W-:Y:S02]  /*3220*/  IADD3 R26, -R9, 0x10, RZ ;  /* 0x00000010091a7810 */ /* 0x000fe40007ffe1ff */
[----:B------:R-:W-:Y:S01]  /*3230*/  SHF.L.U64.HI R8, R133, 0x1, R2 ;  /* 0x0000000185087819 */ /* 0x000fe20000010202 */
[----:B------:R-:W3:Y:S01]  /*3240*/  SHFL.IDX PT, R23, R15, 0x1, 0x181f ;  /* 0x00381f000f177f89 */ /* 0x000ee200000e0000 */
[----:B------:R-:W-:-:S03]  /*3250*/  LOP3.LUT R26, R26, 0xf, RZ, 0xc0, !PT ;  /* 0x0000000f1a1a7812 */ /* 0x000fc600078ec0ff */
[----:B------:R-:W4:Y:S04]  /*3260*/  SHFL.IDX PT, R20, R20, RZ, 0x181f ;  /* 0x00181fff14147589 */ /* 0x000f2800000e0000 */
[----:B------:R-:W5:Y:S01]  /*3270*/  SHFL.IDX PT, R15, R15, RZ, 0x181f ;  /* 0x00181fff0f0f7589 */ /* 0x000f6200000e0000 */
[----:B--2---:R-:W-:-:S04]  /*3280*/  IADD3 R36, P1, P0, R36, R21, R13 ;  /* 0x0000001524247210 */ /* 0x004fc8000783e00d */
[----:B---3--:R-:W-:Y:S02]  /*3290*/  IADD3.X R37, RZ, R23, R14, P1, P0 ;  /* 0x00000017ff257210 */ /* 0x008fe40000fe040e */
[----:B------:R-:W-:-:S04]  /*32a0*/  IADD3 R26, P1, P0, R26, R21, R10 ;  /* 0x000000151a1a7210 */ /* 0x000fc8000783e00a */
[----:B------:R-:W-:Y:S02]  /*32b0*/  IADD3.X R27, RZ, R23, R11, P1, P0 ;  /* 0x00000017ff1b7210 */ /* 0x000fe40000fe040b */
[----:B------:R-:W-:-:S04]  /*32c0*/  IADD3 R22, P1, P0, R22, R21, R7 ;  /* 0x0000001516167210 */ /* 0x000fc8000783e007 */
[----:B------:R-:W-:Y:S02]  /*32d0*/  IADD3.X R23, RZ, R23, R8, P1, P0 ;  /* 0x00000017ff177210 */ /* 0x000fe40000fe0408 */
[----:B----4-:R-:W-:-:S05]  /*32e0*/  IADD3 R38, P0, R20, R13, RZ ;  /* 0x0000000d14267210 */ /* 0x010fca0007f1e0ff */
[----:B-----5:R-:W-:Y:S01]  /*32f0*/  IMAD.X R39, R15, 0x1, R14, P0 ;  /* 0x000000010f277824 */ /* 0x020fe200000e060e */
[----:B------:R-:W-:-:S04]  /*3300*/  IADD3 R10, P0, R20, R10, RZ ;  /* 0x0000000a140a7210 */ /* 0x000fc80007f1e0ff */
[----:B------:R2:W-:Y:S01]  /*3310*/  LDGSTS.E.BYPASS.LTC128B.128 [R207+0x6100], [R38.64], !P6 ;  /* 0x0610000026cf7fae */ /* 0x0005e2000f101d4e */
[----:B------:R-:W-:Y:S01]  /*3320*/  IMAD.X R11, R15, 0x1, R11, P0 ;  /* 0x000000010f0b7824 */ /* 0x000fe200000e060b */
[----:B-1----:R-:W-:-:S04]  /*3330*/  IADD3 R40, P0, R20, R7, RZ ;  /* 0x0000000714287210 */ /* 0x002fc80007f1e0ff */
[----:B------:R2:W-:Y:S01]  /*3340*/  LDGSTS.E.BYPASS.LTC128B.128 [R207+0x8100], [R10.64], !P5 ;  /* 0x081000000acf7fae */ /* 0x0005e2000e901d4e */
[----:B------:R-:W-:Y:S01]  /*3350*/  IMAD.X R41, R15, 0x1, R8, P0 ;  /* 0x000000010f297824 */ /* 0x000fe200000e0608 */
[----:B------:R-:W-:-:S04]  /*3360*/  ISETP.NE.U32.AND P0, PT, R12, RZ, PT ;  /* 0x000000ff0c00720c */ /* 0x000fc80003f05070 */
[----:B------:R2:W-:Y:S09]  /*3370*/  LDGSTS.E.BYPASS.LTC128B.128 [R207+0xa100], [R40.64], !P4 ;  /* 0x0a10000028cf7fae */ /* 0x0005f2000e101d4e */
[----:B------:R2:W-:Y:S01]  /*3380*/  LDGSTS.E.BYPASS.LTC128B.128.ZFILL [R207+0x7100], [R36.64], P0 ;  /* 0x0710000024cf7fae */ /* 0x0005e20008141d4e */
[----:B------:R-:W-:-:S13]  /*3390*/  ISETP.NE.U32.AND P0, PT, R9, RZ, PT ;  /* 0x000000ff0900720c */ /* 0x000fda0003f05070 */
[----:B------:R2:W-:Y:S01]  /*33a0*/  LDGSTS.E.BYPASS.LTC128B.128.ZFILL [R207+0x9100], [R26.64], P0 ;  /* 0x091000001acf7fae */ /* 0x0005e20008141d4e */
[----:B------:R-:W-:-:S13]  /*33b0*/  ISETP.NE.U32.AND P0, PT, R24, RZ, PT ;  /* 0x000000ff1800720c */ /* 0x000fda0003f05070 */
[----:B------:R2:W-:Y:S02]  /*33c0*/  LDGSTS.E.BYPASS.LTC128B.128.ZFILL [R207+0xb100], [R22.64], P0 ;  /* 0x0b10000016cf7fae */ /* 0x0005e40008141d4e */
.L_x_31:
[----:B--234-:R-:W-:Y:S01]  /*33d0*/  LOP3.LUT R7, R6, 0xffffffe0, RZ, 0xc0, !PT ;  /* 0xffffffe006077812 */ /* 0x01cfe200078ec0ff */
[----:B------:R-:W-:Y:S01]  /*33e0*/  IMAD.SHL.U32 R203, R203, 0x2, RZ ;  /* 0x00000002cbcb7824 */ /* 0x000fe200078e00ff */
[----:B------:R-:W0:Y:S03]  /*33f0*/  LDGDEPBAR ;  /* 0x00000000000079af */ /* 0x000e260000000000 */
[----:B------:R-:W-:Y:S01]  /*3400*/  IMAD.IADD R7, R4, 0x1, -R7 ;  /* 0x0000000104077824 */ /* 0x000fe200078e0a07 */
[----:B-1----:R-:W-:Y:S01]  /*3410*/  LDSM.16.MT88.4 R40, [R203+0x2100] ;  /* 0x00210000cb28783b */ /* 0x002fe20000004200 */
[C-C-:B------:R-:W-:Y:S02]  /*3420*/  IMAD R197, R5.reuse, 0x2, R203.reuse ;  /* 0x0000000205c57824 */ /* 0x140fe400078e02cb */
[----:B------:R-:W-:Y:S01]  /*3430*/  IMAD R198, R0, 0x2, R203 ;  /* 0x0000000200c67824 */ /* 0x000fe200078e02cb */
[----:B------:R-:W-:Y:S01]  /*3440*/  SHF.R.S32.HI R4, RZ, 0x1f, R7 ;  /* 0x0000001fff047819 */ /* 0x000fe20000011407 */
[----:B------:R-:W-:Y:S02]  /*3450*/  LDSM.16.MT88.4 R124, [R203+0x100] ;  /* 0x00010000cb7c783b */ /* 0x000fe40000004200 */
[----:B------:R-:W-:Y:S01]  /*3460*/  IMAD R196, R5, 0x2, R198 ;  /* 0x0000000205c47824 */ /* 0x000fe200078e02c6 */
[----:B------:R-:W-:Y:S01]  /*3470*/  LEA.HI R4, R4, R7, RZ, 0x2 ;  /* 0x0000000704047211 */ /* 0x000fe200078f10ff */
[----:B------:R-:W-:Y:S03]  /*3480*/  LDSM.16.MT88.4 R116, [R198+0x100] ;  /* 0x00010000c674783b */ /* 0x000fe60000004200 */
[----:B------:R-:W-:Y:S01]  /*3490*/  LOP3.LUT R4, R4, 0x7ffffffc, RZ, 0xc0, !PT ;  /* 0x7ffffffc04047812 */ /* 0x000fe200078ec0ff */
[----:B------:R-:W-:Y:S04]  /*34a0*/  LDSM.16.MT88.4 R108, [R197+0x100] ;  /* 0x00010000c56c783b */ /* 0x000fe80000004200 */
[----:B------:R-:W-:Y:S01]  /*34b0*/  IMAD.IADD R4, R7, 0x1, -R4 ;  /* 0x0000000107047824 */ /* 0x000fe200078e0a04 */
[----:B------:R-:W-:Y:S03]  /*34c0*/  LDSM.16.MT88.4 R100, [R196+0x100] ;  /* 0x00010000c464783b */ /* 0x000fe60000004200 */
[----:B------:R-:W-:Y:S01]  /*34d0*/  IMAD R3, R4, -0x2, R3 ;  /* 0xfffffffe04037824 */ /* 0x000fe200078e0203 */
[----:B------:R-:W-:Y:S04]  /*34e0*/  LDSM.16.MT88.4 R48, [R198+0x2100] ;  /* 0x00210000c630783b */ /* 0x000fe80000004200 */
[----:B------:R-:W-:Y:S01]  /*34f0*/  ISETP.GT.AND P0, PT, R3, RZ, PT ;  /* 0x000000ff0300720c */ /* 0x000fe20003f04270 */
[----:B------:R-:W-:Y:S03]  /*3500*/  LDSM.16.MT88.4 R64, [R196+0x2100] ;  /* 0x00210000c440783b */ /* 0x000fe60000004200 */
[----:B------:R-:W-:Y:S01]  /*3510*/  FSEL R57, R57, -INF , P0 ;  /* 0xff80000039397808 */ /* 0x000fe20000000000 */
[----:B------:R-:W-:Y:S01]  /*3520*/  LDSM.16.MT88.4 R72, [R203+0x4100] ;  /* 0x00410000cb48783b */ /* 0x000fe20000004200 */
[----:B------:R-:W-:-:S02]  /*3530*/  FSEL R76, R76, -INF , P0 ;  /* 0xff8000004c4c7808 */ /* 0x000fc40000000000 */
[----:B------:R-:W-:Y:S01]  /*3540*/  ISETP.GT.AND P0, PT, R3, 0x1, PT ;  /* 0x000000010300780c */ /* 0x000fe20003f04270 */
[----:B------:R-:W-:Y:S03]  /*3550*/  LDSM.16.MT88.4 R80, [R198+0x4100] ;  /* 0x00410000c650783b */ /* 0x000fe60000004200 */
[----:B------:R-:W-:Y:S01]  /*3560*/  FSEL R6, R77, -INF , P0 ;  /* 0xff8000004d067808 */ /* 0x000fe20000000000 */
[----:B------:R-:W-:Y:S01]  /*3570*/  LDSM.16.MT88.4 R88, [R197+0x4100] ;  /* 0x00410000c558783b */ /* 0x000fe20000004200 */
[----:B------:R-:W-:Y:S02]  /*3580*/  FSEL R15, R56, -INF , P0 ;  /* 0xff800000380f7808 */ /* 0x000fe40000000000 */
[----:B------:R-:W-:Y:S01]  /*3590*/  ISETP.GT.AND P0, PT, R3, 0x8, PT ;  /* 0x000000080300780c */ /* 0x000fe20003f04270 */
[----:B------:R-:W-:Y:S03]  /*35a0*/  LDSM.16.MT88.4 R136, [R198+0x900] ;  /* 0x00090000c688783b */ /* 0x000fe60000004200 */
[----:B------:R-:W-:Y:S01]  /*35b0*/  FSEL R30, R30, -INF , P0 ;  /* 0xff8000001e1e7808 */ /* 0x000fe20000000000 */
[----:B------:R-:W-:Y:S01]  /*35c0*/  LDSM.16.MT88.4 R24, [R198+0x2900] ;  /* 0x00290000c618783b */ /* 0x000fe20000004200 */
[----:B------:R-:W-:-:S02]  /*35d0*/  FSEL R21, R28, -INF , P0 ;  /* 0xff8000001c157808 */ /* 0x000fc40000000000 */
[----:B------:R-:W-:-:S04]  /*35e0*/  ISETP.GT.AND P0, PT, R3, 0x9, PT ;  /* 0x000000090300780c */ /* 0x000fc80003f04270 */
[----:B------:R-:W-:Y:S02]  /*35f0*/  FSEL R4, R31, -INF , P0 ;  /* 0xff8000001f047808 */ /* 0x000fe40000000000 */
[----:B------:R-:W-:Y:S02]  /*3600*/  FSEL R29, R29, -INF , P0 ;  /* 0xff8000001d1d7808 */ /* 0x000fe40000000000 */
[----:B------:R-:W-:-:S04]  /*3610*/  ISETP.GT.AND P0, PT, R3, 0x10, PT ;  /* 0x000000100300780c */ /* 0x000fc80003f04270 */
[----:B------:R-:W-:Y:S02]  /*3620*/  FSEL R14, R16, -INF , P0 ;  /* 0xff800000100e7808 */ /* 0x000fe40000000000 */
[----:B------:R-:W-:Y:S02]  /*3630*/  FSEL R13, R32, -INF , P0 ;  /* 0xff800000200d7808 */ /* 0x000fe40000000000 */
[----:B------:R-:W-:Y:S02]  /*3640*/  ISETP.GT.AND P0, PT, R3, 0x11, PT ;  /* 0x000000110300780c */ /* 0x000fe40003f04270 */
[----:B------:R-:W-:Y:S02]  /*3650*/  FMNMX.FTZ R16, R76, R15, !PT ;  /* 0x0000000f4c107209 */ /* 0x000fe40007810000 */
[----:B------:R-:W-:Y:S02]  /*3660*/  FSEL R12, R17, -INF , P0 ;  /* 0xff800000110c7808 */ /* 0x000fe40000000000 */
[----:B------:R-:W-:-:S02]  /*3670*/  FSEL R11, R33, -INF , P0 ;  /* 0xff800000210b7808 */ /* 0x000fc40000000000 */
[----:B------:R-:W-:Y:S02]  /*3680*/  ISETP.GT.AND P0, PT, R3, 0x18, PT ;  /* 0x000000180300780c */ /* 0x000fe40003f04270 */
[----:B------:R-:W-:Y:S02]  /*3690*/  FMNMX.FTZ R16, R21, R16, !PT ;  /* 0x0000001015107209 */ /* 0x000fe40007810000 */
[----:B------:R-:W-:Y:S02]  /*36a0*/  FSEL R10, R18, -INF , P0 ;  /* 0xff800000120a7808 */ /* 0x000fe40000000000 */
[----:B------:R-:W-:Y:S02]  /*36b0*/  FSEL R9, R35, -INF , P0 ;  /* 0xff80000023097808 */ /* 0x000fe40000000000 */
[----:B------:R-:W-:Y:S02]  /*36c0*/  ISETP.GT.AND P0, PT, R3, 0x19, PT ;  /* 0x000000190300780c */ /* 0x000fe40003f04270 */
[----:B------:R-:W-:-:S02]  /*36d0*/  FMNMX.FTZ R17, R57, R6, !PT ;  /* 0x0000000639117209 */ /* 0x000fc40007810000 */
[----:B------:R-:W-:Y:S02]  /*36e0*/  FSEL R8, R19, -INF , P0 ;  /* 0xff80000013087808 */ /* 0x000fe40000000000 */
[----:B------:R-:W-:Y:S02]  /*36f0*/  FSEL R7, R34, -INF , P0 ;  /* 0xff80000022077808 */ /* 0x000fe40000000000 */
[----:B------:R-:W-:Y:S01]  /*3700*/  ISETP.GT.AND P0, PT, R3, 0x20, PT ;  /* 0x000000200300780c */ /* 0x000fe20003f04270 */
[----:B------:R-:W-:Y:S01]  /*3710*/  LDSM.16.MT88.4 R32, [R197+0x900] ;  /* 0x00090000c520783b */ /* 0x000fe20000004200 */
        /* <DEDUP_REMOVED lines=9> */
[----:B------:R-:W-:Y:S02]  /*37b0*/  FMNMX.FTZ R17, R4, R17, !PT ;  /* 0x0000001104117209 */ /* 0x000fe40007810000 */
[----:B------:R-:W-:Y:S02]  /*37c0*/  FSEL R170, R170, -INF , P0 ;  /* 0xff800000aaaa7808 */ /* 0x000fe40000000000 */
[----:B------:R-:W-:Y:S02]  /*37d0*/  FSEL R163, R163, -INF , P0 ;  /* 0xff800000a3a37808 */ /* 0x000fe40000000000 */
[----:B------:R-:W-:Y:S02]  /*37e0*/  ISETP.GT.AND P0, PT, R3, 0x29, PT ;  /* 0x000000290300780c */ /* 0x000fe40003f04270 */
[----:B------:R-:W-:Y:S02]  /*37f0*/  FMNMX.FTZ R16, R11, R16, !PT ;  /* 0x000000100b107209 */ /* 0x000fe40007810000 */
[----:B------:R-:W-:-:S02]  /*3800*/  FMNMX.FTZ R17, R14, R17, !PT ;  /* 0x000000110e117209 */ /* 0x000fc40007810000 */
[----:B------:R-:W-:Y:S02]  /*3810*/  FSEL R176, R176, -INF , P0 ;  /* 0xff800000b0b07808 */ /* 0x000fe40000000000 */
[----:B------:R-:W-:Y:S02]  /*3820*/  FMNMX.FTZ R16, R9, R16, !PT ;  /* 0x0000001009107209 */ /* 0x000fe40007810000 */
[----:B------:R-:W-:Y:S02]  /*3830*/  FSEL R169, R169, -INF , P0 ;  /* 0xff800000a9a97808 */ /* 0x000fe40000000000 */
[----:B------:R-:W-:Y:S02]  /*3840*/  ISETP.GT.AND P0, PT, R3, 0x30, PT ;  /* 0x000000300300780c */ /* 0x000fe40003f04270 */
[----:B------:R-:W-:Y:S02]  /*3850*/  FMNMX.FTZ R17, R12, R17, !PT ;  /* 0x000000110c117209 */ /* 0x000fe40007810000 */
[----:B------:R-:W-:-:S02]  /*3860*/  FMNMX.FTZ R16, R7, R16, !PT ;  /* 0x0000001007107209 */ /* 0x000fc40007810000 */
[----:B------:R-:W-:Y:S02]  /*3870*/  FSEL R172, R172, -INF , P0 ;  /* 0xff800000acac7808 */ /* 0x000fe40000000000 */
[----:B------:R-:W-:Y:S02]  /*3880*/  FSEL R175, R175, -INF , P0 ;  /* 0xff800000afaf7808 */ /* 0x000fe40000000000 */
[----:B------:R-:W-:Y:S02]  /*3890*/  FMNMX.FTZ R17, R10, R17, !PT ;  /* 0x000000110a117209 */ /* 0x000fe40007810000 */
[----:B------:R-:W-:Y:S02]  /*38a0*/  ISETP.GT.AND P0, PT, R3, 0x31, PT ;  /* 0x000000310300780c */ /* 0x000fe40003f04270 */
[----:B------:R-:W-:Y:S02]  /*38b0*/  FMNMX.FTZ R16, R171, R16, !PT ;  /* 0x00000010ab107209 */ /* 0x000fe40007810000 */
[----:B------:R-:W-:-:S02]  /*38c0*/  FMNMX.FTZ R17, R8, R17, !PT ;  /* 0x0000001108117209 */ /* 0x000fc40007810000 */
[----:B------:R-:W-:Y:S02]  /*38d0*/  FSEL R142, R142, -INF , P0 ;  /* 0xff8000008e8e7808 */ /* 0x000fe40000000000 */
[----:B------:R-:W-:Y:S02]  /*38e0*/  FSEL R173, R173, -INF , P0 ;  /* 0xff800000adad7808 */ /* 0x000fe40000000000 */
[----:B------:R-:W-:Y:S02]  /*38f0*/  ISETP.GT.AND P0, PT, R3, 0x38, PT ;  /* 0x000000380300780c */ /* 0x000fe40003f04270 */
[----:B------:R-:W-:Y:S02]  /*3900*/  FMNMX.FTZ R16, R165, R16, !PT ;  /* 0x00000010a5107209 */ /* 0x000fe40007810000 */
[----:B------:R-:W-:Y:S02]  /*3910*/  FMNMX.FTZ R17, R168, R17, !PT ;  /* 0x00000011a8117209 */ /* 0x000fe40007810000 */
[----:B------:R-:W-:-:S02]  /*3920*/  FSEL R140, R140, -INF , P0 ;  /* 0xff8000008c8c7808 */ /* 0x000fc40000000000 */
[----:B------:R-:W-:Y:S02]  /*3930*/  FSEL R143, R143, -INF , P0 ;  /* 0xff8000008f8f7808 */ /* 0x000fe40000000000 */
[----:B------:R-:W-:Y:S02]  /*3940*/  FMNMX.FTZ R16, R163, R16, !PT ;  /* 0x00000010a3107209 */ /* 0x000fe40007810000 */
[----:B------:R-:W-:Y:S02]  /*3950*/  ISETP.GT.AND P0, PT, R3, 0x39, PT ;  /* 0x000000390300780c */ /* 0x000fe40003f04270 */
[----:B------:R-:W-:Y:S02]  /*3960*/  FMNMX.FTZ R3, R178, R17, !PT ;  /* 0x00000011b2037209 */ /* 0x000fe40007810000 */
[----:B------:R-:W-:Y:S02]  /*3970*/  FMNMX.FTZ R16, R169, R16, !PT ;  /* 0x00000010a9107209 */ /* 0x000fe40007810000 */
[----:B------:R-:W-:-:S02]  /*3980*/  FMNMX.FTZ R3, R170, R3, !PT ;  /* 0x00000003aa037209 */ /* 0x000fc40007810000 */
[----:B------:R-:W-:Y:S02]  /*3990*/  FMNMX.FTZ R16, R175, R16, !PT ;  /* 0x00000010af107209 */ /* 0x000fe40007810000 */
[----:B------:R-:W-:Y:S02]  /*39a0*/  FMNMX.FTZ R3, R176, R3, !PT ;  /* 0x00000003b0037209 */ /* 0x000fe40007810000 */
[----:B------:R-:W-:Y:S02]  /*39b0*/  FMNMX.FTZ R16, R173, R16, !PT ;  /* 0x00000010ad107209 */ /* 0x000fe40007810000 */
[----:B------:R-:W-:Y:S02]  /*39c0*/  FMNMX.FTZ R3, R172, R3, !PT ;  /* 0x00000003ac037209 */ /* 0x000fe40007810000 */
[----:B------:R-:W-:Y:S02]  /*39d0*/  FSEL R141, R141, -INF , P0 ;  /* 0xff8000008d8d7808 */ /* 0x000fe40000000000 */
[----:B------:R-:W-:-:S02]  /*39e0*/  FMNMX.FTZ R16, R143, R16, !PT ;  /* 0x000000108f107209 */ /* 0x000fc40007810000 */
[----:B------:R-:W-:Y:S02]  /*39f0*/  FMNMX.FTZ R3, R142, R3, !PT ;  /* 0x000000038e037209 */ /* 0x000fe40007810000 */
        /* <DEDUP_REMOVED lines=15> */
[----:B------:R-:W-:Y:S01]  /*3af0*/  LDSM.16.MT88.4 R16, [R197+0x2900] ;  /* 0x00290000c510783b */ /* 0x000fe20000004200 */
[C---:B------:R-:W-:Y:S01]  /*3b00*/  FSETP.NEU.FTZ.AND P0, PT, R3.reuse, -INF , PT ;  /* 0xff8000000300780b */ /* 0x040fe20003f1d000 */
[----:B------:R-:W-:Y:S02]  /*3b10*/  FMUL.FTZ R167, R3, c[0x0][0x2d0] ;  /* 0x0000b40003a77a20 */ /* 0x000fe40000410000 */
[--C-:B------:R-:W-:Y:S02]  /*3b20*/  FFMA.FTZ R158, R76, c[0x0][0x2d0], -R174.reuse ;  /* 0x0000b4004c9e7a23 */ /* 0x100fe400000108ae */
[--C-:B------:R-:W-:Y:S01]  /*3b30*/  FFMA.FTZ R157, R15, c[0x0][0x2d0], -R174.reuse ;  /* 0x0000b4000f9d7a23 */ /* 0x100fe200000108ae */
[----:B------:R-:W-:Y:S01]  /*3b40*/  FSEL R167, R167, RZ, P0 ;  /* 0x000000ffa7a77208 */ /* 0x000fe20000000000 */
[--C-:B------:R-:W-:Y:S02]  /*3b50*/  FFMA.FTZ R155, R21, c[0x0][0x2d0], -R174.reuse ;  /* 0x0000b400159b7a23 */ /* 0x100fe400000108ae */
[----:B------:R-:W-:Y:S01]  /*3b60*/  FFMA.FTZ R152, R29, c[0x0][0x2d0], -R174 ;  /* 0x0000b4001d987a23 */ /* 0x000fe200000108ae */
[----:B------:R-:W-:Y:S01]  /*3b70*/  MUFU.EX2 R158, R158 ;  /* 0x0000009e009e7308 */ /* 0x000fe20000000800 */
[--C-:B------:R-:W-:Y:S01]  /*3b80*/  FFMA.FTZ R159, R57, c[0x0][0x2d0], -R167.reuse ;  /* 0x0000b400399f7a23 */ /* 0x100fe200000108a7 */
[----:B------:R-:W-:Y:S01]  /*3b90*/  LDSM.16.MT88.4 R20, [R203+0x900] ;  /* 0x00090000cb14783b */ /* 0x000fe20000004200 */
[----:B------:R-:W-:-:S02]  /*3ba0*/  FFMA.FTZ R160, R6, c[0x0][0x2d0], -R167 ;  /* 0x0000b40006a07a23 */ /* 0x000fc400000108a7 */
[--C-:B------:R-:W-:Y:S01]  /*3bb0*/  FFMA.FTZ R161, R30, c[0x0][0x2d0], -R167.reuse ;  /* 0x0000b4001ea17a23 */ /* 0x100fe200000108a7 */
[----:B------:R-:W1:Y:S01]  /*3bc0*/  LDSM.16.MT88.4 R56, [R197+0x2100] ;  /* 0x00210000c538783b */ /* 0x000e620000004200 */
[--C-:B------:R-:W-:Y:S01]  /*3bd0*/  FFMA.FTZ R154, R4, c[0x0][0x2d0], -R167.reuse ;  /* 0x0000b400049a7a23 */ /* 0x100fe200000108a7 */
[----:B------:R-:W2:Y:S01]  /*3be0*/  MUFU.EX2 R157, R157 ;  /* 0x0000009d009d7308 */ /* 0x000ea20000000800 */
[--C-:B------:R-:W-:Y:S01]  /*3bf0*/  FFMA.FTZ R147, R7, c[0x0][0x2d0], -R174.reuse ;  /* 0x0000b40007937a23 */ /* 0x100fe200000108ae */
[----:B------:R-:W-:Y:S01]  /*3c00*/  LDSM.16.MT88.4 R28, [R196+0x900] ;  /* 0x00090000c41c783b */ /* 0x000fe20000004200 */
[--C-:B------:R-:W-:Y:S02]  /*3c10*/  FFMA.FTZ R151, R11, c[0x0][0x2d0], -R174.reuse ;  /* 0x0000b4000b977a23 */ /* 0x100fe400000108ae */
[----:B------:R-:W-:Y:S01]  /*3c20*/  FFMA.FTZ R150, R9, c[0x0][0x2d0], -R174 ;  /* 0x0000b40009967a23 */ /* 0x000fe200000108ae */
[----:B------:R-:W3:Y:S01]  /*3c30*/  LDSM.16.MT88.4 R4, [R196+0x4100] ;  /* 0x00410000c404783b */ /* 0x000ee20000004200 */
[--C-:B------:R-:W-:Y:S01]  /*3c40*/  FFMA.FTZ R149, R10, c[0x0][0x2d0], -R167.reuse ;  /* 0x0000b4000a957a23 */ /* 0x100fe200000108a7 */
[----:B------:R-:W-:Y:S01]  /*3c50*/  MUFU.EX2 R155, R155 ;  /* 0x0000009b009b7308 */ /* 0x000fe20000000800 */
[----:B------:R-:W-:-:S02]  /*3c60*/  FFMA.FTZ R0, R8, c[0x0][0x2d0], -R167 ;  /* 0x0000b40008007a23 */ /* 0x000fc400000108a7 */
[----:B------:R-:W4:Y:S01]  /*3c70*/  LDSM.16.MT88.4 R8, [R203+0x2900] ;  /* 0x00290000cb08783b */ /* 0x000f220000004200 */
[--C-:B------:R-:W-:Y:S02]  /*3c80*/  FFMA.FTZ R156, R13, c[0x0][0x2d0], -R174.reuse ;  /* 0x0000b4000d9c7a23 */ /* 0x100fe400000108ae */
[--C-:B------:R-:W-:Y:S02]  /*3c90*/  FFMA.FTZ R153, R14, c[0x0][0x2d0], -R167.reuse ;  /* 0x0000b4000e997a23 */ /* 0x100fe400000108a7 */
[----:B------:R-:W5:Y:S01]  /*3ca0*/  MUFU.EX2 R152, R152 ;  /* 0x0000009800987308 */ /* 0x000f620000000800 */
[----:B--2---:R-:W-:Y:S01]  /*3cb0*/  F2FP.BF16.PACK_AB R96, R157, R158 ;  /* 0x0000009e9d60723e */ /* 0x004fe200000010ff */
[----:B------:R-:W-:Y:S02]  /*3cc0*/  FFMA.FTZ R148, R12, c[0x0][0x2d0], -R167 ;  /* 0x0000b4000c947a23 */ /* 0x000fe400000108a7 */
[----:B------:R-:W2:Y:S01]  /*3cd0*/  LDSM.16.MT88.4 R12, [R196+0x2900] ;  /* 0x00290000c40c783b */ /* 0x000ea20000004200 */
[----:B------:R-:W-:-:S02]  /*3ce0*/  FFMA.FTZ R162, R171, c[0x0][0x2d0], -R174 ;  /* 0x0000b400aba27a23 */ /* 0x000fc400000108ae */
[--C-:B------:R-:W-:Y:S01]  /*3cf0*/  FFMA.FTZ R164, R169, c[0x0][0x2d0], -R174.reuse ;  /* 0x0000b400a9a47a23 */ /* 0x100fe200000108ae */
[----:B------:R-:W-:Y:S01]  /*3d00*/  MUFU.EX2 R159, R159 ;  /* 0x0000009f009f7308 */ /* 0x000fe20000000800 */
[--C-:B------:R-:W-:Y:S02]  /*3d10*/  FFMA.FTZ R165, R165, c[0x0][0x2d0], -R174.reuse ;  /* 0x0000b400a5a57a23 */ /* 0x100fe400000108ae */
[----:B------:R-:W-:Y:S02]  /*3d20*/  FFMA.FTZ R163, R163, c[0x0][0x2d0], -R174 ;  /* 0x0000b400a3a37a23 */ /* 0x000fe400000108ae */
[--C-:B------:R-:W-:Y:S02]  /*3d30*/  FFMA.FTZ R168, R168, c[0x0][0x2d0], -R167.reuse ;  /* 0x0000b400a8a87a23 */ /* 0x100fe400000108a7 */
[--C-:B------:R-:W-:Y:S01]  /*3d40*/  FFMA.FTZ R169, R178, c[0x0][0x2d0], -R167.reuse ;  /* 0x0000b400b2a97a23 */ /* 0x100fe200000108a7 */
[----:B------:R-:W1:Y:S01]  /*3d50*/  MUFU.EX2 R160, R160 ;  /* 0x000000a000a07308 */ /* 0x000e620000000800 */
[----:B-----5:R-:W-:Y:S01]  /*3d60*/  F2FP.BF16.PACK_AB R98, R152, R155 ;  /* 0x0000009b9862723e */ /* 0x020fe200000010ff */
[----:B------:R-:W-:-:S02]  /*3d70*/  FFMA.FTZ R170, R170, c[0x0][0x2d0], -R167 ;  /* 0x0000b400aaaa7a23 */ /* 0x000fc400000108a7 */
[--C-:B------:R-:W-:Y:S02]  /*3d80*/  FFMA.FTZ R171, R176, c[0x0][0x2d0], -R167.reuse ;  /* 0x0000b400b0ab7a23 */ /* 0x100fe400000108a7 */
[--C-:B------:R-:W-:Y:S02]  /*3d90*/  FFMA.FTZ R176, R173, c[0x0][0x2d0], -R174.reuse ;  /* 0x0000b400adb07a23 */ /* 0x100fe400000108ae */
[----:B------:R-:W-:Y:S01]  /*3da0*/  MUFU.EX2 R161, R161 ;  /* 0x000000a100a17308 */ /* 0x000fe20000000800 */
[--C-:B------:R-:W-:Y:S02]  /*3db0*/  FFMA.FTZ R175, R175, c[0x0][0x2d0], -R174.reuse ;  /* 0x0000b400afaf7a23 */ /* 0x100fe400000108ae */
[--C-:B------:R-:W-:Y:S02]  /*3dc0*/  FFMA.FTZ R173, R143, c[0x0][0x2d0], -R174.reuse ;  /* 0x0000b4008fad7a23 */ /* 0x100fe400000108ae */
[----:B------:R-:W-:Y:S02]  /*3dd0*/  FFMA.FTZ R174, R141, c[0x0][0x2d0], -R174 ;  /* 0x0000b4008dae7a23 */ /* 0x000fe400000108ae */
[--C-:B------:R-:W-:Y:S01]  /*3de0*/  FFMA.FTZ R172, R172, c[0x0][0x2d0], -R167.reuse ;  /* 0x0000b400acac7a23 */ /* 0x100fe200000108a7 */
[----:B------:R-:W5:Y:S01]  /*3df0*/  MUFU.EX2 R154, R154 ;  /* 0x0000009a009a7308 */ /* 0x000f620000000800 */
[----:B-1----:R-:W-:Y:S01]  /*3e00*/  F2FP.BF16.PACK_AB R97, R160, R159 ;  /* 0x0000009fa061723e */ /* 0x002fe200000010ff */
[----:B------:R-:W-:-:S02]  /*3e10*/  FFMA.FTZ R177, R142, c[0x0][0x2d0], -R167 ;  /* 0x0000b4008eb17a23 */ /* 0x000fc400000108a7 */
[--C-:B------:R-:W-:Y:S02]  /*3e20*/  FFMA.FTZ R178, R140, c[0x0][0x2d0], -R167.reuse ;  /* 0x0000b4008cb27a23 */ /* 0x100fe400000108a7 */
[----:B------:R-:W-:Y:S01]  /*3e30*/  FFMA.FTZ R223, R166, c[0x0][0x2d0], -R167 ;  /* 0x0000b400a6df7a23 */ /* 0x000fe200000108a7 */
[----:B------:R-:W-:Y:S01]  /*3e40*/  LDSM.16.MT88.4 R140, [R198+0x1900] ;  /* 0x00190000c68c783b */ /* 0x000fe20000004200 */
[----:B------:R-:W-:Y:S01]  /*3e50*/  MUFU.EX2 R156, R156 ;  /* 0x0000009c009c7308 */ /* 0x000fe20000000800 */
[----:B------:R-:W-:Y:S02]  /*3e60*/  FADD.FTZ R158, R158, R157 ;  /* 0x0000009d9e9e7221 */ /* 0x000fe40000010000 */
[----:B------:R-:W-:Y:S02]  /*3e70*/  FADD.FTZ R160, R159, R160 ;  /* 0x000000a09fa07221 */ /* 0x000fe40000010000 */
[----:B------:R-:W-:Y:S01]  /*3e80*/  FADD.FTZ R155, R155, R158 ;  /* 0x0000009e9b9b7221 */ /* 0x000fe20000010000 */
[----:B-----5:R-:W-:-:S02]  /*3e90*/  F2FP.BF16.PACK_AB R99, R154, R161 ;  /* 0x000000a19a63723e */ /* 0x020fc400000010ff */
[----:B------:R-:W1:Y:S01]  /*3ea0*/  MUFU.EX2 R151, R151 ;  /* 0x0000009700977308 */ /* 0x000e620000000800 */
[----:B------:R-:W-:Y:S02]  /*3eb0*/  FADD.FTZ R161, R161, R160 ;  /* 0x000000a0a1a17221 */ /* 0x000fe40000010000 */
[----:B------:R-:W-:Y:S02]  /*3ec0*/  FADD.FTZ R155, R152, R155 ;  /* 0x0000009b989b7221 */ /* 0x000fe40000010000 */
        /* <DEDUP_REMOVED lines=45> */
[C---:B---3--:R-:W-:Y:S07]  /*41a0*/  HMMA.16816.F32.BF16 R92, R96.reuse, R4, RZ ;  /* 0x00000004605c723c */ /* 0x048fee00000418ff */
        /* <DEDUP_REMOVED lines=12> */
[----:B----4-:R-:W-:Y:S01]  /*4270*/  HMMA.16816.F32.BF16 R36, R4, R8, R36 ;  /* 0x000000080424723c */ /* 0x010fe20000041824 */
[----:B------:R-:W-:-:S07]  /*4280*/  FADD.FTZ R149, R0, R149 ;  /* 0x0000009500957221 */ /* 0x000fce0000010000 */
[C---:B------:R-:W-:Y:S01]  /*4290*/  HMMA.16816.F32.BF16 R40, R4.reuse, R10, R40 ;  /* 0x0000000a0428723c */ /* 0x040fe20000041828 */
[----:B------:R-:W1:Y:S07]  /*42a0*/  LDSM.16.MT88.4 R8, [R198+0x4900] ;  /* 0x00490000c608783b */ /* 0x000e6e0000004200 */
[C---:B------:R-:W-:Y:S08]  /*42b0*/  HMMA.16816.F32.BF16 R52, R4.reuse, R16, R52 ;  /* 0x000000100434723c */ /* 0x040ff00000041834 */
[C---:B------:R-:W-:Y:S01]  /*42c0*/  HMMA.16816.F32.BF16 R56, R4.reuse, R18, R56 ;  /* 0x000000120438723c */ /* 0x040fe20000041838 */
[----:B------:R-:W3:Y:S07]  /*42d0*/  LDSM.16.MT88.4 R16, [R197+0x4900] ;  /* 0x00490000c510783b */ /* 0x000eee0000004200 */
[C---:B------:R-:W-:Y:S08]  /*42e0*/  HMMA.16816.F32.BF16 R128, R4.reuse, R20, R128 ;  /* 0x000000140480723c */ /* 0x040ff00000041880 */
        /* <DEDUP_REMOVED lines=116> */
[----:B------:R-:W-:Y:S07]  /*4a30*/  @!P2 BRA `(.L_x_32) ;  /* 0x00002dc00000a947 */ /* 0x000fee0003800000 */
[C---:B------:R-:W-:Y:S01]  /*4a40*/  SHF.L.U64.HI R219, R135.reuse, 0x1, R146 ;  /* 0x0000000187db7819 */ /* 0x040fe20000010292 */
[----:B------:R-:W-:Y:S01]  /*4a50*/  IMAD.SHL.U32 R218, R135, 0x2, RZ ;  /* 0x0000000287da7824 */ /* 0x000fe200078e00ff */
[----:B------:R-:W-:Y:S01]  /*4a60*/  IADD3 R221, R144, -0x2, RZ ;  /* 0xfffffffe90dd7810 */ /* 0x000fe20007ffe0ff */
[C---:B------:R-:W-:Y:S01]  /*4a70*/  IMAD.SHL.U32 R216, R134.reuse, 0x2, RZ ;  /* 0x0000000286d87824 */ /* 0x040fe200078e00ff */
[----:B------:R-:W-:Y:S01]  /*4a80*/  SHF.L.U64.HI R217, R134, 0x1, R145 ;  /* 0x0000000186d97819 */ /* 0x000fe20000010291 */
[----:B------:R-:W-:Y:S01]  /*4a90*/  IMAD.MOV.U32 R0, RZ, RZ, R3 ;  /* 0x000000ffff007224 */ /* 0x000fe200078e0003 */
[----:B------:R-:W-:-:S02]  /*4aa0*/  SHF.L.U64.HI R215, R133, 0x1, R2 ;  /* 0x0000000185d77819 */ /* 0x000fc40000010202 */
[----:B------:R-:W-:Y:S02]  /*4ab0*/  SHF.L.U32 R214, R133, 0x1, RZ ;  /* 0x0000000185d67819 */ /* 0x000fe400000006ff */
[----:B------:R-:W-:Y:S01]  /*4ac0*/  MOV R135, R132 ;  /* 0x0000008400877202 */ /* 0x000fe20000000f00 */
[----:B------:R-:W-:Y:S05]  /*4ad0*/  BRA `(.L_x_33) ;  /* 0x0000032000007947 */ /* 0x000fea0003800000 */
.L_x_35:
[----:B------:R-:W-:Y:S01]  /*4ae0*/  ISETP.NE.AND P2, PT, R208, 0x1, PT ;  /* 0x00000001d000780c */ /* 0x000fe20003f45270 */
[----:B------:R-:W-:Y:S02]  /*4af0*/  IMAD R210, R221, 0x40, R212 ;  /* 0x00000040ddd27824 */ /* 0x000fe400078e02d4 */
[----:B------:R-:W-:Y:S03]  /*4b00*/  IMAD.MOV.U32 R209, RZ, RZ, RZ ;  /* 0x000000ffffd17224 */ /* 0x000fe600078e00ff */
[----:B------:R-:W-:Y:S05]  /*4b10*/  IADD3 R210, R210, -0x40, R211 ;  /* 0xffffffc0d2d27810 */ /* 0x000fea0007ffe0d3 */
[----:B------:R-:W-:Y:S02]  /*4b20*/  IMAD.MOV.U32 R2, RZ, RZ, R210 ;  /* 0x000000ffff027224 */ /* 0x000fe400078e00d2 */
[----:B------:R-:W-:Y:S05]  /*4b30*/  @P2 IMAD.HI.U32 R3, R210, c[0x0][0x2bc], RZ ;  /* 0x0000af00d2032a27 */ /* 0x000fea00078e00ff */
[----:B------:R-:W-:Y:S04]  /*4b40*/  @P2 SHF.R.U32.HI R2, RZ, c[0x0][0x2c0], R3 ;  /* 0x0000b000ff022a19 */ /* 0x000fe80000011603 */
[C---:B------:R-:W-:Y:S04]  /*4b50*/  @!P3 IADD3 R6, P0, R2.reuse, UR10, RZ ;  /* 0x0000000a0206bc10 */ /* 0x040fe8000ff1e0ff */
[----:B------:R-:W-:Y:S02]  /*4b60*/  @!P3 LEA.HI.X.SX32 R3, R2, UR7, 0x1, P0 ;  /* 0x000000070203bc11 */ /* 0x000fe400080f0eff */
[C---:B------:R-:W-:Y:S04]  /*4b70*/  @!P3 LEA R4, P0, R6.reuse, c[0x0][0x2a0], 0x2 ;  /* 0x0000a8000604ba11 */ /* 0x040fe800078010ff */
[----:B------:R-:W-:Y:S01]  /*4b80*/  @!P3 LEA.HI.X R5, R6, c[0x0][0x2a4], R3, 0x2, P0 ;  /* 0x0000a9000605ba11 */ /* 0x000fe200000f1403 */
[----:B------:R-:W-:Y:S04]  /*4b90*/  IMAD.MOV R3, RZ, RZ, -R2 ;  /* 0x000000ffff037224 */ /* 0x000fe800078e0a02 */
[----:B------:R1:W2:Y:S01]  /*4ba0*/  @!P3 LDG.E R209, [R4.64] ;  /* 0x0000000e04d1b981 */ /* 0x0002a2000c1e1900 */
[----:B------:R-:W-:Y:S05]  /*4bb0*/  IMAD R210, R3, c[0x0][0x2b8], R210 ;  /* 0x0000ae0003d27a24 */ /* 0x000fea00078e02d2 */
[----:B------:R-:W-:Y:S05]  /*4bc0*/  SHF.R.S32.HI R3, RZ, 0x1f, R210 ;  /* 0x0000001fff037819 */ /* 0x000fea00000114d2 */
[----:B------:R-:W-:Y:S04]  /*4bd0*/  IMAD R3, R3, c[0x0][0x1e0], RZ ;  /* 0x0000780003037a24 */ /* 0x000fe800078e02ff */
[C---:B------:R-:W-:Y:S02]  /*4be0*/  IMAD R3, R210.reuse, c[0x0][0x1e4], R3 ;  /* 0x00007900d2037a24 */ /* 0x040fe400078e0203 */
[----:B-1----:R-:W-:Y:S04]  /*4bf0*/  IMAD.WIDE.U32 R4, R210, c[0x0][0x1e0], RZ ;  /* 0x00007800d2047a25 */ /* 0x002fe800078e00ff */
[----:B------:R-:W-:Y:S01]  /*4c00*/  IMAD.IADD R5, R5, 0x1, R3 ;  /* 0x0000000105057824 */ /* 0x000fe200078e0203 */
[----:B--2---:R-:W-:Y:S03]  /*4c10*/  SHF.R.S32.HI R2, RZ, 0x1f, R209 ;  /* 0x0000001fff027819 */ /* 0x004fe600000114d1 */
[C---:B------:R-:W-:Y:S04]  /*4c20*/  IMAD.WIDE.U32 R4, R209.reuse, c[0x0][0x1f0], R4 ;  /* 0x00007c00d1047a25 */ /* 0x040fe800078e0004 */
[----:B------:R-:W-:Y:S01]  /*4c30*/  IMAD R2, R2, c[0x0][0x1f0], RZ ;  /* 0x00007c0002027a24 */ /* 0x000fe200078e02ff */
[----:B------:R-:W-:Y:S03]  /*4c40*/  IADD3 R3, P0, R4, UR12, RZ ;  /* 0x0000000c04037c10 */ /* 0x000fe6000ff1e0ff */
[----:B------:R-:W-:Y:S05]  /*4c50*/  IMAD R2, R209, c[0x0][0x1f4], R2 ;  /* 0x00007d00d1027a24 */ /* 0x000fea00078e0202 */
[----:B------:R-:W-:Y:S02]  /*4c60*/  IADD3.X R2, R5, UR8, R2, P0, !PT ;  /* 0x0000000805027c10 */ /* 0x000fe400087fe402 */
[C---:B------:R-:W-:Y:S04]  /*4c70*/  LEA R15, P0, R3.reuse, c[0x0][0x1c8], 0x1 ;  /* 0x00007200030f7a11 */ /* 0x040fe800078008ff */
[----:B------:R-:W-:Y:S01]  /*4c80*/  LEA.HI.X R14, R3, c[0x0][0x1cc], R2, 0x1, P0 ;  /* 0x00007300030e7a11 */ /* 0x000fe200000f0c02 */
[----:B------:R-:W1:Y:S04]  /*4c90*/  SHFL.IDX PT, R5, R15, RZ, 0x181f ;  /* 0x00181fff0f057589 */ /* 0x000e6800000e0000 */
[----:B------:R-:W2:Y:S04]  /*4ca0*/  SHFL.IDX PT, R4, R14, RZ, 0x181f ;  /* 0x00181fff0e047589 */ /* 0x000ea800000e0000 */
[----:B------:R-:W3:Y:S04]  /*4cb0*/  SHFL.IDX PT, R3, R15, 0x1, 0x181f ;  /* 0x00381f000f037f89 */ /* 0x000ee800000e0000 */
[----:B------:R-:W4:Y:S01]  /*4cc0*/  SHFL.IDX PT, R2, R14, 0x1, 0x181f ;  /* 0x00381f000e027f89 */ /* 0x000f2200000e0000 */
[C---:B-1----:R-:W-:Y:S02]  /*4cd0*/  IADD3 R8, P0, R5.reuse, R218, RZ ;  /* 0x000000da05087210 */ /* 0x042fe40007f1e0ff */
[C---:B------:R-:W-:Y:S03]  /*4ce0*/  IADD3 R6, P1, R5.reuse, R216, RZ ;  /* 0x000000d805067210 */ /* 0x040fe60007f3e0ff */
[C---:B--2---:R-:W-:Y:S01]  /*4cf0*/  IMAD.X R9, R4.reuse, 0x1, R219, P0 ;  /* 0x0000000104097824 */ /* 0x044fe200000e06db */
[----:B------:R-:W-:Y:S01]  /*4d00*/  IADD3 R12, P0, R5, R214, RZ ;  /* 0x000000d6050c7210 */ /* 0x000fe20007f1e0ff */
[C---:B------:R-:W-:Y:S01]  /*4d10*/  IMAD.X R7, R4.reuse, 0x1, R217, P1 ;  /* 0x0000000104077824 */ /* 0x040fe200008e06d9 */
[C---:B---3--:R-:W-:Y:S02]  /*4d20*/  IADD3 R10, P2, R3.reuse, R218, RZ ;  /* 0x000000da030a7210 */ /* 0x048fe40007f5e0ff */
[----:B------:R1:W-:Y:S01]  /*4d30*/  LDGSTS.E.BYPASS.LTC128B.128 [R207+0x6100], [R8.64], !P6 ;  /* 0x0610000008cf7fae */ /* 0x0003e2000f101d4e */
[----:B------:R-:W-:Y:S01]  /*4d40*/  IMAD.X R13, R4, 0x1, R215, P0 ;  /* 0x00000001040d7824 */ /* 0x000fe200000e06d7 */
[C---:B------:R-:W-:Y:S01]  /*4d50*/  IADD3 R4, P1, R3.reuse, R216, RZ ;  /* 0x000000d803047210 */ /* 0x040fe20007f3e0ff */
[C---:B----4-:R-:W-:Y:S01]  /*4d60*/  IMAD.X R11, R2.reuse, 0x1, R219, P2 ;  /* 0x00000001020b7824 */ /* 0x050fe200010e06db */
[----:B------:R1:W-:Y:S01]  /*4d70*/  LDGSTS.E.BYPASS.LTC128B.128 [R207+0x8100], [R6.64], !P5 ;  /* 0x0810000006cf7fae */ /* 0x0003e2000e901d4e */
[----:B------:R-:W-:Y:S02]  /*4d80*/  IADD3 R14, P0, R3, R214, RZ ;  /* 0x000000d6030e7210 */ /* 0x000fe40007f1e0ff */
[C---:B------:R-:W-:Y:S01]  /*4d90*/  IMAD.X R5, R2.reuse, 0x1, R217, P1 ;  /* 0x0000000102057824 */ /* 0x040fe200008e06d9 */
[----:B------:R1:W-:Y:S02]  /*4da0*/  LDGSTS.E.BYPASS.LTC128B.128 [R207+0xa100], [R12.64], !P4 ;  /* 0x0a1000000ccf7fae */ /* 0x0003e4000e101d4e */
[----:B------:R-:W-:Y:S02]  /*4db0*/  IMAD.X R15, R2, 0x1, R215, P0 ;  /* 0x00000001020f7824 */ /* 0x000fe400000e06d7 */
[----:B------:R1:W-:Y:S04]  /*4dc0*/  LDGSTS.E.BYPASS.LTC128B.128 [R207+0x7100], [R10.64], !P6 ;  /* 0x071000000acf7fae */ /* 0x0003e8000f101d4e */
[----:B------:R1:W-:Y:S04]  /*4dd0*/  LDGSTS.E.BYPASS.LTC128B.128 [R207+0x9100], [R4.64], !P5 ;  /* 0x0910000004cf7fae */ /* 0x0003e8000e901d4e */
[----:B------:R1:W-:Y:S01]  /*4de0*/  LDGSTS.E.BYPASS.LTC128B.128 [R207+0xb100], [R14.64], !P4 ;  /* 0x0b1000000ecf7fae */ /* 0x0003e2000e101d4e */
[----:B------:R-:W-:-:S05]  /*4df0*/  BRA `(.L_x_34) ;  /* 0x0000109000007947 */ /* 0x000fca0003800000 */
.L_x_33:
[----:B------:R-:W-:Y:S04]  /*4e00*/  DEPBAR.LE SB0, 0x0 ;  /* 0x000080000000791a */ /* 0x000fe80000000000 */
[----:B------:R-:W-:Y:S01]  /*4e10*/  BAR.SYNC.DEFER_BLOCKING 0x0 ;  /* 0x0000000000007b1d */ /* 0x000fe20000010000 */
[----:B------:R-:W-:Y:S01]  /*4e20*/  SHF.R.S32.HI R133, RZ, 0x1f, R210 ;  /* 0x0000001fff857819 */ /* 0x000fe200000114d2 */
[C---:B------:R-:W-:Y:S01]  /*4e30*/  IMAD.WIDE.U32 R226, R210.reuse, c[0x0][0x208], RZ ;  /* 0x00008200d2e27a25 */ /* 0x040fe200078e00ff */
[----:B------:R-:W-:Y:S03]  /*4e40*/  SHF.R.S32.HI R3, RZ, 0x1f, R209 ;  /* 0x0000001fff037819 */ /* 0x000fe600000114d1 */
[----:B------:R-:W-:Y:S02]  /*4e50*/  IMAD R133, R133, c[0x0][0x208], RZ ;  /* 0x0000820085857a24 */ /* 0x000fe400078e02ff */
[----:B------:R-:W-:Y:S02]  /*4e60*/  IMAD R3, R3, c[0x0][0x218], RZ ;  /* 0x0000860003037a24 */ /* 0x000fe400078e02ff */
[----:B------:R-:W-:Y:S02]  /*4e70*/  IMAD R133, R210, c[0x0][0x20c], R133 ;  /* 0x00008300d2857a24 */ /* 0x000fe400078e0285 */
[----:B------:R-:W-:Y:S03]  /*4e80*/  IMAD R3, R209, c[0x0][0x21c], R3 ;  /* 0x00008700d1037a24 */ /* 0x000fe600078e0203 */
[----:B------:R-:W-:Y:S05]  /*4e90*/  IADD3 R227, R227, R133, RZ ;  /* 0x00000085e3e37210 */ /* 0x000fea0007ffe0ff */
[----:B------:R-:W-:Y:S01]  /*4ea0*/  IMAD.WIDE.U32 R226, R209, c[0x0][0x218], R226 ;  /* 0x00008600d1e27a25 */ /* 0x000fe200078e00e2 */
[----:B------:R-:W-:Y:S04]  /*4eb0*/  LDSM.16.M88.4 R136, [R206+0xc100] ;  /* 0x00c10000ce88783b */ /* 0x000fe80000000200 */
[----:B------:R-:W-:Y:S04]  /*4ec0*/  IADD3 R2, P0, R226, UR18, RZ ;  /* 0x00000012e2027c10 */ /* 0x000fe8000ff1e0ff */
[----:B------:R-:W-:Y:S01]  /*4ed0*/  IADD3.X R3, R227, UR5, R3, P0, !PT ;  /* 0x00000005e3037c10 */ /* 0x000fe200087fe403 */
[----:B------:R-:W1:Y:S01]  /*4ee0*/  LDSM.16.M88.4 R140, [R205+0x6100] ;  /* 0x00610000cd8c783b */ /* 0x000e620000000200 */
[C---:B------:R-:W-:Y:S04]  /*4ef0*/  LEA R133, P0, R2.reuse, c[0x0][0x1f8], 0x1 ;  /* 0x00007e0002857a11 */ /* 0x040fe800078008ff */
[----:B------:R-:W-:Y:S02]  /*4f00*/  LEA.HI.X R132, R2, c[0x0][0x1fc], R3, 0x1, P0 ;  /* 0x00007f0002847a11 */ /* 0x000fe400000f0c03 */
[----:B------:R-:W2:Y:S07]  /*4f10*/  LDSM.16.M88.4 R144, [R205+0x6900] ;  /* 0x00690000cd90783b */ /* 0x000eae0000000200 */
[----:B------:R-:W3:Y:S07]  /*4f20*/  LDSM.16.M88.4 R148, [R205+0x7100] ;  /* 0x00710000cd94783b */ /* 0x000eee0000000200 */
[----:B------:R-:W-:Y:S07]  /*4f30*/  LDSM.16.M88.4 R152, [R205+0x7900] ;  /* 0x00790000cd98783b */ /* 0x000fee0000000200 */
[----:B------:R-:W-:Y:S07]  /*4f40*/  LDSM.16.M88.4 R156, [R202+0xc100] ;  /* 0x00c10000ca9c783b */ /* 0x000fee0000000200 */
[----:B------:R-:W-:Y:S01]  /*4f50*/  LDSM.16.M88.4 R160, [R204] ;  /* 0x00000000cca0783b */ /* 0x000fe20000000200 */
[C---:B-1----:R-:W-:Y:S06]  /*4f60*/  HMMA.16816.F32.BF16 R4, R136.reuse, R140, RZ ;  /* 0x0000008c8804723c */ /* 0x042fec00000418ff */
[----:B------:R-:W-:Y:S02]  /*4f70*/  LDSM.16.M88.4 R164, [R195] ;  /* 0x00000000c3a4783b */ /* 0x000fe40000000200 */
[C---:B------:R-:W-:Y:S05]  /*4f80*/  HMMA.16816.F32.BF16 R8, R136.reuse, R142, RZ ;  /* 0x0000008e8808723c */ /* 0x040fea00000418ff */
[----:B------:R-:W1:Y:S03]  /*4f90*/  SHFL.IDX PT, R229, R133, RZ, 0x181f ;  /* 0x00181fff85e57589 */ /* 0x000e6600000e0000 */
[C---:B--2---:R-:W-:Y:S04]  /*4fa0*/  HMMA.16816.F32.BF16 R12, R136.reuse, R144, RZ ;  /* 0x00000090880c723c */ /* 0x044fe800000418ff */
[----:B------:R-:W2:Y:S04]  /*4fb0*/  SHFL.IDX PT, R2, R132, RZ, 0x181f ;  /* 0x00181fff84027589 */ /* 0x000ea800000e0000 */
[C---:B------:R-:W-:Y:S03]  /*4fc0*/  HMMA.16816.F32.BF16 R16, R136.reuse, R146, RZ ;  /* 0x000000928810723c */ /* 0x040fe600000418ff */
[----:B------:R-:W-:Y:S05]  /*4fd0*/  LDSM.16.M88.4 R168, [R194] ;  /* 0x00000000c2a8783b */ /* 0x000fea0000000200 */
[C---:B---3--:R-:W-:Y:S02]  /*4fe0*/  HMMA.16816.F32.BF16 R20, R136.reuse, R148, RZ ;  /* 0x000000948814723c */ /* 0x048fe400000418ff */
[----:B------:R-:W3:Y:S02]  /*4ff0*/  SHFL.IDX PT, R3, R133, 0x1, 0x181f ;  /* 0x00381f0085037f89 */ /* 0x000ee400000e0000 */
[C---:B-1----:R-:W-:Y:S02]  /*5000*/  IADD3 R232, P0, R229.reuse, R218, RZ ;  /* 0x000000dae5e87210 */ /* 0x042fe40007f1e0ff */
[C---:B------:R-:W-:Y:S02]  /*5010*/  IADD3 R230, P1, R229.reuse, R216, RZ ;  /* 0x000000d8e5e67210 */ /* 0x040fe40007f3e0ff */
[C---:B------:R-:W-:Y:S01]  /*5020*/  HMMA.16816.F32.BF16 R24, R136.reuse, R150, RZ ;  /* 0x000000968818723c */ /* 0x040fe200000418ff */
[----:B------:R-:W1:Y:S03]  /*5030*/  SHFL.IDX PT, R134, R132, 0x1, 0x181f ;  /* 0x00381f0084867f89 */ /* 0x000e6600000e0000 */
[C---:B--2---:R-:W-:Y:S02]  /*5040*/  IADD3.X R233, R2.reuse, R219, RZ, P0, !PT ;  /* 0x000000db02e97210 */ /* 0x044fe400007fe4ff */
[C---:B------:R-:W-:Y:S02]  /*5050*/  IADD3.X R231, R2.reuse, R217, RZ, P1, !PT ;  /* 0x000000d902e77210 */ /* 0x040fe40000ffe4ff */
[C---:B------:R-:W-:Y:S01]  /*5060*/  HMMA.16816.F32.BF16 R28, R136.reuse, R152, RZ ;  /* 0x00000098881c723c */ /* 0x040fe200000418ff */
[----:B------:R-:W2:Y:S03]  /*5070*/  LDSM.16.M88.4 R172, [R193] ;  /* 0x00000000c1ac783b */ /* 0x000ea60000000200 */
[----:B------:R-:W-:Y:S04]  /*5080*/  IADD3 R228, P0, R229, R214, RZ ;  /* 0x000000d6e5e47210 */ /* 0x000fe80007f1e0ff */
[----:B------:R-:W-:Y:S01]  /*5090*/  HMMA.16816.F32.BF16 R32, R136, R154, RZ ;  /* 0x0000009a8820723c */ /* 0x000fe200000418ff */
[----:B------:R-:W-:Y:S01]  /*50a0*/  @!PT LDS RZ, [RZ] ;  /* 0x00000000fffff984 */ /* 0x000fe20000000800 */
[----:B------:R-:W-:Y:S01]  /*50b0*/  @!PT LDS RZ, [RZ] ;  /* 0x00000000fffff984 */ /* 0x000fe20000000800 */
[----:B------:R-:W-:Y:S01]  /*50c0*/  @!PT LDS RZ, [RZ] ;  /* 0x00000000fffff984 */ /* 0x000fe20000000800 */
[----:B------:R4:W-:Y:S03]  /*50d0*/  LDGSTS.E.BYPASS.LTC128B.128 [R213], [R232.64], !P6 ;  /* 0x00000000e8d57fae */ /* 0x0009e6000f101d4e */
[----:B------:R-:W-:Y:S02]  /*50e0*/  IADD3.X R229, R2, R215, RZ, P0, !PT ;  /* 0x000000d702e57210 */ /* 0x000fe400007fe4ff */
[C---:B---3--:R-:W-:Y:S02]  /*50f0*/  IADD3 R226, P2, R3.reuse, R218, RZ ;  /* 0x000000da03e27210 */ /* 0x048fe40007f5e0ff */
[C---:B------:R-:W-:Y:S01]  /*5100*/  HMMA.16816.F32.BF16 R4, R156.reuse, R160, R4 ;  /* 0x000000a09c04723c */ /* 0x040fe20000041804 */
[----:B------:R3:W-:Y:S04]  /*5110*/  LDGSTS.E.BYPASS.LTC128B.128 [R213+0x2000], [R230.64], !P5 ;  /* 0x02000000e6d57fae */ /* 0x0007e8000e901d4e */
[C---:B-1----:R-:W-:Y:S02]  /*5120*/  IADD3.X R227, R134.reuse, R219, RZ, P2, !PT ;  /* 0x000000db86e37210 */ /* 0x042fe400017fe4ff */
[C---:B------:R-:W-:Y:S01]  /*5130*/  IADD3 R132, P1, R3.reuse, R216, RZ ;  /* 0x000000d803847210 */ /* 0x040fe20007f3e0ff */
[C---:B------:R-:W-:Y:S01]  /*5140*/  HMMA.16816.F32.BF16 R8, R156.reuse, R162, R8 ;  /* 0x000000a29c08723c */ /* 0x040fe20000041808 */
[----:B------:R1:W-:Y:S03]  /*5150*/  LDGSTS.E.BYPASS.LTC128B.128 [R213+0x4000], [R228.64], !P4 ;  /* 0x04000000e4d57fae */ /* 0x0003e6000e101d4e */
[C---:B------:R-:W-:Y:S02]  /*5160*/  IADD3.X R133, R134.reuse, R217, RZ, P1, !PT ;  /* 0x000000d986857210 */ /* 0x040fe40000ffe4ff */
[----:B------:R-:W-:Y:S02]  /*5170*/  IADD3 R2, P0, R3, R214, RZ ;  /* 0x000000d603027210 */ /* 0x000fe40007f1e0ff */
[C---:B------:R-:W-:Y:S01]  /*5180*/  HMMA.16816.F32.BF16 R12, R156.reuse, R164, R12 ;  /* 0x000000a49c0c723c */ /* 0x040fe2000004180c */
[----:B------:R5:W-:Y:S03]  /*5190*/  LDGSTS.E.BYPASS.LTC128B.128 [R213+0x1000], [R226.64], !P6 ;  /* 0x01000000e2d57fae */ /* 0x000be6000f101d4e */
[----:B------:R-:W-:Y:S02]  /*51a0*/  IADD3.X R3, R134, R215, RZ, P0, !PT ;  /* 0x000000d786037210 */ /* 0x000fe400007fe4ff */
[----:B------:R-:W-:Y:S02]  /*51b0*/  ISETP.GE.AND P0, PT, R221, 0x1, PT ;  /* 0x00000001dd00780c */ /* 0x000fe40003f06270 */
[C---:B------:R-:W-:Y:S01]  /*51c0*/  HMMA.16816.F32.BF16 R16, R156.reuse, R166, R16 ;  /* 0x000000a69c10723c */ /* 0x040fe20000041810 */
[----:B------:R1:W-:Y:S07]  /*51d0*/  LDGSTS.E.BYPASS.LTC128B.128 [R213+0x3000], [R132.64], !P5 ;  /* 0x0300000084d57fae */ /* 0x0003ee000e901d4e */
[C---:B------:R-:W-:Y:S01]  /*51e0*/  HMMA.16816.F32.BF16 R20, R156.reuse, R168, R20 ;  /* 0x000000a89c14723c */ /* 0x040fe20000041814 */
[----:B------:R1:W-:Y:S07]  /*51f0*/  LDGSTS.E.BYPASS.LTC128B.128 [R213+0x5000], [R2.64], !P4 ;  /* 0x0500000002d57fae */ /* 0x0003ee000e101d4e */
[C---:B------:R-:W-:Y:S01]  /*5200*/  HMMA.16816.F32.BF16 R24, R156.reuse, R170, R24 ;  /* 0x000000aa9c18723c */ /* 0x040fe20000041818 */
[----:B------:R-:W-:Y:S07]  /*5210*/  LDSM.16.M88.4 R176, [R201+0xc100] ;  /* 0x00c10000c9b0783b */ /* 0x000fee0000000200 */
[C---:B--2---:R-:W-:Y:S01]  /*5220*/  HMMA.16816.F32.BF16 R28, R156.reuse, R172, R28 ;  /* 0x000000ac9c1c723c */ /* 0x044fe2000004181c */
[----:B------:R-:W2:Y:S07]  /*5230*/  LDSM.16.M88.4 R180, [R200+0x6100] ;  /* 0x00610000c8b4783b */ /* 0x000eae0000000200 */
[----:B------:R-:W-:Y:S01]  /*5240*/  HMMA.16816.F32.BF16 R32, R156, R174, R32 ;  /* 0x000000ae9c20723c */ /* 0x000fe20000041820 */
[----:B------:R-:W1:Y:S07]  /*5250*/  LDSM.16.M88.4 R136, [R200+0x6900] ;  /* 0x00690000c888783b */ /* 0x000e6e0000000200 */
[----:B------:R-:W1:Y:S07]  /*5260*/  LDSM.16.M88.4 R140, [R200+0x7100] ;  /* 0x00710000c88c783b */ /* 0x000e6e0000000200 */
[----:B------:R-:W0:Y:S07]  /*5270*/  LDGDEPBAR ;  /* 0x00000000000079af */ /* 0x000e2e0000000000 */
[----:B------:R-:W3:Y:S07]  /*5280*/  LDSM.16.M88.4 R144, [R200+0x7900] ;  /* 0x00790000c890783b */ /* 0x000eee0000000200 */
[----:B------:R-:W-:Y:S01]  /*5290*/  LDSM.16.M88.4 R148, [R199+0xc100] ;  /* 0x00c10000c794783b */ /* 0x000fe20000000200 */
[C---:B--2---:R-:W-:Y:S06]  /*52a0*/  HMMA.16816.F32.BF16 R4, R176.reuse, R180, R4 ;  /* 0x000000b4b004723c */ /* 0x044fec0000041804 */
[----:B------:R-:W2:Y:S02]  /*52b0*/  LDSM.16.M88.4 R152, [R192] ;  /* 0x00000000c098783b */ /* 0x000ea40000000200 */
[C---:B------:R-:W-:Y:S05]  /*52c0*/  HMMA.16816.F32.BF16 R8, R176.reuse, R182, R8 ;  /* 0x000000b6b008723c */ /* 0x040fea0000041808 */
[----:B------:R-:W2:Y:S03]  /*52d0*/  LDSM.16.M88.4 R156, [R192+0x800] ;  /* 0x00080000c09c783b */ /* 0x000ea60000000200 */
        /* <DEDUP_REMOVED lines=8> */
[C---:B---3--:R-:W-:Y:S01]  /*5360*/  HMMA.16816.F32.BF16 R28, R176.reuse, R144, R28 ;  /* 0x00000090b01c723c */ /* 0x048fe2000004181c */
[----:B------:R-:W3:Y:S07]  /*5370*/  LDSM.16.M88.4 R136, [R205+0x8900] ;  /* 0x00890000cd88783b */ /* 0x000eee0000000200 */
[----:B------:R-:W-:Y:S01]  /*5380*/  HMMA.16816.F32.BF16 R32, R176, R146, R32 ;  /* 0x00000092b020723c */ /* 0x000fe20000041820 */
[----:B------:R-:W3:Y:S07]  /*5390*/  LDSM.16.M88.4 R140, [R205+0x9100] ;  /* 0x00910000cd8c783b */ /* 0x000eee0000000200 */
[C---:B--2---:R-:W-:Y:S01]  /*53a0*/  HMMA.16816.F32.BF16 R4, R148.reuse, R152, R4 ;  /* 0x000000989404723c */ /* 0x044fe20000041804 */
[----:B------:R-:W2:Y:S07]  /*53b0*/  LDSM.16.M88.4 R144, [R205+0x9900] ;  /* 0x00990000cd90783b */ /* 0x000eae0000000200 */
[C---:B------:R-:W-:Y:S01]  /*53c0*/  HMMA.16816.F32.BF16 R8, R148.reuse, R154, R8 ;  /* 0x0000009a9408723c */ /* 0x040fe20000041808 */
[----:B------:R-:W-:Y:S07]  /*53d0*/  LDSM.16.M88.4 R176, [R202+0x10100] ;  /* 0x01010000cab0783b */ /* 0x000fee0000000200 */
[C---:B------:R-:W-:Y:S01]  /*53e0*/  HMMA.16816.F32.BF16 R12, R148.reuse, R156, R12 ;  /* 0x0000009c940c723c */ /* 0x040fe2000004180c */
[----:B------:R-:W2:Y:S07]  /*53f0*/  LDSM.16.M88.4 R180, [R191] ;  /* 0x00000000bfb4783b */ /* 0x000eae0000000200 */
        /* <DEDUP_REMOVED lines=13> */
[C---:B---3--:R-:W-:Y:S08]  /*54d0*/  HMMA.16816.F32.BF16 R12, R168.reuse, R136, R12 ;  /* 0x00000088a80c723c */ /* 0x048ff0000004180c */
[C---:B------:R-:W-:Y:S01]  /*54e0*/  HMMA.16816.F32.BF16 R16, R168.reuse, R138, R16 ;  /* 0x0000008aa810723c */ /* 0x040fe20000041810 */
[----:B------:R-:W3:Y:S07]  /*54f0*/  LDSM.16.M88.4 R136, [R200+0x8900] ;  /* 0x00890000c888783b */ /* 0x000eee0000000200 */
[C---:B------:R-:W-:Y:S08]  /*5500*/  HMMA.16816.F32.BF16 R20, R168.reuse, R140, R20 ;  /* 0x0000008ca814723c */ /* 0x040ff00000041814 */
[C---:B------:R-:W-:Y:S01]  /*5510*/  HMMA.16816.F32.BF16 R24, R168.reuse, R142, R24 ;  /* 0x0000008ea818723c */ /* 0x040fe20000041818 */
[----:B------:R-:W3:Y:S07]  /*5520*/  LDSM.16.M88.4 R140, [R200+0x9100] ;  /* 0x00910000c88c783b */ /* 0x000eee0000000200 */
[C---:B--2---:R-:W-:Y:S08]  /*5530*/  HMMA.16816.F32.BF16 R28, R168.reuse, R144, R28 ;  /* 0x00000090a81c723c */ /* 0x044ff0000004181c */
[----:B------:R-:W-:Y:S01]  /*5540*/  HMMA.16816.F32.BF16 R32, R168, R146, R32 ;  /* 0x00000092a820723c */ /* 0x000fe20000041820 */
[----:B------:R-:W2:Y:S07]  /*5550*/  LDSM.16.M88.4 R144, [R200+0x9900] ;  /* 0x00990000c890783b */ /* 0x000eae0000000200 */
[C---:B------:R-:W-:Y:S01]  /*5560*/  HMMA.16816.F32.BF16 R4, R176.reuse, R180, R4 ;  /* 0x000000b4b004723c */ /* 0x040fe20000041804 */
[----:B------:R-:W2:Y:S07]  /*5570*/  LDSM.16.M88.4 R168, [R199+0x10100] ;  /* 0x01010000c7a8783b */ /* 0x000eae0000000200 */
        /* <DEDUP_REMOVED lines=41> */
[C---:B---3--:R-:W-:Y:S08]  /*5810*/  HMMA.16816.F32.BF16 R12, R176.reuse, R136, R12 ;  /* 0x00000088b00c723c */ /* 0x048ff0000004180c */
[C---:B------:R-:W-:Y:S01]  /*5820*/  HMMA.16816.F32.BF16 R16, R176.reuse, R138, R16 ;  /* 0x0000008ab010723c */ /* 0x040fe20000041810 */
[----:B------:R-:W3:Y:S07]  /*5830*/  LDSM.16.M88.4 R136, [R200+0xa900] ;  /* 0x00a90000c888783b */ /* 0x000eee0000000200 */
[C---:B------:R-:W-:Y:S08]  /*5840*/  HMMA.16816.F32.BF16 R20, R176.reuse, R140, R20 ;  /* 0x0000008cb014723c */ /* 0x040ff00000041814 */
[C---:B------:R-:W-:Y:S01]  /*5850*/  HMMA.16816.F32.BF16 R24, R176.reuse, R142, R24 ;  /* 0x0000008eb018723c */ /* 0x040fe20000041818 */
[----:B------:R-:W1:Y:S07]  /*5860*/  LDSM.16.M88.4 R140, [R200+0xb100] ;  /* 0x00b10000c88c783b */ /* 0x000e6e0000000200 */
[C---:B--2---:R-:W-:Y:S08]  /*5870*/  HMMA.16816.F32.BF16 R28, R176.reuse, R144, R28 ;  /* 0x00000090b01c723c */ /* 0x044ff0000004181c */
[----:B------:R-:W-:Y:S01]  /*5880*/  HMMA.16816.F32.BF16 R32, R176, R146, R32 ;  /* 0x00000092b020723c */ /* 0x000fe20000041820 */
[----:B------:R-:W2:Y:S07]  /*5890*/  LDSM.16.M88.4 R144, [R200+0xb900] ;  /* 0x00b90000c890783b */ /* 0x000eae0000000200 */
[----:B------:R-:W2:Y:S01]  /*58a0*/  LDSM.16.M88.4 R176, [R199+0x14100] ;  /* 0x01410000c7b0783b */ /* 0x000ea20000000200 */
[C---:B------:R-:W-:Y:S08]  /*58b0*/  HMMA.16816.F32.BF16 R4, R160.reuse, R164, R4 ;  /* 0x000000a4a004723c */ /* 0x040ff00000041804 */
        /* <DEDUP_REMOVED lines=9> */
[C---:B---3--:R-:W-:Y:S08]  /*5950*/  HMMA.16816.F32.BF16 R12, R168.reuse, R136, R12 ;  /* 0x00000088a80c723c */ /* 0x048ff0000004180c */
[C---:B------:R-:W-:Y:S01]  /*5960*/  HMMA.16816.F32.BF16 R16, R168.reuse, R138, R16 ;  /* 0x0000008aa810723c */ /* 0x040fe20000041810 */
[----:B------:R-:W1:Y:S07]  /*5970*/  LDSM.16.M88.4 R136, [R192+0x4800] ;  /* 0x00480000c088783b */ /* 0x000e6e0000000200 */
[C---:B------:R-:W-:Y:S08]  /*5980*/  HMMA.16816.F32.BF16 R20, R168.reuse, R140, R20 ;  /* 0x0000008ca814723c */ /* 0x040ff00000041814 */
[C---:B------:R-:W-:Y:S01]  /*5990*/  HMMA.16816.F32.BF16 R24, R168.reuse, R142, R24 ;  /* 0x0000008ea818723c */ /* 0x040fe20000041818 */
[----:B------:R-:W3:Y:S07]  /*59a0*/  LDSM.16.M88.4 R140, [R192+0x5000] ;  /* 0x00500000c08c783b */ /* 0x000eee0000000200 */
[C---:B--2---:R-:W-:Y:S08]  /*59b0*/  HMMA.16816.F32.BF16 R28, R168.reuse, R144, R28 ;  /* 0x00000090a81c723c */ /* 0x044ff0000004181c */
        /* <DEDUP_REMOVED lines=8> */
[C---:B---3--:R-:W-:Y:S04]  /*5a40*/  HMMA.16816.F32.BF16 R20, R176.reuse, R140, R20 ;  /* 0x0000008cb014723c */ /* 0x048fe80000041814 */
[----:B------:R-:W2:Y:S01]  /*5a50*/  MUFU.TANH R246, R246 ;  /* 0x000000f600f67308 */ /* 0x000ea20000002400 */
[----:B------:R-:W-:Y:S01]  /*5a60*/  BAR.SYNC.DEFER_BLOCKING 0x0 ;  /* 0x0000000000007b1d */ /* 0x000fe20000010000 */
[----:B------:R-:W-:Y:S02]  /*5a70*/  FMUL.FTZ R244, R5, c[0x0][0x320] ;  /* 0x0000c80005f47a20 */ /* 0x000fe40000410000 */
[C---:B------:R-:W-:Y:S04]  /*5a80*/  HMMA.16816.F32.BF16 R24, R176.reuse, R142, R24 ;  /* 0x0000008eb018723c */ /* 0x040fe80000041818 */
[----:B------:R-:W-:Y:S02]  /*5a90*/  FMUL.FTZ R249, R6, c[0x0][0x320] ;  /* 0x0000c80006f97a20 */ /* 0x000fe40000410000 */
[----:B------:R-:W3:Y:S01]  /*5aa0*/  MUFU.TANH R244, R244 ;  /* 0x000000f400f47308 */ /* 0x000ee20000002400 */
[----:B------:R-:W-:Y:S02]  /*5ab0*/  FMUL.FTZ R247, R7, c[0x0][0x320] ;  /* 0x0000c80007f77a20 */ /* 0x000fe40000410000 */
[----:B------:R-:W-:Y:S03]  /*5ac0*/  FMUL.FTZ R248, R8, c[0x0][0x320] ;  /* 0x0000c80008f87a20 */ /* 0x000fe60000410000 */
[----:B------:R-:W-:Y:S02]  /*5ad0*/  FMUL.FTZ R252, R9, c[0x0][0x320] ;  /* 0x0000c80009fc7a20 */ /* 0x000fe40000410000 */
[----:B------:R-:W-:Y:S02]  /*5ae0*/  FMUL.FTZ R250, R10, c[0x0][0x320] ;  /* 0x0000c8000afa7a20 */ /* 0x000fe40000410000 */
[----:B------:R-:W2:Y:S01]  /*5af0*/  MUFU.TANH R249, R249 ;  /* 0x000000f900f97308 */ /* 0x000ea20000002400 */
[----:B------:R-:W-:Y:S02]  /*5b00*/  FMUL.FTZ R251, R11, c[0x0][0x320] ;  /* 0x0000c8000bfb7a20 */ /* 0x000fe40000410000 */
[----:B------:R-:W-:Y:S02]  /*5b10*/  FMUL.FTZ R242, R12, c[0x0][0x320] ;  /* 0x0000c8000cf27a20 */ /* 0x000fe40000410000 */
[----:B------:R-:W-:Y:S02]  /*5b20*/  FMUL.FTZ R240, R13, c[0x0][0x320] ;  /* 0x0000c8000df07a20 */ /* 0x000fe40000410000 */
[----:B------:R-:W-:Y:S01]  /*5b30*/  FMUL.FTZ R245, R14, c[0x0][0x320] ;  /* 0x0000c8000ef57a20 */ /* 0x000fe20000410000 */
[C---:B-1----:R-:W-:Y:S02]  /*5b40*/  HMMA.16816.F32.BF16 R28, R176.reuse, R136, R28 ;  /* 0x00000088b01c723c */ /* 0x042fe4000004181c */
[----:B------:R-:W1:Y:S01]  /*5b50*/  MUFU.TANH R247, R247 ;  /* 0x000000f700f77308 */ /* 0x000e620000002400 */
[----:B------:R-:W-:Y:S02]  /*5b60*/  FMUL.FTZ R243, R15, c[0x0][0x320] ;  /* 0x0000c8000ff37a20 */ /* 0x000fe40000410000 */
[----:B------:R-:W-:Y:S02]  /*5b70*/  FMUL.FTZ R238, R16, c[0x0][0x320] ;  /* 0x0000c80010ee7a20 */ /* 0x000fe40000410000 */
[----:B------:R-:W-:Y:S01]  /*5b80*/  FMUL.FTZ R236, R17, c[0x0][0x320] ;  /* 0x0000c80011ec7a20 */ /* 0x000fe20000410000 */
[----:B------:R-:W-:Y:S04]  /*5b90*/  HMMA.16816.F32.BF16 R32, R176, R138, R32 ;  /* 0x0000008ab020723c */ /* 0x000fe80000041820 */
[----:B------:R-:W1:Y:S01]  /*5ba0*/  MUFU.TANH R248, R248 ;  /* 0x000000f800f87308 */ /* 0x000e620000002400 */
[----:B------:R-:W-:Y:S02]  /*5bb0*/  FMUL.FTZ R241, R18, c[0x0][0x320] ;  /* 0x0000c80012f17a20 */ /* 0x000fe40000410000 */
[----:B------:R-:W-:Y:S02]  /*5bc0*/  FMUL.FTZ R239, R19, c[0x0][0x320] ;  /* 0x0000c80013ef7a20 */ /* 0x000fe40000410000 */
[----:B------:R-:W-:Y:S03]  /*5bd0*/  FMUL.FTZ R234, R20, c[0x0][0x320] ;  /* 0x0000c80014ea7a20 */ /* 0x000fe60000410000 */
[----:B----4-:R-:W-:Y:S02]  /*5be0*/  FMUL.FTZ R232, R21, c[0x0][0x320] ;  /* 0x0000c80015e87a20 */ /* 0x010fe40000410000 */
[----:B------:R-:W4:Y:S01]  /*5bf0*/  MUFU.TANH R252, R252 ;  /* 0x000000fc00fc7308 */ /* 0x000f220000002400 */
[----:B------:R-:W-:Y:S02]  /*5c00*/  FMUL.FTZ R237, R22, c[0x0][0x320] ;  /* 0x0000c80016ed7a20 */ /* 0x000fe40000410000 */
[----:B------:R-:W-:Y:S02]  /*5c10*/  FMUL.FTZ R235, R23, c[0x0][0x320] ;  /* 0x0000c80017eb7a20 */ /* 0x000fe40000410000 */
[----:B------:R-:W-:Y:S02]  /*5c20*/  FMUL.FTZ R230, R24, c[0x0][0x320] ;  /* 0x0000c80018e67a20 */ /* 0x000fe40000410000 */
[----:B------:R-:W-:Y:S02]  /*5c30*/  FMUL.FTZ R228, R25, c[0x0][0x320] ;  /* 0x0000c80019e47a20 */ /* 0x000fe40000410000 */
[----:B------:R-:W-:Y:S01]  /*5c40*/  FMUL.FTZ R233, R26, c[0x0][0x320] ;  /* 0x0000c8001ae97a20 */ /* 0x000fe20000410000 */
[----:B------:R-:W1:Y:S01]  /*5c50*/  MUFU.TANH R250, R250 ;  /* 0x000000fa00fa7308 */ /* 0x000e620000002400 */
[----:B------:R-:W-:Y:S02]  /*5c60*/  FMUL.FTZ R231, R27, c[0x0][0x320] ;  /* 0x0000c8001be77a20 */ /* 0x000fe40000410000 */
[----:B------:R-:W-:Y:S02]  /*5c70*/  FMUL.FTZ R224, R28, c[0x0][0x320] ;  /* 0x0000c8001ce07a20 */ /* 0x000fe40000410000 */
[----:B-----5:R-:W-:Y:S02]  /*5c80*/  FMUL.FTZ R226, R29, c[0x0][0x320] ;  /* 0x0000c8001de27a20 */ /* 0x020fe40000410000 */
[----:B------:R-:W-:Y:S02]  /*5c90*/  FMUL.FTZ R229, R30, c[0x0][0x320] ;  /* 0x0000c8001ee57a20 */ /* 0x000fe40000410000 */
[----:B------:R-:W-:Y:S01]  /*5ca0*/  FMUL.FTZ R227, R31, c[0x0][0x320] ;  /* 0x0000c8001fe37a20 */ /* 0x000fe20000410000 */
[----:B------:R-:W1:Y:S01]  /*5cb0*/  MUFU.TANH R251, R251 ;  /* 0x000000fb00fb7308 */ /* 0x000e620000002400 */
[----:B------:R-:W-:Y:S02]  /*5cc0*/  FMUL.FTZ R222, R32, c[0x0][0x320] ;  /* 0x0000c80020de7a20 */ /* 0x000fe40000410000 */
[----:B------:R-:W-:Y:S02]  /*5cd0*/  FMUL.FTZ R220, R33, c[0x0][0x320] ;  /* 0x0000c80021dc7a20 */ /* 0x000fe40000410000 */
[----:B------:R-:W-:Y:S02]  /*5ce0*/  FMUL.FTZ R134, R34, c[0x0][0x320] ;  /* 0x0000c80022867a20 */ /* 0x000fe40000410000 */
[----:B------:R-:W-:Y:S03]  /*5cf0*/  FMUL.FTZ R35, R35, c[0x0][0x320] ;  /* 0x0000c80023237a20 */ /* 0x000fe60000410000 */
        /* <DEDUP_REMOVED lines=25> */
.L_x_34:
[----:B------:R-:W-:Y:S01]  /*5e90*/  FMNMX.FTZ R2, R249, R0, !PT ;  /* 0x00000000f9027209 */ /* 0x000fe20007810000 */
[----:B-1----:R-:W-:Y:S01]  /*5ea0*/  LDSM.16.MT88.4 R12, [R203+0x100] ;  /* 0x00010000cb0c783b */ /* 0x002fe20000004200 */
        /* <DEDUP_REMOVED lines=38> */
[----:B------:R-:W-:Y:S01]  /*6110*/  ISETP.GT.AND P0, PT, R221, RZ, PT ;  /* 0x000000ffdd00720c */ /* 0x000fe20003f04270 */
[----:B------:R-:W-:Y:S08]  /*6120*/  SHFL.BFLY PT, R2, R7, 0x2, 0x1f ;  /* 0x0c401f0007027f89 */ /* 0x000ff000000e0000 */
[----:B------:R-:W1:Y:S08]  /*6130*/  SHFL.BFLY PT, R6, R5, 0x2, 0x1f ;  /* 0x0c401f0005067f89 */ /* 0x000e7000000e0000 */
[----:B------:R-:W-:Y:S08]  /*6140*/  LDSM.16.MT88.4 R160, [R196+0x3900] ;  /* 0x00390000c4a0783b */ /* 0x000ff00000004200 */
[----:B------:R-:W-:Y:S08]  /*6150*/  LDSM.16.MT88.4 R164, [R203+0x5900] ;  /* 0x00590000cba4783b */ /* 0x000ff00000004200 */
        /* <DEDUP_REMOVED lines=25> */
[--C-:B------:R-:W-:Y:S01]  /*62f0*/  FFMA.FTZ R177, R240, c[0x0][0x2d0], -R145.reuse ;  /* 0x0000b400f0b17a23 */ /* 0x100fe20000010891 */
        /* <DEDUP_REMOVED lines=105> */
[----:B------:R-:W1:Y:S01]  /*6990*/  MUFU.EX2 R239, R239 ;  /* 0x000000ef00ef7308 */ /* 0x000e620000000800 */
        /* <DEDUP_REMOVED lines=12> */
[----:B------:R-:W3:Y:S01]  /*6a60*/  MUFU.EX2 R235, R235 ;  /* 0x000000eb00eb7308 */ /* 0x000ee20000000800 */
        /* <DEDUP_REMOVED lines=10> */
[----:B------:R-:W5:Y:S01]  /*6b10*/  MUFU.EX2 R237, R237 ;  /* 0x000000ed00ed7308 */ /* 0x000f620000000800 */
        /* <DEDUP_REMOVED lines=12> */
[----:B------:R-:W2:Y:S03]  /*6be0*/  LDSM.16.MT88.4 R100, [R198+0x4100] ;  /* 0x00410000c664783b */ /* 0x000ea60000004200 */
        /* <DEDUP_REMOVED lines=18> */
[C---:B--2---:R-:W-:Y:S04]  /*6d10*/  HMMA.16816.F32.BF16 R76, R128.reuse, R100, R76 ;  /* 0x00000064804c723c */ /* 0x044fe8000004184c */
[C---:B------:R-:W-:Y:S02]  /*6d20*/  FMUL.FTZ R96, R2.reuse, R96 ;  /* 0x0000006002607220 */ /* 0x040fe40000410000 */
[----:B------:R-:W-:Y:S01]  /*6d30*/  FMUL.FTZ R97, R2, R97 ;  /* 0x0000006102617220 */ /* 0x000fe20000410000 */
[----:B------:R-:W-:Y:S01]  /*6d40*/  F2FP.BF16.PACK_AB R100, R177, R176 ;  /* 0x000000b0b164723e */ /* 0x000fe200000010ff */
[C---:B------:R-:W-:Y:S04]  /*6d50*/  HMMA.16816.F32.BF16 R80, R128.reuse, R102, R80 ;  /* 0x000000668050723c */ /* 0x040fe80000041850 */
[C---:B------:R-:W-:Y:S01]  /*6d60*/  FMUL.FTZ R98, R0.reuse, R98 ;  /* 0x0000006200627220 */ /* 0x040fe20000410000 */
[----:B------:R-:W-:Y:S01]  /*6d70*/  F2FP.BF16.PACK_AB R101, R179, R178 ;  /* 0x000000b2b365723e */ /* 0x000fe200000010ff */
[----:B------:R-:W-:Y:S01]  /*6d80*/  FMUL.FTZ R99, R0, R99 ;  /* 0x0000006300637220 */ /* 0x000fe20000410000 */
[----:B----4-:R-:W-:Y:S01]  /*6d90*/  F2FP.BF16.PACK_AB R102, R181, R180 ;  /* 0x000000b4b566723e */ /* 0x010fe200000010ff */
[C---:B---3--:R-:W-:Y:S04]  /*6da0*/  HMMA.16816.F32.BF16 R84, R128.reuse, R108, R84 ;  /* 0x0000006c8054723c */ /* 0x048fe80000041854 */
        /* <DEDUP_REMOVED lines=13> */
[----:B------:R-:W-:Y:S01]  /*6e80*/  FFMA.FTZ R145, R220, c[0x0][0x2d0], -R145 ;  /* 0x0000b400dc917a23 */ /* 0x000fe20000010891 */
[----:B------:R-:W-:Y:S01]  /*6e90*/  HMMA.16816.F32.BF16 R96, R128, R106, R96 ;  /* 0x0000006a8060723c */ /* 0x000fe20000041860 */
[----:B------:R-:W3:Y:S03]  /*6ea0*/  LDSM.16.MT88.4 R104, [R196+0x2900] ;  /* 0x00290000c468783b */ /* 0x000ee60000004200 */
[--C-:B------:R-:W-:Y:S02]  /*6eb0*/  FFMA.FTZ R134, R134, c[0x0][0x2d0], -R144.reuse ;  /* 0x0000b40086867a23 */ /* 0x100fe40000010890 */
[----:B------:R-:W-:Y:S01]  /*6ec0*/  FFMA.FTZ R144, R133, c[0x0][0x2d0], -R144 ;  /* 0x0000b40085907a23 */ /* 0x000fe20000010890 */
[----:B------:R-:W-:Y:S01]  /*6ed0*/  MUFU.EX2 R229, R145 ;  /* 0x0000009100e57308 */ /* 0x000fe20000000800 */
[C---:B------:R-:W-:Y:S01]  /*6ee0*/  HMMA.16816.F32.BF16 R4, R100.reuse, R112, R4 ;  /* 0x000000706404723c */ /* 0x040fe20000041804 */
[----:B------:R-:W-:Y:S04]  /*6ef0*/  LDSM.16.MT88.4 R128, [R198+0x3100] ;  /* 0x00310000c680783b */ /* 0x000fe80000004200 */
[----:B------:R-:W-:Y:S02]  /*6f00*/  FFMA.FTZ R175, R2, R225, R175 ;  /* 0x000000e102af7223 */ /* 0x000fe400000100af */
[----:B------:R-:W-:Y:S01]  /*6f10*/  FFMA.FTZ R171, R0, R223, R171 ;  /* 0x000000df00ab7223 */ /* 0x000fe200000100ab */
[C---:B------:R-:W-:Y:S01]  /*6f20*/  HMMA.16816.F32.BF16 R8, R100.reuse, R114, R8 ;  /* 0x000000726408723c */ /* 0x040fe20000041808 */
[----:B------:R-:W-:Y:S01]  /*6f30*/  LDSM.16.MT88.4 R112, [R198+0x4900] ;  /* 0x00490000c670783b */ /* 0x000fe20000004200 */
[----:B------:R4:W-:Y:S02]  /*6f40*/  MUFU.EX2 R133, R144 ;  /* 0x0000009000857308 */ /* 0x0009e40000000800 */
[----:B------:R-:W-:Y:S01]  /*6f50*/  IADD3 R0, R221, -0x1, RZ ;  /* 0xffffffffdd007810 */ /* 0x000fe20007ffe0ff */
[----:B------:R-:W-:Y:S02]  /*6f60*/  FADD.FTZ R174, R174, R175 ;  /* 0x000000afaeae7221 */ /* 0x000fe40000010000 */
[----:B------:R-:W-:Y:S01]  /*6f70*/  FADD.FTZ R170, R170, R171 ;  /* 0x000000abaaaa7221 */ /* 0x000fe20000010000 */
[C---:B------:R-:W-:Y:S04]  /*6f80*/  HMMA.16816.F32.BF16 R12, R100.reuse, R116, R12 ;  /* 0x00000074640c723c */ /* 0x040fe8000004180c */
[----:B------:R-:W-:Y:S01]  /*6f90*/  MUFU.EX2 R224, R224 ;  /* 0x000000e000e07308 */ /* 0x000fe20000000800 */
[----:B------:R-:W-:Y:S01]  /*6fa0*/  FADD.FTZ R173, R173, R174 ;  /* 0x000000aeadad7221 */ /* 0x000fe20000010000 */
[----:B------:R-:W-:Y:S02]  /*6fb0*/  MOV R221, R0 ;  /* 0x0000000000dd7202 */ /* 0x000fe40000000f00 */
[C---:B------:R-:W-:Y:S01]  /*6fc0*/  HMMA.16816.F32.BF16 R16, R100.reuse, R118, R16 ;  /* 0x000000766410723c */ /* 0x040fe20000041810 */
[----:B------:R-:W-:Y:S03]  /*6fd0*/  LDSM.16.MT88.4 R116, [R197+0x4900] ;  /* 0x00490000c574783b */ /* 0x000fe60000004200 */
[----:B------:R-:W-:Y:S01]  /*6fe0*/  FADD.FTZ R173, R172, R173 ;  /* 0x000000adacad7221 */ /* 0x000fe20000010000 */
[----:B------:R-:W-:Y:S01]  /*6ff0*/  MOV R0, R3 ;  /* 0x0000000300007202 */ /* 0x000fe20000000f00 */
[----:B------:R-:W1:Y:S02]  /*7000*/  MUFU.EX2 R233, R233 ;  /* 0x000000e900e97308 */ /* 0x000e640000000800 */
[C---:B--2---:R-:W-:Y:S01]  /*7010*/  HMMA.16816.F32.BF16 R20, R100.reuse, R108, R20 ;  /* 0x0000006c6414723c */ /* 0x044fe20000041814 */
[----:B----4-:R-:W-:Y:S03]  /*7020*/  LDSM.16.MT88.4 R144, [R196+0x1900] ;  /* 0x00190000c490783b */ /* 0x010fe60000004200 */
[----:B------:R-:W-:Y:S04]  /*7030*/  FADD.FTZ R176, R176, R173 ;  /* 0x000000adb0b07221 */ /* 0x000fe80000010000 */
[C---:B------:R-:W-:Y:S01]  /*7040*/  HMMA.16816.F32.BF16 R24, R100.reuse, R110, R24 ;  /* 0x0000006e6418723c */ /* 0x040fe20000041818 */
[----:B------:R-:W-:Y:S01]  /*7050*/  MUFU.EX2 R226, R226 ;  /* 0x000000e200e27308 */ /* 0x000fe20000000800 */
[----:B------:R-:W2:Y:S02]  /*7060*/  LDSM.16.MT88.4 R108, [R203+0x4900] ;  /* 0x00490000cb6c783b */ /* 0x000ea40000004200 */
[----:B------:R-:W-:Y:S04]  /*7070*/  FADD.FTZ R177, R177, R176 ;  /* 0x000000b0b1b17221 */ /* 0x000fe80000010000 */
[C---:B------:R-:W-:Y:S03]  /*7080*/  HMMA.16816.F32.BF16 R28, R100.reuse, R120, R28 ;  /* 0x00000078641c723c */ /* 0x040fe6000004181c */
[----:B------:R-:W4:Y:S01]  /*7090*/  MUFU.EX2 R227, R227 ;  /* 0x000000e300e37308 */ /* 0x000f220000000800 */
[----:B------:R-:W-:Y:S04]  /*70a0*/  FADD.FTZ R180, R180, R177 ;  /* 0x000000b1b4b47221 */ /* 0x000fe80000010000 */
[C---:B------:R-:W-:Y:S01]  /*70b0*/  HMMA.16816.F32.BF16 R32, R100.reuse, R122, R32 ;  /* 0x0000007a6420723c */ /* 0x040fe20000041820 */
[----:B------:R-:W-:Y:S03]  /*70c0*/  LDSM.16.MT88.4 R120, [R198+0x1100] ;  /* 0x00110000c678783b */ /* 0x000fe60000004200 */
[----:B------:R-:W-:Y:S01]  /*70d0*/  FADD.FTZ R181, R181, R180 ;  /* 0x000000b4b5b57221 */ /* 0x000fe20000010000 */
[----:B------:R-:W1:Y:S03]  /*70e0*/  MUFU.EX2 R222, R222 ;  /* 0x000000de00de7308 */ /* 0x000e660000000800 */
[C---:B------:R-:W-:Y:S07]  /*70f0*/  HMMA.16816.F32.BF16 R36, R100.reuse, R124, R36 ;  /* 0x0000007c6424723c */ /* 0x040fee0000041824 */
[----:B------:R-:W1:Y:S01]  /*7100*/  MUFU.EX2 R134, R134 ;  /* 0x0000008600867308 */ /* 0x000e620000000800 */
        /* <DEDUP_REMOVED lines=16> */
[----:B------:R-:W1:Y:S07]  /*7210*/  LDSM.16.MT88.4 R112, [R197+0x1100] ;  /* 0x00110000c570783b */ /* 0x000e6e0000004200 */
[C---:B------:R-:W-:Y:S08]  /*7220*/  HMMA.16816.F32.BF16 R84, R100.reuse, R116, R84 ;  /* 0x000000746454723c */ /* 0x040ff00000041854 */
[C---:B------:R-:W-:Y:S01]  /*7230*/  HMMA.16816.F32.BF16 R88, R100.reuse, R118, R88 ;  /* 0x000000766458723c */ /* 0x040fe20000041858 */
[----:B------:R-:W4:Y:S07]  /*7240*/  LDSM.16.MT88.4 R116, [R203+0x3100] ;  /* 0x00310000cb74783b */ /* 0x000f2e0000004200 */
[C---:B---3--:R-:W-:Y:S08]  /*7250*/  HMMA.16816.F32.BF16 R92, R100.reuse, R104, R92 ;  /* 0x00000068645c723c */ /* 0x048ff0000004185c */
[----:B------:R-:W-:Y:S01]  /*7260*/  HMMA.16816.F32.BF16 R96, R100, R106, R96 ;  /* 0x0000006a6460723c */ /* 0x000fe20000041860 */
[----:B------:R-:W3:Y:S06]  /*7270*/  LDSM.16.MT88.4 R104, [R196+0x3100] ;  /* 0x00310000c468783b */ /* 0x000eec0000004200 */
[----:B------:R-:W-:Y:S01]  /*7280*/  F2FP.BF16.PACK_AB R100, R239, R234 ;  /* 0x000000eaef64723e */ /* 0x000fe200000010ff */
[----:B------:R-:W-:Y:S01]  /*7290*/  FADD.FTZ R234, R234, R181 ;  /* 0x000000b5eaea7221 */ /* 0x000fe20000010000 */
[----:B------:R-:W-:Y:S03]  /*72a0*/  F2FP.BF16.PACK_AB R101, R235, R232 ;  /* 0x000000e8eb65723e */ /* 0x000fe600000010ff */
[----:B-----5:R-:W-:Y:S01]  /*72b0*/  F2FP.BF16.PACK_AB R102, R237, R230 ;  /* 0x000000e6ed66723e */ /* 0x020fe200000010ff */
[----:B------:R-:W-:Y:S01]  /*72c0*/  FADD.FTZ R239, R239, R234 ;  /* 0x000000eaefef7221 */ /* 0x000fe20000010000 */
[----:B-1----:R-:W-:Y:S03]  /*72d0*/  F2FP.BF16.PACK_AB R103, R231, R228 ;  /* 0x000000e4e767723e */ /* 0x002fe600000010ff */
[----:B------:R-:W-:Y:S04]  /*72e0*/  FADD.FTZ R230, R230, R239 ;  /* 0x000000efe6e67221 */ /* 0x000fe80000010000 */
[C---:B--2---:R-:W-:Y:S03]  /*72f0*/  HMMA.16816.F32.BF16 R4, R100.reuse, R108, R4 ;  /* 0x0000006c6404723c */ /* 0x044fe60000041804 */
[----:B------:R-:W-:Y:S05]  /*7300*/  FADD.FTZ R237, R237, R230 ;  /* 0x000000e6eded7221 */ /* 0x000fea0000010000 */
[C---:B------:R-:W-:Y:S01]  /*7310*/  HMMA.16816.F32.BF16 R8, R100.reuse, R110, R8 ;  /* 0x0000006e6408723c */ /* 0x040fe20000041808 */
[----:B------:R-:W1:Y:S07]  /*7320*/  LDSM.16.MT88.4 R108, [R203+0x5100] ;  /* 0x00510000cb6c783b */ /* 0x000e6e0000004200 */
[C---:B------:R-:W-:Y:S08]  /*7330*/  HMMA.16816.F32.BF16 R12, R100.reuse, R120, R12 ;  /* 0x00000078640c723c */ /* 0x040ff0000004180c */
[C---:B------:R-:W-:Y:S08]  /*7340*/  HMMA.16816.F32.BF16 R16, R100.reuse, R122, R16 ;  /* 0x0000007a6410723c */ /* 0x040ff00000041810 */
[C---:B------:R-:W-:Y:S08]  /*7350*/  HMMA.16816.F32.BF16 R20, R100.reuse, R112, R20 ;  /* 0x000000706414723c */ /* 0x040ff00000041814 */
[C---:B------:R-:W-:Y:S01]  /*7360*/  HMMA.16816.F32.BF16 R24, R100.reuse, R114, R24 ;  /* 0x000000726418723c */ /* 0x040fe20000041818 */
[----:B------:R-:W2:Y:S07]  /*7370*/  LDSM.16.MT88.4 R112, [R198+0x5100] ;  /* 0x00510000c670783b */ /* 0x000eae0000004200 */
[C---:B------:R-:W-:Y:S08]  /*7380*/  HMMA.16816.F32.BF16 R28, R100.reuse, R124, R28 ;  /* 0x0000007c641c723c */ /* 0x040ff0000004181c */
[C---:B------:R-:W-:Y:S01]  /*7390*/  HMMA.16816.F32.BF16 R32, R100.reuse, R126, R32 ;  /* 0x0000007e6420723c */ /* 0x040fe20000041820 */
[----:B------:R-:W-:Y:S07]  /*73a0*/  LDSM.16.MT88.4 R124, [R203+0x1900] ;  /* 0x00190000cb7c783b */ /* 0x000fee0000004200 */
[C---:B----4-:R-:W-:Y:S08]  /*73b0*/  HMMA.16816.F32.BF16 R36, R100.reuse, R116, R36 ;  /* 0x000000746424723c */ /* 0x050ff00000041824 */
[C---:B------:R-:W-:Y:S01]  /*73c0*/  HMMA.16816.F32.BF16 R40, R100.reuse, R118, R40 ;  /* 0x000000766428723c */ /* 0x040fe20000041828 */
[----:B------:R-:W4:Y:S07]  /*73d0*/  LDSM.16.MT88.4 R116, [R197+0x5100] ;  /* 0x00510000c574783b */ /* 0x000f2e0000004200 */
[C---:B------:R-:W-:Y:S08]  /*73e0*/  HMMA.16816.F32.BF16 R44, R100.reuse, R128, R44 ;  /* 0x00000080642c723c */ /* 0x040ff0000004182c */
[C---:B------:R-:W-:Y:S08]  /*73f0*/  HMMA.16816.F32.BF16 R48, R100.reuse, R130, R48 ;  /* 0x000000826430723c */ /* 0x040ff00000041830 */
[C---:B------:R-:W-:Y:S07]  /*7400*/  HMMA.16816.F32.BF16 R52, R100.reuse, R136, R52 ;  /* 0x000000886434723c */ /* 0x040fee0000041834 */
[----:B------:R-:W-:Y:S01]  /*7410*/  F2FP.BF16.PACK_AB R136, R233, R224 ;  /* 0x000000e0e988723e */ /* 0x000fe200000010ff */
[C---:B------:R-:W-:Y:S04]  /*7420*/  HMMA.16816.F32.BF16 R56, R100.reuse, R138, R56 ;  /* 0x0000008a6438723c */ /* 0x040fe80000041838 */
[----:B------:R-:W-:Y:S01]  /*7430*/  F2FP.BF16.PACK_AB R137, R227, R226 ;  /* 0x000000e2e389723e */ /* 0x000fe200000010ff */
[----:B------:R-:W-:Y:S02]  /*7440*/  FADD.FTZ R224, R224, R237 ;  /* 0x000000ede0e07221 */ /* 0x000fe40000010000 */
[----:B------:R-:W-:Y:S01]  /*7450*/  F2FP.BF16.PACK_AB R138, R229, R222 ;  /* 0x000000dee58a723e */ /* 0x000fe200000010ff */
[C---:B---3--:R-:W-:Y:S04]  /*7460*/  HMMA.16816.F32.BF16 R60, R100.reuse, R104, R60 ;  /* 0x00000068643c723c */ /* 0x048fe8000004183c */
[----:B------:R-:W-:Y:S01]  /*7470*/  F2FP.BF16.PACK_AB R139, R133, R134 ;  /* 0x00000086858b723e */ /* 0x000fe200000010ff */
[----:B------:R-:W-:Y:S03]  /*7480*/  FADD.FTZ R233, R233, R224 ;  /* 0x000000e0e9e97221 */ /* 0x000fe60000010000 */
[C---:B------:R-:W-:Y:S01]  /*7490*/  HMMA.16816.F32.BF16 R64, R100.reuse, R106, R64 ;  /* 0x0000006a6440723c */ /* 0x040fe20000041840 */
[----:B------:R-:W3:Y:S03]  /*74a0*/  LDSM.16.MT88.4 R104, [R196+0x5100] ;  /* 0x00510000c468783b */ /* 0x000ee60000004200 */
[----:B------:R-:W-:Y:S04]  /*74b0*/  FADD.FTZ R222, R222, R233 ;  /* 0x000000e9dede7221 */ /* 0x000fe80000010000 */
[C---:B-1----:R-:W-:Y:S04]  /*74c0*/  HMMA.16816.F32.BF16 R68, R100.reuse, R108, R68 ;  /* 0x0000006c6444723c */ /* 0x042fe80000041844 */
[----:B------:R-:W-:Y:S04]  /*74d0*/  FADD.FTZ R225, R229, R222 ;  /* 0x000000dee5e17221 */ /* 0x000fe80000010000 */
[C---:B------:R-:W-:Y:S01]  /*74e0*/  HMMA.16816.F32.BF16 R72, R100.reuse, R110, R72 ;  /* 0x0000006e6448723c */ /* 0x040fe20000041848 */
[----:B------:R-:W1:Y:S07]  /*74f0*/  LDSM.16.MT88.4 R108, [R198+0x1900] ;  /* 0x00190000c66c783b */ /* 0x000e6e0000004200 */
[C---:B--2---:R-:W-:Y:S08]  /*7500*/  HMMA.16816.F32.BF16 R76, R100.reuse, R112, R76 ;  /* 0x00000070644c723c */ /* 0x044ff0000004184c */
[C---:B------:R-:W-:Y:S08]  /*7510*/  HMMA.16816.F32.BF16 R80, R100.reuse, R114, R80 ;  /* 0x000000726450723c */ /* 0x040ff00000041850 */
[C---:B----4-:R-:W-:Y:S08]  /*7520*/  HMMA.16816.F32.BF16 R84, R100.reuse, R116, R84 ;  /* 0x000000746454723c */ /* 0x050ff00000041854 */
[C---:B------:R-:W-:Y:S08]  /*7530*/  HMMA.16816.F32.BF16 R88, R100.reuse, R118, R88 ;  /* 0x000000766458723c */ /* 0x040ff00000041858 */
[C---:B---3--:R-:W-:Y:S08]  /*7540*/  HMMA.16816.F32.BF16 R92, R100.reuse, R104, R92 ;  /* 0x00000068645c723c */ /* 0x048ff0000004185c */
[----:B------:R-:W-:Y:S08]  /*7550*/  HMMA.16816.F32.BF16 R96, R100, R106, R96 ;  /* 0x0000006a6460723c */ /* 0x000ff00000041860 */
[C---:B------:R-:W-:Y:S01]  /*7560*/  HMMA.16816.F32.BF16 R128, R136.reuse, R124, R4 ;  /* 0x0000007c8880723c */ /* 0x040fe20000041804 */
[----:B------:R-:W2:Y:S07]  /*7570*/  LDSM.16.MT88.4 R4, [R198+0x5900] ;  /* 0x00590000c604783b */ /* 0x000eae0000004200 */
[C---:B------:R-:W-:Y:S01]  /*7580*/  HMMA.16816.F32.BF16 R124, R136.reuse, R126, R8 ;  /* 0x0000007e887c723c */ /* 0x040fe20000041808 */
[----:B------:R-:W3:Y:S07]  /*7590*/  LDSM.16.MT88.4 R8, [R197+0x5900] ;  /* 0x00590000c508783b */ /* 0x000eee0000004200 */
[C---:B-1----:R-:W-:Y:S01]  /*75a0*/  HMMA.16816.F32.BF16 R120, R136.reuse, R108, R12 ;  /* 0x0000006c8878723c */ /* 0x042fe2000004180c */
[----:B------:R-:W1:Y:S07]  /*75b0*/  LDSM.16.MT88.4 R12, [R196+0x5900] ;  /* 0x00590000c40c783b */ /* 0x000e6e0000004200 */
[C---:B------:R-:W-:Y:S08]  /*75c0*/  HMMA.16816.F32.BF16 R116, R136.reuse, R110, R16 ;  /* 0x0000006e8874723c */ /* 0x040ff00000041810 */
        /* <DEDUP_REMOVED lines=14> */
[C---:B--2---:R-:W-:Y:S07]  /*76b0*/  HMMA.16816.F32.BF16 R76, R136.reuse, R4, R76 ;  /* 0x00000004884c723c */ /* 0x044fee000004184c */
[----:B------:R-:W-:Y:S01]  /*76c0*/  FADD.FTZ R5, R169, R170 ;  /* 0x000000aaa9057221 */ /* 0x000fe20000010000 */
[C---:B------:R-:W-:Y:S04]  /*76d0*/  HMMA.16816.F32.BF16 R80, R136.reuse, R6, R80 ;  /* 0x000000068850723c */ /* 0x040fe80000041850 */
[----:B------:R-:W-:Y:S04]  /*76e0*/  FADD.FTZ R5, R168, R5 ;  /* 0x00000005a8057221 */ /* 0x000fe80000010000 */
[C---:B---3--:R-:W-:Y:S04]  /*76f0*/  HMMA.16816.F32.BF16 R84, R136.reuse, R8, R84 ;  /* 0x000000088854723c */ /* 0x048fe80000041854 */
[----:B------:R-:W-:Y:S04]  /*7700*/  FADD.FTZ R178, R178, R5 ;  /* 0x00000005b2b27221 */ /* 0x000fe80000010000 */
[C---:B------:R-:W-:Y:S04]  /*7710*/  HMMA.16816.F32.BF16 R88, R136.reuse, R10, R88 ;  /* 0x0000000a8858723c */ /* 0x040fe80000041858 */
[----:B------:R-:W-:Y:S04]  /*7720*/  FADD.FTZ R179, R179, R178 ;  /* 0x000000b2b3b37221 */ /* 0x000fe80000010000 */
[----:B------:R-:W-:Y:S01]  /*7730*/  FADD.FTZ R182, R182, R179 ;  /* 0x000000b3b6b67221 */ /* 0x000fe20000010000 */
[C---:B-1----:R-:W-:Y:S03]  /*7740*/  HMMA.16816.F32.BF16 R92, R136.reuse, R12, R92 ;  /* 0x0000000c885c723c */ /* 0x042fe6000004185c */
[----:B------:R-:W-:Y:S04]  /*7750*/  FADD.FTZ R183, R183, R182 ;  /* 0x000000b6b7b77221 */ /* 0x000fe80000010000 */
[----:B------:R-:W-:Y:S01]  /*7760*/  FADD.FTZ R232, R232, R183 ;  /* 0x000000b7e8e87221 */ /* 0x000fe20000010000 */
[----:B------:R-:W-:Y:S04]  /*7770*/  HMMA.16816.F32.BF16 R96, R136, R14, R96 ;  /* 0x0000000e8860723c */ /* 0x000fe80000041860 */
[----:B------:R-:W-:Y:S04]  /*7780*/  FADD.FTZ R235, R235, R232 ;  /* 0x000000e8ebeb7221 */ /* 0x000fe80000010000 */
[----:B------:R-:W-:Y:S04]  /*7790*/  FADD.FTZ R228, R228, R235 ;  /* 0x000000ebe4e47221 */ /* 0x000fe80000010000 */
[----:B------:R-:W-:Y:S04]  /*77a0*/  FADD.FTZ R231, R231, R228 ;  /* 0x000000e4e7e77221 */ /* 0x000fe80000010000 */
[----:B------:R-:W-:Y:S04]  /*77b0*/  FADD.FTZ R226, R226, R231 ;  /* 0x000000e7e2e27221 */ /* 0x000fe80000010000 */
[----:B------:R-:W-:Y:S04]  /*77c0*/  FADD.FTZ R227, R227, R226 ;  /* 0x000000e2e3e37221 */ /* 0x000fe80000010000 */
[----:B------:R-:W-:Y:S04]  /*77d0*/  FADD.FTZ R134, R134, R227 ;  /* 0x000000e386867221 */ /* 0x000fe80000010000 */
[----:B------:R-:W-:Y:S01]  /*77e0*/  FADD.FTZ R223, R133, R134 ;  /* 0x0000008685df7221 */ /* 0x000fe20000010000 */
[----:B------:R-:W-:-:S05]  /*77f0*/  @P0 BRA `(.L_x_33) ;  /* 0xffffd60000000947 */ /* 0x000fca000383ffff */
.L_x_32:
[----:B------:R-:W1:Y:S01]  /*7800*/  SHFL.BFLY PT, R6, R225, 0x2, 0x1f ;  /* 0x0c401f00e1067f89 */ /* 0x000e6200000e0000 */
[----:B------:R-:W-:-:S02]  /*7810*/  MOV R4, RZ ;  /* 0x000000ff00047202 */ /* 0x000fc40000000f00 */
[----:B------:R-:W-:Y:S01]  /*7820*/  MOV R2, RZ ;  /* 0x000000ff00027202 */ /* 0x000fe20000000f00 */
[----:B------:R-:W2:Y:S01]  /*7830*/  SHFL.BFLY PT, R0, R223, 0x2, 0x1f ;  /* 0x0c401f00df007f89 */ /* 0x000ea200000e0000 */
[----:B------:R-:W-:Y:S02]  /*7840*/  MOV R8, 0xff800000 ;  /* 0xff80000000087802 */ /* 0x000fe40000000f00 */
[----:B------:R-:W-:Y:S01]  /*7850*/  PLOP3.LUT P2, PT, PT, PT, PT, 0x8, 0x0 ;  /* 0x000000000000781c */ /* 0x000fe20003f4e170 */
[----:B-1----:R-:W-:Y:S02]  /*7860*/  FADD.FTZ R6, R6, R225 ;  /* 0x000000e106067221 */ /* 0x002fe40000010000 */
[----:B--2---:R-:W-:-:S03]  /*7870*/  FADD.FTZ R7, R0, R223 ;  /* 0x000000df00077221 */ /* 0x004fc60000010000 */
[----:B------:R-:W1:Y:S04]  /*7880*/  SHFL.BFLY PT, R5, R6, 0x1, 0x1f ;  /* 0x0c201f0006057f89 */ /* 0x000e6800000e0000 */
[----:B------:R-:W2:Y:S01]  /*7890*/  SHFL.BFLY PT, R0, R7, 0x1, 0x1f ;  /* 0x0c201f0007007f89 */ /* 0x000ea200000e0000 */
[----:B-1----:R-:W-:Y:S01]  /*78a0*/  FADD.FTZ R5, R6, R5 ;  /* 0x0000000506057221 */ /* 0x002fe20000010000 */
[----:B------:R-:W-:Y:S01]  /*78b0*/  MOV R6, 0xff800000 ;  /* 0xff80000000067802 */ /* 0x000fe20000000f00 */
[----:B--2---:R-:W-:-:S03]  /*78c0*/  FADD.FTZ R0, R0, R7 ;  /* 0x0000000700007221 */ /* 0x004fc60000010000 */
[----:B------:R-:W-:Y:S02]  /*78d0*/  FSETP.NE.FTZ.AND P1, PT, R5, RZ, PT ;  /* 0x000000ff0500720b */ /* 0x000fe40003f35000 */
[----:B------:R-:W-:-:S11]  /*78e0*/  FSETP.NE.FTZ.AND P0, PT, R0, RZ, PT ;  /* 0x000000ff0000720b */ /* 0x000fd60003f15000 */
[----:B------:R-:W1:Y:S01]  /*78f0*/  @P1 MUFU.RCP R4, R5 ;  /* 0x0000000500041308 */ /* 0x000e620000001000 */
[----:B------:R-:W-:-:S05]  /*7900*/  @P1 MOV R7, 0x3f317218 ;  /* 0x3f31721800071802 */ /* 0x000fca0000000f00 */
[----:B------:R-:W-:Y:S02]  /*7910*/  @P1 FMUL.FTZ R7, R7, c[0x0][0x2d0] ;  /* 0x0000b40007071a20 */ /* 0x000fe40000410000 */
[----:B------:R-:W-:Y:S08]  /*7920*/  @P0 MUFU.RCP R2, R0 ;  /* 0x0000000000020308 */ /* 0x000ff00000001000 */
[----:B------:R-:W2:Y:S01]  /*7930*/  @P1 MUFU.LG2 R5, R5 ;  /* 0x0000000500051308 */ /* 0x000ea20000000c00 */
[----:B-1----:R-:W-:-:S02]  /*7940*/  FMUL.FTZ R128, R4, R128 ;  /* 0x0000008004807220 */ /* 0x002fc40000410000 */
[C---:B------:R-:W-:Y:S02]  /*7950*/  FMUL.FTZ R129, R4.reuse, R129 ;  /* 0x0000008104817220 */ /* 0x040fe40000410000 */
[C---:B------:R-:W-:Y:S02]  /*7960*/  FMUL.FTZ R124, R4.reuse, R124 ;  /* 0x0000007c047c7220 */ /* 0x040fe40000410000 */
[C---:B------:R-:W-:Y:S01]  /*7970*/  FMUL.FTZ R125, R4.reuse, R125 ;  /* 0x0000007d047d7220 */ /* 0x040fe20000410000 */
[----:B------:R-:W1:Y:S01]  /*7980*/  @P0 MUFU.LG2 R0, R0 ;  /* 0x0000000000000308 */ /* 0x000e620000000c00 */
[C---:B------:R-:W-:Y:S02]  /*7990*/  FMUL.FTZ R120, R4.reuse, R120 ;  /* 0x0000007804787220 */ /* 0x040fe40000410000 */
[C---:B------:R-:W-:Y:S02]  /*79a0*/  FMUL.FTZ R121, R4.reuse, R121 ;  /* 0x0000007904797220 */ /* 0x040fe40000410000 */
[----:B------:R-:W-:-:S02]  /*79b0*/  FMUL.FTZ R116, R4, R116 ;  /* 0x0000007404747220 */ /* 0x000fc40000410000 */
[C---:B------:R-:W-:Y:S02]  /*79c0*/  FMUL.FTZ R117, R4.reuse, R117 ;  /* 0x0000007504757220 */ /* 0x040fe40000410000 */
[C---:B------:R-:W-:Y:S02]  /*79d0*/  FMUL.FTZ R112, R4.reuse, R112 ;  /* 0x0000007004707220 */ /* 0x040fe40000410000 */
[C---:B------:R-:W-:Y:S02]  /*79e0*/  FMUL.FTZ R113, R4.reuse, R113 ;  /* 0x0000007104717220 */ /* 0x040fe40000410000 */
        /* <DEDUP_REMOVED lines=37> */
[----:B------:R-:W-:Y:S01]  /*7c40*/  FMUL.FTZ R97, R4, R97 ;  /* 0x0000006104617220 */ /* 0x000fe20000410000 */
[----:B------:R-:W-:Y:S01]  /*7c50*/  @P0 MOV R4, 0x3f317218 ;  /* 0x3f31721800040802 */ /* 0x000fe20000000f00 */
[----:B--2---:R-:W-:-:S02]  /*7c60*/  @P1 FMUL.FTZ R5, R5, 0.69314718246459960938 ;  /* 0x3f31721805051820 */ /* 0x004fc40000410000 */
[----:B-1----:R-:W-:Y:S02]  /*7c70*/  @P0 FMUL.FTZ R0, R0, 0.69314718246459960938 ;  /* 0x3f31721800000820 */ /* 0x002fe40000410000 */
[----:B------:R-:W-:Y:S02]  /*7c80*/  @P0 FMUL.FTZ R4, R4, c[0x0][0x2d0] ;  /* 0x0000b40004040a20 */ /* 0x000fe40000410000 */
        /* <DEDUP_REMOVED lines=47> */
[----:B------:R-:W-:Y:S02]  /*7f80*/  FMUL.FTZ R99, R2, R99 ;  /* 0x0000006302637220 */ /* 0x000fe40000410000 */
[----:B------:R-:W-:Y:S02]  /*7f90*/  @P1 FFMA.FTZ R6, R7, R132, R5 ;  /* 0x0000008407061223 */ /* 0x000fe40000010005 */
[----:B------:R-:W-:Y:S02]  /*7fa0*/  @P0 FFMA.FTZ R8, R4, R3, R0 ;  /* 0x0000000304080223 */ /* 0x000fe40000010000 */
.L_x_24:
[----:B------:R-:W-:Y:S01]  /*7fb0*/  USHF.R.S32.HI UR8, URZ, 0x1f, UR9 ;  /* 0x0000001f3f087899 */ /* 0x000fe20008011409 */
[----:B------:R-:W-:Y:S05]  /*7fc0*/  @P2 BRA `(.L_x_36) ;  /* 0x000017e000002947 */ /* 0x000fea0003800000 */
[----:B------:R-:W2:Y:S01]  /*7fd0*/  S2R R0, SR_TID.X ;  /* 0x0000000000007919 */ /* 0x000ea20000002100 */
[----:B------:R-:W-:Y:S01]  /*7fe0*/  F2FP.BF16.PACK_AB R128, R129, R128 ;  /* 0x000000808180723e */ /* 0x000fe200000010ff */
[----:B------:R-:W-:Y:S01]  /*7ff0*/  ULDC.64 UR4, c[0x0][0x500] ;  /* 0x0001400000047ab9 */ /* 0x000fe20000000a00 */
[----:B------:R-:W-:Y:S01]  /*8000*/  F2FP.BF16.PACK_AB R130, R131, R130 ;  /* 0x000000828382723e */ /* 0x000fe200000010ff */
[----:B------:R-:W-:Y:S01]  /*8010*/  UISETP.NE.U32.AND UP1, UPT, URZ, UR4, UPT ;  /* 0x000000043f00728c */ /* 0x000fe2000bf25070 */
[----:B------:R-:W-:Y:S01]  /*8020*/  F2FP.BF16.PACK_AB R124, R125, R124 ;  /* 0x0000007c7d7c723e */ /* 0x000fe200000010ff */
[----:B------:R-:W-:Y:S01]  /*8030*/  UMOV UR6, 0x4 ;  /* 0x0000000400067882 */ /* 0x000fe20000000000 */
[----:B------:R-:W-:Y:S01]  /*8040*/  F2FP.BF16.PACK_AB R126, R127, R126 ;  /* 0x0000007e7f7e723e */ /* 0x000fe200000010ff */
[----:B------:R-:W-:Y:S01]  /*8050*/  UISETP.NE.AND.EX UP1, UPT, URZ, UR5, UPT, UP1 ;  /* 0x000000053f00728c */ /* 0x000fe2000bf25310 */
[----:B------:R-:W-:-:S02]  /*8060*/  F2FP.BF16.PACK_AB R120, R121, R120 ;  /* 0x000000787978723e */ /* 0x000fc400000010ff */
[----:B------:R-:W-:Y:S01]  /*8070*/  F2FP.BF16.PACK_AB R122, R123, R122 ;  /* 0x0000007a7b7a723e */ /* 0x000fe200000010ff */
[----:B------:R-:W-:Y:S01]  /*8080*/  ULDC.64 UR4, c[0x0][0x500] ;  /* 0x0001400000047ab9 */ /* 0x000fe20000000a00 */
[----:B------:R-:W-:Y:S01]  /*8090*/  F2FP.BF16.PACK_AB R116, R117, R116 ;  /* 0x000000747574723e */ /* 0x000fe200000010ff */
[----:B------:R-:W-:Y:S01]  /*80a0*/  UIMAD.WIDE UR4, UR16, UR6, UR4 ;  /* 0x00000006100472a5 */ /* 0x000fe2000f8e0204 */
[----:B------:R-:W-:Y:S02]  /*80b0*/  F2FP.BF16.PACK_AB R118, R119, R118 ;  /* 0x000000767776723e */ /* 0x000fe400000010ff */
[----:B------:R-:W-:Y:S02]  /*80c0*/  F2FP.BF16.PACK_AB R112, R113, R112 ;  /* 0x000000707170723e */ /* 0x000fe400000010ff */
[----:B------:R-:W-:Y:S02]  /*80d0*/  F2FP.BF16.PACK_AB R114, R115, R114 ;  /* 0x000000727372723e */ /* 0x000fe400000010ff */
[----:B------:R-:W-:-:S02]  /*80e0*/  F2FP.BF16.PACK_AB R108, R109, R108 ;  /* 0x0000006c6d6c723e */ /* 0x000fc400000010ff */
[----:B------:R-:W-:Y:S02]  /*80f0*/  F2FP.BF16.PACK_AB R110, R111, R110 ;  /* 0x0000006e6f6e723e */ /* 0x000fe400000010ff */
[----:B--2---:R-:W-:Y:S02]  /*8100*/  SHF.R.S32.HI R3, RZ, 0x1f, R0 ;  /* 0x0000001fff037819 */ /* 0x004fe40000011400 */
[----:B------:R-:W-:Y:S02]  /*8110*/  F2FP.BF16.PACK_AB R104, R105, R104 ;  /* 0x000000686968723e */ /* 0x000fe400000010ff */
[----:B-1----:R-:W-:Y:S02]  /*8120*/  LEA.HI R2, R3, R0, RZ, 0x2 ;  /* 0x0000000003027211 */ /* 0x002fe400078f10ff */
[----:B------:R-:W-:Y:S02]  /*8130*/  F2FP.BF16.PACK_AB R106, R107, R106 ;  /* 0x0000006a6b6a723e */ /* 0x000fe400000010ff */
[----:B------:R-:W-:-:S02]  /*8140*/  SHF.R.S32.HI R5, RZ, 0x2, R2 ;  /* 0x00000002ff057819 */ /* 0x000fc40000011402 */
[----:B------:R-:W-:Y:S02]  /*8150*/  SHF.R.S32.HI R4, RZ, 0x1f, R2 ;  /* 0x0000001fff047819 */ /* 0x000fe40000011402 */
[----:B------:R-:W-:Y:S02]  /*8160*/  LOP3.LUT R7, R2, 0xfffffffc, RZ, 0xc0, !PT ;  /* 0xfffffffc02077812 */ /* 0x000fe400078ec0ff */
[----:B------:R-:W-:Y:S02]  /*8170*/  LEA.HI R4, R4, R5, RZ, 0x3 ;  /* 0x0000000504047211 */ /* 0x000fe400078f18ff */
[----:B------:R-:W-:Y:S01]  /*8180*/  F2FP.BF16.PACK_AB R100, R101, R100 ;  /* 0x000000646564723e */ /* 0x000fe200000010ff */
[----:B------:R-:W-:Y:S01]  /*8190*/  IMAD.IADD R7, R0, 0x1, -R7 ;  /* 0x0000000100077824 */ /* 0x000fe200078e0a07 */
[----:B------:R-:W-:Y:S02]  /*81a0*/  LOP3.LUT R4, R4, 0xfffffff8, RZ, 0xc0, !PT ;  /* 0xfffffff804047812 */ /* 0x000fe400078ec0ff */
[----:B------:R-:W-:-:S02]  /*81b0*/  F2FP.BF16.PACK_AB R102, R103, R102 ;  /* 0x000000666766723e */ /* 0x000fc400000010ff */
[----:B------:R-:W-:Y:S01]  /*81c0*/  F2FP.BF16.PACK_AB R36, R37, R36 ;  /* 0x000000242524723e */ /* 0x000fe200000010ff */
[----:B------:R-:W-:Y:S01]  /*81d0*/  IMAD.IADD R5, R5, 0x1, -R4 ;  /* 0x0000000105057824 */ /* 0x000fe200078e0a04 */
[----:B------:R-:W-:Y:S02]  /*81e0*/  LEA.HI R4, R3, R0, RZ, 0x5 ;  /* 0x0000000003047211 */ /* 0x000fe400078f28ff */
[----:B------:R-:W-:Y:S01]  /*81f0*/  F2FP.BF16.PACK_AB R38, R39, R38 ;  /* 0x000000262726723e */ /* 0x000fe200000010ff */
[C---:B------:R-:W-:Y:S01]  /*8200*/  IMAD.SHL.U32 R9, R5.reuse, 0x40, RZ ;  /* 0x0000004005097824 */ /* 0x040fe200078e00ff */
[----:B------:R-:W-:Y:S02]  /*8210*/  SHF.R.S32.HI R2, RZ, 0x5, R4 ;  /* 0x00000005ff027819 */ /* 0x000fe40000011404 */
[----:B------:R-:W-:Y:S02]  /*8220*/  LOP3.LUT R11, R5, 0x1, RZ, 0xc0, !PT ;  /* 0x00000001050b7812 */ /* 0x000fe400078ec0ff */
[----:B------:R-:W-:Y:S01]  /*8230*/  LOP3.LUT R9, R9, 0x1c0, RZ, 0xc0, !PT ;  /* 0x000001c009097812 */ /* 0x000fe200078ec0ff */
[----:B------:R-:W-:Y:S01]  /*8240*/  IMAD R10, R2, 0x200, R7 ;  /* 0x00000200020a7824 */ /* 0x000fe200078e0207 */
[----:B------:R-:W-:-:S02]  /*8250*/  ISETP.NE.U32.AND P0, PT, R11, 0x1, PT ;  /* 0x000000010b00780c */ /* 0x000fc40003f05070 */
[----:B------:R-:W-:Y:S02]  /*8260*/  LEA.HI R9, R9, R9, RZ, 0x1d ;  /* 0x0000000909097211 */ /* 0x000fe400078fe8ff */
[----:B------:R-:W-:Y:S01]  /*8270*/  R2P PR, R5, 0x6 ;  /* 0x0000000605007804 */ /* 0x000fe20000000000 */
[----:B------:R-:W-:Y:S01]  /*8280*/  IMAD.MOV.U32 R5, RZ, RZ, 0x20 ;  /* 0x00000020ff057424 */ /* 0x000fe200078e00ff */
[----:B------:R-:W-:Y:S01]  /*8290*/  F2FP.BF16.PACK_AB R40, R41, R40 ;  /* 0x000000282928723e */ /* 0x000fe200000010ff */
[----:B------:R-:W-:Y:S01]  /*82a0*/  IMAD.U32 R9, R10, 0x2, R9 ;  /* 0x000000020a097824 */ /* 0x000fe200078e0009 */
[----:B------:R-:W-:Y:S02]  /*82b0*/  F2FP.BF16.PACK_AB R42, R43, R42 ;  /* 0x0000002a2b2a723e */ /* 0x000fe400000010ff */
[----:B------:R-:W-:Y:S01]  /*82c0*/  F2FP.BF16.PACK_AB R44, R45, R44 ;  /* 0x0000002c2d2c723e */ /* 0x000fe200000010ff */
[----:B------:R-:W-:Y:S01]  /*82d0*/  IMAD.SHL.U32 R9, R9, 0x2, RZ ;  /* 0x0000000209097824 */ /* 0x000fe200078e00ff */
[----:B------:R-:W-:Y:S01]  /*82e0*/  BAR.SYNC.DEFER_BLOCKING 0x1, 0x100 ;  /* 0x0044000000007b1d */ /* 0x000fe20000010000 */
[----:B------:R-:W-:-:S02]  /*82f0*/  F2FP.BF16.PACK_AB R46, R47, R46 ;  /* 0x0000002e2f2e723e */ /* 0x000fc400000010ff */
[----:B------:R-:W-:Y:S02]  /*8300*/  F2FP.BF16.PACK_AB R48, R49, R48 ;  /* 0x000000303130723e */ /* 0x000fe400000010ff */
[C---:B------:R-:W-:Y:S02]  /*8310*/  IADD3 R10, R9.reuse, 0x80, RZ ;  /* 0x00000080090a7810 */ /* 0x040fe40007ffe0ff */
[----:B------:R-:W-:Y:S02]  /*8320*/  IADD3 R11, R9, 0x70, RZ ;  /* 0x00000070090b7810 */ /* 0x000fe40007ffe0ff */
[----:B------:R-:W-:Y:S02]  /*8330*/  @P0 IADD3 R11, R10, 0x10, RZ ;  /* 0x000000100a0b0810 */ /* 0x000fe40007ffe0ff */
[----:B------:R-:W-:Y:S01]  /*8340*/  SEL R10, R5, 0xffffffe0, !P1 ;  /* 0xffffffe0050a7807 */ /* 0x000fe20004800000 */
[----:B------:R-:W-:Y:S01]  /*8350*/  IMAD.MOV.U32 R5, RZ, RZ, 0x40 ;  /* 0x00000040ff057424 */ /* 0x000fe200078e00ff */
[----:B------:R-:W-:-:S02]  /*8360*/  F2FP.BF16.PACK_AB R50, R51, R50 ;  /* 0x000000323332723e */ /* 0x000fc400000010ff */
[----:B------:R-:W-:Y:S01]  /*8370*/  F2FP.BF16.PACK_AB R52, R53, R52 ;  /* 0x000000343534723e */ /* 0x000fe200000010ff */
[----:B------:R-:W-:Y:S01]  /*8380*/  IMAD.IADD R13, R9, 0x1, R10 ;  /* 0x00000001090d7824 */ /* 0x000fe200078e020a */
[----:B------:R-:W-:Y:S01]  /*8390*/  SEL R12, R5, 0xffffffc0, !P2 ;  /* 0xffffffc0050c7807 */ /* 0x000fe20005000000 */
[--C-:B------:R-:W-:Y:S01]  /*83a0*/  IMAD.IADD R5, R10, 0x1, R11.reuse ;  /* 0x000000010a057824 */ /* 0x100fe200078e020b */
[----:B------:R-:W-:Y:S01]  /*83b0*/  F2FP.BF16.PACK_AB R54, R55, R54 ;  /* 0x000000363736723e */ /* 0x000fe200000010ff */
[----:B------:R-:W-:Y:S01]  /*83c0*/  IMAD.U32 R10, RZ, RZ, UR4 ;  /* 0x00000004ff0a7e24 */ /* 0x000fe2000f8e00ff */
[----:B------:R-:W-:Y:S01]  /*83d0*/  F2FP.BF16.PACK_AB R56, R57, R56 ;  /* 0x000000383938723e */ /* 0x000fe200000010ff */
[--C-:B------:R-:W-:Y:S01]  /*83e0*/  IMAD.IADD R15, R9, 0x1, R12.reuse ;  /* 0x00000001090f7824 */ /* 0x100fe200078e020c */
[----:B------:R-:W-:Y:S01]  /*83f0*/  F2FP.BF16.PACK_AB R58, R59, R58 ;  /* 0x0000003a3b3a723e */ /* 0x000fe200000010ff */
[----:B------:R-:W-:Y:S01]  /*8400*/  STS [R9+0x80], R128 ;  /* 0x0000808009007388 */ /* 0x000fe20000000800 */
[C---:B------:R-:W-:Y:S01]  /*8410*/  IMAD.IADD R17, R12.reuse, 0x1, R11 ;  /* 0x000000010c117824 */ /* 0x040fe200078e020b */
[----:B------:R-:W-:Y:S01]  /*8420*/  F2FP.BF16.PACK_AB R60, R61, R60 ;  /* 0x0000003c3d3c723e */ /* 0x000fe200000010ff */
[----:B------:R-:W-:Y:S01]  /*8430*/  IMAD.IADD R19, R12, 0x1, R13 ;  /* 0x000000010c137824 */ /* 0x000fe200078e020d */
[----:B------:R-:W-:Y:S01]  /*8440*/  STS [R9+0x480], R130 ;  /* 0x0004808209007388 */ /* 0x000fe20000000800 */
[----:B------:R-:W-:Y:S01]  /*8450*/  IMAD.IADD R21, R5, 0x1, R12 ;  /* 0x0000000105157824 */ /* 0x000fe200078e020c */
[----:B------:R-:W-:-:S02]  /*8460*/  F2FP.BF16.PACK_AB R62, R63, R62 ;  /* 0x0000003e3f3e723e */ /* 0x000fc400000010ff */
[----:B------:R-:W-:Y:S01]  /*8470*/  STS [R11], R124 ;  /* 0x0000007c0b007388 */ /* 0x000fe20000000800 */
[----:B------:R-:W-:Y:S02]  /*8480*/  F2FP.BF16.PACK_AB R64, R65, R64 ;  /* 0x000000404140723e */ /* 0x000fe400000010ff */
[----:B------:R-:W-:Y:S01]  /*8490*/  F2FP.BF16.PACK_AB R66, R67, R66 ;  /* 0x000000424342723e */ /* 0x000fe200000010ff */
[----:B------:R-:W-:Y:S01]  /*84a0*/  STS [R11+0x400], R126 ;  /* 0x0004007e0b007388 */ /* 0x000fe20000000800 */
[----:B------:R-:W-:Y:S02]  /*84b0*/  F2FP.BF16.PACK_AB R68, R69, R68 ;  /* 0x000000444544723e */ /* 0x000fe400000010ff */
[----:B------:R-:W-:Y:S01]  /*84c0*/  F2FP.BF16.PACK_AB R70, R71, R70 ;  /* 0x000000464746723e */ /* 0x000fe200000010ff */
[----:B------:R-:W-:Y:S01]  /*84d0*/  STS [R13+0x80], R120 ;  /* 0x000080780d007388 */ /* 0x000fe20000000800 */
[----:B------:R-:W-:Y:S02]  /*84e0*/  F2FP.BF16.PACK_AB R72, R73, R72 ;  /* 0x000000484948723e */ /* 0x000fe400000010ff */
[----:B------:R-:W-:Y:S01]  /*84f0*/  F2FP.BF16.PACK_AB R74, R75, R74 ;  /* 0x0000004a4b4a723e */ /* 0x000fe200000010ff */
[----:B------:R-:W-:Y:S01]  /*8500*/  STS [R13+0x480], R122 ;  /* 0x0004807a0d007388 */ /* 0x000fe20000000800 */
[----:B------:R-:W-:-:S02]  /*8510*/  F2FP.BF16.PACK_AB R76, R77, R76 ;  /* 0x0000004c4d4c723e */ /* 0x000fc400000010ff */
[----:B------:R-:W-:Y:S01]  /*8520*/  F2FP.BF16.PACK_AB R78, R79, R78 ;  /* 0x0000004e4f4e723e */ /* 0x000fe200000010ff */
[----:B------:R-:W-:Y:S01]  /*8530*/  STS [R5], R116 ;  /* 0x0000007405007388 */ /* 0x000fe20000000800 */
        /* <DEDUP_REMOVED lines=8> */
[----:B------:R-:W-:Y:S01]  /*85c0*/  STS [R15+0x480], R114 ;  /* 0x000480720f007388 */ /* 0x000fe20000000800 */
[----:B------:R-:W-:Y:S02]  /*85d0*/  F2FP.BF16.PACK_AB R92, R93, R92 ;  /* 0x0000005c5d5c723e */ /* 0x000fe400000010ff */
[----:B------:R-:W-:Y:S01]  /*85e0*/  F2FP.BF16.PACK_AB R94, R95, R94 ;  /* 0x0000005e5f5e723e */ /* 0x000fe200000010ff */
[----:B------:R-:W-:Y:S01]  /*85f0*/  STS [R17], R108 ;  /* 0x0000006c11007388 */ /* 0x000fe20000000800 */
[----:B------:R-:W-:Y:S02]  /*8600*/  F2FP.BF16.PACK_AB R96, R97, R96 ;  /* 0x000000606160723e */ /* 0x000fe400000010ff */
[----:B------:R-:W-:Y:S01]  /*8610*/  F2FP.BF16.PACK_AB R98, R99, R98 ;  /* 0x000000626362723e */ /* 0x000fe200000010ff */
[----:B------:R-:W-:Y:S01]  /*8620*/  STS [R17+0x400], R110 ;  /* 0x0004006e11007388 */ /* 0x000fe20000000800 */
[----:B------:R-:W-:-:S03]  /*8630*/  PLOP3.LUT P0, PT, PT, PT, UP1, 0x80, 0x0 ;  /* 0x000000000000781c */ /* 0x000fc60003f0f018 */
[----:B------:R-:W-:Y:S04]  /*8640*/  STS [R19+0x80], R104 ;  /* 0x0000806813007388 */ /* 0x000fe80000000800 */
[----:B------:R-:W-:Y:S04]  /*8650*/  STS [R19+0x480], R106 ;  /* 0x0004806a13007388 */ /* 0x000fe80000000800 */
[----:B------:R-:W-:Y:S04]  /*8660*/  STS [R21], R100 ;  /* 0x0000006415007388 */ /* 0x000fe80000000800 */
        /* <DEDUP_REMOVED lines=24> */
[----:B------:R2:W-:Y:S04]  /*87f0*/  STS [R5+0x8400], R82 ;  /* 0x0084005205007388 */ /* 0x0005e80000000800 */
[----:B------:R3:W-:Y:S04]  /*8800*/  STS [R15+0x8080], R84 ;  /* 0x008080540f007388 */ /* 0x0007e80000000800 */
[----:B------:R3:W-:Y:S01]  /*8810*/  STS [R15+0x8480], R86 ;  /* 0x008480560f007388 */ /* 0x0007e20000000800 */
[----:B-1----:R-:W-:Y:S01]  /*8820*/  IMAD.U32 R11, RZ, RZ, UR5 ;  /* 0x00000005ff0b7e24 */ /* 0x002fe2000f8e00ff */
[----:B------:R-:W-:-:S02]  /*8830*/  ULDC.64 UR4, c[0x0][0x508] ;  /* 0x0001420000047ab9 */ /* 0x000fc40000000a00 */
[----:B------:R3:W-:Y:S04]  /*8840*/  STS [R17+0x8000], R88 ;  /* 0x0080005811007388 */ /* 0x0007e80000000800 */
[----:B------:R3:W-:Y:S04]  /*8850*/  STS [R17+0x8400], R90 ;  /* 0x0084005a11007388 */ /* 0x0007e80000000800 */
[----:B------:R3:W-:Y:S04]  /*8860*/  STS [R19+0x8080], R92 ;  /* 0x0080805c13007388 */ /* 0x0007e80000000800 */
[----:B------:R3:W-:Y:S04]  /*8870*/  STS [R19+0x8480], R94 ;  /* 0x0084805e13007388 */ /* 0x0007e80000000800 */
[----:B------:R3:W-:Y:S04]  /*8880*/  STS [R21+0x8000], R96 ;  /* 0x0080006015007388 */ /* 0x0007e80000000800 */
[----:B------:R3:W-:Y:S04]  /*8890*/  STS [R21+0x8400], R98 ;  /* 0x0084006215007388 */ /* 0x0007e80000000800 */
[----:B------:R-:W-:Y:S01]  /*88a0*/  BAR.SYNC.DEFER_BLOCKING 0x1, 0x100 ;  /* 0x0044000000007b1d */ /* 0x000fe20000010000 */
[----:B------:R-:W-:-:S04]  /*88b0*/  UISETP.NE.U32.AND UP0, UPT, URZ, UR4, UPT ;  /* 0x000000043f00728c */ /* 0x000fc8000bf05070 */
[----:B------:R-:W-:Y:S01]  /*88c0*/  UISETP.NE.AND.EX UP0, UPT, URZ, UR5, UPT, UP0 ;  /* 0x000000053f00728c */ /* 0x000fe2000bf05300 */
[----:B------:R-:W4:Y:S02]  /*88d0*/  @P0 LDG.E R9, [R10.64] ;  /* 0x0000000e0a090981 */ /* 0x000f24000c1e1900 */
[----:B------:R-:W-:-:S03]  /*88e0*/  ULDC.64 UR4, c[0x0][0x508] ;  /* 0x0001420000047ab9 */ /* 0x000fc60000000a00 */
[----:B------:R-:W-:-:S05]  /*88f0*/  PLOP3.LUT P1, PT, PT, PT, UP0, 0x80, 0x0 ;  /* 0x000000000000781c */ /* 0x000fca0003f2f008 */
[----:B------:R-:W-:Y:S01]  /*8900*/  @UP0 UIMAD.WIDE UR4, UR16, UR6, UR4 ;  /* 0x00000006100402a5 */ /* 0x000fe2000f8e0204 */
[----:B--2---:R-:W-:-:S05]  /*8910*/  IMAD.MOV.U32 R5, RZ, RZ, c[0x0][0x388] ;  /* 0x0000e200ff057624 */ /* 0x004fca00078e00ff */
[----:B------:R-:W-:Y:S02]  /*8920*/  IMAD.U32 R12, RZ, RZ, UR4 ;  /* 0x00000004ff0c7e24 */ /* 0x000fe4000f8e00ff */
[----:B------:R-:W-:-:S05]  /*8930*/  IMAD.U32 R13, RZ, RZ, UR5 ;  /* 0x00000005ff0d7e24 */ /* 0x000fca000f8e00ff */
[----:B------:R3:W5:Y:S01]  /*8940*/  @P1 LDG.E R5, [R12.64] ;  /* 0x0000000e0c051981 */ /* 0x000762000c1e1900 */
[----:B------:R-:W-:Y:S02]  /*8950*/  UMOV UR18, URZ ;  /* 0x0000003f00127c82 */ /* 0x000fe40008000000 */
[----:B------:R-:W-:Y:S01]  /*8960*/  UMOV UR19, URZ ;  /* 0x0000003f00137c82 */ /* 0x000fe20008000000 */
[----:B----4-:R-:W1:Y:S02]  /*8970*/  @P0 R2UR UR5, R9 ;  /* 0x00000000090503c2 */ /* 0x010e6400000e0000 */
[----:B-1----:R-:W-:Y:S02]  /*8980*/  @UP1 USHF.R.S32.HI UR4, URZ, 0x1f, UR5 ;  /* 0x0000001f3f041899 */ /* 0x002fe40008011405 */
[----:B------:R-:W-:-:S05]  /*8990*/  @UP1 UMOV UR18, UR5 ;  /* 0x0000000500121c82 */ /* 0x000fca0008000000 */
[----:B------:R-:W-:Y:S01]  /*89a0*/  @UP1 UMOV UR19, UR4 ;  /* 0x0000000400131c82 */ /* 0x000fe20008000000 */
[----:B------:R-:W-:Y:S05]  /*89b0*/  @P1 BRA `(.L_x_37) ;  /* 0x0000004000001947 */ /* 0x000fea0003800000 */
[----:B---3--:R-:W-:Y:S05]  /*89c0*/  @!P0 BRA `(.L_x_37) ;  /* 0x0000003000008947 */ /* 0x008fea0003800000 */
[----:B-----5:R-:W2:Y:S04]  /*89d0*/  LDG.E R5, [R10.64] ;  /* 0x0000000e0a057981 */ /* 0x020ea8000c1e1900 */
[----:B------:R-:W2:Y:S02]  /*89e0*/  LDG.E R12, [R10.64+0x4] ;  /* 0x0000040e0a0c7981 */ /* 0x000ea4000c1e1900 */
[----:B--2---:R-:W-:Y:S02]  /*89f0*/  IADD3 R5, -R5, R12, RZ ;  /* 0x0000000c05057210 */ /* 0x004fe40007ffe1ff */
.L_x_37:
[----:B---3--:R-:W-:Y:S01]  /*8a00*/  SHF.R.S32.HI R11, RZ, 0x1f, R2 ;  /* 0x0000001fff0b7819 */ /* 0x008fe20000011402 */
[----:B------:R-:W1:Y:S01]  /*8a10*/  S2R R55, SR_CTAID.X ;  /* 0x0000000000377919 */ /* 0x000e620000002500 */
[----:B------:R-:W-:Y:S01]  /*8a20*/  LOP3.LUT R13, R4, 0xffffffe0, RZ, 0xc0, !PT ;  /* 0xffffffe0040d7812 */ /* 0x000fe200078ec0ff */
[----:B------:R-:W-:Y:S01]  /*8a30*/  IMAD.MOV.U32 R9, RZ, RZ, c[0x0][0x4e8] ;  /* 0x00013a00ff097624 */ /* 0x000fe200078e00ff */
[----:B------:R-:W-:Y:S01]  /*8a40*/  LEA.HI R11, R11, R2, RZ, 0x3 ;  /* 0x000000020b0b7211 */ /* 0x000fe200078f18ff */
[----:B------:R-:W-:Y:S01]  /*8a50*/  ULDC.64 UR6, c[0x0][0x490] ;  /* 0x0001240000067ab9 */ /* 0x000fe20000000a00 */
[----:B------:R-:W-:Y:S01]  /*8a60*/  BSSY B0, `(.L_x_38) ;  /* 0x000008c000007945 */ /* 0x000fe20003800000 */
[----:B------:R-:W-:Y:S01]  /*8a70*/  IMAD.IADD R4, R0, 0x1, -R13 ;  /* 0x0000000100047824 */ /* 0x000fe200078e0a0d */
[----:B------:R-:W-:Y:S01]  /*8a80*/  LOP3.LUT R11, R11, 0xffffff8, RZ, 0xc0, !PT ;  /* 0x0ffffff80b0b7812 */ /* 0x000fe200078ec0ff */
[----:B------:R-:W-:Y:S01]  /*8a90*/  USHF.R.S32.HI UR13, URZ, 0x1f, UR16 ;  /* 0x0000001f3f0d7899 */ /* 0x000fe20008011410 */
[----:B------:R-:W-:Y:S01]  /*8aa0*/  ISETP.NE.AND P1, PT, R9, 0x1, PT ;  /* 0x000000010900780c */ /* 0x000fe20003f25270 */
[----:B------:R-:W-:Y:S01]  /*8ab0*/  ULDC.64 UR4, c[0x0][0x3a0] ;  /* 0x0000e80000047ab9 */ /* 0x000fe20000000a00 */
[----:B------:R-:W-:Y:S01]  /*8ac0*/  SHF.R.S32.HI R13, RZ, 0x1f, R4 ;  /* 0x0000001fff0d7819 */ /* 0x000fe20000011404 */
[----:B------:R-:W-:Y:S01]  /*8ad0*/  IMAD.IADD R11, R2, 0x1, -R11 ;  /* 0x00000001020b7824 */ /* 0x000fe200078e0a0b */
[----:B------:R-:W-:Y:S01]  /*8ae0*/  LEA.HI R9, R7, R7, RZ, 0x1 ;  /* 0x0000000707097211 */ /* 0x000fe200078f08ff */
[----:B------:R-:W-:Y:S01]  /*8af0*/  UIMAD UR12, UR8, UR6, URZ ;  /* 0x00000006080c72a4 */ /* 0x000fe2000f8e023f */
[----:B------:R-:W-:Y:S01]  /*8b00*/  LEA.HI R2, R13, R4, RZ, 0x2 ;  /* 0x000000040d027211 */ /* 0x000fe200078f10ff */
[----:B------:R-:W-:Y:S01]  /*8b10*/  UMOV UR10, UR18 ;  /* 0x00000012000a7c82 */ /* 0x000fe20008000000 */
[----:B------:R-:W-:Y:S01]  /*8b20*/  LOP3.LUT R10, R9, 0x1ffffffe, RZ, 0xc0, !PT ;  /* 0x1ffffffe090a7812 */ /* 0x000fe200078ec0ff */
[----:B------:R-:W-:Y:S01]  /*8b30*/  UMOV UR11, UR19 ;  /* 0x00000013000b7c82 */ /* 0x000fe20008000000 */
[----:B------:R-:W-:Y:S01]  /*8b40*/  SHF.R.S32.HI R2, RZ, 0x2, R2 ;  /* 0x00000002ff027819 */ /* 0x000fe20000011402 */
[----:B------:R-:W-:Y:S01]  /*8b50*/  UIMAD UR17, UR19, UR4, URZ ;  /* 0x00000004131172a4 */ /* 0x000fe2000f8e023f */
[----:B------:R-:W-:Y:S01]  /*8b60*/  LOP3.LUT P2, RZ, R4, 0x3, RZ, 0xc0, !PT ;  /* 0x0000000304ff7812 */ /* 0x000fe2000784c0ff */
[----:B------:R-:W-:Y:S01]  /*8b70*/  IMAD.IADD R7, R7, 0x1, -R10 ;  /* 0x0000000107077824 */ /* 0x000fe200078e0a0a */
[----:B------:R-:W-:Y:S01]  /*8b80*/  USEL UR13, UR13, URZ, !UP1 ;  /* 0x0000003f0d0d7287 */ /* 0x000fe2000c800000 */
[----:B------:R-:W-:Y:S01]  /*8b90*/  IMAD R2, R11, 0x10, R2 ;  /* 0x000000100b027824 */ /* 0x000fe200078e0202 */
[CC--:B------:R-:W-:Y:S01]  /*8ba0*/  LEA.HI R4, R3.reuse, R0.reuse, RZ, 0x3 ;  /* 0x0000000003047211 */ /* 0x0c0fe200078f18ff */
[----:B------:R-:W-:Y:S01]  /*8bb0*/  UIMAD.WIDE.U32 UR10, UR9, UR6, UR10 ;  /* 0x00000006090a72a5 */ /* 0x000fe2000f8e000a */
[----:B------:R-:W-:Y:S01]  /*8bc0*/  LEA.HI R3, R3, R0, RZ, 0x6 ;  /* 0x0000000003037211 */ /* 0x000fe200078f30ff */
[--C-:B------:R-:W-:Y:S01]  /*8bd0*/  IMAD R10, R7, 0x8, R2.reuse ;  /* 0x00000008070a7824 */ /* 0x100fe200078e0202 */
[----:B------:R-:W-:Y:S01]  /*8be0*/  UIMAD UR12, UR9, UR7, UR12 ;  /* 0x00000007090c72a4 */ /* 0x000fe2000f8e020c */
[----:B-1----:R-:W-:Y:S01]  /*8bf0*/  IMAD R19, R55, 0x80, R2 ;  /* 0x0000008037137824 */ /* 0x002fe200078e0202 */
[----:B------:R-:W-:Y:S01]  /*8c00*/  UIMAD.WIDE.U32 UR20, UR18, UR4, URZ ;  /* 0x00000004121472a5 */ /* 0x000fe2000f8e003f */
[----:B-----5:R-:W-:Y:S01]  /*8c10*/  IMAD R2, R5, c[0x0][0x4e8], RZ ;  /* 0x00013a0005027a24 */ /* 0x020fe200078e02ff */
[----:B------:R-:W-:Y:S01]  /*8c20*/  LEA R9, R55, R10, 0x7 ;  /* 0x0000000a37097211 */ /* 0x000fe200078e38ff */
[----:B------:R-:W-:Y:S01]  /*8c30*/  ULDC.64 UR6, c[0x0][0x498] ;  /* 0x0001260000067ab9 */ /* 0x000fe20000000a00 */
[----:B------:R-:W-:Y:S01]  /*8c40*/  IADD3 R5, R19, 0x8, RZ ;  /* 0x0000000813057810 */ /* 0x000fe20007ffe0ff */
[----:B------:R-:W-:-:S02]  /*8c50*/  UIMAD UR17, UR18, UR5, UR17 ;  /* 0x00000005121172a4 */ /* 0x000fc4000f8e0211 */
[----:B------:R-:W-:Y:S01]  /*8c60*/  @P1 IMAD.HI.U32 R7, R9, c[0x0][0x4ec], RZ ;  /* 0x00013b0009071a27 */ /* 0x000fe200078e00ff */
[----:B------:R-:W-:Y:S02]  /*8c70*/  USEL UR16, UR16, URZ, !UP1 ;  /* 0x0000003f10107287 */ /* 0x000fe4000c800000 */
[----:B------:R-:W-:Y:S01]  /*8c80*/  UIMAD UR18, UR13, UR6, URZ ;  /* 0x000000060d1272a4 */ /* 0x000fe2000f8e023f */
[----:B------:R-:W-:Y:S01]  /*8c90*/  IMAD.MOV.U32 R14, RZ, RZ, R9 ;  /* 0x000000ffff0e7224 */ /* 0x000fe200078e0009 */
[----:B------:R-:W-:Y:S01]  /*8ca0*/  @P1 SHF.R.U32.HI R14, RZ, c[0x0][0x4f0], R7 ;  /* 0x00013c00ff0e1a19 */ /* 0x000fe20000011607 */
[----:B------:R-:W-:Y:S01]  /*8cb0*/  UIADD3 UR11, UR11, UR12, URZ ;  /* 0x0000000c0b0b7290 */ /* 0x000fe2000fffe03f */
[----:B------:R-:W-:Y:S01]  /*8cc0*/  LOP3.LUT R7, R4, 0xfffffff8, RZ, 0xc0, !PT ;  /* 0xfffffff804077812 */ /* 0x000fe200078ec0ff */
[----:B------:R-:W-:Y:S01]  /*8cd0*/  UIMAD UR7, UR16, UR7, UR18 ;  /* 0x00000007100772a4 */ /* 0x000fe2000f8e0212 */
[----:B------:R-:W-:Y:S01]  /*8ce0*/  SHF.R.S32.HI R4, RZ, 0x3, R4 ;  /* 0x00000003ff047819 */ /* 0x000fe20000011404 */
[--C-:B------:R-:W-:Y:S01]  /*8cf0*/  IMAD.MOV R10, RZ, RZ, -R14.reuse ;  /* 0x000000ffff0a7224 */ /* 0x100fe200078e0a0e */
[----:B------:R-:W-:Y:S01]  /*8d00*/  UIMAD.WIDE.U32 UR10, UR16, UR6, UR10 ;  /* 0x00000006100a72a5 */ /* 0x000fe2000f8e000a */
[----:B------:R-:W-:Y:S01]  /*8d10*/  IMAD.IADD R7, R0, 0x1, -R7 ;  /* 0x0000000100077824 */ /* 0x000fe200078e0a07 */
[----:B------:R-:W-:Y:S01]  /*8d20*/  ULDC.64 UR4, c[0x0][0x3e8] ;  /* 0x0000fa0000047ab9 */ /* 0x000fe20000000a00 */
[----:B------:R-:W-:Y:S01]  /*8d30*/  IMAD R0, R10, c[0x0][0x4e8], R9 ;  /* 0x00013a000a007a24 */ /* 0x000fe200078e0209 */
[----:B------:R-:W-:Y:S01]  /*8d40*/  SHF.R.S32.HI R10, RZ, 0x1f, R14 ;  /* 0x0000001fff0a7819 */ /* 0x000fe2000001140e */
[----:B------:R-:W-:Y:S01]  /*8d50*/  IMAD.U32 R9, RZ, RZ, UR7 ;  /* 0x00000007ff097e24 */ /* 0x000fe2000f8e00ff */
[----:B------:R-:W-:Y:S01]  /*8d60*/  IADD3 R14, P0, R14, UR10, RZ ;  /* 0x0000000a0e0e7c10 */ /* 0x000fe2000ff1e0ff */
[----:B------:R-:W-:Y:S01]  /*8d70*/  IMAD.SHL.U32 R17, R4, 0x40, RZ ;  /* 0x0000004004117824 */ /* 0x000fe200078e00ff */
[----:B------:R-:W-:Y:S01]  /*8d80*/  SHF.R.S32.HI R13, RZ, 0x1f, R0 ;  /* 0x0000001fff0d7819 */ /* 0x000fe20000011400 */
[----:B------:R-:W-:Y:S01]  /*8d90*/  UIMAD UR8, UR8, UR4, URZ ;  /* 0x00000004080872a4 */ /* 0x000fe2000f8e023f */
[----:B------:R-:W-:Y:S01]  /*8da0*/  IADD3.X R15, R10, UR11, R9, P0, !PT ;  /* 0x0000000b0a0f7c10 */ /* 0x000fe200087fe409 */
[----:B------:R-:W-:Y:S01]  /*8db0*/  UIADD3 UR21, UR21, UR17, URZ ;  /* 0x0000001115157290 */ /* 0x000fe2000fffe03f */
[----:B------:R-:W-:Y:S01]  /*8dc0*/  LEA R12, R7, R4, 0x5 ;  /* 0x00000004070c7211 */ /* 0x000fe200078e28ff */
[----:B------:R-:W-:Y:S01]  /*8dd0*/  IMAD R13, R13, c[0x0][0x488], RZ ;  /* 0x000122000d0d7a24 */ /* 0x000fe200078e02ff */
[----:B------:R-:W-:Y:S01]  /*8de0*/  LOP3.LUT R17, R17, 0x1c0, RZ, 0xc0, !PT ;  /* 0x000001c011117812 */ /* 0x000fe200078ec0ff */
[----:B------:R-:W-:Y:S01]  /*8df0*/  IMAD.WIDE.U32 R14, R0, c[0x0][0x488], R14 ;  /* 0x00012200000e7a25 */ /* 0x000fe200078e000e */
[----:B------:R-:W-:-:S02]  /*8e00*/  UIMAD UR5, UR9, UR5, UR8 ;  /* 0x00000005090572a4 */ /* 0x000fc4000f8e0208 */
[----:B------:R-:W-:Y:S01]  /*8e10*/  UIMAD.WIDE.U32 UR20, UR9, UR4, UR20 ;  /* 0x00000004091472a5 */ /* 0x000fe2000f8e0014 */
[----:B------:R-:W-:Y:S01]  /*8e20*/  IMAD R13, R0, c[0x0][0x48c], R13 ;  /* 0x00012300000d7a24 */ /* 0x000fe200078e020d */
[C---:B------:R-:W-:Y:S01]  /*8e30*/  LEA R18, P0, R14.reuse, c[0x0][0x450], 0x2 ;  /* 0x000114000e127a11 */ /* 0x040fe200078010ff */
[----:B------:R-:W-:Y:S01]  /*8e40*/  IMAD.SHL.U32 R0, R7, 0x8, RZ ;  /* 0x0000000807007824 */ /* 0x000fe200078e00ff */
[----:B------:R-:W-:Y:S01]  /*8e50*/  ULDC.64 UR6, c[0x0][0x3f0] ;  /* 0x0000fc0000067ab9 */ /* 0x000fe20000000a00 */
[----:B------:R-:W-:Y:S01]  /*8e60*/  IMAD.IADD R13, R15, 0x1, R13 ;  /* 0x000000010f0d7824 */ /* 0x000fe200078e020d */
[----:B------:R-:W-:Y:S01]  /*8e70*/  UIMAD UR13, UR13, UR6, URZ ;  /* 0x000000060d0d72a4 */ /* 0x000fe2000f8e023f */
[----:B------:R-:W-:Y:S01]  /*8e80*/  IMAD R12, R55, 0x80, R12 ;  /* 0x00000080370c7824 */ /* 0x000fe200078e020c */
[----:B------:R-:W-:Y:S01]  /*8e90*/  LOP3.LUT R10, R17, 0x38, R0, 0xf8, !PT ;  /* 0x00000038110a7812 */ /* 0x000fe200078ef800 */
[----:B------:R-:W-:Y:S01]  /*8ea0*/  UIADD3 UR21, UR21, UR5, URZ ;  /* 0x0000000515157290 */ /* 0x000fe2000fffe03f */
[----:B------:R-:W-:Y:S01]  /*8eb0*/  LEA.HI.X R13, R14, c[0x0][0x454], R13, 0x2, P0 ;  /* 0x000115000e0d7a11 */ /* 0x000fe200000f140d */
[----:B------:R-:W-:Y:S01]  /*8ec0*/  @P1 IMAD.HI.U32 R11, R12, c[0x0][0x4ec], RZ ;  /* 0x00013b000c0b1a27 */ /* 0x000fe200078e00ff */
[----:B------:R-:W-:Y:S01]  /*8ed0*/  SHF.R.U32.HI R7, RZ, 0x3, R17 ;  /* 0x00000003ff077819 */ /* 0x000fe20000011611 */
[----:B------:R-:W-:Y:S01]  /*8ee0*/  UIMAD UR7, UR16, UR7, UR13 ;  /* 0x00000007100772a4 */ /* 0x000fe2000f8e020d */
[----:B------:R-:W-:Y:S01]  /*8ef0*/  SHFL.IDX PT, R48, R18, RZ, 0x1c1f ;  /* 0x001c1fff12307589 */ /* 0x000fe200000e0000 */
[--C-:B------:R-:W-:Y:S01]  /*8f00*/  IMAD.MOV.U32 R9, RZ, RZ, R12.reuse ;  /* 0x000000ffff097224 */ /* 0x100fe200078e000c */
[----:B------:R-:W-:Y:S01]  /*8f10*/  UIMAD.WIDE.U32 UR16, UR16, UR6, UR20 ;  /* 0x00000006101072a5 */ /* 0x000fe2000f8e0014 */
[----:B------:R-:W-:Y:S01]  /*8f20*/  @P1 SHF.R.U32.HI R9, RZ, c[0x0][0x4f0], R11 ;  /* 0x00013c00ff091a19 */ /* 0x000fe2000001160b */
[----:B------:R-:W1:Y:S01]  /*8f30*/  SHFL.IDX PT, R49, R13, RZ, 0x1c1f ;  /* 0x001c1fff0d317589 */ /* 0x000e6200000e0000 */
[----:B------:R-:W-:Y:S01]  /*8f40*/  LOP3.LUT R7, R10, R7, RZ, 0x3c, !PT ;  /* 0x000000070a077212 */ /* 0x000fe200078e3cff */
[----:B------:R-:W-:Y:S01]  /*8f50*/  UIADD3 UR7, UR17, UR7, URZ ;  /* 0x0000000711077290 */ /* 0x000fe2000fffe03f */
[--C-:B------:R-:W-:Y:S01]  /*8f60*/  SHF.R.S32.HI R14, RZ, 0x1f, R9.reuse ;  /* 0x0000001fff0e7819 */ /* 0x100fe20000011409 */
[----:B------:R-:W-:Y:S01]  /*8f70*/  SHFL.IDX PT, R10, R18, 0x1, 0x1c1f ;  /* 0x003c1f00120a7f89 */ /* 0x000fe200000e0000 */
[----:B------:R-:W-:Y:S01]  /*8f80*/  IMAD.MOV R15, RZ, RZ, -R9 ;  /* 0x000000ffff0f7224 */ /* 0x000fe200078e0a09 */
[----:B------:R-:W-:Y:S01]  /*8f90*/  MOV R16, UR16 ;  /* 0x0000001000107c02 */ /* 0x000fe20008000f00 */
[----:B------:R-:W-:Y:S01]  /*8fa0*/  IMAD.U32 R17, RZ, RZ, UR17 ;  /* 0x00000011ff117e24 */ /* 0x000fe2000f8e00ff */
[----:B------:R-:W2:Y:S01]  /*8fb0*/  SHFL.IDX PT, R11, R13, 0x1, 0x1c1f ;  /* 0x003c1f000d0b7f89 */ /* 0x000ea200000e0000 */
[----:B------:R-:W-:Y:S01]  /*8fc0*/  IMAD.U32 R17, RZ, RZ, UR7 ;  /* 0x00000007ff117e24 */ /* 0x000fe2000f8e00ff */
[-C--:B------:R-:W-:Y:S01]  /*8fd0*/  ISETP.GE.OR P1, PT, R19, R2.reuse, P2 ;  /* 0x000000021300720c */ /* 0x080fe20001726670 */
[----:B------:R-:W-:Y:S01]  /*8fe0*/  IMAD R15, R15, c[0x0][0x4e8], R12 ;  /* 0x00013a000f0f7a24 */ /* 0x000fe200078e020c */
[----:B------:R-:W-:Y:S01]  /*8ff0*/  ISETP.GE.OR P0, PT, R5, R2, P2 ;  /* 0x000000020500720c */ /* 0x000fe20001706670 */
[----:B------:R-:W-:-:S02]  /*9000*/  IMAD R14, R14, c[0x0][0x3e0], RZ ;  /* 0x0000f8000e0e7a24 */ /* 0x000fc400078e02ff */
[----:B------:R-:W-:Y:S02]  /*9010*/  IMAD.SHL.U32 R12, R3, 0x8, RZ ;  /* 0x00000008030c7824 */ /* 0x000fe400078e00ff */
[C---:B------:R-:W-:Y:S02]  /*9020*/  IMAD R14, R9.reuse, c[0x0][0x3e4], R14 ;  /* 0x0000f900090e7a24 */ /* 0x040fe400078e020e */
[----:B------:R-:W-:Y:S01]  /*9030*/  IMAD.WIDE.U32 R16, R9, c[0x0][0x3e0], R16 ;  /* 0x0000f80009107a25 */ /* 0x000fe200078e0010 */
[----:B------:R-:W-:Y:S02]  /*9040*/  SHF.R.S32.HI R9, RZ, 0x1f, R15 ;  /* 0x0000001fff097819 */ /* 0x000fe4000001140f */
[----:B------:R-:W-:Y:S01]  /*9050*/  LOP3.LUT R7, R7, 0x7ffffe00, R12, 0xf8, !PT ;  /* 0x7ffffe0007077812 */ /* 0x000fe200078ef80c */
[----:B------:R-:W-:Y:S01]  /*9060*/  IMAD R55, R55, 0x80, R4 ;  /* 0x0000008037377824 */ /* 0x000fe200078e0204 */
[----:B------:R-:W-:Y:S01]  /*9070*/  IADD3 R17, R17, R14, RZ ;  /* 0x0000000e11117210 */ /* 0x000fe20007ffe0ff */
[----:B------:R-:W-:Y:S01]  /*9080*/  IMAD R14, R9, c[0x0][0x3d8], RZ ;  /* 0x0000f600090e7a24 */ /* 0x000fe200078e02ff */
[----:B-1----:R1:W-:Y:S01]  /*9090*/  @!P1 ST.E [R48.64], R6 ;  /* 0x0000000630009985 */ /* 0x0023e2000c10190e */
[----:B------:R-:W-:-:S02]  /*90a0*/  IMAD.SHL.U32 R58, R7, 0x2, RZ ;  /* 0x00000002073a7824 */ /* 0x000fc400078e00ff */
[C---:B------:R-:W-:Y:S02]  /*90b0*/  IMAD R3, R15.reuse, c[0x0][0x3dc], R14 ;  /* 0x0000f7000f037a24 */ /* 0x040fe400078e020e */
[----:B------:R-:W-:Y:S01]  /*90c0*/  IMAD.WIDE.U32 R56, R15, c[0x0][0x3d8], R16 ;  /* 0x0000f6000f387a25 */ /* 0x000fe200078e0010 */
[----:B--2---:R1:W-:Y:S03]  /*90d0*/  @!P0 ST.E [R10.64], R8 ;  /* 0x000000080a008985 */ /* 0x0043e6000c10190e */
[----:B------:R-:W-:Y:S01]  /*90e0*/  IMAD.IADD R3, R57, 0x1, R3 ;  /* 0x0000000139037824 */ /* 0x000fe200078e0203 */
[----:B------:R1:W2:Y:S01]  /*90f0*/  LDS.128 R44, [R58+0x1080] ;  /* 0x001080003a2c7984 */ /* 0x0002a20000000c00 */
[----:B------:R-:W-:-:S03]  /*9100*/  LEA R57, P0, R56, c[0x0][0x380], 0x1 ;  /* 0x0000e00038397a11 */ /* 0x000fc600078008ff */
[----:B------:R1:W3:Y:S01]  /*9110*/  LDS.128 R40, [R58+0x2080] ;  /* 0x002080003a287984 */ /* 0x0002e20000000c00 */
[----:B------:R-:W-:Y:S02]  /*9120*/  LEA.HI.X R56, R56, c[0x0][0x384], R3, 0x1, P0 ;  /* 0x0000e10038387a11 */ /* 0x000fe400000f0c03 */
[----:B------:R-:W-:Y:S01]  /*9130*/  ISETP.GE.AND P0, PT, R55, R2, PT ;  /* 0x000000023700720c */ /* 0x000fe20003f06270 */
[----:B------:R1:W4:Y:S04]  /*9140*/  LDS.128 R36, [R58+0x3080] ;  /* 0x003080003a247984 */ /* 0x0003280000000c00 */
[----:B------:R1:W1:Y:S04]  /*9150*/  LDS.128 R32, [R58+0x5080] ;  /* 0x005080003a207984 */ /* 0x0002680000000c00 */
[----:B------:R1:W1:Y:S04]  /*9160*/  LDS.128 R28, [R58+0x6080] ;  /* 0x006080003a1c7984 */ /* 0x0002680000000c00 */
[----:B------:R1:W1:Y:S04]  /*9170*/  LDS.128 R24, [R58+0x7080] ;  /* 0x007080003a187984 */ /* 0x0002680000000c00 */
[----:B------:R1:W1:Y:S04]  /*9180*/  LDS.128 R20, [R58+0x9080] ;  /* 0x009080003a147984 */ /* 0x0002680000000c00 */
[----:B------:R1:W1:Y:S04]  /*9190*/  LDS.128 R16, [R58+0xa080] ;  /* 0x00a080003a107984 */ /* 0x0002680000000c00 */
[----:B------:R1:W1:Y:S04]  /*91a0*/  LDS.128 R12, [R58+0xb080] ;  /* 0x00b080003a0c7984 */ /* 0x0002680000000c00 */
[----:B------:R1:W1:Y:S04]  /*91b0*/  SHFL.IDX PT, R60, R57, RZ, 0x181f ;  /* 0x00181fff393c7589 */ /* 0x00026800000e0000 */
[----:B------:R1:W1:Y:S01]  /*91c0*/  SHFL.IDX PT, R61, R56, RZ, 0x181f ;  /* 0x00181fff383d7589 */ /* 0x00026200000e0000 */
[----:B------:R-:W-:Y:S05]  /*91d0*/  @P0 BRA `(.L_x_39) ;  /* 0x0000014000000947 */ /* 0x000fea0003800000 */
[----:B-12---:R-:W1:Y:S01]  /*91e0*/  LDS.128 R48, [R58+0x80] ;  /* 0x000080003a307984 */ /* 0x006e620000000c00 */
[----:B------:R-:W-:-:S02]  /*91f0*/  IADD3 R54, R0, 0x40, RZ ;  /* 0x0000004000367810 */ /* 0x000fc40007ffe0ff */
[----:B------:R-:W-:Y:S01]  /*9200*/  IADD3 R52, R0, 0x80, RZ ;  /* 0x0000008000347810 */ /* 0x000fe20007ffe0ff */
[----:B------:R-:W2:Y:S01]  /*9210*/  LDS.128 R8, [R58+0x4080] ;  /* 0x004080003a087984 */ /* 0x000ea20000000c00 */
[----:B------:R-:W-:Y:S02]  /*9220*/  ISETP.GE.AND P1, PT, R54, c[0x0][0x3c8], PT ;  /* 0x0000f20036007a0c */ /* 0x000fe40003f26270 */
[----:B------:R-:W-:Y:S01]  /*9230*/  ISETP.GE.AND P0, PT, R52, c[0x0][0x3c8], PT ;  /* 0x0000f20034007a0c */ /* 0x000fe20003f06270 */
[----:B------:R5:W4:Y:S01]  /*9240*/  LDS.128 R4, [R58+0x8080] ;  /* 0x008080003a047984 */ /* 0x000b220000000c00 */
[----:B------:R-:W-:-:S09]  /*9250*/  ISETP.GE.AND P2, PT, R0, c[0x0][0x3c8], PT ;  /* 0x0000f20000007a0c */ /* 0x000fd20003f46270 */
[----:B------:R-:W-:Y:S02]  /*9260*/  @!P1 SHF.R.S32.HI R53, RZ, 0x1f, R54 ;  /* 0x0000001fff359819 */ /* 0x000fe40000011436 */
[----:B------:R-:W-:Y:S02]  /*9270*/  @!P0 SHF.R.S32.HI R3, RZ, 0x1f, R52 ;  /* 0x0000001fff038819 */ /* 0x000fe40000011434 */
[----:B------:R-:W-:Y:S02]  /*9280*/  @!P1 LEA.HI R53, R53, R54, RZ, 0x3 ;  /* 0x0000003635359211 */ /* 0x000fe400078f18ff */
[----:B------:R-:W-:Y:S02]  /*9290*/  @!P0 LEA.HI R3, R3, R52, RZ, 0x3 ;  /* 0x0000003403038211 */ /* 0x000fe400078f18ff */
[----:B------:R-:W-:Y:S02]  /*92a0*/  @!P1 LOP3.LUT R53, R53, 0xfffffff8, RZ, 0xc0, !PT ;  /* 0xfffffff835359812 */ /* 0x000fe400078ec0ff */
[----:B------:R-:W-:Y:S01]  /*92b0*/  @!P0 LOP3.LUT R3, R3, 0xfffffff8, RZ, 0xc0, !PT ;  /* 0xfffffff803038812 */ /* 0x000fe200078ec0ff */
[----:B-----5:R-:W-:-:S04]  /*92c0*/  @!P2 IMAD.WIDE R58, R0, 0x2, R60 ;  /* 0x00000002003aa825 */ /* 0x020fc800078e023c */
[----:B------:R-:W-:-:S04]  /*92d0*/  @!P1 IMAD.WIDE R52, R53, 0x2, R60 ;  /* 0x0000000235349825 */ /* 0x000fc800078e023c */
[----:B------:R-:W-:Y:S01]  /*92e0*/  @!P0 IMAD.WIDE R60, R3, 0x2, R60 ;  /* 0x00000002033c8825 */ /* 0x000fe200078e023c */
[----:B-1----:R1:W-:Y:S04]  /*92f0*/  @!P2 ST.E.128 [R58.64], R48 ;  /* 0x000000303a00a985 */ /* 0x0023e8000c101d0e */
[----:B--2---:R1:W-:Y:S04]  /*9300*/  @!P1 ST.E.128 [R52.64], R8 ;  /* 0x0000000834009985 */ /* 0x0043e8000c101d0e */
[----:B----4-:R1:W-:Y:S02]  /*9310*/  @!P0 ST.E.128 [R60.64], R4 ;  /* 0x000000043c008985 */ /* 0x0103e4000c101d0e */
.L_x_39:
[----:B--2---:R-:W-:Y:S05]  /*9320*/  BSYNC B0 ;  /* 0x0000000000007941 */ /* 0x004fea0003800000 */
.L_x_38:
[----:B------:R-:W-:Y:S01]  /*9330*/  IADD3 R3, R55, 0x20, RZ ;  /* 0x0000002037037810 */ /* 0x000fe20007ffe0ff */
[----:B-1----:R1:W2:Y:S01]  /*9340*/  SHFL.IDX PT, R9, R56, 0x1, 0x181f ;  /* 0x00381f0038097f89 */ /* 0x0022a200000e0000 */
[----:B------:R-:W-:Y:S02]  /*9350*/  BSSY B0, `(.L_x_40) ;  /* 0x0000015000007945 */ /* 0x000fe40003800000 */
[----:B------:R-:W-:Y:S01]  /*9360*/  ISETP.GE.AND P0, PT, R3, R2, PT ;  /* 0x000000020300720c */ /* 0x000fe20003f06270 */
[----:B------:R1:W4:-:S12]  /*9370*/  SHFL.IDX PT, R8, R57, 0x1, 0x181f ;  /* 0x00381f0039087f89 */ /* 0x00031800000e0000 */
[----:B------:R-:W-:Y:S05]  /*9380*/  @P0 BRA `(.L_x_41) ;  /* 0x0000011000000947 */ /* 0x000fea0003800000 */
[C---:B------:R-:W-:Y:S02]  /*9390*/  IADD3 R6, R0.reuse, 0x40, RZ ;  /* 0x0000004000067810 */ /* 0x040fe40007ffe0ff */
[----:B------:R-:W-:Y:S02]  /*93a0*/  IADD3 R4, R0, 0x80, RZ ;  /* 0x0000008000047810 */ /* 0x000fe40007ffe0ff */
[----:B------:R-:W-:Y:S02]  /*93b0*/  ISETP.GE.AND P1, PT, R6, c[0x0][0x3c8], PT ;  /* 0x0000f20006007a0c */ /* 0x000fe40003f26270 */
[----:B------:R-:W-:Y:S02]  /*93c0*/  ISETP.GE.AND P0, PT, R4, c[0x0][0x3c8], PT ;  /* 0x0000f20004007a0c */ /* 0x000fe40003f06270 */
[----:B------:R-:W-:-:S09]  /*93d0*/  ISETP.GE.AND P2, PT, R0, c[0x0][0x3c8], PT ;  /* 0x0000f20000007a0c */ /* 0x000fd20003f46270 */
[----:B------:R-:W-:Y:S02]  /*93e0*/  @!P1 SHF.R.S32.HI R5, RZ, 0x1f, R6 ;  /* 0x0000001fff059819 */ /* 0x000fe40000011406 */
[----:B------:R-:W-:Y:S02]  /*93f0*/  @!P0 SHF.R.S32.HI R3, RZ, 0x1f, R4 ;  /* 0x0000001fff038819 */ /* 0x000fe40000011404 */
[----:B------:R-:W-:Y:S01]  /*9400*/  @!P1 LEA.HI R5, R5, R6, RZ, 0x3 ;  /* 0x0000000605059211 */ /* 0x000fe200078f18ff */
[--C-:B--2-4-:R-:W-:Y:S01]  /*9410*/  @!P2 IMAD.WIDE R6, R0, 0x2, R8.reuse ;  /* 0x000000020006a825 */ /* 0x114fe200078e0208 */
[----:B------:R-:W-:Y:S02]  /*9420*/  @!P0 LEA.HI R3, R3, R4, RZ, 0x3 ;  /* 0x0000000403038211 */ /* 0x000fe400078f18ff */
[----:B------:R-:W-:Y:S02]  /*9430*/  @!P1 LOP3.LUT R5, R5, 0xfffffff8, RZ, 0xc0, !PT ;  /* 0xfffffff805059812 */ /* 0x000fe400078ec0ff */
[----:B------:R-:W-:Y:S01]  /*9440*/  @!P0 LOP3.LUT R3, R3, 0xfffffff8, RZ, 0xc0, !PT ;  /* 0xfffffff803038812 */ /* 0x000fe200078ec0ff */
[----:B------:R2:W-:Y:S02]  /*9450*/  @!P2 ST.E.128 [R6.64], R44 ;  /* 0x0000002c0600a985 */ /* 0x0005e4000c101d0e */
[----:B------:R-:W-:-:S04]  /*9460*/  @!P1 IMAD.WIDE R4, R5, 0x2, R8 ;  /* 0x0000000205049825 */ /* 0x000fc800078e0208 */
[----:B------:R-:W-:Y:S01]  /*9470*/  @!P0 IMAD.WIDE R8, R3, 0x2, R8 ;  /* 0x0000000203088825 */ /* 0x000fe200078e0208 */
[----:B------:R2:W-:Y:S04]  /*9480*/  @!P1 ST.E.128 [R4.64], R32 ;  /* 0x0000002004009985 */ /* 0x0005e8000c101d0e */
[----:B------:R2:W-:Y:S02]  /*9490*/  @!P0 ST.E.128 [R8.64], R20 ;  /* 0x0000001408008985 */ /* 0x0005e4000c101d0e */
.L_x_41:
[----:B------:R-:W-:Y:S05]  /*94a0*/  BSYNC B0 ;  /* 0x0000000000007941 */ /* 0x000fea0003800000 */
.L_x_40:
[----:B------:R-:W-:Y:S01]  /*94b0*/  IADD3 R3, R55, 0x40, RZ ;  /* 0x0000004037037810 */ /* 0x000fe20007ffe0ff */
[----:B--2---:R2:W1:Y:S01]  /*94c0*/  SHFL.IDX PT, R9, R56, 0x2, 0x181f ;  /* 0x00581f0038097f89 */ /* 0x00446200000e0000 */
[----:B------:R-:W-:Y:S02]  /*94d0*/  BSSY B0, `(.L_x_42) ;  /* 0x0000015000007945 */ /* 0x000fe40003800000 */
[----:B------:R-:W-:Y:S01]  /*94e0*/  ISETP.GE.AND P0, PT, R3, R2, PT ;  /* 0x000000020300720c */ /* 0x000fe20003f06270 */
[----:B----4-:R2:W4:-:S12]  /*94f0*/  SHFL.IDX PT, R8, R57, 0x2, 0x181f ;  /* 0x00581f0039087f89 */ /* 0x01051800000e0000 */
        /* <DEDUP_REMOVED lines=9> */
[--C-:B-1--4-:R-:W-:Y:S01]  /*9590*/  @!P2 IMAD.WIDE R6, R0, 0x2, R8.reuse ;  /* 0x000000020006a825 */ /* 0x112fe200078e0208 */
[----:B------:R-:W-:Y:S02]  /*95a0*/  @!P0 LEA.HI R3, R3, R4, RZ, 0x3 ;  /* 0x0000000403038211 */ /* 0x000fe400078f18ff */
[----:B------:R-:W-:Y:S02]  /*95b0*/  @!P1 LOP3.LUT R5, R5, 0xfffffff8, RZ, 0xc0, !PT ;  /* 0xfffffff805059812 */ /* 0x000fe400078ec0ff */
[----:B------:R-:W-:Y:S01]  /*95c0*/  @!P0 LOP3.LUT R3, R3, 0xfffffff8, RZ, 0xc0, !PT ;  /* 0xfffffff803038812 */ /* 0x000fe200078ec0ff */
[----:B---3--:R1:W-:Y:S02]  /*95d0*/  @!P2 ST.E.128 [R6.64], R40 ;  /* 0x000000280600a985 */ /* 0x0083e4000c101d0e */
[----:B------:R-:W-:-:S04]  /*95e0*/  @!P1 IMAD.WIDE R4, R5, 0x2, R8 ;  /* 0x0000000205049825 */ /* 0x000fc800078e0208 */
[----:B------:R-:W-:Y:S01]  /*95f0*/  @!P0 IMAD.WIDE R8, R3, 0x2, R8 ;  /* 0x0000000203088825 */ /* 0x000fe200078e0208 */
[----:B------:R1:W-:Y:S04]  /*9600*/  @!P1 ST.E.128 [R4.64], R28 ;  /* 0x0000001c04009985 */ /* 0x0003e8000c101d0e */
[----:B------:R1:W-:Y:S02]  /*9610*/  @!P0 ST.E.128 [R8.64], R16 ;  /* 0x0000001008008985 */ /* 0x0003e4000c101d0e */
.L_x_43:
[----:B------:R-:W-:Y:S05]  /*9620*/  BSYNC B0 ;  /* 0x0000000000007941 */ /* 0x000fea0003800000 */
.L_x_42:
[----:B------:R-:W-:Y:S01]  /*9630*/  IADD3 R55, R55, 0x60, RZ ;  /* 0x0000006037377810 */ /* 0x000fe20007ffe0ff */
[----:B-1----:R1:W2:Y:S03]  /*9640*/  SHFL.IDX PT, R5, R56, 0x3, 0x181f ;  /* 0x00781f0038057f89 */ /* 0x0022a600000e0000 */
[----:B------:R-:W-:Y:S01]  /*9650*/  ISETP.GE.AND P0, PT, R55, R2, PT ;  /* 0x000000023700720c */ /* 0x000fe20003f06270 */
[----:B------:R1:W4:-:S12]  /*9660*/  SHFL.IDX PT, R4, R57, 0x3, 0x181f ;  /* 0x00781f0039047f89 */ /* 0x00031800000e0000 */
[----:B------:R-:W-:Y:S05]  /*9670*/  @P0 EXIT ;  /* 0x000000000000094d */ /* 0x000fea0003800000 */
[C---:B------:R-:W-:Y:S02]  /*9680*/  IADD3 R3, R0.reuse, 0x40, RZ ;  /* 0x0000004000037810 */ /* 0x040fe40007ffe0ff */
[C---:B------:R-:W-:Y:S02]  /*9690*/  ISETP.GE.AND P1, PT, R0.reuse, c[0x0][0x3c8], PT ;  /* 0x0000f20000007a0c */ /* 0x040fe40003f26270 */
[----:B------:R-:W-:Y:S02]  /*96a0*/  ISETP.GE.AND P0, PT, R3, c[0x0][0x3c8], PT ;  /* 0x0000f20003007a0c */ /* 0x000fe40003f06270 */
[----:B------:R-:W-:-:S09]  /*96b0*/  IADD3 R9, R0, 0x80, RZ ;  /* 0x0000008000097810 */ /* 0x000fd20007ffe0ff */
[----:B--2-4-:R-:W-:Y:S02]  /*96c0*/  @!P1 IMAD.WIDE R6, R0, 0x2, R4 ;  /* 0x0000000200069825 */ /* 0x014fe400078e0204 */
[----:B------:R-:W-:-:S03]  /*96d0*/  @!P0 SHF.R.S32.HI R2, RZ, 0x1f, R3 ;  /* 0x0000001fff028819 */ /* 0x000fc60000011403 */
[----:B------:R2:W-:Y:S01]  /*96e0*/  @!P1 ST.E.128 [R6.64], R36 ;  /* 0x0000002406009985 */ /* 0x0005e2000c101d0e */
[----:B------:R-:W-:-:S04]  /*96f0*/  @!P0 LEA.HI R2, R2, R3, RZ, 0x3 ;  /* 0x0000000302028211 */ /* 0x000fc800078f18ff */
[----:B------:R-:W-:-:S05]  /*9700*/  @!P0 LOP3.LUT R2, R2, 0xfffffff8, RZ, 0xc0, !PT ;  /* 0xfffffff802028812 */ /* 0x000fca00078ec0ff */
[----:B------:R-:W-:-:S05]  /*9710*/  @!P0 IMAD.WIDE R2, R2, 0x2, R4 ;  /* 0x0000000202028825 */ /* 0x000fca00078e0204 */
[----:B------:R2:W-:Y:S01]  /*9720*/  @!P0 ST.E.128 [R2.64], R24 ;  /* 0x0000001802008985 */ /* 0x0005e2000c101d0e */
[----:B------:R-:W-:-:S13]  /*9730*/  ISETP.GE.AND P0, PT, R9, c[0x0][0x3c8], PT ;  /* 0x0000f20009007a0c */ /* 0x000fda0003f06270 */
[----:B------:R-:W-:Y:S05]  /*9740*/  @P0 EXIT ;  /* 0x000000000000094d */ /* 0x000fea0003800000 */
[----:B------:R-:W-:-:S04]  /*9750*/  SHF.R.S32.HI R0, RZ, 0x1f, R9 ;  /* 0x0000001fff007819 */ /* 0x000fc80000011409 */
[----:B------:R-:W-:-:S04]  /*9760*/  LEA.HI R0, R0, R9, RZ, 0x3 ;  /* 0x0000000900007211 */ /* 0x000fc800078f18ff */
[----:B--2---:R-:W-:-:S05]  /*9770*/  LOP3.LUT R3, R0, 0xfffffff8, RZ, 0xc0, !PT ;  /* 0xfffffff800037812 */ /* 0x004fca00078ec0ff */
[----:B------:R-:W-:-:S05]  /*9780*/  IMAD.WIDE R4, R3, 0x2, R4 ;  /* 0x0000000203047825 */ /* 0x000fca00078e0204 */
[----:B------:R-:W-:Y:S01]  /*9790*/  ST.E.128 [R4.64], R12 ;  /* 0x0000000c04007985 */ /* 0x000fe2000c101d0e */
[----:B------:R-:W-:Y:S05]  /*97a0*/  EXIT ;  /* 0x000000000000794d */ /* 0x000fea0003800000 */
.L_x_36:
[----:B------:R-:W-:Y:S02]  /*97b0*/  ULDC.64 UR4, c[0x0][0x500] ;  /* 0x0001400000047ab9 */ /* 0x000fe40000000a00 */
[----:B------:R-:W-:Y:S02]  /*97c0*/  UISETP.NE.U32.AND UP1, UPT, URZ, UR4, UPT ;  /* 0x000000043f00728c */ /* 0x000fe4000bf25070 */
[----:B------:R-:W-:Y:S02]  /*97d0*/  UMOV UR6, 0x4 ;  /* 0x0000000400067882 */ /* 0x000fe40000000000 */
[----:B------:R-:W-:-:S03]  /*97e0*/  UISETP.NE.AND.EX UP1, UPT, URZ, UR5, UPT, UP1 ;  /* 0x000000053f00728c */ /* 0x000fc6000bf25310 */
[----:B------:R-:W-:Y:S02]  /*97f0*/  ULDC.64 UR4, c[0x0][0x500] ;  /* 0x0001400000047ab9 */ /* 0x000fe40000000a00 */
[----:B------:R-:W-:Y:S01]  /*9800*/  UIMAD.WIDE UR4, UR16, UR6, UR4 ;  /* 0x00000006100472a5 */ /* 0x000fe2000f8e0204 */
[----:B------:R-:W-:-:S05]  /*9810*/  PLOP3.LUT P0, PT, PT, PT, UP1, 0x80, 0x0 ;  /* 0x000000000000781c */ /* 0x000fca0003f0f018 */
[----:B------:R-:W-:Y:S01]  /*9820*/  IMAD.U32 R6, RZ, RZ, UR4 ;  /* 0x00000004ff067e24 */ /* 0x000fe2000f8e00ff */
[----:B------:R-:W-:Y:S01]  /*9830*/  MOV R7, UR5 ;  /* 0x0000000500077c02 */ /* 0x000fe20008000f00 */
[----:B------:R-:W-:-:S06]  /*9840*/  ULDC.64 UR4, c[0x0][0x508] ;  /* 0x0001420000047ab9 */ /* 0x000fcc0000000a00 */
[----:B------:R-:W2:Y:S01]  /*9850*/  @P0 LDG.E R0, [R6.64] ;  /* 0x0000000e06000981 */ /* 0x000ea2000c1e1900 */
[----:B------:R-:W-:Y:S01]  /*9860*/  UISETP.NE.U32.AND UP0, UPT, URZ, UR4, UPT ;  /* 0x000000043f00728c */ /* 0x000fe2000bf05070 */
[----:B------:R-:W-:-:S03]  /*9870*/  IMAD.MOV.U32 R4, RZ, RZ, c[0x0][0x388] ;  /* 0x0000e200ff047624 */ /* 0x000fc600078e00ff */
[----:B------:R-:W-:-:S03]  /*9880*/  UISETP.NE.AND.EX UP0, UPT, URZ, UR5, UPT, UP0 ;  /* 0x000000053f00728c */ /* 0x000fc6000bf05300 */
[----:B------:R-:W-:-:S03]  /*9890*/  ULDC.64 UR4, c[0x0][0x508] ;  /* 0x0001420000047ab9 */ /* 0x000fc60000000a00 */
[----:B------:R-:W-:-:S05]  /*98a0*/  PLOP3.LUT P1, PT, PT, PT, UP0, 0x80, 0x0 ;  /* 0x000000000000781c */ /* 0x000fca0003f2f008 */
[----:B------:R-:W-:-:S06]  /*98b0*/  @UP0 UIMAD.WIDE UR4, UR16, UR6, UR4 ;  /* 0x00000006100402a5 */ /* 0x000fcc000f8e0204 */
[----:B-1----:R-:W-:Y:S01]  /*98c0*/  MOV R2, UR4 ;  /* 0x0000000400027c02 */ /* 0x002fe20008000f00 */
[----:B------:R-:W-:-:S05]  /*98d0*/  IMAD.U32 R3, RZ, RZ, UR5 ;  /* 0x00000005ff037e24 */ /* 0x000fca000f8e00ff */
[----:B------:R1:W5:Y:S01]  /*98e0*/  @P1 LDG.E R4, [R2.64] ;  /* 0x0000000e02041981 */ /* 0x000362000c1e1900 */
[----:B------:R-:W-:Y:S02]  /*98f0*/  UMOV UR10, URZ ;  /* 0x0000003f000a7c82 */ /* 0x000fe40008000000 */
[----:B------:R-:W-:Y:S01]  /*9900*/  UMOV UR11, URZ ;  /* 0x0000003f000b7c82 */ /* 0x000fe20008000000 */
[----:B--2---:R-:W2:Y:S02]  /*9910*/  @P0 R2UR UR5, R0 ;  /* 0x00000000000503c2 */ /* 0x004ea400000e0000 */
[----:B--2---:R-:W-:Y:S02]  /*9920*/  @UP1 USHF.R.S32.HI UR4, URZ, 0x1f, UR5 ;  /* 0x0000001f3f041899 */ /* 0x004fe40008011405 */
[----:B------:R-:W-:-:S05]  /*9930*/  @UP1 UMOV UR10, UR5 ;  /* 0x00000005000a1c82 */ /* 0x000fca0008000000 */
[----:B------:R-:W-:Y:S01]  /*9940*/  @UP1 UMOV UR11, UR4 ;  /* 0x00000004000b1c82 */ /* 0x000fe20008000000 */
[----:B------:R-:W-:Y:S05]  /*9950*/  @P1 BRA `(.L_x_44) ;  /* 0x0000004000001947 */ /* 0x000fea0003800000 */
[----:B-1----:R-:W-:Y:S05]  /*9960*/  @!P0 BRA `(.L_x_44) ;  /* 0x0000003000008947 */ /* 0x002fea0003800000 */
[----:B-----5:R-:W2:Y:S04]  /*9970*/  LDG.E R4, [R6.64] ;  /* 0x0000000e06047981 */ /* 0x020ea8000c1e1900 */
[----:B------:R-:W2:Y:S02]  /*9980*/  LDG.E R3, [R6.64+0x4] ;  /* 0x0000040e06037981 */ /* 0x000ea4000c1e1900 */
[----:B--2---:R-:W-:Y:S02]  /*9990*/  IADD3 R4, -R4, R3, RZ ;  /* 0x0000000304047210 */ /* 0x004fe40007ffe1ff */
.L_x_44:
[----:B-1----:R-:W1:Y:S01]  /*99a0*/  S2R R7, SR_TID.X ;  /* 0x0000000000077919 */ /* 0x002e620000002100 */
[----:B------:R-:W-:Y:S01]  /*99b0*/  USHF.R.S32.HI UR6, URZ, 0x1f, UR16 ;  /* 0x0000001f3f067899 */ /* 0x000fe20008011410 */
[----:B------:R-:W-:Y:S01]  /*99c0*/  BSSY B0, `(.L_x_45) ;  /* 0x0000029000007945 */ /* 0x000fe20003800000 */
[----:B------:R-:W-:-:S02]  /*99d0*/  USEL UR16, UR16, URZ, !UP1 ;  /* 0x0000003f10107287 */ /* 0x000fc4000c800000 */
[----:B------:R-:W-:Y:S01]  /*99e0*/  USEL UR6, UR6, URZ, !UP1 ;  /* 0x0000003f06067287 */ /* 0x000fe2000c800000 */
[----:B-1----:R-:W-:-:S13]  /*99f0*/  ISETP.GE.AND P0, PT, R7, 0x80, PT ;  /* 0x000000800700780c */ /* 0x002fda0003f06270 */
[----:B------:R-:W-:Y:S05]  /*9a00*/  @P0 BRA `(.L_x_46) ;  /* 0x0000024000000947 */ /* 0x000fea0003800000 */
[----:B------:R-:W1:Y:S01]  /*9a10*/  S2R R0, SR_CTAID.X ;  /* 0x0000000000007919 */ /* 0x000e620000002500 */
[----:B-----5:R-:W-:Y:S01]  /*9a20*/  IMAD R3, R4, c[0x0][0x4e8], RZ ;  /* 0x00013a0004037a24 */ /* 0x020fe200078e02ff */
[----:B-1----:R-:W-:-:S04]  /*9a30*/  LEA R0, R0, R7, 0x7 ;  /* 0x0000000700007211 */ /* 0x002fc800078e38ff */
[----:B------:R-:W-:-:S13]  /*9a40*/  ISETP.GE.AND P0, PT, R0, R3, PT ;  /* 0x000000030000720c */ /* 0x000fda0003f06270 */
[----:B------:R-:W-:Y:S05]  /*9a50*/  @P0 BRA `(.L_x_46) ;  /* 0x000001f000000947 */ /* 0x000fea0003800000 */
[----:B------:R-:W-:Y:S01]  /*9a60*/  IMAD.MOV.U32 R2, RZ, RZ, c[0x0][0x4e8] ;  /* 0x00013a00ff027624 */ /* 0x000fe200078e00ff */
[----:B------:R-:W-:Y:S01]  /*9a70*/  ULDC.64 UR4, c[0x0][0x490] ;  /* 0x0001240000047ab9 */ /* 0x000fe20000000a00 */
[----:B------:R-:W-:Y:S01]  /*9a80*/  IMAD.MOV.U32 R8, RZ, RZ, R0 ;  /* 0x000000ffff087224 */ /* 0x000fe200078e0000 */
[----:B------:R-:W-:Y:S02]  /*9a90*/  UIMAD UR7, UR8, UR4, URZ ;  /* 0x00000004080772a4 */ /* 0x000fe4000f8e023f */
[----:B------:R-:W-:Y:S01]  /*9aa0*/  ISETP.NE.AND P0, PT, R2, 0x1, PT ;  /* 0x000000010200780c */ /* 0x000fe20003f05270 */
[----:B------:R-:W-:Y:S02]  /*9ab0*/  UMOV UR12, UR10 ;  /* 0x0000000a000c7c82 */ /* 0x000fe40008000000 */
[----:B------:R-:W-:Y:S02]  /*9ac0*/  UMOV UR13, UR11 ;  /* 0x0000000b000d7c82 */ /* 0x000fe40008000000 */
[----:B------:R-:W-:-:S02]  /*9ad0*/  UIMAD.WIDE.U32 UR12, UR9, UR4, UR12 ;  /* 0x00000004090c72a5 */ /* 0x000fc4000f8e000c */
[----:B------:R-:W-:-:S03]  /*9ae0*/  UIMAD UR7, UR9, UR5, UR7 ;  /* 0x00000005090772a4 */ /* 0x000fc6000f8e0207 */
[----:B------:R-:W-:Y:S02]  /*9af0*/  ULDC.64 UR4, c[0x0][0x498] ;  /* 0x0001260000047ab9 */ /* 0x000fe40000000a00 */
[----:B------:R-:W-:Y:S01]  /*9b00*/  UIADD3 UR13, UR7, UR13, URZ ;  /* 0x0000000d070d7290 */ /* 0x000fe2000fffe03f */
[----:B------:R-:W-:Y:S01]  /*9b10*/  @P0 IMAD.HI.U32 R2, R0, c[0x0][0x4ec], RZ ;  /* 0x00013b0000020a27 */ /* 0x000fe200078e00ff */
[----:B------:R-:W-:Y:S02]  /*9b20*/  UIMAD UR7, UR6, UR4, URZ ;  /* 0x00000004060772a4 */ /* 0x000fe4000f8e023f */
[----:B------:R-:W-:Y:S02]  /*9b30*/  UIMAD.WIDE.U32 UR12, UR16, UR4, UR12 ;  /* 0x00000004100c72a5 */ /* 0x000fe4000f8e000c */
[----:B------:R-:W-:Y:S01]  /*9b40*/  @P0 SHF.R.U32.HI R8, RZ, c[0x0][0x4f0], R2 ;  /* 0x00013c00ff080a19 */ /* 0x000fe20000011602 */
[----:B------:R-:W-:-:S03]  /*9b50*/  UIMAD UR5, UR16, UR5, UR7 ;  /* 0x00000005100572a4 */ /* 0x000fc6000f8e0207 */
[C---:B------:R-:W-:Y:S02]  /*9b60*/  IADD3 R5, -R8.reuse, RZ, RZ ;  /* 0x000000ff08057210 */ /* 0x040fe40007ffe1ff */
[----:B------:R-:W-:Y:S02]  /*9b70*/  SHF.R.S32.HI R3, RZ, 0x1f, R8 ;  /* 0x0000001fff037819 */ /* 0x000fe40000011408 */
[----:B------:R-:W-:Y:S01]  /*9b80*/  IADD3 R8, P0, R8, UR12, RZ ;  /* 0x0000000c08087c10 */ /* 0x000fe2000ff1e0ff */
[----:B------:R-:W-:Y:S02]  /*9b90*/  IMAD R5, R5, c[0x0][0x4e8], R0 ;  /* 0x00013a0005057a24 */ /* 0x000fe400078e0200 */
[----:B------:R-:W-:-:S03]  /*9ba0*/  IMAD.U32 R0, RZ, RZ, UR5 ;  /* 0x00000005ff007e24 */ /* 0x000fc6000f8e00ff */
[----:B------:R-:W-:Y:S02]  /*9bb0*/  SHF.R.S32.HI R2, RZ, 0x1f, R5 ;  /* 0x0000001fff027819 */ /* 0x000fe40000011405 */
[----:B------:R-:W-:-:S03]  /*9bc0*/  IADD3.X R9, R3, UR13, R0, P0, !PT ;  /* 0x0000000d03097c10 */ /* 0x000fc600087fe400 */
[----:B------:R-:W-:Y:S02]  /*9bd0*/  IMAD R0, R2, c[0x0][0x488], RZ ;  /* 0x0001220002007a24 */ /* 0x000fe400078e02ff */
[----:B------:R-:W-:-:S04]  /*9be0*/  IMAD.WIDE.U32 R8, R5, c[0x0][0x488], R8 ;  /* 0x0001220005087a25 */ /* 0x000fc800078e0008 */
[----:B------:R-:W-:Y:S01]  /*9bf0*/  IMAD R0, R5, c[0x0][0x48c], R0 ;  /* 0x0001230005007a24 */ /* 0x000fe200078e0200 */
[----:B------:R-:W-:Y:S01]  /*9c00*/  LEA R2, P0, R8, c[0x0][0x450], 0x2 ;  /* 0x0001140008027a11 */ /* 0x000fe200078010ff */
[----:B------:R-:W-:-:S03]  /*9c10*/  IMAD.MOV.U32 R5, RZ, RZ, -0x800000 ;  /* 0xff800000ff057424 */ /* 0x000fc600078e00ff */
[----:B------:R-:W-:-:S04]  /*9c20*/  IADD3 R3, R9, R0, RZ ;  /* 0x0000000009037210 */ /* 0x000fc80007ffe0ff */
[----:B------:R-:W-:-:S05]  /*9c30*/  LEA.HI.X R3, R8, c[0x0][0x454], R3, 0x2, P0 ;  /* 0x0001150008037a11 */ /* 0x000fca00000f1403 */
[----:B------:R1:W-:Y:S02]  /*9c40*/  STG.E [R2.64], R5 ;  /* 0x0000000502007986 */ /* 0x0003e4000c10190e */
.L_x_46:
[----:B------:R-:W-:Y:S05]  /*9c50*/  BSYNC B0 ;  /* 0x0000000000007941 */ /* 0x000fea0003800000 */
.L_x_45:
[----:B-1----:R-:W1:Y:S01]  /*9c60*/  S2R R3, SR_CTAID.X ;  /* 0x0000000000037919 */ /* 0x002e620000002500 */
[----:B------:R-:W-:Y:S01]  /*9c70*/  SHF.R.S32.HI R0, RZ, 0x1f, R7 ;  /* 0x0000001fff007819 */ /* 0x000fe20000011407 */
[----:B------:R-:W-:Y:S01]  /*9c80*/  ULDC.64 UR4, c[0x0][0x3a0] ;  /* 0x0000e80000047ab9 */ /* 0x000fe20000000a00 */
[----:B------:R-:W-:Y:S01]  /*9c90*/  IMAD.MOV.U32 R2, RZ, RZ, c[0x0][0x4e8] ;  /* 0x00013a00ff027624 */ /* 0x000fe200078e00ff */
[----:B------:R-:W-:Y:S01]  /*9ca0*/  UIMAD UR7, UR11, UR4, URZ ;  /* 0x000000040b0772a4 */ /* 0x000fe2000f8e023f */
[----:B------:R-:W-:Y:S01]  /*9cb0*/  LEA.HI R0, R0, R7, RZ, 0x3 ;  /* 0x0000000700007211 */ /* 0x000fe200078f18ff */
[----:B------:R-:W-:Y:S01]  /*9cc0*/  UIMAD.WIDE.U32 UR12, UR10, UR4, URZ ;  /* 0x000000040a0c72a5 */ /* 0x000fe2000f8e003f */
[----:B-----5:R-:W-:Y:S01]  /*9cd0*/  IMAD R4, R4, c[0x0][0x4e8], RZ ;  /* 0x00013a0004047a24 */ /* 0x020fe200078e02ff */
[----:B------:R-:W-:Y:S01]  /*9ce0*/  ISETP.NE.AND P0, PT, R2, 0x1, PT ;  /* 0x000000010200780c */ /* 0x000fe20003f05270 */
[----:B------:R-:W-:Y:S01]  /*9cf0*/  UIMAD UR7, UR10, UR5, UR7 ;  /* 0x000000050a0772a4 */ /* 0x000fe2000f8e0207 */
[----:B------:R-:W-:Y:S01]  /*9d00*/  LOP3.LUT R6, R0, 0xfffffff8, RZ, 0xc0, !PT ;  /* 0xfffffff800067812 */ /* 0x000fe200078ec0ff */
[----:B------:R-:W-:Y:S01]  /*9d10*/  BSSY B0, `(.L_x_47) ;  /* 0x000003b000007945 */ /* 0x000fe20003800000 */
[----:B------:R-:W-:Y:S01]  /*9d20*/  SHF.R.S32.HI R0, RZ, 0x3, R0 ;  /* 0x00000003ff007819 */ /* 0x000fe20000011400 */
[----:B------:R-:W-:-:S02]  /*9d30*/  ULDC.64 UR4, c[0x0][0x3e8] ;  /* 0x0000fa0000047ab9 */ /* 0x000fc40000000a00 */
[----:B------:R-:W-:Y:S01]  /*9d40*/  IMAD.IADD R7, R7, 0x1, -R6 ;  /* 0x0000000107077824 */ /* 0x000fe200078e0a06 */
[----:B------:R-:W-:Y:S02]  /*9d50*/  UIADD3 UR13, UR13, UR7, URZ ;  /* 0x000000070d0d7290 */ /* 0x000fe4000fffe03f */
[----:B------:R-:W-:Y:S02]  /*9d60*/  UIMAD UR7, UR8, UR4, URZ ;  /* 0x00000004080772a4 */ /* 0x000fe4000f8e023f */
[C---:B------:R-:W-:Y:S01]  /*9d70*/  LEA R2, R7.reuse, R0, 0x5 ;  /* 0x0000000007027211 */ /* 0x040fe200078e28ff */
[----:B------:R-:W-:Y:S01]  /*9d80*/  UIMAD.WIDE.U32 UR12, UR9, UR4, UR12 ;  /* 0x00000004090c72a5 */ /* 0x000fe2000f8e000c */
[----:B------:R-:W-:Y:S01]  /*9d90*/  SHF.L.U32 R7, R7, 0x3, RZ ;  /* 0x0000000307077819 */ /* 0x000fe200000006ff */
[----:B------:R-:W-:Y:S02]  /*9da0*/  UIMAD UR7, UR9, UR5, UR7 ;  /* 0x00000005090772a4 */ /* 0x000fe4000f8e0207 */
[C---:B-1----:R-:W-:Y:S01]  /*9db0*/  IMAD R2, R3.reuse, 0x80, R2 ;  /* 0x0000008003027824 */ /* 0x042fe200078e0202 */
[----:B------:R-:W-:Y:S01]  /*9dc0*/  ULDC.64 UR4, c[0x0][0x3f0] ;  /* 0x0000fc0000047ab9 */ /* 0x000fe20000000a00 */
[----:B------:R-:W-:Y:S01]  /*9dd0*/  IMAD R3, R3, 0x80, R0 ;  /* 0x0000008003037824 */ /* 0x000fe200078e0200 */
[----:B------:R-:W-:Y:S01]  /*9de0*/  UIMAD UR6, UR6, UR4, URZ ;  /* 0x00000004060672a4 */ /* 0x000fe2000f8e023f */
[----:B------:R-:W-:Y:S01]  /*9df0*/  @P0 IMAD.HI.U32 R5, R2, c[0x0][0x4ec], RZ ;  /* 0x00013b0002050a27 */ /* 0x000fe200078e00ff */
[----:B------:R-:W-:Y:S01]  /*9e00*/  UIADD3 UR13, UR7, UR13, URZ ;  /* 0x0000000d070d7290 */ /* 0x000fe2000fffe03f */
[----:B------:R-:W-:Y:S01]  /*9e10*/  MOV R8, R2 ;  /* 0x0000000200087202 */ /* 0x000fe20000000f00 */
[----:B------:R-:W-:-:S02]  /*9e20*/  UIMAD UR5, UR16, UR5, UR6 ;  /* 0x00000005100572a4 */ /* 0x000fc4000f8e0206 */
[----:B------:R-:W-:Y:S01]  /*9e30*/  @P0 SHF.R.U32.HI R8, RZ, c[0x0][0x4f0], R5 ;  /* 0x00013c00ff080a19 */ /* 0x000fe20000011605 */
[----:B------:R-:W-:-:S03]  /*9e40*/  UIMAD.WIDE.U32 UR12, UR16, UR4, UR12 ;  /* 0x00000004100c72a5 */ /* 0x000fc6000f8e000c */
[--C-:B------:R-:W-:Y:S01]  /*9e50*/  SHF.R.S32.HI R5, RZ, 0x1f, R8.reuse ;  /* 0x0000001fff057819 */ /* 0x100fe20000011408 */
[----:B------:R-:W-:Y:S01]  /*9e60*/  UIADD3 UR5, UR13, UR5, URZ ;  /* 0x000000050d057290 */ /* 0x000fe2000fffe03f */
[----:B------:R-:W-:Y:S01]  /*9e70*/  IMAD.MOV R9, RZ, RZ, -R8 ;  /* 0x000000ffff097224 */ /* 0x000fe200078e0a08 */
[----:B------:R-:W-:Y:S01]  /*9e80*/  MOV R10, UR12 ;  /* 0x0000000c000a7c02 */ /* 0x000fe20008000f00 */
[----:B------:R-:W-:Y:S02]  /*9e90*/  IMAD.U32 R11, RZ, RZ, UR13 ;  /* 0x0000000dff0b7e24 */ /* 0x000fe4000f8e00ff */
[----:B------:R-:W-:Y:S01]  /*9ea0*/  IMAD R6, R9, c[0x0][0x4e8], R2 ;  /* 0x00013a0009067a24 */ /* 0x000fe200078e0202 */
[----:B------:R-:W-:Y:S01]  /*9eb0*/  MOV R11, UR5 ;  /* 0x00000005000b7c02 */ /* 0x000fe20008000f00 */
[----:B------:R-:W-:-:S04]  /*9ec0*/  IMAD R5, R5, c[0x0][0x3e0], RZ ;  /* 0x0000f80005057a24 */ /* 0x000fc800078e02ff */
[C---:B------:R-:W-:Y:S01]  /*9ed0*/  IMAD R2, R8.reuse, c[0x0][0x3e4], R5 ;  /* 0x0000f90008027a24 */ /* 0x040fe200078e0205 */
[----:B------:R-:W-:Y:S01]  /*9ee0*/  SHF.R.S32.HI R5, RZ, 0x1f, R6 ;  /* 0x0000001fff057819 */ /* 0x000fe20000011406 */
[----:B------:R-:W-:-:S04]  /*9ef0*/  IMAD.WIDE.U32 R8, R8, c[0x0][0x3e0], R10 ;  /* 0x0000f80008087a25 */ /* 0x000fc800078e000a */
[----:B------:R-:W-:Y:S02]  /*9f00*/  IMAD R5, R5, c[0x0][0x3d8], RZ ;  /* 0x0000f60005057a24 */ /* 0x000fe400078e02ff */
[----:B------:R-:W-:Y:S02]  /*9f10*/  IMAD.IADD R9, R9, 0x1, R2 ;  /* 0x0000000109097824 */ /* 0x000fe400078e0202 */
[C---:B------:R-:W-:Y:S02]  /*9f20*/  IMAD R5, R6.reuse, c[0x0][0x3dc], R5 ;  /* 0x0000f70006057a24 */ /* 0x040fe400078e0205 */
[----:B------:R-:W-:Y:S01]  /*9f30*/  IMAD.WIDE.U32 R8, R6, c[0x0][0x3d8], R8 ;  /* 0x0000f60006087a25 */ /* 0x000fe200078e0008 */
[----:B------:R-:W-:-:S04]  /*9f40*/  IADD3 R6, R7, 0x40, RZ ;  /* 0x0000004007067810 */ /* 0x000fc80007ffe0ff */
[----:B------:R-:W-:Y:S02]  /*9f50*/  IADD3 R5, R9, R5, RZ ;  /* 0x0000000509057210 */ /* 0x000fe40007ffe0ff */
[----:B------:R-:W-:-:S04]  /*9f60*/  LEA R9, P0, R8, c[0x0][0x380], 0x1 ;  /* 0x0000e00008097a11 */ /* 0x000fc800078008ff */
[----:B------:R-:W-:Y:S01]  /*9f70*/  LEA.HI.X R8, R8, c[0x0][0x384], R5, 0x1, P0 ;  /* 0x0000e10008087a11 */ /* 0x000fe200000f0c05 */
[----:B------:R1:W2:Y:S01]  /*9f80*/  SHFL.IDX PT, R10, R9, RZ, 0x181f ;  /* 0x00181fff090a7589 */ /* 0x0002a200000e0000 */
[----:B------:R-:W-:Y:S02]  /*9f90*/  ISETP.GE.AND P0, PT, R3, R4, PT ;  /* 0x000000040300720c */ /* 0x000fe40003f06270 */
[----:B------:R-:W-:Y:S01]  /*9fa0*/  IADD3 R5, R7, 0x80, RZ ;  /* 0x0000008007057810 */ /* 0x000fe20007ffe0ff */
[----:B------:R1:W3:Y:S10]  /*9fb0*/  SHFL.IDX PT, R11, R8, RZ, 0x181f ;  /* 0x00181fff080b7589 */ /* 0x0002f400000e0000 */
[----:B------:R-:W-:Y:S05]  /*9fc0*/  @P0 BRA `(.L_x_48) ;  /* 0x000000f000000947 */ /* 0x000fea0003800000 */
[----:B------:R-:W-:Y:S02]  /*9fd0*/  ISETP.GE.AND P1, PT, R6, c[0x0][0x3c8], PT ;  /* 0x0000f20006007a0c */ /* 0x000fe40003f26270 */
[----:B------:R-:W-:-:S02]  /*9fe0*/  ISETP.GE.AND P0, PT, R5, c[0x0][0x3c8], PT ;  /* 0x0000f20005007a0c */ /* 0x000fc40003f06270 */
[----:B------:R-:W-:-:S09]  /*9ff0*/  ISETP.GE.AND P2, PT, R7, c[0x0][0x3c8], PT ;  /* 0x0000f20007007a0c */ /* 0x000fd20003f46270 */
[----:B------:R-:W-:Y:S02]  /*a000*/  @!P1 SHF.R.S32.HI R13, RZ, 0x1f, R6 ;  /* 0x0000001fff0d9819 */ /* 0x000fe40000011406 */
[----:B------:R-:W-:Y:S02]  /*a010*/  @!P0 SHF.R.S32.HI R0, RZ, 0x1f, R5 ;  /* 0x0000001fff008819 */ /* 0x000fe40000011405 */
[----:B------:R-:W-:Y:S01]  /*a020*/  @!P1 LEA.HI R2, R13, R6, RZ, 0x3 ;  /* 0x000000060d029211 */ /* 0x000fe200078f18ff */
[--C-:B--23--:R-:W-:Y:S01]  /*a030*/  @!P2 IMAD.WIDE R12, R7, 0x2, R10.reuse ;  /* 0x00000002070ca825 */ /* 0x10cfe200078e020a */
[----:B------:R-:W-:Y:S02]  /*a040*/  @!P0 LEA.HI R0, R0, R5, RZ, 0x3 ;  /* 0x0000000500008211 */ /* 0x000fe400078f18ff */
[----:B------:R-:W-:Y:S02]  /*a050*/  @!P1 LOP3.LUT R2, R2, 0xfffffff8, RZ, 0xc0, !PT ;  /* 0xfffffff802029812 */ /* 0x000fe400078ec0ff */
[----:B------:R-:W-:Y:S01]  /*a060*/  @!P0 LOP3.LUT R0, R0, 0xfffffff8, RZ, 0xc0, !PT ;  /* 0xfffffff800008812 */ /* 0x000fe200078ec0ff */
[----:B------:R2:W-:Y:S02]  /*a070*/  @!P2 ST.E.128 [R12.64], RZ ;  /* 0x000000ff0c00a985 */ /* 0x0005e4000c101d0e */
[----:B------:R-:W-:-:S04]  /*a080*/  @!P1 IMAD.WIDE R14, R2, 0x2, R10 ;  /* 0x00000002020e9825 */ /* 0x000fc800078e020a */
[----:B------:R-:W-:Y:S01]  /*a090*/  @!P0 IMAD.WIDE R10, R0, 0x2, R10 ;  /* 0x00000002000a8825 */ /* 0x000fe200078e020a */
[----:B------:R2:W-:Y:S04]  /*a0a0*/  @!P1 ST.E.128 [R14.64], RZ ;  /* 0x000000ff0e009985 */ /* 0x0005e8000c101d0e */
[----:B------:R2:W-:Y:S02]  /*a0b0*/  @!P0 ST.E.128 [R10.64], RZ ;  /* 0x000000ff0a008985 */ /* 0x0005e4000c101d0e */
.L_x_48:
[----:B------:R-:W-:Y:S05]  /*a0c0*/  BSYNC B0 ;  /* 0x0000000000007941 */ /* 0x000fea0003800000 */
.L_x_47:
[----:B--2---:R-:W-:Y:S01]  /*a0d0*/  IADD3 R13, R3, 0x20, RZ ;  /* 0x00000020030d7810 */ /* 0x004fe20007ffe0ff */
[----:B---3--:R2:W3:Y:S01]  /*a0e0*/  SHFL.IDX PT, R11, R8, 0x1, 0x181f ;  /* 0x00381f00080b7f89 */ /* 0x0084e200000e0000 */
        /* <DEDUP_REMOVED lines=9> */
[----:B------:R-:W-:Y:S01]  /*a180*/  @!P1 LEA.HI R2, R13, R6, RZ, 0x3 ;  /* 0x000000060d029211 */ /* 0x000fe200078f18ff */
[--C-:B---34-:R-:W-:Y:S01]  /*a190*/  @!P2 IMAD.WIDE R12, R7, 0x2, R10.reuse ;  /* 0x00000002070ca825 */ /* 0x118fe200078e020a */
        /* <DEDUP_REMOVED lines=8> */
.L_x_50:
[----:B------:R-:W-:Y:S05]  /*a220*/  BSYNC B0 ;  /* 0x0000000000007941 */ /* 0x000fea0003800000 */
.L_x_49:
        /* <DEDUP_REMOVED lines=21> */
.L_x_52:
[----:B------:R-:W-:Y:S05]  /*a380*/  BSYNC B0 ;  /* 0x0000000000007941 */ /* 0x000fea0003800000 */
.L_x_51:
[----:B------:R-:W-:Y:S01]  /*a390*/  IADD3 R3, R3, 0x60, RZ ;  /* 0x0000006003037810 */ /* 0x000fe20007ffe0ff */
[----:B-1----:R1:W2:Y:S03]  /*a3a0*/  SHFL.IDX PT, R11, R8, 0x3, 0x181f ;  /* 0x00781f00080b7f89 */ /* 0x0022a600000e0000 */
[----:B------:R-:W-:Y:S01]  /*a3b0*/  ISETP.GE.AND P0, PT, R3, R4, PT ;  /* 0x000000040300720c */ /* 0x000fe20003f06270 */
[----:B----4-:R1:W4:-:S12]  /*a3c0*/  SHFL.IDX PT, R10, R9, 0x3, 0x181f ;  /* 0x00781f00090a7f89 */ /* 0x01031800000e0000 */
[----:B------:R-:W-:Y:S05]  /*a3d0*/  @P0 EXIT ;  /* 0x000000000000094d */ /* 0x000fea0003800000 */
[----:B------:R-:W-:Y:S02]  /*a3e0*/  ISETP.GE.AND P0, PT, R6, c[0x0][0x3c8], PT ;  /* 0x0000f20006007a0c */ /* 0x000fe40003f06270 */
[----:B------:R-:W-:-:S11]  /*a3f0*/  ISETP.GE.AND P1, PT, R7, c[0x0][0x3c8], PT ;  /* 0x0000f20007007a0c */ /* 0x000fd60003f26270 */
[----:B------:R-:W-:-:S04]  /*a400*/  @!P0 SHF.R.S32.HI R3, RZ, 0x1f, R6 ;  /* 0x0000001fff038819 */ /* 0x000fc80000011406 */
[----:B------:R-:W-:Y:S01]  /*a410*/  @!P0 LEA.HI R3, R3, R6, RZ, 0x3 ;  /* 0x0000000603038211 */ /* 0x000fe200078f18ff */
[----:B--2-4-:R-:W-:-:S03]  /*a420*/  @!P1 IMAD.WIDE R6, R7, 0x2, R10 ;  /* 0x0000000207069825 */ /* 0x014fc600078e020a */
[----:B------:R-:W-:Y:S02]  /*a430*/  @!P0 LOP3.LUT R3, R3, 0xfffffff8, RZ, 0xc0, !PT ;  /* 0xfffffff803038812 */ /* 0x000fe400078ec0ff */
[----:B------:R2:W-:Y:S03]  /*a440*/  @!P1 ST.E.128 [R6.64], RZ ;  /* 0x000000ff06009985 */ /* 0x0005e6000c101d0e */
[----:B------:R-:W-:-:S05]  /*a450*/  @!P0 IMAD.WIDE R2, R3, 0x2, R10 ;  /* 0x0000000203028825 */ /* 0x000fca00078e020a */
[----:B------:R2:W-:Y:S01]  /*a460*/  @!P0 ST.E.128 [R2.64], RZ ;  /* 0x000000ff02008985 */ /* 0x0005e2000c101d0e */
[----:B------:R-:W-:-:S13]  /*a470*/  ISETP.GE.AND P0, PT, R5, c[0x0][0x3c8], PT ;  /* 0x0000f20005007a0c */ /* 0x000fda0003f06270 */
[----:B------:R-:W-:Y:S05]  /*a480*/  @P0 EXIT ;  /* 0x000000000000094d */ /* 0x000fea0003800000 */
[----:B------:R-:W-:-:S04]  /*a490*/  SHF.R.S32.HI R0, RZ, 0x1f, R5 ;  /* 0x0000001fff007819 */ /* 0x000fc80000011405 */
[----:B------:R-:W-:-:S04]  /*a4a0*/  LEA.HI R0, R0, R5, RZ, 0x3 ;  /* 0x0000000500007211 */ /* 0x000fc800078f18ff */
[----:B--2---:R-:W-:-:S05]  /*a4b0*/  LOP3.LUT R3, R0, 0xfffffff8, RZ, 0xc0, !PT ;  /* 0xfffffff800037812 */ /* 0x004fca00078ec0ff */
[----:B------:R-:W-:-:S05]  /*a4c0*/  IMAD.WIDE R10, R3, 0x2, R10 ;  /* 0x00000002030a7825 */ /* 0x000fca00078e020a */
[----:B------:R-:W-:Y:S01]  /*a4d0*/  ST.E.128 [R10.64], RZ ;  /* 0x000000ff0a007985 */ /* 0x000fe2000c101d0e */
[----:B------:R-:W-:Y:S05]  /*a4e0*/  EXIT ;  /* 0x000000000000794d */ /* 0x000fea0003800000 */
.L_x_53:
        /* <DEDUP_REMOVED lines=9> */
.L_x_3395:


//--------------------- .text._ZN7cutlass13device_kernelIN5flash19enable_sm80_to_sm89INS1_16FlashAttnFwdSm80INS1_25CollectiveMainloopFwdSm80ILi8ELi1ELb0EN4cute5tupleIJNS5_1CILi128EEENS7_ILi64EEENS7_ILi192EEEEEELi192ENS_10bfloat16_tEfNS_4arch4Sm80ELb0ELb0ELb1ELb1ELb1ELb1ELb1ELb0EEENS1_21CollectiveEpilogueFwdINS6_IJS8_SA_S9_EEENS6_IJNS7_ILi1EEESI_SI_EEESC_SE_Li256ELb1ELb1ELb0ELb0EEENS1_19SingleTileSchedulerILb1ELb0ELb1ELi128EEEEEEEEEvNT_6ParamsE --------------------------
	.section	.text._ZN7cutlass13device_kernelIN5flash19enable_sm80_to_sm89INS1_16FlashAttnFwdSm80INS1_25CollectiveMainloopFwdSm80ILi8ELi1ELb0EN4cute5tupleIJNS5_1CILi128EEENS7_ILi64EEENS7_ILi192EEEEEELi192ENS_10bfloat16_tEfNS_4arch4Sm80ELb0ELb0ELb1ELb1ELb1ELb1ELb1ELb0EEENS1_21CollectiveEpilogueFwdINS6_IJS8_SA_S9_EEENS6_IJNS7_ILi1EEESI_SI_EEESC_SE_Li256ELb1ELb1ELb0ELb0EEENS1_19SingleTileSchedulerILb1ELb0ELb1ELi128EEEEEEEEEvNT_6ParamsE,"ax",@progbits
	.sectioninfo	@"SHI_REGISTERS=255"
	.align	128
.text._ZN7cutlass13device_kernelIN5flash19enable_sm80_to_sm89INS1_16FlashAttnFwdSm80INS1_25CollectiveMainloopFwdSm80ILi8ELi1ELb0EN4cute5tupleIJNS5_1CILi128EEENS7_ILi64EEENS7_ILi192EEEEEELi192ENS_10bfloat16_tEfNS_4arch4Sm80ELb0ELb0ELb1ELb1ELb1ELb1ELb1ELb0EEENS1_21CollectiveEpilogueFwdINS6_IJS8_SA_S9_EEENS6_IJNS7_ILi1EEESI_SI_EEESC_SE_Li256ELb1ELb1ELb0ELb0EEENS1_19SingleTileSchedulerILb1ELb0ELb1ELi128EEEEEEEEEvNT_6ParamsE:
        .type           _ZN7cutlass13device_kernelIN5flash19enable_sm80_to_sm89INS1_16FlashAttnFwdSm80INS1_25CollectiveMainloopFwdSm80ILi8ELi1ELb0EN4cute5tupleIJNS5_1CILi128EEENS7_ILi64EEENS7_ILi192EEEEEELi192ENS_10bfloat16_tEfNS_4arch4Sm80ELb0ELb0ELb1ELb1ELb1ELb1ELb1ELb0EEENS1_21CollectiveEpilogueFwdINS6_IJS8_SA_S9_EEENS6_IJNS7_ILi1EEESI_SI_EEESC_SE_Li256ELb1ELb1ELb0ELb0EEENS1_19SingleTileSchedulerILb1ELb0ELb1ELi128EEEEEEEEEvNT_6ParamsE,@function
        .size           _ZN7cutlass13device_kernelIN5flash19enable_sm80_to_sm89INS1_16FlashAttnFwdSm80INS1_25CollectiveMainloopFwdSm80ILi8ELi1ELb0EN4cute5tupleIJNS5_1CILi128EEENS7_ILi64EEENS7_ILi192EEEEEELi192ENS_10bfloat16_tEfNS_4arch4Sm80ELb0ELb0ELb1ELb1ELb1ELb1ELb1ELb0EEENS1_21CollectiveEpilogueFwdINS6_IJS8_SA_S9_EEENS6_IJNS7_ILi1EEESI_SI_EEESC_SE_Li256ELb1ELb1ELb0ELb0EEENS1_19SingleTileSchedulerILb1ELb0ELb1ELi128EEEEEEEEEvNT_6ParamsE,(.L_x_3396 - _ZN7cutlass13device_kernelIN5flash19enable_sm80_to_sm89INS1_16FlashAttnFwdSm80INS1_25CollectiveMainloopFwdSm80ILi8ELi1ELb0EN4cute5tupleIJNS5_1CILi128EEENS7_ILi64EEENS7_ILi192EEEEEELi192ENS_10bfloat16_tEfNS_4arch4Sm80ELb0ELb0ELb1ELb1ELb1ELb1ELb1ELb0EEENS1_21CollectiveEpilogueFwdINS6_IJS8_SA_S9_EEENS6_IJNS7_ILi1EEESI_SI_EEESC_SE_Li256ELb1ELb1ELb0ELb0EEENS1_19SingleTileSchedulerILb1ELb0ELb1ELi128EEEEEEEEEvNT_6ParamsE)
        .other          _ZN7cutlass13device_kernelIN5flash19enable_sm80_to_sm89INS1_16FlashAttnFwdSm80INS1_25CollectiveMainloopFwdSm80ILi8ELi1ELb0EN4cute5tupleIJNS5_1CILi128EEENS7_ILi64EEENS7_ILi192EEEEEELi192ENS_10bfloat16_tEfNS_4arch4Sm80ELb0ELb0ELb1ELb1ELb1ELb1ELb1ELb0EEENS1_21CollectiveEpilogueFwdINS6_IJS8_SA_S9_EEENS6_IJNS7_ILi1EEESI_SI_EEESC_SE_Li256ELb1ELb1ELb0ELb0EEENS1_19SingleTileSchedulerILb1ELb0ELb1ELi128EEEEEEEEEvNT_6ParamsE,@"STO_CUDA_ENTRY STV_DEFAULT"
_ZN7cutlass13device_kernelIN5flash19enable_sm80_to_sm89INS1_16FlashAttnFwdSm80INS1_25CollectiveMainloopFwdSm80ILi8ELi1ELb0EN4cute5tupleIJNS5_1CILi128EEENS7_ILi64EEENS7_ILi192EEEEEELi192ENS_10bfloat16_tEfNS_4arch4Sm80ELb0ELb0ELb1ELb1ELb1ELb1ELb1ELb0EEENS1_21CollectiveEpilogueFwdINS6_IJS8_SA_S9_EEENS6_IJNS7_ILi1EEESI_SI_EEESC_SE_Li256ELb1ELb1ELb0ELb0EEENS1_19SingleTileSchedulerILb1ELb0ELb1ELi128EEEEEEEEEvNT_6ParamsE:
[----:B------:R-:W-:Y:S02]  /*0000*/  MOV R1, c[0x0][0x28] ;  /* 0x00000a0000017a02 */ /* 0x000fe40000000f00 */
[----:B------:R-:W1:Y:S01]  /*0010*/  S2R R84, SR_TID.X ;  /* 0x0000000000547919 */ /* 0x000e620000002100 */
[----:B------:R-:W-:Y:S01]  /*0020*/  MOV R4, 0x4 ;  /* 0x0000000400047802 */ /* 0x000fe20000000f00 */
[----:B------:R-:W-:Y:S02]  /*0030*/  ULDC.64 UR6, c[0x0][0x118] ;  /* 0x0000460000067ab9 */ /* 0x000fe40000000a00 */
[----:B------:R-:W2:Y:S04]  /*0040*/  S2R R209, SR_CTAID.Z ;  /* 0x0000000000d17919 */ /* 0x000ea80000002700 */
[----:B------:R-:W3:Y:S01]  /*0050*/  S2R R86, SR_CTAID.X ;  /* 0x0000000000567919 */ /* 0x000ee20000002500 */
[----:B-1----:R-:W-:Y:S01]  /*0060*/  SHF.R.U32.HI R0, RZ, 0x5, R84 ;  /* 0x00000005ff007819 */ /* 0x002fe20000011654 */
[----:B--2---:R-:W-:-:S05]  /*0070*/  IMAD.WIDE R2, R209, R4, c[0x0][0x568] ;  /* 0x00015a00d1027625 */ /* 0x004fca00078e0204 */
[----:B------:R-:W1:Y:S02]  /*0080*/  SHFL.IDX PT, R0, R0, RZ, 0x1f ;  /* 0x00001fff00007589 */ /* 0x000e6400000e0000 */
[----:B-1----:R-:W-:-:S13]  /*0090*/  ISETP.NE.AND P0, PT, R0, RZ, PT ;  /* 0x000000ff0000720c */ /* 0x002fda0003f05270 */
[----:B------:R-:W-:Y:S05]  /*00a0*/  @!P0 BRA `(.L_x_54) ;  /* 0x0000013000008947 */ /* 0x000fea0003800000 */
[----:B---3--:R-:W-:-:S04]  /*00b0*/  ISETP.NE.U32.AND P0, PT, RZ, c[0x0][0x568], PT ;  /* 0x00015a00ff007a0c */ /* 0x008fc80003f05070 */
[----:B------:R-:W-:-:S13]  /*00c0*/  ISETP.NE.AND.EX P0, PT, RZ, c[0x0][0x56c], PT, P0 ;  /* 0x00015b00ff007a0c */ /* 0x000fda0003f05300 */
[----:B------:R-:W-:Y:S05]  /*00d0*/  @!P0 BRA `(.L_x_55) ;  /* 0x0000002000008947 */ /* 0x000fea0003800000 */
[----:B------:R1:W5:Y:S01]  /*00e0*/  LDG.E R3, [R2.64] ;  /* 0x0000000602037981 */ /* 0x000362000c1e1900 */
[----:B------:R-:W-:Y:S05]  /*00f0*/  BRA `(.L_x_56) ;  /* 0x0000009000007947 */ /* 0x000fea0003800000 */
.L_x_55:
[----:B------:R-:W-:-:S04]  /*0100*/  ISETP.NE.U32.AND P0, PT, RZ, c[0x0][0x560], PT ;  /* 0x00015800ff007a0c */ /* 0x000fc80003f05070 */
[----:B------:R-:W-:-:S13]  /*0110*/  ISETP.NE.AND.EX P0, PT, RZ, c[0x0][0x564], PT, P0 ;  /* 0x00015900ff007a0c */ /* 0x000fda0003f05300 */
[----:B------:R-:W-:Y:S05]  /*0120*/  @!P0 BRA `(.L_x_57) ;  /* 0x0000005000008947 */ /* 0x000fea0003800000 */
[----:B------:R-:W-:-:S05]  /*0130*/  IMAD.WIDE R6, R209, R4, c[0x0][0x560] ;  /* 0x00015800d1067625 */ /* 0x000fca00078e0204 */
[----:B------:R-:W2:Y:S04]  /*0140*/  LDG.E R3, [R6.64] ;  /* 0x0000000606037981 */ /* 0x000ea8000c1e1900 */
[----:B------:R-:W2:Y:S02]  /*0150*/  LDG.E R0, [R6.64+0x4] ;  /* 0x0000040606007981 */ /* 0x000ea4000c1e1900 */
[----:B--2---:R-:W-:Y:S01]  /*0160*/  IADD3 R3, -R3, R0, RZ ;  /* 0x0000000003037210 */ /* 0x004fe20007ffe1ff */
[----:B------:R-:W-:Y:S05]  /*0170*/  BRA `(.L_x_56) ;  /* 0x0000001000007947 */ /* 0x000fea0003800000 */
.L_x_57:
[----:B------:R-:W-:-:S05]  /*0180*/  MOV R3, c[0x0][0x54c] ;  /* 0x0001530000037a02 */ /* 0x000fca0000000f00 */
.L_x_56:
[----:B-----5:R-:W-:Y:S01]  /*0190*/  IMAD R3, R3, c[0x0][0x548], RZ ;  /* 0x0001520003037a24 */ /* 0x020fe200078e02ff */
[----:B------:R-:W-:-:S04]  /*01a0*/  SHF.L.U32 R0, R86, 0x7, RZ ;  /* 0x0000000756007819 */ /* 0x000fc800000006ff */
[----:B------:R-:W-:-:S04]  /*01b0*/  ISETP.GE.AND P0, PT, R0, R3, PT ;  /* 0x000000030000720c */ /* 0x000fc80003f06270 */
[----:B------:R-:W-:Y:S01]  /*01c0*/  SEL R209, R209, 0xffffffff, !P0 ;  /* 0xffffffffd1d17807 */ /* 0x000fe20004000000 */
[----:B------:R-:W-:Y:S05]  /*01d0*/  BRA `(.L_x_58) ;  /* 0x0000012000007947 */ /* 0x000fea0003800000 */
.L_x_54:
[----:B---3--:R-:W-:-:S04]  /*01e0*/  ISETP.NE.U32.AND P0, PT, RZ, c[0x0][0x568], PT ;  /* 0x00015a00ff007a0c */ /* 0x008fc80003f05070 */
[----:B------:R-:W-:-:S13]  /*01f0*/  ISETP.NE.AND.EX P0, PT, RZ, c[0x0][0x56c], PT, P0 ;  /* 0x00015b00ff007a0c */ /* 0x000fda0003f05300 */
[----:B------:R-:W-:Y:S05]  /*0200*/  @!P0 BRA `(.L_x_59) ;  /* 0x0000002000008947 */ /* 0x000fea0003800000 */
[----:B------:R1:W5:Y:S01]  /*0210*/  LDG.E R3, [R2.64] ;  /* 0x0000000602037981 */ /* 0x000362000c1e1900 */
[----:B------:R-:W-:Y:S05]  /*0220*/  BRA `(.L_x_60) ;  /* 0x0000009000007947 */ /* 0x000fea0003800000 */
.L_x_59:
        /* <DEDUP_REMOVED lines=8> */
.L_x_61:
[----:B------:R-:W-:-:S05]  /*02b0*/  MOV R3, c[0x0][0x54c] ;  /* 0x0001530000037a02 */ /* 0x000fca0000000f00 */
.L_x_60:
[----:B-----5:R-:W-:Y:S01]  /*02c0*/  IMAD R3, R3, c[0x0][0x548], RZ ;  /* 0x0001520003037a24 */ /* 0x020fe200078e02ff */
[----:B------:R-:W-:-:S04]  /*02d0*/  SHF.L.U32 R0, R86, 0x7, RZ ;  /* 0x0000000756007819 */ /* 0x000fc800000006ff */
[----:B------:R-:W-:-:S04]  /*02e0*/  ISETP.GE.AND P0, PT, R0, R3, PT ;  /* 0x000000030000720c */ /* 0x000fc80003f06270 */
[----:B------:R-:W-:-:S04]  /*02f0*/  SEL R209, R209, 0xffffffff, !P0 ;  /* 0xffffffffd1d17807 */ /* 0x000fc80004000000 */
.L_x_58:
[----:B------:R-:W-:-:S13]  /*0300*/  ISETP.GE.AND P0, PT, R209, RZ, PT ;  /* 0x000000ffd100720c */ /* 0x000fda0003f06270 */
[----:B------:R-:W-:Y:S05]  /*0310*/  @!P0 EXIT ;  /* 0x000000000000894d */ /* 0x000fea0003800000 */
[----:B------:R-:W-:Y:S01]  /*0320*/  ISETP.NE.U32.AND P0, PT, RZ, c[0x0][0x370], PT ;  /* 0x0000dc00ff007a0c */ /* 0x000fe20003f05070 */
[----:B------:R-:W-:Y:S01]  /*0330*/  IMAD.MOV.U32 R89, RZ, RZ, c[0x0][0x168] ;  /* 0x00005a00ff597624 */ /* 0x000fe200078e00ff */
[----:B------:R-:W-:Y:S01]  /*0340*/  ISETP.NE.U32.AND P1, PT, RZ, c[0x0][0x360], PT ;  /* 0x0000d800ff007a0c */ /* 0x000fe20003f25070 */
[----:B------:R-:W-:Y:S01]  /*0350*/  IMAD.MOV.U32 R153, RZ, RZ, RZ ;  /* 0x000000ffff997224 */ /* 0x000fe200078e00ff */
[----:B------:R-:W-:Y:S01]  /*0360*/  ISETP.NE.AND.EX P2, PT, RZ, c[0x0][0x374], PT, P0 ;  /* 0x0000dd00ff007a0c */ /* 0x000fe20003f45300 */
[----:B------:R-:W-:Y:S01]  /*0370*/  IMAD.MOV.U32 R175, RZ, RZ, RZ ;  /* 0x000000ffffaf7224 */ /* 0x000fe200078e00ff */
[----:B------:R-:W-:Y:S01]  /*0380*/  ISETP.NE.AND.EX P0, PT, RZ, c[0x0][0x364], PT, P1 ;  /* 0x0000d900ff007a0c */ /* 0x000fe20003f05310 */
[CC--:B------:R-:W-:Y:S01]  /*0390*/  IMAD.WIDE R10, R209.reuse, R4.reuse, c[0x0][0x348] ;  /* 0x0000d200d10a7625 */ /* 0x0c0fe200078e0204 */
[----:B------:R-:W-:Y:S02]  /*03a0*/  ISETP.NE.U32.AND P1, PT, RZ, c[0x0][0x348], PT ;  /* 0x0000d200ff007a0c */ /* 0x000fe40003f25070 */
[----:B------:R-:W-:Y:S01]  /*03b0*/  ISETP.NE.U32.AND P3, PT, RZ, c[0x0][0x350], PT ;  /* 0x0000d400ff007a0c */ /* 0x000fe20003f65070 */
[----:B------:R-:W-:Y:S01]  /*03c0*/  IMAD.WIDE R8, R209, R4, c[0x0][0x350] ;  /* 0x0000d400d1087625 */ /* 0x000fe200078e0204 */
[----:B------:R-:W-:-:S02]  /*03d0*/  ISETP.NE.U32.AND P4, PT, RZ, c[0x0][0x358], PT ;  /* 0x0000d600ff007a0c */ /* 0x000fc40003f85070 */
[----:B------:R-:W-:Y:S01]  /*03e0*/  ISETP.NE.AND.EX P1, PT, RZ, c[0x0][0x34c], PT, P1 ;  /* 0x0000d300ff007a0c */ /* 0x000fe20003f25310 */
[CC--:B------:R-:W-:Y:S01]  /*03f0*/  IMAD.WIDE R6, R209.reuse, R4.reuse, c[0x0][0x358] ;  /* 0x0000d600d1067625 */ /* 0x0c0fe200078e0204 */
[----:B------:R-:W-:Y:S02]  /*0400*/  ISETP.NE.AND.EX P3, PT, RZ, c[0x0][0x354], PT, P3 ;  /* 0x0000d500ff007a0c */ /* 0x000fe40003f65330 */
[----:B------:R-:W-:Y:S01]  /*0410*/  ISETP.NE.AND.EX P4, PT, RZ, c[0x0][0x35c], PT, P4 ;  /* 0x0000d700ff007a0c */ /* 0x000fe20003f85340 */
[CC--:B------:R-:W-:Y:S01]  /*0420*/  @P0 IMAD.WIDE R12, R209.reuse, R4.reuse, c[0x0][0x360] ;  /* 0x0000d800d10c0625 */ /* 0x0c0fe200078e0204 */
[----:B------:R-:W-:Y:S01]  /*0430*/  MOV R97, RZ ;  /* 0x000000ff00617202 */ /* 0x000fe20000000f00 */
[----:B------:R-:W2:Y:S01]  /*0440*/  S2R R207, SR_CTAID.Y ;  /* 0x0000000000cf7919 */ /* 0x000ea20000002600 */
[----:B------:R-:W-:Y:S01]  /*0450*/  ULDC UR5, c[0x0][0x2ac] ;  /* 0x0000ab0000057ab9 */ /* 0x000fe20000000800 */
[----:B------:R-:W-:Y:S02]  /*0460*/  IMAD.MOV.U32 R208, RZ, RZ, RZ ;  /* 0x000000ffffd07224 */ /* 0x000fe400078e00ff */
[----:B------:R3:W5:Y:S01]  /*0470*/  @P0 LDG.E R89, [R12.64] ;  /* 0x000000060c590981 */ /* 0x000762000c1e1900 */
[----:B------:R-:W-:Y:S01]  /*0480*/  ULDC UR4, c[0x0][0x1d0] ;  /* 0x0000740000047ab9 */ /* 0x000fe20000000800 */
[----:B-1----:R-:W-:-:S02]  /*0490*/  @P2 IMAD.WIDE R2, R209, R4, c[0x0][0x370] ;  /* 0x0000dc00d1022625 */ /* 0x002fc400078e0204 */
[----:B------:R3:W5:Y:S04]  /*04a0*/  @P1 LDG.E R153, [R10.64] ;  /* 0x000000060a991981 */ /* 0x000768000c1e1900 */
[----:B------:R3:W5:Y:S04]  /*04b0*/  @P3 LDG.E R97, [R8.64] ;  /* 0x0000000608613981 */ /* 0x000768000c1e1900 */
[----:B------:R3:W5:Y:S01]  /*04c0*/  @P4 LDG.E R175, [R6.64] ;  /* 0x0000000606af4981 */ /* 0x000762000c1e1900 */
[----:B------:R-:W-:-:S03]  /*04d0*/  UIMAD UR4, UR5, UR4, URZ ;  /* 0x00000004050472a4 */ /* 0x000fc6000f8e023f */
[----:B------:R1:W5:Y:S01]  /*04e0*/  @P2 LDG.E R208, [R2.64] ;  /* 0x0000000602d02981 */ /* 0x000362000c1e1900 */
[----:B------:R-:W-:Y:S01]  /*04f0*/  IMAD.MOV.U32 R154, RZ, RZ, c[0x0][0x228] ;  /* 0x00008a00ff9a7624 */ /* 0x000fe200078e00ff */
[----:B--2---:R-:W-:Y:S02]  /*0500*/  SHF.R.S32.HI R88, RZ, 0x1f, R207 ;  /* 0x0000001fff587819 */ /* 0x004fe400000114cf */
[----:B-1----:R-:W-:Y:S01]  /*0510*/  MOV R2, UR4 ;  /* 0x0000000400027c02 */ /* 0x002fe20008000f00 */
[----:B------:R-:W-:Y:S05]  /*0520*/  @P0 BRA `(.L_x_62) ;  /* 0x0000004000000947 */ /* 0x000fea0003800000 */
[----:B---3--:R-:W-:Y:S05]  /*0530*/  @!P1 BRA `(.L_x_62) ;  /* 0x0000003000009947 */ /* 0x008fea0003800000 */
[----:B-----5:R-:W2:Y:S04]  /*0540*/  LDG.E R89, [R10.64] ;  /* 0x000000060a597981 */ /* 0x020ea8000c1e1900 */
[----:B------:R-:W2:Y:S02]  /*0550*/  LDG.E R0, [R10.64+0x4] ;  /* 0x000004060a007981 */ /* 0x000ea4000c1e1900 */
[----:B--2---:R-:W-:-:S02]  /*0560*/  IADD3 R89, -R89, R0, RZ ;  /* 0x0000000059597210 */ /* 0x004fc40007ffe1ff */
.L_x_62:
[----:B---3--:R-:W-:-:S04]  /*0570*/  ISETP.NE.U32.AND P0, PT, RZ, c[0x0][0x368], PT ;  /* 0x0000da00ff007a0c */ /* 0x008fc80003f05070 */
[----:B------:R-:W-:-:S13]  /*0580*/  ISETP.NE.AND.EX P0, PT, RZ, c[0x0][0x36c], PT, P0 ;  /* 0x0000db00ff007a0c */ /* 0x000fda0003f05300 */
[----:B------:R-:W-:Y:S05]  /*0590*/  @!P0 BRA `(.L_x_63) ;  /* 0x0000003000008947 */ /* 0x000fea0003800000 */
[----:B------:R-:W-:-:S06]  /*05a0*/  IMAD.WIDE R2, R209, R4, c[0x0][0x368] ;  /* 0x0000da00d1027625 */ /* 0x000fcc00078e0204 */
[----:B------:R1:W5:Y:S01]  /*05b0*/  LDG.E R2, [R2.64] ;  /* 0x0000000602027981 */ /* 0x000362000c1e1900 */
[----:B------:R-:W-:Y:S05]  /*05c0*/  BRA `(.L_x_64) ;  /* 0x0000004000007947 */ /* 0x000fea0003800000 */
.L_x_63:
[----:B------:R-:W-:Y:S05]  /*05d0*/  @!P3 BRA `(.L_x_64) ;  /* 0x000000300000b947 */ /* 0x000fea0003800000 */
[----:B------:R-:W2:Y:S04]  /*05e0*/  LDG.E R2, [R8.64] ;  /* 0x0000000608027981 */ /* 0x000ea8000c1e1900 */
[----:B------:R-:W2:Y:S02]  /*05f0*/  LDG.E R3, [R8.64+0x4] ;  /* 0x0000040608037981 */ /* 0x000ea4000c1e1900 */
[----:B--2---:R-:W-:Y:S02]  /*0600*/  IADD3 R2, -R2, R3, RZ ;  /* 0x0000000302027210 */ /* 0x004fe40007ffe1ff */
.L_x_64:
[----:B------:R-:W2:Y:S04]  /*0610*/  @P4 LDG.E R0, [R6.64] ;  /* 0x0000000606004981 */ /* 0x000ea8000c1e1900 */
[----:B------:R-:W2:Y:S01]  /*0620*/  @P4 LDG.E R5, [R6.64+0x4] ;  /* 0x0000040606054981 */ /* 0x000ea2000c1e1900 */
[----:B-1---5:R-:W-:Y:S01]  /*0630*/  IMAD.IADD R3, R2, 0x1, -R208 ;  /* 0x0000000102037824 */ /* 0x022fe200078e0ad0 */
[----:B------:R-:W-:Y:S01]  /*0640*/  ISETP.NE.U32.AND P0, PT, RZ, c[0x0][0x378], PT ;  /* 0x0000de00ff007a0c */ /* 0x000fe20003f05070 */
[----:B------:R-:W-:-:S03]  /*0650*/  IMAD.MOV.U32 R87, RZ, RZ, R2 ;  /* 0x000000ffff577224 */ /* 0x000fc600078e0002 */
[----:B------:R-:W-:Y:S01]  /*0660*/  ISETP.NE.AND.EX P0, PT, RZ, c[0x0][0x37c], PT, P0 ;  /* 0x0000df00ff007a0c */ /* 0x000fe20003f05300 */
[----:B------:R-:W-:-:S05]  /*0670*/  IMAD.MOV R105, RZ, RZ, -R3 ;  /* 0x000000ffff697224 */ /* 0x000fca00078e0a03 */
[----:B------:R-:W-:-:S07]  /*0680*/  IMNMX R105, RZ, R105, !PT ;  /* 0x00000069ff697217 */ /* 0x000fce0007800200 */
[----:B------:R-:W-:-:S05]  /*0690*/  @P0 IMAD.WIDE R8, R209, R4, c[0x0][0x378] ;  /* 0x0000de00d1080625 */ /* 0x000fca00078e0204 */
[----:B------:R1:W5:Y:S01]  /*06a0*/  @P0 LDG.E R87, [R8.64] ;  /* 0x0000000608570981 */ /* 0x000362000c1e1900 */
[----:B--2---:R-:W-:-:S04]  /*06b0*/  @P4 IMAD.IADD R154, R5, 0x1, -R0 ;  /* 0x00000001059a4824 */ /* 0x004fc800078e0a00 */
[----:B------:R-:W-:-:S05]  /*06c0*/  IMAD.IADD R85, R3, 0x1, R154 ;  /* 0x0000000103557824 */ /* 0x000fca00078e029a */
[----:B------:R-:W-:-:S04]  /*06d0*/  IADD3 R0, R85, 0x3f, RZ ;  /* 0x0000003f55007810 */ /* 0x000fc80007ffe0ff */
[----:B------:R-:W-:-:S04]  /*06e0*/  SHF.R.S32.HI R133, RZ, 0x1f, R0 ;  /* 0x0000001fff857819 */ /* 0x000fc80000011400 */
[----:B------:R-:W-:-:S04]  /*06f0*/  LEA.HI R133, R133, R0, RZ, 0x6 ;  /* 0x0000000085857211 */ /* 0x000fc800078f30ff */
[----:B------:R-:W-:-:S05]  /*0700*/  LOP3.LUT R83, R133, 0xffffffc0, RZ, 0xc0, !PT ;  /* 0xffffffc085537812 */ /* 0x000fca00078ec0ff */
[----:B------:R-:W-:-:S05]  /*0710*/  IMAD.IADD R3, R83, 0x1, -R3 ;  /* 0x0000000153037824 */ /* 0x000fca00078e0a03 */
[----:B------:R-:W-:-:S04]  /*0720*/  IMNMX R6, R3, R154, PT ;  /* 0x0000009a03067217 */ /* 0x000fc80003800200 */
[----:B------:R-:W-:Y:S02]  /*0730*/  ISETP.GT.AND P0, PT, R6, R105, PT ;  /* 0x000000690600720c */ /* 0x000fe40003f04270 */
[----:B------:R-:W-:-:S05]  /*0740*/  SHF.R.U32.HI R105, RZ, 0x6, R105 ;  /* 0x00000006ff697819 */ /* 0x000fca0000011669 */
[----:B------:R-:W-:-:S06]  /*0750*/  IMAD.MOV.U32 R0, RZ, RZ, R105 ;  /* 0x000000ffff007224 */ /* 0x000fcc00078e0069 */
[----:B------:R-:W-:-:S04]  /*0760*/  @P0 IADD3 R6, R6, 0x3f, RZ ;  /* 0x0000003f06060810 */ /* 0x000fc80007ffe0ff */
[----:B------:R-:W-:-:S04]  /*0770*/  @P0 SHF.R.S32.HI R3, RZ, 0x1f, R6 ;  /* 0x0000001fff030819 */ /* 0x000fc80000011406 */
[----:B------:R-:W-:-:S04]  /*0780*/  @P0 LEA.HI R3, R3, R6, RZ, 0x6 ;  /* 0x0000000603030211 */ /* 0x000fc800078f30ff */
[----:B------:R-:W-:-:S04]  /*0790*/  @P0 SHF.R.S32.HI R0, RZ, 0x6, R3 ;  /* 0x00000006ff000819 */ /* 0x000fc80000011403 */
[----:B------:R-:W-:-:S13]  /*07a0*/  ISETP.GT.AND P0, PT, R0, R105, PT ;  /* 0x000000690000720c */ /* 0x000fda0003f04270 */
[----:B------:R-:W-:Y:S05]  /*07b0*/  @!P0 BRA `(.L_x_65) ;  /* 0x0000565000008947 */ /* 0x000fea0003800000 */
[----:B-1----:R-:W-:-:S04]  /*07c0*/  ISETP.NE.U32.AND P3, PT, RZ, c[0x0][0x340], PT ;  /* 0x0000d000ff007a0c */ /* 0x002fc80003f65070 */
[----:B------:R-:W-:-:S13]  /*07d0*/  ISETP.NE.AND.EX P3, PT, RZ, c[0x0][0x344], PT, P3 ;  /* 0x0000d100ff007a0c */ /* 0x000fda0003f65330 */
[----:B------:R-:W-:-:S06]  /*07e0*/  @P3 IMAD.WIDE R160, R209, R4, c[0x0][0x340] ;  /* 0x0000d000d1a03625 */ /* 0x000fcc00078e0204 */
[----:B------:R-:W2:Y:S01]  /*07f0*/  @P3 LDG.E R160, [R160.64] ;  /* 0x00000006a0a03981 */ /* 0x000ea2000c1e1900 */
[----:B------:R-:W-:Y:S01]  /*0800*/  SHF.R.S32.HI R7, RZ, 0x1f, R84 ;  /* 0x0000001fff077819 */ /* 0x000fe20000011454 */
[----:B------:R-:W-:Y:S01]  /*0810*/  IMAD.MOV.U32 R122, RZ, RZ, c[0x0][0x238] ;  /* 0x00008e00ff7a7624 */ /* 0x000fe200078e00ff */
[----:B------:R-:W-:Y:S01]  /*0820*/  SHF.R.S32.HI R3, RZ, 0x1f, R175 ;  /* 0x0000001fff037819 */ /* 0x000fe200000114af */
[----:B------:R-:W-:Y:S01]  /*0830*/  IMAD.MOV.U32 R111, RZ, RZ, 0x6 ;  /* 0x00000006ff6f7424 */ /* 0x000fe200078e00ff */
[-C--:B------:R-:W-:Y:S01]  /*0840*/  LEA.HI R4, R7, R84.reuse, RZ, 0x3 ;  /* 0x0000005407047211 */ /* 0x080fe200078f18ff */
[----:B------:R-:W-:Y:S01]  /*0850*/  IMAD.IADD R97, R97, 0x1, R2 ;  /* 0x0000000161617824 */ /* 0x000fe200078e0202 */
[----:B------:R-:W-:Y:S01]  /*0860*/  IADD3 R147, R0, -0x1, RZ ;  /* 0xffffffff00937810 */ /* 0x000fe20007ffe0ff */
[----:B------:R-:W-:Y:S01]  /*0870*/  IMAD.SHL.U32 R108, R122, 0x40, RZ ;  /* 0x000000407a6c7824 */ /* 0x000fe200078e00ff */
[----:B------:R-:W-:Y:S01]  /*0880*/  LOP3.LUT R5, R4, 0x1ffffff8, RZ, 0xc0, !PT ;  /* 0x1ffffff804057812 */ /* 0x000fe200078ec0ff */
[----:B------:R-:W-:Y:S01]  /*0890*/  IMAD R172, R88, c[0x0][0x240], RZ ;  /* 0x0000900058ac7a24 */ /* 0x000fe200078e02ff */
[----:B------:R-:W-:Y:S01]  /*08a0*/  SHF.R.S32.HI R4, RZ, 0x3, R4 ;  /* 0x00000003ff047819 */ /* 0x000fe20000011404 */
[----:B------:R-:W-:Y:S01]  /*08b0*/  IMAD.MOV.U32 R121, RZ, RZ, 0x5 ;  /* 0x00000005ff797424 */ /* 0x000fe200078e00ff */
[----:B------:R-:W-:Y:S01]  /*08c0*/  SHF.L.U64.HI R107, R122, R111, c[0x0][0x23c] ;  /* 0x00008f007a6b7619 */ /* 0x000fe2000001026f */
[----:B------:R-:W-:Y:S01]  /*08d0*/  IMAD.IADD R10, R84, 0x1, -R5 ;  /* 0x00000001540a7824 */ /* 0x000fe200078e0a05 */
[----:B------:R-:W-:Y:S01]  /*08e0*/  IADD3 R174, P0, R4, R175, RZ ;  /* 0x000000af04ae7210 */ /* 0x000fe20007f1e0ff */
[----:B------:R-:W-:Y:S01]  /*08f0*/  IMAD.IADD R104, R154, 0x1, -R4 ;  /* 0x000000019a687824 */ /* 0x000fe200078e0a04 */
[----:B------:R-:W-:Y:S01]  /*0900*/  SHF.R.S32.HI R2, RZ, 0x1f, R147 ;  /* 0x0000001fff027819 */ /* 0x000fe20000011493 */
[----:B------:R-:W-:Y:S01]  /*0910*/  IMAD.SHL.U32 R10, R10, 0x8, RZ ;  /* 0x000000080a0a7824 */ /* 0x000fe200078e00ff */
[----:B------:R-:W-:Y:S01]  /*0920*/  LEA.HI.X.SX32 R175, R4, R3, 0x1, P0 ;  /* 0x0000000304af7211 */ /* 0x000fe200000f0eff */
[----:B------:R-:W-:Y:S01]  /*0930*/  IMAD R0, R147, -0x40, R104 ;  /* 0xffffffc093007824 */ /* 0x000fe200078e0268 */
[----:B------:R-:W-:Y:S01]  /*0940*/  LEA.HI R149, R7, R84, RZ, 0x2 ;  /* 0x0000005407957211 */ /* 0x000fe200078f10ff */
[----:B------:R-:W-:Y:S01]  /*0950*/  IMAD R9, R107, R147, RZ ;  /* 0x000000936b097224 */ /* 0x000fe200078e02ff */
[--C-:B------:R-:W-:Y:S01]  /*0960*/  SHF.R.S32.HI R11, RZ, 0x1f, R10.reuse ;  /* 0x0000001fff0b7819 */ /* 0x100fe2000001140a */
[----:B------:R-:W-:Y:S01]  /*0970*/  IMAD R3, R175, c[0x0][0x238], RZ ;  /* 0x00008e00af037a24 */ /* 0x000fe200078e02ff */
[----:B------:R-:W-:Y:S01]  /*0980*/  ISETP.GE.AND P1, PT, R0, 0x1, PT ;  /* 0x000000010000780c */ /* 0x000fe20003f26270 */
[----:B------:R-:W-:Y:S01]  /*0990*/  IMAD R2, R2, R108, R9 ;  /* 0x0000006c02027224 */ /* 0x000fe200078e0209 */
[----:B------:R-:W-:Y:S01]  /*09a0*/  ISETP.GT.AND P0, PT, R0, 0x20, PT ;  /* 0x000000200000780c */ /* 0x000fe20003f04270 */
[----:B------:R-:W-:Y:S01]  /*09b0*/  IMAD R12, R174, c[0x0][0x23c], R3 ;  /* 0x00008f00ae0c7a24 */ /* 0x000fe200078e0203 */
[----:B------:R-:W-:Y:S01]  /*09c0*/  IADD3 R0, R10, 0x80, RZ ;  /* 0x000000800a007810 */ /* 0x000fe20007ffe0ff */
[----:B------:R-:W-:Y:S01]  /*09d0*/  IMAD.WIDE.U32 R8, R174, c[0x0][0x238], R10 ;  /* 0x00008e00ae087a25 */ /* 0x000fe200078e000a */
[----:B------:R-:W-:Y:S01]  /*09e0*/  SEL R170, R209, RZ, !P4 ;  /* 0x000000ffd1aa7207 */ /* 0x000fe20006000000 */
[----:B------:R-:W-:Y:S01]  /*09f0*/  ULDC.U8 UR4, c[0x0][0x298] ;  /* 0x0000a60000047ab9 */ /* 0x000fe20000000000 */
[----:B------:R-:W-:Y:S01]  /*0a00*/  ISETP.GE.AND P5, PT, R0, c[0x0][0x1d4], PT ;  /* 0x0000750000007a0c */ /* 0x000fe20003fa6270 */
[----:B------:R-:W-:Y:S01]  /*0a10*/  IMAD.SHL.U32 R5, R4, 0x40, RZ ;  /* 0x0000004004057824 */ /* 0x000fe200078e00ff */
[----:B------:R-:W-:Y:S01]  /*0a20*/  SHF.R.S32.HI R0, RZ, 0x1f, R209 ;  /* 0x0000001fff007819 */ /* 0x000fe200000114d1 */
[----:B------:R-:W-:Y:S01]  /*0a30*/  IMAD.IADD R13, R9, 0x1, R12 ;  /* 0x00000001090d7824 */ /* 0x000fe200078e020c */
[----:B------:R-:W-:Y:S01]  /*0a40*/  IADD3 R3, R10, 0x40, RZ ;  /* 0x000000400a037810 */ /* 0x000fe20007ffe0ff */
[----:B------:R-:W-:Y:S01]  /*0a50*/  IMAD.MOV.U32 R12, RZ, RZ, R8 ;  /* 0x000000ffff0c7224 */ /* 0x000fe200078e0008 */
[----:B------:R-:W-:Y:S01]  /*0a60*/  LOP3.LUT R5, R5, 0x1c0, RZ, 0xc0, !PT ;  /* 0x000001c005057812 */ /* 0x000fe200078ec0ff */
[C---:B------:R-:W-:Y:S01]  /*0a70*/  IMAD R172, R207.reuse, c[0x0][0x244], R172 ;  /* 0x00009100cfac7a24 */ /* 0x040fe200078e02ac */
[----:B------:R-:W-:Y:S01]  /*0a80*/  SEL R103, R0, RZ, !P4 ;  /* 0x000000ff00677207 */ /* 0x000fe20006000000 */
[----:B------:R-:W-:Y:S01]  /*0a90*/  IMAD.WIDE.U32 R12, R207, c[0x0][0x240], R12 ;  /* 0x00009000cf0c7a25 */ /* 0x000fe200078e000c */
[----:B------:R-:W-:-:S02]  /*0aa0*/  LOP3.LUT R4, R5, 0x38, R10, 0xf8, !PT ;  /* 0x0000003805047812 */ /* 0x000fc400078ef80a */
[----:B------:R-:W-:Y:S01]  /*0ab0*/  SHF.R.U32.HI R5, RZ, 0x3, R5 ;  /* 0x00000003ff057819 */ /* 0x000fe20000011605 */
[----:B------:R-:W-:Y:S01]  /*0ac0*/  IMAD.IADD R173, R13, 0x1, R172 ;  /* 0x000000010dad7824 */ /* 0x000fe200078e02ac */
[----:B------:R-:W-:Y:S01]  /*0ad0*/  SHF.R.S32.HI R152, RZ, 0x2, R149 ;  /* 0x00000002ff987819 */ /* 0x000fe20000011495 */
[----:B------:R-:W-:Y:S01]  /*0ae0*/  IMAD R181, R103, c[0x0][0x248], RZ ;  /* 0x0000920067b57a24 */ /* 0x000fe200078e02ff */
[----:B------:R-:W-:Y:S01]  /*0af0*/  LOP3.LUT R4, R4, R5, RZ, 0x3c, !PT ;  /* 0x0000000504047212 */ /* 0x000fe200078e3cff */
[----:B------:R-:W-:Y:S01]  /*0b00*/  IMAD.MOV.U32 R172, RZ, RZ, R12 ;  /* 0x000000ffffac7224 */ /* 0x000fe200078e000c */
[----:B------:R-:W-:Y:S01]  /*0b10*/  ISETP.GE.AND P6, PT, R3, c[0x0][0x1d4], PT ;  /* 0x0000750003007a0c */ /* 0x000fe20003fc6270 */
[C---:B------:R-:W-:Y:S01]  /*0b20*/  IMAD R181, R170.reuse, c[0x0][0x24c], R181 ;  /* 0x00009300aab57a24 */ /* 0x040fe200078e02b5 */
[----:B------:R-:W-:Y:S01]  /*0b30*/  LOP3.LUT R5, R149, 0xfffffffc, RZ, 0xc0, !PT ;  /* 0xfffffffc95057812 */ /* 0x000fe200078ec0ff */
[----:B------:R-:W-:Y:S01]  /*0b40*/  IMAD.WIDE.U32 R172, R170, c[0x0][0x248], R172 ;  /* 0x00009200aaac7a25 */ /* 0x000fe200078e00ac */
[----:B------:R-:W-:-:S02]  /*0b50*/  SHF.R.S32.HI R3, RZ, 0x1f, R152 ;  /* 0x0000001fff037819 */ /* 0x000fc40000011498 */
[----:B------:R-:W-:Y:S01]  /*0b60*/  ISETP.GE.AND P2, PT, R10, c[0x0][0x1d4], PT ;  /* 0x000075000a007a0c */ /* 0x000fe20003f46270 */
[----:B------:R-:W-:Y:S01]  /*0b70*/  IMAD R8, R88, c[0x0][0x260], RZ ;  /* 0x0000980058087a24 */ /* 0x000fe200078e02ff */
[----:B------:R-:W-:Y:S01]  /*0b80*/  SHF.L.U64.HI R121, R122, R121, c[0x0][0x23c] ;  /* 0x00008f007a797619 */ /* 0x000fe20000010279 */
[----:B------:R-:W-:Y:S01]  /*0b90*/  IMAD.IADD R181, R173, 0x1, R181 ;  /* 0x00000001adb57824 */ /* 0x000fe200078e02b5 */
[----:B------:R-:W-:Y:S01]  /*0ba0*/  P2R R158, PR, RZ, 0x4 ;  /* 0x00000004ff9e7803 */ /* 0x000fe20000000000 */
[----:B------:R-:W-:Y:S01]  /*0bb0*/  IMAD.MOV.U32 R180, RZ, RZ, R172 ;  /* 0x000000ffffb47224 */ /* 0x000fe200078e00ac */
[-C--:B------:R-:W-:Y:S01]  /*0bc0*/  LEA.HI R145, R7, R84.reuse, RZ, 0x6 ;  /* 0x0000005407917211 */ /* 0x080fe200078f30ff */
[----:B------:R-:W-:Y:S01]  /*0bd0*/  IMAD.IADD R5, R84, 0x1, -R5 ;  /* 0x0000000154057824 */ /* 0x000fe200078e0a05 */
[----:B------:R-:W-:Y:S01]  /*0be0*/  ISETP.NE.AND P4, PT, R158, RZ, PT ;  /* 0x000000ff9e00720c */ /* 0x000fe20003f85270 */
[----:B------:R-:W-:Y:S01]  /*0bf0*/  IMAD R9, R3, c[0x0][0x280], RZ ;  /* 0x0000a00003097a24 */ /* 0x000fe200078e02ff */
[----:B------:R-:W-:Y:S01]  /*0c00*/  SHF.R.S32.HI R149, RZ, 0x1f, R149 ;  /* 0x0000001fff957819 */ /* 0x000fe20000011495 */
[----:B------:R-:W-:Y:S01]  /*0c10*/  IMAD R8, R207, c[0x0][0x264], R8 ;  /* 0x00009900cf087a24 */ /* 0x000fe200078e0208 */
[----:B------:R-:W-:Y:S01]  /*0c20*/  LEA.HI R132, R7, R84, RZ, 0x5 ;  /* 0x0000005407847211 */ /* 0x000fe200078f28ff */
[----:B------:R-:W-:Y:S01]  /*0c30*/  IMAD.WIDE.U32 R10, R207, c[0x0][0x260], R10 ;  /* 0x00009800cf0a7a25 */ /* 0x000fe200078e000a */
[----:B------:R-:W-:-:S03]  /*0c40*/  LEA.HI R149, R149, R152, RZ, 0x3 ;  /* 0x0000009895957211 */ /* 0x000fc600078f18ff */
[----:B------:R-:W-:Y:S01]  /*0c50*/  IMAD.WIDE.U32 R20, R147, R108, R180 ;  /* 0x0000006c93147225 */ /* 0x000fe200078e00b4 */
[----:B------:R-:W-:-:S03]  /*0c60*/  LOP3.LUT R149, R149, 0xfffffff8, RZ, 0xc0, !PT ;  /* 0xfffffff895957812 */ /* 0x000fc600078ec0ff */
[----:B------:R-:W-:Y:S02]  /*0c70*/  IMAD R164, R152, c[0x0][0x284], R9 ;  /* 0x0000a10098a47a24 */ /* 0x000fe400078e0209 */
[----:B------:R-:W-:Y:S02]  /*0c80*/  IMAD.SHL.U32 R16, R5, 0x8, RZ ;  /* 0x0000000805107824 */ /* 0x000fe400078e00ff */
[----:B------:R-:W-:Y:S02]  /*0c90*/  IMAD.IADD R9, R11, 0x1, R8 ;  /* 0x000000010b097824 */ /* 0x000fe400078e0208 */
[----:B------:R-:W-:Y:S01]  /*0ca0*/  IMAD.MOV.U32 R8, RZ, RZ, R10 ;  /* 0x000000ffff087224 */ /* 0x000fe200078e000a */
[----:B------:R-:W-:Y:S01]  /*0cb0*/  @P1 LEA R10, P2, R20, c[0x0][0x220], 0x1 ;  /* 0x00008800140a1a11 */ /* 0x000fe200078408ff */
[----:B------:R-:W-:Y:S01]  /*0cc0*/  IMAD.IADD R2, R21, 0x1, R2 ;  /* 0x0000000115027824 */ /* 0x000fe200078e0202 */
[----:B------:R-:W-:Y:S01]  /*0cd0*/  SHF.R.S32.HI R17, RZ, 0x1f, R16 ;  /* 0x0000001fff117819 */ /* 0x000fe20000011410 */
[----:B------:R-:W-:Y:S01]  /*0ce0*/  IMAD R3, R3, c[0x0][0x290], RZ ;  /* 0x0000a40003037a24 */ /* 0x000fe200078e02ff */
[----:B------:R-:W-:Y:S01]  /*0cf0*/  IADD3 R148, R16, 0xa0, RZ ;  /* 0x000000a010947810 */ /* 0x000fe20007ffe0ff */
[----:B------:R-:W-:Y:S01]  /*0d00*/  IMAD.SHL.U32 R122, R122, 0x20, RZ ;  /* 0x000000207a7a7824 */ /* 0x000fe200078e00ff */
[----:B------:R-:W-:Y:S01]  /*0d10*/  @P1 LEA.HI.X R11, R20, c[0x0][0x224], R2, 0x1, P2 ;  /* 0x00008900140b1a11 */ /* 0x000fe200010f0c02 */
[----:B------:R-:W-:Y:S01]  /*0d20*/  IMAD R162, R152, c[0x0][0x294], R3 ;  /* 0x0000a50098a27a24 */ /* 0x000fe200078e0203 */
[----:B------:R-:W-:Y:S01]  /*0d30*/  IADD3 R151, R16, 0x60, RZ ;  /* 0x0000006010977810 */ /* 0x000fe20007ffe0ff */
[----:B------:R-:W-:Y:S01]  /*0d40*/  IMAD.SHL.U32 R18, R5, 0x4, RZ ;  /* 0x0000000405127824 */ /* 0x000fe200078e00ff */
[----:B------:R-:W-:Y:S01]  /*0d50*/  @P0 IADD3 R3, P2, R122, R20, RZ ;  /* 0x000000147a030210 */ /* 0x000fe20007f5e0ff */
[----:B------:R-:W-:Y:S01]  /*0d60*/  IMAD.WIDE.U32 R14, R152, c[0x0][0x280], R16 ;  /* 0x0000a000980e7a25 */ /* 0x000fe200078e0010 */
[----:B------:R-:W-:-:S02]  /*0d70*/  IADD3 R150, R16, 0x80, RZ ;  /* 0x0000008010967810 */ /* 0x000fc40007ffe0ff */
[----:B------:R-:W-:Y:S01]  /*0d80*/  SHF.R.S32.HI R19, RZ, 0x1f, R18 ;  /* 0x0000001fff137819 */ /* 0x000fe20000011412 */
[----:B------:R-:W-:Y:S01]  /*0d90*/  @P0 IMAD.X R2, R121, 0x1, R2, P2 ;  /* 0x0000000179020824 */ /* 0x000fe200010e0602 */
[C---:B------:R-:W-:Y:S01]  /*0da0*/  @P0 LEA R20, P2, R3.reuse, c[0x0][0x220], 0x1 ;  /* 0x0000880003140a11 */ /* 0x040fe200078408ff */
[----:B------:R-:W-:Y:S01]  /*0db0*/  IMAD.IADD R165, R164, 0x1, R15 ;  /* 0x00000001a4a57824 */ /* 0x000fe200078e020f */
[----:B------:R-:W-:Y:S01]  /*0dc0*/  IADD3 R15, R18, 0x20, RZ ;  /* 0x00000020120f7810 */ /* 0x000fe20007ffe0ff */
[----:B------:R-:W-:Y:S01]  /*0dd0*/  IMAD.WIDE.U32 R12, R152, c[0x0][0x290], R16 ;  /* 0x0000a400980c7a25 */ /* 0x000fe200078e0010 */
[----:B------:R-:W-:Y:S02]  /*0de0*/  @P0 LEA.HI.X R21, R3, c[0x0][0x224], R2, 0x1, P2 ;  /* 0x0000890003150a11 */ /* 0x000fe400010f0c02 */
[----:B------:R-:W-:Y:S01]  /*0df0*/  ISETP.GE.AND P2, PT, R16, c[0x0][0x27c], PT ;  /* 0x00009f0010007a0c */ /* 0x000fe20003f46270 */
[----:B------:R-:W-:Y:S01]  /*0e00*/  IMAD.SHL.U32 R145, R145, 0x8, RZ ;  /* 0x0000000891917824 */ /* 0x000fe200078e00ff */
[----:B------:R-:W-:Y:S01]  /*0e10*/  SHF.R.S32.HI R142, RZ, 0x1f, R151 ;  /* 0x0000001fff8e7819 */ /* 0x000fe20000011497 */
[----:B------:R-:W-:Y:S01]  /*0e20*/  IMAD.WIDE.U32 R168, R152, c[0x0][0x280], R18 ;  /* 0x0000a00098a87a25 */ /* 0x000fe200078e0012 */
[----:B------:R-:W-:-:S02]  /*0e30*/  SEL R3, RZ, c[0x0][0x27c], !P2 ;  /* 0x00009f00ff037a07 */ /* 0x000fc40005000000 */
[----:B------:R-:W-:Y:S01]  /*0e40*/  LOP3.LUT R145, R4, 0xfffffe00, R145, 0xf8, !PT ;  /* 0xfffffe0004917812 */ /* 0x000fe200078ef891 */
[----:B------:R-:W-:Y:S01]  /*0e50*/  IMAD.IADD R163, R162, 0x1, R13 ;  /* 0x00000001a2a37824 */ /* 0x000fe200078e020d */
[----:B------:R-:W-:Y:S01]  /*0e60*/  P2R R157, PR, RZ, 0x4 ;  /* 0x00000004ff9d7803 */ /* 0x000fe20000000000 */
[----:B------:R-:W-:Y:S01]  /*0e70*/  IMAD.IADD R13, R18, 0x1, R15 ;  /* 0x00000001120d7824 */ /* 0x000fe200078e020f */
[----:B------:R-:W-:Y:S01]  /*0e80*/  SHF.R.S32.HI R137, RZ, 0x1f, R150 ;  /* 0x0000001fff897819 */ /* 0x000fe20000011496 */
[----:B------:R-:W-:Y:S01]  /*0e90*/  IMAD.IADD R169, R169, 0x1, R164 ;  /* 0x00000001a9a97824 */ /* 0x000fe200078e02a4 */
[----:B------:R-:W-:Y:S01]  /*0ea0*/  LEA.HI R142, R142, R151, RZ, 0x3 ;  /* 0x000000978e8e7211 */ /* 0x000fe200078f18ff */
[----:B------:R-:W-:Y:S01]  /*0eb0*/  IMAD.WIDE.U32 R166, R152, c[0x0][0x290], R18 ;  /* 0x0000a40098a67a25 */ /* 0x000fe200078e0012 */
[----:B------:R-:W-:Y:S02]  /*0ec0*/  ISETP.GE.AND P2, PT, R13, c[0x0][0x27c], PT ;  /* 0x00009f000d007a0c */ /* 0x000fe40003f46270 */
[----:B------:R-:W-:Y:S01]  /*0ed0*/  SHF.R.S32.HI R144, RZ, 0x1f, R13 ;  /* 0x0000001fff907819 */ /* 0x000fe2000001140d */
[----:B------:R-:W-:Y:S01]  /*0ee0*/  IMAD.MOV.U32 R164, RZ, RZ, R14 ;  /* 0x000000ffffa47224 */ /* 0x000fe200078e000e */
[----:B------:R-:W-:Y:S01]  /*0ef0*/  IADD3 R14, R18, 0x40, RZ ;  /* 0x00000040120e7810 */ /* 0x000fe20007ffe0ff */
[----:B------:R-:W-:Y:S01]  /*0f00*/  IMAD.SHL.U32 R145, R145, 0x2, RZ ;  /* 0x0000000291917824 */ /* 0x000fe200078e00ff */
[----:B------:R-:W-:Y:S01]  /*0f10*/  LEA.HI R137, R137, R150, RZ, 0x3 ;  /* 0x0000009689897211 */ /* 0x000fe200078f18ff */
[----:B------:R-:W-:Y:S01]  /*0f20*/  IMAD.IADD R167, R167, 0x1, R162 ;  /* 0x00000001a7a77824 */ /* 0x000fe200078e02a2 */
[----:B------:R-:W-:Y:S01]  /*0f30*/  LEA.HI R144, R144, R13, RZ, 0x3 ;  /* 0x0000000d90907211 */ /* 0x000fe200078f18ff */
[----:B------:R-:W-:Y:S01]  /*0f40*/  IMAD.IADD R3, R16, 0x1, R3 ;  /* 0x0000000110037824 */ /* 0x000fe200078e0203 */
[----:B------:R-:W-:Y:S01]  /*0f50*/  @!PT LDS RZ, [RZ] ;  /* 0x00000000fffff984 */ /* 0x000fe20000000800 */
[----:B------:R-:W-:Y:S01]  /*0f60*/  @!PT LDS RZ, [RZ] ;  /* 0x00000000fffff984 */ /* 0x000fe20000000800 */
[----:B------:R-:W-:Y:S01]  /*0f70*/  @!PT LDS RZ, [RZ] ;  /* 0x00000000fffff984 */ /* 0x000fe20000000800 */
[----:B------:R1:W-:Y:S01]  /*0f80*/  @P1 LDGSTS.E.BYPASS.LTC128B.128 [R145+0x6100], [R10.64], !P4 ;  /* 0x061000000a911fae */ /* 0x0003e2000e101d46 */
[----:B------:R-:W-:Y:S01]  /*0f90*/  IMAD.MOV.U32 R162, RZ, RZ, R12 ;  /* 0x000000ffffa27224 */ /* 0x000fe200078e000c */
[----:B------:R-:W-:Y:S01]  /*0fa0*/  LOP3.LUT R142, R142, 0xfffffff8, RZ, 0xc0, !PT ;  /* 0xfffffff88e8e7812 */ /* 0x000fe200078ec0ff */
[----:B------:R-:W-:Y:S01]  /*0fb0*/  IMAD.IADD R12, R18, 0x1, R14 ;  /* 0x00000001120c7824 */ /* 0x000fe200078e020e */
[----:B------:R1:W-:Y:S01]  /*0fc0*/  @P1 LDGSTS.E.BYPASS.LTC128B.128 [R145+0x8100], [R10.64+0x80], !P6 ;  /* 0x081000800a911fae */ /* 0x0003e2000f101d46 */
[----:B------:R-:W-:Y:S01]  /*0fd0*/  SHF.R.S32.HI R130, RZ, 0x1f, R3 ;  /* 0x0000001fff827819 */ /* 0x000fe20000011403 */
[----:B------:R-:W-:Y:S01]  /*0fe0*/  IMAD.IADD R149, R152, 0x1, -R149 ;  /* 0x0000000198957824 */ /* 0x000fe200078e0a95 */
[----:B------:R-:W-:Y:S01]  /*0ff0*/  LOP3.LUT R137, R137, 0xfffffff8, RZ, 0xc0, !PT ;  /* 0xfffffff889897812 */ /* 0x000fe200078ec0ff */
[----:B------:R1:W-:Y:S01]  /*1000*/  @P1 LDGSTS.E.BYPASS.LTC128B.128 [R145+0xa100], [R10.64+0x100], !P5 ;  /* 0x0a1001000a911fae */ /* 0x0003e2000e901d46 */
[----:B------:R-:W-:Y:S01]  /*1010*/  ISETP.GE.AND P1, PT, R12, c[0x0][0x27c], PT ;  /* 0x00009f000c007a0c */ /* 0x000fe20003f26270 */
[----:B------:R-:W-:Y:S01]  /*1020*/  IMAD R146, R5, 0x40, R152 ;  /* 0x0000004005927824 */ /* 0x000fe200078e0298 */
[CC--:B------:R-:W-:Y:S01]  /*1030*/  LEA.HI R116, R130.reuse, R3.reuse, RZ, 0x3 ;  /* 0x0000000382747211 */ /* 0x0c0fe200078f18ff */
[----:B------:R3:W-:Y:S01]  /*1040*/  @P0 LDGSTS.E.BYPASS.LTC128B.128 [R145+0x7100], [R20.64], !P4 ;  /* 0x0710000014910fae */ /* 0x0007e2000e101d46 */
[----:B------:R-:W-:Y:S01]  /*1050*/  LEA.HI R130, R130, R3, RZ, 0x6 ;  /* 0x0000000382827211 */ /* 0x000fe200078f30ff */
[----:B------:R-:W-:Y:S01]  /*1060*/  IMAD.SHL.U32 R132, R132, 0x10, RZ ;  /* 0x0000001084847824 */ /* 0x000fe200078e00ff */
[----:B------:R-:W-:Y:S01]  /*1070*/  SEL R3, RZ, c[0x0][0x27c], !P1 ;  /* 0x00009f00ff037a07 */ /* 0x000fe20004800000 */
[----:B------:R3:W-:Y:S01]  /*1080*/  @P0 LDGSTS.E.BYPASS.LTC128B.128 [R145+0x9100], [R20.64+0x80], !P6 ;  /* 0x0910008014910fae */ /* 0x0007e2000f101d46 */
[----:B------:R-:W-:Y:S01]  /*1090*/  SHF.R.S32.HI R5, RZ, 0x1f, R148 ;  /* 0x0000001fff057819 */ /* 0x000fe20000011494 */
[----:B------:R-:W-:Y:S01]  /*10a0*/  IMAD.SHL.U32 R130, R130, 0x40, RZ ;  /* 0x0000004082827824 */ /* 0x000fe200078e00ff */
[----:B------:R-:W-:Y:S01]  /*10b0*/  LOP3.LUT R132, R132, 0xfffffe00, RZ, 0xc0, !PT ;  /* 0xfffffe0084847812 */ /* 0x000fe200078ec0ff */
[----:B------:R3:W-:Y:S01]  /*10c0*/  @P0 LDGSTS.E.BYPASS.LTC128B.128 [R145+0xb100], [R20.64+0x100], !P5 ;  /* 0x0b10010014910fae */ /* 0x0007e2000e901d46 */
[C---:B------:R-:W-:Y:S01]  /*10d0*/  LOP3.LUT P0, RZ, R149.reuse, 0x4, RZ, 0xc0, !PT ;  /* 0x0000000495ff7812 */ /* 0x040fe2000780c0ff */
[----:B------:R-:W-:Y:S01]  /*10e0*/  IMAD.SHL.U32 R149, R149, 0x40, RZ ;  /* 0x0000004095957824 */ /* 0x000fe200078e00ff */
[----:B------:R-:W-:Y:S01]  /*10f0*/  LEA.HI R136, R5, R148, RZ, 0x3 ;  /* 0x0000009405887211 */ /* 0x000fe200078f18ff */
[----:B------:R-:W-:Y:S01]  /*1100*/  IMAD.IADD R3, R3, 0x1, R12 ;  /* 0x0000000103037824 */ /* 0x000fe200078e020c */
[----:B------:R-:W0:Y:S01]  /*1110*/  LDGDEPBAR ;  /* 0x00000000000079af */ /* 0x000e220000000000 */
[----:B------:R-:W-:Y:S01]  /*1120*/  LOP3.LUT R130, R130, 0x7ffff000, RZ, 0xc0, !PT ;  /* 0x7ffff00082827812 */ /* 0x000fe200078ec0ff */
[----:B------:R-:W-:Y:S01]  /*1130*/  IMAD R4, R88, c[0x0][0x210], RZ ;  /* 0x0000840058047a24 */ /* 0x000fe200078e02ff */
[----:B------:R-:W-:Y:S01]  /*1140*/  LOP3.LUT R149, R149, 0x1c0, RZ, 0xc0, !PT ;  /* 0x000001c095957812 */ /* 0x000fe200078ec0ff */
[----:B------:R-:W-:Y:S01]  /*1150*/  IMAD.WIDE.U32 R176, R207, c[0x0][0x210], RZ ;  /* 0x00008400cfb07a25 */ /* 0x000fe200078e00ff */
[----:B------:R-:W-:-:S02]  /*1160*/  SHF.R.S32.HI R128, RZ, 0x1f, R3 ;  /* 0x0000001fff807819 */ /* 0x000fc40000011403 */
[----:B------:R-:W-:Y:S01]  /*1170*/  SHF.R.U32.HI R134, RZ, 0x3, R149 ;  /* 0x00000003ff867819 */ /* 0x000fe20000011695 */
[----:B------:R-:W-:Y:S01]  /*1180*/  IMAD.MOV.U32 R90, RZ, RZ, c[0x0][0x27c] ;  /* 0x00009f00ff5a7624 */ /* 0x000fe200078e00ff */
[----:B------:R-:W-:Y:S01]  /*1190*/  LOP3.LUT R5, R149, 0x18, R16, 0xf8, !PT ;  /* 0x0000001895057812 */ /* 0x000fe200078ef810 */
[----:B------:R-:W-:Y:S01]  /*11a0*/  IMAD R103, R103, c[0x0][0x268], RZ ;  /* 0x00009a0067677a24 */ /* 0x000fe200078e02ff */
[----:B------:R-:W-:Y:S01]  /*11b0*/  LOP3.LUT R7, R149, 0x38, R116, 0xf8, !PT ;  /* 0x0000003895077812 */ /* 0x000fe200078ef874 */
[----:B------:R-:W-:Y:S01]  /*11c0*/  IMAD.MOV.U32 R106, RZ, RZ, c[0x0][0x2b8] ;  /* 0x0000ae00ff6a7624 */ /* 0x000fe200078e00ff */
[-C--:B------:R-:W-:Y:S01]  /*11d0*/  LOP3.LUT R5, R5, R134.reuse, RZ, 0x3c, !PT ;  /* 0x0000008605057212 */ /* 0x080fe200078e3cff */
[----:B------:R-:W-:Y:S01]  /*11e0*/  IMAD R6, R88, c[0x0][0x1e8], RZ ;  /* 0x00007a0058067a24 */ /* 0x000fe200078e02ff */
[CC--:B------:R-:W-:Y:S01]  /*11f0*/  LEA.HI R120, R128.reuse, R3.reuse, RZ, 0x3 ;  /* 0x0000000380787211 */ /* 0x0c0fe200078f18ff */
[----:B------:R-:W-:Y:S01]  /*1200*/  IMAD.MOV.U32 R110, RZ, RZ, c[0x0][0x280] ;  /* 0x0000a000ff6e7624 */ /* 0x000fe200078e00ff */
[----:B------:R-:W-:Y:S01]  /*1210*/  LEA.HI R128, R128, R3, RZ, 0x6 ;  /* 0x0000000380807211 */ /* 0x000fe200078f30ff */
[----:B------:R-:W-:Y:S01]  /*1220*/  IMAD.IADD R140, R5, 0x1, R132 ;  /* 0x00000001058c7824 */ /* 0x000fe200078e0284 */
[----:B------:R-:W-:Y:S01]  /*1230*/  LOP3.LUT R7, R7, R134, RZ, 0x3c, !PT ;  /* 0x0000008607077212 */ /* 0x000fe200078e3cff */
[----:B------:R-:W-:Y:S01]  /*1240*/  IMAD.MOV.U32 R112, RZ, RZ, c[0x0][0x290] ;  /* 0x0000a400ff707624 */ /* 0x000fe200078e00ff */
[----:B------:R-:W-:Y:S01]  /*1250*/  LOP3.LUT R3, R149, 0x38, R120, 0xf8, !PT ;  /* 0x0000003895037812 */ /* 0x000fe200078ef878 */
[----:B------:R-:W-:Y:S01]  /*1260*/  IMAD.SHL.U32 R128, R128, 0x40, RZ ;  /* 0x0000004080807824 */ /* 0x000fe200078e00ff */
[----:B------:R-:W-:Y:S01]  /*1270*/  IADD3 R130, R7, R130, R132 ;  /* 0x0000008207827210 */ /* 0x000fe20007ffe084 */
[----:B------:R-:W-:Y:S01]  /*1280*/  IMAD R7, R207, c[0x0][0x214], R4 ;  /* 0x00008500cf077a24 */ /* 0x000fe200078e0204 */
[----:B------:R-:W-:Y:S01]  /*1290*/  SHF.R.S32.HI R143, RZ, 0x1f, R12 ;  /* 0x0000001fff8f7819 */ /* 0x000fe2000001140c */
[----:B------:R-:W-:Y:S01]  /*12a0*/  IMAD R103, R170, c[0x0][0x26c], R103 ;  /* 0x00009b00aa677a24 */ /* 0x000fe200078e0267 */
[----:B------:R-:W-:Y:S01]  /*12b0*/  LEA R140, R140, 0x100, 0x1 ;  /* 0x000001008c8c7811 */ /* 0x000fe200078e08ff */
[----:B------:R-:W-:Y:S01]  /*12c0*/  IMAD.IADD R114, R177, 0x1, R7 ;  /* 0x00000001b1727824 */ /* 0x000fe200078e0207 */
[----:B------:R-:W-:Y:S01]  /*12d0*/  SHF.R.S32.HI R141, RZ, 0x3, R116 ;  /* 0x00000003ff8d7819 */ /* 0x000fe20000011474 */
[----:B-----5:R-:W-:Y:S01]  /*12e0*/  IMAD.WIDE.U32 R168, R87, c[0x0][0x280], R168 ;  /* 0x0000a00057a87a25 */ /* 0x020fe200078e00a8 */
[----:B------:R-:W-:-:S02]  /*12f0*/  SHF.R.S32.HI R135, RZ, 0x3, R120 ;  /* 0x00000003ff877819 */ /* 0x000fc40000011478 */
[----:B------:R-:W-:Y:S01]  /*1300*/  LOP3.LUT R128, R128, 0x7ffff000, RZ, 0xc0, !PT ;  /* 0x7ffff00080807812 */ /* 0x000fe200078ec0ff */
[----:B------:R-:W-:Y:S01]  /*1310*/  IMAD.WIDE.U32 R170, R170, c[0x0][0x268], R8 ;  /* 0x00009a00aaaa7a25 */ /* 0x000fe200078e0008 */
[----:B------:R-:W-:Y:S02]  /*1320*/  LOP3.LUT R3, R3, R134, RZ, 0x3c, !PT ;  /* 0x0000008603037212 */ /* 0x000fe400078e3cff */
[----:B------:R-:W-:Y:S01]  /*1330*/  LOP3.LUT R116, R116, 0xfffffff8, RZ, 0xc0, !PT ;  /* 0xfffffff874747812 */ /* 0x000fe200078ec0ff */
[----:B------:R-:W-:Y:S01]  /*1340*/  IMAD.MOV.U32 R131, RZ, RZ, c[0x0][0x27c] ;  /* 0x00009f00ff837624 */ /* 0x000fe200078e00ff */
[----:B------:R-:W-:Y:S01]  /*1350*/  LOP3.LUT R120, R120, 0xfffffff8, RZ, 0xc0, !PT ;  /* 0xfffffff878787812 */ /* 0x000fe200078ec0ff */
[----:B------:R-:W-:Y:S01]  /*1360*/  IMAD.WIDE.U32 R178, R207, c[0x0][0x1e8], RZ ;  /* 0x00007a00cfb27a25 */ /* 0x000fe200078e00ff */
[----:B------:R-:W-:Y:S02]  /*1370*/  LEA.HI R143, R143, R12, RZ, 0x3 ;  /* 0x0000000c8f8f7211 */ /* 0x000fe400078f18ff */
[C---:B------:R-:W-:Y:S01]  /*1380*/  IADD3 R139, R140.reuse, 0x40, RZ ;  /* 0x000000408c8b7810 */ /* 0x040fe20007ffe0ff */
[----:B------:R-:W-:Y:S01]  /*1390*/  IMAD R113, R207, c[0x0][0x1ec], R6 ;  /* 0x00007b00cf717a24 */ /* 0x000fe200078e0206 */
[----:B------:R-:W-:Y:S01]  /*13a0*/  @P0 IADD3 R139, R140, -0x40, RZ ;  /* 0xffffffc08c8b0810 */ /* 0x000fe20007ffe0ff */
[----:B------:R-:W-:Y:S01]  /*13b0*/  IMAD.WIDE.U32 R166, R87, c[0x0][0x290], R166 ;  /* 0x0000a40057a67a25 */ /* 0x000fe200078e00a6 */
[----:B------:R-:W-:-:S02]  /*13c0*/  P2R R155, PR, RZ, 0x2 ;  /* 0x00000002ff9b7803 */ /* 0x000fc40000000000 */
[----:B------:R-:W-:Y:S01]  /*13d0*/  IADD3 R128, R3, R128, R132 ;  /* 0x0000008003807210 */ /* 0x000fe20007ffe084 */
[C---:B------:R-:W-:Y:S01]  /*13e0*/  IMAD.WIDE.U32 R164, R87.reuse, c[0x0][0x280], R164 ;  /* 0x0000a00057a47a25 */ /* 0x040fe200078e00a4 */
[----:B------:R-:W-:Y:S02]  /*13f0*/  SHF.R.S32.HI R115, RZ, 0x1f, R116 ;  /* 0x0000001fff737819 */ /* 0x000fe40000011474 */
[----:B------:R-:W-:Y:S01]  /*1400*/  SHF.R.S32.HI R119, RZ, 0x1f, R120 ;  /* 0x0000001fff777819 */ /* 0x000fe20000011478 */
[----:B------:R-:W-:Y:S01]  /*1410*/  IMAD.WIDE.U32 R162, R87, c[0x0][0x290], R162 ;  /* 0x0000a40057a27a25 */ /* 0x000fe200078e00a2 */
[----:B------:R-:W-:Y:S02]  /*1420*/  ISETP.GE.AND P0, PT, R90, 0x1, PT ;  /* 0x000000015a00780c */ /* 0x000fe40003f06270 */
[----:B------:R-:W-:Y:S01]  /*1430*/  LOP3.LUT R136, R136, 0xfffffff8, RZ, 0xc0, !PT ;  /* 0xfffffff888887812 */ /* 0x000fe200078ec0ff */
[----:B------:R-:W-:Y:S01]  /*1440*/  IMAD.SHL.U32 R131, R131, 0x2, RZ ;  /* 0x0000000283837824 */ /* 0x000fe200078e00ff */
[----:B------:R-:W-:Y:S01]  /*1450*/  LOP3.LUT R144, R144, 0xfffffff8, RZ, 0xc0, !PT ;  /* 0xfffffff890907812 */ /* 0x000fe200078ec0ff */
[----:B------:R-:W-:Y:S01]  /*1460*/  IMAD.IADD R113, R179, 0x1, R113 ;  /* 0x00000001b3717824 */ /* 0x000fe200078e0271 */
[----:B------:R-:W-:Y:S01]  /*1470*/  LOP3.LUT R143, R143, 0xfffffff8, RZ, 0xc0, !PT ;  /* 0xfffffff88f8f7812 */ /* 0x000fe200078ec0ff */
[----:B------:R-:W-:Y:S01]  /*1480*/  IMAD.IADD R103, R171, 0x1, R103 ;  /* 0x00000001ab677824 */ /* 0x000fe200078e0267 */
[----:B------:R-:W-:Y:S01]  /*1490*/  ISETP.NE.AND P1, PT, R106, 0x1, PT ;  /* 0x000000016a00780c */ /* 0x000fe20003f25270 */
[----:B------:R-:W-:Y:S01]  /*14a0*/  IMAD.SHL.U32 R130, R130, 0x2, RZ ;  /* 0x0000000282827824 */ /* 0x000fe200078e00ff */
[CC--:B------:R-:W-:Y:S01]  /*14b0*/  SHF.L.U64.HI R109, R110.reuse, R111.reuse, c[0x0][0x284] ;  /* 0x0000a1006e6d7619 */ /* 0x0c0fe2000001026f */
[----:B------:R-:W-:Y:S01]  /*14c0*/  IMAD.SHL.U32 R110, R110, 0x40, RZ ;  /* 0x000000406e6e7824 */ /* 0x000fe200078e00ff */
[C---:B------:R-:W-:Y:S01]  /*14d0*/  SHF.L.U64.HI R111, R112.reuse, R111, c[0x0][0x294] ;  /* 0x0000a500706f7619 */ /* 0x040fe2000001026f */
[----:B------:R-:W-:Y:S01]  /*14e0*/  IMAD.SHL.U32 R112, R112, 0x40, RZ ;  /* 0x0000004070707824 */ /* 0x000fe200078e00ff */
[C---:B------:R-:W-:Y:S01]  /*14f0*/  SHF.L.U64.HI R115, R116.reuse, 0x1, R115 ;  /* 0x0000000174737819 */ /* 0x040fe20000010273 */
[----:B------:R-:W-:Y:S01]  /*1500*/  IMAD.SHL.U32 R116, R116, 0x2, RZ ;  /* 0x0000000274747824 */ /* 0x000fe200078e00ff */
[C---:B------:R-:W-:Y:S01]  /*1510*/  SHF.L.U64.HI R119, R120.reuse, 0x1, R119 ;  /* 0x0000000178777819 */ /* 0x040fe20000010277 */
[----:B------:R-:W-:Y:S01]  /*1520*/  IMAD.SHL.U32 R120, R120, 0x2, RZ ;  /* 0x0000000278787824 */ /* 0x000fe200078e00ff */
[----:B------:R-:W-:Y:S01]  /*1530*/  P2R R156, PR, RZ, 0x4 ;  /* 0x00000004ff9c7803 */ /* 0x000fe20000000000 */
[----:B------:R-:W-:Y:S01]  /*1540*/  IMAD.SHL.U32 R128, R128, 0x2, RZ ;  /* 0x0000000280807824 */ /* 0x000fe200078e00ff */
[----:B-1----:R-:W-:-:S02]  /*1550*/  IADD3 R10, R18, 0x50, RZ ;  /* 0x00000050120a7810 */ /* 0x002fc40007ffe0ff */
[----:B------:R-:W-:Y:S02]  /*1560*/  IADD3 R9, R18, 0x10, RZ ;  /* 0x0000001012097810 */ /* 0x000fe40007ffe0ff */
[----:B------:R-:W-:Y:S02]  /*1570*/  SHF.R.S32.HI R125, RZ, 0x1f, R142 ;  /* 0x0000001fff7d7819 */ /* 0x000fe4000001148e */
[----:B------:R-:W-:Y:S02]  /*1580*/  SHF.R.S32.HI R124, RZ, 0x1f, R137 ;  /* 0x0000001fff7c7819 */ /* 0x000fe40000011489 */
[----:B------:R-:W-:Y:S02]  /*1590*/  SHF.R.S32.HI R123, RZ, 0x1f, R136 ;  /* 0x0000001fff7b7819 */ /* 0x000fe40000011488 */
[----:B------:R-:W-:Y:S02]  /*15a0*/  SHF.R.S32.HI R127, RZ, 0x1f, R144 ;  /* 0x0000001fff7f7819 */ /* 0x000fe40000011490 */
[----:B------:R-:W-:-:S02]  /*15b0*/  SHF.R.S32.HI R126, RZ, 0x1f, R143 ;  /* 0x0000001fff7e7819 */ /* 0x000fc4000001148f */
[----:B--2---:R-:W-:Y:S01]  /*15c0*/  @P3 SHF.R.S32.HI R161, RZ, 0x1f, R160 ;  /* 0x0000001fffa13819 */ /* 0x004fe200000114a0 */
[----:B------:R-:W-:Y:S01]  /*15d0*/  @!P3 IMAD.MOV.U32 R161, RZ, RZ, R0 ;  /* 0x000000ffffa1b224 */ /* 0x000fe200078e0000 */
[----:B------:R-:W-:Y:S01]  /*15e0*/  SEL R0, RZ, c[0x0][0x27c], !P2 ;  /* 0x00009f00ff007a07 */ /* 0x000fe20005000000 */
[----:B------:R-:W-:Y:S02]  /*15f0*/  @!P3 IMAD.MOV.U32 R160, RZ, RZ, R209 ;  /* 0x000000ffffa0b224 */ /* 0x000fe400078e00d1 */
[----:B------:R-:W-:Y:S02]  /*1600*/  IMAD R7, R161, c[0x0][0x2b0], RZ ;  /* 0x0000ac00a1077a24 */ /* 0x000fe400078e02ff */
[----:B------:R-:W-:Y:S02]  /*1610*/  IMAD.IADD R11, R0, 0x1, R13 ;  /* 0x00000001000b7824 */ /* 0x000fe400078e020d */
[C---:B------:R-:W-:Y:S02]  /*1620*/  IMAD R7, R160.reuse, c[0x0][0x2b4], R7 ;  /* 0x0000ad00a0077a24 */ /* 0x040fe400078e0207 */
[----:B------:R-:W-:Y:S01]  /*1630*/  IMAD.WIDE.U32 R160, R160, c[0x0][0x2b0], RZ ;  /* 0x0000ac00a0a07a25 */ /* 0x000fe200078e00ff */
[----:B------:R-:W-:-:S03]  /*1640*/  SHF.R.S32.HI R0, RZ, 0x1f, R11 ;  /* 0x0000001fff007819 */ /* 0x000fc6000001140b */
[----:B------:R-:W-:Y:S01]  /*1650*/  IMAD.IADD R96, R161, 0x1, R7 ;  /* 0x00000001a1607824 */ /* 0x000fe200078e0207 */
[CC--:B------:R-:W-:Y:S02]  /*1660*/  LEA.HI R118, R0.reuse, R11.reuse, RZ, 0x3 ;  /* 0x0000000b00767211 */ /* 0x0c0fe400078f18ff */
[----:B------:R-:W-:Y:S02]  /*1670*/  LEA.HI R0, R0, R11, RZ, 0x6 ;  /* 0x0000000b00007211 */ /* 0x000fe400078f30ff */
[--C-:B------:R-:W-:Y:S02]  /*1680*/  LOP3.LUT R129, R149, 0x38, R118.reuse, 0xf8, !PT ;  /* 0x0000003895817812 */ /* 0x100fe400078ef876 */
[----:B------:R-:W-:Y:S01]  /*1690*/  SHF.R.S32.HI R138, RZ, 0x3, R118 ;  /* 0x00000003ff8a7819 */ /* 0x000fe20000011476 */
[----:B------:R-:W-:Y:S01]  /*16a0*/  IMAD.SHL.U32 R0, R0, 0x40, RZ ;  /* 0x0000004000007824 */ /* 0x000fe200078e00ff */
[----:B------:R-:W-:Y:S02]  /*16b0*/  LOP3.LUT R129, R129, R134, RZ, 0x3c, !PT ;  /* 0x0000008681817212 */ /* 0x000fe400078e3cff */
[----:B------:R-:W-:-:S02]  /*16c0*/  LOP3.LUT R118, R118, 0xfffffff8, RZ, 0xc0, !PT ;  /* 0xfffffff876767812 */ /* 0x000fc400078ec0ff */
[----:B------:R-:W-:Y:S02]  /*16d0*/  LOP3.LUT R0, R0, 0x7ffff000, RZ, 0xc0, !PT ;  /* 0x7ffff00000007812 */ /* 0x000fe400078ec0ff */
[----:B------:R-:W-:Y:S02]  /*16e0*/  SHF.R.S32.HI R117, RZ, 0x1f, R118 ;  /* 0x0000001fff757819 */ /* 0x000fe40000011476 */
[----:B------:R-:W-:Y:S02]  /*16f0*/  IADD3 R129, R129, R0, R132 ;  /* 0x0000000081817210 */ /* 0x000fe40007ffe084 */
[----:B------:R-:W-:Y:S02]  /*1700*/  SHF.R.S32.HI R0, RZ, 0x1f, R87 ;  /* 0x0000001fff007819 */ /* 0x000fe40000011457 */
[C---:B------:R-:W-:Y:S01]  /*1710*/  SHF.L.U64.HI R117, R118.reuse, 0x1, R117 ;  /* 0x0000000176757819 */ /* 0x040fe20000010275 */
[----:B------:R-:W-:Y:S01]  /*1720*/  IMAD.SHL.U32 R118, R118, 0x2, RZ ;  /* 0x0000000276767824 */ /* 0x000fe200078e00ff */
[----:B------:R-:W-:Y:S01]  /*1730*/  IADD3 R11, R18, 0x30, RZ ;  /* 0x00000030120b7810 */ /* 0x000fe20007ffe0ff */
[----:B------:R-:W-:-:S02]  /*1740*/  IMAD R2, R0, c[0x0][0x280], RZ ;  /* 0x0000a00000027a24 */ /* 0x000fc400078e02ff */
[----:B------:R-:W-:Y:S02]  /*1750*/  IMAD R0, R0, c[0x0][0x290], RZ ;  /* 0x0000a40000007a24 */ /* 0x000fe400078e02ff */
[C---:B------:R-:W-:Y:S02]  /*1760*/  IMAD R99, R87.reuse, c[0x0][0x284], R2 ;  /* 0x0000a10057637a24 */ /* 0x040fe400078e0202 */
[----:B------:R-:W-:Y:S01]  /*1770*/  IMAD R3, R87, c[0x0][0x294], R0 ;  /* 0x0000a50057037a24 */ /* 0x000fe200078e0200 */
[----:B------:R-:W-:Y:S01]  /*1780*/  P2R R0, PR, RZ, 0x1 ;  /* 0x00000001ff007803 */ /* 0x000fe20000000000 */
[----:B------:R-:W-:Y:S01]  /*1790*/  IMAD.IADD R101, R169, 0x1, R99 ;  /* 0x00000001a9657824 */ /* 0x000fe200078e0263 */
[----:B------:R-:W-:Y:S01]  /*17a0*/  P2R R0, PR, RZ, 0x2 ;  /* 0x00000002ff007803 */ /* 0x000fe20000000000 */
[----:B------:R-:W-:Y:S02]  /*17b0*/  IMAD.IADD R99, R99, 0x1, R165 ;  /* 0x0000000163637824 */ /* 0x000fe400078e02a5 */
[----:B------:R-:W-:-:S02]  /*17c0*/  IMAD.IADD R100, R167, 0x1, R3 ;  /* 0x00000001a7647824 */ /* 0x000fc400078e0203 */
[----:B------:R-:W-:Y:S02]  /*17d0*/  IMAD.IADD R98, R3, 0x1, R163 ;  /* 0x0000000103627824 */ /* 0x000fe400078e02a3 */
[----:B------:R-:W-:Y:S01]  /*17e0*/  IMAD.SHL.U32 R129, R129, 0x2, RZ ;  /* 0x0000000281817824 */ /* 0x000fe200078e00ff */
[----:B---3--:R-:W-:Y:S06]  /*17f0*/  BAR.SYNC.DEFER_BLOCKING 0x0 ;  /* 0x0000000000007b1d */ /* 0x008fec0000010000 */
.L_x_90:
[----:B------:R-:W-:Y:S01]  /*1800*/  IMAD.SHL.U32 R95, R147, 0x40, RZ ;  /* 0x00000040935f7824 */ /* 0x000fe200078e00ff */
[----:B------:R-:W-:Y:S04]  /*1810*/  DEPBAR.LE SB0, 0x0 ;  /* 0x000080000000791a */ /* 0x000fe80000000000 */
[----:B------:R-:W-:Y:S01]  /*1820*/  IMAD.IADD R0, R146, 0x1, R95 ;  /* 0x0000000192007824 */ /* 0x000fe200078e025f */
[----:B------:R-:W-:Y:S01]  /*1830*/  ISETP.NE.AND P1, PT, R106, 0x1, PT ;  /* 0x000000016a00780c */ /* 0x000fe20003f25270 */
[----:B------:R-:W-:Y:S01]  /*1840*/  IMAD.MOV.U32 R102, RZ, RZ, RZ ;  /* 0x000000ffff667224 */ /* 0x000fe200078e00ff */
[----:B------:R-:W-:Y:S01]  /*1850*/  ISETP.GE.AND P2, PT, R90, 0x1, PT ;  /* 0x000000015a00780c */ /* 0x000fe20003f46270 */
[----:B------:R-:W-:Y:S01]  /*1860*/  IMAD.IADD R94, R97, 0x1, R0 ;  /* 0x00000001615e7824 */ /* 0x000fe200078e0200 */
[----:B------:R-:W-:Y:S01]  /*1870*/  ISETP.GE.AND P0, PT, R0, R154, PT ;  /* 0x0000009a0000720c */ /* 0x000fe20003f06270 */
[----:B------:R-:W-:Y:S02]  /*1880*/  BSSY B1, `(.L_x_66) ;  /* 0x00003ea000017945 */ /* 0x000fe40003800000 */
[----:B------:R-:W-:Y:S01]  /*1890*/  IMAD.MOV.U32 R3, RZ, RZ, R94 ;  /* 0x000000ffff037224 */ /* 0x000fe200078e005e */
[----:B------:R-:W-:Y:S05]  /*18a0*/  ISETP.GT.OR P0, PT, R146, 0x3f, P0 ;  /* 0x0000003f9200780c */ /* 0x000fea0000704670 */
[----:B------:R-:W-:Y:S05]  /*18b0*/  @P1 IMAD.HI.U32 R0, R94, c[0x0][0x2bc], RZ ;  /* 0x0000af005e001a27 */ /* 0x000fea00078e00ff */
[----:B------:R-:W-:Y:S04]  /*18c0*/  @P1 SHF.R.U32.HI R3, RZ, c[0x0][0x2c0], R0 ;  /* 0x0000b000ff031a19 */ /* 0x000fe80000011600 */
[C---:B------:R-:W-:Y:S04]  /*18d0*/  @!P0 IADD3 R5, P1, R3.reuse, R160, RZ ;  /* 0x000000a003058210 */ /* 0x040fe80007f3e0ff */
[----:B------:R-:W-:Y:S01]  /*18e0*/  @!P0 LEA.HI.X.SX32 R0, R3, R96, 0x1, P1 ;  /* 0x0000006003008211 */ /* 0x000fe200008f0eff */
[----:B------:R-:W-:Y:S01]  /*18f0*/  IMAD.MOV R3, RZ, RZ, -R3 ;  /* 0x000000ffff037224 */ /* 0x000fe200078e0a03 */
[----:B-1----:R-:W-:Y:S03]  /*1900*/  @!P0 LEA R6, P1, R5, c[0x0][0x2a0], 0x2 ;  /* 0x0000a80005068a11 */ /* 0x002fe600078210ff */
[----:B------:R-:W-:Y:S01]  /*1910*/  IMAD R94, R3, c[0x0][0x2b8], R94 ;  /* 0x0000ae00035e7a24 */ /* 0x000fe200078e025e */
[----:B------:R-:W-:Y:S03]  /*1920*/  @!P0 LEA.HI.X R7, R5, c[0x0][0x2a4], R0, 0x2, P1 ;  /* 0x0000a90005078a11 */ /* 0x000fe600008f1400 */
[C---:B------:R-:W-:Y:S01]  /*1930*/  IMAD.WIDE.U32 R4, R94.reuse, c[0x0][0x1e0], RZ ;  /* 0x000078005e047a25 */ /* 0x040fe200078e00ff */
[----:B------:R-:W-:Y:S01]  /*1940*/  SHF.R.S32.HI R93, RZ, 0x1f, R94 ;  /* 0x0000001fff5d7819 */ /* 0x000fe2000001145e */
[----:B--2---:R-:W2:Y:S04]  /*1950*/  @!P0 LDG.E R102, [R6.64] ;  /* 0x0000000606668981 */ /* 0x004ea8000c1e1900 */
[----:B------:R-:W-:Y:S01]  /*1960*/  IMAD R0, R93, c[0x0][0x1e0], RZ ;  /* 0x000078005d007a24 */ /* 0x000fe200078e02ff */
[----:B------:R-:W-:Y:S03]  /*1970*/  BAR.SYNC.DEFER_BLOCKING 0x0 ;  /* 0x0000000000007b1d */ /* 0x000fe60000010000 */
[----:B------:R-:W-:Y:S04]  /*1980*/  IMAD R0, R94, c[0x0][0x1e4], R0 ;  /* 0x000079005e007a24 */ /* 0x000fe800078e0200 */
[----:B------:R-:W-:Y:S01]  /*1990*/  IMAD.IADD R5, R5, 0x1, R0 ;  /* 0x0000000105057824 */ /* 0x000fe200078e0200 */
[----:B--2---:R-:W-:Y:S03]  /*19a0*/  SHF.R.S32.HI R92, RZ, 0x1f, R102 ;  /* 0x0000001fff5c7819 */ /* 0x004fe60000011466 */
[----:B------:R-:W-:Y:S04]  /*19b0*/  IMAD.WIDE.U32 R4, R102, c[0x0][0x1f0], R4 ;  /* 0x00007c0066047a25 */ /* 0x000fe800078e0004 */
[----:B------:R-:W-:Y:S01]  /*19c0*/  IMAD R2, R92, c[0x0][0x1f0], RZ ;  /* 0x00007c005c027a24 */ /* 0x000fe200078e02ff */
[----:B------:R-:W-:Y:S03]  /*19d0*/  IADD3 R0, P0, R178, R4, RZ ;  /* 0x00000004b2007210 */ /* 0x000fe60007f1e0ff */
[----:B------:R-:W-:Y:S05]  /*19e0*/  IMAD R2, R102, c[0x0][0x1f4], R2 ;  /* 0x00007d0066027a24 */ /* 0x000fea00078e0202 */
[----:B------:R-:W-:Y:S02]  /*19f0*/  IADD3.X R75, R113, R5, R2, P0, !PT ;  /* 0x00000005714b7210 */ /* 0x000fe400007fe402 */
[C---:B------:R-:W-:Y:S04]  /*1a00*/  LEA R73, P0, R0.reuse, c[0x0][0x1c8], 0x1 ;  /* 0x0000720000497a11 */ /* 0x040fe800078008ff */
[----:B------:R-:W-:Y:S01]  /*1a10*/  LEA.HI.X R75, R0, c[0x0][0x1cc], R75, 0x1, P0 ;  /* 0x00007300004b7a11 */ /* 0x000fe200000f0c4b */
[----:B------:R-:W-:-:S05]  /*1a20*/  @!P2 BRA `(.L_x_67) ;  /* 0x00003a900000a947 */ /* 0x000fca0003800000 */
[-C--:B------:R-:W-:Y:S01]  /*1a30*/  IMAD R21, R109, R147.reuse, RZ ;  /* 0x000000936d157224 */ /* 0x080fe200078e02ff */
[----:B------:R-:W-:Y:S01]  /*1a40*/  ISETP.NE.AND P0, PT, RZ, UR4, PT ;  /* 0x00000004ff007c0c */ /* 0x000fe2000bf05270 */
[-C--:B------:R-:W-:Y:S01]  /*1a50*/  IMAD R3, R111, R147.reuse, RZ ;  /* 0x000000936f037224 */ /* 0x080fe200078e02ff */
[----:B------:R-:W-:Y:S01]  /*1a60*/  SHF.R.S32.HI R0, RZ, 0x1f, R147 ;  /* 0x0000001fff007819 */ /* 0x000fe20000011493 */
[-C--:B------:R-:W-:Y:S01]  /*1a70*/  IMAD.WIDE.U32 R6, R110, R147.reuse, RZ ;  /* 0x000000936e067225 */ /* 0x080fe200078e00ff */
[----:B------:R-:W-:Y:S03]  /*1a80*/  IADD3 R91, -R95, R154, RZ ;  /* 0x0000009a5f5b7210 */ /* 0x000fe60007ffe1ff */
[C---:B------:R-:W-:Y:S01]  /*1a90*/  IMAD R21, R0.reuse, R110, R21 ;  /* 0x0000006e00157224 */ /* 0x040fe200078e0215 */
[----:B------:R-:W-:Y:S01]  /*1aa0*/  IMNMX R91, R91, 0x40, PT ;  /* 0x000000405b5b7817 */ /* 0x000fe20003800200 */
[----:B------:R-:W-:Y:S02]  /*1ab0*/  IMAD R3, R0, R112, R3 ;  /* 0x0000007000037224 */ /* 0x000fe400078e0203 */
[----:B------:R-:W-:Y:S01]  /*1ac0*/  IMAD.WIDE.U32 R4, R112, R147, RZ ;  /* 0x0000009370047225 */ /* 0x000fe200078e00ff */
[----:B------:R-:W-:Y:S04]  /*1ad0*/  IADD3 R0, R7, R21, RZ ;  /* 0x0000001507007210 */ /* 0x000fe80007ffe0ff */
[----:B------:R-:W-:Y:S01]  /*1ae0*/  IADD3 R3, R5, R3, RZ ;  /* 0x0000000305037210 */ /* 0x000fe20007ffe0ff */
[----:B------:R-:W-:-:S05]  /*1af0*/  @!P0 BRA `(.L_x_68) ;  /* 0x00001cb000008947 */ /* 0x000fca0003800000 */
[----:B------:R-:W-:Y:S01]  /*1b00*/  ISETP.GE.AND P1, PT, R152, R91, PT ;  /* 0x0000005b9800720c */ /* 0x000fe20003f26270 */
[----:B------:R-:W-:Y:S01]  /*1b10*/  BSSY B0, `(.L_x_69) ;  /* 0x000003a000007945 */ /* 0x000fe20003800000 */
        /* <DEDUP_REMOVED lines=12> */
[----:B------:R-:W-:-:S05]  /*1be0*/  @P1 BRA `(.L_x_70) ;  /* 0x000002c000001947 */ /* 0x000fca0003800000 */
[----:B------:R-:W-:Y:S01]  /*1bf0*/  IADD3 R6, P0, R168, R6, RZ ;  /* 0x00000006a8067210 */ /* 0x000fe20007f1e0ff */
[----:B------:R-:W-:Y:S01]  /*1c00*/  CS2R R42, SRZ ;  /* 0x00000000002a7805 */ /* 0x000fe2000001ff00 */
[----:B------:R-:W-:Y:S01]  /*1c10*/  CS2R R46, SRZ ;  /* 0x00000000002e7805 */ /* 0x000fe2000001ff00 */
[----:B------:R-:W-:Y:S01]  /*1c20*/  CS2R R44, SRZ ;  /* 0x00000000002c7805 */ /* 0x000fe2000001ff00 */
[----:B------:R-:W-:Y:S01]  /*1c30*/  CS2R R70, SRZ ;  /* 0x0000000000467805 */ /* 0x000fe2000001ff00 */
[----:B------:R-:W-:Y:S01]  /*1c40*/  IMAD.X R5, R0, 0x1, R101, P0 ;  /* 0x0000000100057824 */ /* 0x000fe200000e0665 */
[----:B------:R-:W-:Y:S01]  /*1c50*/  IADD3 R4, P0, R166, R4, RZ ;  /* 0x00000004a6047210 */ /* 0x000fe20007f1e0ff */
[----:B------:R-:W-:Y:S01]  /*1c60*/  CS2R R36, SRZ ;  /* 0x0000000000247805 */ /* 0x000fe2000001ff00 */
[----:B------:R-:W-:Y:S01]  /*1c70*/  CS2R R66, SRZ ;  /* 0x0000000000427805 */ /* 0x000fe2000001ff00 */
[----:B------:R-:W-:Y:S01]  /*1c80*/  CS2R R32, SRZ ;  /* 0x0000000000207805 */ /* 0x000fe2000001ff00 */
[----:B------:R-:W-:Y:S01]  /*1c90*/  CS2R R62, SRZ ;  /* 0x00000000003e7805 */ /* 0x000fe2000001ff00 */
[----:B------:R-:W-:Y:S01]  /*1ca0*/  IMAD.X R3, R3, 0x1, R100, P0 ;  /* 0x0000000103037824 */ /* 0x000fe200000e0664 */
[C---:B------:R-:W-:Y:S01]  /*1cb0*/  LEA R20, P0, R6.reuse, c[0x0][0x270], 0x1 ;  /* 0x00009c0006147a11 */ /* 0x040fe200078008ff */
[----:B------:R-:W-:Y:S01]  /*1cc0*/  CS2R R30, SRZ ;  /* 0x00000000001e7805 */ /* 0x000fe2000001ff00 */
[----:B------:R-:W-:Y:S01]  /*1cd0*/  CS2R R58, SRZ ;  /* 0x00000000003a7805 */ /* 0x000fe2000001ff00 */
[----:B------:R-:W-:Y:S01]  /*1ce0*/  CS2R R26, SRZ ;  /* 0x00000000001a7805 */ /* 0x000fe2000001ff00 */
[----:B------:R-:W-:Y:S01]  /*1cf0*/  LEA.HI.X R21, R6, c[0x0][0x274], R5, 0x1, P0 ;  /* 0x00009d0006157a11 */ /* 0x000fe200000f0c05 */
[----:B------:R-:W-:Y:S01]  /*1d00*/  CS2R R54, SRZ ;  /* 0x0000000000367805 */ /* 0x000fe2000001ff00 */
[C---:B------:R-:W-:Y:S04]  /*1d10*/  LEA R6, P0, R4.reuse, c[0x0][0x288], 0x1 ;  /* 0x0000a20004067a11 */ /* 0x040fe800078008ff */
[----:B------:R-:W-:Y:S02]  /*1d20*/  LEA.HI.X R7, R4, c[0x0][0x28c], R3, 0x1, P0 ;  /* 0x0000a30004077a11 */ /* 0x000fe400000f0c03 */
[----:B------:R-:W-:Y:S11]  /*1d30*/  ISETP.GE.AND P0, PT, R18, c[0x0][0x27c], PT ;  /* 0x00009f0012007a0c */ /* 0x000ff60003f06270 */
[----:B------:R-:W-:Y:S02]  /*1d40*/  @!UPT UIADD3 URZ, URZ, URZ, URZ ;  /* 0x0000003f3f3ff290 */ /* 0x000fe4000fffe03f */
[----:B------:R1:W5:Y:S04]  /*1d50*/  @!P0 LDG.E.64 R42, [R20.64] ;  /* 0x00000006142a8981 */ /* 0x000368000c1e1b00 */
[----:B------:R1:W5:Y:S01]  /*1d60*/  @!P0 LDG.E.64 R46, [R6.64] ;  /* 0x00000006062e8981 */ /* 0x000362000c1e1b00 */
[----:B------:R-:W-:Y:S11]  /*1d70*/  ISETP.GE.AND P0, PT, R9, c[0x0][0x27c], PT ;  /* 0x00009f0009007a0c */ /* 0x000ff60003f06270 */
[----:B------:R-:W-:Y:S02]  /*1d80*/  @!UPT UIADD3 URZ, URZ, URZ, URZ ;  /* 0x0000003f3f3ff290 */ /* 0x000fe4000fffe03f */
[----:B------:R1:W5:Y:S04]  /*1d90*/  @!P0 LDG.E.64 R44, [R20.64+0x20] ;  /* 0x00002006142c8981 */ /* 0x000368000c1e1b00 */
[----:B------:R1:W5:Y:S01]  /*1da0*/  @!P0 LDG.E.64 R70, [R6.64+0x20] ;  /* 0x0000200606468981 */ /* 0x000362000c1e1b00 */
        /* <DEDUP_REMOVED lines=15> */
[----:B------:R1:W5:Y:S02]  /*1ea0*/  @!P0 LDG.E.64 R54, [R6.64+0xa0] ;  /* 0x0000a00606368981 */ /* 0x000364000c1e1b00 */
.L_x_70:
[----:B------:R-:W-:Y:S05]  /*1eb0*/  BSYNC B0 ;  /* 0x0000000000007941 */ /* 0x000fea0003800000 */
.L_x_69:
[----:B------:R-:W2:Y:S04]  /*1ec0*/  SHFL.IDX PT, R75, R75, RZ, 0x1c1f ;  /* 0x001c1fff4b4b7589 */ /* 0x000ea800000e0000 */
[----:B------:R-:W3:Y:S01]  /*1ed0*/  SHFL.IDX PT, R73, R73, RZ, 0x1c1f ;  /* 0x001c1fff49497589 */ /* 0x000ee200000e0000 */
[----:B------:R-:W-:-:S05]  /*1ee0*/  @P1 BRA `(.L_x_71) ;  /* 0x0000383000001947 */ /* 0x000fca0003800000 */
[----:B------:R-:W-:Y:S01]  /*1ef0*/  ISETP.GE.AND P0, PT, R16, c[0x0][0x1d4], PT ;  /* 0x0000750010007a0c */ /* 0x000fe20003f06270 */
[----:B-----5:R-:W-:Y:S01]  /*1f00*/  IMAD.MOV.U32 R2, RZ, RZ, R30 ;  /* 0x000000ffff027224 */ /* 0x020fe200078e001e */
[----:B------:R-:W-:Y:S01]  /*1f10*/  BSSY B0, `(.L_x_72) ;  /* 0x0000063000007945 */ /* 0x000fe20003800000 */
[----:B------:R-:W-:Y:S02]  /*1f20*/  IMAD.MOV.U32 R0, RZ, RZ, R31 ;  /* 0x000000ffff007224 */ /* 0x000fe400078e001f */
[----:B-1----:R-:W-:Y:S01]  /*1f30*/  IMAD.MOV.U32 R21, RZ, RZ, R54 ;  /* 0x000000ffff157224 */ /* 0x002fe200078e0036 */
[----:B------:R-:W-:Y:S01]  /*1f40*/  PRMT R8, R2, 0x7610, R8 ;  /* 0x0000761002087816 */ /* 0x000fe20000000008 */
[----:B------:R-:W-:Y:S01]  /*1f50*/  IMAD.MOV.U32 R20, RZ, RZ, R55 ;  /* 0x000000ffff147224 */ /* 0x000fe200078e0037 */
        /* <DEDUP_REMOVED lines=32> */
[----:B------:R-:W-:Y:S02]  /*2160*/  PRMT R64, R22, 0x7610, R64 ;  /* 0x0000761016407816 */ /* 0x000fe40000000040 */
[----:B------:R-:W-:Y:S02]  /*2170*/  PRMT R69, R21, 0x7610, R69 ;  /* 0x0000761015457816 */ /* 0x000fe40000000045 */
[----:B------:R-:W-:Y:S01]  /*2180*/  PRMT R68, R20, 0x7610, R68 ;  /* 0x0000761014447816 */ /* 0x000fe20000000044 */
[----:B------:R-:W-:-:S05]  /*2190*/  @P0 BRA `(.L_x_73) ;  /* 0x000003a000000947 */ /* 0x000fca0003800000 */
[C---:B---3--:R-:W-:Y:S01]  /*21a0*/  LEA R80, P0, R16.reuse, R73, 0x1 ;  /* 0x0000004910507211 */ /* 0x048fe200078008ff */
[----:B------:R-:W1:Y:S01]  /*21b0*/  LDS.128 R20, [R140+0x6000] ;  /* 0x006000008c147984 */ /* 0x000e620000000c00 */
[----:B------:R-:W-:Y:S01]  /*21c0*/  MOV R40, R42 ;  /* 0x0000002a00287202 */ /* 0x000fe20000000f00 */
[----:B------:R-:W-:Y:S01]  /*21d0*/  IMAD.MOV.U32 R48, RZ, RZ, R46 ;  /* 0x000000ffff307224 */ /* 0x000fe200078e002e */
[----:B--2---:R-:W-:Y:S01]  /*21e0*/  LEA.HI.X R81, R16, R75, R17, 0x1, P0 ;  /* 0x0000004b10517211 */ /* 0x004fe200000f0c11 */
[----:B------:R-:W-:Y:S01]  /*21f0*/  IMAD.MOV.U32 R41, RZ, RZ, R43 ;  /* 0x000000ffff297224 */ /* 0x000fe200078e002b */
[----:B------:R-:W-:Y:S01]  /*2200*/  ISETP.GE.AND P0, PT, R18, c[0x0][0x27c], PT ;  /* 0x00009f0012007a0c */ /* 0x000fe20003f06270 */
[--C-:B------:R-:W-:Y:S11]  /*2210*/  IMAD.MOV.U32 R51, RZ, RZ, R47.reuse ;  /* 0x000000ffff337224 */ /* 0x100ff600078e002f */
[----:B------:R-:W-:Y:S01]  /*2220*/  @!UPT UIADD3 URZ, URZ, URZ, URZ ;  /* 0x0000003f3f3ff290 */ /* 0x000fe2000fffe03f */
[----:B------:R-:W-:Y:S02]  /*2230*/  @!P0 SHF.R.U64 R49, R46, 0x10, R47 ;  /* 0x000000102e318819 */ /* 0x000fe4000000122f */
[--C-:B------:R-:W-:Y:S02]  /*2240*/  @!P0 SHF.R.U64 R39, R42, 0x10, R43.reuse ;  /* 0x000000102a278819 */ /* 0x100fe4000000122b */
[----:B------:R-:W-:Y:S02]  /*2250*/  @!P0 SHF.R.U32.HI R38, RZ, 0x10, R43 ;  /* 0x00000010ff268819 */ /* 0x000fe4000001162b */
[----:B------:R-:W-:Y:S02]  /*2260*/  @!P0 PRMT R49, R48, 0x5410, R49 ;  /* 0x0000541030318816 */ /* 0x000fe40000000031 */
[----:B------:R-:W-:Y:S02]  /*2270*/  @!P0 SHF.R.U32.HI R46, RZ, 0x10, R47 ;  /* 0x00000010ff2e8819 */ /* 0x000fe4000001162f */
[----:B------:R-:W-:Y:S02]  /*2280*/  @!P0 PRMT R39, R40, 0x5410, R39 ;  /* 0x0000541028278816 */ /* 0x000fe40000000027 */
[----:B------:R-:W-:Y:S02]  /*2290*/  @!P0 PRMT R38, R41, 0x5410, R38 ;  /* 0x0000541029268816 */ /* 0x000fe40000000026 */
[----:B------:R-:W-:Y:S01]  /*22a0*/  @!P0 PRMT R51, R51, 0x5410, R46 ;  /* 0x0000541033338816 */ /* 0x000fe2000000002e */
[----:B------:R-:W-:Y:S01]  /*22b0*/  @!P0 IMAD.U32 R46, R49, 0x10000, RZ ;  /* 0x00010000312e8824 */ /* 0x000fe200078e00ff */
[----:B------:R-:W-:Y:S02]  /*22c0*/  @!P0 SHF.L.U32 R40, R39, 0x10, RZ ;  /* 0x0000001027288819 */ /* 0x000fe400000006ff */
[----:B------:R-:W-:Y:S02]  /*22d0*/  @!P0 LOP3.LUT R49, R49, 0xffff0000, RZ, 0xc0, !PT ;  /* 0xffff000031318812 */ /* 0x000fe400078ec0ff */
[----:B------:R-:W-:Y:S01]  /*22e0*/  @!P0 LOP3.LUT R39, R39, 0xffff0000, RZ, 0xc0, !PT ;  /* 0xffff000027278812 */ /* 0x000fe200078ec0ff */
[C---:B-1----:R-:W-:Y:S01]  /*22f0*/  @!P0 IMAD.U32 R47, R20.reuse, 0x10000, RZ ;  /* 0x00010000142f8824 */ /* 0x042fe200078e00ff */
[----:B------:R-:W-:Y:S01]  /*2300*/  @!P0 LOP3.LUT R41, R20, 0xffff0000, RZ, 0xc0, !PT ;  /* 0xffff000014298812 */ /* 0x000fe200078ec0ff */
[C---:B------:R-:W-:Y:S01]  /*2310*/  @!P0 IMAD.U32 R48, R21.reuse, 0x10000, RZ ;  /* 0x0001000015308824 */ /* 0x040fe200078e00ff */
[----:B------:R-:W-:Y:S01]  /*2320*/  @!P0 LOP3.LUT R42, R21, 0xffff0000, RZ, 0xc0, !PT ;  /* 0xffff0000152a8812 */ /* 0x000fe200078ec0ff */
[----:B------:R-:W-:Y:S02]  /*2330*/  @!P0 IMAD.U32 R50, R22, 0x10000, RZ ;  /* 0x0001000016328824 */ /* 0x000fe400078e00ff */
[C---:B------:R-:W-:Y:S02]  /*2340*/  @!P0 FMUL.FTZ R77, R41.reuse, R46 ;  /* 0x0000002e294d8220 */ /* 0x040fe40000410000 */
[-C--:B------:R-:W-:Y:S01]  /*2350*/  @!P0 FMUL.FTZ R0, R41, R40.reuse ;  /* 0x0000002829008220 */ /* 0x080fe20000410000 */
[----:B------:R-:W-:Y:S01]  /*2360*/  @!P0 LOP3.LUT R41, R23, 0xffff0000, RZ, 0xc0, !PT ;  /* 0xffff000017298812 */ /* 0x000fe200078ec0ff */
[----:B------:R-:W-:Y:S02]  /*2370*/  @!P0 FMUL.FTZ R79, R42, R49 ;  /* 0x000000312a4f8220 */ /* 0x000fe40000410000 */
[----:B------:R-:W-:Y:S01]  /*2380*/  @!P0 FFMA.FTZ R77, R47, R40, -R77 ;  /* 0x000000282f4d8223 */ /* 0x000fe2000001084d */
[----:B------:R-:W-:Y:S01]  /*2390*/  @!P0 LOP3.LUT R40, R22, 0xffff0000, RZ, 0xc0, !PT ;  /* 0xffff000016288812 */ /* 0x000fe200078ec0ff */
[----:B------:R-:W-:Y:S01]  /*23a0*/  @!P0 FFMA.FTZ R0, R46, R47, R0 ;  /* 0x0000002f2e008223 */ /* 0x000fe20000010000 */
[C---:B------:R-:W-:Y:S01]  /*23b0*/  @!P0 SHF.L.U32 R46, R51.reuse, 0x10, RZ ;  /* 0x00000010332e8819 */ /* 0x040fe200000006ff */
[-C--:B------:R-:W-:Y:S01]  /*23c0*/  @!P0 FMUL.FTZ R2, R42, R39.reuse ;  /* 0x000000272a028220 */ /* 0x080fe20000410000 */
[----:B------:R-:W-:Y:S01]  /*23d0*/  @!P0 LOP3.LUT R47, R51, 0xffff0000, RZ, 0xc0, !PT ;  /* 0xffff0000332f8812 */ /* 0x000fe200078ec0ff */
[----:B------:R-:W-:Y:S01]  /*23e0*/  @!P0 FFMA.FTZ R79, R48, R39, -R79 ;  /* 0x00000027304f8223 */ /* 0x000fe2000001084f */
[----:B------:R-:W-:Y:S01]  /*23f0*/  @!P0 SHF.L.U32 R51, R23, 0x10, RZ ;  /* 0x0000001017338819 */ /* 0x000fe200000006ff */
[C---:B------:R-:W-:Y:S01]  /*2400*/  @!P0 IMAD.U32 R39, R38.reuse, 0x10000, RZ ;  /* 0x0001000026278824 */ /* 0x040fe200078e00ff */
[----:B------:R-:W-:Y:S01]  /*2410*/  @!P0 LOP3.LUT R38, R38, 0xffff0000, RZ, 0xc0, !PT ;  /* 0xffff000026268812 */ /* 0x000fe200078ec0ff */
[----:B------:R-:W-:Y:S01]  /*2420*/  @!P0 FMUL.FTZ R72, R40, R46 ;  /* 0x0000002e28488220 */ /* 0x000fe20000410000 */
[----:B------:R-:W-:Y:S01]  /*2430*/  @!P0 F2FP.BF16.PACK_AB R77, R0, R77 ;  /* 0x0000004d004d823e */ /* 0x000fe200000010ff */
[----:B------:R-:W-:Y:S02]  /*2440*/  @!P0 FMUL.FTZ R3, R40, R39 ;  /* 0x0000002728038220 */ /* 0x000fe40000410000 */
[C---:B------:R-:W-:Y:S02]  /*2450*/  @!P0 FMUL.FTZ R74, R41.reuse, R47 ;  /* 0x0000002f294a8220 */ /* 0x040fe40000410000 */
[----:B------:R-:W-:Y:S02]  /*2460*/  @!P0 FMUL.FTZ R4, R41, R38 ;  /* 0x0000002629048220 */ /* 0x000fe40000410000 */
[----:B------:R-:W-:Y:S02]  /*2470*/  @!P0 FFMA.FTZ R2, R49, R48, R2 ;  /* 0x0000003031028223 */ /* 0x000fe40000010002 */
[----:B------:R-:W-:Y:S02]  /*2480*/  @!P0 FFMA.FTZ R3, R46, R50, R3 ;  /* 0x000000322e038223 */ /* 0x000fe40000010003 */
[----:B------:R-:W-:Y:S01]  /*2490*/  @!P0 FFMA.FTZ R72, R50, R39, -R72 ;  /* 0x0000002732488223 */ /* 0x000fe20000010848 */
[----:B------:R-:W-:Y:S01]  /*24a0*/  @!P0 F2FP.BF16.PACK_AB R76, R2, R79 ;  /* 0x0000004f024c823e */ /* 0x000fe200000010ff */
[----:B------:R-:W-:Y:S02]  /*24b0*/  @!P0 FFMA.FTZ R74, R51, R38, -R74 ;  /* 0x00000026334a8223 */ /* 0x000fe4000001084a */
[----:B------:R-:W-:Y:S01]  /*24c0*/  @!P0 FFMA.FTZ R4, R47, R51, R4 ;  /* 0x000000332f048223 */ /* 0x000fe20000010004 */
[----:B------:R-:W-:Y:S01]  /*24d0*/  @!P0 F2FP.BF16.PACK_AB R72, R3, R72 ;  /* 0x000000480348823e */ /* 0x000fe200000010ff */
[----:B------:R-:W-:Y:S01]  /*24e0*/  @!P0 IMAD.MOV.U32 R20, RZ, RZ, R77 ;  /* 0x000000ffff148224 */ /* 0x000fe200078e004d */
[----:B------:R-:W-:Y:S02]  /*24f0*/  @!P0 MOV R21, R76 ;  /* 0x0000004c00158202 */ /* 0x000fe40000000f00 */
[----:B------:R-:W-:Y:S01]  /*2500*/  @!P0 F2FP.BF16.PACK_AB R79, R4, R74 ;  /* 0x0000004a044f823e */ /* 0x000fe200000010ff */
[----:B------:R-:W-:Y:S03]  /*2510*/  @!P0 IMAD.MOV.U32 R22, RZ, RZ, R72 ;  /* 0x000000ffff168224 */ /* 0x000fe600078e0048 */
[----:B------:R-:W-:Y:S05]  /*2520*/  @!P0 MOV R23, R79 ;  /* 0x0000004f00178202 */ /* 0x000fea0000000f00 */
[----:B------:R1:W-:Y:S02]  /*2530*/  ST.E.128 [R80.64], R20 ;  /* 0x0000001450007985 */ /* 0x0003e4000c101d06 */
.L_x_73:
[----:B------:R-:W-:Y:S05]  /*2540*/  BSYNC B0 ;  /* 0x0000000000007941 */ /* 0x000fea0003800000 */
.L_x_72:
[----:B------:R-:W-:Y:S01]  /*2550*/  ISETP.GE.AND P0, PT, R13, c[0x0][0x1d4], PT ;  /* 0x000075000d007a0c */ /* 0x000fe20003f06270 */
[----:B------:R-:W-:Y:S01]  /*2560*/  @!UPT UIADD3 URZ, URZ, URZ, URZ ;  /* 0x0000003f3f3ff290 */ /* 0x000fe2000fffe03f */
[----:B------:R-:W-:Y:S11]  /*2570*/  BSSY B0, `(.L_x_74) ;  /* 0x0000038000007945 */ /* 0x000ff60003800000 */
[----:B------:R-:W-:-:S05]  /*2580*/  @P0 BRA `(.L_x_75) ;  /* 0x0000036000000947 */ /* 0x000fca0003800000 */
[C---:B---3--:R-:W-:Y:S01]  /*2590*/  LEA R78, P0, R144.reuse, R73, 0x1 ;  /* 0x00000049904e7211 */ /* 0x048fe200078008ff */
[----:B-1----:R-:W1:Y:S03]  /*25a0*/  LDS.128 R20, [R139+0x6000] ;  /* 0x006000008b147984 */ /* 0x002e660000000c00 */
[----:B--2---:R-:W-:Y:S02]  /*25b0*/  LEA.HI.X R79, R144, R75, R127, 0x1, P0 ;  /* 0x0000004b904f7211 */ /* 0x004fe400000f0c7f */
[----:B------:R-:W-:Y:S11]  /*25c0*/  ISETP.GE.AND P0, PT, R9, c[0x0][0x27c], PT ;  /* 0x00009f0009007a0c */ /* 0x000ff60003f06270 */
[----:B------:R-:W-:Y:S02]  /*25d0*/  @!UPT UIADD3 URZ, URZ, URZ, URZ ;  /* 0x0000003f3f3ff290 */ /* 0x000fe4000fffe03f */
[----:B------:R-:W-:Y:S02]  /*25e0*/  @!P0 SHF.R.U64 R42, R70, 0x10, R71 ;  /* 0x00000010462a8819 */ /* 0x000fe40000001247 */
[--C-:B------:R-:W-:Y:S02]  /*25f0*/  @!P0 SHF.R.U64 R38, R44, 0x10, R45.reuse ;  /* 0x000000102c268819 */ /* 0x100fe4000000122d */
[----:B------:R-:W-:Y:S02]  /*2600*/  @!P0 PRMT R69, R69, 0x5410, R42 ;  /* 0x0000541045458816 */ /* 0x000fe4000000002a */
[----:B------:R-:W-:Y:S02]  /*2610*/  @!P0 PRMT R35, R35, 0x5410, R38 ;  /* 0x0000541023238816 */ /* 0x000fe40000000026 */
[C---:B------:R-:W-:Y:S01]  /*2620*/  @!P0 LOP3.LUT R47, R69.reuse, 0xffff0000, RZ, 0xc0, !PT ;  /* 0xffff0000452f8812 */ /* 0x040fe200078ec0ff */
[----:B------:R-:W-:Y:S01]  /*2630*/  @!P0 IMAD.U32 R41, R69, 0x10000, RZ ;  /* 0x0001000045298824 */ /* 0x000fe200078e00ff */
[----:B------:R-:W-:Y:S01]  /*2640*/  @!P0 SHF.R.U32.HI R45, RZ, 0x10, R45 ;  /* 0x00000010ff2d8819 */ /* 0x000fe2000001162d */
[C---:B------:R-:W-:Y:S01]  /*2650*/  @!P0 IMAD.U32 R38, R35.reuse, 0x10000, RZ ;  /* 0x0001000023268824 */ /* 0x040fe200078e00ff */
[----:B------:R-:W-:Y:S02]  /*2660*/  @!P0 SHF.R.U32.HI R71, RZ, 0x10, R71 ;  /* 0x00000010ff478819 */ /* 0x000fe40000011647 */
[----:B------:R-:W-:Y:S02]  /*2670*/  @!P0 LOP3.LUT R35, R35, 0xffff0000, RZ, 0xc0, !PT ;  /* 0xffff000023238812 */ /* 0x000fe400078ec0ff */
[----:B------:R-:W-:Y:S02]  /*2680*/  @!P0 PRMT R34, R34, 0x5410, R45 ;  /* 0x0000541022228816 */ /* 0x000fe4000000002d */
[----:B------:R-:W-:Y:S01]  /*2690*/  @!P0 PRMT R68, R68, 0x5410, R71 ;  /* 0x0000541044448816 */ /* 0x000fe20000000047 */
[C---:B-1----:R-:W-:Y:S01]  /*26a0*/  @!P0 IMAD.U32 R43, R20.reuse, 0x10000, RZ ;  /* 0x00010000142b8824 */ /* 0x042fe200078e00ff */
[----:B------:R-:W-:Y:S01]  /*26b0*/  @!P0 LOP3.LUT R39, R20, 0xffff0000, RZ, 0xc0, !PT ;  /* 0xffff000014278812 */ /* 0x000fe200078ec0ff */
[----:B------:R-:W-:Y:S01]  /*26c0*/  @!P0 IMAD.U32 R46, R22, 0x10000, RZ ;  /* 0x00010000162e8824 */ /* 0x000fe200078e00ff */
[----:B------:R-:W-:Y:S01]  /*26d0*/  @!P0 LOP3.LUT R40, R21, 0xffff0000, RZ, 0xc0, !PT ;  /* 0xffff000015288812 */ /* 0x000fe200078ec0ff */
[----:B------:R-:W-:Y:S01]  /*26e0*/  @!P0 IMAD.U32 R49, R23, 0x10000, RZ ;  /* 0x0001000017318824 */ /* 0x000fe200078e00ff */
[----:B------:R-:W-:Y:S01]  /*26f0*/  @!P0 SHF.L.U32 R42, R21, 0x10, RZ ;  /* 0x00000010152a8819 */ /* 0x000fe200000006ff */
[C---:B------:R-:W-:Y:S02]  /*2700*/  @!P0 FMUL.FTZ R51, R39.reuse, R41 ;  /* 0x0000002927338220 */ /* 0x040fe40000410000 */
[----:B------:R-:W-:Y:S02]  /*2710*/  @!P0 FMUL.FTZ R77, R40, R47 ;  /* 0x0000002f284d8220 */ /* 0x000fe40000410000 */
[-C--:B------:R-:W-:Y:S01]  /*2720*/  @!P0 FMUL.FTZ R0, R39, R38.reuse ;  /* 0x0000002627008220 */ /* 0x080fe20000410000 */
[----:B------:R-:W-:Y:S01]  /*2730*/  @!P0 LOP3.LUT R39, R23, 0xffff0000, RZ, 0xc0, !PT ;  /* 0xffff000017278812 */ /* 0x000fe200078ec0ff */
[----:B------:R-:W-:Y:S01]  /*2740*/  @!P0 FFMA.FTZ R51, R43, R38, -R51 ;  /* 0x000000262b338223 */ /* 0x000fe20000010833 */
[----:B------:R-:W-:Y:S01]  /*2750*/  @!P0 LOP3.LUT R38, R22, 0xffff0000, RZ, 0xc0, !PT ;  /* 0xffff000016268812 */ /* 0x000fe200078ec0ff */
[-C--:B------:R-:W-:Y:S02]  /*2760*/  @!P0 FMUL.FTZ R2, R40, R35.reuse ;  /* 0x0000002328028220 */ /* 0x080fe40000410000 */
[----:B------:R-:W-:Y:S01]  /*2770*/  @!P0 FFMA.FTZ R77, R42, R35, -R77 ;  /* 0x000000232a4d8223 */ /* 0x000fe2000001084d */
[----:B------:R-:W-:Y:S01]  /*2780*/  @!P0 SHF.L.U32 R35, R34, 0x10, RZ ;  /* 0x0000001022238819 */ /* 0x000fe200000006ff */
[----:B------:R-:W-:Y:S01]  /*2790*/  @!P0 FFMA.FTZ R0, R41, R43, R0 ;  /* 0x0000002b29008223 */ /* 0x000fe20000010000 */
[C---:B------:R-:W-:Y:S01]  /*27a0*/  @!P0 LOP3.LUT R43, R68.reuse, 0xffff0000, RZ, 0xc0, !PT ;  /* 0xffff0000442b8812 */ /* 0x040fe200078ec0ff */
[----:B------:R-:W-:Y:S01]  /*27b0*/  @!P0 IMAD.U32 R41, R68, 0x10000, RZ ;  /* 0x0001000044298824 */ /* 0x000fe200078e00ff */
        /* <DEDUP_REMOVED lines=19> */
.L_x_75:
[----:B------:R-:W-:Y:S05]  /*28f0*/  BSYNC B0 ;  /* 0x0000000000007941 */ /* 0x000fea0003800000 */
.L_x_74:
        /* <DEDUP_REMOVED lines=58> */
.L_x_77:
[----:B------:R-:W-:Y:S05]  /*2ca0*/  BSYNC B0 ;  /* 0x0000000000007941 */ /* 0x000fea0003800000 */
.L_x_76:
        /* <DEDUP_REMOVED lines=58> */
.L_x_79:
[----:B------:R-:W-:Y:S05]  /*3050*/  BSYNC B0 ;  /* 0x0000000000007941 */ /* 0x000fea0003800000 */
.L_x_78:
        /* <DEDUP_REMOVED lines=10> */
[----:B------:R-:W-:Y:S02]  /*3100*/  @!P0 SHF.R.U64 R25, R30, 0x10, R31 ;  /* 0x000000101e198819 */ /* 0x000fe4000000121f */
        /* <DEDUP_REMOVED lines=13> */
[----:B------:R-:W-:Y:S02]  /*31e0*/  @!P0 LOP3.LUT R29, R20, 0xffff0000, RZ, 0xc0, !PT ;  /* 0xffff0000141d8812 */ /* 0x000fe400078ec0ff */
[----:B------:R-:W-:Y:S01]  /*31f0*/  @!P0 SHF.L.U32 R35, R21, 0x10, RZ ;  /* 0x0000001015238819 */ /* 0x000fe200000006ff */
[----:B------:R-:W-:Y:S01]  /*3200*/  @!P0 FMUL.FTZ R43, R25, R32 ;  /* 0x00000020192b8220 */ /* 0x000fe20000410000 */
[----:B------:R-:W-:Y:S01]  /*3210*/  @!P0 LOP3.LUT R37, R56, 0xffff0000, RZ, 0xc0, !PT ;  /* 0xffff000038258812 */ /* 0x000fe200078ec0ff */
[C---:B------:R-:W-:Y:S02]  /*3220*/  @!P0 FMUL.FTZ R39, R29.reuse, R28 ;  /* 0x0000001c1d278220 */ /* 0x040fe40000410000 */
[----:B------:R-:W-:Y:S02]  /*3230*/  @!P0 FMUL.FTZ R0, R29, R24 ;  /* 0x000000181d008220 */ /* 0x000fe40000410000 */
[-C--:B------:R-:W-:Y:S01]  /*3240*/  @!P0 FMUL.FTZ R2, R25, R8.reuse ;  /* 0x0000000819028220 */ /* 0x080fe20000410000 */
[----:B------:R-:W-:Y:S01]  /*3250*/  @!P0 LOP3.LUT R25, R22, 0xffff0000, RZ, 0xc0, !PT ;  /* 0xffff000016198812 */ /* 0x000fe200078ec0ff */
[----:B------:R-:W-:Y:S01]  /*3260*/  @!P0 FFMA.FTZ R43, R35, R8, -R43 ;  /* 0x00000008232b8223 */ /* 0x000fe2000001082b */
[----:B------:R-:W-:Y:S01]  /*3270*/  @!P0 SHF.L.U32 R8, R7, 0x10, RZ ;  /* 0x0000001007088819 */ /* 0x000fe200000006ff */
[----:B------:R-:W-:Y:S01]  /*3280*/  @!P0 FFMA.FTZ R39, R33, R24, -R39 ;  /* 0x0000001821278223 */ /* 0x000fe20000010827 */
[----:B------:R-:W-:Y:S01]  /*3290*/  @!P0 LOP3.LUT R24, R23, 0xffff0000, RZ, 0xc0, !PT ;  /* 0xffff000017188812 */ /* 0x000fe200078ec0ff */
[----:B------:R-:W-:Y:S01]  /*32a0*/  @!P0 FFMA.FTZ R0, R28, R33, R0 ;  /* 0x000000211c008223 */ /* 0x000fe20000010000 */
[----:B------:R-:W-:Y:S01]  /*32b0*/  @!P0 LOP3.LUT R7, R7, 0xffff0000, RZ, 0xc0, !PT ;  /* 0xffff000007078812 */ /* 0x000fe200078ec0ff */
[----:B------:R-:W-:Y:S02]  /*32c0*/  @!P0 IMAD.U32 R28, R56, 0x10000, RZ ;  /* 0x00010000381c8824 */ /* 0x000fe400078e00ff */
[----:B------:R-:W-:Y:S01]  /*32d0*/  @!P0 IMAD.U32 R33, R22, 0x10000, RZ ;  /* 0x0001000016218824 */ /* 0x000fe200078e00ff */
[----:B------:R-:W-:Y:S01]  /*32e0*/  @!P0 F2FP.BF16.PACK_AB R39, R0, R39 ;  /* 0x000000270027823e */ /* 0x000fe200000010ff */
[C---:B------:R-:W-:Y:S02]  /*32f0*/  @!P0 FMUL.FTZ R3, R25.reuse, R8 ;  /* 0x0000000819038220 */ /* 0x040fe40000410000 */
        /* <DEDUP_REMOVED lines=16> */
.L_x_81:
[----:B------:R-:W-:Y:S05]  /*3400*/  BSYNC B0 ;  /* 0x0000000000007941 */ /* 0x000fea0003800000 */
.L_x_80:
[----:B------:R-:W-:Y:S11]  /*3410*/  ISETP.GE.AND P0, PT, R148, c[0x0][0x1d4], PT ;  /* 0x0000750094007a0c */ /* 0x000ff60003f06270 */
[----:B------:R-:W-:Y:S02]  /*3420*/  @!UPT UIADD3 URZ, URZ, URZ, URZ ;  /* 0x0000003f3f3ff290 */ /* 0x000fe4000fffe03f */
        /* <DEDUP_REMOVED lines=21> */
[C---:B------:R-:W-:Y:S02]  /*3580*/  @!P0 LOP3.LUT R25, R21.reuse, 0xffff0000, RZ, 0xc0, !PT ;  /* 0xffff000015198812 */ /* 0x040fe400078ec0ff */
[----:B------:R-:W-:Y:S01]  /*3590*/  @!P0 SHF.L.U32 R31, R21, 0x10, RZ ;  /* 0x00000010151f8819 */ /* 0x000fe200000006ff */
[----:B------:R-:W-:Y:S01]  /*35a0*/  @!P0 FMUL.FTZ R35, R8, R29 ;  /* 0x0000001d08238220 */ /* 0x000fe20000410000 */
[----:B------:R-:W-:Y:S01]  /*35b0*/  @!P0 LOP3.LUT R33, R52, 0xffff0000, RZ, 0xc0, !PT ;  /* 0xffff000034218812 */ /* 0x000fe200078ec0ff */
        /* <DEDUP_REMOVED lines=29> */
[----:B------:R1:W-:Y:S01]  /*3790*/  ST.E.128 [R36.64], R20 ;  /* 0x0000001424007985 */ /* 0x0003e2000c101d06 */
[----:B------:R-:W-:-:S05]  /*37a0*/  BRA `(.L_x_71) ;  /* 0x00001f7000007947 */ /* 0x000fca0003800000 */
.L_x_68:
        /* <DEDUP_REMOVED lines=37> */
[----:B------:R1:W5:Y:S04]  /*3a00*/  @!P0 LDG.E.128 R40, [R24.64] ;  /* 0x0000000618288981 */ /* 0x000368000c1e1d00 */
[----:B------:R1:W5:Y:S01]  /*3a10*/  @!P0 LDG.E.128 R52, [R2.64] ;  /* 0x0000000602348981 */ /* 0x000362000c1e1d00 */
[----:B------:R-:W-:Y:S11]  /*3a20*/  ISETP.GE.AND P0, PT, R13, c[0x0][0x27c], PT ;  /* 0x00009f000d007a0c */ /* 0x000ff60003f06270 */
[----:B------:R-:W-:Y:S02]  /*3a30*/  @!UPT UIADD3 URZ, URZ, URZ, URZ ;  /* 0x0000003f3f3ff290 */ /* 0x000fe4000fffe03f */
[----:B------:R1:W5:Y:S04]  /*3a40*/  @!P0 LDG.E.128 R28, [R24.64+0x40] ;  /* 0x00004006181c8981 */ /* 0x000368000c1e1d00 */
[----:B------:R1:W5:Y:S01]  /*3a50*/  @!P0 LDG.E.128 R68, [R2.64+0x40] ;  /* 0x0000400602448981 */ /* 0x000362000c1e1d00 */
[----:B------:R-:W-:Y:S11]  /*3a60*/  ISETP.GE.AND P0, PT, R12, c[0x0][0x27c], PT ;  /* 0x00009f000c007a0c */ /* 0x000ff60003f06270 */
[----:B------:R-:W-:Y:S02]  /*3a70*/  @!UPT UIADD3 URZ, URZ, URZ, URZ ;  /* 0x0000003f3f3ff290 */ /* 0x000fe4000fffe03f */
[----:B------:R1:W5:Y:S04]  /*3a80*/  @!P0 LDG.E.128 R20, [R24.64+0x80] ;  /* 0x0000800618148981 */ /* 0x000368000c1e1d00 */
[----:B------:R1:W5:Y:S02]  /*3a90*/  @!P0 LDG.E.128 R64, [R2.64+0x80] ;  /* 0x0000800602408981 */ /* 0x000364000c1e1d00 */
.L_x_83:
[----:B------:R-:W-:Y:S05]  /*3aa0*/  BSYNC B0 ;  /* 0x0000000000007941 */ /* 0x000fea0003800000 */
.L_x_82:
[----:B------:R2:W3:Y:S04]  /*3ab0*/  SHFL.IDX PT, R183, R75, RZ, 0x1c1f ;  /* 0x001c1fff4bb77589 */ /* 0x0004e800000e0000 */
[----:B------:R2:W4:Y:S01]  /*3ac0*/  SHFL.IDX PT, R182, R73, RZ, 0x1c1f ;  /* 0x001c1fff49b67589 */ /* 0x00052200000e0000 */
[----:B------:R-:W-:-:S05]  /*3ad0*/  @P1 BRA `(.L_x_71) ;  /* 0x00001c4000001947 */ /* 0x000fca0003800000 */
[----:B------:R-:W-:Y:S01]  /*3ae0*/  ISETP.GE.AND P0, PT, R16, c[0x0][0x1d4], PT ;  /* 0x0000750010007a0c */ /* 0x000fe20003f06270 */
[----:B-----5:R-:W-:Y:S01]  /*3af0*/  IMAD.MOV.U32 R4, RZ, RZ, R22 ;  /* 0x000000ffff047224 */ /* 0x020fe200078e0016 */
[----:B------:R-:W-:Y:S01]  /*3b00*/  IADD3 R184, -R131, c[0x0][0x1d4], RZ ;  /* 0x0000750083b87a10 */ /* 0x000fe20007ffe1ff */
[----:B-1----:R-:W-:Y:S01]  /*3b10*/  IMAD.MOV.U32 R3, RZ, RZ, R23 ;  /* 0x000000ffff037224 */ /* 0x002fe200078e0017 */
[----:B------:R-:W-:Y:S01]  /*3b20*/  BSSY B0, `(.L_x_84) ;  /* 0x000009f000007945 */ /* 0x000fe20003800000 */
        /* <DEDUP_REMOVED lines=31> */
[----:B------:R-:W-:Y:S01]  /*3d20*/  ISETP.NE.AND P2, PT, R157, RZ, PT ;  /* 0x000000ff9d00720c */ /* 0x000fe20003f45270 */
[----:B--2---:R-:W1:Y:S01]  /*3d30*/  LDS.128 R72, [R130+0x6100] ;  /* 0x0061000082487984 */ /* 0x004e620000000c00 */
[----:B------:R-:W-:Y:S01]  /*3d40*/  ISETP.GE.AND P0, PT, R16, c[0x0][0x27c], PT ;  /* 0x00009f0010007a0c */ /* 0x000fe20003f06270 */
[----:B------:R-:W-:Y:S01]  /*3d50*/  IMAD.MOV.U32 R50, RZ, RZ, R52 ;  /* 0x000000ffff327224 */ /* 0x000fe200078e0034 */
[----:B------:R-:W-:Y:S01]  /*3d60*/  SEL R186, R131, R184, !P2 ;  /* 0x000000b883ba7207 */ /* 0x000fe20005000000 */
[----:B------:R-:W-:Y:S01]  /*3d70*/  IMAD.MOV.U32 R45, RZ, RZ, R40 ;  /* 0x000000ffff2d7224 */ /* 0x000fe200078e0028 */
[----:B------:R-:W-:Y:S01]  /*3d80*/  MOV R48, R53 ;  /* 0x0000003500307202 */ /* 0x000fe20000000f00 */
[----:B------:R-:W-:Y:S01]  /*3d90*/  IMAD.MOV.U32 R44, RZ, RZ, R41 ;  /* 0x000000ffff2c7224 */ /* 0x000fe200078e0029 */
[----:B------:R-:W-:Y:S01]  /*3da0*/  SHF.R.S32.HI R159, RZ, 0x1f, R186 ;  /* 0x0000001fff9f7819 */ /* 0x000fe200000114ba */
[----:B------:R-:W-:Y:S01]  /*3db0*/  IMAD.MOV.U32 R46, RZ, RZ, R42 ;  /* 0x000000ffff2e7224 */ /* 0x000fe200078e002a */
[----:B------:R-:W-:Y:S01]  /*3dc0*/  MOV R63, R55 ;  /* 0x00000037003f7202 */ /* 0x000fe20000000f00 */
[----:B------:R-:W-:Y:S01]  /*3dd0*/  IMAD.MOV.U32 R56, RZ, RZ, R54 ;  /* 0x000000ffff387224 */ /* 0x000fe200078e0036 */
[----:B------:R-:W-:Y:S03]  /*3de0*/  LEA.HI R186, R159, R186, RZ, 0x4 ;  /* 0x000000ba9fba7211 */ /* 0x000fe600078f20ff */
[----:B------:R-:W-:Y:S02]  /*3df0*/  @!P0 SHF.R.U64 R51, R52, 0x10, R53 ;  /* 0x0000001034338819 */ /* 0x000fe40000001235 */
[----:B------:R-:W-:Y:S02]  /*3e00*/  LEA.HI.SX32 R185, R186, R141, 0x1c ;  /* 0x0000008dbab97211 */ /* 0x000fe400078fe2ff */
[----:B------:R-:W-:Y:S02]  /*3e10*/  @!P0 SHF.R.U64 R40, R40, 0x10, R41 ;  /* 0x0000001028288819 */ /* 0x000fe40000001229 */
[----:B------:R-:W-:Y:S01]  /*3e20*/  SHF.R.S32.HI R186, RZ, 0x1f, R185 ;  /* 0x0000001fffba7819 */ /* 0x000fe200000114b9 */
[----:B------:R-:W-:Y:S01]  /*3e30*/  IMAD.SHL.U32 R159, R185, 0x8, RZ ;  /* 0x00000008b99f7824 */ /* 0x000fe200078e00ff */
[----:B------:R-:W-:Y:S02]  /*3e40*/  @!P0 SHF.R.U32.HI R53, RZ, 0x10, R53 ;  /* 0x00000010ff358819 */ /* 0x000fe40000011635 */
[----:B------:R-:W-:Y:S02]  /*3e50*/  LEA.HI R186, R186, R185, RZ, 0x3 ;  /* 0x000000b9baba7211 */ /* 0x000fe400078f18ff */
[----:B------:R-:W-:Y:S02]  /*3e60*/  @!P0 PRMT R50, R50, 0x5410, R51 ;  /* 0x0000541032328816 */ /* 0x000fe40000000033 */
[----:B------:R-:W-:Y:S01]  /*3e70*/  @!P0 PRMT R45, R45, 0x5410, R40 ;  /* 0x000054102d2d8816 */ /* 0x000fe20000000028 */
[----:B------:R-:W-:Y:S01]  /*3e80*/  IMAD.SHL.U32 R186, R186, 0x200, RZ ;  /* 0x00000200baba7824 */ /* 0x000fe200078e00ff */
[----:B------:R-:W-:Y:S02]  /*3e90*/  LOP3.LUT R187, R149, 0x38, R159, 0xf8, !PT ;  /* 0x0000003895bb7812 */ /* 0x000fe400078ef89f */
[----:B------:R-:W-:Y:S01]  /*3ea0*/  @!P0 SHF.R.U32.HI R47, RZ, 0x10, R41 ;  /* 0x00000010ff2f8819 */ /* 0x000fe20000011629 */
[--C-:B------:R-:W-:Y:S01]  /*3eb0*/  IMAD.MOV.U32 R41, RZ, RZ, R43.reuse ;  /* 0x000000ffff297224 */ /* 0x100fe200078e002b */
[----:B------:R-:W-:Y:S02]  /*3ec0*/  LOP3.LUT R187, R187, R134, RZ, 0x3c, !PT ;  /* 0x00000086bbbb7212 */ /* 0x000fe400078e3cff */
[----:B------:R-:W-:Y:S02]  /*3ed0*/  LOP3.LUT R186, R186, 0x7ffff000, RZ, 0xc0, !PT ;  /* 0x7ffff000baba7812 */ /* 0x000fe400078ec0ff */
[----:B------:R-:W-:Y:S01]  /*3ee0*/  @!P0 SHF.R.U64 R49, R42, 0x10, R43 ;  /* 0x000000102a318819 */ /* 0x000fe2000000122b */
[----:B-1----:R-:W-:Y:S01]  /*3ef0*/  @!P0 IMAD.U32 R51, R72, 0x10000, RZ ;  /* 0x0001000048338824 */ /* 0x002fe200078e00ff */
[----:B------:R-:W-:Y:S01]  /*3f00*/  IADD3 R186, R187, R186, R132 ;  /* 0x000000babbba7210 */ /* 0x000fe20007ffe084 */
[----:B------:R-:W-:Y:S01]  /*3f10*/  @!P0 IMAD.U32 R61, R75, 0x10000, RZ ;  /* 0x000100004b3d8824 */ /* 0x000fe200078e00ff */
[--C-:B------:R-:W-:Y:S02]  /*3f20*/  @!P0 SHF.R.U64 R57, R54, 0x10, R55.reuse ;  /* 0x0000001036398819 */ /* 0x100fe40000001237 */
[----:B------:R-:W-:Y:S01]  /*3f30*/  @!P0 SHF.R.U32.HI R52, RZ, 0x10, R55 ;  /* 0x00000010ff348819 */ /* 0x000fe20000011637 */
[----:B------:R-:W-:Y:S01]  /*3f40*/  IMAD.SHL.U32 R185, R186, 0x2, RZ ;  /* 0x00000002bab97824 */ /* 0x000fe200078e00ff */
[----:B------:R-:W-:Y:S02]  /*3f50*/  @!P0 PRMT R55, R48, 0x5410, R53 ;  /* 0x0000541030378816 */ /* 0x000fe40000000035 */
[----:B------:R-:W-:Y:S02]  /*3f60*/  @!P0 SHF.L.U32 R48, R50, 0x10, RZ ;  /* 0x0000001032308819 */ /* 0x000fe400000006ff */
[----:B------:R-:W1:Y:S01]  /*3f70*/  LDS.128 R24, [R185+0x6100] ;  /* 0x00610000b9187984 */ /* 0x000e620000000c00 */
[----:B------:R-:W-:Y:S02]  /*3f80*/  @!P0 SHF.R.U32.HI R42, RZ, 0x10, R43 ;  /* 0x00000010ff2a8819 */ /* 0x000fe4000001162b */
[----:B------:R-:W-:Y:S01]  /*3f90*/  @!P0 PRMT R43, R44, 0x5410, R47 ;  /* 0x000054102c2b8816 */ /* 0x000fe2000000002f */
[----:B------:R-:W-:Y:S01]  /*3fa0*/  @!P0 IMAD.U32 R44, R45, 0x10000, RZ ;  /* 0x000100002d2c8824 */ /* 0x000fe200078e00ff */
[----:B------:R-:W-:Y:S02]  /*3fb0*/  @!P0 PRMT R40, R46, 0x5410, R49 ;  /* 0x000054102e288816 */ /* 0x000fe40000000031 */
[----:B------:R-:W-:Y:S02]  /*3fc0*/  @!P0 LOP3.LUT R50, R50, 0xffff0000, RZ, 0xc0, !PT ;  /* 0xffff000032328812 */ /* 0x000fe400078ec0ff */
[----:B------:R-:W-:Y:S02]  /*3fd0*/  @!P0 PRMT R41, R41, 0x5410, R42 ;  /* 0x0000541029298816 */ /* 0x000fe4000000002a */
[----:B------:R-:W-:Y:S02]  /*3fe0*/  @!P0 LOP3.LUT R42, R45, 0xffff0000, RZ, 0xc0, !PT ;  /* 0xffff00002d2a8812 */ /* 0x000fe400078ec0ff */
[----:B------:R-:W-:Y:S02]  /*3ff0*/  @!P0 LOP3.LUT R53, R72, 0xffff0000, RZ, 0xc0, !PT ;  /* 0xffff000048358812 */ /* 0x000fe400078ec0ff */
[----:B------:R-:W-:Y:S02]  /*4000*/  @!P0 PRMT R63, R63, 0x5410, R52 ;  /* 0x000054103f3f8816 */ /* 0x000fe40000000034 */
[----:B------:R-:W-:Y:S02]  /*4010*/  @!P0 LOP3.LUT R52, R73, 0xffff0000, RZ, 0xc0, !PT ;  /* 0xffff000049348812 */ /* 0x000fe400078ec0ff */
[----:B------:R-:W-:Y:S01]  /*4020*/  @!P0 PRMT R56, R56, 0x5410, R57 ;  /* 0x0000541038388816 */ /* 0x000fe20000000039 */
[C---:B------:R-:W-:Y:S01]  /*4030*/  @!P0 IMAD.U32 R57, R74.reuse, 0x10000, RZ ;  /* 0x000100004a398824 */ /* 0x040fe200078e00ff */
[----:B------:R-:W-:Y:S02]  /*4040*/  @!P0 LOP3.LUT R59, R74, 0xffff0000, RZ, 0xc0, !PT ;  /* 0xffff00004a3b8812 */ /* 0x000fe400078ec0ff */
[C---:B------:R-:W-:Y:S02]  /*4050*/  @!P0 SHF.L.U32 R54, R56.reuse, 0x10, RZ ;  /* 0x0000001038368819 */ /* 0x040fe400000006ff */
[----:B------:R-:W-:Y:S02]  /*4060*/  @!P0 LOP3.LUT R56, R56, 0xffff0000, RZ, 0xc0, !PT ;  /* 0xffff000038388812 */ /* 0x000fe400078ec0ff */
[C---:B------:R-:W-:Y:S02]  /*4070*/  @!P0 SHF.L.U32 R58, R63.reuse, 0x10, RZ ;  /* 0x000000103f3a8819 */ /* 0x040fe400000006ff */
[----:B------:R-:W-:Y:S02]  /*4080*/  @!P0 LOP3.LUT R63, R63, 0xffff0000, RZ, 0xc0, !PT ;  /* 0xffff00003f3f8812 */ /* 0x000fe400078ec0ff */
[----:B------:R-:W-:Y:S01]  /*4090*/  @!P0 LOP3.LUT R60, R75, 0xffff0000, RZ, 0xc0, !PT ;  /* 0xffff00004b3c8812 */ /* 0x000fe200078ec0ff */
[C---:B-1----:R-:W-:Y:S01]  /*40a0*/  @!P0 IMAD.U32 R49, R24.reuse, 0x10000, RZ ;  /* 0x0001000018318824 */ /* 0x042fe200078e00ff */
[----:B------:R-:W-:Y:S01]  /*40b0*/  @!P0 LOP3.LUT R47, R24, 0xffff0000, RZ, 0xc0, !PT ;  /* 0xffff0000182f8812 */ /* 0x000fe200078ec0ff */
[----:B------:R-:W-:Y:S02]  /*40c0*/  @!P0 IMAD.U32 R45, R25, 0x10000, RZ ;  /* 0x00010000192d8824 */ /* 0x000fe400078e00ff */
[C---:B------:R-:W-:Y:S02]  /*40d0*/  @!P0 FMUL.FTZ R185, R49.reuse, R48 ;  /* 0x0000003031b98220 */ /* 0x040fe40000410000 */
[----:B------:R-:W-:Y:S02]  /*40e0*/  @!P0 FMUL.FTZ R0, R49, R44 ;  /* 0x0000002c31008220 */ /* 0x000fe40000410000 */
[----:B------:R-:W-:Y:S02]  /*40f0*/  @!P0 FMUL.FTZ R186, R47, R50 ;  /* 0x000000322fba8220 */ /* 0x000fe40000410000 */
[----:B------:R-:W-:Y:S01]  /*4100*/  @!P0 FFMA.FTZ R185, R51, R44, -R185 ;  /* 0x0000002c33b98223 */ /* 0x000fe200000108b9 */
[----:B------:R-:W-:Y:S01]  /*4110*/  @!P0 LOP3.LUT R44, R25, 0xffff0000, RZ, 0xc0, !PT ;  /* 0xffff0000192c8812 */ /* 0x000fe200078ec0ff */
[----:B------:R-:W-:Y:S01]  /*4120*/  @!P0 FFMA.FTZ R0, R48, R51, R0 ;  /* 0x0000003330008223 */ /* 0x000fe20000010000 */
[----:B------:R-:W-:Y:S01]  /*4130*/  @!P0 SHF.L.U32 R48, R55, 0x10, RZ ;  /* 0x0000001037308819 */ /* 0x000fe200000006ff */
[-C--:B------:R-:W-:Y:S01]  /*4140*/  @!P0 FMUL.FTZ R2, R47, R42.reuse ;  /* 0x0000002a2f028220 */ /* 0x080fe20000410000 */
[----:B------:R-:W-:Y:S01]  /*4150*/  @!P0 LOP3.LUT R55, R55, 0xffff0000, RZ, 0xc0, !PT ;  /* 0xffff000037378812 */ /* 0x000fe200078ec0ff */
[----:B------:R-:W-:Y:S02]  /*4160*/  @!P0 FFMA.FTZ R186, R53, R42, -R186 ;  /* 0x0000002a35ba8223 */ /* 0x000fe400000108ba */
[C---:B------:R-:W-:Y:S01]  /*4170*/  @!P0 IMAD.U32 R42, R43.reuse, 0x10000, RZ ;  /* 0x000100002b2a8824 */ /* 0x040fe200078e00ff */
[----:B------:R-:W-:Y:S01]  /*4180*/  @!P0 LOP3.LUT R43, R43, 0xffff0000, RZ, 0xc0, !PT ;  /* 0xffff00002b2b8812 */ /* 0x000fe200078ec0ff */
[----:B------:R-:W-:Y:S01]  /*4190*/  @!P0 FMUL.FTZ R188, R44, R55 ;  /* 0x000000372cbc8220 */ /* 0x000fe20000410000 */
[----:B------:R-:W-:Y:S01]  /*41a0*/  @!P0 F2FP.BF16.PACK_AB R185, R186, R185 ;  /* 0x000000b9bab9823e */ /* 0x000fe200000010ff */
[----:B------:R-:W-:Y:S02]  /*41b0*/  @!P0 IMAD.U32 R51, R73, 0x10000, RZ ;  /* 0x0001000049338824 */ /* 0x000fe400078e00ff */
[C---:B------:R-:W-:Y:S02]  /*41c0*/  @!P0 FMUL.FTZ R187, R45.reuse, R48 ;  /* 0x000000302dbb8220 */ /* 0x040fe40000410000 */
[-C--:B------:R-:W-:Y:S02]  /*41d0*/  @!P0 FMUL.FTZ R4, R44, R43.reuse ;  /* 0x0000002b2c048220 */ /* 0x080fe40000410000 */
[----:B------:R-:W-:Y:S01]  /*41e0*/  @!P0 FFMA.FTZ R188, R52, R43, -R188 ;  /* 0x0000002b34bc8223 */ /* 0x000fe200000108bc */
[C---:B------:R-:W-:Y:S01]  /*41f0*/  @!P0 LOP3.LUT R43, R26.reuse, 0xffff0000, RZ, 0xc0, !PT ;  /* 0xffff00001a2b8812 */ /* 0x040fe200078ec0ff */
[-C--:B------:R-:W-:Y:S02]  /*4200*/  @!P0 FMUL.FTZ R3, R45, R42.reuse ;  /* 0x0000002a2d038220 */ /* 0x080fe40000410000 */
[----:B------:R-:W-:Y:S02]  /*4210*/  @!P0 IMAD.U32 R45, R26, 0x10000, RZ ;  /* 0x000100001a2d8824 */ /* 0x000fe400078e00ff */
[----:B------:R-:W-:Y:S02]  /*4220*/  @!P0 FFMA.FTZ R187, R51, R42, -R187 ;  /* 0x0000002a33bb8223 */ /* 0x000fe400000108bb */
[C---:B------:R-:W-:Y:S01]  /*4230*/  @!P0 IMAD.U32 R42, R40.reuse, 0x10000, RZ ;  /* 0x00010000282a8824 */ /* 0x040fe200078e00ff */
[----:B------:R-:W-:Y:S01]  /*4240*/  @!P0 LOP3.LUT R40, R40, 0xffff0000, RZ, 0xc0, !PT ;  /* 0xffff000028288812 */ /* 0x000fe200078ec0ff */
[----:B------:R-:W-:Y:S01]  /*4250*/  @!P0 FMUL.FTZ R190, R45, R54 ;  /* 0x000000362dbe8220 */ /* 0x000fe20000410000 */
[----:B------:R-:W-:Y:S01]  /*4260*/  @!P0 F2FP.BF16.PACK_AB R188, R188, R187 ;  /* 0x000000bbbcbc823e */ /* 0x000fe200000010ff */
[----:B------:R-:W-:Y:S02]  /*4270*/  @!P0 FMUL.FTZ R191, R43, R56 ;  /* 0x000000382bbf8220 */ /* 0x000fe40000410000 */
[----:B------:R-:W-:Y:S01]  /*4280*/  @!P0 FFMA.FTZ R2, R50, R53, R2 ;  /* 0x0000003532028223 */ /* 0x000fe20000010002 */
[----:B------:R-:W-:Y:S01]  /*4290*/  @!P0 MOV R73, R188 ;  /* 0x000000bc00498202 */ /* 0x000fe20000000f00 */
[-C--:B------:R-:W-:Y:S02]  /*42a0*/  @!P0 FMUL.FTZ R5, R45, R42.reuse ;  /* 0x0000002a2d058220 */ /* 0x080fe40000410000 */
[----:B------:R-:W-:Y:S01]  /*42b0*/  @!P0 FFMA.FTZ R190, R57, R42, -R190 ;  /* 0x0000002a39be8223 */ /* 0x000fe200000108be */
[----:B------:R-:W-:Y:S01]  /*42c0*/  @!P0 LOP3.LUT R42, R27, 0xffff0000, RZ, 0xc0, !PT ;  /* 0xffff00001b2a8812 */ /* 0x000fe200078ec0ff */
[----:B------:R-:W-:Y:S01]  /*42d0*/  @!P0 FMUL.FTZ R6, R43, R40 ;  /* 0x000000282b068220 */ /* 0x000fe20000410000 */
[----:B------:R-:W-:Y:S01]  /*42e0*/  @!P0 F2FP.BF16.PACK_AB R186, R2, R0 ;  /* 0x0000000002ba823e */ /* 0x000fe200000010ff */
[----:B------:R-:W-:Y:S02]  /*42f0*/  @!P0 FFMA.FTZ R191, R59, R40, -R191 ;  /* 0x000000283bbf8223 */ /* 0x000fe400000108bf */
[----:B------:R-:W-:Y:S01]  /*4300*/  @!P0 IMAD.U32 R43, R27, 0x10000, RZ ;  /* 0x000100001b2b8824 */ /* 0x000fe200078e00ff */
[----:B------:R-:W-:Y:S01]  /*4310*/  @!P0 MOV R24, R186 ;  /* 0x000000ba00188202 */ /* 0x000fe20000000f00 */
[C---:B------:R-:W-:Y:S01]  /*4320*/  @!P0 IMAD.U32 R40, R41.reuse, 0x10000, RZ ;  /* 0x0001000029288824 */ /* 0x040fe200078e00ff */
[----:B------:R-:W-:Y:S01]  /*4330*/  @!P0 LOP3.LUT R41, R41, 0xffff0000, RZ, 0xc0, !PT ;  /* 0xffff000029298812 */ /* 0x000fe200078ec0ff */
[----:B------:R-:W-:Y:S01]  /*4340*/  @!P0 FFMA.FTZ R3, R48, R51, R3 ;  /* 0x0000003330038223 */ /* 0x000fe20000010003 */
[----:B------:R-:W-:Y:S01]  /*4350*/  @!P0 F2FP.BF16.PACK_AB R190, R191, R190 ;  /* 0x000000bebfbe823e */ /* 0x000fe200000010ff */
[----:B------:R-:W-:Y:S02]  /*4360*/  @!P0 FFMA.FTZ R4, R55, R52, R4 ;  /* 0x0000003437048223 */ /* 0x000fe40000010004 */
[C---:B------:R-:W-:Y:S02]  /*4370*/  @!P0 FMUL.FTZ R7, R43.reuse, R40 ;  /* 0x000000282b078220 */ /* 0x040fe40000410000 */
[----:B------:R-:W-:Y:S01]  /*4380*/  @!P0 FFMA.FTZ R5, R54, R57, R5 ;  /* 0x0000003936058223 */ /* 0x000fe20000010005 */
        /* <DEDUP_REMOVED lines=9> */
[----:B------:R-:W-:Y:S02]  /*4420*/  @!P0 FFMA.FTZ R8, R63, R60, R8 ;  /* 0x0000003c3f088223 */ /* 0x000fe40000010008 */
[----:B------:R-:W-:Y:S01]  /*4430*/  @!P0 IMAD.MOV.U32 R72, RZ, RZ, R185 ;  /* 0x000000ffff488224 */ /* 0x000fe200078e00b9 */
[----:B------:R-:W-:Y:S01]  /*4440*/  @!P0 F2FP.BF16.PACK_AB R189, R192, R189 ;  /* 0x000000bdc0bd823e */ /* 0x000fe200000010ff */
[----:B------:R-:W-:Y:S01]  /*4450*/  @!P0 IMAD.MOV.U32 R74, RZ, RZ, R190 ;  /* 0x000000ffff4a8224 */ /* 0x000fe200078e00be */
[----:B------:R-:W-:Y:S01]  /*4460*/  @!P0 F2FP.BF16.PACK_AB R192, R8, R7 ;  /* 0x0000000708c0823e */ /* 0x000fe200000010ff */
[----:B------:R-:W-:Y:S02]  /*4470*/  @!P0 IMAD.MOV.U32 R25, RZ, RZ, R187 ;  /* 0x000000ffff198224 */ /* 0x000fe400078e00bb */
[----:B------:R-:W-:Y:S01]  /*4480*/  @!P0 IMAD.MOV.U32 R75, RZ, RZ, R189 ;  /* 0x000000ffff4b8224 */ /* 0x000fe200078e00bd */
[----:B------:R-:W-:Y:S01]  /*4490*/  @!P0 MOV R27, R192 ;  /* 0x000000c0001b8202 */ /* 0x000fe20000000f00 */
[----:B------:R-:W-:Y:S01]  /*44a0*/  @!P0 IMAD.MOV.U32 R26, RZ, RZ, R191 ;  /* 0x000000ffff1a8224 */ /* 0x000fe200078e00bf */
[----:B----4-:R-:W-:Y:S05]  /*44b0*/  IADD3 R186, P0, R182, R116, RZ ;  /* 0x00000074b6ba7210 */ /* 0x010fea0007f1e0ff */
[----:B---3--:R-:W-:Y:S01]  /*44c0*/  IMAD.X R187, R183, 0x1, R115, P0 ;  /* 0x00000001b7bb7824 */ /* 0x008fe200000e0673 */
[C---:B------:R-:W-:Y:S04]  /*44d0*/  ISETP.GE.AND P0, PT, R159.reuse, c[0x0][0x1d4], PT ;  /* 0x000075009f007a0c */ /* 0x040fe80003f06270 */
[----:B------:R1:W-:Y:S09]  /*44e0*/  ST.E.128 [R186.64], R72 ;  /* 0x00000048ba007985 */ /* 0x0003f2000c101d06 */
[----:B------:R-:W-:Y:S05]  /*44f0*/  @!P0 IMAD.WIDE R188, R159, 0x2, R182 ;  /* 0x000000029fbc8825 */ /* 0x000fea00078e02b6 */
[----:B------:R1:W-:Y:S02]  /*4500*/  @!P0 ST.E.128 [R188.64], R24 ;  /* 0x00000018bc008985 */ /* 0x0003e4000c101d06 */
.L_x_85:
[----:B------:R-:W-:Y:S05]  /*4510*/  BSYNC B0 ;  /* 0x0000000000007941 */ /* 0x000fea0003800000 */
.L_x_84:
[----:B------:R-:W-:Y:S01]  /*4520*/  ISETP.GE.AND P0, PT, R13, c[0x0][0x1d4], PT ;  /* 0x000075000d007a0c */ /* 0x000fe20003f06270 */
[----:B------:R-:W-:Y:S01]  /*4530*/  @!UPT UIADD3 URZ, URZ, URZ, URZ ;  /* 0x0000003f3f3ff290 */ /* 0x000fe2000fffe03f */
[----:B------:R-:W-:Y:S11]  /*4540*/  BSSY B0, `(.L_x_86) ;  /* 0x0000079000007945 */ /* 0x000ff60003800000 */
[----:B------:R-:W-:-:S05]  /*4550*/  @P0 BRA `(.L_x_87) ;  /* 0x0000077000000947 */ /* 0x000fca0003800000 */
[----:B------:R-:W-:Y:S01]  /*4560*/  ISETP.NE.AND P1, PT, R156, RZ, PT ;  /* 0x000000ff9c00720c */ /* 0x000fe20003f25270 */
[----:B------:R-:W5:Y:S01]  /*4570*/  LDS.128 R56, [R129+0x6100] ;  /* 0x0061000081387984 */ /* 0x000f620000000c00 */
[----:B------:R-:W-:Y:S02]  /*4580*/  ISETP.GE.AND P0, PT, R13, c[0x0][0x27c], PT ;  /* 0x00009f000d007a0c */ /* 0x000fe40003f06270 */
[----:B------:R-:W-:Y:S04]  /*4590*/  SEL R61, R131, R184, !P1 ;  /* 0x000000b8833d7207 */ /* 0x000fe80004800000 */
[----:B------:R-:W-:Y:S04]  /*45a0*/  SHF.R.S32.HI R54, RZ, 0x1f, R61 ;  /* 0x0000001fff367819 */ /* 0x000fe8000001143d */
[----:B------:R-:W-:Y:S03]  /*45b0*/  LEA.HI R61, R54, R61, RZ, 0x4 ;  /* 0x0000003d363d7211 */ /* 0x000fe600078f20ff */
[--C-:B------:R-:W-:Y:S02]  /*45c0*/  @!P0 SHF.R.U64 R43, R68, 0x10, R69.reuse ;  /* 0x00000010442b8819 */ /* 0x100fe40000001245 */
[----:B------:R-:W-:Y:S02]  /*45d0*/  LEA.HI.SX32 R60, R61, R138, 0x1c ;  /* 0x0000008a3d3c7211 */ /* 0x000fe400078fe2ff */
[----:B------:R-:W-:Y:S02]  /*45e0*/  @!P0 SHF.R.U32.HI R68, RZ, 0x10, R69 ;  /* 0x00000010ff448819 */ /* 0x000fe40000011645 */
[----:B------:R-:W-:Y:S01]  /*45f0*/  SHF.R.S32.HI R63, RZ, 0x1f, R60 ;  /* 0x0000001fff3f7819 */ /* 0x000fe2000001143c */
[----:B------:R-:W-:Y:S01]  /*4600*/  IMAD.SHL.U32 R54, R60, 0x8, RZ ;  /* 0x000000083c367824 */ /* 0x000fe200078e00ff */
[--C-:B------:R-:W-:Y:S02]  /*4610*/  @!P0 SHF.R.U64 R28, R28, 0x10, R29.reuse ;  /* 0x000000101c1c8819 */ /* 0x100fe4000000121d */
[----:B------:R-:W-:Y:S02]  /*4620*/  LEA.HI R63, R63, R60, RZ, 0x3 ;  /* 0x0000003c3f3f7211 */ /* 0x000fe400078f18ff */
[----:B------:R-:W-:Y:S02]  /*4630*/  @!P0 SHF.R.U32.HI R29, RZ, 0x10, R29 ;  /* 0x00000010ff1d8819 */ /* 0x000fe4000001161d */
[----:B------:R-:W-:Y:S01]  /*4640*/  @!P0 SHF.R.U64 R30, R30, 0x10, R31 ;  /* 0x000000101e1e8819 */ /* 0x000fe2000000121f */
[----:B------:R-:W-:Y:S01]  /*4650*/  IMAD.SHL.U32 R63, R63, 0x200, RZ ;  /* 0x000002003f3f7824 */ /* 0x000fe200078e00ff */
[----:B------:R-:W-:Y:S02]  /*4660*/  LOP3.LUT R61, R149, 0x38, R54, 0xf8, !PT ;  /* 0x00000038953d7812 */ /* 0x000fe400078ef836 */
[----:B------:R-:W-:Y:S02]  /*4670*/  @!P0 PRMT R37, R37, 0x5410, R28 ;  /* 0x0000541025258816 */ /* 0x000fe4000000001c */
[----:B------:R-:W-:Y:S02]  /*4680*/  LOP3.LUT R61, R61, R134, RZ, 0x3c, !PT ;  /* 0x000000863d3d7212 */ /* 0x000fe400078e3cff */
[----:B------:R-:W-:Y:S02]  /*4690*/  LOP3.LUT R63, R63, 0x7ffff000, RZ, 0xc0, !PT ;  /* 0x7ffff0003f3f7812 */ /* 0x000fe400078ec0ff */
[----:B------:R-:W-:Y:S01]  /*46a0*/  @!P0 PRMT R81, R81, 0x5410, R68 ;  /* 0x0000541051518816 */ /* 0x000fe20000000044 */
[----:B-----5:R-:W-:Y:S01]  /*46b0*/  @!P0 IMAD.U32 R40, R56, 0x10000, RZ ;  /* 0x0001000038288824 */ /* 0x020fe200078e00ff */
[----:B------:R-:W-:Y:S01]  /*46c0*/  IADD3 R61, R61, R63, R132 ;  /* 0x0000003f3d3d7210 */ /* 0x000fe20007ffe084 */
[----:B------:R-:W-:Y:S01]  /*46d0*/  @!P0 IMAD.U32 R52, R59, 0x10000, RZ ;  /* 0x000100003b348824 */ /* 0x000fe200078e00ff */
[----:B------:R-:W-:Y:S01]  /*46e0*/  @!P0 SHF.R.U32.HI R45, RZ, 0x10, R71 ;  /* 0x00000010ff2d8819 */ /* 0x000fe20000011647 */
[----:B------:R-:W-:Y:S01]  /*46f0*/  @!P0 IMAD.U32 R42, R81, 0x10000, RZ ;  /* 0x00010000512a8824 */ /* 0x000fe200078e00ff */
[----:B------:R-:W-:Y:S01]  /*4700*/  @!P0 PRMT R82, R82, 0x5410, R43 ;  /* 0x0000541052528816 */ /* 0x000fe2000000002b */
[----:B------:R-:W-:Y:S01]  /*4710*/  IMAD.SHL.U32 R60, R61, 0x2, RZ ;  /* 0x000000023d3c7824 */ /* 0x000fe200078e00ff */
[----:B------:R-:W-:Y:S01]  /*4720*/  @!P0 PRMT R36, R36, 0x5410, R29 ;  /* 0x0000541024248816 */ /* 0x000fe2000000001d */
[----:B------:R-:W-:Y:S01]  /*4730*/  @!P0 IMAD.U32 R29, R37, 0x10000, RZ ;  /* 0x00010000251d8824 */ /* 0x000fe200078e00ff */
[----:B------:R-:W-:Y:S01]  /*4740*/  @!P0 PRMT R39, R39, 0x5410, R30 ;  /* 0x0000541027278816 */ /* 0x000fe2000000001e */
[----:B------:R-:W-:Y:S01]  /*4750*/  @!P0 IMAD.U32 R43, R82, 0x10000, RZ ;  /* 0x00010000522b8824 */ /* 0x000fe200078e00ff */
[----:B-1----:R-:W1:Y:S01]  /*4760*/  LDS.128 R24, [R60+0x6100] ;  /* 0x006100003c187984 */ /* 0x002e620000000c00 */
[----:B------:R-:W-:Y:S01]  /*4770*/  @!P0 IMAD.U32 R28, R36, 0x10000, RZ ;  /* 0x00010000241c8824 */ /* 0x000fe200078e00ff */
[----:B------:R-:W-:Y:S02]  /*4780*/  @!P0 SHF.R.U32.HI R41, RZ, 0x10, R31 ;  /* 0x00000010ff298819 */ /* 0x000fe4000001161f */
[----:B------:R-:W-:Y:S02]  /*4790*/  @!P0 PRMT R80, R80, 0x5410, R45 ;  /* 0x0000541050508816 */ /* 0x000fe4000000002d */
[----:B------:R-:W-:Y:S02]  /*47a0*/  @!P0 SHF.L.U32 R45, R57, 0x10, RZ ;  /* 0x00000010392d8819 */ /* 0x000fe400000006ff */
[----:B------:R-:W-:Y:S01]  /*47b0*/  @!P0 LOP3.LUT R47, R81, 0xffff0000, RZ, 0xc0, !PT ;  /* 0xffff0000512f8812 */ /* 0x000fe200078ec0ff */
[----:B------:R-:W-:Y:S01]  /*47c0*/  @!P0 IMAD.U32 R50, R80, 0x10000, RZ ;  /* 0x0001000050328824 */ /* 0x000fe200078e00ff */
[----:B------:R-:W-:Y:S02]  /*47d0*/  @!P0 PRMT R38, R38, 0x5410, R41 ;  /* 0x0000541026268816 */ /* 0x000fe40000000029 */
[----:B------:R-:W-:Y:S02]  /*47e0*/  @!P0 LOP3.LUT R44, R57, 0xffff0000, RZ, 0xc0, !PT ;  /* 0xffff0000392c8812 */ /* 0x000fe400078ec0ff */
[----:B------:R-:W-:Y:S02]  /*47f0*/  @!P0 LOP3.LUT R53, R80, 0xffff0000, RZ, 0xc0, !PT ;  /* 0xffff000050358812 */ /* 0x000fe400078ec0ff */
[----:B------:R-:W-:Y:S02]  /*4800*/  @!P0 SHF.R.U64 R70, R70, 0x10, R71 ;  /* 0x0000001046468819 */ /* 0x000fe40000001247 */
[----:B------:R-:W-:Y:S02]  /*4810*/  @!P0 LOP3.LUT R55, R59, 0xffff0000, RZ, 0xc0, !PT ;  /* 0xffff00003b378812 */ /* 0x000fe400078ec0ff */
[----:B------:R-:W-:Y:S02]  /*4820*/  @!P0 PRMT R79, R79, 0x5410, R70 ;  /* 0x000054104f4f8816 */ /* 0x000fe40000000046 */
[C---:B------:R-:W-:Y:S02]  /*4830*/  @!P0 SHF.L.U32 R48, R58.reuse, 0x10, RZ ;  /* 0x000000103a308819 */ /* 0x040fe400000006ff */
[C---:B------:R-:W-:Y:S01]  /*4840*/  @!P0 LOP3.LUT R49, R79.reuse, 0xffff0000, RZ, 0xc0, !PT ;  /* 0xffff00004f318812 */ /* 0x040fe200078ec0ff */
[----:B------:R-:W-:Y:S01]  /*4850*/  @!P0 IMAD.U32 R46, R79, 0x10000, RZ ;  /* 0x000100004f2e8824 */ /* 0x000fe200078e00ff */
[----:B------:R-:W-:Y:S01]  /*4860*/  @!P0 LOP3.LUT R51, R58, 0xffff0000, RZ, 0xc0, !PT ;  /* 0xffff00003a338812 */ /* 0x000fe200078ec0ff */
[----:B-1----:R-:W-:Y:S01]  /*4870*/  @!P0 IMAD.U32 R31, R25, 0x10000, RZ ;  /* 0x00010000191f8824 */ /* 0x002fe200078e00ff */
[----:B------:R-:W-:Y:S03]  /*4880*/  @!P0 SHF.L.U32 R30, R24, 0x10, RZ ;  /* 0x00000010181e8819 */ /* 0x000fe600000006ff */
[----:B------:R-:W-:Y:S02]  /*4890*/  @!P0 FMUL.FTZ R61, R31, R42 ;  /* 0x0000002a1f3d8220 */ /* 0x000fe40000410000 */
[C---:B------:R-:W-:Y:S02]  /*48a0*/  @!P0 FMUL.FTZ R0, R30.reuse, R29 ;  /* 0x0000001d1e008220 */ /* 0x040fe40000410000 */
[----:B------:R-:W-:Y:S01]  /*48b0*/  @!P0 FMUL.FTZ R60, R30, R43 ;  /* 0x0000002b1e3c8220 */ /* 0x000fe20000410000 */
[----:B------:R-:W-:Y:S01]  /*48c0*/  @!P0 LOP3.LUT R30, R25, 0xffff0000, RZ, 0xc0, !PT ;  /* 0xffff0000191e8812 */ /* 0x000fe200078ec0ff */
[----:B------:R-:W-:Y:S01]  /*48d0*/  @!P0 FFMA.FTZ R0, R43, R40, R0 ;  /* 0x000000282b008223 */ /* 0x000fe20000010000 */
[----:B------:R-:W-:Y:S01]  /*48e0*/  @!P0 LOP3.LUT R43, R82, 0xffff0000, RZ, 0xc0, !PT ;  /* 0xffff0000522b8812 */ /* 0x000fe200078ec0ff */
[-C--:B------:R-:W-:Y:S01]  /*48f0*/  @!P0 FMUL.FTZ R3, R31, R28.reuse ;  /* 0x0000001c1f038220 */ /* 0x080fe20000410000 */
[----:B------:R-:W-:Y:S01]  /*4900*/  @!P0 LOP3.LUT R31, R37, 0xffff0000, RZ, 0xc0, !PT ;  /* 0xffff0000251f8812 */ /* 0x000fe200078ec0ff */
[----:B------:R-:W-:Y:S01]  /*4910*/  @!P0 FFMA.FTZ R61, R45, R28, -R61 ;  /* 0x0000001c2d3d8223 */ /* 0x000fe2000001083d */
[----:B------:R-:W-:Y:S01]  /*4920*/  @!P0 LOP3.LUT R28, R24, 0xffff0000, RZ, 0xc0, !PT ;  /* 0xffff0000181c8812 */ /* 0x000fe200078ec0ff */
[----:B------:R-:W-:Y:S01]  /*4930*/  @!P0 FFMA.FTZ R60, R40, R29, -R60 ;  /* 0x0000001d283c8223 */ /* 0x000fe2000001083c */
[----:B------:R-:W-:Y:S01]  /*4940*/  @!P0 LOP3.LUT R29, R36, 0xffff0000, RZ, 0xc0, !PT ;  /* 0xffff0000241d8812 */ /* 0x000fe200078ec0ff */
[----:B------:R-:W-:Y:S01]  /*4950*/  @!P0 FMUL.FTZ R72, R30, R47 ;  /* 0x0000002f1e488220 */ /* 0x000fe20000410000 */
[----:B------:R-:W-:Y:S01]  /*4960*/  @!P0 LOP3.LUT R40, R56, 0xffff0000, RZ, 0xc0, !PT ;  /* 0xffff000038288812 */ /* 0x000fe200078ec0ff */
[----:B------:R-:W-:Y:S02]  /*4970*/  @!P0 FMUL.FTZ R63, R28, R43 ;  /* 0x0000002b1c3f8220 */ /* 0x000fe40000410000 */
[----:B------:R-:W-:Y:S02]  /*4980*/  @!P0 FMUL.FTZ R4, R30, R29 ;  /* 0x0000001d1e048220 */ /* 0x000fe40000410000 */
[-C--:B------:R-:W-:Y:S01]  /*4990*/  @!P0 FMUL.FTZ R2, R28, R31.reuse ;  /* 0x0000001f1c028220 */ /* 0x080fe20000410000 */
[----:B------:R-:W-:Y:S01]  /*49a0*/  @!P0 LOP3.LUT R28, R38, 0xffff0000, RZ, 0xc0, !PT ;  /* 0xffff0000261c8812 */ /* 0x000fe200078ec0ff */
[----:B------:R-:W-:Y:S01]  /*49b0*/  @!P0 FFMA.FTZ R63, R40, R31, -R63 ;  /* 0x0000001f283f8223 */ /* 0x000fe2000001083f */
[C---:B------:R-:W-:Y:S01]  /*49c0*/  @!P0 LOP3.LUT R31, R27.reuse, 0xffff0000, RZ, 0xc0, !PT ;  /* 0xffff00001b1f8812 */ /* 0x040fe200078ec0ff */
[----:B------:R-:W-:Y:S02]  /*49d0*/  @!P0 IMAD.U32 R30, R27, 0x10000, RZ ;  /* 0x000100001b1e8824 */ /* 0x000fe400078e00ff */
[----:B------:R-:W-:Y:S01]  /*49e0*/  @!P0 FFMA.FTZ R72, R44, R29, -R72 ;  /* 0x0000001d2c488223 */ /* 0x000fe20000010848 */
[----:B------:R-:W-:Y:S01]  /*49f0*/  @!P0 F2FP.BF16.PACK_AB R60, R63, R60 ;  /* 0x0000003c3f3c823e */ /* 0x000fe200000010ff */
[----:B------:R-:W-:Y:S02]  /*4a00*/  @!P0 IMAD.U32 R29, R38, 0x10000, RZ ;  /* 0x00010000261d8824 */ /* 0x000fe400078e00ff */
[----:B--2---:R-:W-:Y:S01]  /*4a10*/  @!P0 FMUL.FTZ R73, R30, R50 ;  /* 0x000000321e498220 */ /* 0x004fe20000410000 */
[----:B------:R-:W-:Y:S01]  /*4a20*/  @!P0 F2FP.BF16.PACK_AB R61, R72, R61 ;  /* 0x0000003d483d823e */ /* 0x000fe200000010ff */
[----:B------:R-:W-:Y:S02]  /*4a30*/  @!P0 FMUL.FTZ R186, R31, R53 ;  /* 0x000000351fba8220 */ /* 0x000fe40000410000 */
[----:B------:R-:W-:Y:S01]  /*4a40*/  @!P0 FMUL.FTZ R7, R30, R29 ;  /* 0x0000001d1e078220 */ /* 0x000fe20000410000 */
[----:B------:R-:W-:Y:S01]  /*4a50*/  @!P0 MOV R57, R61 ;  /* 0x0000003d00398202 */ /* 0x000fe20000000f00 */
[----:B------:R-:W-:Y:S02]  /*4a60*/  @!P0 FFMA.FTZ R73, R52, R29, -R73 ;  /* 0x0000001d34498223 */ /* 0x000fe40000010849 */
[C---:B------:R-:W-:Y:S02]  /*4a70*/  @!P0 IMAD.U32 R30, R26.reuse, 0x10000, RZ ;  /* 0x000100001a1e8824 */ /* 0x040fe400078e00ff */
[----:B------:R-:W-:Y:S02]  /*4a80*/  @!P0 IMAD.U32 R29, R39, 0x10000, RZ ;  /* 0x00010000271d8824 */ /* 0x000fe400078e00ff */
[-C--:B------:R-:W-:Y:S01]  /*4a90*/  @!P0 FMUL.FTZ R8, R31, R28.reuse ;  /* 0x0000001c1f088220 */ /* 0x080fe20000410000 */
[----:B------:R-:W-:Y:S01]  /*4aa0*/  @!P0 LOP3.LUT R31, R26, 0xffff0000, RZ, 0xc0, !PT ;  /* 0xffff00001a1f8812 */ /* 0x000fe200078ec0ff */
[----:B------:R-:W-:Y:S01]  /*4ab0*/  @!P0 FFMA.FTZ R186, R55, R28, -R186 ;  /* 0x0000001c37ba8223 */ /* 0x000fe200000108ba */
[----:B------:R-:W-:Y:S01]  /*4ac0*/  @!P0 LOP3.LUT R28, R39, 0xffff0000, RZ, 0xc0, !PT ;  /* 0xffff0000271c8812 */ /* 0x000fe200078ec0ff */
[----:B------:R-:W-:Y:S02]  /*4ad0*/  @!P0 FFMA.FTZ R2, R43, R40, R2 ;  /* 0x000000282b028223 */ /* 0x000fe40000010002 */
[----:B------:R-:W-:Y:S01]  /*4ae0*/  @!P0 FMUL.FTZ R5, R30, R29 ;  /* 0x0000001d1e058220 */ /* 0x000fe20000410000 */
[----:B------:R-:W-:Y:S01]  /*4af0*/  @!P0 F2FP.BF16.PACK_AB R73, R186, R73 ;  /* 0x00000049ba49823e */ /* 0x000fe200000010ff */
[----:B------:R-:W-:Y:S01]  /*4b00*/  @!P0 FFMA.FTZ R3, R42, R45, R3 ;  /* 0x0000002d2a038223 */ /* 0x000fe20000010003 */
[----:B------:R-:W-:Y:S01]  /*4b10*/  @!P0 F2FP.BF16.PACK_AB R63, R2, R0 ;  /* 0x00000000023f823e */ /* 0x000fe200000010ff */
[----:B------:R-:W-:Y:S02]  /*4b20*/  @!P0 FMUL.FTZ R6, R31, R28 ;  /* 0x0000001c1f068220 */ /* 0x000fe40000410000 */
[----:B------:R-:W-:Y:S02]  /*4b30*/  @!P0 FFMA.FTZ R4, R47, R44, R4 ;  /* 0x0000002c2f048223 */ /* 0x000fe40000010004 */
[----:B------:R-:W-:Y:S02]  /*4b40*/  @!P0 FFMA.FTZ R5, R46, R48, R5 ;  /* 0x000000302e058223 */ /* 0x000fe40000010005 */
[----:B------:R-:W-:Y:S01]  /*4b50*/  @!P0 FMUL.FTZ R74, R30, R46 ;  /* 0x0000002e1e4a8220 */ /* 0x000fe20000410000 */
[----:B------:R-:W-:Y:S01]  /*4b60*/  @!P0 F2FP.BF16.PACK_AB R72, R4, R3 ;  /* 0x000000030448823e */ /* 0x000fe200000010ff */
[----:B------:R-:W-:Y:S02]  /*4b70*/  @!P0 FMUL.FTZ R75, R31, R49 ;  /* 0x000000311f4b8220 */ /* 0x000fe40000410000 */
[----:B------:R-:W-:Y:S02]  /*4b80*/  @!P0 FFMA.FTZ R6, R49, R51, R6 ;  /* 0x0000003331068223 */ /* 0x000fe40000010006 */
[----:B------:R-:W-:Y:S02]  /*4b90*/  @!P0 FFMA.FTZ R7, R50, R52, R7 ;  /* 0x0000003432078223 */ /* 0x000fe40000010007 */
[----:B------:R-:W-:Y:S02]  /*4ba0*/  @!P0 FFMA.FTZ R74, R48, R29, -R74 ;  /* 0x0000001d304a8223 */ /* 0x000fe4000001084a */
[----:B------:R-:W-:Y:S02]  /*4bb0*/  @!P0 FFMA.FTZ R75, R51, R28, -R75 ;  /* 0x0000001c334b8223 */ /* 0x000fe4000001084b */
[----:B------:R-:W-:Y:S02]  /*4bc0*/  @!P0 FFMA.FTZ R8, R53, R55, R8 ;  /* 0x0000003735088223 */ /* 0x000fe40000010008 */
[----:B------:R-:W-:Y:S01]  /*4bd0*/  @!P0 IMAD.MOV.U32 R56, RZ, RZ, R60 ;  /* 0x000000ffff388224 */ /* 0x000fe200078e003c */
[----:B------:R-:W-:Y:S01]  /*4be0*/  @!P0 F2FP.BF16.PACK_AB R74, R75, R74 ;  /* 0x0000004a4b4a823e */ /* 0x000fe200000010ff */
        /* <DEDUP_REMOVED lines=14> */
.L_x_87:
[----:B------:R-:W-:Y:S05]  /*4cd0*/  BSYNC B0 ;  /* 0x0000000000007941 */ /* 0x000fea0003800000 */
.L_x_86:
[----:B------:R-:W-:Y:S11]  /*4ce0*/  ISETP.GE.AND P0, PT, R12, c[0x0][0x1d4], PT ;  /* 0x000075000c007a0c */ /* 0x000ff60003f06270 */
[----:B------:R-:W-:Y:S02]  /*4cf0*/  @!UPT UIADD3 URZ, URZ, URZ, URZ ;  /* 0x0000003f3f3ff290 */ /* 0x000fe4000fffe03f */
[----:B------:R-:W-:-:S05]  /*4d00*/  @P0 BRA `(.L_x_71) ;  /* 0x00000a1000000947 */ /* 0x000fca0003800000 */
[----:B------:R-:W-:Y:S01]  /*4d10*/  ISETP.NE.AND P1, PT, R155, RZ, PT ;  /* 0x000000ff9b00720c */ /* 0x000fe20003f25270 */
[----:B------:R-:W5:Y:S01]  /*4d20*/  LDS.128 R48, [R128+0x6100] ;  /* 0x0061000080307984 */ /* 0x000f620000000c00 */
[----:B----4-:R-:W-:Y:S02]  /*4d30*/  IADD3 R54, P0, R182, R120, RZ ;  /* 0x00000078b6367210 */ /* 0x010fe40007f1e0ff */
[----:B------:R-:W-:Y:S03]  /*4d40*/  SEL R53, R131, R184, !P1 ;  /* 0x000000b883357207 */ /* 0x000fe60004800000 */
[----:B---3--:R-:W-:Y:S01]  /*4d50*/  IMAD.X R55, R183, 0x1, R119, P0 ;  /* 0x00000001b7377824 */ /* 0x008fe200000e0677 */
[----:B------:R-:W-:Y:S02]  /*4d60*/  SHF.R.S32.HI R46, RZ, 0x1f, R53 ;  /* 0x0000001fff2e7819 */ /* 0x000fe40000011435 */
[----:B------:R-:W-:Y:S02]  /*4d70*/  ISETP.GE.AND P0, PT, R12, c[0x0][0x27c], PT ;  /* 0x00009f000c007a0c */ /* 0x000fe40003f06270 */
[----:B------:R-:W-:Y:S04]  /*4d80*/  LEA.HI R46, R46, R53, RZ, 0x4 ;  /* 0x000000352e2e7211 */ /* 0x000fe800078f20ff */
[----:B-1----:R-:W-:Y:S04]  /*4d90*/  LEA.HI.SX32 R57, R46, R135, 0x1c ;  /* 0x000000872e397211 */ /* 0x002fe800078fe2ff */
[----:B------:R-:W-:Y:S01]  /*4da0*/  SHF.R.S32.HI R52, RZ, 0x1f, R57 ;  /* 0x0000001fff347819 */ /* 0x000fe20000011439 */
[----:B------:R-:W-:Y:S02]  /*4db0*/  IMAD.SHL.U32 R53, R57, 0x8, RZ ;  /* 0x0000000839357824 */ /* 0x000fe400078e00ff */
[----:B------:R-:W-:Y:S02]  /*4dc0*/  @!P0 SHF.R.U32.HI R37, RZ, 0x10, R67 ;  /* 0x00000010ff258819 */ /* 0x000fe40000011643 */
[----:B------:R-:W-:Y:S02]  /*4dd0*/  LEA.HI R52, R52, R57, RZ, 0x3 ;  /* 0x0000003934347211 */ /* 0x000fe400078f18ff */
[----:B------:R-:W-:Y:S02]  /*4de0*/  @!P0 PRMT R76, R76, 0x5410, R37 ;  /* 0x000054104c4c8816 */ /* 0x000fe40000000025 */
[----:B------:R-:W-:Y:S01]  /*4df0*/  LOP3.LUT R57, R149, 0x38, R53, 0xf8, !PT ;  /* 0x0000003895397812 */ /* 0x000fe200078ef835 */
[----:B------:R-:W-:Y:S01]  /*4e00*/  IMAD.SHL.U32 R52, R52, 0x200, RZ ;  /* 0x0000020034347824 */ /* 0x000fe200078e00ff */
[----:B------:R-:W-:Y:S02]  /*4e10*/  @!P0 SHF.R.U64 R31, R64, 0x10, R65 ;  /* 0x00000010401f8819 */ /* 0x000fe40000001241 */
[----:B------:R-:W-:Y:S02]  /*4e20*/  LOP3.LUT R57, R57, R134, RZ, 0x3c, !PT ;  /* 0x0000008639397212 */ /* 0x000fe400078e3cff */
[----:B------:R-:W-:Y:S02]  /*4e30*/  LOP3.LUT R52, R52, 0x7ffff000, RZ, 0xc0, !PT ;  /* 0x7ffff00034347812 */ /* 0x000fe400078ec0ff */
[--C-:B------:R-:W-:Y:S02]  /*4e40*/  @!P0 SHF.R.U64 R20, R20, 0x10, R21.reuse ;  /* 0x0000001014148819 */ /* 0x100fe40000001215 */
[----:B------:R-:W-:Y:S01]  /*4e50*/  IADD3 R52, R57, R52, R132 ;  /* 0x0000003439347210 */ /* 0x000fe20007ffe084 */
[----:B-----5:R-:W-:Y:S01]  /*4e60*/  @!P0 IMAD.U32 R28, R48, 0x10000, RZ ;  /* 0x00010000301c8824 */ /* 0x020fe200078e00ff */
[C---:B------:R-:W-:Y:S01]  /*4e70*/  @!P0 LOP3.LUT R36, R49.reuse, 0xffff0000, RZ, 0xc0, !PT ;  /* 0xffff000031248812 */ /* 0x040fe200078ec0ff */
[----:B------:R-:W-:Y:S01]  /*4e80*/  @!P0 IMAD.U32 R37, R49, 0x10000, RZ ;  /* 0x0001000031258824 */ /* 0x000fe200078e00ff */
[C---:B------:R-:W-:Y:S01]  /*4e90*/  @!P0 LOP3.LUT R47, R51.reuse, 0xffff0000, RZ, 0xc0, !PT ;  /* 0xffff0000332f8812 */ /* 0x040fe200078ec0ff */
[----:B------:R-:W-:Y:S01]  /*4ea0*/  IMAD.SHL.U32 R46, R52, 0x2, RZ ;  /* 0x00000002342e7824 */ /* 0x000fe200078e00ff */
[C---:B------:R-:W-:Y:S01]  /*4eb0*/  @!P0 LOP3.LUT R43, R50.reuse, 0xffff0000, RZ, 0xc0, !PT ;  /* 0xffff0000322b8812 */ /* 0x040fe200078ec0ff */
[----:B------:R-:W-:Y:S01]  /*4ec0*/  @!P0 IMAD.U32 R44, R51, 0x10000, RZ ;  /* 0x00010000332c8824 */ /* 0x000fe200078e00ff */
[----:B------:R-:W-:Y:S01]  /*4ed0*/  @!P0 SHF.R.U32.HI R21, RZ, 0x10, R21 ;  /* 0x00000010ff158819 */ /* 0x000fe20000011615 */
[----:B------:R-:W-:Y:S01]  /*4ee0*/  @!P0 IMAD.U32 R40, R50, 0x10000, RZ ;  /* 0x0001000032288824 */ /* 0x000fe200078e00ff */
[----:B------:R-:W1:Y:S01]  /*4ef0*/  LDS.128 R24, [R46+0x6100] ;  /* 0x006100002e187984 */ /* 0x000e620000000c00 */
[----:B------:R-:W-:Y:S02]  /*4f00*/  @!P0 PRMT R33, R33, 0x5410, R20 ;  /* 0x0000541021218816 */ /* 0x000fe40000000014 */
[----:B------:R-:W-:Y:S02]  /*4f10*/  @!P0 PRMT R78, R78, 0x5410, R31 ;  /* 0x000054104e4e8816 */ /* 0x000fe4000000001f */
[----:B------:R-:W-:Y:S02]  /*4f20*/  @!P0 PRMT R32, R32, 0x5410, R21 ;  /* 0x0000541020208816 */ /* 0x000fe40000000015 */
[----:B------:R-:W-:Y:S01]  /*4f30*/  @!P0 SHF.L.U32 R21, R33, 0x10, RZ ;  /* 0x0000001021158819 */ /* 0x000fe200000006ff */
[----:B------:R-:W-:Y:S01]  /*4f40*/  @!P0 IMAD.U32 R31, R78, 0x10000, RZ ;  /* 0x000100004e1f8824 */ /* 0x000fe200078e00ff */
[----:B------:R-:W-:Y:S01]  /*4f50*/  @!P0 SHF.L.U32 R42, R76, 0x10, RZ ;  /* 0x000000104c2a8819 */ /* 0x000fe200000006ff */
[----:B------:R-:W-:Y:S01]  /*4f60*/  @!P0 IMAD.U32 R20, R32, 0x10000, RZ ;  /* 0x0001000020148824 */ /* 0x000fe200078e00ff */
[----:B------:R-:W-:Y:S02]  /*4f70*/  @!P0 LOP3.LUT R45, R76, 0xffff0000, RZ, 0xc0, !PT ;  /* 0xffff00004c2d8812 */ /* 0x000fe400078ec0ff */
[--C-:B------:R-:W-:Y:S02]  /*4f80*/  @!P0 SHF.R.U64 R22, R22, 0x10, R23.reuse ;  /* 0x0000001016168819 */ /* 0x100fe40000001217 */
[----:B------:R-:W-:Y:S02]  /*4f90*/  @!P0 SHF.R.U32.HI R29, RZ, 0x10, R23 ;  /* 0x00000010ff1d8819 */ /* 0x000fe40000011617 */
[----:B------:R-:W-:Y:S02]  /*4fa0*/  @!P0 PRMT R35, R35, 0x5410, R22 ;  /* 0x0000541023238816 */ /* 0x000fe40000000016 */
[----:B------:R-:W-:Y:S02]  /*4fb0*/  @!P0 PRMT R34, R34, 0x5410, R29 ;  /* 0x0000541022228816 */ /* 0x000fe4000000001d */
[----:B------:R-:W-:Y:S02]  /*4fc0*/  @!P0 SHF.R.U32.HI R64, RZ, 0x10, R65 ;  /* 0x00000010ff408819 */ /* 0x000fe40000011641 */
[----:B------:R-:W-:Y:S02]  /*4fd0*/  @!P0 SHF.R.U64 R67, R66, 0x10, R67 ;  /* 0x0000001042438819 */ /* 0x000fe40000001243 */
[----:B------:R-:W-:Y:S02]  /*4fe0*/  @!P0 PRMT R77, R77, 0x5410, R64 ;  /* 0x000054104d4d8816 */ /* 0x000fe40000000040 */
[----:B------:R-:W-:Y:S02]  /*4ff0*/  @!P0 PRMT R62, R62, 0x5410, R67 ;  /* 0x000054103e3e8816 */ /* 0x000fe40000000043 */
[C---:B------:R-:W-:Y:S01]  /*5000*/  @!P0 LOP3.LUT R39, R77.reuse, 0xffff0000, RZ, 0xc0, !PT ;  /* 0xffff00004d278812 */ /* 0x040fe200078ec0ff */
[----:B------:R-:W-:Y:S01]  /*5010*/  @!P0 IMAD.U32 R30, R77, 0x10000, RZ ;  /* 0x000100004d1e8824 */ /* 0x000fe200078e00ff */
[C---:B------:R-:W-:Y:S01]  /*5020*/  @!P0 LOP3.LUT R41, R62.reuse, 0xffff0000, RZ, 0xc0, !PT ;  /* 0xffff00003e298812 */ /* 0x040fe200078ec0ff */
[----:B------:R-:W-:Y:S02]  /*5030*/  @!P0 IMAD.U32 R38, R62, 0x10000, RZ ;  /* 0x000100003e268824 */ /* 0x000fe400078e00ff */
[----:B-1----:R-:W-:Y:S02]  /*5040*/  @!P0 IMAD.U32 R22, R24, 0x10000, RZ ;  /* 0x0001000018168824 */ /* 0x002fe400078e00ff */
[----:B------:R-:W-:Y:S02]  /*5050*/  @!P0 IMAD.U32 R23, R25, 0x10000, RZ ;  /* 0x0001000019178824 */ /* 0x000fe400078e00ff */
[C---:B------:R-:W-:Y:S02]  /*5060*/  @!P0 FMUL.FTZ R0, R22.reuse, R21 ;  /* 0x0000001516008220 */ /* 0x040fe40000410000 */
[----:B------:R-:W-:Y:S02]  /*5070*/  @!P0 FMUL.FTZ R52, R23, R30 ;  /* 0x0000001e17348220 */ /* 0x000fe40000410000 */
        /* <DEDUP_REMOVED lines=12> */
[C---:B------:R-:W-:Y:S02]  /*5140*/  @!P0 FMUL.FTZ R59, R20.reuse, R31 ;  /* 0x0000001f143b8220 */ /* 0x040fe40000410000 */
[-C--:B------:R-:W-:Y:S01]  /*5150*/  @!P0 FMUL.FTZ R2, R20, R23.reuse ;  /* 0x0000001714028220 */ /* 0x080fe20000410000 */
[----:B------:R-:W-:Y:S01]  /*5160*/  @!P0 LOP3.LUT R20, R34, 0xffff0000, RZ, 0xc0, !PT ;  /* 0xffff000022148812 */ /* 0x000fe200078ec0ff */
[----:B------:R-:W-:Y:S01]  /*5170*/  @!P0 FFMA.FTZ R59, R28, R23, -R59 ;  /* 0x000000171c3b8223 */ /* 0x000fe2000001083b */
[C---:B------:R-:W-:Y:S01]  /*5180*/  @!P0 LOP3.LUT R23, R27.reuse, 0xffff0000, RZ, 0xc0, !PT ;  /* 0xffff00001b178812 */ /* 0x040fe200078ec0ff */
[-C--:B------:R-:W-:Y:S02]  /*5190*/  @!P0 FMUL.FTZ R4, R22, R21.reuse ;  /* 0x0000001516048220 */ /* 0x080fe40000410000 */
[----:B------:R-:W-:Y:S01]  /*51a0*/  @!P0 IMAD.U32 R22, R27, 0x10000, RZ ;  /* 0x000100001b168824 */ /* 0x000fe200078e00ff */
[----:B------:R-:W-:Y:S01]  /*51b0*/  @!P0 F2FP.BF16.PACK_AB R59, R59, R46 ;  /* 0x0000002e3b3b823e */ /* 0x000fe200000010ff */
[----:B------:R-:W-:Y:S02]  /*51c0*/  @!P0 FFMA.FTZ R57, R36, R21, -R57 ;  /* 0x0000001524398223 */ /* 0x000fe40000010839 */
[----:B------:R-:W-:Y:S02]  /*51d0*/  @!P0 IMAD.U32 R21, R34, 0x10000, RZ ;  /* 0x0001000022158824 */ /* 0x000fe400078e00ff */
[----:B------:R-:W-:Y:S01]  /*51e0*/  @!P0 FMUL.FTZ R56, R22, R42 ;  /* 0x0000002a16388220 */ /* 0x000fe20000410000 */
[----:B------:R-:W-:Y:S01]  /*51f0*/  @!P0 F2FP.BF16.PACK_AB R52, R57, R52 ;  /* 0x000000343934823e */ /* 0x000fe200000010ff */
[C---:B------:R-:W-:Y:S02]  /*5200*/  @!P0 FMUL.FTZ R61, R23.reuse, R45 ;  /* 0x0000002d173d8220 */ /* 0x040fe40000410000 */
[-C--:B------:R-:W-:Y:S01]  /*5210*/  @!P0 FMUL.FTZ R8, R23, R20.reuse ;  /* 0x0000001417088220 */ /* 0x080fe20000410000 */
[----:B------:R-:W-:Y:S01]  /*5220*/  @!P0 LOP3.LUT R23, R26, 0xffff0000, RZ, 0xc0, !PT ;  /* 0xffff00001a178812 */ /* 0x000fe200078ec0ff */
[-C--:B------:R-:W-:Y:S02]  /*5230*/  @!P0 FMUL.FTZ R7, R22, R21.reuse ;  /* 0x0000001516078220 */ /* 0x080fe40000410000 */
[----:B------:R-:W-:Y:S02]  /*5240*/  @!P0 IMAD.U32 R22, R26, 0x10000, RZ ;  /* 0x000100001a168824 */ /* 0x000fe400078e00ff */
[----:B------:R-:W-:Y:S01]  /*5250*/  @!P0 FFMA.FTZ R56, R44, R21, -R56 ;  /* 0x000000152c388223 */ /* 0x000fe20000010838 */
[----:B------:R-:W-:Y:S01]  /*5260*/  @!P0 SHF.L.U32 R21, R35, 0x10, RZ ;  /* 0x0000001023158819 */ /* 0x000fe200000006ff */
[----:B------:R-:W-:Y:S01]  /*5270*/  @!P0 FFMA.FTZ R61, R47, R20, -R61 ;  /* 0x000000142f3d8223 */ /* 0x000fe2000001083d */
[----:B------:R-:W-:Y:S01]  /*5280*/  @!P0 LOP3.LUT R20, R35, 0xffff0000, RZ, 0xc0, !PT ;  /* 0xffff000023148812 */ /* 0x000fe200078ec0ff */
[C---:B------:R-:W-:Y:S02]  /*5290*/  @!P0 FMUL.FTZ R58, R22.reuse, R38 ;  /* 0x00000026163a8220 */ /* 0x040fe40000410000 */
[----:B------:R-:W-:Y:S01]  /*52a0*/  @!P0 FMUL.FTZ R63, R23, R41 ;  /* 0x00000029173f8220 */ /* 0x000fe20000410000 */
[----:B------:R-:W-:Y:S01]  /*52b0*/  @!P0 F2FP.BF16.PACK_AB R56, R61, R56 ;  /* 0x000000383d38823e */ /* 0x000fe200000010ff */
[----:B------:R-:W-:Y:S02]  /*52c0*/  @!P0 FFMA.FTZ R2, R31, R28, R2 ;  /* 0x0000001c1f028223 */ /* 0x000fe40000010002 */
[-C--:B------:R-:W-:Y:S02]  /*52d0*/  @!P0 FMUL.FTZ R5, R22, R21.reuse ;  /* 0x0000001516058220 */ /* 0x080fe40000410000 */
[----:B------:R-:W-:Y:S01]  /*52e0*/  @!P0 FFMA.FTZ R58, R40, R21, -R58 ;  /* 0x00000015283a8223 */ /* 0x000fe2000001083a */
[----:B------:R-:W-:Y:S01]  /*52f0*/  @!P0 F2FP.BF16.PACK_AB R46, R2, R0 ;  /* 0x00000000022e823e */ /* 0x000fe200000010ff */
[----:B------:R-:W-:Y:S02]  /*5300*/  @!P0 FFMA.FTZ R63, R43, R20, -R63 ;  /* 0x000000142b3f8223 */ /* 0x000fe4000001083f */
[----:B------:R-:W-:Y:S01]  /*5310*/  @!P0 FFMA.FTZ R3, R30, R37, R3 ;  /* 0x000000251e038223 */ /* 0x000fe20000010003 */
[----:B------:R-:W-:Y:S01]  /*5320*/  @!P0 MOV R24, R46 ;  /* 0x0000002e00188202 */ /* 0x000fe20000000f00 */
[----:B------:R-:W-:Y:S01]  /*5330*/  @!P0 FMUL.FTZ R6, R23, R20 ;  /* 0x0000001417068220 */ /* 0x000fe20000410000 */
[----:B------:R-:W-:Y:S01]  /*5340*/  @!P0 F2FP.BF16.PACK_AB R63, R63, R58 ;  /* 0x0000003a3f3f823e */ /* 0x000fe200000010ff */
[----:B------:R-:W-:Y:S02]  /*5350*/  @!P0 FFMA.FTZ R4, R39, R36, R4 ;  /* 0x0000002427048223 */ /* 0x000fe40000010004 */
[----:B------:R-:W-:Y:S02]  /*5360*/  @!P0 FFMA.FTZ R5, R38, R40, R5 ;  /* 0x0000002826058223 */ /* 0x000fe40000010005 */
[----:B------:R-:W-:Y:S01]  /*5370*/  @!P0 FFMA.FTZ R6, R41, R43, R6 ;  /* 0x0000002b29068223 */ /* 0x000fe20000010006 */
[----:B------:R-:W-:Y:S01]  /*5380*/  @!P0 F2FP.BF16.PACK_AB R57, R4, R3 ;  /* 0x000000030439823e */ /* 0x000fe200000010ff */
[----:B------:R-:W-:Y:S02]  /*5390*/  @!P0 FFMA.FTZ R7, R42, R44, R7 ;  /* 0x0000002c2a078223 */ /* 0x000fe40000010007 */
[----:B------:R-:W-:Y:S01]  /*53a0*/  @!P0 FFMA.FTZ R8, R45, R47, R8 ;  /* 0x0000002f2d088223 */ /* 0x000fe20000010008 */
[----:B------:R-:W-:Y:S01]  /*53b0*/  @!P0 F2FP.BF16.PACK_AB R58, R6, R5 ;  /* 0x00000005063a823e */ /* 0x000fe200000010ff */
[----:B------:R-:W-:Y:S02]  /*53c0*/  @!P0 IMAD.MOV.U32 R48, RZ, RZ, R59 ;  /* 0x000000ffff308224 */ /* 0x000fe400078e003b */
[----:B------:R-:W-:Y:S01]  /*53d0*/  @!P0 IMAD.MOV.U32 R49, RZ, RZ, R52 ;  /* 0x000000ffff318224 */ /* 0x000fe200078e0034 */
[----:B------:R-:W-:Y:S01]  /*53e0*/  @!P0 F2FP.BF16.PACK_AB R61, R8, R7 ;  /* 0x00000007083d823e */ /* 0x000fe200000010ff */
[----:B------:R-:W-:Y:S02]  /*53f0*/  @!P0 IMAD.MOV.U32 R50, RZ, RZ, R63 ;  /* 0x000000ffff328224 */ /* 0x000fe400078e003f */
[----:B------:R-:W-:Y:S02]  /*5400*/  @!P0 IMAD.MOV.U32 R51, RZ, RZ, R56 ;  /* 0x000000ffff338224 */ /* 0x000fe400078e0038 */
[----:B------:R-:W-:Y:S02]  /*5410*/  @!P0 IMAD.MOV.U32 R25, RZ, RZ, R57 ;  /* 0x000000ffff198224 */ /* 0x000fe400078e0039 */
[----:B------:R-:W-:Y:S01]  /*5420*/  @!P0 IMAD.MOV.U32 R26, RZ, RZ, R58 ;  /* 0x000000ffff1a8224 */ /* 0x000fe200078e003a */
[----:B------:R1:W-:Y:S01]  /*5430*/  ST.E.128 [R54.64], R48 ;  /* 0x0000003036007985 */ /* 0x0003e2000c101d06 */
[----:B------:R-:W-:Y:S01]  /*5440*/  @!P0 IMAD.MOV.U32 R27, RZ, RZ, R61 ;  /* 0x000000ffff1b8224 */ /* 0x000fe200078e003d */
[----:B------:R-:W-:Y:S11]  /*5450*/  ISETP.GE.AND P0, PT, R53, c[0x0][0x1d4], PT ;  /* 0x0000750035007a0c */ /* 0x000ff60003f06270 */
[----:B------:R-:W-:Y:S02]  /*5460*/  @!UPT UIADD3 URZ, URZ, URZ, URZ ;  /* 0x0000003f3f3ff290 */ /* 0x000fe4000fffe03f */
[----:B------:R-:W-:-:S05]  /*5470*/  @P0 BRA `(.L_x_71) ;  /* 0x000002a000000947 */ /* 0x000fca0003800000 */
[C---:B------:R-:W-:Y:S04]  /*5480*/  LEA R2, P0, R53.reuse, R182, 0x1 ;  /* 0x000000b635027211 */ /* 0x040fe800078008ff */
[----:B------:R-:W-:Y:S05]  /*5490*/  LEA.HI.X.SX32 R3, R53, R183, 0x1, P0 ;  /* 0x000000b735037211 */ /* 0x000fea00000f0eff */
[----:B------:R3:W-:Y:S01]  /*54a0*/  ST.E.128 [R2.64], R24 ;  /* 0x0000001802007985 */ /* 0x0007e2000c101d06 */
[----:B------:R-:W-:-:S05]  /*54b0*/  BRA `(.L_x_71) ;  /* 0x0000026000007947 */ /* 0x000fca0003800000 */
.L_x_67:
[----:B------:R-:W1:Y:S01]  /*54c0*/  SHFL.IDX PT, R75, R75, RZ, 0x1c1f ;  /* 0x001c1fff4b4b7589 */ /* 0x000e6200000e0000 */
[----:B------:R-:W-:Y:S03]  /*54d0*/  IMAD.IADD R91, R154, 0x1, -R95 ;  /* 0x000000019a5b7824 */ /* 0x000fe600078e0a5f */
[----:B------:R-:W2:Y:S02]  /*54e0*/  SHFL.IDX PT, R73, R73, RZ, 0x1c1f ;  /* 0x001c1fff49497589 */ /* 0x000ea400000e0000 */
[----:B------:R-:W-:Y:S04]  /*54f0*/  IMNMX R91, R91, 0x40, PT ;  /* 0x000000405b5b7817 */ /* 0x000fe80003800200 */
[----:B------:R-:W-:Y:S11]  /*5500*/  ISETP.GT.AND P0, PT, R91, R152, PT ;  /* 0x000000985b00720c */ /* 0x000ff60003f04270 */
[----:B------:R-:W-:Y:S02]  /*5510*/  @!UPT UIADD3 URZ, URZ, URZ, URZ ;  /* 0x0000003f3f3ff290 */ /* 0x000fe4000fffe03f */
[----:B------:R-:W-:-:S05]  /*5520*/  @!P0 BRA `(.L_x_71) ;  /* 0x000001f000008947 */ /* 0x000fca0003800000 */
[----:B------:R-:W-:Y:S02]  /*5530*/  ISETP.GE.AND P2, PT, R16, c[0x0][0x1d4], PT ;  /* 0x0000750010007a0c */ /* 0x000fe40003f46270 */
[----:B------:R-:W-:Y:S02]  /*5540*/  ISETP.GE.AND P1, PT, R13, c[0x0][0x1d4], PT ;  /* 0x000075000d007a0c */ /* 0x000fe40003f26270 */
[----:B------:R-:W-:Y:S02]  /*5550*/  ISETP.GE.AND P4, PT, R12, c[0x0][0x1d4], PT ;  /* 0x000075000c007a0c */ /* 0x000fe40003f86270 */
[----:B------:R-:W-:Y:S07]  /*5560*/  ISETP.GE.AND P3, PT, R151, c[0x0][0x1d4], PT ;  /* 0x0000750097007a0c */ /* 0x000fee0003f66270 */
[----:B------:R-:W3:Y:S01]  /*5570*/  @!P2 LDS.128 R20, [R140+0x6000] ;  /* 0x006000008c14a984 */ /* 0x000ee20000000c00 */
[C---:B--2---:R-:W-:Y:S04]  /*5580*/  @!P2 LEA R24, P0, R16.reuse, R73, 0x1 ;  /* 0x000000491018a211 */ /* 0x044fe800078008ff */
[----:B-1----:R-:W-:Y:S02]  /*5590*/  @!P2 LEA.HI.X R25, R16, R75, R17, 0x1, P0 ;  /* 0x0000004b1019a211 */ /* 0x002fe400000f0c11 */
[C---:B------:R-:W-:Y:S04]  /*55a0*/  @!P1 LEA R38, P0, R144.reuse, R73, 0x1 ;  /* 0x0000004990269211 */ /* 0x040fe800078008ff */
[----:B------:R-:W-:Y:S02]  /*55b0*/  @!P1 LEA.HI.X R39, R144, R75, R127, 0x1, P0 ;  /* 0x0000004b90279211 */ /* 0x000fe400000f0c7f */
[C---:B------:R-:W-:Y:S04]  /*55c0*/  @!P4 LEA R34, P0, R143.reuse, R73, 0x1 ;  /* 0x000000498f22c211 */ /* 0x040fe800078008ff */
[----:B------:R-:W-:Y:S02]  /*55d0*/  @!P4 LEA.HI.X R35, R143, R75, R126, 0x1, P0 ;  /* 0x0000004b8f23c211 */ /* 0x000fe400000f0c7e */
[C---:B------:R-:W-:Y:S04]  /*55e0*/  @!P3 LEA R32, P0, R142.reuse, R73, 0x1 ;  /* 0x000000498e20b211 */ /* 0x040fe800078008ff */
[----:B------:R-:W-:Y:S01]  /*55f0*/  @!P3 LEA.HI.X R33, R142, R75, R125, 0x1, P0 ;  /* 0x0000004b8e21b211 */ /* 0x000fe200000f0c7d */
[----:B---3--:R-:W-:Y:S04]  /*5600*/  @!P2 ST.E.128 [R24.64], R20 ;  /* 0x000000141800a985 */ /* 0x008fe8000c101d06 */
[----:B------:R-:W1:Y:S04]  /*5610*/  @!P1 LDS.128 R4, [R139+0x6000] ;  /* 0x006000008b049984 */ /* 0x000e680000000c00 */
[----:B-1----:R-:W-:Y:S01]  /*5620*/  @!P1 ST.E.128 [R38.64], R4 ;  /* 0x0000000426009985 */ /* 0x002fe2000c101d06 */
[----:B------:R-:W-:Y:S03]  /*5630*/  ISETP.GE.AND P1, PT, R150, c[0x0][0x1d4], PT ;  /* 0x0000750096007a0c */ /* 0x000fe60003f26270 */
[----:B------:R-:W1:Y:S10]  /*5640*/  @!P4 LDS.128 R28, [R140+0x8000] ;  /* 0x008000008c1cc984 */ /* 0x000e740000000c00 */
[C---:B------:R-:W-:Y:S04]  /*5650*/  @!P1 LEA R2, P0, R137.reuse, R73, 0x1 ;  /* 0x0000004989029211 */ /* 0x040fe800078008ff */
[----:B------:R-:W-:Y:S02]  /*5660*/  @!P1 LEA.HI.X R3, R137, R75, R124, 0x1, P0 ;  /* 0x0000004b89039211 */ /* 0x000fe400000f0c7c */
[----:B------:R-:W-:Y:S11]  /*5670*/  ISETP.GE.AND P0, PT, R148, c[0x0][0x1d4], PT ;  /* 0x0000750094007a0c */ /* 0x000ff60003f06270 */
[----:B------:R-:W-:Y:S02]  /*5680*/  @!UPT UIADD3 URZ, URZ, URZ, URZ ;  /* 0x0000003f3f3ff290 */ /* 0x000fe4000fffe03f */
[C---:B------:R-:W-:Y:S04]  /*5690*/  @!P0 LEA R36, P2, R136.reuse, R73, 0x1 ;  /* 0x0000004988248211 */ /* 0x040fe800078408ff */
[----:B------:R-:W-:Y:S01]  /*56a0*/  @!P0 LEA.HI.X R37, R136, R75, R123, 0x1, P2 ;  /* 0x0000004b88258211 */ /* 0x000fe200010f0c7b */
[----:B-1----:R-:W-:Y:S04]  /*56b0*/  @!P4 ST.E.128 [R34.64], R28 ;  /* 0x0000001c2200c985 */ /* 0x002fe8000c101d06 */
[----:B------:R-:W1:Y:S04]  /*56c0*/  @!P3 LDS.128 R24, [R139+0x8000] ;  /* 0x008000008b18b984 */ /* 0x000e680000000c00 */
[----:B-1----:R-:W-:Y:S04]  /*56d0*/  @!P3 ST.E.128 [R32.64], R24 ;  /* 0x000000182000b985 */ /* 0x002fe8000c101d06 */
[----:B------:R-:W1:Y:S04]  /*56e0*/  @!P1 LDS.128 R20, [R140+0xa000] ;  /* 0x00a000008c149984 */ /* 0x000e680000000c00 */
[----:B-1----:R-:W-:Y:S04]  /*56f0*/  @!P1 ST.E.128 [R2.64], R20 ;  /* 0x0000001402009985 */ /* 0x002fe8000c101d06 */
[----:B------:R-:W1:Y:S04]  /*5700*/  @!P0 LDS.128 R4, [R139+0xa000] ;  /* 0x00a000008b048984 */ /* 0x000e680000000c00 */
[----:B-1----:R1:W-:Y:S02]  /*5710*/  @!P0 ST.E.128 [R36.64], R4 ;  /* 0x0000000424008985 */ /* 0x0023e4000c101d06 */
.L_x_71:
[----:B------:R-:W-:Y:S05]  /*5720*/  BSYNC B1 ;  /* 0x0000000000017941 */ /* 0x000fea0003800000 */
.L_x_66:
[----:B------:R-:W-:Y:S01]  /*5730*/  IMAD.IADD R95, R104, 0x1, -R95 ;  /* 0x00000001685f7824 */ /* 0x000fe200078e0a5f */
[----:B-1----:R-:W-:Y:S01]  /*5740*/  LEA R6, P0, R147, R174, 0x6 ;  /* 0x000000ae93067211 */ /* 0x002fe200078030ff */
[----:B------:R-:W-:Y:S01]  /*5750*/  IMAD R93, R93, c[0x0][0x208], RZ ;  /* 0x000082005d5d7a24 */ /* 0x000fe200078e02ff */
[----:B------:R-:W-:Y:S01]  /*5760*/  ISETP.NE.AND P3, PT, R158, RZ, PT ;  /* 0x000000ff9e00720c */ /* 0x000fe20003f65270 */
[C---:B------:R-:W-:Y:S01]  /*5770*/  IMAD.WIDE.U32 R4, R94.reuse, c[0x0][0x208], RZ ;  /* 0x000082005e047a25 */ /* 0x040fe200078e00ff */
[----:B------:R-:W-:Y:S01]  /*5780*/  LEA.HI.X.SX32 R7, R147, R175, 0x6, P0 ;  /* 0x000000af93077211 */ /* 0x000fe200000f36ff */
[----:B------:R-:W-:Y:S01]  /*5790*/  BSSY B0, `(.L_x_88) ;  /* 0x000004d000007945 */ /* 0x000fe20003800000 */
[----:B------:R-:W-:Y:S01]  /*57a0*/  ISETP.GE.AND P0, PT, R95, 0x21, PT ;  /* 0x000000215f00780c */ /* 0x000fe20003f06270 */
[----:B------:R-:W-:Y:S02]  /*57b0*/  IMAD R93, R94, c[0x0][0x20c], R93 ;  /* 0x000083005e5d7a24 */ /* 0x000fe400078e025d */
[----:B-----5:R-:W-:Y:S03]  /*57c0*/  IMAD.MOV.U32 R20, RZ, RZ, R4 ;  /* 0x000000ffff147224 */ /* 0x020fe600078e0004 */
[----:B------:R-:W-:Y:S01]  /*57d0*/  IADD3 R21, R5, R93, RZ ;  /* 0x0000005d05157210 */ /* 0x000fe20007ffe0ff */
[----:B------:R-:W-:Y:S04]  /*57e0*/  IMAD R5, R92, c[0x0][0x218], RZ ;  /* 0x000086005c057a24 */ /* 0x000fe800078e02ff */
[----:B------:R-:W-:Y:S02]  /*57f0*/  IMAD.WIDE.U32 R20, R102, c[0x0][0x218], R20 ;  /* 0x0000860066147a25 */ /* 0x000fe400078e0014 */
[----:B---3--:R-:W-:Y:S02]  /*5800*/  @P0 IADD3 R3, P1, R6, 0x20, RZ ;  /* 0x0000002006030810 */ /* 0x008fe40007f3e0ff */
[----:B------:R-:W-:Y:S03]  /*5810*/  IMAD R5, R102, c[0x0][0x21c], R5 ;  /* 0x0000870066057a24 */ /* 0x000fe600078e0205 */
[----:B------:R-:W-:Y:S01]  /*5820*/  @P0 IMAD.X R0, RZ, RZ, R7, P1 ;  /* 0x000000ffff000224 */ /* 0x000fe200008e0607 */
[----:B------:R-:W-:Y:S03]  /*5830*/  IADD3 R2, P1, R176, R20, RZ ;  /* 0x00000014b0027210 */ /* 0x000fe60007f3e0ff */
[----:B------:R-:W-:Y:S01]  /*5840*/  @P0 IMAD R0, R0, c[0x0][0x258], RZ ;  /* 0x0000960000000a24 */ /* 0x000fe200078e02ff */
[----:B------:R-:W-:Y:S02]  /*5850*/  IADD3.X R5, R114, R21, R5, P1, !PT ;  /* 0x0000001572057210 */ /* 0x000fe40000ffe405 */
[----:B------:R-:W-:Y:S01]  /*5860*/  ISETP.GE.AND P1, PT, R95, 0x1, PT ;  /* 0x000000015f00780c */ /* 0x000fe20003f26270 */
[----:B------:R-:W-:Y:S11]  /*5870*/  @P0 IMAD R0, R3, c[0x0][0x25c], R0 ;  /* 0x0000970003000a24 */ /* 0x000ff600078e0200 */
[----:B------:R-:W-:Y:S01]  /*5880*/  @!UPT UIADD3 URZ, URZ, URZ, URZ ;  /* 0x0000003f3f3ff290 */ /* 0x000fe2000fffe03f */
[-C--:B------:R-:W-:Y:S01]  /*5890*/  @P1 MOV R102, R170.reuse ;  /* 0x000000aa00661202 */ /* 0x080fe20000000f00 */
[----:B------:R-:W-:Y:S04]  /*58a0*/  @P1 IMAD R4, R7, c[0x0][0x258], RZ ;  /* 0x0000960007041a24 */ /* 0x000fe800078e02ff */
[C---:B------:R-:W-:Y:S01]  /*58b0*/  @P1 IMAD.WIDE.U32 R20, R6.reuse, c[0x0][0x258], R102 ;  /* 0x0000960006141a25 */ /* 0x040fe200078e0066 */
[----:B------:R-:W-:Y:S03]  /*58c0*/  @P0 MOV R102, R170 ;  /* 0x000000aa00660202 */ /* 0x000fe60000000f00 */
[----:B------:R-:W-:Y:S01]  /*58d0*/  @P1 IMAD R4, R6, c[0x0][0x25c], R4 ;  /* 0x0000970006041a24 */ /* 0x000fe200078e0204 */
[C---:B------:R-:W-:Y:S03]  /*58e0*/  @P1 LEA R6, P2, R20.reuse, c[0x0][0x250], 0x1 ;  /* 0x0000940014061a11 */ /* 0x040fe600078408ff */
[----:B------:R-:W-:Y:S05]  /*58f0*/  @P1 IMAD.IADD R4, R21, 0x1, R4 ;  /* 0x0000000115041824 */ /* 0x000fea00078e0204 */
[----:B------:R-:W-:Y:S01]  /*5900*/  @P1 LEA.HI.X R7, R20, c[0x0][0x254], R4, 0x1, P2 ;  /* 0x0000950014071a11 */ /* 0x000fe200010f0c04 */
[----:B------:R-:W-:Y:S01]  /*5910*/  @P0 IMAD.WIDE.U32 R20, R3, c[0x0][0x258], R102 ;  /* 0x0000960003140a25 */ /* 0x000fe200078e0066 */
[C---:B------:R-:W-:Y:S03]  /*5920*/  LEA R4, P2, R2.reuse, c[0x0][0x1f8], 0x1 ;  /* 0x00007e0002047a11 */ /* 0x040fe600078408ff */
[----:B------:R-:W-:Y:S01]  /*5930*/  @!PT LDS RZ, [RZ] ;  /* 0x00000000fffff984 */ /* 0x000fe20000000800 */
[----:B------:R-:W-:Y:S01]  /*5940*/  @!PT LDS RZ, [RZ] ;  /* 0x00000000fffff984 */ /* 0x000fe20000000800 */
[----:B------:R-:W-:Y:S01]  /*5950*/  @!PT LDS RZ, [RZ] ;  /* 0x00000000fffff984 */ /* 0x000fe20000000800 */
[----:B------:R1:W-:Y:S01]  /*5960*/  @P1 LDGSTS.E.BYPASS.LTC128B.128 [R145+0x100], [R6.64], !P3 ;  /* 0x0010000006911fae */ /* 0x0003e2000d901d46 */
[----:B------:R-:W-:Y:S01]  /*5970*/  @P0 IMAD.IADD R0, R21, 0x1, R0 ;  /* 0x0000000115000824 */ /* 0x000fe200078e0200 */
[----:B------:R-:W-:Y:S02]  /*5980*/  LEA.HI.X R5, R2, c[0x0][0x1fc], R5, 0x1, P2 ;  /* 0x00007f0002057a11 */ /* 0x000fe400010f0c05 */
[----:B------:R1:W-:Y:S01]  /*5990*/  @P1 LDGSTS.E.BYPASS.LTC128B.128 [R145+0x2100], [R6.64+0x80], !P6 ;  /* 0x0210008006911fae */ /* 0x0003e2000f101d46 */
[C---:B------:R-:W-:Y:S03]  /*59a0*/  @P0 LEA R22, P2, R20.reuse, c[0x0][0x250], 0x1 ;  /* 0x0000940014160a11 */ /* 0x040fe600078408ff */
[----:B------:R1:W-:Y:S01]  /*59b0*/  @P1 LDGSTS.E.BYPASS.LTC128B.128 [R145+0x4100], [R6.64+0x100], !P5 ;  /* 0x0410010006911fae */ /* 0x0003e2000e901d46 */
[----:B------:R-:W-:Y:S03]  /*59c0*/  @P0 LEA.HI.X R23, R20, c[0x0][0x254], R0, 0x1, P2 ;  /* 0x0000950014170a11 */ /* 0x000fe600010f0c00 */
[----:B------:R1:W3:Y:S04]  /*59d0*/  SHFL.IDX PT, R3, R4, RZ, 0x1c1f ;  /* 0x001c1fff04037589 */ /* 0x0002e800000e0000 */
[----:B------:R1:W-:Y:S04]  /*59e0*/  @P0 LDGSTS.E.BYPASS.LTC128B.128 [R145+0x1100], [R22.64], !P3 ;  /* 0x0110000016910fae */ /* 0x0003e8000d901d46 */
[----:B------:R1:W-:Y:S04]  /*59f0*/  @P0 LDGSTS.E.BYPASS.LTC128B.128 [R145+0x3100], [R22.64+0x80], !P6 ;  /* 0x0310008016910fae */ /* 0x0003e8000f101d46 */
[----:B------:R1:W-:Y:S01]  /*5a00*/  @P0 LDGSTS.E.BYPASS.LTC128B.128 [R145+0x5100], [R22.64+0x100], !P5 ;  /* 0x0510010016910fae */ /* 0x0003e2000e901d46 */
[----:B------:R-:W-:Y:S03]  /*5a10*/  ISETP.GT.AND P0, PT, R91, R152, PT ;  /* 0x000000985b00720c */ /* 0x000fe60003f04270 */
[----:B------:R-:W0:Y:S04]  /*5a20*/  LDGDEPBAR ;  /* 0x00000000000079af */ /* 0x000e280000000000 */
[----:B------:R1:W4:Y:S01]  /*5a30*/  SHFL.IDX PT, R25, R5, RZ, 0x1c1f ;  /* 0x001c1fff05197589 */ /* 0x00032200000e0000 */
[----:B------:R-:W-:Y:S04]  /*5a40*/  DEPBAR.LE SB0, 0x0 ;  /* 0x000080000000791a */ /* 0x000fe80000000000 */
[----:B------:R-:W-:Y:S06]  /*5a50*/  BAR.SYNC.DEFER_BLOCKING 0x0 ;  /* 0x0000000000007b1d */ /* 0x000fec0000010000 */
[----:B------:R-:W-:-:S05]  /*5a60*/  @!P0 BRA `(.L_x_89) ;  /* 0x000001f000008947 */ /* 0x000fca0003800000 */
[----:B-1-34-:R-:W-:Y:S02]  /*5a70*/  ISETP.GE.AND P2, PT, R16, c[0x0][0x1d4], PT ;  /* 0x0000750010007a0c */ /* 0x01afe40003f46270 */
[----:B------:R-:W-:Y:S02]  /*5a80*/  ISETP.GE.AND P1, PT, R13, c[0x0][0x1d4], PT ;  /* 0x000075000d007a0c */ /* 0x000fe40003f26270 */
[----:B------:R-:W-:Y:S02]  /*5a90*/  ISETP.GE.AND P4, PT, R12, c[0x0][0x1d4], PT ;  /* 0x000075000c007a0c */ /* 0x000fe40003f86270 */
[----:B------:R-:W-:Y:S07]  /*5aa0*/  ISETP.GE.AND P3, PT, R151, c[0x0][0x1d4], PT ;  /* 0x0000750097007a0c */ /* 0x000fee0003f66270 */
[----:B------:R-:W1:Y:S01]  /*5ab0*/  @!P2 LDS.128 R20, [R140] ;  /* 0x000000008c14a984 */ /* 0x000e620000000c00 */
[C---:B------:R-:W-:Y:S04]  /*5ac0*/  @!P2 LEA R26, P0, R16.reuse, R3, 0x1 ;  /* 0x00000003101aa211 */ /* 0x040fe800078008ff */
[----:B------:R-:W-:Y:S02]  /*5ad0*/  @!P2 LEA.HI.X R27, R16, R25, R17, 0x1, P0 ;  /* 0x00000019101ba211 */ /* 0x000fe400000f0c11 */
[C---:B------:R-:W-:Y:S04]  /*5ae0*/  @!P1 LEA R38, P0, R144.reuse, R3, 0x1 ;  /* 0x0000000390269211 */ /* 0x040fe800078008ff */
[----:B------:R-:W-:Y:S02]  /*5af0*/  @!P1 LEA.HI.X R39, R144, R25, R127, 0x1, P0 ;  /* 0x0000001990279211 */ /* 0x000fe400000f0c7f */
[C---:B------:R-:W-:Y:S04]  /*5b00*/  @!P4 LEA R36, P0, R143.reuse, R3, 0x1 ;  /* 0x000000038f24c211 */ /* 0x040fe800078008ff */
[----:B------:R-:W-:Y:S02]  /*5b10*/  @!P4 LEA.HI.X R37, R143, R25, R126, 0x1, P0 ;  /* 0x000000198f25c211 */ /* 0x000fe400000f0c7e */
[C---:B------:R-:W-:Y:S04]  /*5b20*/  @!P3 LEA R34, P0, R142.reuse, R3, 0x1 ;  /* 0x000000038e22b211 */ /* 0x040fe800078008ff */
[----:B------:R-:W-:Y:S01]  /*5b30*/  @!P3 LEA.HI.X R35, R142, R25, R125, 0x1, P0 ;  /* 0x000000198e23b211 */ /* 0x000fe200000f0c7d */
[----:B-1----:R-:W-:Y:S04]  /*5b40*/  @!P2 ST.E.128 [R26.64], R20 ;  /* 0x000000141a00a985 */ /* 0x002fe8000c101d06 */
[----:B------:R-:W1:Y:S04]  /*5b50*/  @!P1 LDS.128 R4, [R139] ;  /* 0x000000008b049984 */ /* 0x000e680000000c00 */
        /* <DEDUP_REMOVED lines=16> */
.L_x_89:
[----:B-1-34-:R-:W-:Y:S05]  /*5c60*/  BSYNC B0 ;  /* 0x0000000000007941 */ /* 0x01afea0003800000 */
.L_x_88:
[C---:B------:R-:W-:Y:S02]  /*5c70*/  ISETP.GT.AND P0, PT, R147.reuse, R105, PT ;  /* 0x000000699300720c */ /* 0x040fe40003f04270 */
[----:B------:R-:W-:Y:S02]  /*5c80*/  IADD3 R147, R147, -0x1, RZ ;  /* 0xffffffff93937810 */ /* 0x000fe40007ffe0ff */
[----:B------:R-:W-:Y:S09]  /*5c90*/  ISETP.NE.AND P2, PT, R158, RZ, PT ;  /* 0x000000ff9e00720c */ /* 0x000ff20003f45270 */
[----:B------:R-:W-:Y:S01]  /*5ca0*/  @P0 SHF.R.S32.HI R0, RZ, 0x1f, R147 ;  /* 0x0000001fff000819 */ /* 0x000fe20000011493 */
[----:B------:R-:W-:Y:S02]  /*5cb0*/  @P0 IMAD.MOV.U32 R4, RZ, RZ, R172 ;  /* 0x000000ffff040224 */ /* 0x000fe400078e00ac */
[----:B------:R-:W-:Y:S02]  /*5cc0*/  @P0 IMAD.MOV.U32 R5, RZ, RZ, R181 ;  /* 0x000000ffff050224 */ /* 0x000fe400078e00b5 */
[----:B------:R-:W-:Y:S02]  /*5cd0*/  @P0 IMAD R3, R107, R147, RZ ;  /* 0x000000936b030224 */ /* 0x000fe400078e02ff */
[-C--:B------:R-:W-:Y:S04]  /*5ce0*/  @P0 IMAD.WIDE.U32 R4, R147, R108.reuse, R4 ;  /* 0x0000006c93040225 */ /* 0x080fe800078e0004 */
[----:B------:R-:W-:Y:S01]  /*5cf0*/  @P0 IMAD R3, R0, R108, R3 ;  /* 0x0000006c00030224 */ /* 0x000fe200078e0203 */
[C---:B------:R-:W-:Y:S03]  /*5d00*/  @P0 LEA R6, P1, R4.reuse, c[0x0][0x220], 0x1 ;  /* 0x0000880004060a11 */ /* 0x040fe600078208ff */
[----:B------:R-:W-:Y:S05]  /*5d10*/  @P0 IMAD.IADD R3, R5, 0x1, R3 ;  /* 0x0000000105030824 */ /* 0x000fea00078e0203 */
[----:B------:R-:W-:Y:S02]  /*5d20*/  @P0 LEA.HI.X R7, R4, c[0x0][0x224], R3, 0x1, P1 ;  /* 0x0000890004070a11 */ /* 0x000fe400008f0c03 */
[C---:B------:R-:W-:Y:S03]  /*5d30*/  @P0 LEA R20, P1, R122.reuse, R6, 0x1 ;  /* 0x000000067a140211 */ /* 0x040fe600078208ff */
[----:B------:R-:W-:Y:S01]  /*5d40*/  @!PT LDS RZ, [RZ] ;  /* 0x00000000fffff984 */ /* 0x000fe20000000800 */
[----:B------:R-:W-:Y:S01]  /*5d50*/  @!PT LDS RZ, [RZ] ;  /* 0x00000000fffff984 */ /* 0x000fe20000000800 */
[----:B------:R-:W-:Y:S01]  /*5d60*/  @!PT LDS RZ, [RZ] ;  /* 0x00000000fffff984 */ /* 0x000fe20000000800 */
[----:B------:R1:W-:Y:S01]  /*5d70*/  @P0 LDGSTS.E.BYPASS.LTC128B.128 [R145+0x6100], [R6.64], !P2 ;  /* 0x0610000006910fae */ /* 0x0003e2000d101d46 */
[----:B------:R-:W-:Y:S03]  /*5d80*/  @P0 LEA.HI.X R21, R122, R7, R121, 0x1, P1 ;  /* 0x000000077a150211 */ /* 0x000fe600008f0c79 */
[----:B------:R1:W-:Y:S04]  /*5d90*/  @P0 LDGSTS.E.BYPASS.LTC128B.128 [R145+0x8100], [R6.64+0x80], !P6 ;  /* 0x0810008006910fae */ /* 0x0003e8000f101d46 */
[----:B------:R1:W-:Y:S04]  /*5da0*/  @P0 LDGSTS.E.BYPASS.LTC128B.128 [R145+0xa100], [R6.64+0x100], !P5 ;  /* 0x0a10010006910fae */ /* 0x0003e8000e901d46 */
[----:B------:R1:W-:Y:S04]  /*5db0*/  @P0 LDGSTS.E.BYPASS.LTC128B.128 [R145+0x7100], [R20.64], !P2 ;  /* 0x0710000014910fae */ /* 0x0003e8000d101d46 */
[----:B------:R1:W-:Y:S04]  /*5dc0*/  @P0 LDGSTS.E.BYPASS.LTC128B.128 [R145+0x9100], [R20.64+0x80], !P6 ;  /* 0x0910008014910fae */ /* 0x0003e8000f101d46 */
[----:B------:R1:W-:Y:S04]  /*5dd0*/  @P0 LDGSTS.E.BYPASS.LTC128B.128 [R145+0xb100], [R20.64+0x100], !P5 ;  /* 0x0b10010014910fae */ /* 0x0003e8000e901d46 */
[----:B------:R-:W0:Y:S01]  /*5de0*/  LDGDEPBAR ;  /* 0x00000000000079af */ /* 0x000e220000000000 */
[----:B------:R-:W-:-:S05]  /*5df0*/  @P0 BRA `(.L_x_90) ;  /* 0xffffba0000000947 */ /* 0x000fca000383ffff */
[----:B------:R-:W-:Y:S06]  /*5e00*/  BAR.SYNC.DEFER_BLOCKING 0x0 ;  /* 0x0000000000007b1d */ /* 0x000fec0000010000 */
.L_x_65:
[----:B-1----:R-:W-:Y:S01]  /*5e10*/  ISETP.GE.AND P0, PT, R85, 0x1, PT ;  /* 0x000000015500780c */ /* 0x002fe20003f06270 */
[----:B------:R-:W-:Y:S01]  /*5e20*/  CS2R R98, SRZ ;  /* 0x0000000000627805 */ /* 0x000fe2000001ff00 */
[----:B------:R-:W-:Y:S01]  /*5e30*/  PLOP3.LUT P2, PT, PT, PT, PT, 0x80, 0x0 ;  /* 0x000000000000781c */ /* 0x000fe20003f4f070 */
[----:B------:R-:W-:Y:S01]  /*5e40*/  CS2R R96, SRZ ;  /* 0x0000000000607805 */ /* 0x000fe2000001ff00 */
[----:B------:R-:W-:Y:S01]  /*5e50*/  CS2R R94, SRZ ;  /* 0x00000000005e7805 */ /* 0x000fe2000001ff00 */
[----:B------:R-:W-:Y:S01]  /*5e60*/  CS2R R92, SRZ ;  /* 0x00000000005c7805 */ /* 0x000fe2000001ff00 */
[----:B------:R-:W-:Y:S01]  /*5e70*/  CS2R R90, SRZ ;  /* 0x00000000005a7805 */ /* 0x000fe2000001ff00 */
[----:B------:R-:W-:Y:S01]  /*5e80*/  CS2R R8, SRZ ;  /* 0x0000000000087805 */ /* 0x000fe2000001ff00 */
[----:B------:R-:W-:Y:S01]  /*5e90*/  IMAD.MOV.U32 R13, RZ, RZ, RZ ;  /* 0x000000ffff0d7224 */ /* 0x000fe200078e00ff */
[----:B------:R-:W-:Y:S01]  /*5ea0*/  CS2R R6, SRZ ;  /* 0x0000000000067805 */ /* 0x000fe2000001ff00 */
[----:B------:R-:W-:Y:S01]  /*5eb0*/  IMAD.MOV.U32 R4, RZ, RZ, RZ ;  /* 0x000000ffff047224 */ /* 0x000fe200078e00ff */
[----:B------:R-:W-:Y:S01]  /*5ec0*/  CS2R R10, SRZ ;  /* 0x00000000000a7805 */ /* 0x000fe2000001ff00 */
[----:B------:R-:W-:Y:S01]  /*5ed0*/  MOV R82, RZ ;  /* 0x000000ff00527202 */ /* 0x000fe20000000f00 */
[----:B------:R-:W-:Y:S01]  /*5ee0*/  CS2R R80, SRZ ;  /* 0x0000000000507805 */ /* 0x000fe2000001ff00 */
[----:B------:R-:W-:Y:S01]  /*5ef0*/  CS2R R78, SRZ ;  /* 0x00000000004e7805 */ /* 0x000fe2000001ff00 */
[----:B------:R-:W-:Y:S01]  /*5f00*/  CS2R R76, SRZ ;  /* 0x00000000004c7805 */ /* 0x000fe2000001ff00 */
[----:B--2---:R-:W-:Y:S01]  /*5f10*/  CS2R R74, SRZ ;  /* 0x00000000004a7805 */ /* 0x004fe2000001ff00 */
        /* <DEDUP_REMOVED lines=35> */
[----:B------:R-:W-:Y:S01]  /*6150*/  IMAD.MOV.U32 R0, RZ, RZ, RZ ;  /* 0x000000ffff007224 */ /* 0x000fe200078e00ff */
[----:B------:R-:W-:Y:S05]  /*6160*/  @!P0 BRA `(.L_x_91) ;  /* 0x0000d13000008947 */ /* 0x000fea0003800000 */
[----:B------:R-:W-:-:S04]  /*6170*/  ISETP.NE.U32.AND P0, PT, RZ, c[0x0][0x340], PT ;  /* 0x0000d000ff007a0c */ /* 0x000fc80003f05070 */
[----:B------:R-:W-:-:S13]  /*6180*/  ISETP.NE.AND.EX P6, PT, RZ, c[0x0][0x344], PT, P0 ;  /* 0x0000d100ff007a0c */ /* 0x000fda0003fc5300 */
[----:B------:R-:W-:-:S04]  /*6190*/  @P6 IMAD.MOV.U32 R218, RZ, RZ, 0x4 ;  /* 0x00000004ffda6424 */ /* 0x000fc800078e00ff */
[----:B------:R-:W-:-:S06]  /*61a0*/  @P6 IMAD.WIDE R218, R209, R218, c[0x0][0x340] ;  /* 0x0000d000d1da6625 */ /* 0x000fcc00078e02da */
[----:B------:R1:W5:Y:S01]  /*61b0*/  @P6 LDG.E R218, [R218.64] ;  /* 0x00000006dada6981 */ /* 0x000362000c1e1900 */
[----:B------:R-:W-:Y:S01]  /*61c0*/  SHF.R.S32.HI R0, RZ, 0x1f, R153 ;  /* 0x0000001fff007819 */ /* 0x000fe20000011499 */
[----:B------:R-:W-:Y:S01]  /*61d0*/  IMAD.WIDE.U32 R10, R153, c[0x0][0x178], RZ ;  /* 0x00005e00990a7a25 */ /* 0x000fe200078e00ff */
[----:B------:R-:W-:Y:S01]  /*61e0*/  SHF.R.S32.HI R29, RZ, 0x1f, R84 ;  /* 0x0000001fff1d7819 */ /* 0x000fe20000011454 */
[----:B------:R-:W-:Y:S01]  /*61f0*/  BSSY B0, `(.L_x_92) ;  /* 0x000005a000007945 */ /* 0x000fe20003800000 */
[----:B------:R-:W-:Y:S01]  /*6200*/  ISETP.NE.U32.AND P0, PT, RZ, c[0x0][0x348], PT ;  /* 0x0000d200ff007a0c */ /* 0x000fe20003f05070 */
[----:B------:R-:W-:Y:S01]  /*6210*/  IMAD R0, R0, c[0x0][0x178], RZ ;  /* 0x00005e0000007a24 */ /* 0x000fe200078e02ff */
[-C--:B------:R-:W-:Y:S01]  /*6220*/  LEA.HI R23, R29, R84.reuse, RZ, 0x3 ;  /* 0x000000541d177211 */ /* 0x080fe200078f18ff */
[----:B------:R-:W-:Y:S01]  /*6230*/  IMAD R51, R89, c[0x0][0x2c4], RZ ;  /* 0x0000b10059337a24 */ /* 0x000fe200078e02ff */
[----:B------:R-:W-:Y:S01]  /*6240*/  SHF.R.S32.HI R9, RZ, 0x1f, R209 ;  /* 0x0000001fff097819 */ /* 0x000fe200000114d1 */
[----:B------:R-:W-:Y:S01]  /*6250*/  IMAD R153, R153, c[0x0][0x17c], R0 ;  /* 0x00005f0099997a24 */ /* 0x000fe200078e0200 */
[----:B------:R-:W-:Y:S01]  /*6260*/  LOP3.LUT R3, R23, 0xfffffff8, RZ, 0xc0, !PT ;  /* 0xfffffff817037812 */ /* 0x000fe200078ec0ff */
[----:B------:R-:W-:Y:S01]  /*6270*/  IMAD.MOV.U32 R0, RZ, RZ, c[0x0][0x2c4] ;  /* 0x0000b100ff007624 */ /* 0x000fe200078e00ff */
[----:B------:R-:W-:Y:S01]  /*6280*/  SHF.R.S32.HI R23, RZ, 0x3, R23 ;  /* 0x00000003ff177819 */ /* 0x000fe20000011417 */
[----:B------:R-:W-:Y:S01]  /*6290*/  IMAD.IADD R11, R11, 0x1, R153 ;  /* 0x000000010b0b7824 */ /* 0x000fe200078e0299 */
[----:B------:R-:W-:Y:S01]  /*62a0*/  ISETP.NE.AND.EX P0, PT, RZ, c[0x0][0x34c], PT, P0 ;  /* 0x0000d300ff007a0c */ /* 0x000fe20003f05300 */
[----:B------:R-:W-:Y:S01]  /*62b0*/  IMAD.IADD R20, R84, 0x1, -R3 ;  /* 0x0000000154147824 */ /* 0x000fe200078e0a03 */
[----:B------:R-:W-:Y:S01]  /*62c0*/  ISETP.NE.AND P1, PT, R0, 0x1, PT ;  /* 0x000000010000780c */ /* 0x000fe20003f25270 */
[----:B------:R-:W-:Y:S01]  /*62d0*/  IMAD R0, R88, c[0x0][0x1b8], RZ ;  /* 0x00006e0058007a24 */ /* 0x000fe200078e02ff */
[----:B------:R-:W-:Y:S01]  /*62e0*/  SEL R9, R9, RZ, !P0 ;  /* 0x000000ff09097207 */ /* 0x000fe20004000000 */
[----:B------:R-:W-:Y:S01]  /*62f0*/  IMAD R217, R20, 0x20, R23 ;  /* 0x0000002014d97824 */ /* 0x000fe200078e0217 */
[----:B------:R-:W-:Y:S01]  /*6300*/  SEL R4, R209, RZ, !P0 ;  /* 0x000000ffd1047207 */ /* 0x000fe20004000000 */
[----:B------:R-:W-:Y:S01]  /*6310*/  IMAD R3, R207, c[0x0][0x1bc], R0 ;  /* 0x00006f00cf037a24 */ /* 0x000fe200078e0200 */
[----:B------:R-:W-:Y:S01]  /*6320*/  LEA.HI R22, R29, R84, RZ, 0x4 ;  /* 0x000000541d167211 */ /* 0x000fe200078f20ff */
[----:B------:R-:W-:-:S02]  /*6330*/  IMAD R7, R86, 0x80, R217 ;  /* 0x0000008056077824 */ /* 0x000fc400078e02d9 */
[----:B------:R-:W-:-:S04]  /*6340*/  IMAD.WIDE.U32 R10, R207, c[0x0][0x1b8], R10 ;  /* 0x00006e00cf0a7a25 */ /* 0x000fc800078e000a */
[----:B------:R-:W-:-:S04]  /*6350*/  @P1 IMAD.HI.U32 R0, R7, c[0x0][0x2c8], RZ ;  /* 0x0000b20007001a27 */ /* 0x000fc800078e00ff */
[----:B------:R-:W-:Y:S02]  /*6360*/  IMAD.IADD R11, R11, 0x1, R3 ;  /* 0x000000010b0b7824 */ /* 0x000fe400078e0203 */
[----:B------:R-:W-:Y:S01]  /*6370*/  IMAD.MOV.U32 R3, RZ, RZ, R7 ;  /* 0x000000ffff037224 */ /* 0x000fe200078e0007 */
[----:B------:R-:W-:Y:S01]  /*6380*/  @P1 SHF.R.U32.HI R3, RZ, c[0x0][0x2cc], R0 ;  /* 0x0000b300ff031a19 */ /* 0x000fe20000011600 */
[----:B------:R-:W-:Y:S02]  /*6390*/  IMAD R9, R9, c[0x0][0x1c0], RZ ;  /* 0x0000700009097a24 */ /* 0x000fe400078e02ff */
[----:B------:R-:W-:Y:S01]  /*63a0*/  IMAD.SHL.U32 R134, R20, 0x8, RZ ;  /* 0x0000000814867824 */ /* 0x000fe200078e00ff */
[----:B------:R-:W-:Y:S01]  /*63b0*/  SHF.R.S32.HI R0, RZ, 0x1f, R3 ;  /* 0x0000001fff007819 */ /* 0x000fe20000011403 */
[----:B------:R-:W-:Y:S02]  /*63c0*/  IMAD R9, R4, c[0x0][0x1c4], R9 ;  /* 0x0000710004097a24 */ /* 0x000fe400078e0209 */
[----:B------:R-:W-:Y:S01]  /*63d0*/  IMAD.MOV R2, RZ, RZ, -R3 ;  /* 0x000000ffff027224 */ /* 0x000fe200078e0a03 */
[----:B------:R-:W-:Y:S01]  /*63e0*/  IADD3 R16, R134, 0x80, RZ ;  /* 0x0000008086107810 */ /* 0x000fe20007ffe0ff */
[----:B------:R-:W-:Y:S01]  /*63f0*/  IMAD.WIDE.U32 R4, R4, c[0x0][0x1c0], R10 ;  /* 0x0000700004047a25 */ /* 0x000fe200078e000a */
[----:B------:R-:W-:-:S02]  /*6400*/  IADD3 R17, R134, 0x40, RZ ;  /* 0x0000004086117810 */ /* 0x000fc40007ffe0ff */
[----:B------:R-:W-:Y:S01]  /*6410*/  ISETP.GE.AND P5, PT, R134, c[0x0][0x198], PT ;  /* 0x0000660086007a0c */ /* 0x000fe20003fa6270 */
[----:B------:R-:W-:Y:S01]  /*6420*/  IMAD R2, R2, c[0x0][0x2c4], R7 ;  /* 0x0000b10002027a24 */ /* 0x000fe200078e0207 */
[----:B------:R-:W-:Y:S01]  /*6430*/  ISETP.GE.AND P4, PT, R16, c[0x0][0x198], PT ;  /* 0x0000660010007a0c */ /* 0x000fe20003f86270 */
[----:B------:R-:W-:Y:S01]  /*6440*/  IMAD.IADD R5, R5, 0x1, R9 ;  /* 0x0000000105057824 */ /* 0x000fe200078e0209 */
[----:B------:R-:W-:Y:S01]  /*6450*/  ISETP.GE.AND P3, PT, R17, c[0x0][0x198], PT ;  /* 0x0000660011007a0c */ /* 0x000fe20003f66270 */
[----:B------:R-:W-:Y:S01]  /*6460*/  IMAD R0, R0, c[0x0][0x1b0], RZ ;  /* 0x00006c0000007a24 */ /* 0x000fe200078e02ff */
[----:B------:R-:W-:Y:S01]  /*6470*/  SHF.R.S32.HI R9, RZ, 0x1f, R2 ;  /* 0x0000001fff097819 */ /* 0x000fe20000011402 */
[----:B------:R-:W-:Y:S01]  /*6480*/  IMAD.WIDE.U32 R6, R3, c[0x0][0x1b0], R4 ;  /* 0x00006c0003067a25 */ /* 0x000fe200078e0004 */
[----:B------:R-:W-:-:S03]  /*6490*/  LOP3.LUT R5, R22, 0xfffffff0, RZ, 0xc0, !PT ;  /* 0xfffffff016057812 */ /* 0x000fc600078ec0ff */
[----:B------:R-:W-:Y:S02]  /*64a0*/  IMAD R0, R3, c[0x0][0x1b4], R0 ;  /* 0x00006d0003007a24 */ /* 0x000fe400078e0200 */
[----:B------:R-:W-:Y:S02]  /*64b0*/  IMAD R9, R9, c[0x0][0x1a8], RZ ;  /* 0x00006a0009097a24 */ /* 0x000fe400078e02ff */
[----:B------:R-:W-:Y:S01]  /*64c0*/  IMAD.IADD R5, R84, 0x1, -R5 ;  /* 0x0000000154057824 */ /* 0x000fe200078e0a05 */
[----:B------:R-:W-:Y:S01]  /*64d0*/  IADD3 R7, R7, R0, RZ ;  /* 0x0000000007077210 */ /* 0x000fe20007ffe0ff */
[C---:B------:R-:W-:Y:S02]  /*64e0*/  IMAD R9, R2.reuse, c[0x0][0x1ac], R9 ;  /* 0x00006b0002097a24 */ /* 0x040fe400078e0209 */
[----:B------:R-:W-:Y:S01]  /*64f0*/  IMAD.SHL.U32 R11, R23, 0x40, RZ ;  /* 0x00000040170b7824 */ /* 0x000fe200078e00ff */
[----:B------:R-:W-:Y:S01]  /*6500*/  SHF.R.S32.HI R0, RZ, 0x1f, R5 ;  /* 0x0000001fff007819 */ /* 0x000fe20000011405 */
[----:B------:R-:W-:-:S03]  /*6510*/  IMAD.WIDE.U32 R2, R2, c[0x0][0x1a8], R6 ;  /* 0x00006a0002027a25 */ /* 0x000fc600078e0006 */
[----:B------:R-:W-:Y:S01]  /*6520*/  LEA.HI R7, R0, R5, RZ, 0x3 ;  /* 0x0000000500077211 */ /* 0x000fe200078f18ff */
[----:B------:R-:W-:Y:S01]  /*6530*/  IMAD.IADD R9, R3, 0x1, R9 ;  /* 0x0000000103097824 */ /* 0x000fe200078e0209 */
[----:B------:R-:W-:Y:S01]  /*6540*/  LEA R8, P0, R2, c[0x0][0x160], 0x1 ;  /* 0x0000580002087a11 */ /* 0x000fe200078008ff */
[----:B------:R-:W-:Y:S01]  /*6550*/  IMAD R6, R86, 0x80, R23 ;  /* 0x0000008056067824 */ /* 0x000fe200078e0217 */
[----:B------:R-:W-:Y:S02]  /*6560*/  LOP3.LUT R11, R11, 0x1c0, RZ, 0xc0, !PT ;  /* 0x000001c00b0b7812 */ /* 0x000fe400078ec0ff */
[----:B------:R-:W-:Y:S01]  /*6570*/  LEA.HI.X R9, R2, c[0x0][0x164], R9, 0x1, P0 ;  /* 0x0000590002097a11 */ /* 0x000fe200000f0c09 */
[----:B------:R1:W2:Y:S01]  /*6580*/  SHFL.IDX PT, R10, R8, RZ, 0x181f ;  /* 0x00181fff080a7589 */ /* 0x0002a200000e0000 */
[----:B------:R-:W-:Y:S02]  /*6590*/  ISETP.GE.AND P0, PT, R6, R51, PT ;  /* 0x000000330600720c */ /* 0x000fe40003f06270 */
[----:B------:R-:W-:-:S02]  /*65a0*/  LOP3.LUT R18, R7, 0xfffffff8, RZ, 0xc0, !PT ;  /* 0xfffffff807127812 */ /* 0x000fc400078ec0ff */
[----:B------:R-:W-:Y:S02]  /*65b0*/  LEA.HI R2, R29, R84, RZ, 0x6 ;  /* 0x000000541d027211 */ /* 0x000fe400078f30ff */
[----:B------:R-:W-:Y:S02]  /*65c0*/  SHF.R.U32.HI R3, RZ, 0x3, R11 ;  /* 0x00000003ff037819 */ /* 0x000fe4000001160b */
[----:B------:R-:W-:Y:S01]  /*65d0*/  LOP3.LUT R0, R11, 0x38, R134, 0xf8, !PT ;  /* 0x000000380b007812 */ /* 0x000fe200078ef886 */
[----:B------:R-:W-:Y:S01]  /*65e0*/  IMAD.SHL.U32 R2, R2, 0x8, RZ ;  /* 0x0000000802027824 */ /* 0x000fe200078e00ff */
[----:B------:R-:W-:Y:S01]  /*65f0*/  IADD3 R18, R5, -R18, RZ ;  /* 0x8000001205127210 */ /* 0x000fe20007ffe0ff */
[----:B------:R-:W-:Y:S01]  /*6600*/  IMAD.MOV.U32 R5, RZ, RZ, 0x20 ;  /* 0x00000020ff057424 */ /* 0x000fe200078e00ff */
[----:B------:R-:W-:Y:S01]  /*6610*/  LOP3.LUT R3, R0, R3, RZ, 0x3c, !PT ;  /* 0x0000000300037212 */ /* 0x000fe200078e3cff */
[----:B------:R-:W-:Y:S01]  /*6620*/  IMAD.MOV.U32 R0, RZ, RZ, 0x10 ;  /* 0x00000010ff007424 */ /* 0x000fe200078e00ff */
[----:B------:R-:W-:Y:S01]  /*6630*/  R2P PR, R18, 0x6 ;  /* 0x0000000612007804 */ /* 0x000fe20000000000 */
[----:B------:R1:W3:Y:S01]  /*6640*/  SHFL.IDX PT, R11, R9, RZ, 0x181f ;  /* 0x00181fff090b7589 */ /* 0x0002e200000e0000 */
[----:B------:R-:W-:-:S02]  /*6650*/  LOP3.LUT R2, R3, 0xfffffe00, R2, 0xf8, !PT ;  /* 0xfffffe0003027812 */ /* 0x000fc400078ef802 */
[----:B------:R-:W-:Y:S02]  /*6660*/  LEA.HI R3, R29, R84, RZ, 0x5 ;  /* 0x000000541d037211 */ /* 0x000fe400078f28ff */
[----:B------:R-:W-:Y:S02]  /*6670*/  SEL R0, R0, 0xfffffff0, !P1 ;  /* 0xfffffff000007807 */ /* 0x000fe40004800000 */
[----:B------:R-:W-:Y:S01]  /*6680*/  SEL R5, R5, 0xffffffe0, !P2 ;  /* 0xffffffe005057807 */ /* 0x000fe20005000000 */
[----:B------:R-:W-:Y:S01]  /*6690*/  @!P6 IMAD.MOV.U32 R218, RZ, RZ, R209 ;  /* 0x000000ffffdae224 */ /* 0x000fe200078e00d1 */
[----:B------:R-:W-:Y:S05]  /*66a0*/  @P0 BRA `(.L_x_93) ;  /* 0x000000e000000947 */ /* 0x000fea0003800000 */
[----:B-123--:R-:W-:Y:S01]  /*66b0*/  SHF.R.S32.HI R4, RZ, 0x1f, R17 ;  /* 0x0000001fff047819 */ /* 0x00efe20000011411 */
[----:B------:R-:W-:Y:S01]  /*66c0*/  IMAD.WIDE R24, R134, 0x2, R10 ;  /* 0x0000000286187825 */ /* 0x000fe200078e020a */
[----:B------:R-:W-:Y:S02]  /*66d0*/  SHF.R.S32.HI R13, RZ, 0x1f, R16 ;  /* 0x0000001fff0d7819 */ /* 0x000fe40000011410 */
[----:B------:R-:W-:Y:S01]  /*66e0*/  LEA.HI R15, R4, R17, RZ, 0x3 ;  /* 0x00000011040f7211 */ /* 0x000fe200078f18ff */
[----:B------:R-:W-:Y:S01]  /*66f0*/  IMAD.SHL.U32 R4, R2, 0x2, RZ ;  /* 0x0000000202047824 */ /* 0x000fe200078e00ff */
[----:B------:R-:W-:-:S02]  /*6700*/  LEA.HI R13, R13, R16, RZ, 0x3 ;  /* 0x000000100d0d7211 */ /* 0x000fc400078f18ff */
[----:B------:R-:W-:Y:S02]  /*6710*/  LOP3.LUT R15, R15, 0xfffffff8, RZ, 0xc0, !PT ;  /* 0xfffffff80f0f7812 */ /* 0x000fe400078ec0ff */
[----:B------:R-:W-:Y:S01]  /*6720*/  LOP3.LUT R13, R13, 0xfffffff8, RZ, 0xc0, !PT ;  /* 0xfffffff80d0d7812 */ /* 0x000fe200078ec0ff */
[----:B------:R-:W-:Y:S01]  /*6730*/  @!PT LDS RZ, [RZ] ;  /* 0x00000000fffff984 */ /* 0x000fe20000000800 */
[----:B------:R1:W-:Y:S02]  /*6740*/  LDGSTS.E.BYPASS.LTC128B.128 [R4+0xc100], [R24.64], !P5 ;  /* 0x0c10000018047fae */ /* 0x0003e4000e901d46 */
[----:B------:R-:W-:-:S04]  /*6750*/  IMAD.WIDE R14, R15, 0x2, R10 ;  /* 0x000000020f0e7825 */ /* 0x000fc800078e020a */
[----:B------:R-:W-:Y:S01]  /*6760*/  IMAD.WIDE R10, R13, 0x2, R10 ;  /* 0x000000020d0a7825 */ /* 0x000fe200078e020a */
[----:B------:R1:W-:Y:S04]  /*6770*/  LDGSTS.E.BYPASS.LTC128B.128 [R4+0x10100], [R14.64], !P3 ;  /* 0x101000000e047fae */ /* 0x0003e8000d901d46 */
[----:B------:R1:W-:Y:S02]  /*6780*/  LDGSTS.E.BYPASS.LTC128B.128 [R4+0x14100], [R10.64], !P4 ;  /* 0x141000000a047fae */ /* 0x0003e4000e101d46 */
.L_x_93:
[----:B-123--:R-:W-:Y:S05]  /*6790*/  BSYNC B0 ;  /* 0x0000000000007941 */ /* 0x00efea0003800000 */
.L_x_92:
        /* <DEDUP_REMOVED lines=20> */
.L_x_95:
[----:B------:R-:W-:Y:S05]  /*68e0*/  BSYNC B0 ;  /* 0x0000000000007941 */ /* 0x000fea0003800000 */
.L_x_94:
[----:B------:R-:W-:Y:S01]  /*68f0*/  IADD3 R4, R6, 0x40, RZ ;  /* 0x0000004006047810 */ /* 0x000fe20007ffe0ff */
[----:B--2---:R2:W4:Y:S01]  /*6900*/  SHFL.IDX PT, R13, R9, 0x2, 0x181f ;  /* 0x00581f00090d7f89 */ /* 0x00452200000e0000 */
        /* <DEDUP_REMOVED lines=18> */
.L_x_97:
[----:B------:R-:W-:Y:S05]  /*6a30*/  BSYNC B0 ;  /* 0x0000000000007941 */ /* 0x000fea0003800000 */
.L_x_96:
[----:B------:R-:W-:Y:S01]  /*6a40*/  IADD3 R10, R6, 0x60, RZ ;  /* 0x00000060060a7810 */ /* 0x000fe20007ffe0ff */
[----:B------:R-:W-:Y:S01]  /*6a50*/  IMAD.MOV.U32 R212, RZ, RZ, c[0x0][0x2b8] ;  /* 0x0000ae00ffd47624 */ /* 0x000fe200078e00ff */
[----:B---3--:R3:W-:Y:S01]  /*6a60*/  SHFL.IDX PT, R12, R8, 0x3, 0x181f ;  /* 0x00781f00080c7f89 */ /* 0x0087e200000e0000 */
[----:B------:R-:W-:Y:S01]  /*6a70*/  IADD3 R4, R83, -0x40, RZ ;  /* 0xffffffc053047810 */ /* 0x000fe20007ffe0ff */
[----:B------:R-:W-:Y:S01]  /*6a80*/  IMAD.MOV.U32 R214, RZ, RZ, RZ ;  /* 0x000000ffffd67224 */ /* 0x000fe200078e00ff */
[----:B------:R-:W-:Y:S01]  /*6a90*/  ISETP.GE.AND P0, PT, R10, R51, PT ;  /* 0x000000330a00720c */ /* 0x000fe20003f06270 */
[----:B----4-:R4:W1:Y:S01]  /*6aa0*/  SHFL.IDX PT, R13, R9, 0x3, 0x181f ;  /* 0x00781f00090d7f89 */ /* 0x01086200000e0000 */
[----:B------:R-:W-:Y:S01]  /*6ab0*/  ISETP.NE.AND P2, PT, R212, 0x1, PT ;  /* 0x00000001d400780c */ /* 0x000fe20003f45270 */
[----:B------:R-:W-:Y:S01]  /*6ac0*/  IMAD.IADD R6, R217, 0x1, R4 ;  /* 0x00000001d9067824 */ /* 0x000fe200078e0204 */
[----:B-----5:R-:W-:-:S03]  /*6ad0*/  SHF.R.S32.HI R213, RZ, 0x1f, R218 ;  /* 0x0000001fffd57819 */ /* 0x020fc600000114da */
[C---:B------:R-:W-:Y:S01]  /*6ae0*/  IMAD.IADD R215, R6.reuse, 0x1, R208 ;  /* 0x0000000106d77824 */ /* 0x040fe200078e02d0 */
[----:B------:R-:W-:Y:S01]  /*6af0*/  ISETP.GE.AND P1, PT, R6, R85, PT ;  /* 0x000000550600720c */ /* 0x000fe20003f26270 */
[----:B------:R-:W-:-:S03]  /*6b00*/  IMAD R213, R213, c[0x0][0x2b0], RZ ;  /* 0x0000ac00d5d57a24 */ /* 0x000fc600078e02ff */
[----:B------:R-:W-:Y:S01]  /*6b10*/  ISETP.GT.OR P1, PT, R217, 0x3f, P1 ;  /* 0x0000003fd900780c */ /* 0x000fe20000f24670 */
[----:B------:R-:W-:Y:S01]  /*6b20*/  IMAD R213, R218, c[0x0][0x2b4], R213 ;  /* 0x0000ad00dad57a24 */ /* 0x000fe200078e02d5 */
[----:B------:R-:W-:Y:S01]  /*6b30*/  @!P0 SHF.R.S32.HI R10, RZ, 0x1f, R17 ;  /* 0x0000001fff0a8819 */ /* 0x000fe20000011411 */
[----:B------:R-:W-:-:S03]  /*6b40*/  @P2 IMAD.HI.U32 R6, R215, c[0x0][0x2bc], RZ ;  /* 0x0000af00d7062a27 */ /* 0x000fc600078e00ff */
[----:B------:R-:W-:Y:S01]  /*6b50*/  @!P0 LEA.HI R10, R10, R17, RZ, 0x3 ;  /* 0x000000110a0a8211 */ /* 0x000fe200078f18ff */
[----:B------:R-:W-:Y:S01]  /*6b60*/  IMAD.WIDE.U32 R218, R218, c[0x0][0x2b0], RZ ;  /* 0x0000ac00dada7a25 */ /* 0x000fe200078e00ff */
[----:B-123--:R-:W-:Y:S02]  /*6b70*/  LOP3.LUT R8, R8, 0xfffffffd, RZ, 0xc0, !PT ;  /* 0xfffffffd08087812 */ /* 0x00efe400078ec0ff */
[----:B------:R-:W-:Y:S01]  /*6b80*/  @!P0 LOP3.LUT R10, R10, 0xfffffff8, RZ, 0xc0, !PT ;  /* 0xfffffff80a0a8812 */ /* 0x000fe200078ec0ff */
[----:B------:R-:W-:Y:S01]  /*6b90*/  IMAD.IADD R213, R219, 0x1, R213 ;  /* 0x00000001dbd57824 */ /* 0x000fe200078e02d5 */
[----:B----4-:R-:W-:Y:S01]  /*6ba0*/  @!P0 SHF.R.S32.HI R9, RZ, 0x1f, R16 ;  /* 0x0000001fff098819 */ /* 0x010fe20000011410 */
[----:B------:R-:W-:Y:S01]  /*6bb0*/  @!P0 IMAD.WIDE R14, R134, 0x2, R12 ;  /* 0x00000002860e8825 */ /* 0x000fe200078e020c */
[----:B------:R-:W-:Y:S02]  /*6bc0*/  @P2 LOP3.LUT R8, R8, 0x2, RZ, 0xfc, !PT ;  /* 0x0000000208082812 */ /* 0x000fe400078efcff */
[----:B------:R-:W-:Y:S01]  /*6bd0*/  @!P0 LEA.HI R9, R9, R16, RZ, 0x3 ;  /* 0x0000001009098211 */ /* 0x000fe200078f18ff */
[----:B------:R-:W-:Y:S01]  /*6be0*/  IMAD.MOV.U32 R8, RZ, RZ, R215 ;  /* 0x000000ffff087224 */ /* 0x000fe200078e00d7 */
[----:B------:R-:W-:Y:S01]  /*6bf0*/  @P2 SHF.R.U32.HI R8, RZ, c[0x0][0x2c0], R6 ;  /* 0x0000b000ff082a19 */ /* 0x000fe20000011606 */
[----:B------:R-:W-:Y:S01]  /*6c00*/  @!P0 IMAD.SHL.U32 R6, R2, 0x2, RZ ;  /* 0x0000000202068824 */ /* 0x000fe200078e00ff */
[----:B------:R-:W-:Y:S01]  /*6c10*/  @!P0 LOP3.LUT R9, R9, 0xfffffff8, RZ, 0xc0, !PT ;  /* 0xfffffff809098812 */ /* 0x000fe200078ec0ff */
[----:B------:R-:W-:Y:S01]  /*6c20*/  @!P0 IMAD.WIDE R30, R10, 0x2, R12 ;  /* 0x000000020a1e8825 */ /* 0x000fe200078e020c */
[----:B------:R-:W-:-:S02]  /*6c30*/  @!P1 IADD3 R11, P2, R8, R218, RZ ;  /* 0x000000da080b9210 */ /* 0x000fc40007f5e0ff */
[----:B------:R-:W-:Y:S01]  /*6c40*/  @!PT LDS RZ, [RZ] ;  /* 0x00000000fffff984 */ /* 0x000fe20000000800 */
[----:B------:R1:W-:Y:S01]  /*6c50*/  @!P0 LDGSTS.E.BYPASS.LTC128B.128 [R6+0xf100], [R14.64], !P5 ;  /* 0x0f1000000e068fae */ /* 0x0003e2000e901d46 */
[----:B------:R-:W-:Y:S01]  /*6c60*/  @!P0 IMAD.WIDE R12, R9, 0x2, R12 ;  /* 0x00000002090c8825 */ /* 0x000fe200078e020c */
[----:B------:R-:W-:Y:S02]  /*6c70*/  @!P1 LEA.HI.X.SX32 R10, R8, R213, 0x1, P2 ;  /* 0x000000d5080a9211 */ /* 0x000fe400010f0eff */
[----:B------:R1:W-:Y:S01]  /*6c80*/  @!P0 LDGSTS.E.BYPASS.LTC128B.128 [R6+0x13100], [R30.64], !P3 ;  /* 0x131000001e068fae */ /* 0x0003e2000d901d46 */
[----:B------:R-:W-:-:S03]  /*6c90*/  @!P1 LEA R26, P2, R11, c[0x0][0x2a0], 0x2 ;  /* 0x0000a8000b1a9a11 */ /* 0x000fc600078410ff */
[----:B------:R1:W-:Y:S01]  /*6ca0*/  @!P0 LDGSTS.E.BYPASS.LTC128B.128 [R6+0x17100], [R12.64], !P4 ;  /* 0x171000000c068fae */ /* 0x0003e2000e101d46 */
[----:B------:R-:W-:-:S03]  /*6cb0*/  @!P1 LEA.HI.X R27, R11, c[0x0][0x2a4], R10, 0x2, P2 ;  /* 0x0000a9000b1b9a11 */ /* 0x000fc600010f140a */
[----:B------:R-:W0:Y:S04]  /*6cc0*/  LDGDEPBAR ;  /* 0x00000000000079af */ /* 0x000e280000000000 */
[----:B------:R-:W-:Y:S06]  /*6cd0*/  BAR.SYNC.DEFER_BLOCKING 0x0 ;  /* 0x0000000000007b1d */ /* 0x000fec0000010000 */
[----:B------:R-:W2:Y:S01]  /*6ce0*/  @!P1 LDG.E R214, [R26.64] ;  /* 0x000000061ad69981 */ /* 0x000ea2000c1e1900 */
[----:B------:R-:W-:Y:S01]  /*6cf0*/  IMAD.MOV R8, RZ, RZ, -R8 ;  /* 0x000000ffff087224 */ /* 0x000fe200078e0a08 */
[----:B------:R-:W-:Y:S01]  /*6d00*/  ISETP.GE.AND P6, PT, R134, c[0x0][0x1d4], PT ;  /* 0x0000750086007a0c */ /* 0x000fe20003fc6270 */
[----:B-1----:R-:W-:Y:S01]  /*6d10*/  IMAD R6, R88, c[0x0][0x1e8], RZ ;  /* 0x00007a0058067a24 */ /* 0x002fe200078e02ff */
[----:B------:R-:W-:Y:S01]  /*6d20*/  ISETP.GE.AND P5, PT, R17, c[0x0][0x1d4], PT ;  /* 0x0000750011007a0c */ /* 0x000fe20003fa6270 */
[----:B------:R-:W-:Y:S01]  /*6d30*/  IMAD R215, R8, c[0x0][0x2b8], R215 ;  /* 0x0000ae0008d77a24 */ /* 0x000fe200078e02d7 */
[----:B------:R-:W-:Y:S01]  /*6d40*/  ISETP.GE.AND P4, PT, R16, c[0x0][0x1d4], PT ;  /* 0x0000750010007a0c */ /* 0x000fe20003f86270 */
[----:B------:R-:W-:Y:S01]  /*6d50*/  IMAD.WIDE.U32 R80, R207, c[0x0][0x1e8], RZ ;  /* 0x00007a00cf507a25 */ /* 0x000fe200078e00ff */
[----:B------:R-:W-:-:S02]  /*6d60*/  ISETP.GT.AND P3, PT, R217, 0x3f, PT ;  /* 0x0000003fd900780c */ /* 0x000fc40003f64270 */
[----:B------:R-:W-:Y:S01]  /*6d70*/  SHF.R.S32.HI R25, RZ, 0x1f, R215 ;  /* 0x0000001fff197819 */ /* 0x000fe200000114d7 */
[----:B------:R-:W-:-:S04]  /*6d80*/  IMAD.WIDE.U32 R10, R215, c[0x0][0x1e0], RZ ;  /* 0x00007800d70a7a25 */ /* 0x000fc800078e00ff */
[----:B------:R-:W-:Y:S02]  /*6d90*/  IMAD R8, R25, c[0x0][0x1e0], RZ ;  /* 0x0000780019087a24 */ /* 0x000fe400078e02ff */
[----:B------:R-:W-:Y:S02]  /*6da0*/  IMAD R211, R207, c[0x0][0x1ec], R6 ;  /* 0x00007b00cfd37a24 */ /* 0x000fe400078e0206 */
[----:B------:R-:W-:Y:S02]  /*6db0*/  IMAD R8, R215, c[0x0][0x1e4], R8 ;  /* 0x00007900d7087a24 */ /* 0x000fe400078e0208 */
[----:B------:R-:W-:Y:S02]  /*6dc0*/  IMAD.IADD R211, R81, 0x1, R211 ;  /* 0x0000000151d37824 */ /* 0x000fe400078e02d3 */
[----:B------:R-:W-:Y:S02]  /*6dd0*/  IMAD.IADD R9, R11, 0x1, R8 ;  /* 0x000000010b097824 */ /* 0x000fe400078e0208 */
[----:B------:R-:W-:-:S02]  /*6de0*/  IMAD.MOV.U32 R8, RZ, RZ, R10 ;  /* 0x000000ffff087224 */ /* 0x000fc400078e000a */
[----:B------:R-:W-:Y:S02]  /*6df0*/  IMAD.IADD R4, R85, 0x1, -R4 ;  /* 0x0000000155047824 */ /* 0x000fe400078e0a04 */
[----:B------:R-:W-:Y:S02]  /*6e00*/  IMAD R88, R88, c[0x0][0x210], RZ ;  /* 0x0000840058587a24 */ /* 0x000fe400078e02ff */
[----:B------:R-:W-:-:S05]  /*6e10*/  IMAD.IADD R21, R4, 0x1, -R23 ;  /* 0x0000000104157824 */ /* 0x000fca00078e0a17 */
[----:B------:R-:W-:-:S13]  /*6e20*/  ISETP.GE.AND P1, PT, R21, 0x1, PT ;  /* 0x000000011500780c */ /* 0x000fda0003f26270 */
[----:B------:R-:W-:Y:S02]  /*6e30*/  @P1 SHF.R.S32.HI R6, RZ, 0x1f, R17 ;  /* 0x0000001fff061819 */ /* 0x000fe40000011411 */
[----:B------:R-:W-:Y:S02]  /*6e40*/  @P1 SHF.R.S32.HI R19, RZ, 0x1f, R16 ;  /* 0x0000001fff131819 */ /* 0x000fe40000011410 */
[----:B--2---:R-:W-:Y:S01]  /*6e50*/  SHF.R.S32.HI R24, RZ, 0x1f, R214 ;  /* 0x0000001fff187819 */ /* 0x004fe200000114d6 */
[----:B------:R-:W-:-:S04]  /*6e60*/  IMAD.WIDE.U32 R12, R214, c[0x0][0x1f0], R8 ;  /* 0x00007c00d60c7a25 */ /* 0x000fc800078e0008 */
[----:B------:R-:W-:-:S04]  /*6e70*/  IMAD R9, R24, c[0x0][0x1f0], RZ ;  /* 0x00007c0018097a24 */ /* 0x000fc800078e02ff */
[----:B------:R-:W-:Y:S01]  /*6e80*/  IMAD R10, R214, c[0x0][0x1f4], R9 ;  /* 0x00007d00d60a7a24 */ /* 0x000fe200078e0209 */
[----:B------:R-:W-:Y:S01]  /*6e90*/  IADD3 R9, P0, R80, R12, RZ ;  /* 0x0000000c50097210 */ /* 0x000fe20007f1e0ff */
[----:B------:R-:W-:-:S03]  /*6ea0*/  @P1 IMAD.SHL.U32 R12, R2, 0x2, RZ ;  /* 0x00000002020c1824 */ /* 0x000fc600078e00ff */
[----:B------:R-:W-:Y:S02]  /*6eb0*/  IADD3.X R10, R211, R13, R10, P0, !PT ;  /* 0x0000000dd30a7210 */ /* 0x000fe400007fe40a */
[----:B------:R-:W-:-:S04]  /*6ec0*/  LEA R11, P0, R9, c[0x0][0x1c8], 0x1 ;  /* 0x00007200090b7a11 */ /* 0x000fc800078008ff */
[----:B------:R-:W-:Y:S01]  /*6ed0*/  LEA.HI.X R10, R9, c[0x0][0x1cc], R10, 0x1, P0 ;  /* 0x00007300090a7a11 */ /* 0x000fe200000f0c0a */
[----:B------:R-:W-:Y:S01]  /*6ee0*/  SHFL.IDX PT, R26, R11, RZ, 0x181f ;  /* 0x00181fff0b1a7589 */ /* 0x000fe200000e0000 */
[----:B------:R-:W-:-:S03]  /*6ef0*/  ISETP.GE.AND P0, PT, R21, 0x21, PT ;  /* 0x000000211500780c */ /* 0x000fc60003f06270 */
[----:B------:R-:W1:Y:S04]  /*6f00*/  SHFL.IDX PT, R27, R10, RZ, 0x181f ;  /* 0x00181fff0a1b7589 */ /* 0x000e6800000e0000 */
[----:B------:R2:W-:Y:S04]  /*6f10*/  SHFL.IDX PT, R14, R11, 0x1, 0x181f ;  /* 0x00381f000b0e7f89 */ /* 0x0005e800000e0000 */
[----:B------:R3:W4:Y:S02]  /*6f20*/  SHFL.IDX PT, R15, R10, 0x1, 0x181f ;  /* 0x00381f000a0f7f89 */ /* 0x00072400000e0000 */
[----:B------:R-:W-:Y:S01]  /*6f30*/  @P0 SHF.R.S32.HI R8, RZ, 0x1f, R17 ;  /* 0x0000001fff080819 */ /* 0x000fe20000011411 */
[----:B------:R-:W-:Y:S01]  /*6f40*/  @P0 IMAD.SHL.U32 R9, R2, 0x2, RZ ;  /* 0x0000000202090824 */ /* 0x000fe200078e00ff */
[----:B------:R-:W-:-:S02]  /*6f50*/  @P0 SHF.R.S32.HI R13, RZ, 0x1f, R16 ;  /* 0x0000001fff0d0819 */ /* 0x000fc40000011410 */
[----:B------:R-:W-:-:S04]  /*6f60*/  @P0 LEA.HI R8, R8, R17, RZ, 0x3 ;  /* 0x0000001108080211 */ /* 0x000fc800078f18ff */
[----:B------:R-:W-:Y:S01]  /*6f70*/  @P0 LOP3.LUT R8, R8, 0xfffffff8, RZ, 0xc0, !PT ;  /* 0xfffffff808080812 */ /* 0x000fe200078ec0ff */
[----:B-1----:R-:W-:Y:S01]  /*6f80*/  @P1 IMAD.WIDE R32, R134, 0x2, R26 ;  /* 0x0000000286201825 */ /* 0x002fe200078e021a */
[----:B--2---:R-:W-:Y:S02]  /*6f90*/  @P1 LEA.HI R11, R6, R17, RZ, 0x3 ;  /* 0x00000011060b1211 */ /* 0x004fe400078f18ff */
[-C--:B------:R-:W-:Y:S02]  /*6fa0*/  @P0 LEA.HI R6, R13, R16.reuse, RZ, 0x3 ;  /* 0x000000100d060211 */ /* 0x080fe400078f18ff */
[----:B------:R1:W-:Y:S01]  /*6fb0*/  @P1 LDGSTS.E.BYPASS.LTC128B.128 [R12+0x6100], [R32.64], !P6 ;  /* 0x06100000200c1fae */ /* 0x0003e2000f101d46 */
[----:B---3--:R-:W-:Y:S01]  /*6fc0*/  @P1 LEA.HI R10, R19, R16, RZ, 0x3 ;  /* 0x00000010130a1211 */ /* 0x008fe200078f18ff */
[--C-:B----4-:R-:W-:Y:S01]  /*6fd0*/  @P0 IMAD.WIDE R36, R134, 0x2, R14.reuse ;  /* 0x0000000286240825 */ /* 0x110fe200078e020e */
[----:B------:R-:W-:Y:S02]  /*6fe0*/  @P1 LOP3.LUT R11, R11, 0xfffffff8, RZ, 0xc0, !PT ;  /* 0xfffffff80b0b1812 */ /* 0x000fe400078ec0ff */
[----:B------:R-:W-:Y:S01]  /*6ff0*/  @P1 LOP3.LUT R10, R10, 0xfffffff8, RZ, 0xc0, !PT ;  /* 0xfffffff80a0a1812 */ /* 0x000fe200078ec0ff */
[----:B------:R-:W-:Y:S01]  /*7000*/  @P0 IMAD.WIDE R34, R8, 0x2, R14 ;  /* 0x0000000208220825 */ /* 0x000fe200078e020e */
[----:B------:R-:W-:-:S02]  /*7010*/  @P0 LOP3.LUT R6, R6, 0xfffffff8, RZ, 0xc0, !PT ;  /* 0xfffffff806060812 */ /* 0x000fc400078ec0ff */
[----:B------:R-:W-:Y:S01]  /*7020*/  SHF.R.S32.HI R19, RZ, 0x5, R3 ;  /* 0x00000005ff137819 */ /* 0x000fe20000011403 */
[----:B------:R-:W-:-:S04]  /*7030*/  @P1 IMAD.WIDE R30, R11, 0x2, R26 ;  /* 0x000000020b1e1825 */ /* 0x000fc800078e021a */
[----:B------:R-:W-:Y:S01]  /*7040*/  @P1 IMAD.WIDE R10, R10, 0x2, R26 ;  /* 0x000000020a0a1825 */ /* 0x000fe200078e021a */
[----:B------:R1:W-:Y:S03]  /*7050*/  @P1 LDGSTS.E.BYPASS.LTC128B.128 [R12+0x8100], [R30.64], !P5 ;  /* 0x081000001e0c1fae */ /* 0x0003e6000e901d46 */
[----:B------:R-:W-:Y:S01]  /*7060*/  @P0 IMAD.WIDE R14, R6, 0x2, R14 ;  /* 0x00000002060e0825 */ /* 0x000fe200078e020e */
[----:B------:R1:W-:Y:S01]  /*7070*/  @P1 LDGSTS.E.BYPASS.LTC128B.128 [R12+0xa100], [R10.64], !P4 ;  /* 0x0a1000000a0c1fae */ /* 0x0003e2000e101d46 */
[----:B------:R-:W-:Y:S02]  /*7080*/  SEL R6, RZ, 0x10, P4 ;  /* 0x00000010ff067807 */ /* 0x000fe40002000000 */
[C---:B------:R-:W-:Y:S01]  /*7090*/  IMAD.WIDE.U32 R26, R207.reuse, c[0x0][0x210], RZ ;  /* 0x00008400cf1a7a25 */ /* 0x040fe200078e00ff */
[----:B------:R1:W-:Y:S03]  /*70a0*/  @P0 LDGSTS.E.BYPASS.LTC128B.128 [R9+0x7100], [R36.64], !P6 ;  /* 0x0710000024090fae */ /* 0x0003e6000f101d46 */
[----:B------:R-:W-:Y:S01]  /*70b0*/  IMAD R13, R207, c[0x0][0x214], R88 ;  /* 0x00008500cf0d7a24 */ /* 0x000fe200078e0258 */
[----:B------:R1:W-:Y:S03]  /*70c0*/  @P0 LDGSTS.E.BYPASS.LTC128B.128 [R9+0x9100], [R34.64], !P5 ;  /* 0x0910000022090fae */ /* 0x0003e6000e901d46 */
[----:B------:R-:W-:Y:S01]  /*70d0*/  IMAD.IADD R210, R27, 0x1, R13 ;  /* 0x000000011bd27824 */ /* 0x000fe200078e020d */
[----:B------:R1:W-:Y:S01]  /*70e0*/  @P0 LDGSTS.E.BYPASS.LTC128B.128 [R9+0xb100], [R14.64], !P4 ;  /* 0x0b1000000e090fae */ /* 0x0003e2000e101d46 */
[----:B------:R-:W-:-:S03]  /*70f0*/  ISETP.LT.AND P0, PT, RZ, c[0x0][0x27c], PT ;  /* 0x00009f00ff007a0c */ /* 0x000fc60003f01270 */
[----:B------:R-:W0:Y:S10]  /*7100*/  LDGDEPBAR ;  /* 0x00000000000079af */ /* 0x000e340000000000 */
[----:B------:R-:W-:Y:S05]  /*7110*/  @P0 BRA `(.L_x_98) ;  /* 0x0000002000000947 */ /* 0x000fea0003800000 */
[----:B------:R-:W-:-:S04]  /*7120*/  DEPBAR.LE SB0, 0x1 ;  /* 0x000080400000791a */ /* 0x000fc80000000000 */
[----:B------:R-:W-:Y:S05]  /*7130*/  BRA `(.L_x_99) ;  /* 0x00005c1000007947 */ /* 0x000fea0003800000 */
.L_x_98:
[----:B------:R-:W-:Y:S01]  /*7140*/  SHF.R.S32.HI R8, RZ, 0x1f, R87 ;  /* 0x0000001fff087819 */ /* 0x000fe20000011457 */
[----:B-1----:R-:W-:Y:S01]  /*7150*/  IMAD.WIDE.U32 R12, R87, c[0x0][0x280], RZ ;  /* 0x0000a000570c7a25 */ /* 0x002fe200078e00ff */
[----:B------:R-:W-:Y:S01]  /*7160*/  ULDC.U8 UR4, c[0x0][0x298] ;  /* 0x0000a60000047ab9 */ /* 0x000fe20000000000 */
[----:B------:R-:W-:Y:S01]  /*7170*/  LEA.HI R29, R29, R84, RZ, 0x2 ;  /* 0x000000541d1d7211 */ /* 0x000fe200078f10ff */
[----:B------:R-:W-:Y:S01]  /*7180*/  BSSY B2, `(.L_x_99) ;  /* 0x00005bc000027945 */ /* 0x000fe20003800000 */
[C---:B------:R-:W-:Y:S01]  /*7190*/  IMAD R10, R8.reuse, c[0x0][0x280], RZ ;  /* 0x0000a000080a7a24 */ /* 0x040fe200078e02ff */
[----:B------:R-:W-:Y:S01]  /*71a0*/  ISETP.NE.AND P1, PT, RZ, UR4, PT ;  /* 0x00000004ff007c0c */ /* 0x000fe2000bf25270 */
[----:B------:R-:W-:Y:S01]  /*71b0*/  IMAD R8, R8, c[0x0][0x290], RZ ;  /* 0x0000a40008087a24 */ /* 0x000fe200078e02ff */
[----:B------:R-:W-:Y:S01]  /*71c0*/  LEA R48, P0, R12, c[0x0][0x270], 0x1 ;  /* 0x00009c000c307a11 */ /* 0x000fe200078008ff */
[C---:B------:R-:W-:Y:S02]  /*71d0*/  IMAD R9, R87.reuse, c[0x0][0x284], R10 ;  /* 0x0000a10057097a24 */ /* 0x040fe400078e020a */
[----:B------:R-:W-:-:S02]  /*71e0*/  IMAD R8, R87, c[0x0][0x294], R8 ;  /* 0x0000a50057087a24 */ /* 0x000fc400078e0208 */
[----:B------:R-:W-:Y:S02]  /*71f0*/  IMAD.IADD R9, R9, 0x1, R13 ;  /* 0x0000000109097824 */ /* 0x000fe400078e020d */
[----:B------:R-:W-:-:S03]  /*7200*/  IMAD.WIDE.U32 R10, R87, c[0x0][0x290], RZ ;  /* 0x0000a400570a7a25 */ /* 0x000fc600078e00ff */
[----:B------:R-:W-:Y:S01]  /*7210*/  LEA.HI.X R49, R12, c[0x0][0x274], R9, 0x1, P0 ;  /* 0x00009d000c317a11 */ /* 0x000fe200000f0c09 */
[----:B------:R-:W-:Y:S01]  /*7220*/  IMAD.IADD R8, R8, 0x1, R11 ;  /* 0x0000000108087824 */ /* 0x000fe200078e020b */
[----:B------:R-:W-:Y:S02]  /*7230*/  LOP3.LUT R9, R29, 0xfffffffc, RZ, 0xc0, !PT ;  /* 0xfffffffc1d097812 */ /* 0x000fe400078ec0ff */
[C---:B------:R-:W-:Y:S02]  /*7240*/  LEA R52, P0, R10.reuse, c[0x0][0x288], 0x1 ;  /* 0x0000a2000a347a11 */ /* 0x040fe400078008ff */
[----:B------:R-:W-:Y:S02]  /*7250*/  SHF.R.S32.HI R29, RZ, 0x2, R29 ;  /* 0x00000002ff1d7819 */ /* 0x000fe4000001141d */
[----:B------:R-:W-:Y:S02]  /*7260*/  IADD3 R54, -R9, R84, RZ ;  /* 0x0000005409367210 */ /* 0x000fe40007ffe1ff */
[----:B------:R-:W-:Y:S01]  /*7270*/  LEA.HI.X R53, R10, c[0x0][0x28c], R8, 0x1, P0 ;  /* 0x0000a3000a357a11 */ /* 0x000fe200000f0c08 */
[----:B------:R-:W-:Y:S01]  /*7280*/  IMAD R8, R86, 0x80, R29 ;  /* 0x0000008056087824 */ /* 0x000fe200078e021d */
[----:B------:R-:W-:Y:S01]  /*7290*/  SHF.L.U32 R28, R54, 0x3, RZ ;  /* 0x00000003361c7819 */ /* 0x000fe200000006ff */
[----:B------:R-:W-:Y:S05]  /*72a0*/  @!P1 BRA `(.L_x_100) ;  /* 0x00002b0000009947 */ /* 0x000fea0003800000 */
[----:B------:R-:W-:Y:S01]  /*72b0*/  ISETP.GE.AND P0, PT, R8, R51, PT ;  /* 0x000000330800720c */ /* 0x000fe20003f06270 */
[----:B------:R-:W-:Y:S01]  /*72c0*/  BSSY B0, `(.L_x_101) ;  /* 0x000004d000007945 */ /* 0x000fe20003800000 */
[----:B------:R-:W-:Y:S01]  /*72d0*/  SHF.L.U32 R13, R54, 0x2, RZ ;  /* 0x00000002360d7819 */ /* 0x000fe200000006ff */
        /* <DEDUP_REMOVED lines=12> */
[----:B------:R-:W-:Y:S05]  /*73a0*/  @P0 BRA `(.L_x_102) ;  /* 0x000003e000000947 */ /* 0x000fea0003800000 */
[C---:B------:R-:W-:Y:S01]  /*73b0*/  IADD3 R11, R13.reuse, 0x10, RZ ;  /* 0x000000100d0b7810 */ /* 0x040fe20007ffe0ff */
[----:B------:R-:W-:Y:S01]  /*73c0*/  CS2R R44, SRZ ;  /* 0x00000000002c7805 */ /* 0x000fe2000001ff00 */
[----:B------:R-:W-:Y:S01]  /*73d0*/  ISETP.GE.AND P1, PT, R13, c[0x0][0x27c], PT ;  /* 0x00009f000d007a0c */ /* 0x000fe20003f26270 */
[----:B------:R-:W-:Y:S01]  /*73e0*/  CS2R R38, SRZ ;  /* 0x0000000000267805 */ /* 0x000fe2000001ff00 */
[----:B------:R-:W-:-:S02]  /*73f0*/  ISETP.GE.AND P0, PT, R11, c[0x0][0x27c], PT ;  /* 0x00009f000b007a0c */ /* 0x000fc40003f06270 */
[----:B------:R-:W-:Y:S01]  /*7400*/  IADD3 R9, R13, 0x20, RZ ;  /* 0x000000200d097810 */ /* 0x000fe20007ffe0ff */
[----:B------:R-:W-:Y:S01]  /*7410*/  CS2R R40, SRZ ;  /* 0x0000000000287805 */ /* 0x000fe2000001ff00 */
[----:B------:R-:W-:-:S07]  /*7420*/  CS2R R34, SRZ ;  /* 0x0000000000227805 */ /* 0x000fce000001ff00 */
[C---:B------:R-:W-:Y:S02]  /*7430*/  @!P1 IMAD.WIDE R36, R13.reuse, 0x2, R48 ;  /* 0x000000020d249825 */ /* 0x040fe400078e0230 */
[----:B------:R-:W-:Y:S02]  /*7440*/  @!P0 SHF.R.S32.HI R8, RZ, 0x1f, R11 ;  /* 0x0000001fff088819 */ /* 0x000fe4000001140b */
[----:B------:R-:W-:Y:S01]  /*7450*/  @!P1 IMAD.WIDE R14, R13, 0x2, R52 ;  /* 0x000000020d0e9825 */ /* 0x000fe200078e0234 */
[----:B------:R1:W5:Y:S01]  /*7460*/  @!P1 LD.E.64 R44, [R36.64] ;  /* 0x00000006242c9980 */ /* 0x000362000c101b00 */
[----:B------:R-:W-:-:S03]  /*7470*/  @!P0 LEA.HI R11, R8, R11, RZ, 0x2 ;  /* 0x0000000b080b8211 */ /* 0x000fc600078f10ff */
[----:B------:R2:W5:Y:S01]  /*7480*/  @!P1 LD.E.64 R38, [R14.64] ;  /* 0x000000060e269980 */ /* 0x000562000c101b00 */
[----:B------:R-:W-:Y:S02]  /*7490*/  @!P0 LOP3.LUT R11, R11, 0xfffffffc, RZ, 0xc0, !PT ;  /* 0xfffffffc0b0b8812 */ /* 0x000fe400078ec0ff */
[----:B------:R-:W-:-:S03]  /*74a0*/  ISETP.GE.AND P1, PT, R9, c[0x0][0x27c], PT ;  /* 0x00009f0009007a0c */ /* 0x000fc60003f26270 */
[----:B------:R-:W-:Y:S01]  /*74b0*/  @!P0 IMAD.WIDE R30, R11, 0x2, R48 ;  /* 0x000000020b1e8825 */ /* 0x000fe200078e0230 */
[----:B------:R-:W-:-:S03]  /*74c0*/  IADD3 R8, R13, 0x30, RZ ;  /* 0x000000300d087810 */ /* 0x000fc60007ffe0ff */
[----:B------:R-:W-:Y:S01]  /*74d0*/  @!P0 IMAD.WIDE R32, R11, 0x2, R52 ;  /* 0x000000020b208825 */ /* 0x000fe200078e0234 */
[----:B------:R3:W5:Y:S04]  /*74e0*/  @!P0 LD.E.64 R40, [R30.64] ;  /* 0x000000061e288980 */ /* 0x000768000c101b00 */
[----:B------:R4:W5:Y:S01]  /*74f0*/  @!P0 LD.E.64 R34, [R32.64] ;  /* 0x0000000620228980 */ /* 0x000962000c101b00 */
[----:B------:R-:W-:Y:S02]  /*7500*/  ISETP.GE.AND P0, PT, R8, c[0x0][0x27c], PT ;  /* 0x00009f0008007a0c */ /* 0x000fe40003f06270 */
[----:B------:R-:W-:-:S04]  /*7510*/  @!P1 SHF.R.S32.HI R10, RZ, 0x1f, R9 ;  /* 0x0000001fff0a9819 */ /* 0x000fc80000011409 */
[----:B------:R-:W-:-:S07]  /*7520*/  @!P1 LEA.HI R10, R10, R9, RZ, 0x2 ;  /* 0x000000090a0a9211 */ /* 0x000fce00078f10ff */
[----:B------:R-:W-:Y:S02]  /*7530*/  @!P0 SHF.R.S32.HI R9, RZ, 0x1f, R8 ;  /* 0x0000001fff098819 */ /* 0x000fe40000011408 */
[----:B------:R-:W-:Y:S02]  /*7540*/  @!P1 LOP3.LUT R11, R10, 0xfffffffc, RZ, 0xc0, !PT ;  /* 0xfffffffc0a0b9812 */ /* 0x000fe400078ec0ff */
[----:B------:R-:W-:Y:S01]  /*7550*/  @!P0 LEA.HI R9, R9, R8, RZ, 0x2 ;  /* 0x0000000809098211 */ /* 0x000fe200078f10ff */
[----:B-1----:R-:W-:-:S03]  /*7560*/  CS2R R36, SRZ ;  /* 0x0000000000247805 */ /* 0x002fc6000001ff00 */
[----:B------:R-:W-:Y:S01]  /*7570*/  @!P0 LOP3.LUT R9, R9, 0xfffffffc, RZ, 0xc0, !PT ;  /* 0xfffffffc09098812 */ /* 0x000fe200078ec0ff */
[C---:B--2---:R-:W-:Y:S01]  /*7580*/  @!P1 IMAD.WIDE R14, R11.reuse, 0x2, R48 ;  /* 0x000000020b0e9825 */ /* 0x044fe200078e0230 */
[----:B---3--:R-:W-:Y:S01]  /*7590*/  CS2R R30, SRZ ;  /* 0x00000000001e7805 */ /* 0x008fe2000001ff00 */
[----:B----4-:R-:W-:Y:S02]  /*75a0*/  CS2R R32, SRZ ;  /* 0x0000000000207805 */ /* 0x010fe4000001ff00 */
[----:B------:R-:W-:Y:S01]  /*75b0*/  @!P1 IMAD.WIDE R46, R11, 0x2, R52 ;  /* 0x000000020b2e9825 */ /* 0x000fe200078e0234 */
[----:B------:R-:W-:Y:S01]  /*75c0*/  IADD3 R8, R13, 0x50, RZ ;  /* 0x000000500d087810 */ /* 0x000fe20007ffe0ff */
[----:B------:R-:W-:Y:S01]  /*75d0*/  CS2R R10, SRZ ;  /* 0x00000000000a7805 */ /* 0x000fe2000001ff00 */
[----:B------:R1:W5:Y:S01]  /*75e0*/  @!P1 LD.E.64 R36, [R14.64] ;  /* 0x000000060e249980 */ /* 0x000362000c101b00 */
[----:B------:R-:W-:-:S03]  /*75f0*/  @!P0 IMAD.WIDE R42, R9, 0x2, R48 ;  /* 0x00000002092a8825 */ /* 0x000fc600078e0230 */
[----:B------:R2:W5:Y:S01]  /*7600*/  @!P1 LD.E.64 R30, [R46.64] ;  /* 0x000000062e1e9980 */ /* 0x000562000c101b00 */
[----:B------:R-:W-:Y:S01]  /*7610*/  @!P0 IMAD.WIDE R54, R9, 0x2, R52 ;  /* 0x0000000209368825 */ /* 0x000fe200078e0234 */
[----:B------:R-:W-:Y:S02]  /*7620*/  IADD3 R9, R13, 0x40, RZ ;  /* 0x000000400d097810 */ /* 0x000fe40007ffe0ff */
[----:B------:R3:W5:Y:S02]  /*7630*/  @!P0 LD.E.64 R32, [R42.64] ;  /* 0x000000062a208980 */ /* 0x000764000c101b00 */
[----:B------:R-:W-:Y:S02]  /*7640*/  ISETP.GE.AND P1, PT, R9, c[0x0][0x27c], PT ;  /* 0x00009f0009007a0c */ /* 0x000fe40003f26270 */
[----:B------:R4:W5:Y:S01]  /*7650*/  @!P0 LD.E.64 R10, [R54.64] ;  /* 0x00000006360a8980 */ /* 0x000962000c101b00 */
[----:B------:R-:W-:-:S10]  /*7660*/  ISETP.GE.AND P0, PT, R8, c[0x0][0x27c], PT ;  /* 0x00009f0008007a0c */ /* 0x000fd40003f06270 */
[----:B------:R-:W-:-:S03]  /*7670*/  @!P1 SHF.R.S32.HI R12, RZ, 0x1f, R9 ;  /* 0x0000001fff0c9819 */ /* 0x000fc60000011409 */
[----:B-1----:R-:W-:Y:S02]  /*7680*/  @!P0 SHF.R.S32.HI R15, RZ, 0x1f, R8 ;  /* 0x0000001fff0f8819 */ /* 0x002fe40000011408 */
[----:B------:R-:W-:Y:S02]  /*7690*/  @!P1 LEA.HI R12, R12, R9, RZ, 0x2 ;  /* 0x000000090c0c9211 */ /* 0x000fe400078f10ff */
[----:B------:R-:W-:Y:S02]  /*76a0*/  @!P0 LEA.HI R15, R15, R8, RZ, 0x2 ;  /* 0x000000080f0f8211 */ /* 0x000fe400078f10ff */
[----:B------:R-:W-:Y:S02]  /*76b0*/  @!P1 LOP3.LUT R9, R12, 0xfffffffc, RZ, 0xc0, !PT ;  /* 0xfffffffc0c099812 */ /* 0x000fe400078ec0ff */
[----:B------:R-:W-:Y:S01]  /*76c0*/  @!P0 LOP3.LUT R15, R15, 0xfffffffc, RZ, 0xc0, !PT ;  /* 0xfffffffc0f0f8812 */ /* 0x000fe200078ec0ff */
[----:B---3--:R-:W-:Y:S02]  /*76d0*/  CS2R R42, SRZ ;  /* 0x00000000002a7805 */ /* 0x008fe4000001ff00 */
[----:B--2---:R-:W-:Y:S01]  /*76e0*/  @!P1 IMAD.WIDE R46, R9, 0x2, R48 ;  /* 0x00000002092e9825 */ /* 0x004fe200078e0230 */
[----:B------:R-:W-:-:S03]  /*76f0*/  CS2R R74, SRZ ;  /* 0x00000000004a7805 */ /* 0x000fc6000001ff00 */
[----:B----4-:R-:W-:Y:S02]  /*7700*/  @!P1 IMAD.WIDE R54, R9, 0x2, R52 ;  /* 0x0000000209369825 */ /* 0x010fe400078e0234 */
[----:B------:R-:W-:Y:S02]  /*7710*/  CS2R R8, SRZ ;  /* 0x0000000000087805 */ /* 0x000fe4000001ff00 */
[----:B------:R-:W-:-:S04]  /*7720*/  @!P0 IMAD.WIDE R48, R15, 0x2, R48 ;  /* 0x000000020f308825 */ /* 0x000fc800078e0230 */
[----:B------:R-:W-:Y:S01]  /*7730*/  @!P0 IMAD.WIDE R52, R15, 0x2, R52 ;  /* 0x000000020f348825 */ /* 0x000fe200078e0234 */
[----:B------:R1:W5:Y:S01]  /*7740*/  @!P0 LD.E.64 R42, [R48.64] ;  /* 0x00000006302a8980 */ /* 0x000362000c101b00 */
[----:B------:R-:W-:-:S03]  /*7750*/  CS2R R14, SRZ ;  /* 0x00000000000e7805 */ /* 0x000fc6000001ff00 */
[----:B------:R1:W5:Y:S04]  /*7760*/  @!P1 LD.E.64 R8, [R54.64] ;  /* 0x0000000636089980 */ /* 0x000368000c101b00 */
[----:B------:R1:W5:Y:S04]  /*7770*/  @!P1 LD.E.64 R14, [R46.64] ;  /* 0x000000062e0e9980 */ /* 0x000368000c101b00 */
[----:B------:R1:W5:Y:S02]  /*7780*/  @!P0 LD.E.64 R74, [R52.64] ;  /* 0x00000006344a8980 */ /* 0x000364000c101b00 */
.L_x_102:
[----:B------:R-:W-:Y:S05]  /*7790*/  BSYNC B0 ;  /* 0x0000000000007941 */ /* 0x000fea0003800000 */
.L_x_101:
[----:B------:R-:W-:Y:S01]  /*77a0*/  SHF.R.S32.HI R70, RZ, 0x1f, R29 ;  /* 0x0000001fff467819 */ /* 0x000fe2000001141d */
[----:B-----5:R-:W-:Y:S01]  /*77b0*/  IMAD.MOV.U32 R72, RZ, RZ, R44 ;  /* 0x000000ffff487224 */ /* 0x020fe200078e002c */
[--C-:B------:R-:W-:Y:S01]  /*77c0*/  SHF.R.U64 R50, R44, 0x10, R45.reuse ;  /* 0x000000102c327819 */ /* 0x100fe2000000122d */
[--C-:B------:R-:W-:Y:S01]  /*77d0*/  IMAD.MOV.U32 R71, RZ, RZ, R45.reuse ;  /* 0x000000ffff477224 */ /* 0x100fe200078e002d */
[----:B------:R-:W-:Y:S01]  /*77e0*/  LEA.HI R70, R70, R29, RZ, 0x3 ;  /* 0x0000001d46467211 */ /* 0x000fe200078f18ff */
[----:B------:R-:W-:Y:S01]  /*77f0*/  IMAD.MOV.U32 R68, RZ, RZ, R40 ;  /* 0x000000ffff447224 */ /* 0x000fe200078e0028 */
[----:B-1----:R-:W-:Y:S01]  /*7800*/  SHF.R.U32.HI R49, RZ, 0x10, R45 ;  /* 0x00000010ff317819 */ /* 0x002fe2000001162d */
[----:B------:R-:W-:Y:S01]  /*7810*/  IMAD.MOV.U32 R69, RZ, RZ, R41 ;  /* 0x000000ffff457224 */ /* 0x000fe200078e0029 */
[----:B------:R-:W-:Y:S01]  /*7820*/  LOP3.LUT R70, R70, 0xfffffff8, RZ, 0xc0, !PT ;  /* 0xfffffff846467812 */ /* 0x000fe200078ec0ff */
[----:B------:R-:W-:Y:S01]  /*7830*/  IMAD.MOV.U32 R67, RZ, RZ, R37 ;  /* 0x000000ffff437224 */ /* 0x000fe200078e0025 */
[--C-:B------:R-:W-:Y:S01]  /*7840*/  SHF.R.U64 R45, R40, 0x10, R41.reuse ;  /* 0x00000010282d7819 */ /* 0x100fe20000001229 */
[----:B------:R-:W-:Y:S01]  /*7850*/  IMAD.MOV.U32 R64, RZ, RZ, R32 ;  /* 0x000000ffff407224 */ /* 0x000fe200078e0020 */
[----:B------:R-:W-:Y:S01]  /*7860*/  SHF.R.U32.HI R44, RZ, 0x10, R41 ;  /* 0x00000010ff2c7819 */ /* 0x000fe20000011629 */
[----:B------:R-:W-:Y:S01]  /*7870*/  IMAD R86, R86, -0x80, R51 ;  /* 0xffffff8056567824 */ /* 0x000fe200078e0233 */
[--C-:B------:R-:W-:Y:S01]  /*7880*/  SHF.R.U64 R41, R36, 0x10, R37.reuse ;  /* 0x0000001024297819 */ /* 0x100fe20000001225 */
[----:B------:R-:W-:Y:S01]  /*7890*/  IMAD.IADD R51, R29, 0x1, -R70 ;  /* 0x000000011d337824 */ /* 0x000fe200078e0a46 */
[----:B------:R-:W-:Y:S01]  /*78a0*/  SHF.R.U32.HI R40, RZ, 0x10, R37 ;  /* 0x00000010ff287819 */ /* 0x000fe20000011625 */
[----:B------:R-:W-:Y:S01]  /*78b0*/  IMAD.MOV.U32 R63, RZ, RZ, R15 ;  /* 0x000000ffff3f7224 */ /* 0x000fe200078e000f */
[----:B------:R-:W-:Y:S01]  /*78c0*/  SHF.R.U64 R37, R32, 0x10, R33 ;  /* 0x0000001020257819 */ /* 0x000fe20000001221 */
[----:B------:R-:W-:Y:S01]  /*78d0*/  IMAD.MOV.U32 R66, RZ, RZ, R36 ;  /* 0x000000ffff427224 */ /* 0x000fe200078e0024 */
[----:B------:R-:W-:Y:S01]  /*78e0*/  SHF.R.U32.HI R32, RZ, 0x10, R15 ;  /* 0x00000010ff207819 */ /* 0x000fe2000001160f */
[----:B------:R-:W-:Y:S01]  /*78f0*/  IMAD.MOV.U32 R65, RZ, RZ, R33 ;  /* 0x000000ffff417224 */ /* 0x000fe200078e0021 */
[----:B------:R-:W-:Y:S01]  /*7900*/  PRMT R37, R64, 0x5410, R37 ;  /* 0x0000541040257816 */ /* 0x000fe20000000025 */
[----:B------:R-:W-:Y:S01]  /*7910*/  IMAD.SHL.U32 R64, R51, 0x40, RZ ;  /* 0x0000004033407824 */ /* 0x000fe200078e00ff */
[----:B------:R-:W-:Y:S01]  /*7920*/  SHF.R.U32.HI R36, RZ, 0x10, R33 ;  /* 0x00000010ff247819 */ /* 0x000fe20000011621 */
[----:B------:R-:W-:Y:S01]  /*7930*/  IMAD.MOV.U32 R62, RZ, RZ, R14 ;  /* 0x000000ffff3e7224 */ /* 0x000fe200078e000e */
[----:B------:R-:W-:Y:S01]  /*7940*/  SHF.R.U64 R33, R14, 0x10, R15 ;  /* 0x000000100e217819 */ /* 0x000fe2000000120f */
[--C-:B------:R-:W-:Y:S01]  /*7950*/  IMAD.MOV.U32 R61, RZ, RZ, R43.reuse ;  /* 0x000000ffff3d7224 */ /* 0x100fe200078e002b */
[--C-:B------:R-:W-:Y:S01]  /*7960*/  SHF.R.U64 R15, R42, 0x10, R43.reuse ;  /* 0x000000102a0f7819 */ /* 0x100fe2000000122b */
[----:B------:R-:W-:Y:S01]  /*7970*/  IMAD.MOV.U32 R52, RZ, RZ, R30 ;  /* 0x000000ffff347224 */ /* 0x000fe200078e001e */
[----:B------:R-:W-:Y:S01]  /*7980*/  SHF.R.U32.HI R14, RZ, 0x10, R43 ;  /* 0x00000010ff0e7819 */ /* 0x000fe2000001162b */
[----:B------:R-:W-:Y:S01]  /*7990*/  IMAD.MOV.U32 R60, RZ, RZ, R42 ;  /* 0x000000ffff3c7224 */ /* 0x000fe200078e002a */
[----:B------:R-:W-:Y:S01]  /*79a0*/  PRMT R32, R63, 0x5410, R32 ;  /* 0x000054103f207816 */ /* 0x000fe20000000020 */
[--C-:B------:R-:W-:Y:S01]  /*79b0*/  IMAD.MOV.U32 R53, RZ, RZ, R31.reuse ;  /* 0x000000ffff357224 */ /* 0x100fe200078e001f */
[----:B------:R-:W-:Y:S01]  /*79c0*/  SHF.R.U64 R43, R30, 0x10, R31 ;  /* 0x000000101e2b7819 */ /* 0x000fe2000000121f */
[----:B------:R-:W-:Y:S01]  /*79d0*/  IMAD.MOV.U32 R59, RZ, RZ, R38 ;  /* 0x000000ffff3b7224 */ /* 0x000fe200078e0026 */
[----:B------:R-:W-:Y:S01]  /*79e0*/  LOP3.LUT R63, R64, 0x1c0, RZ, 0xc0, !PT ;  /* 0x000001c0403f7812 */ /* 0x000fe200078ec0ff */
[----:B------:R-:W-:Y:S01]  /*79f0*/  IMAD.MOV.U32 R58, RZ, RZ, R39 ;  /* 0x000000ffff3a7224 */ /* 0x000fe200078e0027 */
[----:B------:R-:W-:Y:S01]  /*7a00*/  PRMT R43, R52, 0x5410, R43 ;  /* 0x00005410342b7816 */ /* 0x000fe2000000002b */
[----:B------:R-:W-:Y:S01]  /*7a10*/  IMAD.MOV.U32 R56, RZ, RZ, R34 ;  /* 0x000000ffff387224 */ /* 0x000fe200078e0022 */
[----:B------:R-:W-:Y:S01]  /*7a20*/  LOP3.LUT R28, R63, 0x18, R28, 0xf8, !PT ;  /* 0x000000183f1c7812 */ /* 0x000fe200078ef81c */
[----:B------:R-:W-:Y:S01]  /*7a30*/  IMAD.MOV.U32 R55, RZ, RZ, R35 ;  /* 0x000000ffff377224 */ /* 0x000fe200078e0023 */
[----:B------:R-:W-:Y:S01]  /*7a40*/  SHF.R.U32.HI R63, RZ, 0x3, R63 ;  /* 0x00000003ff3f7819 */ /* 0x000fe2000001163f */
[----:B------:R-:W-:Y:S01]  /*7a50*/  IMAD.MOV.U32 R54, RZ, RZ, R10 ;  /* 0x000000ffff367224 */ /* 0x000fe200078e000a */
[----:B------:R-:W-:Y:S01]  /*7a60*/  IMNMX R52, R86, 0x80, PT ;  /* 0x0000008056347817 */ /* 0x000fe20003800200 */
[----:B------:R-:W-:Y:S01]  /*7a70*/  IMAD.MOV.U32 R12, RZ, RZ, R8 ;  /* 0x000000ffff0c7224 */ /* 0x000fe200078e0008 */
[----:B------:R-:W-:Y:S01]  /*7a80*/  LOP3.LUT P1, RZ, R51, 0x4, RZ, 0xc0, !PT ;  /* 0x0000000433ff7812 */ /* 0x000fe2000782c0ff */
[----:B------:R-:W-:-:S04]  /*7a90*/  DEPBAR.LE SB0, 0x1 ;  /* 0x000080400000791a */ /* 0x000fc80000000000 */
[----:B------:R-:W-:Y:S01]  /*7aa0*/  LOP3.LUT R28, R28, R63, RZ, 0x3c, !PT ;  /* 0x0000003f1c1c7212 */ /* 0x000fe200078e3cff */
[----:B------:R-:W-:Y:S01]  /*7ab0*/  BSSY B1, `(.L_x_103) ;  /* 0x000012c000017945 */ /* 0x000fe20003800000 */
[----:B------:R-:W-:Y:S02]  /*7ac0*/  ISETP.GE.AND P0, PT, R29, R52, PT ;  /* 0x000000341d00720c */ /* 0x000fe40003f06270 */
[----:B------:R-:W-:Y:S01]  /*7ad0*/  SHF.R.U32.HI R42, RZ, 0x10, R31 ;  /* 0x00000010ff2a7819 */ /* 0x000fe2000001161f */
[----:B------:R-:W-:Y:S01]  /*7ae0*/  IMAD R28, R19, 0x200, R28 ;  /* 0x00000200131c7824 */ /* 0x000fe200078e021c */
[----:B------:R-:W-:Y:S01]  /*7af0*/  SHF.R.U64 R48, R38, 0x10, R39 ;  /* 0x0000001026307819 */ /* 0x000fe20000001227 */
[----:B------:R-:W-:Y:S01]  /*7b00*/  IMAD.MOV.U32 R31, RZ, RZ, R11 ;  /* 0x000000ffff1f7224 */ /* 0x000fe200078e000b */
[----:B------:R-:W-:Y:S02]  /*7b10*/  SHF.R.U32.HI R57, RZ, 0x10, R39 ;  /* 0x00000010ff397819 */ /* 0x000fe40000011627 */
[----:B------:R-:W-:-:S02]  /*7b20*/  SHF.R.U64 R47, R34, 0x10, R35 ;  /* 0x00000010222f7819 */ /* 0x000fc40000001223 */
[----:B------:R-:W-:Y:S02]  /*7b30*/  SHF.R.U32.HI R46, RZ, 0x10, R35 ;  /* 0x00000010ff2e7819 */ /* 0x000fe40000011623 */
[--C-:B------:R-:W-:Y:S01]  /*7b40*/  SHF.R.U64 R39, R10, 0x10, R11.reuse ;  /* 0x000000100a277819 */ /* 0x100fe2000000120b */
[----:B------:R-:W-:Y:S01]  /*7b50*/  IMAD.MOV.U32 R10, RZ, RZ, R74 ;  /* 0x000000ffff0a7224 */ /* 0x000fe200078e004a */
[----:B------:R-:W-:Y:S01]  /*7b60*/  SHF.R.U32.HI R38, RZ, 0x10, R11 ;  /* 0x00000010ff267819 */ /* 0x000fe2000001160b */
[--C-:B------:R-:W-:Y:S01]  /*7b70*/  IMAD.MOV.U32 R11, RZ, RZ, R9.reuse ;  /* 0x000000ffff0b7224 */ /* 0x100fe200078e0009 */
[--C-:B------:R-:W-:Y:S02]  /*7b80*/  SHF.R.U64 R35, R8, 0x10, R9.reuse ;  /* 0x0000001008237819 */ /* 0x100fe40000001209 */
[----:B------:R-:W-:Y:S01]  /*7b90*/  SHF.R.U32.HI R34, RZ, 0x10, R9 ;  /* 0x00000010ff227819 */ /* 0x000fe20000011609 */
[----:B------:R-:W-:Y:S01]  /*7ba0*/  IMAD.MOV.U32 R9, RZ, RZ, R75 ;  /* 0x000000ffff097224 */ /* 0x000fe200078e004b */
[----:B------:R-:W-:-:S02]  /*7bb0*/  PRMT R42, R53, 0x5410, R42 ;  /* 0x00005410352a7816 */ /* 0x000fc4000000002a */
[----:B------:R-:W-:Y:S02]  /*7bc0*/  IADD3 R53, R28, 0x20, RZ ;  /* 0x000000201c357810 */ /* 0x000fe40007ffe0ff */
[--C-:B------:R-:W-:Y:S02]  /*7bd0*/  SHF.R.U64 R30, R74, 0x10, R75.reuse ;  /* 0x000000104a1e7819 */ /* 0x100fe4000000124b */
[----:B------:R-:W-:Y:S02]  /*7be0*/  SHF.R.U32.HI R8, RZ, 0x10, R75 ;  /* 0x00000010ff087819 */ /* 0x000fe4000001164b */
[----:B------:R-:W-:Y:S02]  /*7bf0*/  @P1 IADD3 R53, R28, -0x20, RZ ;  /* 0xffffffe01c351810 */ /* 0x000fe40007ffe0ff */
[----:B------:R-:W-:Y:S02]  /*7c00*/  PRMT R38, R31, 0x5410, R38 ;  /* 0x000054101f267816 */ /* 0x000fe40000000026 */
[----:B------:R-:W-:-:S02]  /*7c10*/  PRMT R35, R12, 0x5410, R35 ;  /* 0x000054100c237816 */ /* 0x000fc40000000023 */
[----:B------:R-:W-:Y:S02]  /*7c20*/  LEA R31, R28, 0xc100, 0x1 ;  /* 0x0000c1001c1f7811 */ /* 0x000fe400078e08ff */
[----:B------:R-:W-:Y:S02]  /*7c30*/  PRMT R50, R72, 0x5410, R50 ;  /* 0x0000541048327816 */ /* 0x000fe40000000032 */
[----:B------:R-:W-:Y:S02]  /*7c40*/  PRMT R49, R71, 0x5410, R49 ;  /* 0x0000541047317816 */ /* 0x000fe40000000031 */
[----:B------:R-:W-:Y:S02]  /*7c50*/  PRMT R45, R68, 0x5410, R45 ;  /* 0x00005410442d7816 */ /* 0x000fe4000000002d */
[----:B------:R-:W-:Y:S02]  /*7c60*/  PRMT R44, R69, 0x5410, R44 ;  /* 0x00005410452c7816 */ /* 0x000fe4000000002c */
[----:B------:R-:W-:-:S02]  /*7c70*/  PRMT R41, R66, 0x5410, R41 ;  /* 0x0000541042297816 */ /* 0x000fc40000000029 */
[----:B------:R-:W-:Y:S02]  /*7c80*/  PRMT R40, R67, 0x5410, R40 ;  /* 0x0000541043287816 */ /* 0x000fe40000000028 */
        /* <DEDUP_REMOVED lines=10> */
[----:B------:R-:W-:-:S02]  /*7d30*/  LEA R12, R53, 0xc100, 0x1 ;  /* 0x0000c100350c7811 */ /* 0x000fc400078e08ff */
[----:B------:R-:W-:Y:S02]  /*7d40*/  PRMT R30, R10, 0x5410, R30 ;  /* 0x000054100a1e7816 */ /* 0x000fe4000000001e */
[----:B------:R-:W-:Y:S01]  /*7d50*/  PRMT R28, R9, 0x5410, R8 ;  /* 0x00005410091c7816 */ /* 0x000fe20000000008 */
[----:B------:R-:W-:Y:S06]  /*7d60*/  BAR.SYNC.DEFER_BLOCKING 0x0 ;  /* 0x0000000000007b1d */ /* 0x000fec0000010000 */
[----:B------:R-:W-:Y:S05]  /*7d70*/  @P0 BRA `(.L_x_104) ;  /* 0x00000ff000000947 */ /* 0x000fea0003800000 */
[----:B------:R-:W-:Y:S01]  /*7d80*/  ISETP.GE.AND P0, PT, R13, c[0x0][0x27c], PT ;  /* 0x00009f000d007a0c */ /* 0x000fe20003f06270 */
[----:B------:R-:W-:-:S12]  /*7d90*/  BSSY B0, `(.L_x_105) ;  /* 0x0000028000007945 */ /* 0x000fd80003800000 */
[----:B------:R-:W-:Y:S05]  /*7da0*/  @P0 BRA `(.L_x_106) ;  /* 0x0000026000000947 */ /* 0x000fea0003800000 */
[----:B------:R-:W1:Y:S01]  /*7db0*/  LDS.128 R8, [R31] ;  /* 0x000000001f087984 */ /* 0x000e620000000c00 */
[----:B------:R-:W-:Y:S01]  /*7dc0*/  SHF.L.U32 R58, R50, 0x10, RZ ;  /* 0x00000010323a7819 */ /* 0x000fe200000006ff */
[C---:B------:R-:W-:Y:S01]  /*7dd0*/  IMAD.U32 R56, R48.reuse, 0x10000, RZ ;  /* 0x0001000030387824 */ /* 0x040fe200078e00ff */
[----:B------:R-:W-:Y:S02]  /*7de0*/  LOP3.LUT R55, R48, 0xffff0000, RZ, 0xc0, !PT ;  /* 0xffff000030377812 */ /* 0x000fe400078ec0ff */
[----:B------:R-:W-:Y:S02]  /*7df0*/  LOP3.LUT R57, R50, 0xffff0000, RZ, 0xc0, !PT ;  /* 0xffff000032397812 */ /* 0x000fe400078ec0ff */
[C---:B-1----:R-:W-:Y:S02]  /*7e00*/  LOP3.LUT R53, R8.reuse, 0xffff0000, RZ, 0xc0, !PT ;  /* 0xffff000008357812 */ /* 0x042fe400078ec0ff */
[----:B------:R-:W-:Y:S02]  /*7e10*/  LOP3.LUT R62, R9, 0xffff0000, RZ, 0xc0, !PT ;  /* 0xffff0000093e7812 */ /* 0x000fe400078ec0ff */
[----:B------:R-:W-:-:S02]  /*7e20*/  SHF.L.U32 R54, R8, 0x10, RZ ;  /* 0x0000001008367819 */ /* 0x000fc400000006ff */
[----:B------:R-:W-:Y:S01]  /*7e30*/  SHF.L.U32 R8, R9, 0x10, RZ ;  /* 0x0000001009087819 */ /* 0x000fe200000006ff */
[C---:B------:R-:W-:Y:S01]  /*7e40*/  FMUL.FTZ R9, R53.reuse, R56 ;  /* 0x0000003835097220 */ /* 0x040fe20000410000 */
[C---:B------:R-:W-:Y:S01]  /*7e50*/  SHF.L.U32 R60, R10.reuse, 0x10, RZ ;  /* 0x000000100a3c7819 */ /* 0x040fe200000006ff */
[-C--:B------:R-:W-:Y:S01]  /*7e60*/  FMUL.FTZ R53, R53, R58.reuse ;  /* 0x0000003a35357220 */ /* 0x080fe20000410000 */
[----:B------:R-:W-:Y:S01]  /*7e70*/  LOP3.LUT R59, R10, 0xffff0000, RZ, 0xc0, !PT ;  /* 0xffff00000a3b7812 */ /* 0x000fe200078ec0ff */
[C---:B------:R-:W-:Y:S01]  /*7e80*/  IMAD.U32 R10, R11.reuse, 0x10000, RZ ;  /* 0x000100000b0a7824 */ /* 0x040fe200078e00ff */
[----:B------:R-:W-:Y:S01]  /*7e90*/  LOP3.LUT R61, R11, 0xffff0000, RZ, 0xc0, !PT ;  /* 0xffff00000b3d7812 */ /* 0x000fe200078ec0ff */
[----:B------:R-:W-:Y:S02]  /*7ea0*/  FMUL.FTZ R11, R62, R55 ;  /* 0x000000373e0b7220 */ /* 0x000fe40000410000 */
[C---:B------:R-:W-:Y:S01]  /*7eb0*/  FFMA.FTZ R9, R54.reuse, R58, -R9 ;  /* 0x0000003a36097223 */ /* 0x040fe20000010809 */
[----:B------:R-:W-:Y:S01]  /*7ec0*/  SHF.L.U32 R58, R49, 0x10, RZ ;  /* 0x00000010313a7819 */ /* 0x000fe200000006ff */
[----:B------:R-:W-:Y:S01]  /*7ed0*/  FFMA.FTZ R54, R54, R56, R53 ;  /* 0x0000003836367223 */ /* 0x000fe20000010035 */
[C---:B------:R-:W-:Y:S01]  /*7ee0*/  SHF.L.U32 R56, R51.reuse, 0x10, RZ ;  /* 0x0000001033387819 */ /* 0x040fe200000006ff */
[-C--:B------:R-:W-:Y:S01]  /*7ef0*/  FMUL.FTZ R62, R62, R57.reuse ;  /* 0x000000393e3e7220 */ /* 0x080fe20000410000 */
[----:B------:R-:W-:Y:S01]  /*7f00*/  LOP3.LUT R53, R51, 0xffff0000, RZ, 0xc0, !PT ;  /* 0xffff000033357812 */ /* 0x000fe200078ec0ff */
[C---:B------:R-:W-:Y:S01]  /*7f10*/  FFMA.FTZ R11, R8.reuse, R57, -R11 ;  /* 0x00000039080b7223 */ /* 0x040fe2000001080b */
[----:B------:R-:W-:Y:S01]  /*7f20*/  LOP3.LUT R57, R49, 0xffff0000, RZ, 0xc0, !PT ;  /* 0xffff000031397812 */ /* 0x000fe200078ec0ff */
[----:B------:R-:W-:-:S02]  /*7f30*/  FFMA.FTZ R62, R8, R55, R62 ;  /* 0x00000037083e7223 */ /* 0x000fc4000001003e */
[----:B------:R-:W-:Y:S02]  /*7f40*/  FMUL.FTZ R55, R59, R56 ;  /* 0x000000383b377220 */ /* 0x000fe40000410000 */
[----:B------:R-:W-:Y:S02]  /*7f50*/  FMUL.FTZ R8, R61, R53 ;  /* 0x000000353d087220 */ /* 0x000fe40000410000 */
[-C--:B------:R-:W-:Y:S02]  /*7f60*/  FMUL.FTZ R59, R59, R58.reuse ;  /* 0x0000003a3b3b7220 */ /* 0x080fe40000410000 */
[----:B------:R-:W-:Y:S02]  /*7f70*/  FMUL.FTZ R61, R61, R57 ;  /* 0x000000393d3d7220 */ /* 0x000fe40000410000 */
[C---:B------:R-:W-:Y:S02]  /*7f80*/  FFMA.FTZ R55, R60.reuse, R58, -R55 ;  /* 0x0000003a3c377223 */ /* 0x040fe40000010837 */
[----:B------:R-:W-:-:S02]  /*7f90*/  FFMA.FTZ R56, R60, R56, R59 ;  /* 0x000000383c387223 */ /* 0x000fc4000001003b */
[----:B------:R-:W-:Y:S01]  /*7fa0*/  FFMA.FTZ R57, R10, R57, -R8 ;  /* 0x000000390a397223 */ /* 0x000fe20000010808 */
[----:B------:R-:W-:Y:S01]  /*7fb0*/  F2FP.BF16.PACK_AB R8, R54, R9 ;  /* 0x000000093608723e */ /* 0x000fe200000010ff */
[----:B------:R-:W-:Y:S01]  /*7fc0*/  FFMA.FTZ R58, R10, R53, R61 ;  /* 0x000000350a3a7223 */ /* 0x000fe2000001003d */
[----:B------:R-:W-:Y:S02]  /*7fd0*/  F2FP.BF16.PACK_AB R9, R62, R11 ;  /* 0x0000000b3e09723e */ /* 0x000fe400000010ff */
[----:B------:R-:W-:Y:S02]  /*7fe0*/  F2FP.BF16.PACK_AB R10, R56, R55 ;  /* 0x00000037380a723e */ /* 0x000fe400000010ff */
[----:B------:R-:W-:-:S05]  /*7ff0*/  F2FP.BF16.PACK_AB R11, R58, R57 ;  /* 0x000000393a0b723e */ /* 0x000fca00000010ff */
[----:B------:R1:W-:Y:S02]  /*8000*/  STS.128 [R31], R8 ;  /* 0x000000081f007388 */ /* 0x0003e40000000c00 */
.L_x_106:
[----:B------:R-:W-:Y:S05]  /*8010*/  BSYNC B0 ;  /* 0x0000000000007941 */ /* 0x000fea0003800000 */
.L_x_105:
[----:B-1----:R-:W-:Y:S01]  /*8020*/  IADD3 R8, R13, 0x10, RZ ;  /* 0x000000100d087810 */ /* 0x002fe20007ffe0ff */
[----:B------:R-:W-:Y:S03]  /*8030*/  BSSY B0, `(.L_x_107) ;  /* 0x0000029000007945 */ /* 0x000fe60003800000 */
[----:B------:R-:W-:-:S13]  /*8040*/  ISETP.GE.AND P0, PT, R8, c[0x0][0x27c], PT ;  /* 0x00009f0008007a0c */ /* 0x000fda0003f06270 */
        /* <DEDUP_REMOVED lines=17> */
[----:B------:R-:W-:Y:S01]  /*8160*/  FFMA.FTZ R9, R54, R58, -R9 ;  /* 0x0000003a36097223 */ /* 0x000fe20000010809 */
[----:B------:R-:W-:Y:S01]  /*8170*/  SHF.L.U32 R58, R44, 0x10, RZ ;  /* 0x000000102c3a7819 */ /* 0x000fe200000006ff */
[----:B------:R-:W-:Y:S01]  /*8180*/  FFMA.FTZ R54, R54, R56, R53 ;  /* 0x0000003836367223 */ /* 0x000fe20000010035 */
[----:B------:R-:W-:Y:S01]  /*8190*/  SHF.L.U32 R56, R46, 0x10, RZ ;  /* 0x000000102e387819 */ /* 0x000fe200000006ff */
[-C--:B------:R-:W-:Y:S01]  /*81a0*/  FMUL.FTZ R62, R62, R57.reuse ;  /* 0x000000393e3e7220 */ /* 0x080fe20000410000 */
[----:B------:R-:W-:Y:S01]  /*81b0*/  LOP3.LUT R53, R46, 0xffff0000, RZ, 0xc0, !PT ;  /* 0xffff00002e357812 */ /* 0x000fe200078ec0ff */
[----:B------:R-:W-:Y:S01]  /*81c0*/  FFMA.FTZ R11, R8, R57, -R11 ;  /* 0x00000039080b7223 */ /* 0x000fe2000001080b */
        /* <DEDUP_REMOVED lines=15> */
.L_x_108:
[----:B------:R-:W-:Y:S05]  /*82c0*/  BSYNC B0 ;  /* 0x0000000000007941 */ /* 0x000fea0003800000 */
.L_x_107:
[----:B-1----:R-:W-:Y:S01]  /*82d0*/  IADD3 R8, R13, 0x20, RZ ;  /* 0x000000200d087810 */ /* 0x002fe20007ffe0ff */
[----:B------:R-:W-:Y:S03]  /*82e0*/  BSSY B0, `(.L_x_109) ;  /* 0x0000029000007945 */ /* 0x000fe60003800000 */
[----:B------:R-:W-:-:S13]  /*82f0*/  ISETP.GE.AND P0, PT, R8, c[0x0][0x27c], PT ;  /* 0x00009f0008007a0c */ /* 0x000fda0003f06270 */
[----:B------:R-:W-:Y:S05]  /*8300*/  @P0 BRA `(.L_x_110) ;  /* 0x0000026000000947 */ /* 0x000fea0003800000 */
[----:B------:R-:W1:Y:S01]  /*8310*/  LDS.128 R8, [R31+0x4000] ;  /* 0x004000001f087984 */ /* 0x000e620000000c00 */
        /* <DEDUP_REMOVED lines=36> */
[----:B------:R1:W-:Y:S02]  /*8560*/  STS.128 [R31+0x4000], R8 ;  /* 0x004000081f007388 */ /* 0x0003e40000000c00 */
.L_x_110:
[----:B------:R-:W-:Y:S05]  /*8570*/  BSYNC B0 ;  /* 0x0000000000007941 */ /* 0x000fea0003800000 */
.L_x_109:
        /* <DEDUP_REMOVED lines=42> */
.L_x_112:
[----:B------:R-:W-:Y:S05]  /*8820*/  BSYNC B0 ;  /* 0x0000000000007941 */ /* 0x000fea0003800000 */
.L_x_111:
        /* <DEDUP_REMOVED lines=42> */
.L_x_114:
[----:B------:R-:W-:Y:S05]  /*8ad0*/  BSYNC B0 ;  /* 0x0000000000007941 */ /* 0x000fea0003800000 */
.L_x_113:
[----:B-1----:R-:W-:-:S04]  /*8ae0*/  IADD3 R8, R13, 0x50, RZ ;  /* 0x000000500d087810 */ /* 0x002fc80007ffe0ff */
[----:B------:R-:W-:-:S13]  /*8af0*/  ISETP.GE.AND P0, PT, R8, c[0x0][0x27c], PT ;  /* 0x00009f0008007a0c */ /* 0x000fda0003f06270 */
[----:B------:R-:W-:Y:S05]  /*8b00*/  @P0 BRA `(.L_x_104) ;  /* 0x0000026000000947 */ /* 0x000fea0003800000 */
[----:B------:R-:W1:Y:S01]  /*8b10*/  LDS.128 R8, [R12+0x8000] ;  /* 0x008000000c087984 */ /* 0x000e620000000c00 */
[C---:B------:R-:W-:Y:S01]  /*8b20*/  SHF.L.U32 R58, R15.reuse, 0x10, RZ ;  /* 0x000000100f3a7819 */ /* 0x040fe200000006ff */
        /* <DEDUP_REMOVED lines=36> */
.L_x_104:
[----:B------:R-:W-:Y:S05]  /*8d70*/  BSYNC B1 ;  /* 0x0000000000017941 */ /* 0x000fea0003800000 */
.L_x_103:
[----:B------:R-:W-:-:S04]  /*8d80*/  IADD3 R29, R29, 0x40, RZ ;  /* 0x000000401d1d7810 */ /* 0x000fc80007ffe0ff */
[----:B------:R-:W-:-:S13]  /*8d90*/  ISETP.GE.AND P0, PT, R29, R52, PT ;  /* 0x000000341d00720c */ /* 0x000fda0003f06270 */
[----:B------:R-:W-:Y:S05]  /*8da0*/  @P0 BRA `(.L_x_115) ;  /* 0x00003f9000000947 */ /* 0x000fea0003800000 */
[----:B------:R-:W-:Y:S01]  /*8db0*/  ISETP.GE.AND P0, PT, R13, c[0x0][0x27c], PT ;  /* 0x00009f000d007a0c */ /* 0x000fe20003f06270 */
[----:B------:R-:W-:-:S12]  /*8dc0*/  BSSY B0, `(.L_x_116) ;  /* 0x0000028000007945 */ /* 0x000fd80003800000 */
[----:B------:R-:W-:Y:S05]  /*8dd0*/  @P0 BRA `(.L_x_117) ;  /* 0x0000026000000947 */ /* 0x000fea0003800000 */
[----:B-1----:R-:W1:Y:S01]  /*8de0*/  LDS.128 R8, [R31+0x2000] ;  /* 0x002000001f087984 */ /* 0x002e620000000c00 */
[----:B------:R-:W-:Y:S02]  /*8df0*/  LOP3.LUT R54, R50, 0xffff0000, RZ, 0xc0, !PT ;  /* 0xffff000032367812 */ /* 0x000fe400078ec0ff */
[C---:B-1----:R-:W-:Y:S01]  /*8e00*/  SHF.L.U32 R52, R8.reuse, 0x10, RZ ;  /* 0x0000001008347819 */ /* 0x042fe200000006ff */
[----:B------:R-:W-:Y:S01]  /*8e10*/  IMAD.U32 R55, R11, 0x10000, RZ ;  /* 0x000100000b377824 */ /* 0x000fe200078e00ff */
[----:B------:R-:W-:Y:S02]  /*8e20*/  LOP3.LUT R29, R8, 0xffff0000, RZ, 0xc0, !PT ;  /* 0xffff0000081d7812 */ /* 0x000fe400078ec0ff */
[C---:B------:R-:W-:Y:S02]  /*8e30*/  SHF.L.U32 R8, R9.reuse, 0x10, RZ ;  /* 0x0000001009087819 */ /* 0x040fe400000006ff */
[----:B------:R-:W-:Y:S02]  /*8e40*/  LOP3.LUT R53, R9, 0xffff0000, RZ, 0xc0, !PT ;  /* 0xffff000009357812 */ /* 0x000fe400078ec0ff */
[----:B------:R-:W-:Y:S01]  /*8e50*/  SHF.L.U32 R9, R50, 0x10, RZ ;  /* 0x0000001032097819 */ /* 0x000fe200000006ff */
[C---:B------:R-:W-:Y:S01]  /*8e60*/  IMAD.U32 R50, R48.reuse, 0x10000, RZ ;  /* 0x0001000030327824 */ /* 0x040fe200078e00ff */
[----:B------:R-:W-:-:S02]  /*8e70*/  LOP3.LUT R48, R48, 0xffff0000, RZ, 0xc0, !PT ;  /* 0xffff000030307812 */ /* 0x000fc400078ec0ff */
[C---:B------:R-:W-:Y:S02]  /*8e80*/  SHF.L.U32 R57, R10.reuse, 0x10, RZ ;  /* 0x000000100a397819 */ /* 0x040fe400000006ff */
[----:B------:R-:W-:Y:S01]  /*8e90*/  LOP3.LUT R56, R10, 0xffff0000, RZ, 0xc0, !PT ;  /* 0xffff00000a387812 */ /* 0x000fe200078ec0ff */
[----:B------:R-:W-:Y:S01]  /*8ea0*/  FMUL.FTZ R10, R50, R29 ;  /* 0x0000001d320a7220 */ /* 0x000fe20000410000 */
[----:B------:R-:W-:Y:S01]  /*8eb0*/  LOP3.LUT R58, R11, 0xffff0000, RZ, 0xc0, !PT ;  /* 0xffff00000b3a7812 */ /* 0x000fe200078ec0ff */
[----:B------:R-:W-:Y:S02]  /*8ec0*/  FMUL.FTZ R11, R48, R53 ;  /* 0x00000035300b7220 */ /* 0x000fe40000410000 */
[C---:B------:R-:W-:Y:S02]  /*8ed0*/  FMUL.FTZ R29, R9.reuse, R29 ;  /* 0x0000001d091d7220 */ /* 0x040fe40000410000 */
[----:B------:R-:W-:Y:S02]  /*8ee0*/  FFMA.FTZ R10, R9, R52, -R10 ;  /* 0x00000034090a7223 */ /* 0x000fe4000001080a */
[----:B------:R-:W-:Y:S01]  /*8ef0*/  FFMA.FTZ R9, R54, R8, -R11 ;  /* 0x0000000836097223 */ /* 0x000fe2000001080b */
[----:B------:R-:W-:Y:S01]  /*8f00*/  SHF.L.U32 R11, R51, 0x10, RZ ;  /* 0x00000010330b7819 */ /* 0x000fe200000006ff */
[----:B------:R-:W-:Y:S01]  /*8f10*/  FFMA.FTZ R29, R50, R52, R29 ;  /* 0x00000034321d7223 */ /* 0x000fe2000001001d */
[----:B------:R-:W-:Y:S01]  /*8f20*/  SHF.L.U32 R50, R49, 0x10, RZ ;  /* 0x0000001031327819 */ /* 0x000fe200000006ff */
[----:B------:R-:W-:Y:S01]  /*8f30*/  FMUL.FTZ R53, R54, R53 ;  /* 0x0000003536357220 */ /* 0x000fe20000410000 */
[----:B------:R-:W-:-:S02]  /*8f40*/  LOP3.LUT R51, R51, 0xffff0000, RZ, 0xc0, !PT ;  /* 0xffff000033337812 */ /* 0x000fc400078ec0ff */
[----:B------:R-:W-:Y:S01]  /*8f50*/  LOP3.LUT R49, R49, 0xffff0000, RZ, 0xc0, !PT ;  /* 0xffff000031317812 */ /* 0x000fe200078ec0ff */
[----:B------:R-:W-:Y:S02]  /*8f60*/  FFMA.FTZ R48, R48, R8, R53 ;  /* 0x0000000830307223 */ /* 0x000fe40000010035 */
[-C--:B------:R-:W-:Y:S02]  /*8f70*/  FMUL.FTZ R8, R11, R56.reuse ;  /* 0x000000380b087220 */ /* 0x080fe40000410000 */
[----:B------:R-:W-:Y:S01]  /*8f80*/  FMUL.FTZ R56, R50, R56 ;  /* 0x0000003832387220 */ /* 0x000fe20000410000 */
[----:B------:R-:W-:Y:S01]  /*8f90*/  F2FP.BF16.PACK_AB R9, R48, R9 ;  /* 0x000000093009723e */ /* 0x000fe200000010ff */
[-C--:B------:R-:W-:Y:S02]  /*8fa0*/  FMUL.FTZ R52, R51, R58.reuse ;  /* 0x0000003a33347220 */ /* 0x080fe40000410000 */
[----:B------:R-:W-:Y:S02]  /*8fb0*/  FMUL.FTZ R58, R49, R58 ;  /* 0x0000003a313a7220 */ /* 0x000fe40000410000 */
[-C--:B------:R-:W-:Y:S01]  /*8fc0*/  FFMA.FTZ R50, R50, R57.reuse, -R8 ;  /* 0x0000003932327223 */ /* 0x080fe20000010808 */
[----:B------:R-:W-:Y:S01]  /*8fd0*/  F2FP.BF16.PACK_AB R8, R29, R10 ;  /* 0x0000000a1d08723e */ /* 0x000fe200000010ff */
[----:B------:R-:W-:-:S02]  /*8fe0*/  FFMA.FTZ R11, R11, R57, R56 ;  /* 0x000000390b0b7223 */ /* 0x000fc40000010038 */
[-C--:B------:R-:W-:Y:S02]  /*8ff0*/  FFMA.FTZ R52, R49, R55.reuse, -R52 ;  /* 0x0000003731347223 */ /* 0x080fe40000010834 */
[----:B------:R-:W-:Y:S01]  /*9000*/  FFMA.FTZ R51, R51, R55, R58 ;  /* 0x0000003733337223 */ /* 0x000fe2000001003a */
[----:B------:R-:W-:-:S04]  /*9010*/  F2FP.BF16.PACK_AB R10, R11, R50 ;  /* 0x000000320b0a723e */ /* 0x000fc800000010ff */
[----:B------:R-:W-:-:S05]  /*9020*/  F2FP.BF16.PACK_AB R11, R51, R52 ;  /* 0x00000034330b723e */ /* 0x000fca00000010ff */
[----:B------:R1:W-:Y:S02]  /*9030*/  STS.128 [R31+0x2000], R8 ;  /* 0x002000081f007388 */ /* 0x0003e40000000c00 */
.L_x_117:
[----:B------:R-:W-:Y:S05]  /*9040*/  BSYNC B0 ;  /* 0x0000000000007941 */ /* 0x000fea0003800000 */
.L_x_116:
[----:B-1----:R-:W-:Y:S01]  /*9050*/  IADD3 R8, R13, 0x10, RZ ;  /* 0x000000100d087810 */ /* 0x002fe20007ffe0ff */
[----:B------:R-:W-:Y:S03]  /*9060*/  BSSY B0, `(.L_x_118) ;  /* 0x0000029000007945 */ /* 0x000fe60003800000 */
[----:B------:R-:W-:-:S13]  /*9070*/  ISETP.GE.AND P0, PT, R8, c[0x0][0x27c], PT ;  /* 0x00009f0008007a0c */ /* 0x000fda0003f06270 */
[----:B------:R-:W-:Y:S05]  /*9080*/  @P0 BRA `(.L_x_119) ;  /* 0x0000026000000947 */ /* 0x000fea0003800000 */
[----:B------:R-:W1:Y:S01]  /*9090*/  LDS.128 R8, [R12+0x2000] ;  /* 0x002000000c087984 */ /* 0x000e620000000c00 */
        /* <DEDUP_REMOVED lines=29> */
[----:B------:R-:W-:-:S02]  /*9270*/  FFMA.FTZ R52, R11, R53, R52 ;  /* 0x000000350b347223 */ /* 0x000fc40000010034 */
[----:B------:R-:W-:Y:S01]  /*9280*/  FFMA.FTZ R45, R45, R53, -R8 ;  /* 0x000000352d2d7223 */ /* 0x000fe20000010808 */
[----:B------:R-:W-:Y:S01]  /*9290*/  F2FP.BF16.PACK_AB R8, R29, R10 ;  /* 0x0000000a1d08723e */ /* 0x000fe200000010ff */
[-C--:B------:R-:W-:Y:S02]  /*92a0*/  FFMA.FTZ R11, R44, R51.reuse, -R47 ;  /* 0x000000332c0b7223 */ /* 0x080fe4000001082f */
[----:B------:R-:W-:Y:S01]  /*92b0*/  FFMA.FTZ R54, R46, R51, R54 ;  /* 0x000000332e367223 */ /* 0x000fe20000010036 */
[----:B------:R-:W-:-:S04]  /*92c0*/  F2FP.BF16.PACK_AB R10, R52, R45 ;  /* 0x0000002d340a723e */ /* 0x000fc800000010ff */
[----:B------:R-:W-:-:S05]  /*92d0*/  F2FP.BF16.PACK_AB R11, R54, R11 ;  /* 0x0000000b360b723e */ /* 0x000fca00000010ff */
[----:B------:R1:W-:Y:S02]  /*92e0*/  STS.128 [R12+0x2000], R8 ;  /* 0x002000080c007388 */ /* 0x0003e40000000c00 */
.L_x_119:
[----:B------:R-:W-:Y:S05]  /*92f0*/  BSYNC B0 ;  /* 0x0000000000007941 */ /* 0x000fea0003800000 */
.L_x_118:
        /* <DEDUP_REMOVED lines=42> */
.L_x_121:
[----:B------:R-:W-:Y:S05]  /*95a0*/  BSYNC B0 ;  /* 0x0000000000007941 */ /* 0x000fea0003800000 */
.L_x_120:
        /* <DEDUP_REMOVED lines=42> */
.L_x_123:
[----:B------:R-:W-:Y:S05]  /*9850*/  BSYNC B0 ;  /* 0x0000000000007941 */ /* 0x000fea0003800000 */
.L_x_122:
        /* <DEDUP_REMOVED lines=42> */
.L_x_125:
[----:B------:R-:W-:Y:S05]  /*9b00*/  BSYNC B0 ;  /* 0x0000000000007941 */ /* 0x000fea0003800000 */
.L_x_124:
[----:B------:R-:W-:-:S04]  /*9b10*/  IADD3 R13, R13, 0x50, RZ ;  /* 0x000000500d0d7810 */ /* 0x000fc80007ffe0ff */
[----:B------:R-:W-:-:S13]  /*9b20*/  ISETP.GE.AND P0, PT, R13, c[0x0][0x27c], PT ;  /* 0x00009f000d007a0c */ /* 0x000fda0003f06270 */
[----:B------:R-:W-:Y:S05]  /*9b30*/  @P0 BRA `(.L_x_115) ;  /* 0x0000320000000947 */ /* 0x000fea0003800000 */
[----:B-1----:R-:W1:Y:S01]  /*9b40*/  LDS.128 R8, [R12+0xa000] ;  /* 0x00a000000c087984 */ /* 0x002e620000000c00 */
[C---:B------:R-:W-:Y:S01]  /*9b50*/  SHF.L.U32 R32, R15.reuse, 0x10, RZ ;  /* 0x000000100f207819 */ /* 0x040fe200000006ff */
[C---:B------:R-:W-:Y:S01]  /*9b60*/  IMAD.U32 R34, R30.reuse, 0x10000, RZ ;  /* 0x000100001e227824 */ /* 0x040fe200078e00ff */
[----:B------:R-:W-:Y:S02]  /*9b70*/  LOP3.LUT R30, R30, 0xffff0000, RZ, 0xc0, !PT ;  /* 0xffff00001e1e7812 */ /* 0x000fe400078ec0ff */
[----:B------:R-:W-:Y:S02]  /*9b80*/  LOP3.LUT R15, R15, 0xffff0000, RZ, 0xc0, !PT ;  /* 0xffff00000f0f7812 */ /* 0x000fe400078ec0ff */
[C---:B-1----:R-:W-:Y:S01]  /*9b90*/  LOP3.LUT R13, R8.reuse, 0xffff0000, RZ, 0xc0, !PT ;  /* 0xffff0000080d7812 */ /* 0x042fe200078ec0ff */
[----:B------:R-:W-:Y:S01]  /*9ba0*/  IMAD.U32 R31, R11, 0x10000, RZ ;  /* 0x000100000b1f7824 */ /* 0x000fe200078e00ff */
[----:B------:R-:W-:Y:S02]  /*9bb0*/  SHF.L.U32 R29, R8, 0x10, RZ ;  /* 0x00000010081d7819 */ /* 0x000fe400000006ff */
[----:B------:R-:W-:-:S02]  /*9bc0*/  SHF.L.U32 R8, R9, 0x10, RZ ;  /* 0x0000001009087819 */ /* 0x000fc400000006ff */
[C---:B------:R-:W-:Y:S02]  /*9bd0*/  SHF.L.U32 R35, R10.reuse, 0x10, RZ ;  /* 0x000000100a237819 */ /* 0x040fe400000006ff */
[----:B------:R-:W-:Y:S01]  /*9be0*/  LOP3.LUT R33, R10, 0xffff0000, RZ, 0xc0, !PT ;  /* 0xffff00000a217812 */ /* 0x000fe200078ec0ff */
[-C--:B------:R-:W-:Y:S01]  /*9bf0*/  FMUL.FTZ R10, R34, R13.reuse ;  /* 0x0000000d220a7220 */ /* 0x080fe20000410000 */
[----:B------:R-:W-:Y:S01]  /*9c00*/  LOP3.LUT R9, R9, 0xffff0000, RZ, 0xc0, !PT ;  /* 0xffff000009097812 */ /* 0x000fe200078ec0ff */
[C---:B------:R-:W-:Y:S01]  /*9c10*/  FMUL.FTZ R13, R32.reuse, R13 ;  /* 0x0000000d200d7220 */ /* 0x040fe20000410000 */
[----:B------:R-:W-:Y:S01]  /*9c20*/  LOP3.LUT R36, R11, 0xffff0000, RZ, 0xc0, !PT ;  /* 0xffff00000b247812 */ /* 0x000fe200078ec0ff */
[----:B------:R-:W-:Y:S01]  /*9c30*/  FFMA.FTZ R10, R32, R29, -R10 ;  /* 0x0000001d200a7223 */ /* 0x000fe2000001080a */
[----:B------:R-:W-:Y:S01]  /*9c40*/  SHF.L.U32 R32, R28, 0x10, RZ ;  /* 0x000000101c207819 */ /* 0x000fe200000006ff */
[----:B------:R-:W-:Y:S01]  /*9c50*/  FMUL.FTZ R11, R30, R9 ;  /* 0x000000091e0b7220 */ /* 0x000fe20000410000 */
[----:B------:R-:W-:Y:S01]  /*9c60*/  LOP3.LUT R28, R28, 0xffff0000, RZ, 0xc0, !PT ;  /* 0xffff00001c1c7812 */ /* 0x000fe200078ec0ff */
[----:B------:R-:W-:Y:S01]  /*9c70*/  FFMA.FTZ R13, R34, R29, R13 ;  /* 0x0000001d220d7223 */ /* 0x000fe2000001000d */
[C---:B------:R-:W-:Y:S01]  /*9c80*/  SHF.L.U32 R34, R14.reuse, 0x10, RZ ;  /* 0x000000100e227819 */ /* 0x040fe200000006ff */
[C---:B------:R-:W-:Y:S01]  /*9c90*/  FMUL.FTZ R9, R15.reuse, R9 ;  /* 0x000000090f097220 */ /* 0x040fe20000410000 */
[----:B------:R-:W-:Y:S01]  /*9ca0*/  LOP3.LUT R14, R14, 0xffff0000, RZ, 0xc0, !PT ;  /* 0xffff00000e0e7812 */ /* 0x000fe200078ec0ff */
[----:B------:R-:W-:-:S02]  /*9cb0*/  FFMA.FTZ R11, R15, R8, -R11 ;  /* 0x000000080f0b7223 */ /* 0x000fc4000001080b */
[----:B------:R-:W-:Y:S02]  /*9cc0*/  FFMA.FTZ R30, R30, R8, R9 ;  /* 0x000000081e1e7223 */ /* 0x000fe40000010009 */
[-C--:B------:R-:W-:Y:S02]  /*9cd0*/  FMUL.FTZ R8, R32, R33.reuse ;  /* 0x0000002120087220 */ /* 0x080fe40000410000 */
[-C--:B------:R-:W-:Y:S02]  /*9ce0*/  FMUL.FTZ R9, R28, R36.reuse ;  /* 0x000000241c097220 */ /* 0x080fe40000410000 */
[----:B------:R-:W-:Y:S02]  /*9cf0*/  FMUL.FTZ R33, R34, R33 ;  /* 0x0000002122217220 */ /* 0x000fe40000410000 */
[C---:B------:R-:W-:Y:S02]  /*9d00*/  FMUL.FTZ R36, R14.reuse, R36 ;  /* 0x000000240e247220 */ /* 0x040fe40000410000 */
[----:B------:R-:W-:Y:S01]  /*9d10*/  FFMA.FTZ R14, R14, R31, -R9 ;  /* 0x0000001f0e0e7223 */ /* 0x000fe20000010809 */
[----:B------:R-:W-:Y:S01]  /*9d20*/  F2FP.BF16.PACK_AB R9, R30, R11 ;  /* 0x0000000b1e09723e */ /* 0x000fe200000010ff */
[-C--:B------:R-:W-:Y:S01]  /*9d30*/  FFMA.FTZ R34, R34, R35.reuse, -R8 ;  /* 0x0000002322227223 */ /* 0x080fe20000010808 */
[----:B------:R-:W-:Y:S01]  /*9d40*/  F2FP.BF16.PACK_AB R8, R13, R10 ;  /* 0x0000000a0d08723e */ /* 0x000fe200000010ff */
[----:B------:R-:W-:-:S02]  /*9d50*/  FFMA.FTZ R33, R32, R35, R33 ;  /* 0x0000002320217223 */ /* 0x000fc40000010021 */
[----:B------:R-:W-:-:S03]  /*9d60*/  FFMA.FTZ R31, R28, R31, R36 ;  /* 0x0000001f1c1f7223 */ /* 0x000fc60000010024 */
[----:B------:R-:W-:Y:S02]  /*9d70*/  F2FP.BF16.PACK_AB R10, R33, R34 ;  /* 0x00000022210a723e */ /* 0x000fe400000010ff */
[----:B------:R-:W-:-:S05]  /*9d80*/  F2FP.BF16.PACK_AB R11, R31, R14 ;  /* 0x0000000e1f0b723e */ /* 0x000fca00000010ff */
[----:B------:R1:W-:Y:S01]  /*9d90*/  STS.128 [R12+0xa000], R8 ;  /* 0x00a000080c007388 */ /* 0x0003e20000000c00 */
[----:B------:R-:W-:Y:S05]  /*9da0*/  BRA `(.L_x_115) ;  /* 0x00002f9000007947 */ /* 0x000fea0003800000 */
.L_x_100:
        /* <DEDUP_REMOVED lines=15> */
[C---:B------:R-:W-:Y:S01]  /*9ea0*/  ISETP.GE.AND P0, PT, R28.reuse, c[0x0][0x27c], PT ;  /* 0x00009f001c007a0c */ /* 0x040fe20003f06270 */
[----:B------:R-:W-:Y:S01]  /*9eb0*/  CS2R R46, SRZ ;  /* 0x00000000002e7805 */ /* 0x000fe2000001ff00 */
[----:B------:R-:W-:Y:S01]  /*9ec0*/  CS2R R44, SRZ ;  /* 0x00000000002c7805 */ /* 0x000fe2000001ff00 */
[----:B------:R-:W-:Y:S01]  /*9ed0*/  CS2R R10, SRZ ;  /* 0x00000000000a7805 */ /* 0x000fe2000001ff00 */
[----:B------:R-:W-:Y:S01]  /*9ee0*/  CS2R R8, SRZ ;  /* 0x0000000000087805 */ /* 0x000fe2000001ff00 */
[----:B------:R-:W-:-:S02]  /*9ef0*/  IADD3 R15, R28, 0x20, RZ ;  /* 0x000000201c0f7810 */ /* 0x000fc40007ffe0ff */
[----:B------:R-:W-:-:S06]  /*9f00*/  IADD3 R13, R28, 0x40, RZ ;  /* 0x000000401c0d7810 */ /* 0x000fcc0007ffe0ff */
[----:B------:R-:W-:-:S04]  /*9f10*/  @!P0 IMAD.WIDE R34, R28, 0x2, R48 ;  /* 0x000000021c228825 */ /* 0x000fc800078e0230 */
[----:B------:R-:W-:Y:S01]  /*9f20*/  @!P0 IMAD.WIDE R32, R28, 0x2, R52 ;  /* 0x000000021c208825 */ /* 0x000fe200078e0234 */
[----:B------:R1:W5:Y:S01]  /*9f30*/  @!P0 LD.E.128 R44, [R34.64] ;  /* 0x00000006222c8980 */ /* 0x000362000c101d00 */
[----:B------:R-:W-:-:S03]  /*9f40*/  ISETP.GE.AND P1, PT, R15, c[0x0][0x27c], PT ;  /* 0x00009f000f007a0c */ /* 0x000fc60003f26270 */
[----:B------:R2:W5:Y:S01]  /*9f50*/  @!P0 LD.E.128 R8, [R32.64] ;  /* 0x0000000620088980 */ /* 0x000562000c101d00 */
[----:B------:R-:W-:Y:S01]  /*9f60*/  ISETP.GE.AND P0, PT, R13, c[0x0][0x27c], PT ;  /* 0x00009f000d007a0c */ /* 0x000fe20003f06270 */
[----:B------:R-:W-:Y:S01]  /*9f70*/  CS2R R38, SRZ ;  /* 0x0000000000267805 */ /* 0x000fe2000001ff00 */
[----:B------:R-:W-:Y:S01]  /*9f80*/  CS2R R36, SRZ ;  /* 0x0000000000247805 */ /* 0x000fe2000001ff00 */
[----:B------:R-:W-:Y:S01]  /*9f90*/  CS2R R42, SRZ ;  /* 0x00000000002a7805 */ /* 0x000fe2000001ff00 */
[----:B------:R-:W-:-:S05]  /*9fa0*/  CS2R R40, SRZ ;  /* 0x0000000000287805 */ /* 0x000fca000001ff00 */
[----:B------:R-:W-:-:S04]  /*9fb0*/  @!P1 SHF.R.S32.HI R14, RZ, 0x1f, R15 ;  /* 0x0000001fff0e9819 */ /* 0x000fc8000001140f */
[----:B------:R-:W-:Y:S02]  /*9fc0*/  @!P0 SHF.R.S32.HI R12, RZ, 0x1f, R13 ;  /* 0x0000001fff0c8819 */ /* 0x000fe4000001140d */
[----:B------:R-:W-:Y:S02]  /*9fd0*/  @!P1 LEA.HI R14, R14, R15, RZ, 0x3 ;  /* 0x0000000f0e0e9211 */ /* 0x000fe400078f18ff */
[----:B------:R-:W-:Y:S02]  /*9fe0*/  @!P0 LEA.HI R12, R12, R13, RZ, 0x3 ;  /* 0x0000000d0c0c8211 */ /* 0x000fe400078f18ff */
[----:B------:R-:W-:Y:S01]  /*9ff0*/  @!P1 LOP3.LUT R13, R14, 0xfffffff8, RZ, 0xc0, !PT ;  /* 0xfffffff80e0d9812 */ /* 0x000fe200078ec0ff */
[----:B-1----:R-:W-:Y:S01]  /*a000*/  CS2R R34, SRZ ;  /* 0x0000000000227805 */ /* 0x002fe2000001ff00 */
[----:B------:R-:W-:-:S03]  /*a010*/  @!P0 LOP3.LUT R15, R12, 0xfffffff8, RZ, 0xc0, !PT ;  /* 0xfffffff80c0f8812 */ /* 0x000fc600078ec0ff */
[----:B------:R-:W-:Y:S01]  /*a020*/  @!P1 IMAD.WIDE R30, R13, 0x2, R48 ;  /* 0x000000020d1e9825 */ /* 0x000fe200078e0230 */
[----:B--2---:R-:W-:-:S03]  /*a030*/  CS2R R32, SRZ ;  /* 0x0000000000207805 */ /* 0x004fc6000001ff00 */
[----:B------:R-:W-:Y:S01]  /*a040*/  @!P1 IMAD.WIDE R56, R13, 0x2, R52 ;  /* 0x000000020d389825 */ /* 0x000fe200078e0234 */
[----:B------:R1:W5:Y:S01]  /*a050*/  @!P1 LD.E.128 R36, [R30.64] ;  /* 0x000000061e249980 */ /* 0x000362000c101d00 */
[----:B------:R-:W-:Y:S02]  /*a060*/  CS2R R12, SRZ ;  /* 0x00000000000c7805 */ /* 0x000fe4000001ff00 */
[----:B------:R-:W-:-:S04]  /*a070*/  @!P0 IMAD.WIDE R48, R15, 0x2, R48 ;  /* 0x000000020f308825 */ /* 0x000fc800078e0230 */
[----:B------:R-:W-:Y:S01]  /*a080*/  @!P0 IMAD.WIDE R52, R15, 0x2, R52 ;  /* 0x000000020f348825 */ /* 0x000fe200078e0234 */
[----:B------:R1:W5:Y:S01]  /*a090*/  @!P0 LD.E.128 R40, [R48.64] ;  /* 0x0000000630288980 */ /* 0x000362000c101d00 */
[----:B------:R-:W-:-:S03]  /*a0a0*/  CS2R R14, SRZ ;  /* 0x00000000000e7805 */ /* 0x000fc6000001ff00 */
[----:B------:R1:W5:Y:S04]  /*a0b0*/  @!P0 LD.E.128 R32, [R52.64] ;  /* 0x0000000634208980 */ /* 0x000368000c101d00 */
[----:B------:R1:W5:Y:S02]  /*a0c0*/  @!P1 LD.E.128 R12, [R56.64] ;  /* 0x00000006380c9980 */ /* 0x000364000c101d00 */
.L_x_127:
[----:B------:R-:W-:Y:S05]  /*a0d0*/  BSYNC B0 ;  /* 0x0000000000007941 */ /* 0x000fea0003800000 */
.L_x_126:
[----:B-----5:R-:W-:Y:S01]  /*a0e0*/  IMAD.MOV.U32 R76, RZ, RZ, R44 ;  /* 0x000000ffff4c7224 */ /* 0x020fe200078e002c */
[--C-:B-1----:R-:W-:Y:S01]  /*a0f0*/  SHF.R.U64 R53, R44, 0x10, R45.reuse ;  /* 0x000000102c357819 */ /* 0x102fe2000000122d */
[--C-:B------:R-:W-:Y:S01]  /*a100*/  IMAD.MOV.U32 R77, RZ, RZ, R45.reuse ;  /* 0x000000ffff4d7224 */ /* 0x100fe200078e002d */
[----:B------:R-:W-:Y:S01]  /*a110*/  SHF.R.U32.HI R52, RZ, 0x10, R45 ;  /* 0x00000010ff347819 */ /* 0x000fe2000001162d */
[--C-:B------:R-:W-:Y:S01]  /*a120*/  IMAD.MOV.U32 R44, RZ, RZ, R37.reuse ;  /* 0x000000ffff2c7224 */ /* 0x100fe200078e0025 */
[--C-:B------:R-:W-:Y:S01]  /*a130*/  SHF.R.U64 R45, R36, 0x10, R37.reuse ;  /* 0x00000010242d7819 */ /* 0x100fe20000001225 */
[----:B------:R-:W-:Y:S01]  /*a140*/  IMAD.MOV.U32 R66, RZ, RZ, R38 ;  /* 0x000000ffff427224 */ /* 0x000fe200078e0026 */
[----:B------:R-:W-:Y:S01]  /*a150*/  SHF.R.U32.HI R69, RZ, 0x10, R37 ;  /* 0x00000010ff457819 */ /* 0x000fe20000011625 */
[----:B------:R-:W-:Y:S01]  /*a160*/  IMAD.MOV.U32 R67, RZ, RZ, R40 ;  /* 0x000000ffff437224 */ /* 0x000fe200078e0028 */
[----:B------:R-:W-:Y:S01]  /*a170*/  SHF.R.U64 R37, R38, 0x10, R39 ;  /* 0x0000001026257819 */ /* 0x000fe20000001227 */
[----:B------:R-:W-:Y:S01]  /*a180*/  IMAD R86, R86, -0x80, R51 ;  /* 0xffffff8056567824 */ /* 0x000fe200078e0233 */
[----:B------:R-:W-:Y:S01]  /*a190*/  SHF.R.U64 R56, R40, 0x10, R41 ;  /* 0x0000001028387819 */ /* 0x000fe20000001229 */
[--C-:B------:R-:W-:Y:S01]  /*a1a0*/  IMAD.MOV.U32 R55, RZ, RZ, R43.reuse ;  /* 0x000000ffff377224 */ /* 0x100fe200078e002b */
[----:B------:R-:W-:Y:S01]  /*a1b0*/  SHF.R.U64 R57, R42, 0x10, R43 ;  /* 0x000000102a397819 */ /* 0x000fe2000000122b */
[----:B------:R-:W-:Y:S01]  /*a1c0*/  IMAD.MOV.U32 R73, RZ, RZ, R47 ;  /* 0x000000ffff497224 */ /* 0x000fe200078e002f */
[----:B------:R-:W-:Y:S01]  /*a1d0*/  SHF.R.U32.HI R72, RZ, 0x10, R43 ;  /* 0x00000010ff487819 */ /* 0x000fe2000001162b */
[----:B------:R-:W-:Y:S01]  /*a1e0*/  IMAD.MOV.U32 R64, RZ, RZ, R36 ;  /* 0x000000ffff407224 */ /* 0x000fe200078e0024 */
[----:B------:R-:W-:Y:S01]  /*a1f0*/  PRMT R43, R66, 0x5410, R37 ;  /* 0x00005410422b7816 */ /* 0x000fe20000000025 */
[----:B------:R-:W-:Y:S01]  /*a200*/  IMAD.MOV.U32 R49, RZ, RZ, R41 ;  /* 0x000000ffff317224 */ /* 0x000fe200078e0029 */
[----:B------:R-:W-:Y:S01]  /*a210*/  PRMT R37, R67, 0x5410, R56 ;  /* 0x0000541043257816 */ /* 0x000fe20000000038 */
[----:B------:R-:W-:Y:S01]  /*a220*/  IMAD.MOV.U32 R58, RZ, RZ, R10 ;  /* 0x000000ffff3a7224 */ /* 0x000fe200078e000a */
[----:B------:R-:W-:Y:S01]  /*a230*/  IMNMX R56, R86, 0x80, PT ;  /* 0x0000008056387817 */ /* 0x000fe20003800200 */
[----:B------:R-:W-:Y:S01]  /*a240*/  IMAD.MOV.U32 R36, RZ, RZ, R39 ;  /* 0x000000ffff247224 */ /* 0x000fe200078e0027 */
[--C-:B------:R-:W-:Y:S01]  /*a250*/  SHF.R.U64 R74, R46, 0x10, R47.reuse ;  /* 0x000000102e4a7819 */ /* 0x100fe2000000122f */
[----:B------:R-:W-:Y:S01]  /*a260*/  IMAD.MOV.U32 R75, RZ, RZ, R46 ;  /* 0x000000ffff4b7224 */ /* 0x000fe200078e002e */
[----:B------:R-:W-:Y:S01]  /*a270*/  ISETP.GE.AND P0, PT, R29, R56, PT ;  /* 0x000000381d00720c */ /* 0x000fe20003f06270 */
[----:B------:R-:W-:Y:S01]  /*a280*/  IMAD.MOV.U32 R62, RZ, RZ, R8 ;  /* 0x000000ffff3e7224 */ /* 0x000fe200078e0008 */
[----:B------:R-:W-:Y:S01]  /*a290*/  SHF.R.U32.HI R50, RZ, 0x10, R47 ;  /* 0x00000010ff327819 */ /* 0x000fe2000001162f */
[----:B------:R-:W-:Y:S01]  /*a2a0*/  IMAD.MOV.U32 R68, RZ, RZ, R42 ;  /* 0x000000ffff447224 */ /* 0x000fe200078e002a */
[----:B------:R-:W-:Y:S01]  /*a2b0*/  SHF.R.U32.HI R70, RZ, 0x10, R41 ;  /* 0x00000010ff467819 */ /* 0x000fe20000011629 */
[----:B------:R-:W-:Y:S01]  /*a2c0*/  IMAD.MOV.U32 R48, RZ, RZ, R9 ;  /* 0x000000ffff307224 */ /* 0x000fe200078e0009 */
[----:B------:R-:W-:Y:S01]  /*a2d0*/  SHF.R.U64 R47, R10, 0x10, R11 ;  /* 0x000000100a2f7819 */ /* 0x000fe2000000120b */
[----:B------:R-:W-:Y:S01]  /*a2e0*/  IMAD.MOV.U32 R10, RZ, RZ, R12 ;  /* 0x000000ffff0a7224 */ /* 0x000fe200078e000c */
[----:B------:R-:W-:Y:S01]  /*a2f0*/  SHF.R.U32.HI R71, RZ, 0x10, R39 ;  /* 0x00000010ff477819 */ /* 0x000fe20000011627 */
[----:B------:R-:W-:Y:S01]  /*a300*/  IMAD.MOV.U32 R46, RZ, RZ, R11 ;  /* 0x000000ffff2e7224 */ /* 0x000fe200078e000b */
[----:B------:R-:W-:Y:S01]  /*a310*/  SHF.R.U64 R41, R12, 0x10, R13 ;  /* 0x000000100c297819 */ /* 0x000fe2000000120d */
[----:B------:R-:W-:Y:S01]  /*a320*/  IMAD.MOV.U32 R12, RZ, RZ, R14 ;  /* 0x000000ffff0c7224 */ /* 0x000fe200078e000e */
[----:B------:R-:W-:Y:S01]  /*a330*/  SHF.R.U64 R59, R8, 0x10, R9 ;  /* 0x00000010083b7819 */ /* 0x000fe20000001209 */
[----:B------:R-:W-:Y:S01]  /*a340*/  IMAD.MOV.U32 R40, RZ, RZ, R13 ;  /* 0x000000ffff287224 */ /* 0x000fe200078e000d */
[--C-:B------:R-:W-:Y:S01]  /*a350*/  SHF.R.U64 R39, R14, 0x10, R15.reuse ;  /* 0x000000100e277819 */ /* 0x100fe2000000120f */
[----:B------:R-:W-:Y:S01]  /*a360*/  IMAD.MOV.U32 R38, RZ, RZ, R15 ;  /* 0x000000ffff267224 */ /* 0x000fe200078e000f */
[----:B------:R-:W-:Y:S01]  /*a370*/  SHF.R.U32.HI R61, RZ, 0x10, R9 ;  /* 0x00000010ff3d7819 */ /* 0x000fe20000011609 */
[----:B------:R-:W-:Y:S01]  /*a380*/  IMAD.MOV.U32 R14, RZ, RZ, R32 ;  /* 0x000000ffff0e7224 */ /* 0x000fe200078e0020 */
[----:B------:R-:W-:Y:S01]  /*a390*/  SHF.R.U32.HI R11, RZ, 0x10, R11 ;  /* 0x00000010ff0b7819 */ /* 0x000fe2000001160b */
[----:B------:R-:W-:Y:S01]  /*a3a0*/  IMAD.MOV.U32 R8, RZ, RZ, R33 ;  /* 0x000000ffff087224 */ /* 0x000fe200078e0021 */
[----:B------:R-:W-:Y:S01]  /*a3b0*/  SHF.R.U32.HI R13, RZ, 0x10, R13 ;  /* 0x00000010ff0d7819 */ /* 0x000fe2000001160d */
[----:B------:R-:W-:Y:S01]  /*a3c0*/  IMAD.MOV.U32 R60, RZ, RZ, R34 ;  /* 0x000000ffff3c7224 */ /* 0x000fe200078e0022 */
[----:B------:R-:W-:Y:S01]  /*a3d0*/  SHF.R.U32.HI R15, RZ, 0x10, R15 ;  /* 0x00000010ff0f7819 */ /* 0x000fe2000001160f */
[----:B------:R-:W-:Y:S01]  /*a3e0*/  IMAD.MOV.U32 R30, RZ, RZ, R35 ;  /* 0x000000ffff1e7224 */ /* 0x000fe200078e0023 */
[----:B------:R-:W-:Y:S01]  /*a3f0*/  SHF.R.U64 R9, R32, 0x10, R33 ;  /* 0x0000001020097819 */ /* 0x000fe20000001221 */
[----:B------:R-:W-:-:S04]  /*a400*/  DEPBAR.LE SB0, 0x1 ;  /* 0x000080400000791a */ /* 0x000fc80000000000 */
[----:B------:R-:W-:Y:S01]  /*a410*/  SHF.R.U32.HI R63, RZ, 0x10, R33 ;  /* 0x00000010ff3f7819 */ /* 0x000fe20000011621 */
[----:B------:R-:W-:Y:S01]  /*a420*/  BSSY B1, `(.L_x_128) ;  /* 0x0000151000017945 */ /* 0x000fe20003800000 */
[--C-:B------:R-:W-:Y:S02]  /*a430*/  SHF.R.U64 R31, R34, 0x10, R35.reuse ;  /* 0x00000010221f7819 */ /* 0x100fe40000001223 */
[----:B------:R-:W-:Y:S02]  /*a440*/  SHF.R.U32.HI R65, RZ, 0x10, R35 ;  /* 0x00000010ff417819 */ /* 0x000fe40000011623 */
        /* <DEDUP_REMOVED lines=21> */
[----:B------:R-:W-:Y:S01]  /*a5a0*/  PRMT R30, R30, 0x5410, R65 ;  /* 0x000054101e1e7816 */ /* 0x000fe20000000041 */
[----:B------:R-:W-:Y:S06]  /*a5b0*/  BAR.SYNC.DEFER_BLOCKING 0x0 ;  /* 0x0000000000007b1d */ /* 0x000fec0000010000 */
[----:B------:R-:W-:Y:S05]  /*a5c0*/  @P0 BRA `(.L_x_129) ;  /* 0x0000136000000947 */ /* 0x000fea0003800000 */
[----:B------:R-:W-:Y:S01]  /*a5d0*/  ISETP.GE.AND P0, PT, R28, c[0x0][0x27c], PT ;  /* 0x00009f001c007a0c */ /* 0x000fe20003f06270 */
[----:B------:R-:W-:-:S12]  /*a5e0*/  BSSY B0, `(.L_x_130) ;  /* 0x0000060000007945 */ /* 0x000fd80003800000 */
[----:B------:R-:W-:Y:S05]  /*a5f0*/  @P0 BRA `(.L_x_131) ;  /* 0x000005e000000947 */ /* 0x000fea0003800000 */
[----:B------:R-:W-:Y:S01]  /*a600*/  IMAD.MOV.U32 R9, RZ, RZ, c[0x0][0x27c] ;  /* 0x00009f00ff097624 */ /* 0x000fe200078e00ff */
[----:B------:R-:W-:Y:S01]  /*a610*/  SHF.L.U32 R10, R19, 0x9, RZ ;  /* 0x00000009130a7819 */ /* 0x000fe200000006ff */
[----:B------:R-:W-:Y:S01]  /*a620*/  IMAD.SHL.U32 R13, R29, 0x40, RZ ;  /* 0x000000401d0d7824 */ /* 0x000fe200078e00ff */
[----:B------:R-:W-:Y:S01]  /*a630*/  LOP3.LUT R65, R51, 0xffff0000, RZ, 0xc0, !PT ;  /* 0xffff000033417812 */ /* 0x000fe200078ec0ff */
[----:B------:R-:W-:Y:S01]  /*a640*/  IMAD.U32 R62, R47, 0x10000, RZ ;  /* 0x000100002f3e7824 */ /* 0x000fe200078e00ff */
[----:B------:R-:W-:Y:S01]  /*a650*/  LEA.HI R12, R9, R54, RZ, 0x1d ;  /* 0x00000036090c7211 */ /* 0x000fe200078fe8ff */
[----:B------:R-:W-:Y:S01]  /*a660*/  IMAD.U32 R64, R51, 0x10000, RZ ;  /* 0x0001000033407824 */ /* 0x000fe200078e00ff */
[----:B------:R-:W-:Y:S01]  /*a670*/  LOP3.LUT R13, R13, 0x1c0, RZ, 0xc0, !PT ;  /* 0x000001c00d0d7812 */ /* 0x000fe200078ec0ff */
[----:B------:R-:W-:Y:S01]  /*a680*/  IMAD.U32 R72, R49, 0x10000, RZ ;  /* 0x0001000031487824 */ /* 0x000fe200078e00ff */
[----:B------:R-:W-:Y:S01]  /*a690*/  SHF.R.S32.HI R9, RZ, 0x1f, R12 ;  /* 0x0000001fff097819 */ /* 0x000fe2000001140c */
[----:B------:R-:W-:Y:S01]  /*a6a0*/  IMAD.SHL.U32 R8, R12, 0x8, RZ ;  /* 0x000000080c087824 */ /* 0x000fe200078e00ff */
[----:B------:R-:W-:Y:S01]  /*a6b0*/  SHF.R.U32.HI R11, RZ, 0x3, R13 ;  /* 0x00000003ff0b7819 */ /* 0x000fe2000001160d */
[----:B------:R-:W-:Y:S01]  /*a6c0*/  IMAD.U32 R69, R52, 0x10000, RZ ;  /* 0x0001000034457824 */ /* 0x000fe200078e00ff */
[----:B------:R-:W-:-:S02]  /*a6d0*/  LEA.HI R9, R9, R12, RZ, 0x3 ;  /* 0x0000000c09097211 */ /* 0x000fc400078f18ff */
[----:B------:R-:W-:Y:S02]  /*a6e0*/  LOP3.LUT R8, R13, 0x38, R8, 0xf8, !PT ;  /* 0x000000380d087812 */ /* 0x000fe400078ef808 */
[----:B------:R-:W-:Y:S02]  /*a6f0*/  SHF.L.U32 R9, R9, 0xa, RZ ;  /* 0x0000000a09097819 */ /* 0x000fe400000006ff */
[----:B------:R-:W-:Y:S02]  /*a700*/  LOP3.LUT R57, R13, 0x38, R28, 0xf8, !PT ;  /* 0x000000380d397812 */ /* 0x000fe400078ef81c */
[----:B------:R-:W-:Y:S02]  /*a710*/  LOP3.LUT R8, R8, R11, RZ, 0x3c, !PT ;  /* 0x0000000b08087212 */ /* 0x000fe400078e3cff */
[----:B------:R-:W-:Y:S02]  /*a720*/  LOP3.LUT R9, R9, 0x7fffe000, RZ, 0xc0, !PT ;  /* 0x7fffe00009097812 */ /* 0x000fe400078ec0ff */
[----:B------:R-:W-:-:S02]  /*a730*/  LOP3.LUT R57, R10, R57, R11, 0xf6, !PT ;  /* 0x000000390a397212 */ /* 0x000fc400078ef60b */
[----:B------:R-:W-:Y:S02]  /*a740*/  IADD3 R8, R8, R9, R10 ;  /* 0x0000000908087210 */ /* 0x000fe40007ffe00a */
[----:B------:R-:W-:Y:S01]  /*a750*/  SHF.L.U32 R74, R53, 0x10, RZ ;  /* 0x00000010354a7819 */ /* 0x000fe200000006ff */
[----:B------:R-:W-:Y:S01]  /*a760*/  IMAD.SHL.U32 R57, R57, 0x2, RZ ;  /* 0x0000000239397824 */ /* 0x000fe200078e00ff */
[----:B------:R-:W-:-:S04]  /*a770*/  SHF.L.U32 R55, R8, 0x1, RZ ;  /* 0x0000000108377819 */ /* 0x000fc800000006ff */
[----:B------:R-:W1:Y:S04]  /*a780*/  LDS.128 R12, [R57+0xc100] ;  /* 0x00c10000390c7984 */ /* 0x000e680000000c00 */
[----:B------:R-:W2:Y:S01]  /*a790*/  LDS.128 R8, [R55+0xc100] ;  /* 0x00c1000037087984 */ /* 0x000ea20000000c00 */
[C---:B-1----:R-:W-:Y:S01]  /*a7a0*/  IMAD.U32 R59, R12.reuse, 0x10000, RZ ;  /* 0x000100000c3b7824 */ /* 0x042fe200078e00ff */
[----:B------:R-:W-:Y:S01]  /*a7b0*/  LOP3.LUT R58, R12, 0xffff0000, RZ, 0xc0, !PT ;  /* 0xffff00000c3a7812 */ /* 0x000fe200078ec0ff */
[----:B------:R-:W-:Y:S01]  /*a7c0*/  IMAD.U32 R63, R14, 0x10000, RZ ;  /* 0x000100000e3f7824 */ /* 0x000fe200078e00ff */
[C---:B------:R-:W-:Y:S02]  /*a7d0*/  SHF.L.U32 R60, R13.reuse, 0x10, RZ ;  /* 0x000000100d3c7819 */ /* 0x040fe400000006ff */
[----:B------:R-:W-:-:S02]  /*a7e0*/  LOP3.LUT R12, R13, 0xffff0000, RZ, 0xc0, !PT ;  /* 0xffff00000d0c7812 */ /* 0x000fc400078ec0ff */
[----:B------:R-:W-:Y:S02]  /*a7f0*/  LOP3.LUT R61, R14, 0xffff0000, RZ, 0xc0, !PT ;  /* 0xffff00000e3d7812 */ /* 0x000fe400078ec0ff */
[----:B--2---:R-:W-:Y:S02]  /*a800*/  SHF.L.U32 R67, R10, 0x10, RZ ;  /* 0x000000100a437819 */ /* 0x004fe400000006ff */
[C---:B------:R-:W-:Y:S02]  /*a810*/  SHF.L.U32 R13, R15.reuse, 0x10, RZ ;  /* 0x000000100f0d7819 */ /* 0x040fe400000006ff */
[----:B------:R-:W-:Y:S01]  /*a820*/  LOP3.LUT R14, R15, 0xffff0000, RZ, 0xc0, !PT ;  /* 0xffff00000f0e7812 */ /* 0x000fe200078ec0ff */
[C---:B------:R-:W-:Y:S01]  /*a830*/  IMAD.U32 R15, R8.reuse, 0x10000, RZ ;  /* 0x00010000080f7824 */ /* 0x040fe200078e00ff */
[----:B------:R-:W-:Y:S01]  /*a840*/  LOP3.LUT R71, R8, 0xffff0000, RZ, 0xc0, !PT ;  /* 0xffff000008477812 */ /* 0x000fe200078ec0ff */
[----:B------:R-:W-:Y:S01]  /*a850*/  FMUL.FTZ R66, R67, R62 ;  /* 0x0000003e43427220 */ /* 0x000fe20000410000 */
[----:B------:R-:W-:Y:S01]  /*a860*/  SHF.L.U32 R8, R9, 0x10, RZ ;  /* 0x0000001009087819 */ /* 0x000fe200000006ff */
[-C--:B------:R-:W-:Y:S01]  /*a870*/  FMUL.FTZ R67, R67, R64.reuse ;  /* 0x0000004043437220 */ /* 0x080fe20000410000 */
[----:B------:R-:W-:Y:S01]  /*a880*/  LOP3.LUT R70, R9, 0xffff0000, RZ, 0xc0, !PT ;  /* 0xffff000009467812 */ /* 0x000fe200078ec0ff */
[----:B------:R-:W-:Y:S01]  /*a890*/  FFMA.FTZ R66, R63, R64, -R66 ;  /* 0x000000403f427223 */ /* 0x000fe20000010842 */
[----:B------:R-:W-:Y:S01]  /*a8a0*/  SHF.L.U32 R9, R11, 0x10, RZ ;  /* 0x000000100b097819 */ /* 0x000fe200000006ff */
[----:B------:R-:W-:Y:S01]  /*a8b0*/  FFMA.FTZ R63, R63, R62, R67 ;  /* 0x0000003e3f3f7223 */ /* 0x000fe20000010043 */
[----:B------:R-:W-:-:S02]  /*a8c0*/  LOP3.LUT R68, R11, 0xffff0000, RZ, 0xc0, !PT ;  /* 0xffff00000b447812 */ /* 0x000fc400078ec0ff */
[----:B------:R-:W-:Y:S02]  /*a8d0*/  LOP3.LUT R10, R10, 0xffff0000, RZ, 0xc0, !PT ;  /* 0xffff00000a0a7812 */ /* 0x000fe400078ec0ff */
[----:B------:R-:W-:Y:S02]  /*a8e0*/  LOP3.LUT R11, R47, 0xffff0000, RZ, 0xc0, !PT ;  /* 0xffff00002f0b7812 */ /* 0x000fe400078ec0ff */
[----:B------:R-:W-:-:S03]  /*a8f0*/  LOP3.LUT R62, R49, 0xffff0000, RZ, 0xc0, !PT ;  /* 0xffff0000313e7812 */ /* 0x000fc600078ec0ff */
[C---:B------:R-:W-:Y:S02]  /*a900*/  FMUL.FTZ R64, R10.reuse, R11 ;  /* 0x0000000b0a407220 */ /* 0x040fe40000410000 */
[-C--:B------:R-:W-:Y:S02]  /*a910*/  FMUL.FTZ R10, R10, R65.reuse ;  /* 0x000000410a0a7220 */ /* 0x080fe40000410000 */
[----:B------:R-:W-:Y:S02]  /*a920*/  FFMA.FTZ R65, R61, R65, -R64 ;  /* 0x000000413d417223 */ /* 0x000fe40000010840 */
[C---:B------:R-:W-:Y:S02]  /*a930*/  FMUL.FTZ R64, R15.reuse, R72 ;  /* 0x000000480f407220 */ /* 0x040fe40000410000 */
[-C--:B------:R-:W-:Y:S02]  /*a940*/  FMUL.FTZ R15, R15, R74.reuse ;  /* 0x0000004a0f0f7220 */ /* 0x080fe40000410000 */
[----:B------:R-:W-:Y:S01]  /*a950*/  FFMA.FTZ R10, R61, R11, R10 ;  /* 0x0000000b3d0a7223 */ /* 0x000fe2000001000a */
[----:B------:R-:W-:Y:S01]  /*a960*/  LOP3.LUT R61, R53, 0xffff0000, RZ, 0xc0, !PT ;  /* 0xffff0000353d7812 */ /* 0x000fe200078ec0ff */
[C---:B------:R-:W-:Y:S01]  /*a970*/  FFMA.FTZ R64, R59.reuse, R74, -R64 ;  /* 0x0000004a3b407223 */ /* 0x040fe20000010840 */
[----:B------:R-:W-:Y:S01]  /*a980*/  SHF.L.U32 R11, R48, 0x10, RZ ;  /* 0x00000010300b7819 */ /* 0x000fe200000006ff */
[----:B------:R-:W-:Y:S01]  /*a990*/  FFMA.FTZ R59, R59, R72, R15 ;  /* 0x000000483b3b7223 */ /* 0x000fe2000001000f */
[----:B------:R-:W-:Y:S01]  /*a9a0*/  SHF.L.U32 R74, R50, 0x10, RZ ;  /* 0x00000010324a7819 */ /* 0x000fe200000006ff */
[C---:B------:R-:W-:Y:S01]  /*a9b0*/  FMUL.FTZ R15, R71.reuse, R62 ;  /* 0x0000003e470f7220 */ /* 0x040fe20000410000 */
[----:B------:R-:W-:Y:S01]  /*a9c0*/  F2FP.BF16.PACK_AB R10, R10, R63 ;  /* 0x0000003f0a0a723e */ /* 0x000fe200000010ff */
[----:B------:R-:W-:-:S02]  /*a9d0*/  FMUL.FTZ R71, R71, R61 ;  /* 0x0000003d47477220 */ /* 0x000fc40000410000 */
[----:B------:R-:W-:Y:S02]  /*a9e0*/  FFMA.FTZ R61, R58, R61, -R15 ;  /* 0x0000003d3a3d7223 */ /* 0x000fe4000001080f */
[C---:B------:R-:W-:Y:S02]  /*a9f0*/  FMUL.FTZ R67, R8.reuse, R11 ;  /* 0x0000000b08437220 */ /* 0x040fe40000410000 */
[-C--:B------:R-:W-:Y:S02]  /*aa00*/  FMUL.FTZ R15, R8, R69.reuse ;  /* 0x00000045080f7220 */ /* 0x080fe40000410000 */
[----:B------:R-:W-:Y:S02]  /*aa10*/  IMAD.U32 R72, R46, 0x10000, RZ ;  /* 0x000100002e487824 */ /* 0x000fe400078e00ff */
[----:B------:R-:W-:Y:S01]  /*aa20*/  FFMA.FTZ R8, R58, R62, R71 ;  /* 0x0000003e3a087223 */ /* 0x000fe20000010047 */
[----:B------:R-:W-:Y:S01]  /*aa30*/  LOP3.LUT R71, R52, 0xffff0000, RZ, 0xc0, !PT ;  /* 0xffff000034477812 */ /* 0x000fe200078ec0ff */
[----:B------:R-:W-:Y:S01]  /*aa40*/  FFMA.FTZ R62, R60, R69, -R67 ;  /* 0x000000453c3e7223 */ /* 0x000fe20000010843 */
[----:B------:R-:W-:Y:S01]  /*aa50*/  LOP3.LUT R67, R46, 0xffff0000, RZ, 0xc0, !PT ;  /* 0xffff00002e437812 */ /* 0x000fe200078ec0ff */
[----:B------:R-:W-:Y:S01]  /*aa60*/  FFMA.FTZ R60, R60, R11, R15 ;  /* 0x0000000b3c3c7223 */ /* 0x000fe2000001000f */
[----:B------:R-:W-:Y:S01]  /*aa70*/  LOP3.LUT R15, R50, 0xffff0000, RZ, 0xc0, !PT ;  /* 0xffff0000320f7812 */ /* 0x000fe200078ec0ff */
[C---:B------:R-:W-:Y:S01]  /*aa80*/  FMUL.FTZ R58, R9.reuse, R72 ;  /* 0x00000048093a7220 */ /* 0x040fe20000410000 */
[----:B------:R-:W-:Y:S01]  /*aa90*/  F2FP.BF16.PACK_AB R8, R8, R59 ;  /* 0x0000003b0808723e */ /* 0x000fe200000010ff */
[-C--:B------:R-:W-:Y:S01]  /*aaa0*/  FMUL.FTZ R11, R9, R74.reuse ;  /* 0x0000004a090b7220 */ /* 0x080fe20000410000 */
[----:B------:R-:W-:Y:S01]  /*aab0*/  LOP3.LUT R9, R48, 0xffff0000, RZ, 0xc0, !PT ;  /* 0xffff000030097812 */ /* 0x000fe200078ec0ff */
[----:B------:R-:W-:-:S02]  /*aac0*/  FFMA.FTZ R58, R13, R74, -R58 ;  /* 0x0000004a0d3a7223 */ /* 0x000fc4000001083a */
[----:B------:R-:W-:Y:S02]  /*aad0*/  FFMA.FTZ R11, R13, R72, R11 ;  /* 0x000000480d0b7223 */ /* 0x000fe4000001000b */
[----:B------:R-:W-:Y:S02]  /*aae0*/  FMUL.FTZ R13, R70, R9 ;  /* 0x00000009460d7220 */ /* 0x000fe40000410000 */
[----:B------:R-:W-:Y:S02]  /*aaf0*/  FMUL.FTZ R69, R68, R67 ;  /* 0x0000004344457220 */ /* 0x000fe40000410000 */
[----:B------:R-:W-:Y:S02]  /*ab00*/  FMUL.FTZ R70, R70, R71 ;  /* 0x0000004746467220 */ /* 0x000fe40000410000 */
[----:B------:R-:W-:Y:S02]  /*ab10*/  FMUL.FTZ R68, R68, R15 ;  /* 0x0000000f44447220 */ /* 0x000fe40000410000 */
[----:B------:R-:W-:-:S02]  /*ab20*/  FFMA.FTZ R13, R12, R71, -R13 ;  /* 0x000000470c0d7223 */ /* 0x000fc4000001080d */
[----:B------:R-:W-:Y:S02]  /*ab30*/  FFMA.FTZ R15, R14, R15, -R69 ;  /* 0x0000000f0e0f7223 */ /* 0x000fe40000010845 */
[----:B------:R-:W-:Y:S01]  /*ab40*/  FFMA.FTZ R9, R12, R9, R70 ;  /* 0x000000090c097223 */ /* 0x000fe20000010046 */
[----:B------:R-:W-:Y:S01]  /*ab50*/  F2FP.BF16.PACK_AB R12, R61, R64 ;  /* 0x000000403d0c723e */ /* 0x000fe200000010ff */
[----:B------:R-:W-:Y:S01]  /*ab60*/  FFMA.FTZ R68, R14, R67, R68 ;  /* 0x000000430e447223 */ /* 0x000fe20000010044 */
[----:B------:R-:W-:Y:S02]  /*ab70*/  F2FP.BF16.PACK_AB R14, R65, R66 ;  /* 0x00000042410e723e */ /* 0x000fe400000010ff */
[----:B------:R-:W-:Y:S02]  /*ab80*/  F2FP.BF16.PACK_AB R13, R13, R62 ;  /* 0x0000003e0d0d723e */ /* 0x000fe400000010ff */
[----:B------:R-:W-:Y:S02]  /*ab90*/  F2FP.BF16.PACK_AB R15, R15, R58 ;  /* 0x0000003a0f0f723e */ /* 0x000fe400000010ff */
[----:B------:R-:W-:-:S02]  /*aba0*/  F2FP.BF16.PACK_AB R9, R9, R60 ;  /* 0x0000003c0909723e */ /* 0x000fc400000010ff */
[----:B------:R-:W-:Y:S01]  /*abb0*/  F2FP.BF16.PACK_AB R11, R68, R11 ;  /* 0x0000000b440b723e */ /* 0x000fe200000010ff */
[----:B------:R1:W-:Y:S04]  /*abc0*/  STS.128 [R57+0xc100], R12 ;  /* 0x00c1000c39007388 */ /* 0x0003e80000000c00 */
[----:B------:R1:W-:Y:S02]  /*abd0*/  STS.128 [R55+0xc100], R8 ;  /* 0x00c1000837007388 */ /* 0x0003e40000000c00 */
.L_x_131:
[----:B------:R-:W-:Y:S05]  /*abe0*/  BSYNC B0 ;  /* 0x0000000000007941 */ /* 0x000fea0003800000 */
.L_x_130:
[----:B-1----:R-:W-:Y:S01]  /*abf0*/  IADD3 R12, R28, 0x20, RZ ;  /* 0x000000201c0c7810 */ /* 0x002fe20007ffe0ff */
[----:B------:R-:W-:Y:S03]  /*ac00*/  BSSY B0, `(.L_x_132) ;  /* 0x0000069000007945 */ /* 0x000fe60003800000 */
[----:B------:R-:W-:-:S13]  /*ac10*/  ISETP.GE.AND P0, PT, R12, c[0x0][0x27c], PT ;  /* 0x00009f000c007a0c */ /* 0x000fda0003f06270 */
[----:B------:R-:W-:Y:S05]  /*ac20*/  @P0 BRA `(.L_x_133) ;  /* 0x0000066000000947 */ /* 0x000fea0003800000 */
[----:B------:R-:W-:Y:S01]  /*ac30*/  SHF.R.S32.HI R11, RZ, 0x1f, R12 ;  /* 0x0000001fff0b7819 */ /* 0x000fe2000001140c */
[----:B------:R-:W-:Y:S01]  /*ac40*/  IMAD.MOV.U32 R8, RZ, RZ, c[0x0][0x27c] ;  /* 0x00009f00ff087624 */ /* 0x000fe200078e00ff */
[----:B------:R-:W-:Y:S01]  /*ac50*/  SHF.L.U32 R72, R45, 0x10, RZ ;  /* 0x000000102d487819 */ /* 0x000fe200000006ff */
[----:B------:R-:W-:Y:S01]  /*ac60*/  IMAD.SHL.U32 R9, R29, 0x40, RZ ;  /* 0x000000401d097824 */ /* 0x000fe200078e00ff */
[-C--:B------:R-:W-:Y:S01]  /*ac70*/  LEA.HI R10, R11, R12.reuse, RZ, 0x3 ;  /* 0x0000000c0b0a7211 */ /* 0x080fe200078f18ff */
[----:B------:R-:W-:Y:S01]  /*ac80*/  IMAD.U32 R64, R41, 0x10000, RZ ;  /* 0x0001000029407824 */ /* 0x000fe200078e00ff */
[----:B------:R-:W-:Y:S02]  /*ac90*/  LEA.HI R11, R11, R12, RZ, 0x6 ;  /* 0x0000000c0b0b7211 */ /* 0x000fe400078f30ff */
[----:B------:R-:W-:Y:S02]  /*aca0*/  SHF.R.S32.HI R13, RZ, 0x3, R10 ;  /* 0x00000003ff0d7819 */ /* 0x000fe4000001140a */
[----:B------:R-:W-:-:S02]  /*acb0*/  LOP3.LUT R9, R9, 0x1c0, RZ, 0xc0, !PT ;  /* 0x000001c009097812 */ /* 0x000fc400078ec0ff */
[----:B------:R-:W-:Y:S02]  /*acc0*/  LEA.HI R8, R8, R13, RZ, 0x1d ;  /* 0x0000000d08087211 */ /* 0x000fe400078fe8ff */
[----:B------:R-:W-:Y:S02]  /*acd0*/  LOP3.LUT R15, R9, 0x38, R10, 0xf8, !PT ;  /* 0x00000038090f7812 */ /* 0x000fe400078ef80a */
[----:B------:R-:W-:Y:S02]  /*ace0*/  SHF.R.S32.HI R13, RZ, 0x1f, R8 ;  /* 0x0000001fff0d7819 */ /* 0x000fe40000011408 */
[----:B------:R-:W-:Y:S02]  /*acf0*/  SHF.R.U32.HI R10, RZ, 0x3, R9 ;  /* 0x00000003ff0a7819 */ /* 0x000fe40000011609 */
[----:B------:R-:W-:Y:S01]  /*ad00*/  LEA.HI R13, R13, R8, RZ, 0x3 ;  /* 0x000000080d0d7211 */ /* 0x000fe200078f18ff */
[----:B------:R-:W-:Y:S01]  /*ad10*/  IMAD.SHL.U32 R8, R8, 0x8, RZ ;  /* 0x0000000808087824 */ /* 0x000fe200078e00ff */
[----:B------:R-:W-:-:S02]  /*ad20*/  SHF.L.U32 R11, R11, 0x7, RZ ;  /* 0x000000070b0b7819 */ /* 0x000fc400000006ff */
[----:B------:R-:W-:Y:S02]  /*ad30*/  SHF.L.U32 R13, R13, 0xa, RZ ;  /* 0x0000000a0d0d7819 */ /* 0x000fe400000006ff */
[----:B------:R-:W-:Y:S02]  /*ad40*/  LOP3.LUT R9, R9, 0x38, R8, 0xf8, !PT ;  /* 0x0000003809097812 */ /* 0x000fe400078ef808 */
[----:B------:R-:W-:Y:S02]  /*ad50*/  LOP3.LUT R8, R13, 0x7fffe000, RZ, 0xc0, !PT ;  /* 0x7fffe0000d087812 */ /* 0x000fe400078ec0ff */
[----:B------:R-:W-:Y:S02]  /*ad60*/  LOP3.LUT R12, R11, 0x7fffe000, RZ, 0xc0, !PT ;  /* 0x7fffe0000b0c7812 */ /* 0x000fe400078ec0ff */
[----:B------:R-:W-:Y:S02]  /*ad70*/  LOP3.LUT R9, R9, R10, RZ, 0x3c, !PT ;  /* 0x0000000a09097212 */ /* 0x000fe400078e3cff */
[C---:B------:R-:W-:Y:S01]  /*ad80*/  LEA R8, R19.reuse, R8, 0x9 ;  /* 0x0000000813087211 */ /* 0x040fe200078e48ff */
[----:B------:R-:W-:Y:S01]  /*ad90*/  IMAD R12, R19, 0x200, R12 ;  /* 0x00000200130c7824 */ /* 0x000fe200078e020c */
[----:B------:R-:W-:-:S02]  /*ada0*/  LOP3.LUT R15, R15, R10, RZ, 0x3c, !PT ;  /* 0x0000000a0f0f7212 */ /* 0x000fc400078e3cff */
[----:B------:R-:W-:Y:S01]  /*adb0*/  LOP3.LUT R67, R41, 0xffff0000, RZ, 0xc0, !PT ;  /* 0xffff000029437812 */ /* 0x000fe200078ec0ff */
[----:B------:R-:W-:Y:S01]  /*adc0*/  IMAD.IADD R55, R8, 0x1, R9 ;  /* 0x0000000108377824 */ /* 0x000fe200078e0209 */
[----:B------:R-:W-:Y:S01]  /*add0*/  SHF.L.U32 R74, R42, 0x10, RZ ;  /* 0x000000102a4a7819 */ /* 0x000fe200000006ff */
[----:B------:R-:W-:Y:S02]  /*ade0*/  IMAD.IADD R12, R12, 0x1, R15 ;  /* 0x000000010c0c7824 */ /* 0x000fe400078e020f */
[----:B------:R-:W-:Y:S02]  /*adf0*/  IMAD.SHL.U32 R55, R55, 0x2, RZ ;  /* 0x0000000237377824 */ /* 0x000fe400078e00ff */
[----:B------:R-:W-:-:S03]  /*ae00*/  IMAD.SHL.U32 R57, R12, 0x2, RZ ;  /* 0x000000020c397824 */ /* 0x000fc600078e00ff */
[----:B------:R-:W1:Y:S04]  /*ae10*/  LDS.128 R8, [R55+0xc100] ;  /* 0x00c1000037087984 */ /* 0x000e680000000c00 */
[----:B------:R-:W2:Y:S01]  /*ae20*/  LDS.128 R12, [R57+0xc100] ;  /* 0x00c10000390c7984 */ /* 0x000ea20000000c00 */
[----:B-1----:R-:W-:Y:S01]  /*ae30*/  IMAD.U32 R65, R8, 0x10000, RZ ;  /* 0x0001000008417824 */ /* 0x002fe200078e00ff */
[C---:B------:R-:W-:Y:S01]  /*ae40*/  LOP3.LUT R69, R10.reuse, 0xffff0000, RZ, 0xc0, !PT ;  /* 0xffff00000a457812 */ /* 0x040fe200078ec0ff */
[----:B------:R-:W-:Y:S01]  /*ae50*/  IMAD.U32 R63, R10, 0x10000, RZ ;  /* 0x000100000a3f7824 */ /* 0x000fe200078e00ff */
[----:B------:R-:W-:Y:S01]  /*ae60*/  LOP3.LUT R8, R8, 0xffff0000, RZ, 0xc0, !PT ;  /* 0xffff000008087812 */ /* 0x000fe200078ec0ff */
[----:B------:R-:W-:Y:S01]  /*ae70*/  FMUL.FTZ R66, R65, R64 ;  /* 0x0000004041427220 */ /* 0x000fe20000410000 */
[C---:B--2---:R-:W-:Y:S01]  /*ae80*/  SHF.L.U32 R59, R12.reuse, 0x10, RZ ;  /* 0x000000100c3b7819 */ /* 0x044fe200000006ff */
[C---:B------:R-:W-:Y:S01]  /*ae90*/  IMAD.U32 R60, R13.reuse, 0x10000, RZ ;  /* 0x000100000d3c7824 */ /* 0x040fe200078e00ff */
[----:B------:R-:W-:Y:S01]  /*aea0*/  LOP3.LUT R62, R12, 0xffff0000, RZ, 0xc0, !PT ;  /* 0xffff00000c3e7812 */ /* 0x000fe200078ec0ff */
[C---:B------:R-:W-:Y:S01]  /*aeb0*/  IMAD.U32 R61, R14.reuse, 0x10000, RZ ;  /* 0x000100000e3d7824 */ /* 0x040fe200078e00ff */
[----:B------:R-:W-:Y:S01]  /*aec0*/  LOP3.LUT R12, R13, 0xffff0000, RZ, 0xc0, !PT ;  /* 0xffff00000d0c7812 */ /* 0x000fe200078ec0ff */
[-C--:B------:R-:W-:Y:S01]  /*aed0*/  FMUL.FTZ R10, R65, R72.reuse ;  /* 0x00000048410a7220 */ /* 0x080fe20000410000 */
[----:B------:R-:W-:Y:S01]  /*aee0*/  LOP3.LUT R58, R14, 0xffff0000, RZ, 0xc0, !PT ;  /* 0xffff00000e3a7812 */ /* 0x000fe200078ec0ff */
[----:B------:R-:W-:Y:S01]  /*aef0*/  FFMA.FTZ R66, R59, R72, -R66 ;  /* 0x000000483b427223 */ /* 0x000fe20000010842 */
[----:B------:R-:W-:Y:S01]  /*af00*/  SHF.L.U32 R13, R15, 0x10, RZ ;  /* 0x000000100f0d7819 */ /* 0x000fe200000006ff */
[----:B------:R-:W-:Y:S01]  /*af10*/  FFMA.FTZ R59, R59, R64, R10 ;  /* 0x000000403b3b7223 */ /* 0x000fe2000001000a */
[----:B------:R-:W-:Y:S01]  /*af20*/  LOP3.LUT R14, R15, 0xffff0000, RZ, 0xc0, !PT ;  /* 0xffff00000f0e7812 */ /* 0x000fe200078ec0ff */
[----:B------:R-:W-:Y:S01]  /*af30*/  IMAD.U32 R72, R39, 0x10000, RZ ;  /* 0x0001000027487824 */ /* 0x000fe200078e00ff */
[C---:B------:R-:W-:Y:S01]  /*af40*/  SHF.L.U32 R15, R9.reuse, 0x10, RZ ;  /* 0x00000010090f7819 */ /* 0x040fe200000006ff */
[----:B------:R-:W-:Y:S01]  /*af50*/  FMUL.FTZ R65, R8, R67 ;  /* 0x0000004308417220 */ /* 0x000fe20000410000 */
[----:B------:R-:W-:Y:S01]  /*af60*/  LOP3.LUT R70, R9, 0xffff0000, RZ, 0xc0, !PT ;  /* 0xffff000009467812 */ /* 0x000fe200078ec0ff */
[----:B------:R-:W-:Y:S01]  /*af70*/  FMUL.FTZ R71, R63, R72 ;  /* 0x000000483f477220 */ /* 0x000fe20000410000 */
[----:B------:R-:W-:-:S02]  /*af80*/  SHF.L.U32 R9, R11, 0x10, RZ ;  /* 0x000000100b097819 */ /* 0x000fc400000006ff */
[----:B------:R-:W-:Y:S02]  /*af90*/  LOP3.LUT R68, R11, 0xffff0000, RZ, 0xc0, !PT ;  /* 0xffff00000b447812 */ /* 0x000fe400078ec0ff */
[----:B------:R-:W-:Y:S02]  /*afa0*/  LOP3.LUT R11, R45, 0xffff0000, RZ, 0xc0, !PT ;  /* 0xffff00002d0b7812 */ /* 0x000fe400078ec0ff */
[----:B------:R-:W-:Y:S02]  /*afb0*/  SHF.L.U32 R64, R43, 0x10, RZ ;  /* 0x000000102b407819 */ /* 0x000fe400000006ff */
[----:B------:R-:W-:Y:S01]  /*afc0*/  LOP3.LUT R10, R39, 0xffff0000, RZ, 0xc0, !PT ;  /* 0xffff0000270a7812 */ /* 0x000fe200078ec0ff */
[-C--:B------:R-:W-:Y:S02]  /*afd0*/  FMUL.FTZ R8, R8, R11.reuse ;  /* 0x0000000b08087220 */ /* 0x080fe40000410000 */
[----:B------:R-:W-:Y:S02]  /*afe0*/  FFMA.FTZ R65, R62, R11, -R65 ;  /* 0x0000000b3e417223 */ /* 0x000fe40000010841 */
[-C--:B------:R-:W-:Y:S01]  /*aff0*/  FMUL.FTZ R11, R63, R64.reuse ;  /* 0x000000403f0b7220 */ /* 0x080fe20000410000 */
[----:B------:R-:W-:Y:S01]  /*b000*/  LOP3.LUT R63, R43, 0xffff0000, RZ, 0xc0, !PT ;  /* 0xffff00002b3f7812 */ /* 0x000fe200078ec0ff */
[----:B------:R-:W-:Y:S01]  /*b010*/  FFMA.FTZ R64, R61, R64, -R71 ;  /* 0x000000403d407223 */ /* 0x000fe20000010847 */
[----:B------:R-:W-:Y:S01]  /*b020*/  LOP3.LUT R71, R44, 0xffff0000, RZ, 0xc0, !PT ;  /* 0xffff00002c477812 */ /* 0x000fe200078ec0ff */
[----:B------:R-:W-:-:S02]  /*b030*/  FFMA.FTZ R8, R62, R67, R8 ;  /* 0x000000433e087223 */ /* 0x000fc40000010008 */
[----:B------:R-:W-:Y:S01]  /*b040*/  FFMA.FTZ R61, R61, R72, R11 ;  /* 0x000000483d3d7223 */ /* 0x000fe2000001000b */
[----:B------:R-:W-:Y:S01]  /*b050*/  SHF.L.U32 R11, R40, 0x10, RZ ;  /* 0x00000010280b7819 */ /* 0x000fe200000006ff */
[C---:B------:R-:W-:Y:S01]  /*b060*/  FMUL.FTZ R67, R69.reuse, R10 ;  /* 0x0000000a45437220 */ /* 0x040fe20000410000 */
[----:B------:R-:W-:Y:S01]  /*b070*/  F2FP.BF16.PACK_AB R8, R8, R59 ;  /* 0x0000003b0808723e */ /* 0x000fe200000010ff */
[----:B------:R-:W-:Y:S02]  /*b080*/  IMAD.U32 R62, R44, 0x10000, RZ ;  /* 0x000100002c3e7824 */ /* 0x000fe400078e00ff */
[-C--:B------:R-:W-:Y:S02]  /*b090*/  FMUL.FTZ R69, R69, R63.reuse ;  /* 0x0000003f45457220 */ /* 0x080fe40000410000 */
[----:B------:R-:W-:Y:S02]  /*b0a0*/  FFMA.FTZ R63, R58, R63, -R67 ;  /* 0x0000003f3a3f7223 */ /* 0x000fe40000010843 */
[----:B------:R-:W-:-:S02]  /*b0b0*/  FMUL.FTZ R67, R15, R11 ;  /* 0x0000000b0f437220 */ /* 0x000fc40000410000 */
[-C--:B------:R-:W-:Y:S02]  /*b0c0*/  FMUL.FTZ R15, R15, R62.reuse ;  /* 0x0000003e0f0f7220 */ /* 0x080fe40000410000 */
[----:B------:R-:W-:Y:S02]  /*b0d0*/  IMAD.U32 R72, R38, 0x10000, RZ ;  /* 0x0001000026487824 */ /* 0x000fe400078e00ff */
[----:B------:R-:W-:Y:S01]  /*b0e0*/  FFMA.FTZ R62, R60, R62, -R67 ;  /* 0x0000003e3c3e7223 */ /* 0x000fe20000010843 */
[----:B------:R-:W-:Y:S01]  /*b0f0*/  LOP3.LUT R67, R38, 0xffff0000, RZ, 0xc0, !PT ;  /* 0xffff000026437812 */ /* 0x000fe200078ec0ff */
[----:B------:R-:W-:Y:S02]  /*b100*/  FFMA.FTZ R10, R58, R10, R69 ;  /* 0x0000000a3a0a7223 */ /* 0x000fe40000010045 */
        /* <DEDUP_REMOVED lines=24> */
.L_x_133:
[----:B------:R-:W-:Y:S05]  /*b290*/  BSYNC B0 ;  /* 0x0000000000007941 */ /* 0x000fea0003800000 */
.L_x_132:
[----:B-1----:R-:W-:-:S04]  /*b2a0*/  IADD3 R12, R28, 0x40, RZ ;  /* 0x000000401c0c7810 */ /* 0x002fc80007ffe0ff */
        /* <DEDUP_REMOVED lines=104> */
.L_x_129:
[----:B------:R-:W-:Y:S05]  /*b930*/  BSYNC B1 ;  /* 0x0000000000017941 */ /* 0x000fea0003800000 */
.L_x_128:
[----:B------:R-:W-:-:S04]  /*b940*/  IADD3 R29, R29, 0x40, RZ ;  /* 0x000000401d1d7810 */ /* 0x000fc80007ffe0ff */
[----:B------:R-:W-:-:S13]  /*b950*/  ISETP.GE.AND P0, PT, R29, R56, PT ;  /* 0x000000381d00720c */ /* 0x000fda0003f06270 */
[----:B------:R-:W-:Y:S05]  /*b960*/  @P0 BRA `(.L_x_115) ;  /* 0x000013d000000947 */ /* 0x000fea0003800000 */
[----:B------:R-:W-:Y:S01]  /*b970*/  ISETP.GE.AND P0, PT, R28, c[0x0][0x27c], PT ;  /* 0x00009f001c007a0c */ /* 0x000fe20003f06270 */
[----:B------:R-:W-:-:S12]  /*b980*/  BSSY B0, `(.L_x_134) ;  /* 0x0000063000007945 */ /* 0x000fd80003800000 */
[----:B------:R-:W-:Y:S05]  /*b990*/  @P0 BRA `(.L_x_135) ;  /* 0x0000061000000947 */ /* 0x000fea0003800000 */
[----:B-1----:R-:W-:Y:S01]  /*b9a0*/  IMAD.MOV.U32 R11, RZ, RZ, c[0x0][0x27c] ;  /* 0x00009f00ff0b7624 */ /* 0x002fe200078e00ff */
[----:B------:R-:W-:Y:S01]  /*b9b0*/  SHF.R.S32.HI R8, RZ, 0x1f, R29 ;  /* 0x0000001fff087819 */ /* 0x000fe2000001141d */
[----:B------:R-:W-:-:S03]  /*b9c0*/  IMAD.SHL.U32 R9, R29, 0x40, RZ ;  /* 0x000000401d097824 */ /* 0x000fc600078e00ff */
[----:B------:R-:W-:Y:S02]  /*b9d0*/  LEA.HI R11, R11, R54, RZ, 0x1d ;  /* 0x000000360b0b7211 */ /* 0x000fe400078fe8ff */
[----:B------:R-:W-:Y:S02]  /*b9e0*/  LEA.HI R8, R8, R29, RZ, 0x3 ;  /* 0x0000001d08087211 */ /* 0x000fe400078f18ff */
[----:B------:R-:W-:Y:S01]  /*b9f0*/  SHF.R.S32.HI R10, RZ, 0x1f, R11 ;  /* 0x0000001fff0a7819 */ /* 0x000fe2000001140b */
[----:B------:R-:W-:Y:S01]  /*ba00*/  IMAD.SHL.U32 R12, R11, 0x8, RZ ;  /* 0x000000080b0c7824 */ /* 0x000fe200078e00ff */
[----:B------:R-:W-:Y:S02]  /*ba10*/  LOP3.LUT R9, R9, 0x1c0, RZ, 0xc0, !PT ;  /* 0x000001c009097812 */ /* 0x000fe400078ec0ff */
[----:B------:R-:W-:Y:S02]  /*ba20*/  LEA.HI R10, R10, R11, RZ, 0x3 ;  /* 0x0000000b0a0a7211 */ /* 0x000fe400078f18ff */
[----:B------:R-:W-:-:S02]  /*ba30*/  SHF.L.U32 R8, R8, 0x6, RZ ;  /* 0x0000000608087819 */ /* 0x000fc400000006ff */
[C---:B------:R-:W-:Y:S01]  /*ba40*/  LOP3.LUT R14, R9.reuse, 0x38, R28, 0xf8, !PT ;  /* 0x00000038090e7812 */ /* 0x040fe200078ef81c */
[----:B------:R-:W-:Y:S01]  /*ba50*/  IMAD.SHL.U32 R10, R10, 0x400, RZ ;  /* 0x000004000a0a7824 */ /* 0x000fe200078e00ff */
[----:B------:R-:W-:Y:S02]  /*ba60*/  SHF.R.U32.HI R13, RZ, 0x3, R9 ;  /* 0x00000003ff0d7819 */ /* 0x000fe40000011609 */
[----:B------:R-:W-:Y:S02]  /*ba70*/  LOP3.LUT R8, R8, 0xfffffe00, RZ, 0xc0, !PT ;  /* 0xfffffe0008087812 */ /* 0x000fe400078ec0ff */
[----:B------:R-:W-:Y:S02]  /*ba80*/  LOP3.LUT R12, R9, 0x38, R12, 0xf8, !PT ;  /* 0x00000038090c7812 */ /* 0x000fe400078ef80c */
[----:B------:R-:W-:Y:S02]  /*ba90*/  LOP3.LUT R14, R8, R14, R13, 0xf6, !PT ;  /* 0x0000000e080e7212 */ /* 0x000fe400078ef60d */
[----:B------:R-:W-:-:S02]  /*baa0*/  LOP3.LUT R13, R12, R13, RZ, 0x3c, !PT ;  /* 0x0000000d0c0d7212 */ /* 0x000fc400078e3cff */
[----:B------:R-:W-:Y:S02]  /*bab0*/  LOP3.LUT R10, R10, 0x7fffe000, RZ, 0xc0, !PT ;  /* 0x7fffe0000a0a7812 */ /* 0x000fe400078ec0ff */
[----:B------:R-:W-:Y:S02]  /*bac0*/  SHF.L.U32 R55, R14, 0x1, RZ ;  /* 0x000000010e377819 */ /* 0x000fe400000006ff */
[----:B------:R-:W-:-:S03]  /*bad0*/  IADD3 R54, R13, R10, R8 ;  /* 0x0000000a0d367210 */ /* 0x000fc60007ffe008 */
[----:B------:R-:W1:Y:S02]  /*bae0*/  LDS.128 R12, [R55+0xc100] ;  /* 0x00c10000370c7984 */ /* 0x000e640000000c00 */
[----:B------:R-:W-:-:S05]  /*baf0*/  IMAD.SHL.U32 R54, R54, 0x2, RZ ;  /* 0x0000000236367824 */ /* 0x000fca00078e00ff */
[----:B------:R-:W2:Y:S01]  /*bb00*/  LDS.128 R8, [R54+0xc100] ;  /* 0x00c1000036087984 */ /* 0x000ea20000000c00 */
[C---:B-1----:R-:W-:Y:S01]  /*bb10*/  IMAD.U32 R57, R12.reuse, 0x10000, RZ ;  /* 0x000100000c397824 */ /* 0x042fe200078e00ff */
[----:B------:R-:W-:Y:S01]  /*bb20*/  LOP3.LUT R56, R12, 0xffff0000, RZ, 0xc0, !PT ;  /* 0xffff00000c387812 */ /* 0x000fe200078ec0ff */
[----:B------:R-:W-:Y:S01]  /*bb30*/  IMAD.U32 R58, R14, 0x10000, RZ ;  /* 0x000100000e3a7824 */ /* 0x000fe200078e00ff */
[C---:B------:R-:W-:Y:S02]  /*bb40*/  SHF.L.U32 R12, R13.reuse, 0x10, RZ ;  /* 0x000000100d0c7819 */ /* 0x040fe400000006ff */
[----:B------:R-:W-:Y:S02]  /*bb50*/  LOP3.LUT R59, R13, 0xffff0000, RZ, 0xc0, !PT ;  /* 0xffff00000d3b7812 */ /* 0x000fe400078ec0ff */
[C---:B------:R-:W-:Y:S01]  /*bb60*/  SHF.L.U32 R13, R15.reuse, 0x10, RZ ;  /* 0x000000100f0d7819 */ /* 0x040fe200000006ff */
[----:B--2---:R-:W-:Y:S01]  /*bb70*/  IMAD.U32 R62, R8, 0x10000, RZ ;  /* 0x00010000083e7824 */ /* 0x004fe200078e00ff */
[----:B------:R-:W-:Y:S01]  /*bb80*/  LOP3.LUT R63, R15, 0xffff0000, RZ, 0xc0, !PT ;  /* 0xffff00000f3f7812 */ /* 0x000fe200078ec0ff */
[----:B------:R-:W-:Y:S01]  /*bb90*/  IMAD.U32 R15, R47, 0x10000, RZ ;  /* 0x000100002f0f7824 */ /* 0x000fe200078e00ff */
[----:B------:R-:W-:-:S02]  /*bba0*/  SHF.L.U32 R60, R10, 0x10, RZ ;  /* 0x000000100a3c7819 */ /* 0x000fc400000006ff */
[----:B------:R-:W-:Y:S02]  /*bbb0*/  LOP3.LUT R61, R8, 0xffff0000, RZ, 0xc0, !PT ;  /* 0xffff0000083d7812 */ /* 0x000fe400078ec0ff */
[C---:B------:R-:W-:Y:S02]  /*bbc0*/  SHF.L.U32 R8, R9.reuse, 0x10, RZ ;  /* 0x0000001009087819 */ /* 0x040fe400000006ff */
[----:B------:R-:W-:Y:S01]  /*bbd0*/  LOP3.LUT R66, R9, 0xffff0000, RZ, 0xc0, !PT ;  /* 0xffff000009427812 */ /* 0x000fe200078ec0ff */
[----:B------:R-:W-:Y:S01]  /*bbe0*/  IMAD.U32 R9, R51, 0x10000, RZ ;  /* 0x0001000033097824 */ /* 0x000fe200078e00ff */
[----:B------:R-:W-:Y:S01]  /*bbf0*/  LOP3.LUT R65, R10, 0xffff0000, RZ, 0xc0, !PT ;  /* 0xffff00000a417812 */ /* 0x000fe200078ec0ff */
[-C--:B------:R-:W-:Y:S01]  /*bc00*/  FMUL.FTZ R10, R15, R60.reuse ;  /* 0x0000003c0f0a7220 */ /* 0x080fe20000410000 */
[----:B------:R-:W-:Y:S01]  /*bc10*/  LOP3.LUT R47, R47, 0xffff0000, RZ, 0xc0, !PT ;  /* 0xffff00002f2f7812 */ /* 0x000fe200078ec0ff */
[----:B------:R-:W-:Y:S01]  /*bc20*/  FMUL.FTZ R60, R9, R60 ;  /* 0x0000003c093c7220 */ /* 0x000fe20000410000 */
[----:B------:R-:W-:Y:S01]  /*bc30*/  LOP3.LUT R51, R51, 0xffff0000, RZ, 0xc0, !PT ;  /* 0xffff000033337812 */ /* 0x000fe200078ec0ff */
[-C--:B------:R-:W-:Y:S01]  /*bc40*/  FFMA.FTZ R10, R9, R58.reuse, -R10 ;  /* 0x0000003a090a7223 */ /* 0x080fe2000001080a */
[----:B------:R-:W-:Y:S01]  /*bc50*/  LOP3.LUT R14, R14, 0xffff0000, RZ, 0xc0, !PT ;  /* 0xffff00000e0e7812 */ /* 0x000fe200078ec0ff */
[----:B------:R-:W-:Y:S01]  /*bc60*/  FFMA.FTZ R60, R15, R58, R60 ;  /* 0x0000003a0f3c7223 */ /* 0x000fe2000001003c */
[----:B------:R-:W-:Y:S01]  /*bc70*/  SHF.L.U32 R15, R53, 0x10, RZ ;  /* 0x00000010350f7819 */ /* 0x000fe200000006ff */
[C---:B------:R-:W-:Y:S01]  /*bc80*/  IMAD.U32 R9, R49.reuse, 0x10000, RZ ;  /* 0x0001000031097824 */ /* 0x040fe200078e00ff */
[----:B------:R-:W-:Y:S01]  /*bc90*/  LOP3.LUT R49, R49, 0xffff0000, RZ, 0xc0, !PT ;  /* 0xffff000031317812 */ /* 0x000fe200078ec0ff */
[-C--:B------:R-:W-:Y:S01]  /*bca0*/  FMUL.FTZ R67, R47, R65.reuse ;  /* 0x000000412f437220 */ /* 0x080fe20000410000 */
[----:B------:R-:W-:Y:S01]  /*bcb0*/  LOP3.LUT R53, R53, 0xffff0000, RZ, 0xc0, !PT ;  /* 0xffff000035357812 */ /* 0x000fe200078ec0ff */
[-C--:B------:R-:W-:Y:S01]  /*bcc0*/  FMUL.FTZ R58, R9, R62.reuse ;  /* 0x0000003e093a7220 */ /* 0x080fe20000410000 */
[----:B------:R-:W-:Y:S01]  /*bcd0*/  SHF.L.U32 R64, R11, 0x10, RZ ;  /* 0x000000100b407819 */ /* 0x000fe200000006ff */
[----:B------:R-:W-:Y:S01]  /*bce0*/  FMUL.FTZ R65, R51, R65 ;  /* 0x0000004133417220 */ /* 0x000fe20000410000 */
[----:B------:R-:W-:Y:S01]  /*bcf0*/  LOP3.LUT R11, R11, 0xffff0000, RZ, 0xc0, !PT ;  /* 0xffff00000b0b7812 */ /* 0x000fe200078ec0ff */
[----:B------:R-:W-:-:S02]  /*bd00*/  FMUL.FTZ R62, R15, R62 ;  /* 0x0000003e0f3e7220 */ /* 0x000fc40000410000 */
[-C--:B------:R-:W-:Y:S02]  /*bd10*/  FFMA.FTZ R67, R51, R14.reuse, -R67 ;  /* 0x0000000e33437223 */ /* 0x080fe40000010843 */
[----:B------:R-:W-:Y:S01]  /*bd20*/  FFMA.FTZ R65, R47, R14, R65 ;  /* 0x0000000e2f417223 */ /* 0x000fe20000010041 */
[----:B------:R-:W-:Y:S01]  /*bd30*/  SHF.L.U32 R47, R50, 0x10, RZ ;  /* 0x00000010322f7819 */ /* 0x000fe200000006ff */
[----:B------:R-:W-:Y:S01]  /*bd40*/  FFMA.FTZ R62, R9, R57, R62 ;  /* 0x00000039093e7223 */ /* 0x000fe2000001003e */
[C---:B------:R-:W-:Y:S01]  /*bd50*/  SHF.L.U32 R9, R48.reuse, 0x10, RZ ;  /* 0x0000001030097819 */ /* 0x040fe200000006ff */
[----:B------:R-:W-:Y:S01]  /*bd60*/  FMUL.FTZ R14, R49, R61 ;  /* 0x0000003d310e7220 */ /* 0x000fe20000410000 */
[----:B------:R-:W-:Y:S01]  /*bd70*/  LOP3.LUT R48, R48, 0xffff0000, RZ, 0xc0, !PT ;  /* 0xffff000030307812 */ /* 0x000fe200078ec0ff */
[----:B------:R-:W-:Y:S01]  /*bd80*/  FFMA.FTZ R58, R15, R57, -R58 ;  /* 0x000000390f3a7223 */ /* 0x000fe2000001083a */
[----:B------:R-:W-:Y:S01]  /*bd90*/  LOP3.LUT R50, R50, 0xffff0000, RZ, 0xc0, !PT ;  /* 0xffff000032327812 */ /* 0x000fe200078ec0ff */
[C---:B------:R-:W-:Y:S01]  /*bda0*/  IMAD.U32 R15, R52.reuse, 0x10000, RZ ;  /* 0x00010000340f7824 */ /* 0x040fe200078e00ff */
[----:B------:R-:W-:Y:S01]  /*bdb0*/  LOP3.LUT R52, R52, 0xffff0000, RZ, 0xc0, !PT ;  /* 0xffff000034347812 */ /* 0x000fe200078ec0ff */
[----:B------:R-:W-:-:S02]  /*bdc0*/  FMUL.FTZ R61, R53, R61 ;  /* 0x0000003d353d7220 */ /* 0x000fc40000410000 */
[----:B------:R-:W-:Y:S02]  /*bdd0*/  FFMA.FTZ R53, R53, R56, -R14 ;  /* 0x0000003835357223 */ /* 0x000fe4000001080e */
[C---:B------:R-:W-:Y:S01]  /*bde0*/  IMAD.U32 R14, R46.reuse, 0x10000, RZ ;  /* 0x000100002e0e7824 */ /* 0x040fe200078e00ff */
[----:B------:R-:W-:Y:S01]  /*bdf0*/  LOP3.LUT R46, R46, 0xffff0000, RZ, 0xc0, !PT ;  /* 0xffff00002e2e7812 */ /* 0x000fe200078ec0ff */
[-C--:B------:R-:W-:Y:S02]  /*be00*/  FMUL.FTZ R51, R9, R8.reuse ;  /* 0x0000000809337220 */ /* 0x080fe40000410000 */
[----:B------:R-:W-:Y:S02]  /*be10*/  FMUL.FTZ R8, R15, R8 ;  /* 0x000000080f087220 */ /* 0x000fe40000410000 */
[----:B------:R-:W-:Y:S02]  /*be20*/  FFMA.FTZ R61, R49, R56, R61 ;  /* 0x00000038313d7223 */ /* 0x000fe4000001003d */
[----:B------:R-:W-:-:S02]  /*be30*/  FFMA.FTZ R51, R15, R12, -R51 ;  /* 0x0000000c0f337223 */ /* 0x000fc40000010833 */
[----:B------:R-:W-:Y:S02]  /*be40*/  FFMA.FTZ R9, R9, R12, R8 ;  /* 0x0000000c09097223 */ /* 0x000fe40000010008 */
[----:B------:R-:W-:Y:S02]  /*be50*/  FMUL.FTZ R56, R14, R64 ;  /* 0x000000400e387220 */ /* 0x000fe40000410000 */
[----:B------:R-:W-:Y:S02]  /*be60*/  FMUL.FTZ R12, R48, R66 ;  /* 0x00000042300c7220 */ /* 0x000fe40000410000 */
[----:B------:R-:W-:Y:S02]  /*be70*/  FMUL.FTZ R8, R46, R11 ;  /* 0x0000000b2e087220 */ /* 0x000fe40000410000 */
[----:B------:R-:W-:Y:S02]  /*be80*/  FMUL.FTZ R64, R47, R64 ;  /* 0x000000402f407220 */ /* 0x000fe40000410000 */
[----:B------:R-:W-:-:S02]  /*be90*/  FMUL.FTZ R66, R52, R66 ;  /* 0x0000004234427220 */ /* 0x000fc40000410000 */
[----:B------:R-:W-:Y:S02]  /*bea0*/  FMUL.FTZ R11, R50, R11 ;  /* 0x0000000b320b7220 */ /* 0x000fe40000410000 */
[----:B------:R-:W-:Y:S02]  /*beb0*/  FFMA.FTZ R15, R47, R13, -R56 ;  /* 0x0000000d2f0f7223 */ /* 0x000fe40000010838 */
[----:B------:R-:W-:Y:S01]  /*bec0*/  FFMA.FTZ R52, R52, R59, -R12 ;  /* 0x0000003b34347223 */ /* 0x000fe2000001080c */
[----:B------:R-:W-:Y:S01]  /*bed0*/  F2FP.BF16.PACK_AB R12, R53, R58 ;  /* 0x0000003a350c723e */ /* 0x000fe200000010ff */
[----:B------:R-:W-:Y:S01]  /*bee0*/  FFMA.FTZ R50, R50, R63, -R8 ;  /* 0x0000003f32327223 */ /* 0x000fe20000010808 */
[----:B------:R-:W-:Y:S01]  /*bef0*/  F2FP.BF16.PACK_AB R8, R61, R62 ;  /* 0x0000003e3d08723e */ /* 0x000fe200000010ff */
[----:B------:R-:W-:Y:S01]  /*bf00*/  FFMA.FTZ R64, R14, R13, R64 ;  /* 0x0000000d0e407223 */ /* 0x000fe20000010040 */
[----:B------:R-:W-:Y:S01]  /*bf10*/  F2FP.BF16.PACK_AB R14, R67, R10 ;  /* 0x0000000a430e723e */ /* 0x000fe200000010ff */
[----:B------:R-:W-:Y:S01]  /*bf20*/  FFMA.FTZ R48, R48, R59, R66 ;  /* 0x0000003b30307223 */ /* 0x000fe20000010042 */
[----:B------:R-:W-:Y:S01]  /*bf30*/  F2FP.BF16.PACK_AB R13, R52, R51 ;  /* 0x00000033340d723e */ /* 0x000fe200000010ff */
[----:B------:R-:W-:Y:S01]  /*bf40*/  FFMA.FTZ R11, R46, R63, R11 ;  /* 0x0000003f2e0b7223 */ /* 0x000fe2000001000b */
[----:B------:R-:W-:-:S02]  /*bf50*/  F2FP.BF16.PACK_AB R15, R50, R15 ;  /* 0x0000000f320f723e */ /* 0x000fc400000010ff */
[----:B------:R-:W-:Y:S02]  /*bf60*/  F2FP.BF16.PACK_AB R10, R65, R60 ;  /* 0x0000003c410a723e */ /* 0x000fe400000010ff */
[----:B------:R-:W-:Y:S01]  /*bf70*/  F2FP.BF16.PACK_AB R9, R48, R9 ;  /* 0x000000093009723e */ /* 0x000fe200000010ff */
[----:B------:R1:W-:Y:S01]  /*bf80*/  STS.128 [R55+0xc100], R12 ;  /* 0x00c1000c37007388 */ /* 0x0003e20000000c00 */
[----:B------:R-:W-:-:S05]  /*bf90*/  F2FP.BF16.PACK_AB R11, R11, R64 ;  /* 0x000000400b0b723e */ /* 0x000fca00000010ff */
[----:B------:R1:W-:Y:S02]  /*bfa0*/  STS.128 [R54+0xc100], R8 ;  /* 0x00c1000836007388 */ /* 0x0003e40000000c00 */
.L_x_135:
[----:B------:R-:W-:Y:S05]  /*bfb0*/  BSYNC B0 ;  /* 0x0000000000007941 */ /* 0x000fea0003800000 */
.L_x_134:
[----:B-1----:R-:W-:Y:S01]  /*bfc0*/  IADD3 R9, R28, 0x20, RZ ;  /* 0x000000201c097810 */ /* 0x002fe20007ffe0ff */
[----:B------:R-:W-:Y:S03]  /*bfd0*/  BSSY B0, `(.L_x_136) ;  /* 0x000006b000007945 */ /* 0x000fe60003800000 */
[----:B------:R-:W-:-:S13]  /*bfe0*/  ISETP.GE.AND P0, PT, R9, c[0x0][0x27c], PT ;  /* 0x00009f0009007a0c */ /* 0x000fda0003f06270 */
[----:B------:R-:W-:Y:S05]  /*bff0*/  @P0 BRA `(.L_x_137) ;  /* 0x0000068000000947 */ /* 0x000fea0003800000 */
[----:B------:R-:W-:Y:S01]  /*c000*/  SHF.R.S32.HI R12, RZ, 0x1f, R9 ;  /* 0x0000001fff0c7819 */ /* 0x000fe20000011409 */
[----:B------:R-:W-:Y:S01]  /*c010*/  IMAD.MOV.U32 R13, RZ, RZ, c[0x0][0x27c] ;  /* 0x00009f00ff0d7624 */ /* 0x000fe200078e00ff */
[----:B------:R-:W-:Y:S01]  /*c020*/  SHF.R.S32.HI R8, RZ, 0x1f, R29 ;  /* 0x0000001fff087819 */ /* 0x000fe2000001141d */
[----:B------:R-:W-:Y:S01]  /*c030*/  IMAD.SHL.U32 R14, R29, 0x40, RZ ;  /* 0x000000401d0e7824 */ /* 0x000fe200078e00ff */
[CC--:B------:R-:W-:Y:S01]  /*c040*/  LEA.HI R15, R12.reuse, R9.reuse, RZ, 0x3 ;  /* 0x000000090c0f7211 */ /* 0x0c0fe200078f18ff */
[----:B------:R-:W-:Y:S01]  /*c050*/  IMAD.U32 R54, R45, 0x10000, RZ ;  /* 0x000100002d367824 */ /* 0x000fe200078e00ff */
[----:B------:R-:W-:Y:S02]  /*c060*/  LEA.HI R12, R12, R9, RZ, 0x6 ;  /* 0x000000090c0c7211 */ /* 0x000fe400078f30ff */
[----:B------:R-:W-:Y:S02]  /*c070*/  SHF.R.S32.HI R10, RZ, 0x3, R15 ;  /* 0x00000003ff0a7819 */ /* 0x000fe4000001140f */
[----:B------:R-:W-:Y:S01]  /*c080*/  LOP3.LUT R14, R14, 0x1c0, RZ, 0xc0, !PT ;  /* 0x000001c00e0e7812 */ /* 0x000fe200078ec0ff */
[----:B------:R-:W-:Y:S01]  /*c090*/  IMAD.SHL.U32 R12, R12, 0x80, RZ ;  /* 0x000000800c0c7824 */ /* 0x000fe200078e00ff */
[----:B------:R-:W-:-:S02]  /*c0a0*/  LEA.HI R13, R13, R10, RZ, 0x1d ;  /* 0x0000000a0d0d7211 */ /* 0x000fc400078fe8ff */
[----:B------:R-:W-:Y:S02]  /*c0b0*/  LEA.HI R9, R8, R29, RZ, 0x3 ;  /* 0x0000001d08097211 */ /* 0x000fe400078f18ff */
[----:B------:R-:W-:Y:S01]  /*c0c0*/  SHF.R.S32.HI R10, RZ, 0x1f, R13 ;  /* 0x0000001fff0a7819 */ /* 0x000fe2000001140d */
[----:B------:R-:W-:Y:S01]  /*c0d0*/  IMAD.SHL.U32 R11, R13, 0x8, RZ ;  /* 0x000000080d0b7824 */ /* 0x000fe200078e00ff */
[----:B------:R-:W-:Y:S02]  /*c0e0*/  LOP3.LUT R15, R14, 0x38, R15, 0xf8, !PT ;  /* 0x000000380e0f7812 */ /* 0x000fe400078ef80f */
[----:B------:R-:W-:Y:S02]  /*c0f0*/  LEA.HI R10, R10, R13, RZ, 0x3 ;  /* 0x0000000d0a0a7211 */ /* 0x000fe400078f18ff */
[----:B------:R-:W-:Y:S02]  /*c100*/  SHF.R.U32.HI R8, RZ, 0x3, R14 ;  /* 0x00000003ff087819 */ /* 0x000fe4000001160e */
[----:B------:R-:W-:Y:S01]  /*c110*/  SHF.L.U32 R9, R9, 0x6, RZ ;  /* 0x0000000609097819 */ /* 0x000fe200000006ff */
[----:B------:R-:W-:Y:S01]  /*c120*/  IMAD.SHL.U32 R10, R10, 0x400, RZ ;  /* 0x000004000a0a7824 */ /* 0x000fe200078e00ff */
[----:B------:R-:W-:-:S02]  /*c130*/  LOP3.LUT R12, R12, 0x7fffe000, RZ, 0xc0, !PT ;  /* 0x7fffe0000c0c7812 */ /* 0x000fc400078ec0ff */
[----:B------:R-:W-:Y:S02]  /*c140*/  LOP3.LUT R15, R15, R8, RZ, 0x3c, !PT ;  /* 0x000000080f0f7212 */ /* 0x000fe400078e3cff */
[----:B------:R-:W-:Y:S02]  /*c150*/  LOP3.LUT R9, R9, 0xfffffe00, RZ, 0xc0, !PT ;  /* 0xfffffe0009097812 */ /* 0x000fe400078ec0ff */
[----:B------:R-:W-:Y:S02]  /*c160*/  LOP3.LUT R11, R14, 0x38, R11, 0xf8, !PT ;  /* 0x000000380e0b7812 */ /* 0x000fe400078ef80b */
[----:B------:R-:W-:Y:S02]  /*c170*/  IADD3 R12, R15, R12, R9 ;  /* 0x0000000c0f0c7210 */ /* 0x000fe40007ffe009 */
[----:B------:R-:W-:Y:S02]  /*c180*/  LOP3.LUT R46, R11, R8, RZ, 0x3c, !PT ;  /* 0x000000080b2e7212 */ /* 0x000fe400078e3cff */
[----:B------:R-:W-:Y:S01]  /*c190*/  LOP3.LUT R10, R10, 0x7fffe000, RZ, 0xc0, !PT ;  /* 0x7fffe0000a0a7812 */ /* 0x000fe200078ec0ff */
[----:B------:R-:W-:-:S03]  /*c1a0*/  IMAD.SHL.U32 R47, R12, 0x2, RZ ;  /* 0x000000020c2f7824 */ /* 0x000fc600078e00ff */
[----:B------:R-:W-:Y:S02]  /*c1b0*/  IADD3 R46, R46, R10, R9 ;  /* 0x0000000a2e2e7210 */ /* 0x000fe40007ffe009 */
[----:B------:R-:W1:Y:S02]  /*c1c0*/  LDS.128 R12, [R47+0xc100] ;  /* 0x00c100002f0c7984 */ /* 0x000e640000000c00 */
[----:B------:R-:W-:-:S05]  /*c1d0*/  SHF.L.U32 R46, R46, 0x1, RZ ;  /* 0x000000012e2e7819 */ /* 0x000fca00000006ff */
[----:B------:R-:W2:Y:S01]  /*c1e0*/  LDS.128 R8, [R46+0xc100] ;  /* 0x00c100002e087984 */ /* 0x000ea20000000c00 */
[C---:B-1----:R-:W-:Y:S01]  /*c1f0*/  IMAD.U32 R49, R12.reuse, 0x10000, RZ ;  /* 0x000100000c317824 */ /* 0x042fe200078e00ff */
[----:B------:R-:W-:Y:S01]  /*c200*/  LOP3.LUT R48, R12, 0xffff0000, RZ, 0xc0, !PT ;  /* 0xffff00000c307812 */ /* 0x000fe200078ec0ff */
[C---:B------:R-:W-:Y:S01]  /*c210*/  IMAD.U32 R12, R13.reuse, 0x10000, RZ ;  /* 0x000100000d0c7824 */ /* 0x040fe200078e00ff */
[----:B------:R-:W-:Y:S01]  /*c220*/  LOP3.LUT R51, R13, 0xffff0000, RZ, 0xc0, !PT ;  /* 0xffff00000d337812 */ /* 0x000fe200078ec0ff */
[C---:B------:R-:W-:Y:S01]  /*c230*/  IMAD.U32 R13, R15.reuse, 0x10000, RZ ;  /* 0x000100000f0d7824 */ /* 0x040fe200078e00ff */
[----:B------:R-:W-:Y:S01]  /*c240*/  LOP3.LUT R53, R15, 0xffff0000, RZ, 0xc0, !PT ;  /* 0xffff00000f357812 */ /* 0x000fe200078ec0ff */
[C---:B--2---:R-:W-:Y:S01]  /*c250*/  IMAD.U32 R52, R8.reuse, 0x10000, RZ ;  /* 0x0001000008347824 */ /* 0x044fe200078e00ff */
[----:B------:R-:W-:Y:S01]  /*c260*/  LOP3.LUT R15, R8, 0xffff0000, RZ, 0xc0, !PT ;  /* 0xffff0000080f7812 */ /* 0x000fe200078ec0ff */
[----:B------:R-:W-:Y:S01]  /*c270*/  IMAD.U32 R55, R11, 0x10000, RZ ;  /* 0x000100000b377824 */ /* 0x000fe200078e00ff */
[----:B------:R-:W-:-:S02]  /*c280*/  SHF.L.U32 R8, R9, 0x10, RZ ;  /* 0x0000001009087819 */ /* 0x000fc400000006ff */
[----:B------:R-:W-:Y:S01]  /*c290*/  LOP3.LUT R58, R9, 0xffff0000, RZ, 0xc0, !PT ;  /* 0xffff0000093a7812 */ /* 0x000fe200078ec0ff */
[----:B------:R-:W-:Y:S01]  /*c2a0*/  IMAD.U32 R9, R41, 0x10000, RZ ;  /* 0x0001000029097824 */ /* 0x000fe200078e00ff */
[C---:B------:R-:W-:Y:S02]  /*c2b0*/  SHF.L.U32 R57, R10.reuse, 0x10, RZ ;  /* 0x000000100a397819 */ /* 0x040fe400000006ff */
[----:B------:R-:W-:Y:S01]  /*c2c0*/  LOP3.LUT R56, R10, 0xffff0000, RZ, 0xc0, !PT ;  /* 0xffff00000a387812 */ /* 0x000fe200078ec0ff */
[-C--:B------:R-:W-:Y:S01]  /*c2d0*/  FMUL.FTZ R10, R9, R52.reuse ;  /* 0x00000034090a7220 */ /* 0x080fe20000410000 */
[----:B------:R-:W-:Y:S01]  /*c2e0*/  LOP3.LUT R41, R41, 0xffff0000, RZ, 0xc0, !PT ;  /* 0xffff000029297812 */ /* 0x000fe200078ec0ff */
[----:B------:R-:W-:Y:S01]  /*c2f0*/  FMUL.FTZ R52, R54, R52 ;  /* 0x0000003436347220 */ /* 0x000fe20000410000 */
[----:B------:R-:W-:Y:S01]  /*c300*/  SHF.L.U32 R50, R14, 0x10, RZ ;  /* 0x000000100e327819 */ /* 0x000fe200000006ff */
        /* <DEDUP_REMOVED lines=8> */
[----:B------:R-:W-:Y:S01]  /*c390*/  FMUL.FTZ R15, R54, R15 ;  /* 0x0000000f360f7220 */ /* 0x000fe20000410000 */
[----:B------:R-:W-:Y:S01]  /*c3a0*/  LOP3.LUT R14, R14, 0xffff0000, RZ, 0xc0, !PT ;  /* 0xffff00000e0e7812 */ /* 0x000fe200078ec0ff */
[-C--:B------:R-:W-:Y:S01]  /*c3b0*/  FMUL.FTZ R49, R45, R57.reuse ;  /* 0x000000392d317220 */ /* 0x080fe20000410000 */
[----:B------:R-:W-:Y:S01]  /*c3c0*/  LOP3.LUT R11, R11, 0xffff0000, RZ, 0xc0, !PT ;  /* 0xffff00000b0b7812 */ /* 0x000fe200078ec0ff */
[----:B------:R-:W-:-:S02]  /*c3d0*/  FMUL.FTZ R57, R9, R57 ;  /* 0x0000003909397220 */ /* 0x000fc40000410000 */
[-C--:B------:R-:W-:Y:S02]  /*c3e0*/  FFMA.FTZ R59, R54, R48.reuse, -R59 ;  /* 0x00000030363b7223 */ /* 0x080fe4000001083b */
[----:B------:R-:W-:Y:S02]  /*c3f0*/  FFMA.FTZ R15, R41, R48, R15 ;  /* 0x00000030290f7223 */ /* 0x000fe4000001000f */
[-C--:B------:R-:W-:Y:S02]  /*c400*/  FFMA.FTZ R49, R9, R50.reuse, -R49 ;  /* 0x0000003209317223 */ /* 0x080fe40000010831 */
[----:B------:R-:W-:Y:S01]  /*c410*/  FFMA.FTZ R57, R45, R50, R57 ;  /* 0x000000322d397223 */ /* 0x000fe20000010039 */
[C---:B------:R-:W-:Y:S01]  /*c420*/  SHF.L.U32 R50, R38.reuse, 0x10, RZ ;  /* 0x0000001026327819 */ /* 0x040fe200000006ff */
[-C--:B------:R-:W-:Y:S01]  /*c430*/  FMUL.FTZ R48, R39, R56.reuse ;  /* 0x0000003827307220 */ /* 0x080fe20000410000 */
[----:B------:R-:W-:Y:S01]  /*c440*/  LOP3.LUT R38, R38, 0xffff0000, RZ, 0xc0, !PT ;  /* 0xffff000026267812 */ /* 0x000fe200078ec0ff */
[----:B------:R-:W-:-:S02]  /*c450*/  FMUL.FTZ R56, R43, R56 ;  /* 0x000000382b387220 */ /* 0x000fc40000410000 */
[C---:B------:R-:W-:Y:S01]  /*c460*/  IMAD.U32 R9, R40.reuse, 0x10000, RZ ;  /* 0x0001000028097824 */ /* 0x040fe200078e00ff */
[----:B------:R-:W-:Y:S01]  /*c470*/  LOP3.LUT R40, R40, 0xffff0000, RZ, 0xc0, !PT ;  /* 0xffff000028287812 */ /* 0x000fe200078ec0ff */
[C---:B------:R-:W-:Y:S01]  /*c480*/  IMAD.U32 R41, R44.reuse, 0x10000, RZ ;  /* 0x000100002c297824 */ /* 0x040fe200078e00ff */
[----:B------:R-:W-:Y:S01]  /*c490*/  LOP3.LUT R44, R44, 0xffff0000, RZ, 0xc0, !PT ;  /* 0xffff00002c2c7812 */ /* 0x000fe200078ec0ff */
[C---:B------:R-:W-:Y:S01]  /*c4a0*/  IMAD.U32 R54, R42.reuse, 0x10000, RZ ;  /* 0x000100002a367824 */ /* 0x040fe200078e00ff */
[----:B------:R-:W-:Y:S01]  /*c4b0*/  LOP3.LUT R42, R42, 0xffff0000, RZ, 0xc0, !PT ;  /* 0xffff00002a2a7812 */ /* 0x000fe200078ec0ff */
[-C--:B------:R-:W-:Y:S02]  /*c4c0*/  FFMA.FTZ R48, R43, R14.reuse, -R48 ;  /* 0x0000000e2b307223 */ /* 0x080fe40000010830 */
[----:B------:R-:W-:Y:S02]  /*c4d0*/  FFMA.FTZ R56, R39, R14, R56 ;  /* 0x0000000e27387223 */ /* 0x000fe40000010038 */
[----:B------:R-:W-:-:S02]  /*c4e0*/  FMUL.FTZ R43, R9, R8 ;  /* 0x00000008092b7220 */ /* 0x000fc40000410000 */
[-C--:B------:R-:W-:Y:S02]  /*c4f0*/  FMUL.FTZ R14, R50, R55.reuse ;  /* 0x00000037320e7220 */ /* 0x080fe40000410000 */
[C---:B------:R-:W-:Y:S02]  /*c500*/  FMUL.FTZ R8, R41.reuse, R8 ;  /* 0x0000000829087220 */ /* 0x040fe40000410000 */
[C---:B------:R-:W-:Y:S02]  /*c510*/  FMUL.FTZ R55, R54.reuse, R55 ;  /* 0x0000003736377220 */ /* 0x040fe40000410000 */
[-C--:B------:R-:W-:Y:S02]  /*c520*/  FFMA.FTZ R43, R41, R12.reuse, -R43 ;  /* 0x0000000c292b7223 */ /* 0x080fe4000001082b */
[----:B------:R-:W-:Y:S02]  /*c530*/  FFMA.FTZ R9, R9, R12, R8 ;  /* 0x0000000c09097223 */ /* 0x000fe40000010008 */
[----:B------:R-:W-:Y:S01]  /*c540*/  FFMA.FTZ R54, R54, R13, -R14 ;  /* 0x0000000d36367223 */ /* 0x000fe2000001080e */
[----:B------:R-:W-:Y:S01]  /*c550*/  F2FP.BF16.PACK_AB R14, R48, R49 ;  /* 0x00000031300e723e */ /* 0x000fe200000010ff */
[----:B------:R-:W-:-:S02]  /*c560*/  FFMA.FTZ R55, R50, R13, R55 ;  /* 0x0000000d32377223 */ /* 0x000fc40000010037 */
[-C--:B------:R-:W-:Y:S02]  /*c570*/  FMUL.FTZ R13, R40, R58.reuse ;  /* 0x0000003a280d7220 */ /* 0x080fe40000410000 */
[-C--:B------:R-:W-:Y:S02]  /*c580*/  FMUL.FTZ R12, R38, R11.reuse ;  /* 0x0000000b260c7220 */ /* 0x080fe40000410000 */
[----:B------:R-:W-:Y:S02]  /*c590*/  FMUL.FTZ R58, R44, R58 ;  /* 0x0000003a2c3a7220 */ /* 0x000fe40000410000 */
[----:B------:R-:W-:Y:S02]  /*c5a0*/  FMUL.FTZ R8, R42, R11 ;  /* 0x0000000b2a087220 */ /* 0x000fe40000410000 */
[----:B------:R-:W-:Y:S02]  /*c5b0*/  FFMA.FTZ R44, R44, R51, -R13 ;  /* 0x000000332c2c7223 */ /* 0x000fe4000001080d */
[----:B------:R-:W-:Y:S01]  /*c5c0*/  FFMA.FTZ R11, R42, R53, -R12 ;  /* 0x000000352a0b7223 */ /* 0x000fe2000001080c */
[----:B------:R-:W-:Y:S01]  /*c5d0*/  F2FP.BF16.PACK_AB R12, R59, R10 ;  /* 0x0000000a3b0c723e */ /* 0x000fe200000010ff */
[----:B------:R-:W-:Y:S01]  /*c5e0*/  FFMA.FTZ R40, R40, R51, R58 ;  /* 0x0000003328287223 */ /* 0x000fe2000001003a */
[----:B------:R-:W-:Y:S01]  /*c5f0*/  F2FP.BF16.PACK_AB R13, R44, R43 ;  /* 0x0000002b2c0d723e */ /* 0x000fe200000010ff */
[----:B------:R-:W-:Y:S01]  /*c600*/  FFMA.FTZ R38, R38, R53, R8 ;  /* 0x0000003526267223 */ /* 0x000fe20000010008 */
[----:B------:R-:W-:-:S02]  /*c610*/  F2FP.BF16.PACK_AB R8, R15, R52 ;  /* 0x000000340f08723e */ /* 0x000fc400000010ff */
[----:B------:R-:W-:Y:S02]  /*c620*/  F2FP.BF16.PACK_AB R15, R11, R54 ;  /* 0x000000360b0f723e */ /* 0x000fe400000010ff */
[----:B------:R-:W-:Y:S02]  /*c630*/  F2FP.BF16.PACK_AB R10, R56, R57 ;  /* 0x00000039380a723e */ /* 0x000fe400000010ff */
[----:B------:R-:W-:Y:S01]  /*c640*/  F2FP.BF16.PACK_AB R9, R40, R9 ;  /* 0x000000092809723e */ /* 0x000fe200000010ff */
[----:B------:R1:W-:Y:S01]  /*c650*/  STS.128 [R47+0xc100], R12 ;  /* 0x00c1000c2f007388 */ /* 0x0003e20000000c00 */
[----:B------:R-:W-:-:S05]  /*c660*/  F2FP.BF16.PACK_AB R11, R38, R55 ;  /* 0x00000037260b723e */ /* 0x000fca00000010ff */
[----:B------:R1:W-:Y:S02]  /*c670*/  STS.128 [R46+0xc100], R8 ;  /* 0x00c100082e007388 */ /* 0x0003e40000000c00 */
.L_x_137:
[----:B------:R-:W-:Y:S05]  /*c680*/  BSYNC B0 ;  /* 0x0000000000007941 */ /* 0x000fea0003800000 */
.L_x_136:
[----:B------:R-:W-:-:S04]  /*c690*/  IADD3 R28, R28, 0x40, RZ ;  /* 0x000000401c1c7810 */ /* 0x000fc80007ffe0ff */
[----:B------:R-:W-:-:S13]  /*c6a0*/  ISETP.GE.AND P0, PT, R28, c[0x0][0x27c], PT ;  /* 0x00009f001c007a0c */ /* 0x000fda0003f06270 */
[----:B------:R-:W-:Y:S05]  /*c6b0*/  @P0 BRA `(.L_x_115) ;  /* 0x0000068000000947 */ /* 0x000fea0003800000 */
[----:B-1----:R-:W-:Y:S01]  /*c6c0*/  SHF.R.S32.HI R13, RZ, 0x1f, R28 ;  /* 0x0000001fff0d7819 */ /* 0x002fe2000001141c */
[----:B------:R-:W-:Y:S01]  /*c6d0*/  IMAD.MOV.U32 R11, RZ, RZ, c[0x0][0x27c] ;  /* 0x00009f00ff0b7624 */ /* 0x000fe200078e00ff */
[----:B------:R-:W-:Y:S01]  /*c6e0*/  SHF.R.S32.HI R8, RZ, 0x1f, R29 ;  /* 0x0000001fff087819 */ /* 0x000fe2000001141d */
[----:B------:R-:W-:Y:S01]  /*c6f0*/  IMAD.SHL.U32 R12, R29, 0x40, RZ ;  /* 0x000000401d0c7824 */ /* 0x000fe200078e00ff */
[CC--:B------:R-:W-:Y:S02]  /*c700*/  LEA.HI R9, R13.reuse, R28.reuse, RZ, 0x3 ;  /* 0x0000001c0d097211 */ /* 0x0c0fe400078f18ff */
        /* <DEDUP_REMOVED lines=10> */
[----:B------:R-:W-:Y:S02]  /*c7b0*/  SHF.L.U32 R8, R8, 0x6, RZ ;  /* 0x0000000608087819 */ /* 0x000fe400000006ff */
[----:B------:R-:W-:Y:S01]  /*c7c0*/  SHF.R.U32.HI R9, RZ, 0x3, R12 ;  /* 0x00000003ff097819 */ /* 0x000fe2000001160c */
[----:B------:R-:W-:Y:S01]  /*c7d0*/  IMAD.SHL.U32 R11, R10, 0x400, RZ ;  /* 0x000004000a0b7824 */ /* 0x000fe200078e00ff */
[----:B------:R-:W-:-:S02]  /*c7e0*/  LOP3.LUT R12, R12, 0x38, R15, 0xf8, !PT ;  /* 0x000000380c0c7812 */ /* 0x000fc400078ef80f */
[----:B------:R-:W-:Y:S02]  /*c7f0*/  LOP3.LUT R13, R13, 0x7fffe000, RZ, 0xc0, !PT ;  /* 0x7fffe0000d0d7812 */ /* 0x000fe400078ec0ff */
[----:B------:R-:W-:Y:S02]  /*c800*/  LOP3.LUT R8, R8, 0xfffffe00, RZ, 0xc0, !PT ;  /* 0xfffffe0008087812 */ /* 0x000fe400078ec0ff */
[-C--:B------:R-:W-:Y:S02]  /*c810*/  LOP3.LUT R14, R14, R9.reuse, RZ, 0x3c, !PT ;  /* 0x000000090e0e7212 */ /* 0x080fe400078e3cff */
[----:B------:R-:W-:Y:S02]  /*c820*/  LOP3.LUT R10, R12, R9, RZ, 0x3c, !PT ;  /* 0x000000090c0a7212 */ /* 0x000fe400078e3cff */
[----:B------:R-:W-:Y:S02]  /*c830*/  LOP3.LUT R9, R11, 0x7fffe000, RZ, 0xc0, !PT ;  /* 0x7fffe0000b097812 */ /* 0x000fe400078ec0ff */
[----:B------:R-:W-:-:S02]  /*c840*/  IADD3 R13, R14, R13, R8 ;  /* 0x0000000d0e0d7210 */ /* 0x000fc40007ffe008 */
[----:B------:R-:W-:-:S03]  /*c850*/  IADD3 R9, R10, R9, R8 ;  /* 0x000000090a097210 */ /* 0x000fc60007ffe008 */
[----:B------:R-:W-:Y:S01]  /*c860*/  IMAD.SHL.U32 R29, R13, 0x2, RZ ;  /* 0x000000020d1d7824 */ /* 0x000fe200078e00ff */
[----:B------:R-:W-:-:S04]  /*c870*/  SHF.L.U32 R28, R9, 0x1, RZ ;  /* 0x00000001091c7819 */ /* 0x000fc800000006ff */
[----:B------:R-:W1:Y:S04]  /*c880*/  LDS.128 R12, [R29+0xc100] ;  /* 0x00c100001d0c7984 */ /* 0x000e680000000c00 */
[----:B------:R-:W2:Y:S01]  /*c890*/  LDS.128 R8, [R28+0xc100] ;  /* 0x00c100001c087984 */ /* 0x000ea20000000c00 */
[C---:B-1----:R-:W-:Y:S01]  /*c8a0*/  IMAD.U32 R39, R12.reuse, 0x10000, RZ ;  /* 0x000100000c277824 */ /* 0x042fe200078e00ff */
[----:B------:R-:W-:Y:S01]  /*c8b0*/  LOP3.LUT R38, R12, 0xffff0000, RZ, 0xc0, !PT ;  /* 0xffff00000c267812 */ /* 0x000fe200078ec0ff */
[C---:B------:R-:W-:Y:S01]  /*c8c0*/  IMAD.U32 R12, R13.reuse, 0x10000, RZ ;  /* 0x000100000d0c7824 */ /* 0x040fe200078e00ff */
[----:B------:R-:W-:Y:S01]  /*c8d0*/  LOP3.LUT R41, R13, 0xffff0000, RZ, 0xc0, !PT ;  /* 0xffff00000d297812 */ /* 0x000fe200078ec0ff */
[C---:B--2---:R-:W-:Y:S01]  /*c8e0*/  IMAD.U32 R44, R8.reuse, 0x10000, RZ ;  /* 0x00010000082c7824 */ /* 0x044fe200078e00ff */
[----:B------:R-:W-:Y:S01]  /*c8f0*/  LOP3.LUT R43, R8, 0xffff0000, RZ, 0xc0, !PT ;  /* 0xffff0000082b7812 */ /* 0x000fe200078ec0ff */
[C---:B------:R-:W-:Y:S01]  /*c900*/  IMAD.U32 R13, R15.reuse, 0x10000, RZ ;  /* 0x000100000f0d7824 */ /* 0x040fe200078e00ff */
[----:B------:R-:W-:Y:S01]  /*c910*/  LOP3.LUT R45, R15, 0xffff0000, RZ, 0xc0, !PT ;  /* 0xffff00000f2d7812 */ /* 0x000fe200078ec0ff */
[----:B------:R-:W-:Y:S01]  /*c920*/  IMAD.U32 R8, R9, 0x10000, RZ ;  /* 0x0001000009087824 */ /* 0x000fe200078e00ff */
[----:B------:R-:W-:Y:S01]  /*c930*/  SHF.L.U32 R42, R10, 0x10, RZ ;  /* 0x000000100a2a7819 */ /* 0x000fe200000006ff */
[----:B------:R-:W-:Y:S01]  /*c940*/  IMAD.U32 R15, R31, 0x10000, RZ ;  /* 0x000100001f0f7824 */ /* 0x000fe200078e00ff */
[----:B------:R-:W-:Y:S01]  /*c950*/  LOP3.LUT R48, R9, 0xffff0000, RZ, 0xc0, !PT ;  /* 0xffff000009307812 */ /* 0x000fe200078ec0ff */
[----:B------:R-:W-:Y:S01]  /*c960*/  IMAD.U32 R46, R11, 0x10000, RZ ;  /* 0x000100000b2e7824 */ /* 0x000fe200078e00ff */
[----:B------:R-:W-:-:S02]  /*c970*/  SHF.L.U32 R9, R35, 0x10, RZ ;  /* 0x0000001023097819 */ /* 0x000fc400000006ff */
[----:B------:R-:W-:Y:S01]  /*c980*/  LOP3.LUT R47, R10, 0xffff0000, RZ, 0xc0, !PT ;  /* 0xffff00000a2f7812 */ /* 0x000fe200078ec0ff */
[-C--:B------:R-:W-:Y:S01]  /*c990*/  FMUL.FTZ R10, R15, R42.reuse ;  /* 0x0000002a0f0a7220 */ /* 0x080fe20000410000 */
[C---:B------:R-:W-:Y:S01]  /*c9a0*/  SHF.L.U32 R40, R14.reuse, 0x10, RZ ;  /* 0x000000100e287819 */ /* 0x040fe200000006ff */
[----:B------:R-:W-:Y:S01]  /*c9b0*/  FMUL.FTZ R42, R9, R42 ;  /* 0x0000002a092a7220 */ /* 0x000fe20000410000 */
[----:B------:R-:W-:Y:S02]  /*c9c0*/  LOP3.LUT R31, R31, 0xffff0000, RZ, 0xc0, !PT ;  /* 0xffff00001f1f7812 */ /* 0x000fe400078ec0ff */
        /* <DEDUP_REMOVED lines=11> */
[----:B------:R-:W-:-:S02]  /*ca80*/  FMUL.FTZ R40, R9, R44 ;  /* 0x0000002c09287220 */ /* 0x000fc40000410000 */
[----:B------:R-:W-:Y:S02]  /*ca90*/  FMUL.FTZ R44, R15, R44 ;  /* 0x0000002c0f2c7220 */ /* 0x000fe40000410000 */
[-C--:B------:R-:W-:Y:S02]  /*caa0*/  FFMA.FTZ R49, R35, R14.reuse, -R49 ;  /* 0x0000000e23317223 */ /* 0x080fe40000010831 */
[----:B------:R-:W-:Y:S02]  /*cab0*/  FFMA.FTZ R47, R31, R14, R47 ;  /* 0x0000000e1f2f7223 */ /* 0x000fe4000001002f */
[----:B------:R-:W-:Y:S02]  /*cac0*/  FFMA.FTZ R44, R9, R39, R44 ;  /* 0x00000027092c7223 */ /* 0x000fe4000001002c */
[----:B------:R-:W-:Y:S02]  /*cad0*/  FMUL.FTZ R14, R33, R43 ;  /* 0x0000002b210e7220 */ /* 0x000fe40000410000 */
[----:B------:R-:W-:-:S02]  /*cae0*/  FFMA.FTZ R40, R15, R39, -R40 ;  /* 0x000000270f287223 */ /* 0x000fc40000010828 */
[C---:B------:R-:W-:Y:S01]  /*caf0*/  IMAD.U32 R9, R32.reuse, 0x10000, RZ ;  /* 0x0001000020097824 */ /* 0x040fe200078e00ff */
[----:B------:R-:W-:Y:S01]  /*cb00*/  LOP3.LUT R32, R32, 0xffff0000, RZ, 0xc0, !PT ;  /* 0xffff000020207812 */ /* 0x000fe200078ec0ff */
[C---:B------:R-:W-:Y:S01]  /*cb10*/  IMAD.U32 R15, R36.reuse, 0x10000, RZ ;  /* 0x00010000240f7824 */ /* 0x040fe200078e00ff */
[----:B------:R-:W-:Y:S01]  /*cb20*/  LOP3.LUT R36, R36, 0xffff0000, RZ, 0xc0, !PT ;  /* 0xffff000024247812 */ /* 0x000fe200078ec0ff */
[C---:B------:R-:W-:Y:S02]  /*cb30*/  FMUL.FTZ R43, R37.reuse, R43 ;  /* 0x0000002b252b7220 */ /* 0x040fe40000410000 */
[----:B------:R-:W-:Y:S01]  /*cb40*/  FFMA.FTZ R37, R37, R38, -R14 ;  /* 0x0000002625257223 */ /* 0x000fe2000001080e */
[C---:B------:R-:W-:Y:S01]  /*cb50*/  SHF.L.U32 R14, R30.reuse, 0x10, RZ ;  /* 0x000000101e0e7819 */ /* 0x040fe200000006ff */
[-C--:B------:R-:W-:Y:S01]  /*cb60*/  FMUL.FTZ R35, R9, R8.reuse ;  /* 0x0000000809237220 */ /* 0x080fe20000410000 */
[----:B------:R-:W-:Y:S01]  /*cb70*/  LOP3.LUT R30, R30, 0xffff0000, RZ, 0xc0, !PT ;  /* 0xffff00001e1e7812 */ /* 0x000fe200078ec0ff */
[C---:B------:R-:W-:Y:S01]  /*cb80*/  IMAD.U32 R31, R34.reuse, 0x10000, RZ ;  /* 0x00010000221f7824 */ /* 0x040fe200078e00ff */
[----:B------:R-:W-:Y:S01]  /*cb90*/  LOP3.LUT R34, R34, 0xffff0000, RZ, 0xc0, !PT ;  /* 0xffff000022227812 */ /* 0x000fe200078ec0ff */
[----:B------:R-:W-:-:S02]  /*cba0*/  FMUL.FTZ R8, R15, R8 ;  /* 0x000000080f087220 */ /* 0x000fc40000410000 */
[----:B------:R-:W-:Y:S02]  /*cbb0*/  FFMA.FTZ R43, R33, R38, R43 ;  /* 0x00000026212b7223 */ /* 0x000fe4000001002b */
[-C--:B------:R-:W-:Y:S02]  /*cbc0*/  FFMA.FTZ R35, R15, R12.reuse, -R35 ;  /* 0x0000000c0f237223 */ /* 0x080fe40000010823 */
[----:B------:R-:W-:Y:S02]  /*cbd0*/  FFMA.FTZ R9, R9, R12, R8 ;  /* 0x0000000c09097223 */ /* 0x000fe40000010008 */
[----:B------:R-:W-:Y:S02]  /*cbe0*/  FMUL.FTZ R38, R14, R46 ;  /* 0x0000002e0e267220 */ /* 0x000fe40000410000 */
[----:B------:R-:W-:Y:S02]  /*cbf0*/  FMUL.FTZ R12, R32, R48 ;  /* 0x00000030200c7220 */ /* 0x000fe40000410000 */
[----:B------:R-:W-:-:S02]  /*cc00*/  FMUL.FTZ R8, R30, R11 ;  /* 0x0000000b1e087220 */ /* 0x000fc40000410000 */
[C---:B------:R-:W-:Y:S02]  /*cc10*/  FMUL.FTZ R46, R31.reuse, R46 ;  /* 0x0000002e1f2e7220 */ /* 0x040fe40000410000 */
[----:B------:R-:W-:Y:S02]  /*cc20*/  FMUL.FTZ R48, R36, R48 ;  /* 0x0000003024307220 */ /* 0x000fe40000410000 */
        /* <DEDUP_REMOVED lines=17> */
.L_x_115:
[----:B------:R-:W-:Y:S05]  /*cd40*/  BSYNC B2 ;  /* 0x0000000000027941 */ /* 0x000fea0003800000 */
.L_x_99:
[----:B-1----:R-:W-:Y:S01]  /*cd50*/  IMAD R8, R25, c[0x0][0x208], RZ ;  /* 0x0000820019087a24 */ /* 0x002fe200078e02ff */
[----:B------:R-:W-:Y:S01]  /*cd60*/  SHF.R.S32.HI R9, RZ, 0x4, R22 ;  /* 0x00000004ff097819 */ /* 0x000fe20000011416 */
[----:B------:R-:W-:Y:S01]  /*cd70*/  IMAD.WIDE.U32 R10, R215, c[0x0][0x208], RZ ;  /* 0x00008200d70a7a25 */ /* 0x000fe200078e00ff */
[----:B------:R-:W-:Y:S01]  /*cd80*/  SHF.R.S32.HI R12, RZ, 0x1f, R17 ;  /* 0x0000001fff0c7819 */ /* 0x000fe20000011411 */
[----:B------:R-:W-:-:S04]  /*cd90*/  DEPBAR.LE SB0, 0x0 ;  /* 0x000080000000791a */ /* 0x000fc80000000000 */
[----:B------:R-:W-:Y:S01]  /*cda0*/  IMAD R8, R215, c[0x0][0x20c], R8 ;  /* 0x00008300d7087a24 */ /* 0x000fe200078e0208 */
[----:B------:R-:W-:Y:S01]  /*cdb0*/  LEA.HI R145, R12, R17, RZ, 0x3 ;  /* 0x000000110c917211 */ /* 0x000fe200078f18ff */
[----:B------:R-:W-:Y:S01]  /*cdc0*/  IMAD R13, R24, c[0x0][0x218], RZ ;  /* 0x00008600180d7a24 */ /* 0x000fe200078e02ff */
[----:B------:R-:W-:Y:S01]  /*cdd0*/  SHF.L.U32 R12, R18, 0x6, RZ ;  /* 0x00000006120c7819 */ /* 0x000fe200000006ff */
[----:B------:R-:W-:Y:S01]  /*cde0*/  IMAD.IADD R11, R11, 0x1, R8 ;  /* 0x000000010b0b7824 */ /* 0x000fe200078e0208 */
[----:B------:R-:W-:Y:S01]  /*cdf0*/  LOP3.LUT R145, R145, 0xfffffff8, RZ, 0xc0, !PT ;  /* 0xfffffff891917812 */ /* 0x000fe200078ec0ff */
[----:B------:R-:W-:Y:S01]  /*ce00*/  IMAD R13, R214, c[0x0][0x21c], R13 ;  /* 0x00008700d60d7a24 */ /* 0x000fe200078e020d */
[----:B------:R-:W-:Y:S01]  /*ce10*/  LOP3.LUT R12, R12, 0x1c0, RZ, 0xc0, !PT ;  /* 0x000001c00c0c7812 */ /* 0x000fe200078ec0ff */
[----:B------:R-:W-:Y:S01]  /*ce20*/  IMAD.WIDE.U32 R10, R214, c[0x0][0x218], R10 ;  /* 0x00008600d60a7a25 */ /* 0x000fe200078e000a */
[----:B------:R-:W-:Y:S01]  /*ce30*/  BAR.SYNC.DEFER_BLOCKING 0x0 ;  /* 0x0000000000007b1d */ /* 0x000fe20000010000 */
[----:B------:R-:W-:-:S02]  /*ce40*/  ISETP.GE.AND P2, PT, R134, c[0x0][0x1d4], PT ;  /* 0x0000750086007a0c */ /* 0x000fc40003f46270 */
[----:B------:R-:W-:Y:S01]  /*ce50*/  IMAD.SHL.U32 R8, R20, 0x40, RZ ;  /* 0x0000004014087824 */ /* 0x000fe200078e00ff */
[----:B------:R-:W-:Y:S01]  /*ce60*/  IADD3 R26, P0, R26, R10, RZ ;  /* 0x0000000a1a1a7210 */ /* 0x000fe20007f1e0ff */
[----:B------:R-:W-:Y:S01]  /*ce70*/  IMAD.SHL.U32 R82, R7, 0x40, RZ ;  /* 0x0000004007527824 */ /* 0x000fe200078e00ff */
[----:B------:R-:W-:Y:S02]  /*ce80*/  LEA.HI R10, R22, R9, RZ, 0x1 ;  /* 0x00000009160a7211 */ /* 0x000fe400078f08ff */
[----:B------:R-:W-:Y:S01]  /*ce90*/  IADD3.X R13, R210, R11, R13, P0, !PT ;  /* 0x0000000bd20d7210 */ /* 0x000fe200007fe40d */
[----:B------:R-:W-:Y:S01]  /*cea0*/  IMAD.SHL.U32 R11, R23, 0x8, RZ ;  /* 0x00000008170b7824 */ /* 0x000fe200078e00ff */
[----:B------:R-:W-:Y:S01]  /*ceb0*/  LOP3.LUT R8, R8, 0x1c0, RZ, 0xc0, !PT ;  /* 0x000001c008087812 */ /* 0x000fe200078ec0ff */
[----:B------:R-:W-:Y:S01]  /*cec0*/  IMAD.WIDE R22, R145, 0x2, RZ ;  /* 0x0000000291167825 */ /* 0x000fe200078e02ff */
[----:B------:R-:W-:Y:S02]  /*ced0*/  LEA R14, P0, R26, c[0x0][0x1f8], 0x1 ;  /* 0x00007e001a0e7a11 */ /* 0x000fe400078008ff */
[----:B------:R-:W-:-:S02]  /*cee0*/  LOP3.LUT R11, R8, 0x8, R11, 0xf8, !PT ;  /* 0x00000008080b7812 */ /* 0x000fc400078ef80b */
[----:B------:R-:W-:Y:S01]  /*cef0*/  LOP3.LUT R10, R10, 0xfffffffe, RZ, 0xc0, !PT ;  /* 0xfffffffe0a0a7812 */ /* 0x000fe200078ec0ff */
[----:B------:R-:W1:Y:S01]  /*cf00*/  SHFL.IDX PT, R40, R14, RZ, 0x181f ;  /* 0x00181fff0e287589 */ /* 0x000e6200000e0000 */
[----:B------:R-:W-:Y:S02]  /*cf10*/  SHF.R.U32.HI R8, RZ, 0x3, R8 ;  /* 0x00000003ff087819 */ /* 0x000fe40000011608 */
[----:B------:R-:W-:Y:S01]  /*cf20*/  LEA.HI.X R13, R26, c[0x0][0x1fc], R13, 0x1, P0 ;  /* 0x00007f001a0d7a11 */ /* 0x000fe200000f0c0d */
[----:B------:R-:W-:Y:S01]  /*cf30*/  IMAD.IADD R10, R9, 0x1, -R10 ;  /* 0x00000001090a7824 */ /* 0x000fe200078e0a0a */
[----:B------:R-:W-:Y:S01]  /*cf40*/  LOP3.LUT R11, R11, R8, RZ, 0x3c, !PT ;  /* 0x000000080b0b7212 */ /* 0x000fe200078e3cff */
[----:B------:R2:W3:Y:S01]  /*cf50*/  SHFL.IDX PT, R56, R14, 0x1, 0x181f ;  /* 0x00381f000e387f89 */ /* 0x0004e200000e0000 */
[----:B------:R-:W-:Y:S02]  /*cf60*/  LOP3.LUT P0, RZ, R20, 0x2, RZ, 0xc0, !PT ;  /* 0x0000000214ff7812 */ /* 0x000fe4000780c0ff */
[----:B------:R-:W-:Y:S01]  /*cf70*/  LOP3.LUT R82, R82, 0xfffffe00, RZ, 0xc0, !PT ;  /* 0xfffffe0052527812 */ /* 0x000fe200078ec0ff */
[----:B------:R-:W4:Y:S01]  /*cf80*/  SHFL.IDX PT, R9, R13, RZ, 0x181f ;  /* 0x00181fff0d097589 */ /* 0x000f2200000e0000 */
[----:B------:R-:W-:Y:S01]  /*cf90*/  IMAD R205, R10, 0x200, R11 ;  /* 0x000002000acd7824 */ /* 0x000fe200078e020b */
[----:B------:R-:W-:-:S02]  /*cfa0*/  SHF.L.U32 R216, R2, 0x1, RZ ;  /* 0x0000000102d87819 */ /* 0x000fc400000006ff */
[----:B------:R-:W5:Y:S01]  /*cfb0*/  SHFL.IDX PT, R8, R13, 0x1, 0x181f ;  /* 0x00381f000d087f89 */ /* 0x000f6200000e0000 */
[----:B------:R-:W-:Y:S01]  /*cfc0*/  IMAD.SHL.U32 R205, R205, 0x2, RZ ;  /* 0x00000002cdcd7824 */ /* 0x000fe200078e00ff */
[----:B------:R-:W-:-:S04]  /*cfd0*/  P2R R36, PR, RZ, 0x8 ;  /* 0x00000008ff247803 */ /* 0x000fc80000000000 */
[C---:B------:R-:W-:Y:S01]  /*cfe0*/  IADD3 R11, R205.reuse, 0x6100, RZ ;  /* 0x00006100cd0b7810 */ /* 0x040fe20007ffe0ff */
[----:B------:R-:W-:Y:S01]  /*cff0*/  LDSM.16.M88.4 R28, [R205+0x6100] ;  /* 0x00610000cd1c783b */ /* 0x000fe20000000200 */
[----:B------:R-:W-:Y:S02]  /*d000*/  IADD3 R204, R205, 0x6120, RZ ;  /* 0x00006120cdcc7810 */ /* 0x000fe40007ffe0ff */
[----:B------:R-:W-:Y:S01]  /*d010*/  @P0 IADD3 R204, R11, -0x20, RZ ;  /* 0xffffffe00bcc0810 */ /* 0x000fe20007ffe0ff */
[----:B------:R-:W-:Y:S01]  /*d020*/  LDSM.16.M88.4 R44, [R205+0x6900] ;  /* 0x00690000cd2c783b */ /* 0x000fe20000000200 */
[----:B------:R-:W-:Y:S02]  /*d030*/  SHF.R.S32.HI R11, RZ, 0x1f, R16 ;  /* 0x0000001fff0b7819 */ /* 0x000fe40000011410 */
[----:B------:R-:W-:Y:S01]  /*d040*/  IADD3 R195, R204, 0x800, RZ ;  /* 0x00000800ccc37810 */ /* 0x000fe20007ffe0ff */
[----:B--2---:R-:W-:Y:S01]  /*d050*/  IMAD.WIDE R14, R134, 0x2, RZ ;  /* 0x00000002860e7825 */ /* 0x004fe200078e02ff */
[----:B------:R-:W-:Y:S01]  /*d060*/  LEA.HI R144, R11, R16, RZ, 0x3 ;  /* 0x000000100b907211 */ /* 0x000fe200078f18ff */
[----:B------:R-:W-:Y:S01]  /*d070*/  LDSM.16.M88.4 R72, [R205+0x7100] ;  /* 0x00710000cd48783b */ /* 0x000fe20000000200 */
[----:B------:R-:W-:Y:S01]  /*d080*/  IADD3 R194, R204, 0x1000, RZ ;  /* 0x00001000ccc27810 */ /* 0x000fe20007ffe0ff */
[----:B------:R-:W-:Y:S01]  /*d090*/  IMAD.SHL.U32 R11, R10, 0x8, RZ ;  /* 0x000000080a0b7824 */ /* 0x000fe200078e00ff */
[----:B-1----:R-:W-:Y:S01]  /*d0a0*/  IADD3 R48, P1, R40, R14, RZ ;  /* 0x0000000e28307210 */ /* 0x002fe20007f3e0ff */
[----:B------:R-:W-:Y:S01]  /*d0b0*/  LDSM.16.M88.4 R32, [R205+0x7900] ;  /* 0x00790000cd20783b */ /* 0x000fe20000000200 */
[----:B---3--:R-:W-:-:S02]  /*d0c0*/  IADD3 R38, P0, R14, R56, RZ ;  /* 0x000000380e267210 */ /* 0x008fc40007f1e0ff */
[----:B------:R-:W-:Y:S01]  /*d0d0*/  LOP3.LUT R144, R144, 0xfffffff8, RZ, 0xc0, !PT ;  /* 0xfffffff890907812 */ /* 0x000fe200078ec0ff */
[----:B----4-:R-:W-:Y:S01]  /*d0e0*/  IMAD.X R49, R9, 0x1, R15, P1 ;  /* 0x0000000109317824 */ /* 0x010fe200008e060f */
[----:B------:R-:W-:Y:S01]  /*d0f0*/  IADD3 R42, P1, R40, R22, RZ ;  /* 0x00000016282a7210 */ /* 0x000fe20007f3e0ff */
[----:B-----5:R-:W-:Y:S01]  /*d100*/  IMAD.X R39, R15, 0x1, R8, P0 ;  /* 0x000000010f277824 */ /* 0x020fe200000e0608 */
[----:B------:R-:W-:Y:S01]  /*d110*/  IADD3 R22, P0, R22, R56, RZ ;  /* 0x0000003816167210 */ /* 0x000fe20007f1e0ff */
[----:B------:R-:W-:Y:S01]  /*d120*/  IMAD.WIDE R14, R144, 0x2, RZ ;  /* 0x00000002900e7825 */ /* 0x000fe200078e02ff */
[----:B------:R-:W-:Y:S01]  /*d130*/  LOP3.LUT R11, R12, 0x8, R11, 0xf8, !PT ;  /* 0x000000080c0b7812 */ /* 0x000fe200078ef80b */
[----:B------:R-:W-:Y:S01]  /*d140*/  LDSM.16.M88.4 R88, [R204+0x1000] ;  /* 0x00100000cc58783b */ /* 0x000fe20000000200 */
[----:B------:R-:W-:Y:S01]  /*d150*/  SHF.R.U32.HI R10, RZ, 0x3, R12 ;  /* 0x00000003ff0a7819 */ /* 0x000fe2000001160c */
[----:B------:R-:W-:Y:S01]  /*d160*/  IMAD.X R43, R9, 0x1, R23, P1 ;  /* 0x00000001092b7824 */ /* 0x000fe200008e0617 */
[----:B------:R-:W-:Y:S01]  /*d170*/  IADD3.X R23, R23, R8, RZ, P0, !PT ;  /* 0x0000000817177210 */ /* 0x000fe200007fe4ff */
[----:B------:R-:W-:Y:S01]  /*d180*/  LDSM.16.M88.4 R76, [R204+0x1800] ;  /* 0x00180000cc4c783b */ /* 0x000fe20000000200 */
[----:B------:R-:W-:-:S02]  /*d190*/  IADD3 R56, P0, R14, R56, RZ ;  /* 0x000000380e387210 */ /* 0x000fc40007f1e0ff */
[----:B------:R-:W-:Y:S02]  /*d1a0*/  LOP3.LUT R7, R11, R10, RZ, 0x3c, !PT ;  /* 0x0000000a0b077212 */ /* 0x000fe400078e3cff */
[----:B------:R-:W-:Y:S01]  /*d1b0*/  IADD3 R40, P1, R40, R14, RZ ;  /* 0x0000000e28287210 */ /* 0x000fe20007f3e0ff */
[----:B------:R-:W-:Y:S01]  /*d1c0*/  IMAD.X R57, R15, 0x1, R8, P0 ;  /* 0x000000010f397824 */ /* 0x000fe200000e0608 */
[----:B------:R-:W-:Y:S01]  /*d1d0*/  ISETP.LT.OR P0, PT, R21, 0x1, P2 ;  /* 0x000000011500780c */ /* 0x000fe20001701670 */
[----:B------:R-:W-:Y:S01]  /*d1e0*/  IMAD R8, R19, 0x400, R82 ;  /* 0x0000040013087824 */ /* 0x000fe200078e0252 */
[----:B------:R-:W-:Y:S01]  /*d1f0*/  ISETP.LT.OR P2, PT, R21, 0x21, P2 ;  /* 0x000000211500780c */ /* 0x000fe20001741670 */
[----:B------:R-:W-:Y:S01]  /*d200*/  IMAD.X R41, R9, 0x1, R15, P1 ;  /* 0x0000000109297824 */ /* 0x000fe200008e060f */
[----:B------:R-:W-:Y:S01]  /*d210*/  ISETP.GE.AND P1, PT, R17, c[0x0][0x1d4], PT ;  /* 0x0000750011007a0c */ /* 0x000fe20003f26270 */
[C---:B------:R-:W-:Y:S01]  /*d220*/  IMAD.IADD R2, R7.reuse, 0x1, R8 ;  /* 0x0000000107027824 */ /* 0x040fe200078e0208 */
[----:B------:R-:W-:Y:S01]  /*d230*/  LDSM.16.M88.4 R12, [R204] ;  /* 0x00000000cc0c783b */ /* 0x000fe20000000200 */
[----:B------:R-:W-:-:S02]  /*d240*/  LOP3.LUT R203, R7, R82, RZ, 0xfc, !PT ;  /* 0x0000005207cb7212 */ /* 0x000fc400078efcff */
[----:B------:R-:W-:Y:S01]  /*d250*/  IMAD.SHL.U32 R206, R2, 0x2, RZ ;  /* 0x0000000202ce7824 */ /* 0x000fe200078e00ff */
[----:B------:R-:W-:Y:S01]  /*d260*/  LDSM.16.M88.4 R8, [R204+0x800] ;  /* 0x00080000cc08783b */ /* 0x000fe20000000200 */
[----:B------:R-:W-:Y:S01]  /*d270*/  IMAD.MOV.U32 R2, RZ, RZ, 0x40 ;  /* 0x00000040ff027424 */ /* 0x000fe200078e00ff */
[----:B------:R-:W-:Y:S01]  /*d280*/  SHF.R.S32.HI R7, RZ, 0x1f, R144 ;  /* 0x0000001fff077819 */ /* 0x000fe20000011490 */
[----:B------:R-:W-:Y:S01]  /*d290*/  IMAD R202, R0, 0x2, R206 ;  /* 0x0000000200ca7824 */ /* 0x000fe200078e02ce */
[----:B------:R-:W1:Y:S01]  /*d2a0*/  LDSM.16.M88.4 R24, [R206+0xc100] ;  /* 0x00c10000ce18783b */ /* 0x000e620000000200 */
[C---:B------:R-:W-:Y:S02]  /*d2b0*/  LEA R201, R5.reuse, R206, 0x1 ;  /* 0x000000ce05c97211 */ /* 0x040fe400078e08ff */
[----:B------:R-:W-:Y:S01]  /*d2c0*/  IMAD R199, R5, 0x2, R202 ;  /* 0x0000000205c77824 */ /* 0x000fe200078e02ca */
[----:B------:R-:W2:Y:S01]  /*d2d0*/  LDSM.16.M88.4 R52, [R202+0xc100] ;  /* 0x00c10000ca34783b */ /* 0x000ea20000000200 */
[----:B------:R-:W-:-:S02]  /*d2e0*/  IADD3 R193, R204, 0x1800, RZ ;  /* 0x00001800ccc17810 */ /* 0x000fc40007ffe0ff */
[C---:B------:R-:W-:Y:S01]  /*d2f0*/  IADD3 R191, R204.reuse, 0x2000, RZ ;  /* 0x00002000ccbf7810 */ /* 0x040fe20007ffe0ff */
[----:B------:R-:W-:Y:S01]  /*d300*/  @!PT LDS RZ, [RZ] ;  /* 0x00000000fffff984 */ /* 0x000fe20000000800 */
[----:B------:R-:W-:Y:S01]  /*d310*/  @!PT LDS RZ, [RZ] ;  /* 0x00000000fffff984 */ /* 0x000fe20000000800 */
[----:B------:R-:W-:Y:S01]  /*d320*/  @!PT LDS RZ, [RZ] ;  /* 0x00000000fffff984 */ /* 0x000fe20000000800 */
[----:B------:R3:W-:Y:S01]  /*d330*/  LDGSTS.E.BYPASS.LTC128B.128 [R216+0x100], [R48.64], !P0 ;  /* 0x0010000030d87fae */ /* 0x0007e2000c101d46 */
[----:B------:R-:W-:Y:S02]  /*d340*/  ISETP.LT.OR P0, PT, R21, 0x1, P1 ;  /* 0x000000011500780c */ /* 0x000fe40000f01670 */
[C---:B------:R-:W-:Y:S02]  /*d350*/  IADD3 R190, R204.reuse, 0x2800, RZ ;  /* 0x00002800ccbe7810 */ /* 0x040fe40007ffe0ff */
[C---:B------:R-:W-:Y:S02]  /*d360*/  IADD3 R189, R204.reuse, 0x3000, RZ ;  /* 0x00003000ccbd7810 */ /* 0x040fe40007ffe0ff */
[C---:B------:R-:W-:Y:S02]  /*d370*/  IADD3 R188, R204.reuse, 0x3800, RZ ;  /* 0x00003800ccbc7810 */ /* 0x040fe40007ffe0ff */
[----:B------:R-:W-:-:S02]  /*d380*/  IADD3 R187, R204, 0x4000, RZ ;  /* 0x00004000ccbb7810 */ /* 0x000fc40007ffe0ff */
[C---:B------:R-:W-:Y:S02]  /*d390*/  IADD3 R186, R204.reuse, 0x4800, RZ ;  /* 0x00004800ccba7810 */ /* 0x040fe40007ffe0ff */
[----:B------:R-:W-:Y:S01]  /*d3a0*/  IADD3 R185, R204, 0x5000, RZ ;  /* 0x00005000ccb97810 */ /* 0x000fe20007ffe0ff */
[----:B------:R4:W-:Y:S01]  /*d3b0*/  LDGSTS.E.BYPASS.LTC128B.128 [R216+0x2100], [R42.64], !P0 ;  /* 0x021000002ad87fae */ /* 0x0009e2000c101d46 */
[----:B------:R-:W-:Y:S02]  /*d3c0*/  ISETP.GE.AND P0, PT, R16, c[0x0][0x1d4], PT ;  /* 0x0000750010007a0c */ /* 0x000fe40003f06270 */
[----:B------:R-:W-:Y:S02]  /*d3d0*/  IADD3 R184, R204, 0x5800, RZ ;  /* 0x00005800ccb87810 */ /* 0x000fe40007ffe0ff */
[----:B------:R-:W-:-:S13]  /*d3e0*/  ISETP.LT.OR P3, PT, R21, 0x1, P0 ;  /* 0x000000011500780c */ /* 0x000fda0000761670 */
[----:B------:R4:W-:Y:S01]  /*d3f0*/  LDGSTS.E.BYPASS.LTC128B.128 [R216+0x4100], [R40.64], !P3 ;  /* 0x0410000028d87fae */ /* 0x0009e2000d901d46 */
[C---:B-1----:R-:W-:Y:S01]  /*d400*/  HMMA.16816.F32.BF16 R16, R24.reuse, R28, RZ ;  /* 0x0000001c1810723c */ /* 0x042fe200000418ff */
[----:B------:R-:W-:Y:S02]  /*d410*/  ISETP.NE.AND P3, PT, R36, RZ, PT ;  /* 0x000000ff2400720c */ /* 0x000fe40003f65270 */
[----:B------:R1:W-:Y:S01]  /*d420*/  LDGSTS.E.BYPASS.LTC128B.128 [R216+0x1100], [R38.64], !P2 ;  /* 0x0110000026d87fae */ /* 0x0003e2000d101d46 */
[C---:B------:R-:W-:Y:S02]  /*d430*/  ISETP.LT.OR P2, PT, R21.reuse, 0x21, P1 ;  /* 0x000000211500780c */ /* 0x040fe40000f41670 */
[----:B------:R-:W-:Y:S02]  /*d440*/  ISETP.LT.OR P1, PT, R21, 0x21, P0 ;  /* 0x000000211500780c */ /* 0x000fe40000721670 */
[----:B------:R-:W-:Y:S01]  /*d450*/  LOP3.LUT P0, RZ, R20, 0x4, RZ, 0xc0, !PT ;  /* 0x0000000414ff7812 */ /* 0x000fe2000780c0ff */
[----:B---3--:R-:W-:Y:S03]  /*d460*/  HMMA.16816.F32.BF16 R48, R24, R44, RZ ;  /* 0x0000002c1830723c */ /* 0x008fe600000418ff */
[----:B------:R-:W-:-:S05]  /*d470*/  SEL R2, R2, 0xffffffc0, !P0 ;  /* 0xffffffc002027807 */ /* 0x000fca0004000000 */
[----:B------:R-:W-:Y:S01]  /*d480*/  IMAD.IADD R200, R205, 0x1, R2 ;  /* 0x00000001cdc87824 */ /* 0x000fe200078e0202 */
[----:B------:R3:W-:Y:S01]  /*d490*/  LDGSTS.E.BYPASS.LTC128B.128 [R216+0x3100], [R22.64], !P2 ;  /* 0x0310000016d87fae */ /* 0x0007e2000d101d46 */
[C---:B------:R-:W-:Y:S01]  /*d4a0*/  HMMA.16816.F32.BF16 R28, R24.reuse, R30, RZ ;  /* 0x0000001e181c723c */ /* 0x040fe200000418ff */
[----:B------:R-:W-:Y:S01]  /*d4b0*/  IMAD.IADD R192, R2, 0x1, R204 ;  /* 0x0000000102c07824 */ /* 0x000fe200078e02cc */
[----:B------:R-:W-:Y:S01]  /*d4c0*/  ISETP.GE.AND P2, PT, R85, 0x41, PT ;  /* 0x000000415500780c */ /* 0x000fe20003f46270 */
[----:B------:R5:W-:Y:S04]  /*d4d0*/  LDGSTS.E.BYPASS.LTC128B.128 [R216+0x5100], [R56.64], !P1 ;  /* 0x0510000038d87fae */ /* 0x000be8000c901d46 */
[----:B------:R-:W-:Y:S01]  /*d4e0*/  LDSM.16.M88.4 R64, [R201+0xc100] ;  /* 0x00c10000c940783b */ /* 0x000fe20000000200 */
[----:B------:R-:W-:Y:S03]  /*d4f0*/  HMMA.16816.F32.BF16 R44, R24, R46, RZ ;  /* 0x0000002e182c723c */ /* 0x000fe600000418ff */
[----:B-1----:R-:W1:Y:S04]  /*d500*/  LDSM.16.M88.4 R36, [R200+0x6100] ;  /* 0x00610000c824783b */ /* 0x002e680000000200 */
[----:B------:R-:W-:Y:S01]  /*d510*/  LDSM.16.M88.4 R60, [R200+0x7100] ;  /* 0x00710000c83c783b */ /* 0x000fe20000000200 */
[----:B--2---:R-:W-:Y:S03]  /*d520*/  HMMA.16816.F32.BF16 R16, R52, R12, R16 ;  /* 0x0000000c3410723c */ /* 0x004fe60000041810 */
[----:B------:R-:W-:Y:S04]  /*d530*/  LDSM.16.M88.4 R92, [R192+0x1000] ;  /* 0x00100000c05c783b */ /* 0x000fe80000000200 */
[----:B------:R-:W-:Y:S01]  /*d540*/  LDSM.16.M88.4 R96, [R204+0x4000] ;  /* 0x00400000cc60783b */ /* 0x000fe20000000200 */
[C---:B----4-:R-:W-:Y:S03]  /*d550*/  HMMA.16816.F32.BF16 R40, R24.reuse, R72, RZ ;  /* 0x000000481828723c */ /* 0x050fe600000418ff */
[----:B---3--:R-:W2:Y:S04]  /*d560*/  LDSM.16.M88.4 R20, [R200+0x6900] ;  /* 0x00690000c814783b */ /* 0x008ea80000000200 */
[----:B-----5:R-:W-:Y:S01]  /*d570*/  LDSM.16.M88.4 R56, [R199+0xc100] ;  /* 0x00c10000c738783b */ /* 0x020fe20000000200 */
[C---:B------:R-:W-:Y:S03]  /*d580*/  HMMA.16816.F32.BF16 R72, R24.reuse, R74, RZ ;  /* 0x0000004a1848723c */ /* 0x040fe600000418ff */
[----:B------:R-:W0:Y:S05]  /*d590*/  LDGDEPBAR ;  /* 0x00000000000079af */ /* 0x000e2a0000000000 */
[C---:B------:R-:W-:Y:S08]  /*d5a0*/  HMMA.16816.F32.BF16 R68, R24.reuse, R32, RZ ;  /* 0x000000201844723c */ /* 0x040ff000000418ff */
[----:B------:R-:W-:Y:S01]  /*d5b0*/  HMMA.16816.F32.BF16 R24, R24, R34, RZ ;  /* 0x000000221818723c */ /* 0x000fe200000418ff */
[----:B------:R-:W-:Y:S07]  /*d5c0*/  LDSM.16.M88.4 R32, [R200+0x7900] ;  /* 0x00790000c820783b */ /* 0x000fee0000000200 */
        /* <DEDUP_REMOVED lines=88> */
[----:B------:R-:W-:Y:S08]  /*db50*/  HMMA.16816.F32.BF16 R48, R60, R56, R48 ;  /* 0x000000383c30723c */ /* 0x000ff00000041830 */
[----:B-1----:R-:W-:Y:S08]  /*db60*/  HMMA.16816.F32.BF16 R16, R24, R20, R16 ;  /* 0x000000141810723c */ /* 0x002ff00000041810 */
[----:B------:R-:W-:Y:S01]  /*db70*/  HMMA.16816.F32.BF16 R44, R60, R58, R44 ;  /* 0x0000003a3c2c723c */ /* 0x000fe2000004182c */
[----:B------:R-:W1:Y:S07]  /*db80*/  LDSM.16.M88.4 R56, [R204+0x5000] ;  /* 0x00500000cc38783b */ /* 0x000e6e0000000200 */
[----:B------:R-:W-:Y:S01]  /*db90*/  HMMA.16816.F32.BF16 R28, R36, R98, R28 ;  /* 0x00000062241c723c */ /* 0x000fe2000004181c */
[----:B------:R-:W3:Y:S07]  /*dba0*/  LDSM.16.M88.4 R96, [R200+0xa900] ;  /* 0x00a90000c860783b */ /* 0x000eee0000000200 */
[----:B------:R-:W-:Y:S08]  /*dbb0*/  HMMA.16816.F32.BF16 R40, R60, R52, R40 ;  /* 0x000000343c28723c */ /* 0x000ff00000041828 */
[----:B------:R-:W-:Y:S08]  /*dbc0*/  HMMA.16816.F32.BF16 R72, R88, R94, R72 ;  /* 0x0000005e5848723c */ /* 0x000ff00000041848 */
[----:B------:R-:W-:Y:S08]  /*dbd0*/  HMMA.16816.F32.BF16 R48, R36, R32, R48 ;  /* 0x000000202430723c */ /* 0x000ff00000041830 */
[----:B--2---:R-:W-:Y:S08]  /*dbe0*/  HMMA.16816.F32.BF16 R16, R12, R8, R16 ;  /* 0x000000080c10723c */ /* 0x004ff00000041810 */
[----:B------:R-:W-:Y:S01]  /*dbf0*/  HMMA.16816.F32.BF16 R44, R36, R34, R44 ;  /* 0x00000022242c723c */ /* 0x000fe2000004182c */
[----:B------:R-:W2:Y:S07]  /*dc00*/  LDSM.16.M88.4 R32, [R205+0xb900] ;  /* 0x00b90000cd20783b */ /* 0x000eae0000000200 */
[----:B------:R-:W-:Y:S01]  /*dc10*/  HMMA.16816.F32.BF16 R28, R24, R22, R28 ;  /* 0x00000016181c723c */ /* 0x000fe2000004181c */
[----:B------:R-:W4:Y:S07]  /*dc20*/  LDSM.16.M88.4 R20, [R192+0x4800] ;  /* 0x00480000c014783b */ /* 0x000f2e0000000200 */
[----:B------:R-:W-:Y:S01]  /*dc30*/  HMMA.16816.F32.BF16 R68, R88, R76, R68 ;  /* 0x0000004c5844723c */ /* 0x000fe20000041844 */
[----:B------:R-:W-:-:S06]  /*dc40*/  FMUL.FTZ R2, R16, c[0x0][0x320] ;  /* 0x0000c80010027a20 */ /* 0x000fcc0000410000 */
[----:B------:R-:W-:Y:S01]  /*dc50*/  FMUL.FTZ R76, R19, c[0x0][0x320] ;  /* 0x0000c800134c7a20 */ /* 0x000fe20000410000 */
[----:B------:R-:W-:Y:S01]  /*dc60*/  HMMA.16816.F32.BF16 R64, R88, R78, R64 ;  /* 0x0000004e5840723c */ /* 0x000fe20000041840 */
[----:B------:R-:W2:Y:S07]  /*dc70*/  MUFU.TANH R2, R2 ;  /* 0x0000000200027308 */ /* 0x000eae0000002400 */
[----:B-1----:R-:W-:Y:S01]  /*dc80*/  HMMA.16816.F32.BF16 R40, R36, R56, R40 ;  /* 0x000000382428723c */ /* 0x002fe20000041828 */
[----:B------:R-:W1:Y:S06]  /*dc90*/  MUFU.TANH R76, R76 ;  /* 0x0000004c004c7308 */ /* 0x000e6c0000002400 */
[----:B------:R-:W-:Y:S01]  /*dca0*/  FMUL.FTZ R56, R17, c[0x0][0x320] ;  /* 0x0000c80011387a20 */ /* 0x000fe20000410000 */
[----:B------:R-:W-:Y:S01]  /*dcb0*/  HMMA.16816.F32.BF16 R72, R60, R54, R72 ;  /* 0x000000363c48723c */ /* 0x000fe20000041848 */
[----:B------:R-:W-:Y:S01]  /*dcc0*/  FMUL.FTZ R57, R18, c[0x0][0x320] ;  /* 0x0000c80012397a20 */ /* 0x000fe20000410000 */
[----:B------:R-:W-:Y:S03]  /*dcd0*/  LDSM.16.M88.4 R52, [R192+0x5000] ;  /* 0x00500000c034783b */ /* 0x000fe60000000200 */
[----:B------:R-:W1:Y:S01]  /*dce0*/  MUFU.TANH R56, R56 ;  /* 0x0000003800387308 */ /* 0x000e620000002400 */
[----:B------:R-:W5:Y:S02]  /*dcf0*/  LDSM.16.M88.4 R16, [R204+0x5800] ;  /* 0x00580000cc10783b */ /* 0x000f640000000200 */
        /* <DEDUP_REMOVED lines=44> */
[----:B------:R-:W1:Y:S05]  /*dfc0*/  MUFU.TANH R18, R18 ;  /* 0x0000001200127308 */ /* 0x000e6a0000002400 */
[----:B------:R-:W-:Y:S01]  /*dfd0*/  SHF.R.S32.HI R9, RZ, 0x1f, R134 ;  /* 0x0000001fff097819 */ /* 0x000fe20000011486 */
[----:B------:R-:W-:Y:S01]  /*dfe0*/  HMMA.16816.F32.BF16 R64, R12, R10, R64 ;  /* 0x0000000a0c40723c */ /* 0x000fe20000041840 */
[----:B------:R-:W-:Y:S01]  /*dff0*/  FMUL.FTZ R40, R40, c[0x0][0x320] ;  /* 0x0000c80028287a20 */ /* 0x000fe20000410000 */
[----:B------:R-:W1:Y:S01]  /*e000*/  MUFU.TANH R19, R19 ;  /* 0x0000001300137308 */ /* 0x000e620000002400 */
[----:B------:R-:W-:Y:S01]  /*e010*/  FMUL.FTZ R41, R41, c[0x0][0x320] ;  /* 0x0000c80029297a20 */ /* 0x000fe20000410000 */
[----:B------:R-:W-:Y:S01]  /*e020*/  SHF.R.S32.HI R8, RZ, 0x1f, R145 ;  /* 0x0000001fff087819 */ /* 0x000fe20000011491 */
[----:B------:R-:W-:-:S02]  /*e030*/  FMUL.FTZ R42, R42, c[0x0][0x320] ;  /* 0x0000c8002a2a7a20 */ /* 0x000fc40000410000 */
[----:B------:R-:W-:Y:S02]  /*e040*/  FMUL.FTZ R43, R43, c[0x0][0x320] ;  /* 0x0000c8002b2b7a20 */ /* 0x000fe40000410000 */
        /* <DEDUP_REMOVED lines=9> */
[----:B------:R-:W-:Y:S02]  /*e0e0*/  FMUL.FTZ R71, R71, c[0x0][0x320] ;  /* 0x0000c80047477a20 */ /* 0x000fe40000410000 */
[----:B------:R-:W-:Y:S01]  /*e0f0*/  FMUL.FTZ R64, R64, c[0x0][0x320] ;  /* 0x0000c80040407a20 */ /* 0x000fe20000410000 */
[----:B------:R1:W1:Y:S01]  /*e100*/  MUFU.TANH R164, R42 ;  /* 0x0000002a00a47308 */ /* 0x0002620000002400 */
[----:B------:R-:W-:Y:S02]  /*e110*/  FMUL.FTZ R65, R65, c[0x0][0x320] ;  /* 0x0000c80041417a20 */ /* 0x000fe40000410000 */
        /* <DEDUP_REMOVED lines=18> */
[----:B------:R-:W-:Y:S01]  /*e240*/  IMAD.MOV.U32 R214, RZ, RZ, RZ ;  /* 0x000000ffffd67224 */ /* 0x000fe200078e00ff */
[----:B------:R-:W-:-:S04]  /*e250*/  IADD3 R215, R217, R83, R208 ;  /* 0x00000053d9d77210 */ /* 0x000fc80007ffe0d0 */
[----:B------:R-:W-:-:S05]  /*e260*/  IADD3 R215, R215, -0x80, RZ ;  /* 0xffffff80d7d77810 */ /* 0x000fca0007ffe0ff */
[----:B------:R-:W-:Y:S02]  /*e270*/  IMAD.MOV.U32 R10, RZ, RZ, R215 ;  /* 0x000000ffff0a7224 */ /* 0x000fe400078e00d7 */
[----:B------:R-:W-:-:S05]  /*e280*/  @P0 IMAD.HI.U32 R11, R215, c[0x0][0x2bc], RZ ;  /* 0x0000af00d70b0a27 */ /* 0x000fca00078e00ff */
[----:B------:R-:W-:-:S04]  /*e290*/  @P0 SHF.R.U32.HI R10, RZ, c[0x0][0x2c0], R11 ;  /* 0x0000b000ff0a0a19 */ /* 0x000fc8000001160b */
[----:B------:R-:W-:-:S04]  /*e2a0*/  @!P3 IADD3 R12, P0, R10, R218, RZ ;  /* 0x000000da0a0cb210 */ /* 0x000fc80007f1e0ff */
[----:B------:R-:W-:Y:S02]  /*e2b0*/  @!P3 LEA.HI.X.SX32 R11, R10, R213, 0x1, P0 ;  /* 0x000000d50a0bb211 */ /* 0x000fe400000f0eff */
[----:B------:R-:W-:-:S04]  /*e2c0*/  @!P3 LEA R14, P0, R12, c[0x0][0x2a0], 0x2 ;  /* 0x0000a8000c0eba11 */ /* 0x000fc800078010ff */
[----:B------:R-:W-:-:S05]  /*e2d0*/  @!P3 LEA.HI.X R15, R12, c[0x0][0x2a4], R11, 0x2, P0 ;  /* 0x0000a9000c0fba11 */ /* 0x000fca00000f140b */
[----:B------:R2:W3:Y:S01]  /*e2e0*/  @!P3 LDG.E R214, [R14.64] ;  /* 0x000000060ed6b981 */ /* 0x0004e2000c1e1900 */
[----:B------:R-:W-:Y:S01]  /*e2f0*/  IMAD.MOV R10, RZ, RZ, -R10 ;  /* 0x000000ffff0a7224 */ /* 0x000fe200078e0a0a */
[----:B------:R-:W-:Y:S02]  /*e300*/  SHF.L.U64.HI R24, R144, 0x1, R7 ;  /* 0x0000000190187819 */ /* 0x000fe40000010207 */
[----:B------:R-:W-:Y:S01]  /*e310*/  IADD3 R21, -R6, 0x10, RZ ;  /* 0x0000001006157810 */ /* 0x000fe20007ffe1ff */
[----:B------:R-:W-:-:S03]  /*e320*/  IMAD R215, R10, c[0x0][0x2b8], R215 ;  /* 0x0000ae000ad77a24 */ /* 0x000fc600078e02d7 */
[----:B------:R-:W-:Y:S01]  /*e330*/  LOP3.LUT R21, R21, 0xf, RZ, 0xc0, !PT ;  /* 0x0000000f15157812 */ /* 0x000fe200078ec0ff */
[----:B------:R-:W-:Y:S01]  /*e340*/  IMAD.WIDE.U32 R12, R215, c[0x0][0x1e0], RZ ;  /* 0x00007800d70c7a25 */ /* 0x000fe200078e00ff */
[----:B------:R-:W-:-:S05]  /*e350*/  SHF.R.S32.HI R10, RZ, 0x1f, R215 ;  /* 0x0000001fff0a7819 */ /* 0x000fca00000114d7 */
[----:B------:R-:W-:-:S04]  /*e360*/  IMAD R10, R10, c[0x0][0x1e0], RZ ;  /* 0x000078000a0a7a24 */ /* 0x000fc800078e02ff */
[----:B------:R-:W-:-:S04]  /*e370*/  IMAD R10, R215, c[0x0][0x1e4], R10 ;  /* 0x00007900d70a7a24 */ /* 0x000fc800078e020a */
[----:B------:R-:W-:Y:S01]  /*e380*/  IMAD.IADD R13, R13, 0x1, R10 ;  /* 0x000000010d0d7824 */ /* 0x000fe200078e020a */
[----:B--2---:R-:W-:Y:S02]  /*e390*/  SHF.L.U64.HI R14, R134, 0x1, R9 ;  /* 0x00000001860e7819 */ /* 0x004fe40000010209 */
[----:B------:R-:W-:-:S04]  /*e3a0*/  SEL R9, RZ, 0x10, P5 ;  /* 0x00000010ff097807 */ /* 0x000fc80002800000 */
[----:B------:R-:W-:-:S04]  /*e3b0*/  IADD3 R27, -R9, 0x10, RZ ;  /* 0x00000010091b7810 */ /* 0x000fc80007ffe1ff */
[----:B------:R-:W-:Y:S02]  /*e3c0*/  LOP3.LUT R27, R27, 0xf, RZ, 0xc0, !PT ;  /* 0x0000000f1b1b7812 */ /* 0x000fe400078ec0ff */
[----:B---3--:R-:W-:Y:S01]  /*e3d0*/  SHF.R.S32.HI R10, RZ, 0x1f, R214 ;  /* 0x0000001fff0a7819 */ /* 0x008fe200000114d6 */
[----:B------:R-:W-:-:S04]  /*e3e0*/  IMAD.WIDE.U32 R12, R214, c[0x0][0x1f0], R12 ;  /* 0x00007c00d60c7a25 */ /* 0x000fc800078e000c */
[----:B------:R-:W-:Y:S01]  /*e3f0*/  IMAD R11, R10, c[0x0][0x1f0], RZ ;  /* 0x00007c000a0b7a24 */ /* 0x000fe200078e02ff */
[----:B------:R-:W-:Y:S02]  /*e400*/  IADD3 R15, P0, R80, R12, RZ ;  /* 0x0000000c500f7210 */ /* 0x000fe40007f1e0ff */
[----:B------:R-:W-:Y:S01]  /*e410*/  SEL R12, RZ, 0x10, P6 ;  /* 0x00000010ff0c7807 */ /* 0x000fe20003000000 */
[----:B------:R-:W-:Y:S01]  /*e420*/  IMAD R10, R214, c[0x0][0x1f4], R11 ;  /* 0x00007d00d60a7a24 */ /* 0x000fe200078e020b */
[----:B------:R-:W-:Y:S01]  /*e430*/  SHF.L.U64.HI R11, R145, 0x1, R8 ;  /* 0x00000001910b7819 */ /* 0x000fe20000010208 */
[----:B------:R-:W-:Y:S01]  /*e440*/  IMAD.SHL.U32 R8, R144, 0x2, RZ ;  /* 0x0000000290087824 */ /* 0x000fe200078e00ff */
[----:B------:R-:W-:Y:S02]  /*e450*/  IADD3 R36, -R12, 0x10, RZ ;  /* 0x000000100c247810 */ /* 0x000fe40007ffe1ff */
[----:B------:R-:W-:Y:S01]  /*e460*/  IADD3.X R10, R211, R13, R10, P0, !PT ;  /* 0x0000000dd30a7210 */ /* 0x000fe200007fe40a */
[----:B------:R-:W-:Y:S01]  /*e470*/  IMAD.SHL.U32 R13, R134, 0x2, RZ ;  /* 0x00000002860d7824 */ /* 0x000fe200078e00ff */
[----:B------:R-:W-:-:S02]  /*e480*/  LEA R20, P0, R15, c[0x0][0x1c8], 0x1 ;  /* 0x000072000f147a11 */ /* 0x000fc400078008ff */
[----:B------:R-:W-:Y:S02]  /*e490*/  LOP3.LUT R36, R36, 0xf, RZ, 0xc0, !PT ;  /* 0x0000000f24247812 */ /* 0x000fe400078ec0ff */
[----:B------:R-:W-:Y:S01]  /*e4a0*/  LEA.HI.X R15, R15, c[0x0][0x1cc], R10, 0x1, P0 ;  /* 0x000073000f0f7a11 */ /* 0x000fe200000f0c0a */
[----:B------:R-:W2:Y:S01]  /*e4b0*/  SHFL.IDX PT, R22, R20, 0x1, 0x181f ;  /* 0x00381f0014167f89 */ /* 0x000ea200000e0000 */
[----:B------:R-:W-:-:S03]  /*e4c0*/  IMAD.SHL.U32 R10, R145, 0x2, RZ ;  /* 0x00000002910a7824 */ /* 0x000fc600078e00ff */
[----:B------:R-:W3:Y:S04]  /*e4d0*/  SHFL.IDX PT, R23, R15, 0x1, 0x181f ;  /* 0x00381f000f177f89 */ /* 0x000ee800000e0000 */
        /* <DEDUP_REMOVED lines=23> */
.L_x_138:
        /* <DEDUP_REMOVED lines=29> */
[----:B------:R-:W-:Y:S01]  /*e820*/  LDSM.16.MT88.4 R136, [R198+0x900] ;  /* 0x00090000c688783b */ /* 0x000fe20000004200 */
[----:B------:R-:W-:-:S02]  /*e830*/  FMNMX.FTZ R6, R3, R15, !PT ;  /* 0x0000000f03067209 */ /* 0x000fc40007810000 */
[----:B------:R-:W-:Y:S01]  /*e840*/  FSEL R30, R30, -INF , P0 ;  /* 0xff8000001e1e7808 */ /* 0x000fe20000000000 */
[----:B------:R-:W-:Y:S01]  /*e850*/  LDSM.16.MT88.4 R24, [R198+0x2900] ;  /* 0x00290000c618783b */ /* 0x000fe20000004200 */
        /* <DEDUP_REMOVED lines=21> */
[----:B------:R-:W-:Y:S01]  /*e9b0*/  ISETP.GT.AND P0, PT, R4, 0x20, PT ;  /* 0x000000200400780c */ /* 0x000fe20003f04270 */
[----:B------:R-:W-:Y:S01]  /*e9c0*/  LDSM.16.MT88.4 R32, [R197+0x900] ;  /* 0x00090000c520783b */ /* 0x000fe20000004200 */
        /* <DEDUP_REMOVED lines=9> */
[----:B------:R-:W-:Y:S02]  /*ea60*/  FMNMX.FTZ R17, R2, R17, !PT ;  /* 0x0000001102117209 */ /* 0x000fe40007810000 */
[----:B------:R-:W-:Y:S02]  /*ea70*/  FSEL R166, R166, -INF , P0 ;  /* 0xff800000a6a67808 */ /* 0x000fe40000000000 */
[----:B------:R-:W-:Y:S02]  /*ea80*/  FSEL R167, R167, -INF , P0 ;  /* 0xff800000a7a77808 */ /* 0x000fe40000000000 */
[----:B------:R-:W-:-:S02]  /*ea90*/  ISETP.GT.AND P0, PT, R4, 0x29, PT ;  /* 0x000000290400780c */ /* 0x000fc40003f04270 */
[----:B------:R-:W-:Y:S02]  /*eaa0*/  FMNMX.FTZ R6, R169, R6, !PT ;  /* 0x00000006a9067209 */ /* 0x000fe40007810000 */
[----:B------:R-:W-:Y:S02]  /*eab0*/  FMNMX.FTZ R17, R14, R17, !PT ;  /* 0x000000110e117209 */ /* 0x000fe40007810000 */
[----:B------:R-:W-:Y:S02]  /*eac0*/  FSEL R172, R172, -INF , P0 ;  /* 0xff800000acac7808 */ /* 0x000fe40000000000 */
[----:B------:R-:W-:Y:S02]  /*ead0*/  FSEL R163, R163, -INF , P0 ;  /* 0xff800000a3a37808 */ /* 0x000fe40000000000 */
[----:B------:R-:W-:Y:S02]  /*eae0*/  FMNMX.FTZ R6, R161, R6, !PT ;  /* 0x00000006a1067209 */ /* 0x000fe40007810000 */
[----:B------:R-:W-:-:S02]  /*eaf0*/  FMNMX.FTZ R17, R12, R17, !PT ;  /* 0x000000110c117209 */ /* 0x000fc40007810000 */
        /* <DEDUP_REMOVED lines=20> */
[----:B------:R-:W-:Y:S02]  /*ec40*/  FMNMX.FTZ R17, R166, R17, !PT ;  /* 0x00000011a6117209 */ /* 0x000fe40007810000 */
[----:B------:R-:W-:Y:S02]  /*ec50*/  FMNMX.FTZ R16, R141, R6, !PT ;  /* 0x000000068d107209 */ /* 0x000fe40007810000 */
[----:B------:R-:W-:Y:S02]  /*ec60*/  FMNMX.FTZ R17, R172, R17, !PT ;  /* 0x00000011ac117209 */ /* 0x000fe40007810000 */
[----:B------:R-:W-:Y:S01]  /*ec70*/  FSEL R162, R162, -INF , P0 ;  /* 0xff800000a2a27808 */ /* 0x000fe20000000000 */
[----:B------:R-:W1:Y:S01]  /*ec80*/  SHFL.BFLY PT, R19, R16, 0x2, 0x1f ;  /* 0x0c401f0010137f89 */ /* 0x000e6200000e0000 */
[----:B------:R-:W-:-:S04]  /*ec90*/  FMNMX.FTZ R17, R168, R17, !PT ;  /* 0x00000011a8117209 */ /* 0x000fc80007810000 */
[----:B------:R-:W-:-:S04]  /*eca0*/  FMNMX.FTZ R17, R142, R17, !PT ;  /* 0x000000118e117209 */ /* 0x000fc80007810000 */
[----:B------:R-:W-:-:S04]  /*ecb0*/  FMNMX.FTZ R17, R140, R17, !PT ;  /* 0x000000118c117209 */ /* 0x000fc80007810000 */
        /* <DEDUP_REMOVED lines=8> */
[----:B------:R-:W-:-:S05]  /*ed40*/  FMUL.FTZ R170, R132, c[0x0][0x2d0] ;  /* 0x0000b40084aa7a20 */ /* 0x000fca0000410000 */
[----:B------:R-:W-:-:S05]  /*ed50*/  FSEL R170, R170, RZ, P0 ;  /* 0x000000ffaaaa7208 */ /* 0x000fca0000000000 */
[--C-:B------:R-:W-:Y:S02]  /*ed60*/  FFMA.FTZ R155, R3, c[0x0][0x2d0], -R170.reuse ;  /* 0x0000b400039b7a23 */ /* 0x100fe400000108aa */
[--C-:B------:R-:W-:Y:S01]  /*ed70*/  FFMA.FTZ R154, R15, c[0x0][0x2d0], -R170.reuse ;  /* 0x0000b4000f9a7a23 */ /* 0x100fe200000108aa */
[----:B--2---:R-:W-:Y:S01]  /*ed80*/  FMNMX.FTZ R3, R4, R17, !PT ;  /* 0x0000001104037209 */ /* 0x004fe20007810000 */
[--C-:B------:R-:W-:Y:S01]  /*ed90*/  FFMA.FTZ R152, R21, c[0x0][0x2d0], -R170.reuse ;  /* 0x0000b40015987a23 */ /* 0x100fe200000108aa */
[----:B------:R-:W-:Y:S01]  /*eda0*/  LDSM.16.MT88.4 R16, [R197+0x2900] ;  /* 0x00290000c510783b */ /* 0x000fe20000004200 */
[--C-:B------:R-:W-:Y:S01]  /*edb0*/  FFMA.FTZ R149, R29, c[0x0][0x2d0], -R170.reuse ;  /* 0x0000b4001d957a23 */ /* 0x100fe200000108aa */
[C---:B------:R-:W-:Y:S01]  /*edc0*/  FSETP.NEU.FTZ.AND P0, PT, R3.reuse, -INF , PT ;  /* 0xff8000000300780b */ /* 0x040fe20003f1d000 */
[----:B------:R-:W-:Y:S01]  /*edd0*/  FMUL.FTZ R165, R3, c[0x0][0x2d0] ;  /* 0x0000b40003a57a20 */ /* 0x000fe20000410000 */
[----:B------:R-:W-:Y:S01]  /*ede0*/  MUFU.EX2 R155, R155 ;  /* 0x0000009b009b7308 */ /* 0x000fe20000000800 */
[--C-:B------:R-:W-:Y:S01]  /*edf0*/  FFMA.FTZ R148, R11, c[0x0][0x2d0], -R170.reuse ;  /* 0x0000b4000b947a23 */ /* 0x100fe200000108aa */
[----:B------:R-:W-:Y:S01]  /*ee00*/  LDSM.16.MT88.4 R20, [R203+0x900] ;  /* 0x00090000cb14783b */ /* 0x000fe20000004200 */
[--C-:B------:R-:W-:Y:S01]  /*ee10*/  FFMA.FTZ R147, R9, c[0x0][0x2d0], -R170.reuse ;  /* 0x0000b40009937a23 */ /* 0x100fe200000108aa */
[----:B------:R-:W-:Y:S01]  /*ee20*/  FSEL R165, R165, RZ, P0 ;  /* 0x000000ffa5a57208 */ /* 0x000fe20000000000 */
[----:B------:R-:W-:-:S02]  /*ee30*/  FFMA.FTZ R153, R13, c[0x0][0x2d0], -R170 ;  /* 0x0000b4000d997a23 */ /* 0x000fc400000108aa */
[--C-:B------:R-:W-:Y:S01]  /*ee40*/  FFMA.FTZ R158, R169, c[0x0][0x2d0], -R170.reuse ;  /* 0x0000b400a99e7a23 */ /* 0x100fe200000108aa */
[----:B------:R-:W1:Y:S01]  /*ee50*/  MUFU.EX2 R154, R154 ;  /* 0x0000009a009a7308 */ /* 0x000e620000000800 */
[--C-:B------:R-:W-:Y:S02]  /*ee60*/  FFMA.FTZ R156, R57, c[0x0][0x2d0], -R165.reuse ;  /* 0x0000b400399c7a23 */ /* 0x100fe400000108a5 */
[----:B------:R-:W2:Y:S01]  /*ee70*/  LDSM.16.MT88.4 R56, [R197+0x2100] ;  /* 0x00210000c538783b */ /* 0x000ea20000004200 */
[--C-:B------:R-:W-:Y:S02]  /*ee80*/  FFMA.FTZ R157, R76, c[0x0][0x2d0], -R165.reuse ;  /* 0x0000b4004c9d7a23 */ /* 0x100fe400000108a5 */
[--C-:B------:R-:W-:Y:S02]  /*ee90*/  FFMA.FTZ R159, R30, c[0x0][0x2d0], -R165.reuse ;  /* 0x0000b4001e9f7a23 */ /* 0x100fe400000108a5 */
[--C-:B------:R-:W-:Y:S01]  /*eea0*/  FFMA.FTZ R150, R2, c[0x0][0x2d0], -R165.reuse ;  /* 0x0000b40002967a23 */ /* 0x100fe200000108a5 */
[----:B------:R-:W-:Y:S01]  /*eeb0*/  MUFU.EX2 R152, R152 ;  /* 0x0000009800987308 */ /* 0x000fe20000000800 */
[----:B------:R-:W-:Y:S01]  /*eec0*/  FFMA.FTZ R2, R7, c[0x0][0x2d0], -R170 ;  /* 0x0000b40007027a23 */ /* 0x000fe200000108aa */
[----:B------:R-:W-:Y:S01]  /*eed0*/  LDSM.16.MT88.4 R28, [R196+0x900] ;  /* 0x00090000c41c783b */ /* 0x000fe20000004200 */
[----:B------:R-:W-:-:S02]  /*eee0*/  FFMA.FTZ R135, R10, c[0x0][0x2d0], -R165 ;  /* 0x0000b4000a877a23 */ /* 0x000fc400000108a5 */
[--C-:B------:R-:W-:Y:S01]  /*eef0*/  FFMA.FTZ R0, R8, c[0x0][0x2d0], -R165.reuse ;  /* 0x0000b40008007a23 */ /* 0x100fe200000108a5 */
[----:B------:R-:W3:Y:S01]  /*ef00*/  LDSM.16.MT88.4 R4, [R196+0x4100] ;  /* 0x00410000c404783b */ /* 0x000ee20000004200 */
[----:B-1----:R-:W-:Y:S01]  /*ef10*/  F2FP.BF16.PACK_AB R96, R154, R155 ;  /* 0x0000009b9a60723e */ /* 0x002fe200000010ff */
[----:B------:R-:W1:Y:S01]  /*ef20*/  MUFU.EX2 R149, R149 ;  /* 0x0000009500957308 */ /* 0x000e620000000800 */
[--C-:B------:R-:W-:Y:S01]  /*ef30*/  FFMA.FTZ R151, R14, c[0x0][0x2d0], -R165.reuse ;  /* 0x0000b4000e977a23 */ /* 0x100fe200000108a5 */
[----:B------:R-:W4:Y:S01]  /*ef40*/  LDSM.16.MT88.4 R8, [R203+0x2900] ;  /* 0x00290000cb08783b */ /* 0x000f220000004200 */
[----:B------:R-:W-:Y:S02]  /*ef50*/  FFMA.FTZ R146, R12, c[0x0][0x2d0], -R165 ;  /* 0x0000b4000c927a23 */ /* 0x000fe400000108a5 */
[--C-:B------:R-:W-:Y:S01]  /*ef60*/  FFMA.FTZ R160, R167, c[0x0][0x2d0], -R170.reuse ;  /* 0x0000b400a7a07a23 */ /* 0x100fe200000108aa */
[----:B------:R-:W5:Y:S01]  /*ef70*/  LDSM.16.MT88.4 R12, [R196+0x2900] ;  /* 0x00290000c40c783b */ /* 0x000f620000004200 */
[--C-:B------:R-:W-:Y:S01]  /*ef80*/  FFMA.FTZ R161, R161, c[0x0][0x2d0], -R170.reuse ;  /* 0x0000b400a1a17a23 */ /* 0x100fe200000108aa */
[----:B------:R-:W-:Y:S01]  /*ef90*/  MUFU.EX2 R156, R156 ;  /* 0x0000009c009c7308 */ /* 0x000fe20000000800 */
[----:B------:R-:W-:-:S02]  /*efa0*/  FFMA.FTZ R163, R163, c[0x0][0x2d0], -R170 ;  /* 0x0000b400a3a37a23 */ /* 0x000fc400000108aa */
[--C-:B------:R-:W-:Y:S02]  /*efb0*/  FFMA.FTZ R164, R164, c[0x0][0x2d0], -R165.reuse ;  /* 0x0000b400a4a47a23 */ /* 0x100fe400000108a5 */
[--C-:B------:R-:W-:Y:S02]  /*efc0*/  FFMA.FTZ R167, R174, c[0x0][0x2d0], -R165.reuse ;  /* 0x0000b400aea77a23 */ /* 0x100fe400000108a5 */
[--C-:B------:R-:W-:Y:S01]  /*efd0*/  FFMA.FTZ R166, R166, c[0x0][0x2d0], -R165.reuse ;  /* 0x0000b400a6a67a23 */ /* 0x100fe200000108a5 */
[----:B------:R-:W2:Y:S01]  /*efe0*/  MUFU.EX2 R157, R157 ;  /* 0x0000009d009d7308 */ /* 0x000ea20000000800 */
[----:B-1----:R-:W-:Y:S01]  /*eff0*/  F2FP.BF16.PACK_AB R98, R149, R152 ;  /* 0x000000989562723e */ /* 0x002fe200000010ff */
[----:B------:R-:W-:Y:S02]  /*f000*/  FFMA.FTZ R169, R172, c[0x0][0x2d0], -R165 ;  /* 0x0000b400aca97a23 */ /* 0x000fe400000108a5 */
[--C-:B------:R-:W-:Y:S02]  /*f010*/  FFMA.FTZ R172, R173, c[0x0][0x2d0], -R170.reuse ;  /* 0x0000b400adac7a23 */ /* 0x100fe400000108aa */
[----:B------:R-:W-:-:S02]  /*f020*/  FFMA.FTZ R171, R171, c[0x0][0x2d0], -R170 ;  /* 0x0000b400abab7a23 */ /* 0x000fc400000108aa */
[----:B------:R-:W-:Y:S01]  /*f030*/  MUFU.EX2 R159, R159 ;  /* 0x0000009f009f7308 */ /* 0x000fe20000000800 */
[--C-:B------:R-:W-:Y:S02]  /*f040*/  FFMA.FTZ R173, R143, c[0x0][0x2d0], -R170.reuse ;  /* 0x0000b4008fad7a23 */ /* 0x100fe400000108aa */
[----:B------:R-:W-:Y:S02]  /*f050*/  FFMA.FTZ R170, R141, c[0x0][0x2d0], -R170 ;  /* 0x0000b4008daa7a23 */ /* 0x000fe400000108aa */
[--C-:B------:R-:W-:Y:S02]  /*f060*/  FFMA.FTZ R168, R168, c[0x0][0x2d0], -R165.reuse ;  /* 0x0000b400a8a87a23 */ /* 0x100fe400000108a5 */
[--C-:B------:R-:W-:Y:S01]  /*f070*/  FFMA.FTZ R175, R142, c[0x0][0x2d0], -R165.reuse ;  /* 0x0000b4008eaf7a23 */ /* 0x100fe200000108a5 */
[----:B------:R-:W1:Y:S01]  /*f080*/  MUFU.EX2 R150, R150 ;  /* 0x0000009600967308 */ /* 0x000e620000000800 */
[----:B--2---:R-:W-:Y:S01]  /*f090*/  F2FP.BF16.PACK_AB R97, R157, R156 ;  /* 0x0000009c9d61723e */ /* 0x004fe200000010ff */
        /* <DEDUP_REMOVED lines=8> */
[----:B-1----:R-:W-:Y:S01]  /*f120*/  F2FP.BF16.PACK_AB R99, R150, R159 ;  /* 0x0000009f9663723e */ /* 0x002fe200000010ff */
        /* <DEDUP_REMOVED lines=10> */
[----:B------:R-:W2:Y:S06]  /*f1d0*/  MUFU.EX2 R146, R146 ;  /* 0x0000009200927308 */ /* 0x000eac0000000800 */
        /* <DEDUP_REMOVED lines=35> */
[----:B------:R-:W4:Y:S06]  /*f410*/  MUFU.EX2 R231, R231 ;  /* 0x000000e700e77308 */ /* 0x000f2c0000000800 */
[C---:B---3--:R-:W-:Y:S07]  /*f420*/  HMMA.16816.F32.BF16 R92, R96.reuse, R4, RZ ;  /* 0x00000004605c723c */ /* 0x048fee00000418ff */
[----:B-1----:R-:W-:Y:S01]  /*f430*/  F2FP.BF16.PACK_AB R4, R148, R153 ;  /* 0x000000999404723e */ /* 0x002fe200000010ff */
[----:B------:R-:W-:Y:S01]  /*f440*/  HMMA.16816.F32.BF16 R96, R96, R6, RZ ;  /* 0x000000066060723c */ /* 0x000fe200000418ff */
[----:B--2---:R-:W-:Y:S01]  /*f450*/  F2FP.BF16.PACK_AB R5, R146, R151 ;  /* 0x000000979205723e */ /* 0x004fe200000010ff */
        /* <DEDUP_REMOVED lines=15> */
[----:B------:R-:W2:Y:S07]  /*f550*/  LDSM.16.MT88.4 R16, [R197+0x4900] ;  /* 0x00490000c510783b */ /* 0x000eae0000004200 */
[C---:B------:R-:W-:Y:S08]  /*f560*/  HMMA.16816.F32.BF16 R128, R4.reuse, R20, R128 ;  /* 0x000000140480723c */ /* 0x040ff00000041880 */
[C---:B------:R-:W-:Y:S01]  /*f570*/  HMMA.16816.F32.BF16 R124, R4.reuse, R22, R124 ;  /* 0x00000016047c723c */ /* 0x040fe2000004187c */
[----:B------:R-:W3:Y:S07]  /*f580*/  LDSM.16.MT88.4 R20, [R203+0x4900] ;  /* 0x00490000cb14783b */ /* 0x000eee0000004200 */
[C---:B-----5:R-:W-:Y:S08]  /*f590*/  HMMA.16816.F32.BF16 R60, R4.reuse, R12, R60 ;  /* 0x0000000c043c723c */ /* 0x060ff0000004183c */
[C---:B------:R-:W-:Y:S01]  /*f5a0*/  HMMA.16816.F32.BF16 R64, R4.reuse, R14, R64 ;  /* 0x0000000e0440723c */ /* 0x040fe20000041840 */
[----:B------:R-:W4:Y:S07]  /*f5b0*/  LDSM.16.MT88.4 R12, [R196+0x4900] ;  /* 0x00490000c40c783b */ /* 0x000f2e0000004200 */
[C---:B-1----:R-:W-:Y:S08]  /*f5c0*/  HMMA.16816.F32.BF16 R76, R4.reuse, R8, R76 ;  /* 0x00000008044c723c */ /* 0x042ff0000004184c */
[C---:B------:R-:W-:Y:S01]  /*f5d0*/  HMMA.16816.F32.BF16 R80, R4.reuse, R10, R80 ;  /* 0x0000000a0450723c */ /* 0x040fe20000041850 */
[----:B------:R-:W1:Y:S07]  /*f5e0*/  LDSM.16.MT88.4 R8, [R203+0x1100] ;  /* 0x00110000cb08783b */ /* 0x000e6e0000004200 */
[C---:B--2---:R-:W-:Y:S08]  /*f5f0*/  HMMA.16816.F32.BF16 R84, R4.reuse, R16, R84 ;  /* 0x000000100454723c */ /* 0x044ff00000041854 */
[C---:B------:R-:W-:Y:S01]  /*f600*/  HMMA.16816.F32.BF16 R88, R4.reuse, R18, R88 ;  /* 0x000000120458723c */ /* 0x040fe20000041858 */
[----:B------:R-:W2:Y:S07]  /*f610*/  LDSM.16.MT88.4 R16, [R198+0x1100] ;  /* 0x00110000c610783b */ /* 0x000eae0000004200 */
        /* <DEDUP_REMOVED lines=14> */
[----:B------:R-:W-:Y:S07]  /*f700*/  LDSM.16.MT88.4 R20, [R203+0x5100] ;  /* 0x00510000cb14783b */ /* 0x000fee0000004200 */
[C---:B----4-:R-:W-:Y:S08]  /*f710*/  HMMA.16816.F32.BF16 R92, R4.reuse, R12, R92 ;  /* 0x0000000c045c723c */ /* 0x050ff0000004185c */
        /* <DEDUP_REMOVED lines=17> */
[C---:B--2---:R-:W-:Y:S08]  /*f830*/  HMMA.16816.F32.BF16 R120, R4.reuse, R16, R120 ;  /* 0x000000100478723c */ /* 0x044ff00000041878 */
[C---:B------:R-:W-:Y:S01]  /*f840*/  HMMA.16816.F32.BF16 R116, R4.reuse, R18, R116 ;  /* 0x000000120474723c */ /* 0x040fe20000041874 */
[----:B------:R-:W2:Y:S07]  /*f850*/  LDSM.16.MT88.4 R16, [R196+0x3100] ;  /* 0x00310000c410783b */ /* 0x000eae0000004200 */
[C---:B---3--:R-:W-:Y:S08]  /*f860*/  HMMA.16816.F32.BF16 R36, R4.reuse, R12, R36 ;  /* 0x0000000c0424723c */ /* 0x048ff00000041824 */
[C---:B------:R-:W-:Y:S01]  /*f870*/  HMMA.16816.F32.BF16 R40, R4.reuse, R14, R40 ;  /* 0x0000000e0428723c */ /* 0x040fe20000041828 */
[----:B------:R-:W3:Y:S07]  /*f880*/  LDSM.16.MT88.4 R12, [R198+0x5100] ;  /* 0x00510000c60c783b */ /* 0x000eee0000004200 */
[C---:B------:R-:W-:Y:S08]  /*f890*/  HMMA.16816.F32.BF16 R68, R4.reuse, R20, R68 ;  /* 0x000000140444723c */ /* 0x040ff00000041844 */
[C---:B-1----:R-:W-:Y:S08]  /*f8a0*/  HMMA.16816.F32.BF16 R52, R4.reuse, R8, R52 ;  /* 0x000000080434723c */ /* 0x042ff00000041834 */
        /* <DEDUP_REMOVED lines=8> */
[C---:B------:R-:W-:Y:S01]  /*f930*/  HMMA.16816.F32.BF16 R72, R4.reuse, R22, R72 ;  /* 0x000000160448723c */ /* 0x040fe20000041848 */
[----:B------:R-:W-:Y:S07]  /*f940*/  LDSM.16.MT88.4 R20, [R196+0x3900] ;  /* 0x00390000c414783b */ /* 0x000fee0000004200 */
        /* <DEDUP_REMOVED lines=24> */
[----:B---3--:R-:W-:Y:S01]  /*fad0*/  HMMA.16816.F32.BF16 R128, R4, R12, R128 ;  /* 0x0000000c0480723c */ /* 0x008fe20000041880 */
[----:B------:R-:W-:-:S02]  /*fae0*/  FADD.FTZ R174, R174, R175 ;  /* 0x000000afaeae7221 */ /* 0x000fc40000010000 */
[----:B------:R-:W-:Y:S02]  /*faf0*/  FADD.FTZ R233, R170, R173 ;  /* 0x000000adaae97221 */ /* 0x000fe40000010000 */
[----:B------:R-:W-:-:S03]  /*fb00*/  FADD.FTZ R231, R231, R174 ;  /* 0x000000aee7e77221 */ /* 0x000fc60000010000 */
[C---:B------:R-:W-:Y:S01]  /*fb10*/  HMMA.16816.F32.BF16 R124, R4.reuse, R14, R124 ;  /* 0x0000000e047c723c */ /* 0x040fe2000004187c */
[----:B------:R-:W3:Y:S07]  /*fb20*/  LDSM.16.MT88.4 R12, [R198+0x5900] ;  /* 0x00590000c60c783b */ /* 0x000eee0000004200 */
[C---:B-1----:R-:W-:Y:S08]  /*fb30*/  HMMA.16816.F32.BF16 R36, R4.reuse, R8, R36 ;  /* 0x000000080424723c */ /* 0x042ff00000041824 */
[C---:B------:R-:W-:Y:S01]  /*fb40*/  HMMA.16816.F32.BF16 R40, R4.reuse, R10, R40 ;  /* 0x0000000a0428723c */ /* 0x040fe20000041828 */
[----:B------:R-:W1:Y:S07]  /*fb50*/  LDSM.16.MT88.4 R8, [R197+0x5900] ;  /* 0x00590000c508783b */ /* 0x000e6e0000004200 */
[C---:B--2---:R-:W-:Y:S08]  /*fb60*/  HMMA.16816.F32.BF16 R68, R4.reuse, R16, R68 ;  /* 0x000000100444723c */ /* 0x044ff00000041844 */
[C---:B------:R-:W-:Y:S01]  /*fb70*/  HMMA.16816.F32.BF16 R72, R4.reuse, R18, R72 ;  /* 0x000000120448723c */ /* 0x040fe20000041848 */
[----:B------:R-:W2:Y:S07]  /*fb80*/  LDSM.16.MT88.4 R16, [R196+0x5900] ;  /* 0x00590000c410783b */ /* 0x000eae0000004200 */
        /* <DEDUP_REMOVED lines=12> */
[C---:B---3--:R-:W-:Y:S08]  /*fc50*/  HMMA.16816.F32.BF16 R76, R4.reuse, R12, R76 ;  /* 0x0000000c044c723c */ /* 0x048ff0000004184c */
[C---:B------:R-:W-:Y:S08]  /*fc60*/  HMMA.16816.F32.BF16 R80, R4.reuse, R14, R80 ;  /* 0x0000000e0450723c */ /* 0x040ff00000041850 */
[C---:B-1----:R-:W-:Y:S08]  /*fc70*/  HMMA.16816.F32.BF16 R84, R4.reuse, R8, R84 ;  /* 0x000000080454723c */ /* 0x042ff00000041854 */
[C---:B------:R-:W-:Y:S08]  /*fc80*/  HMMA.16816.F32.BF16 R88, R4.reuse, R10, R88 ;  /* 0x0000000a0458723c */ /* 0x040ff00000041858 */
[C---:B--2---:R-:W-:Y:S08]  /*fc90*/  HMMA.16816.F32.BF16 R92, R4.reuse, R16, R92 ;  /* 0x00000010045c723c */ /* 0x044ff0000004185c */
[----:B------:R-:W-:Y:S01]  /*fca0*/  HMMA.16816.F32.BF16 R96, R4, R18, R96 ;  /* 0x000000120460723c */ /* 0x000fe20000041860 */
[----:B------:R-:W-:Y:S07]  /*fcb0*/  @!P2 BRA `(.L_x_139) ;  /* 0x00002e300000a947 */ /* 0x000fee0003800000 */
[----:B------:R-:W-:Y:S01]  /*fcc0*/  SHF.R.S32.HI R227, RZ, 0x1f, R134 ;  /* 0x0000001fffe37819 */ /* 0x000fe20000011486 */
[----:B------:R-:W-:Y:S01]  /*fcd0*/  IMAD.MOV.U32 R0, RZ, RZ, R3 ;  /* 0x000000ffff007224 */ /* 0x000fe200078e0003 */
[----:B------:R-:W-:Y:S01]  /*fce0*/  SHF.R.S32.HI R2, RZ, 0x1f, R145 ;  /* 0x0000001fff027819 */ /* 0x000fe20000011491 */
[----:B------:R-:W-:Y:S01]  /*fcf0*/  IMAD.MOV.U32 R135, RZ, RZ, R132 ;  /* 0x000000ffff877224 */ /* 0x000fe200078e0084 */
[----:B------:R-:W-:Y:S01]  /*fd00*/  SHF.R.S32.HI R223, RZ, 0x1f, R144 ;  /* 0x0000001fffdf7819 */ /* 0x000fe20000011490 */
[C---:B------:R-:W-:Y:S01]  /*fd10*/  IMAD.SHL.U32 R226, R134.reuse, 0x2, RZ ;  /* 0x0000000286e27824 */ /* 0x040fe200078e00ff */
[----:B------:R-:W-:Y:S01]  /*fd20*/  LEA.HI.SX32 R229, R133, 0xfffffffe, 0x1a ;  /* 0xfffffffe85e57811 */ /* 0x000fe200078fd2ff */
[C---:B------:R-:W-:Y:S01]  /*fd30*/  IMAD.SHL.U32 R224, R145.reuse, 0x2, RZ ;  /* 0x0000000291e07824 */ /* 0x040fe200078e00ff */
[----:B------:R-:W-:Y:S01]  /*fd40*/  SHF.L.U64.HI R227, R134, 0x1, R227 ;  /* 0x0000000186e37819 */ /* 0x000fe200000102e3 */
[C---:B------:R-:W-:Y:S01]  /*fd50*/  IMAD.SHL.U32 R222, R144.reuse, 0x2, RZ ;  /* 0x0000000290de7824 */ /* 0x040fe200078e00ff */
[----:B------:R-:W-:Y:S01]  /*fd60*/  SHF.L.U64.HI R225, R145, 0x1, R2 ;  /* 0x0000000191e17819 */ /* 0x000fe20000010202 */
[----:B------:R-:W-:Y:S01]  /*fd70*/  IMAD R221, R207, c[0x0][0x210], RZ ;  /* 0x00008400cfdd7a24 */ /* 0x000fe200078e02ff */
[----:B------:R-:W-:Y:S01]  /*fd80*/  SHF.L.U64.HI R223, R144, 0x1, R223 ;  /* 0x0000000190df7819 */ /* 0x000fe200000102df */
[----:B------:R-:W-:Y:S01]  /*fd90*/  ULDC.64 UR4, c[0x0][0x118] ;  /* 0x0000460000047ab9 */ /* 0x000fe20000000a00 */
[----:B------:R-:W-:Y:S01]  /*fda0*/  IADD3 R220, R216, 0x100, RZ ;  /* 0x00000100d8dc7810 */ /* 0x000fe20007ffe0ff */
[----:B------:R-:W-:Y:S05]  /*fdb0*/  BRA `(.L_x_140) ;  /* 0x0000033000007947 */ /* 0x000fea0003800000 */
.L_x_142:
[----:B------:R-:W-:Y:S01]  /*fdc0*/  ISETP.NE.AND P2, PT, R212, 0x1, PT ;  /* 0x00000001d400780c */ /* 0x000fe20003f45270 */
[----:B------:R-:W-:Y:S02]  /*fdd0*/  IMAD R2, R229, 0x40, R208 ;  /* 0x00000040e5027824 */ /* 0x000fe400078e02d0 */
[----:B------:R-:W-:Y:S03]  /*fde0*/  IMAD.MOV.U32 R214, RZ, RZ, RZ ;  /* 0x000000ffffd67224 */ /* 0x000fe600078e00ff */
[----:B------:R-:W-:Y:S05]  /*fdf0*/  IADD3 R215, R2, -0x40, R217 ;  /* 0xffffffc002d77810 */ /* 0x000fea0007ffe0d9 */
[----:B------:R-:W-:Y:S02]  /*fe00*/  IMAD.MOV.U32 R2, RZ, RZ, R215 ;  /* 0x000000ffff027224 */ /* 0x000fe400078e00d7 */
[----:B------:R-:W-:Y:S05]  /*fe10*/  @P2 IMAD.HI.U32 R3, R215, c[0x0][0x2bc], RZ ;  /* 0x0000af00d7032a27 */ /* 0x000fea00078e00ff */
[----:B------:R-:W-:Y:S04]  /*fe20*/  @P2 SHF.R.U32.HI R2, RZ, c[0x0][0x2c0], R3 ;  /* 0x0000b000ff022a19 */ /* 0x000fe80000011603 */
[C---:B------:R-:W-:Y:S04]  /*fe30*/  @!P3 IADD3 R4, P0, R2.reuse, R218, RZ ;  /* 0x000000da0204b210 */ /* 0x040fe80007f1e0ff */
[----:B------:R-:W-:Y:S01]  /*fe40*/  @!P3 LEA.HI.X.SX32 R3, R2, R213, 0x1, P0 ;  /* 0x000000d50203b211 */ /* 0x000fe200000f0eff */
[----:B------:R-:W-:Y:S01]  /*fe50*/  IMAD.MOV R2, RZ, RZ, -R2 ;  /* 0x000000ffff027224 */ /* 0x000fe200078e0a02 */
[----:B------:R-:W-:Y:S03]  /*fe60*/  @!P3 LEA R8, P0, R4, c[0x0][0x2a0], 0x2 ;  /* 0x0000a8000408ba11 */ /* 0x000fe600078010ff */
[----:B------:R-:W-:Y:S01]  /*fe70*/  IMAD R215, R2, c[0x0][0x2b8], R215 ;  /* 0x0000ae0002d77a24 */ /* 0x000fe200078e02d7 */
[----:B------:R-:W-:Y:S01]  /*fe80*/  @!P3 LEA.HI.X R9, R4, c[0x0][0x2a4], R3, 0x2, P0 ;  /* 0x0000a9000409ba11 */ /* 0x000fe200000f1403 */
[----:B------:R-:W-:Y:S02]  /*fe90*/  IMAD R2, R207, c[0x0][0x1e8], RZ ;  /* 0x00007a00cf027a24 */ /* 0x000fe400078e02ff */
        /* <DEDUP_REMOVED lines=14> */
[----:B------:R-:W1:Y:S04]  /*ff80*/  SHFL.IDX PT, R5, R15, RZ, 0x181f ;  /* 0x00181fff0f057589 */ /* 0x000e6800000e0000 */
[----:B------:R-:W2:Y:S04]  /*ff90*/  SHFL.IDX PT, R4, R14, RZ, 0x181f ;  /* 0x00181fff0e047589 */ /* 0x000ea800000e0000 */
[----:B------:R-:W3:Y:S04]  /*ffa0*/  SHFL.IDX PT, R3, R15, 0x1, 0x181f ;  /* 0x00381f000f037f89 */ /* 0x000ee800000e0000 */
[----:B------:R-:W4:Y:S01]  /*ffb0*/  SHFL.IDX PT, R2, R14, 0x1, 0x181f ;  /* 0x00381f000e027f89 */ /* 0x000f2200000e0000 */
[C---:B-1----:R-:W-:Y:S02]  /*ffc0*/  IADD3 R8, P0, R5.reuse, R226, RZ ;  /* 0x000000e205087210 */ /* 0x042fe40007f1e0ff */
[C---:B------:R-:W-:Y:S02]  /*ffd0*/  IADD3 R6, P1, R5.reuse, R224, RZ ;  /* 0x000000e005067210 */ /* 0x040fe40007f3e0ff */
[C---:B--2---:R-:W-:Y:S02]  /*ffe0*/  IADD3.X R9, R4.reuse, R227, RZ, P0, !PT ;  /* 0x000000e304097210 */ /* 0x044fe400007fe4ff */
[----:B------:R-:W-:Y:S01]  /*fff0*/  IADD3 R12, P0, R5, R222, RZ ;  /* 0x000000de050c7210 */ /* 0x000fe20007f1e0ff */
[C---:B------:R-:W-:Y:S01]  /*10000*/  IMAD.X R7, R4.reuse, 0x1, R225, P1 ;  /* 0x0000000104077824 */ /* 0x040fe200008e06e1 */
[C---:B---3--:R-:W-:Y:S01]  /*10010*/  IADD3 R10, P2, R3.reuse, R226, RZ ;  /* 0x000000e2030a7210 */ /* 0x048fe20007f5e0ff */
[----:B------:R1:W-:Y:S02]  /*10020*/  LDGSTS.E.BYPASS.LTC128B.128 [R216+0x6100], [R8.64], !P6 ;  /* 0x0610000008d87fae */ /* 0x0003e4000f101d44 */
[----:B------:R-:W-:Y:S01]  /*10030*/  IMAD.X R13, R4, 0x1, R223, P0 ;  /* 0x00000001040d7824 */ /* 0x000fe200000e06df */
[C---:B------:R-:W-:Y:S01]  /*10040*/  IADD3 R4, P1, R3.reuse, R224, RZ ;  /* 0x000000e003047210 */ /* 0x040fe20007f3e0ff */
[----:B------:R1:W-:Y:S01]  /*10050*/  LDGSTS.E.BYPASS.LTC128B.128 [R216+0x8100], [R6.64], !P5 ;  /* 0x0810000006d87fae */ /* 0x0003e2000e901d44 */
[C---:B----4-:R-:W-:Y:S01]  /*10060*/  IMAD.X R11, R2.reuse, 0x1, R227, P2 ;  /* 0x00000001020b7824 */ /* 0x050fe200010e06e3 */
[----:B------:R-:W-:Y:S02]  /*10070*/  IADD3 R14, P0, R3, R222, RZ ;  /* 0x000000de030e7210 */ /* 0x000fe40007f1e0ff */
[----:B------:R1:W-:Y:S01]  /*10080*/  LDGSTS.E.BYPASS.LTC128B.128 [R216+0xa100], [R12.64], !P4 ;  /* 0x0a1000000cd87fae */ /* 0x0003e2000e101d44 */
[C---:B------:R-:W-:Y:S02]  /*10090*/  IADD3.X R5, R2.reuse, R225, RZ, P1, !PT ;  /* 0x000000e102057210 */ /* 0x040fe40000ffe4ff */
[----:B------:R-:W-:Y:S01]  /*100a0*/  IMAD.X R15, R2, 0x1, R223, P0 ;  /* 0x00000001020f7824 */ /* 0x000fe200000e06df */
[----:B------:R1:W-:Y:S04]  /*100b0*/  LDGSTS.E.BYPASS.LTC128B.128 [R216+0x7100], [R10.64], !P6 ;  /* 0x071000000ad87fae */ /* 0x0003e8000f101d44 */
[----:B------:R1:W-:Y:S04]  /*100c0*/  LDGSTS.E.BYPASS.LTC128B.128 [R216+0x9100], [R4.64], !P5 ;  /* 0x0910000004d87fae */ /* 0x0003e8000e901d44 */
[----:B------:R1:W-:Y:S01]  /*100d0*/  LDGSTS.E.BYPASS.LTC128B.128 [R216+0xb100], [R14.64], !P4 ;  /* 0x0b1000000ed87fae */ /* 0x0003e2000e101d44 */
[----:B------:R-:W-:-:S05]  /*100e0*/  BRA `(.L_x_141) ;  /* 0x0000109000007947 */ /* 0x000fca0003800000 */
.L_x_140:
[----:B------:R-:W-:Y:S01]  /*100f0*/  SHF.R.S32.HI R9, RZ, 0x1f, R215 ;  /* 0x0000001fff097819 */ /* 0x000fe200000114d7 */
[----:B------:R-:W-:Y:S01]  /*10100*/  IMAD.WIDE.U32 R10, R215, c[0x0][0x208], RZ ;  /* 0x00008200d70a7a25 */ /* 0x000fe200078e00ff */
[----:B------:R-:W-:Y:S01]  /*10110*/  SHF.R.S32.HI R3, RZ, 0x1f, R214 ;  /* 0x0000001fff037819 */ /* 0x000fe200000114d6 */
[----:B------:R-:W-:Y:S04]  /*10120*/  DEPBAR.LE SB0, 0x0 ;  /* 0x000080000000791a */ /* 0x000fe80000000000 */
[----:B------:R-:W-:Y:S01]  /*10130*/  IMAD R9, R9, c[0x0][0x208], RZ ;  /* 0x0000820009097a24 */ /* 0x000fe200078e02ff */
[----:B------:R-:W-:Y:S01]  /*10140*/  BAR.SYNC.DEFER_BLOCKING 0x0 ;  /* 0x0000000000007b1d */ /* 0x000fe20000010000 */
[----:B------:R-:W-:Y:S02]  /*10150*/  IMAD R3, R3, c[0x0][0x218], RZ ;  /* 0x0000860003037a24 */ /* 0x000fe400078e02ff */
[----:B------:R-:W-:Y:S02]  /*10160*/  IMAD R9, R215, c[0x0][0x20c], R9 ;  /* 0x00008300d7097a24 */ /* 0x000fe400078e0209 */
[C---:B------:R-:W-:Y:S03]  /*10170*/  IMAD R3, R214.reuse, c[0x0][0x21c], R3 ;  /* 0x00008700d6037a24 */ /* 0x040fe600078e0203 */
[----:B------:R-:W-:Y:S05]  /*10180*/  IADD3 R11, R11, R9, RZ ;  /* 0x000000090b0b7210 */ /* 0x000fea0007ffe0ff */
[----:B------:R-:W-:Y:S05]  /*10190*/  IMAD.WIDE.U32 R10, R214, c[0x0][0x218], R10 ;  /* 0x00008600d60a7a25 */ /* 0x000fea00078e000a */
[----:B------:R-:W-:Y:S04]  /*101a0*/  IADD3 R2, P0, R221, R10, RZ ;  /* 0x0000000add027210 */ /* 0x000fe80007f1e0ff */
[----:B------:R-:W-:Y:S02]  /*101b0*/  IADD3.X R3, R210, R11, R3, P0, !PT ;  /* 0x0000000bd2037210 */ /* 0x000fe400007fe403 */
[C---:B------:R-:W-:Y:S01]  /*101c0*/  LEA R14, P0, R2.reuse, c[0x0][0x1f8], 0x1 ;  /* 0x00007e00020e7a11 */ /* 0x040fe200078008ff */
[----:B------:R-:W-:Y:S03]  /*101d0*/  LDSM.16.M88.4 R136, [R206+0xc100] ;  /* 0x00c10000ce88783b */ /* 0x000fe60000000200 */
[----:B------:R-:W-:Y:S04]  /*101e0*/  LEA.HI.X R9, R2, c[0x0][0x1fc], R3, 0x1, P0 ;  /* 0x00007f0002097a11 */ /* 0x000fe800000f0c03 */
[----:B------:R-:W-:Y:S07]  /*101f0*/  SHFL.IDX PT, R17, R14, RZ, 0x181f ;  /* 0x00181fff0e117589 */ /* 0x000fee00000e0000 */
[----:B------:R-:W-:Y:S07]  /*10200*/  SHFL.IDX PT, R2, R9, RZ, 0x181f ;  /* 0x00181fff09027589 */ /* 0x000fee00000e0000 */
[----:B------:R-:W1:Y:S07]  /*10210*/  LDSM.16.M88.4 R140, [R205+0x6100] ;  /* 0x00610000cd8c783b */ /* 0x000e6e0000000200 */
[----:B------:R-:W-:Y:S07]  /*10220*/  LDSM.16.M88.4 R144, [R205+0x6900] ;  /* 0x00690000cd90783b */ /* 0x000fee0000000200 */
[----:B------:R-:W-:Y:S07]  /*10230*/  LDSM.16.M88.4 R148, [R205+0x7100] ;  /* 0x00710000cd94783b */ /* 0x000fee0000000200 */
[----:B------:R-:W-:Y:S07]  /*10240*/  LDSM.16.M88.4 R152, [R205+0x7900] ;  /* 0x00790000cd98783b */ /* 0x000fee0000000200 */
[----:B------:R-:W-:Y:S07]  /*10250*/  LDSM.16.M88.4 R156, [R202+0xc100] ;  /* 0x00c10000ca9c783b */ /* 0x000fee0000000200 */
[----:B------:R-:W-:Y:S01]  /*10260*/  LDSM.16.M88.4 R160, [R204] ;  /* 0x00000000cca0783b */ /* 0x000fe20000000200 */
[C---:B-1----:R-:W-:Y:S06]  /*10270*/  HMMA.16816.F32.BF16 R4, R136.reuse, R140, RZ ;  /* 0x0000008c8804723c */ /* 0x042fec00000418ff */
[----:B------:R-:W-:Y:S01]  /*10280*/  LDSM.16.M88.4 R164, [R195] ;  /* 0x00000000c3a4783b */ /* 0x000fe20000000200 */
[C---:B------:R-:W-:Y:S02]  /*10290*/  IADD3 R12, P0, R17.reuse, R226, RZ ;  /* 0x000000e2110c7210 */ /* 0x040fe40007f1e0ff */
[C---:B------:R-:W-:Y:S03]  /*102a0*/  IADD3 R10, P1, R17.reuse, R224, RZ ;  /* 0x000000e0110a7210 */ /* 0x040fe60007f3e0ff */
[C---:B------:R-:W-:Y:S01]  /*102b0*/  IADD3.X R13, R2.reuse, R227, RZ, P0, !PT ;  /* 0x000000e3020d7210 */ /* 0x040fe200007fe4ff */
[----:B------:R-:W-:Y:S01]  /*102c0*/  LDSM.16.M88.4 R168, [R194] ;  /* 0x00000000c2a8783b */ /* 0x000fe20000000200 */
[C---:B------:R-:W-:Y:S02]  /*102d0*/  IADD3.X R11, R2.reuse, R225, RZ, P1, !PT ;  /* 0x000000e1020b7210 */ /* 0x040fe40000ffe4ff */
[----:B------:R-:W-:Y:S04]  /*102e0*/  IADD3 R16, P0, R17, R222, RZ ;  /* 0x000000de11107210 */ /* 0x000fe80007f1e0ff */
[----:B------:R-:W-:Y:S01]  /*102f0*/  LDSM.16.M88.4 R172, [R193] ;  /* 0x00000000c1ac783b */ /* 0x000fe20000000200 */
[----:B------:R-:W-:Y:S06]  /*10300*/  IADD3.X R17, R2, R223, RZ, P0, !PT ;  /* 0x000000df02117210 */ /* 0x000fec00007fe4ff */
[----:B------:R-:W-:Y:S01]  /*10310*/  @!PT LDS RZ, [RZ] ;  /* 0x00000000fffff984 */ /* 0x000fe20000000800 */
[----:B------:R-:W-:Y:S01]  /*10320*/  @!PT LDS RZ, [RZ] ;  /* 0x00000000fffff984 */ /* 0x000fe20000000800 */
[----:B------:R-:W-:Y:S01]  /*10330*/  @!PT LDS RZ, [RZ] ;  /* 0x00000000fffff984 */ /* 0x000fe20000000800 */
[----:B------:R1:W-:Y:S07]  /*10340*/  LDGSTS.E.BYPASS.LTC128B.128 [R220], [R12.64], !P6 ;  /* 0x000000000cdc7fae */ /* 0x0003ee000f101d44 */
[----:B------:R-:W2:Y:S07]  /*10350*/  SHFL.IDX PT, R3, R14, 0x1, 0x181f ;  /* 0x00381f000e037f89 */ /* 0x000eae00000e0000 */
[----:B------:R3:W-:Y:S07]  /*10360*/  LDGSTS.E.BYPASS.LTC128B.128 [R220+0x2000], [R10.64], !P5 ;  /* 0x020000000adc7fae */ /* 0x0007ee000e901d44 */
[----:B------:R-:W4:Y:S07]  /*10370*/  SHFL.IDX PT, R8, R9, 0x1, 0x181f ;  /* 0x00381f0009087f89 */ /* 0x000f2e00000e0000 */
[----:B------:R5:W-:Y:S01]  /*10380*/  LDGSTS.E.BYPASS.LTC128B.128 [R220+0x4000], [R16.64], !P4 ;  /* 0x0400000010dc7fae */ /* 0x000be2000e101d44 */
[C---:B--2---:R-:W-:Y:S02]  /*10390*/  IADD3 R32, P2, R3.reuse, R226, RZ ;  /* 0x000000e203207210 */ /* 0x044fe40007f5e0ff */
[C---:B------:R-:W-:Y:S02]  /*103a0*/  IADD3 R132, P1, R3.reuse, R224, RZ ;  /* 0x000000e003847210 */ /* 0x040fe40007f3e0ff */
[----:B------:R-:W-:Y:S02]  /*103b0*/  IADD3 R2, P0, R3, R222, RZ ;  /* 0x000000de03027210 */ /* 0x000fe40007f1e0ff */
[C---:B----4-:R-:W-:Y:S02]  /*103c0*/  IADD3.X R33, R8.reuse, R227, RZ, P2, !PT ;  /* 0x000000e308217210 */ /* 0x050fe400017fe4ff */
[C---:B------:R-:W-:Y:S02]  /*103d0*/  IADD3.X R133, R8.reuse, R225, RZ, P1, !PT ;  /* 0x000000e108857210 */ /* 0x040fe40000ffe4ff */
[----:B------:R-:W-:Y:S01]  /*103e0*/  IADD3.X R3, R8, R223, RZ, P0, !PT ;  /* 0x000000df08037210 */ /* 0x000fe200007fe4ff */
[----:B------:R2:W-:Y:S01]  /*103f0*/  LDGSTS.E.BYPASS.LTC128B.128 [R220+0x1000], [R32.64], !P6 ;  /* 0x0100000020dc7fae */ /* 0x0005e2000f101d44 */
[C---:B---3--:R-:W-:Y:S01]  /*10400*/  HMMA.16816.F32.BF16 R8, R136.reuse, R142, RZ ;  /* 0x0000008e8808723c */ /* 0x048fe200000418ff */
[----:B------:R-:W-:Y:S05]  /*10410*/  ISETP.GE.AND P0, PT, R229, 0x1, PT ;  /* 0x00000001e500780c */ /* 0x000fea0003f06270 */
[----:B------:R3:W-:Y:S02]  /*10420*/  LDGSTS.E.BYPASS.LTC128B.128 [R220+0x3000], [R132.64], !P5 ;  /* 0x0300000084dc7fae */ /* 0x0007e4000e901d44 */
[C---:B-1----:R-:W-:Y:S05]  /*10430*/  HMMA.16816.F32.BF16 R12, R136.reuse, R144, RZ ;  /* 0x00000090880c723c */ /* 0x042fea00000418ff */
[----:B------:R1:W-:Y:S03]  /*10440*/  LDGSTS.E.BYPASS.LTC128B.128 [R220+0x5000], [R2.64], !P4 ;  /* 0x0500000002dc7fae */ /* 0x0003e6000e101d44 */
[C---:B-----5:R-:W-:Y:S04]  /*10450*/  HMMA.16816.F32.BF16 R16, R136.reuse, R146, RZ ;  /* 0x000000928810723c */ /* 0x060fe800000418ff */
[----:B------:R-:W-:Y:S04]  /*10460*/  LDSM.16.M88.4 R176, [R201+0xc100] ;  /* 0x00c10000c9b0783b */ /* 0x000fe80000000200 */
[C---:B------:R-:W-:Y:S03]  /*10470*/  HMMA.16816.F32.BF16 R20, R136.reuse, R148, RZ ;  /* 0x000000948814723c */ /* 0x040fe600000418ff */
[----:B------:R-:W0:Y:S05]  /*10480*/  LDGDEPBAR ;  /* 0x00000000000079af */ /* 0x000e2a0000000000 */
[C---:B------:R-:W-:Y:S02]  /*10490*/  HMMA.16816.F32.BF16 R24, R136.reuse, R150, RZ ;  /* 0x000000968818723c */ /* 0x040fe400000418ff */
[----:B------:R-:W4:Y:S06]  /*104a0*/  LDSM.16.M88.4 R180, [R200+0x6100] ;  /* 0x00610000c8b4783b */ /* 0x000f2c0000000200 */
[C---:B------:R-:W-:Y:S01]  /*104b0*/  HMMA.16816.F32.BF16 R28, R136.reuse, R152, RZ ;  /* 0x00000098881c723c */ /* 0x040fe200000418ff */
[----:B------:R-:W-:Y:S07]  /*104c0*/  LDSM.16.M88.4 R140, [R200+0x7100] ;  /* 0x00710000c88c783b */ /* 0x000fee0000000200 */
[----:B--2---:R-:W-:Y:S01]  /*104d0*/  HMMA.16816.F32.BF16 R32, R136, R154, RZ ;  /* 0x0000009a8820723c */ /* 0x004fe200000418ff */
[----:B------:R-:W2:Y:S07]  /*104e0*/  LDSM.16.M88.4 R136, [R200+0x6900] ;  /* 0x00690000c888783b */ /* 0x000eae0000000200 */
[C---:B------:R-:W-:Y:S01]  /*104f0*/  HMMA.16816.F32.BF16 R4, R156.reuse, R160, R4 ;  /* 0x000000a09c04723c */ /* 0x040fe20000041804 */
[----:B------:R-:W5:Y:S07]  /*10500*/  LDSM.16.M88.4 R144, [R200+0x7900] ;  /* 0x00790000c890783b */ /* 0x000f6e0000000200 */
[C---:B------:R-:W-:Y:S01]  /*10510*/  HMMA.16816.F32.BF16 R8, R156.reuse, R162, R8 ;  /* 0x000000a29c08723c */ /* 0x040fe20000041808 */
[----:B------:R-:W-:Y:S07]  /*10520*/  LDSM.16.M88.4 R148, [R199+0xc100] ;  /* 0x00c10000c794783b */ /* 0x000fee0000000200 */
[C---:B------:R-:W-:Y:S01]  /*10530*/  HMMA.16816.F32.BF16 R12, R156.reuse, R164, R12 ;  /* 0x000000a49c0c723c */ /* 0x040fe2000004180c */
[----:B------:R-:W1:Y:S07]  /*10540*/  LDSM.16.M88.4 R152, [R192] ;  /* 0x00000000c098783b */ /* 0x000e6e0000000200 */
[C---:B------:R-:W-:Y:S01]  /*10550*/  HMMA.16816.F32.BF16 R16, R156.reuse, R166, R16 ;  /* 0x000000a69c10723c */ /* 0x040fe20000041810 */
[----:B------:R-:W-:Y:S07]  /*10560*/  LDSM.16.M88.4 R160, [R192+0x1000] ;  /* 0x00100000c0a0783b */ /* 0x000fee0000000200 */
[C---:B------:R-:W-:Y:S01]  /*10570*/  HMMA.16816.F32.BF16 R20, R156.reuse, R168, R20 ;  /* 0x000000a89c14723c */ /* 0x040fe20000041814 */
[----:B------:R-:W-:Y:S07]  /*10580*/  LDSM.16.M88.4 R164, [R192+0x1800] ;  /* 0x00180000c0a4783b */ /* 0x000fee0000000200 */
[C---:B------:R-:W-:Y:S01]  /*10590*/  HMMA.16816.F32.BF16 R24, R156.reuse, R170, R24 ;  /* 0x000000aa9c18723c */ /* 0x040fe20000041818 */
[----:B------:R-:W-:Y:S07]  /*105a0*/  LDSM.16.M88.4 R168, [R206+0x10100] ;  /* 0x01010000cea8783b */ /* 0x000fee0000000200 */
[C---:B------:R-:W-:Y:S08]  /*105b0*/  HMMA.16816.F32.BF16 R28, R156.reuse, R172, R28 ;  /* 0x000000ac9c1c723c */ /* 0x040ff0000004181c */
[----:B------:R-:W-:Y:S01]  /*105c0*/  HMMA.16816.F32.BF16 R32, R156, R174, R32 ;  /* 0x000000ae9c20723c */ /* 0x000fe20000041820 */
[----:B------:R-:W1:Y:S07]  /*105d0*/  LDSM.16.M88.4 R156, [R192+0x800] ;  /* 0x00080000c09c783b */ /* 0x000e6e0000000200 */
[C---:B----4-:R-:W-:Y:S01]  /*105e0*/  HMMA.16816.F32.BF16 R4, R176.reuse, R180, R4 ;  /* 0x000000b4b004723c */ /* 0x050fe20000041804 */
[----:B------:R-:W4:Y:S07]  /*105f0*/  LDSM.16.M88.4 R172, [R205+0x8100] ;  /* 0x00810000cdac783b */ /* 0x000f2e0000000200 */
        /* <DEDUP_REMOVED lines=11> */
[C---:B-1----:R-:W-:Y:S01]  /*106b0*/  HMMA.16816.F32.BF16 R4, R148.reuse, R152, R4 ;  /* 0x000000989404723c */ /* 0x042fe20000041804 */
[----:B------:R-:W1:Y:S07]  /*106c0*/  LDSM.16.M88.4 R176, [R202+0x10100] ;  /* 0x01010000cab0783b */ /* 0x000e6e0000000200 */
[C---:B------:R-:W-:Y:S01]  /*106d0*/  HMMA.16816.F32.BF16 R8, R148.reuse, R154, R8 ;  /* 0x0000009a9408723c */ /* 0x040fe20000041808 */
[----:B------:R-:W-:Y:S07]  /*106e0*/  LDSM.16.M88.4 R152, [R189] ;  /* 0x00000000bd98783b */ /* 0x000fee0000000200 */
[C---:B------:R-:W-:Y:S08]  /*106f0*/  HMMA.16816.F32.BF16 R12, R148.reuse, R156, R12 ;  /* 0x0000009c940c723c */ /* 0x040ff0000004180c */
[C---:B------:R-:W-:Y:S01]  /*10700*/  HMMA.16816.F32.BF16 R16, R148.reuse, R158, R16 ;  /* 0x0000009e9410723c */ /* 0x040fe20000041810 */
[----:B------:R-:W-:Y:S07]  /*10710*/  LDSM.16.M88.4 R156, [R188] ;  /* 0x00000000bc9c783b */ /* 0x000fee0000000200 */
[C---:B------:R-:W-:Y:S08]  /*10720*/  HMMA.16816.F32.BF16 R20, R148.reuse, R160, R20 ;  /* 0x000000a09414723c */ /* 0x040ff00000041814 */
[C---:B------:R-:W-:Y:S01]  /*10730*/  HMMA.16816.F32.BF16 R24, R148.reuse, R162, R24 ;  /* 0x000000a29418723c */ /* 0x040fe20000041818 */
[----:B------:R-:W-:Y:S07]  /*10740*/  LDSM.16.M88.4 R160, [R201+0x10100] ;  /* 0x01010000c9a0783b */ /* 0x000fee0000000200 */
[C---:B------:R-:W-:Y:S08]  /*10750*/  HMMA.16816.F32.BF16 R28, R148.reuse, R164, R28 ;  /* 0x000000a4941c723c */ /* 0x040ff0000004181c */
[----:B------:R-:W-:Y:S01]  /*10760*/  HMMA.16816.F32.BF16 R32, R148, R166, R32 ;  /* 0x000000a69420723c */ /* 0x000fe20000041820 */
[----:B------:R-:W1:Y:S07]  /*10770*/  LDSM.16.M88.4 R148, [R190] ;  /* 0x00000000be94783b */ /* 0x000e6e0000000200 */
[C---:B----4-:R-:W-:Y:S01]  /*10780*/  HMMA.16816.F32.BF16 R4, R168.reuse, R172, R4 ;  /* 0x000000aca804723c */ /* 0x050fe20000041804 */
[----:B------:R-:W4:Y:S07]  /*10790*/  LDSM.16.M88.4 R164, [R200+0x8100] ;  /* 0x00810000c8a4783b */ /* 0x000f2e0000000200 */
        /* <DEDUP_REMOVED lines=14> */
[----:B------:R-:W-:Y:S07]  /*10880*/  LDSM.16.M88.4 R180, [R205+0xa100] ;  /* 0x00a10000cdb4783b */ /* 0x000fee0000000200 */
[C---:B------:R-:W-:Y:S08]  /*10890*/  HMMA.16816.F32.BF16 R12, R176.reuse, R148, R12 ;  /* 0x00000094b00c723c */ /* 0x040ff0000004180c */
        /* <DEDUP_REMOVED lines=47> */
[----:B------:R-:W2:Y:S01]  /*10b90*/  LDSM.16.M88.4 R176, [R199+0x14100] ;  /* 0x01410000c7b0783b */ /* 0x000ea20000000200 */
[C---:B-1----:R-:W-:Y:S08]  /*10ba0*/  HMMA.16816.F32.BF16 R4, R160.reuse, R164, R4 ;  /* 0x000000a4a004723c */ /* 0x042ff00000041804 */
[C---:B------:R-:W-:Y:S08]  /*10bb0*/  HMMA.16816.F32.BF16 R8, R160.reuse, R166, R8 ;  /* 0x000000a6a008723c */ /* 0x040ff00000041808 */
[C---:B------:R-:W-:Y:S08]  /*10bc0*/  HMMA.16816.F32.BF16 R12, R160.reuse, R148, R12 ;  /* 0x00000094a00c723c */ /* 0x040ff0000004180c */
[C---:B------:R-:W-:Y:S08]  /*10bd0*/  HMMA.16816.F32.BF16 R16, R160.reuse, R150, R16 ;  /* 0x00000096a010723c */ /* 0x040ff00000041810 */
[C---:B------:R-:W-:Y:S08]  /*10be0*/  HMMA.16816.F32.BF16 R20, R160.reuse, R152, R20 ;  /* 0x00000098a014723c */ /* 0x040ff00000041814 */
[C---:B------:R-:W-:Y:S08]  /*10bf0*/  HMMA.16816.F32.BF16 R24, R160.reuse, R154, R24 ;  /* 0x0000009aa018723c */ /* 0x040ff00000041818 */
[C---:B------:R-:W-:Y:S08]  /*10c00*/  HMMA.16816.F32.BF16 R28, R160.reuse, R156, R28 ;  /* 0x0000009ca01c723c */ /* 0x040ff0000004181c */
[----:B------:R-:W-:Y:S08]  /*10c10*/  HMMA.16816.F32.BF16 R32, R160, R158, R32 ;  /* 0x0000009ea020723c */ /* 0x000ff00000041820 */
[C---:B----4-:R-:W-:Y:S08]  /*10c20*/  HMMA.16816.F32.BF16 R4, R168.reuse, R172, R4 ;  /* 0x000000aca804723c */ /* 0x050ff00000041804 */
        /* <DEDUP_REMOVED lines=12> */
[C---:B------:R-:W-:Y:S04]  /*10cf0*/  HMMA.16816.F32.BF16 R16, R176.reuse, R138, R16 ;  /* 0x0000008ab010723c */ /* 0x040fe80000041810 */
[----:B------:R-:W-:Y:S02]  /*10d00*/  FMUL.FTZ R244, R4, c[0x0][0x320] ;  /* 0x0000c80004f47a20 */ /* 0x000fe40000410000 */
[----:B------:R-:W-:Y:S02]  /*10d10*/  FMUL.FTZ R242, R5, c[0x0][0x320] ;  /* 0x0000c80005f27a20 */ /* 0x000fe40000410000 */
[----:B------:R-:W-:Y:S01]  /*10d20*/  FMUL.FTZ R9, R9, c[0x0][0x320] ;  /* 0x0000c80009097a20 */ /* 0x000fe20000410000 */
[C---:B--2---:R-:W-:Y:S01]  /*10d30*/  HMMA.16816.F32.BF16 R20, R176.reuse, R140, R20 ;  /* 0x0000008cb014723c */ /* 0x044fe20000041814 */
[----:B------:R-:W1:Y:S02]  /*10d40*/  MUFU.TANH R244, R244 ;  /* 0x000000f400f47308 */ /* 0x000e640000002400 */
[----:B------:R-:W-:Y:S02]  /*10d50*/  FMUL.FTZ R10, R10, c[0x0][0x320] ;  /* 0x0000c8000a0a7a20 */ /* 0x000fe40000410000 */
[----:B------:R-:W-:Y:S02]  /*10d60*/  FMUL.FTZ R11, R11, c[0x0][0x320] ;  /* 0x0000c8000b0b7a20 */ /* 0x000fe40000410000 */
[----:B------:R-:W-:Y:S01]  /*10d70*/  FMUL.FTZ R248, R8, c[0x0][0x320] ;  /* 0x0000c80008f87a20 */ /* 0x000fe20000410000 */
[C---:B------:R-:W-:Y:S03]  /*10d80*/  HMMA.16816.F32.BF16 R24, R176.reuse, R142, R24 ;  /* 0x0000008eb018723c */ /* 0x040fe60000041818 */
[----:B------:R-:W2:Y:S01]  /*10d90*/  MUFU.TANH R252, R9 ;  /* 0x0000000900fc7308 */ /* 0x000ea20000002400 */
[----:B------:R-:W-:Y:S02]  /*10da0*/  FMUL.FTZ R251, R6, c[0x0][0x320] ;  /* 0x0000c80006fb7a20 */ /* 0x000fe40000410000 */
[----:B------:R-:W-:Y:S02]  /*10db0*/  FMUL.FTZ R183, R7, c[0x0][0x320] ;  /* 0x0000c80007b77a20 */ /* 0x000fe40000410000 */
[----:B------:R-:W-:Y:S04]  /*10dc0*/  FMUL.FTZ R182, R12, c[0x0][0x320] ;  /* 0x0000c8000cb67a20 */ /* 0x000fe80000410000 */
[----:B------:R-:W-:Y:S01]  /*10dd0*/  FMUL.FTZ R230, R16, c[0x0][0x320] ;  /* 0x0000c80010e67a20 */ /* 0x000fe20000410000 */
[----:B------:R-:W4:Y:S01]  /*10de0*/  MUFU.TANH R250, R10 ;  /* 0x0000000a00fa7308 */ /* 0x000f220000002400 */
[----:B------:R-:W-:Y:S02]  /*10df0*/  FMUL.FTZ R13, R13, c[0x0][0x320] ;  /* 0x0000c8000d0d7a20 */ /* 0x000fe40000410000 */
[----:B------:R-:W-:Y:S02]  /*10e00*/  FMUL.FTZ R240, R20, c[0x0][0x320] ;  /* 0x0000c80014f07a20 */ /* 0x000fe40000410000 */
[----:B------:R-:W-:Y:S02]  /*10e10*/  FMUL.FTZ R14, R14, c[0x0][0x320] ;  /* 0x0000c8000e0e7a20 */ /* 0x000fe40000410000 */
[----:B------:R-:W-:Y:S02]  /*10e20*/  FMUL.FTZ R15, R15, c[0x0][0x320] ;  /* 0x0000c8000f0f7a20 */ /* 0x000fe40000410000 */
[----:B------:R-:W-:Y:S01]  /*10e30*/  FMUL.FTZ R17, R17, c[0x0][0x320] ;  /* 0x0000c80011117a20 */ /* 0x000fe20000410000 */
[----:B------:R5:W1:Y:S01]  /*10e40*/  MUFU.TANH R246, R11 ;  /* 0x0000000b00f67308 */ /* 0x000a620000002400 */
        /* <DEDUP_REMOVED lines=8> */
[----:B------:R-:W-:Y:S02]  /*10ed0*/  FMUL.FTZ R26, R26, c[0x0][0x320] ;  /* 0x0000c8001a1a7a20 */ /* 0x000fe40000410000 */
[----:B------:R-:W-:Y:S03]  /*10ee0*/  FMUL.FTZ R27, R27, c[0x0][0x320] ;  /* 0x0000c8001b1b7a20 */ /* 0x000fe60000410000 */
[----:B------:R-:W1:Y:S01]  /*10ef0*/  MUFU.TANH R251, R251 ;  /* 0x000000fb00fb7308 */ /* 0x000e620000002400 */
[----:B-----5:R-:W5:Y:S01]  /*10f00*/  LDSM.16.M88.4 R8, [R192+0x5800] ;  /* 0x00580000c008783b */ /* 0x020f620000000200 */
[----:B------:R-:W-:Y:S08]  /*10f10*/  DEPBAR.LE SB0, 0x0 ;  /* 0x000080000000791a */ /* 0x000ff00000000000 */
[----:B------:R-:W1:Y:S01]  /*10f20*/  MUFU.TANH R183, R183 ;  /* 0x000000b700b77308 */ /* 0x000e620000002400 */
[----:B------:R-:W-:Y:S09]  /*10f30*/  BAR.SYNC.DEFER_BLOCKING 0x0 ;  /* 0x0000000000007b1d */ /* 0x000ff20000010000 */
[----:B------:R-:W1:Y:S10]  /*10f40*/  MUFU.TANH R248, R248 ;  /* 0x000000f800f87308 */ /* 0x000e740000002400 */
[----:B------:R-:W1:Y:S10]  /*10f50*/  MUFU.TANH R182, R182 ;  /* 0x000000b600b67308 */ /* 0x000e740000002400 */
[----:B------:R1:W1:Y:S01]  /*10f60*/  MUFU.TANH R228, R13 ;  /* 0x0000000d00e47308 */ /* 0x0002620000002400 */
[C---:B-----5:R-:W-:Y:S09]  /*10f70*/  HMMA.16816.F32.BF16 R28, R176.reuse, R8, R28 ;  /* 0x00000008b01c723c */ /* 0x060ff2000004181c */
[----:B------:R1:W1:Y:S01]  /*10f80*/  MUFU.TANH R237, R14 ;  /* 0x0000000e00ed7308 */ /* 0x0002620000002400 */
[----:B------:R-:W-:Y:S09]  /*10f90*/  HMMA.16816.F32.BF16 R32, R176, R10, R32 ;  /* 0x0000000ab020723c */ /* 0x000ff20000041820 */
[----:B------:R1:W1:Y:S05]  /*10fa0*/  MUFU.TANH R235, R15 ;  /* 0x0000000f00eb7308 */ /* 0x00026a0000002400 */
[----:B------:R-:W-:Y:S05]  /*10fb0*/  FMUL.FTZ R180, R28, c[0x0][0x320] ;  /* 0x0000c8001cb47a20 */ /* 0x000fea0000410000 */
[----:B------:R-:W1:Y:S01]  /*10fc0*/  MUFU.TANH R230, R230 ;  /* 0x000000e600e67308 */ /* 0x000e620000002400 */
[----:B------:R-:W-:Y:S02]  /*10fd0*/  FMUL.FTZ R29, R29, c[0x0][0x320] ;  /* 0x0000c8001d1d7a20 */ /* 0x000fe40000410000 */
[----:B------:R-:W-:Y:S02]  /*10fe0*/  FMUL.FTZ R30, R30, c[0x0][0x320] ;  /* 0x0000c8001e1e7a20 */ /* 0x000fe40000410000 */
[----:B------:R-:W-:Y:S02]  /*10ff0*/  FMUL.FTZ R31, R31, c[0x0][0x320] ;  /* 0x0000c8001f1f7a20 */ /* 0x000fe40000410000 */
[----:B------:R-:W-:Y:S02]  /*11000*/  FMUL.FTZ R177, R32, c[0x0][0x320] ;  /* 0x0000c80020b17a20 */ /* 0x000fe40000410000 */
[----:B------:R-:W-:Y:S01]  /*11010*/  FMUL.FTZ R33, R33, c[0x0][0x320] ;  /* 0x0000c80021217a20 */ /* 0x000fe20000410000 */
[----:B------:R1:W1:Y:S01]  /*11020*/  MUFU.TANH R232, R17 ;  /* 0x0000001100e87308 */ /* 0x0002620000002400 */
[----:B------:R-:W-:Y:S02]  /*11030*/  FMUL.FTZ R34, R34, c[0x0][0x320] ;  /* 0x0000c80022227a20 */ /* 0x000fe40000410000 */
[----:B------:R-:W-:Y:S07]  /*11040*/  FMUL.FTZ R35, R35, c[0x0][0x320] ;  /* 0x0000c80023237a20 */ /* 0x000fee0000410000 */
[----:B------:R1:W1:Y:S10]  /*11050*/  MUFU.TANH R249, R18 ;  /* 0x0000001200f97308 */ /* 0x0002740000002400 */
[----:B------:R1:W1:Y:S10]  /*11060*/  MUFU.TANH R239, R19 ;  /* 0x0000001300ef7308 */ /* 0x0002740000002400 */
[----:B------:R-:W1:Y:S10]  /*11070*/  MUFU.TANH R240, R240 ;  /* 0x000000f000f07308 */ /* 0x000e740000002400 */
[----:B------:R1:W1:Y:S10]  /*11080*/  MUFU.TANH R238, R21 ;  /* 0x0000001500ee7308 */ /* 0x0002740000002400 */
        /* <DEDUP_REMOVED lines=13> */
[----:B---3--:R3:W1:Y:S02]  /*11160*/  MUFU.TANH R133, R35 ;  /* 0x0000002300857308 */ /* 0x0086640000002400 */
[----:B-1234-:R-:W-:-:S05]  /*11170*/  @P0 BRA `(.L_x_142) ;  /* 0xffffec4000000947 */ /* 0x01efca000383ffff */
.L_x_141:
        /* <DEDUP_REMOVED lines=33> */
[----:B------:R-:W-:Y:S02]  /*11390*/  ISETP.GT.AND P0, PT, R229, RZ, PT ;  /* 0x000000ffe500720c */ /* 0x000fe40003f04270 */
[----:B------:R-:W-:Y:S02]  /*113a0*/  FMNMX.FTZ R4, R178, R3, !PT ;  /* 0x00000003b2047209 */ /* 0x000fe40007810000 */
[----:B------:R-:W-:Y:S01]  /*113b0*/  FMNMX.FTZ R3, R179, R2, !PT ;  /* 0x00000002b3037209 */ /* 0x000fe20007810000 */
[----:B------:R-:W-:Y:S01]  /*113c0*/  LDSM.16.MT88.4 R156, [R197+0x3900] ;  /* 0x00390000c59c783b */ /* 0x000fe20000004200 */
[----:B------:R-:W-:Y:S02]  /*113d0*/  FMNMX.FTZ R11, R177, R4, !PT ;  /* 0x00000004b10b7209 */ /* 0x000fe40007810000 */
[----:B------:R-:W-:Y:S02]  /*113e0*/  FMNMX.FTZ R2, R134, R3, !PT ;  /* 0x0000000386027209 */ /* 0x000fe40007810000 */
[----:B------:R-:W-:Y:S02]  /*113f0*/  FMNMX.FTZ R5, R176, R11, !PT ;  /* 0x0000000bb0057209 */ /* 0x000fe40007810000 */
[----:B------:R-:W-:Y:S01]  /*11400*/  FMNMX.FTZ R7, R133, R2, !PT ;  /* 0x0000000285077209 */ /* 0x000fe20007810000 */
[----:B------:R-:W-:Y:S08]  /*11410*/  LDSM.16.MT88.4 R160, [R196+0x3900] ;  /* 0x00390000c4a0783b */ /* 0x000ff00000004200 */
[----:B------:R-:W1:Y:S08]  /*11420*/  SHFL.BFLY PT, R6, R5, 0x2, 0x1f ;  /* 0x0c401f0005067f89 */ /* 0x000e7000000e0000 */
[----:B------:R-:W2:Y:S08]  /*11430*/  SHFL.BFLY PT, R2, R7, 0x2, 0x1f ;  /* 0x0c401f0007027f89 */ /* 0x000eb000000e0000 */
[----:B------:R-:W-:Y:S08]  /*11440*/  LDSM.16.MT88.4 R164, [R203+0x5900] ;  /* 0x00590000cba4783b */ /* 0x000ff00000004200 */
[----:B------:R-:W0:Y:S01]  /*11450*/  LDGDEPBAR ;  /* 0x00000000000079af */ /* 0x000e220000000000 */
[----:B-1----:R-:W-:Y:S02]  /*11460*/  FMNMX.FTZ R9, R5, R6, !PT ;  /* 0x0000000605097209 */ /* 0x002fe40007810000 */
[----:B--2---:R-:W-:Y:S05]  /*11470*/  FMNMX.FTZ R4, R7, R2, !PT ;  /* 0x0000000207047209 */ /* 0x004fea0007810000 */
        /* <DEDUP_REMOVED lines=300> */
[C---:B------:R-:W-:Y:S01]  /*12740*/  F2FP.BF16.PACK_AB R138, R176.reuse, R177 ;  /* 0x000000b1b08a723e */ /* 0x040fe200000010ff */
        /* <DEDUP_REMOVED lines=58> */
.L_x_139:
        /* <DEDUP_REMOVED lines=10> */
[----:B-1----:R-:W-:Y:S02]  /*12b90*/  FADD.FTZ R5, R6, R5 ;  /* 0x0000000506057221 */ /* 0x002fe40000010000 */
[----:B--2---:R-:W-:-:S03]  /*12ba0*/  FADD.FTZ R0, R0, R7 ;  /* 0x0000000700007221 */ /* 0x004fc60000010000 */
[----:B------:R-:W-:Y:S02]  /*12bb0*/  FSETP.NE.FTZ.AND P1, PT, R5, RZ, PT ;  /* 0x000000ff0500720b */ /* 0x000fe40003f35000 */
[----:B------:R-:W-:-:S11]  /*12bc0*/  FSETP.NE.FTZ.AND P0, PT, R0, RZ, PT ;  /* 0x000000ff0000720b */ /* 0x000fd60003f15000 */
[----:B------:R-:W1:Y:S01]  /*12bd0*/  @P1 MUFU.RCP R4, R5 ;  /* 0x0000000500041308 */ /* 0x000e620000001000 */
[----:B------:R-:W-:Y:S02]  /*12be0*/  @P1 MOV R14, 0x3f317218 ;  /* 0x3f317218000e1802 */ /* 0x000fe40000000f00 */
[----:B------:R-:W-:-:S03]  /*12bf0*/  @P0 MOV R16, 0x3f317218 ;  /* 0x3f31721800100802 */ /* 0x000fc60000000f00 */
[----:B------:R-:W-:Y:S02]  /*12c00*/  @P1 FMUL.FTZ R14, R14, c[0x0][0x2d0] ;  /* 0x0000b4000e0e1a20 */ /* 0x000fe40000410000 */
[----:B------:R-:W2:Y:S08]  /*12c10*/  @P0 MUFU.LG2 R12, R0 ;  /* 0x00000000000c0308 */ /* 0x000eb00000000c00 */
[----:B------:R-:W3:Y:S01]  /*12c20*/  @P1 MUFU.LG2 R5, R5 ;  /* 0x0000000500051308 */ /* 0x000ee20000000c00 */
[----:B-1----:R-:W-:-:S02]  /*12c30*/  FMUL.FTZ R128, R4, R128 ;  /* 0x0000008004807220 */ /* 0x002fc40000410000 */
[C---:B------:R-:W-:Y:S02]  /*12c40*/  FMUL.FTZ R129, R4.reuse, R129 ;  /* 0x0000008104817220 */ /* 0x040fe40000410000 */
[C---:B------:R-:W-:Y:S02]  /*12c50*/  FMUL.FTZ R124, R4.reuse, R124 ;  /* 0x0000007c047c7220 */ /* 0x040fe40000410000 */
[----:B------:R-:W-:Y:S01]  /*12c60*/  FMUL.FTZ R125, R4, R125 ;  /* 0x0000007d047d7220 */ /* 0x000fe20000410000 */
[----:B------:R1:W4:Y:S01]  /*12c70*/  @P0 MUFU.RCP R2, R0 ;  /* 0x0000000000020308 */ /* 0x0003220000001000 */
[----:B--2---:R-:W-:Y:S02]  /*12c80*/  @P0 FMUL.FTZ R15, R12, 0.69314718246459960938 ;  /* 0x3f3172180c0f0820 */ /* 0x004fe40000410000 */
[----:B------:R-:W-:Y:S02]  /*12c90*/  @P0 FMUL.FTZ R12, R16, c[0x0][0x2d0] ;  /* 0x0000b400100c0a20 */ /* 0x000fe40000410000 */
[----:B------:R-:W-:-:S02]  /*12ca0*/  FMUL.FTZ R120, R4, R120 ;  /* 0x0000007804787220 */ /* 0x000fc40000410000 */
[C---:B------:R-:W-:Y:S02]  /*12cb0*/  FMUL.FTZ R121, R4.reuse, R121 ;  /* 0x0000007904797220 */ /* 0x040fe40000410000 */
[----:B---3--:R-:W-:Y:S02]  /*12cc0*/  @P1 FMUL.FTZ R5, R5, 0.69314718246459960938 ;  /* 0x3f31721805051820 */ /* 0x008fe40000410000 */
[C---:B------:R-:W-:Y:S02]  /*12cd0*/  FMUL.FTZ R116, R4.reuse, R116 ;  /* 0x0000007404747220 */ /* 0x040fe40000410000 */
[C---:B------:R-:W-:Y:S02]  /*12ce0*/  FMUL.FTZ R117, R4.reuse, R117 ;  /* 0x0000007504757220 */ /* 0x040fe40000410000 */
[C---:B------:R-:W-:Y:S01]  /*12cf0*/  FMUL.FTZ R112, R4.reuse, R112 ;  /* 0x0000007004707220 */ /* 0x040fe20000410000 */
[----:B-1----:R-:W-:Y:S01]  /*12d00*/  MOV R0, 0xff800000 ;  /* 0xff80000000007802 */ /* 0x002fe20000000f00 */
        /* <DEDUP_REMOVED lines=39> */
[C---:B----4-:R-:W-:Y:S02]  /*12f80*/  FMUL.FTZ R130, R2.reuse, R130 ;  /* 0x0000008202827220 */ /* 0x050fe40000410000 */
        /* <DEDUP_REMOVED lines=49> */
.L_x_91:
[----:B------:R-:W-:Y:S01]  /*132a0*/  ULDC.64 UR4, c[0x0][0x118] ;  /* 0x0000460000047ab9 */ /* 0x000fe20000000a00 */
[----:B------:R-:W-:Y:S01]  /*132b0*/  SHF.R.S32.HI R2, RZ, 0x1f, R207 ;  /* 0x0000001fff027819 */ /* 0x000fe200000114cf */
[----:B------:R-:W-:Y:S05]  /*132c0*/  @P2 BRA `(.L_x_143) ;  /* 0x0000168000002947 */ /* 0x000fea0003800000 */
[----:B------:R-:W1:Y:S01]  /*132d0*/  S2R R3, SR_TID.X ;  /* 0x0000000000037919 */ /* 0x000e620000002100 */
[----:B------:R-:W-:Y:S02]  /*132e0*/  F2FP.BF16.PACK_AB R8, R9, R8 ;  /* 0x000000080908723e */ /* 0x000fe400000010ff */
[----:B------:R-:W-:Y:S01]  /*132f0*/  F2FP.BF16.PACK_AB R6, R7, R6 ;  /* 0x000000060706723e */ /* 0x000fe200000010ff */
[----:B------:R-:W-:Y:S01]  /*13300*/  BAR.SYNC.DEFER_BLOCKING 0x1, 0x100 ;  /* 0x0044000000007b1d */ /* 0x000fe20000010000 */
[----:B------:R-:W-:Y:S01]  /*13310*/  F2FP.BF16.PACK_AB R4, R13, R4 ;  /* 0x000000040d04723e */ /* 0x000fe200000010ff */
[----:B------:R-:W-:Y:S01]  /*13320*/  IMAD.MOV.U32 R13, RZ, RZ, 0x20 ;  /* 0x00000020ff0d7424 */ /* 0x000fe200078e00ff */
[----:B------:R-:W-:-:S02]  /*13330*/  F2FP.BF16.PACK_AB R128, R129, R128 ;  /* 0x000000808180723e */ /* 0x000fc400000010ff */
[----:B------:R-:W-:Y:S02]  /*13340*/  F2FP.BF16.PACK_AB R130, R131, R130 ;  /* 0x000000828382723e */ /* 0x000fe400000010ff */
[----:B------:R-:W-:Y:S02]  /*13350*/  F2FP.BF16.PACK_AB R124, R125, R124 ;  /* 0x0000007c7d7c723e */ /* 0x000fe400000010ff */
[----:B------:R-:W-:Y:S02]  /*13360*/  F2FP.BF16.PACK_AB R126, R127, R126 ;  /* 0x0000007e7f7e723e */ /* 0x000fe400000010ff */
[----:B------:R-:W-:Y:S02]  /*13370*/  F2FP.BF16.PACK_AB R120, R121, R120 ;  /* 0x000000787978723e */ /* 0x000fe400000010ff */
[----:B------:R-:W-:Y:S02]  /*13380*/  F2FP.BF16.PACK_AB R122, R123, R122 ;  /* 0x0000007a7b7a723e */ /* 0x000fe400000010ff */
[----:B------:R-:W-:-:S02]  /*13390*/  F2FP.BF16.PACK_AB R116, R117, R116 ;  /* 0x000000747574723e */ /* 0x000fc400000010ff */
[----:B------:R-:W-:Y:S02]  /*133a0*/  F2FP.BF16.PACK_AB R118, R119, R118 ;  /* 0x000000767776723e */ /* 0x000fe400000010ff */
[----:B------:R-:W-:Y:S02]  /*133b0*/  F2FP.BF16.PACK_AB R112, R113, R112 ;  /* 0x000000707170723e */ /* 0x000fe400000010ff */
[----:B-1----:R-:W-:Y:S02]  /*133c0*/  SHF.R.S32.HI R12, RZ, 0x1f, R3 ;  /* 0x0000001fff0c7819 */ /* 0x002fe40000011403 */
[----:B------:R-:W-:Y:S02]  /*133d0*/  F2FP.BF16.PACK_AB R114, R115, R114 ;  /* 0x000000727372723e */ /* 0x000fe400000010ff */
[----:B------:R-:W-:Y:S02]  /*133e0*/  LEA.HI R5, R12, R3, RZ, 0x2 ;  /* 0x000000030c057211 */ /* 0x000fe400078f10ff */
[----:B------:R-:W-:-:S02]  /*133f0*/  F2FP.BF16.PACK_AB R108, R109, R108 ;  /* 0x0000006c6d6c723e */ /* 0x000fc400000010ff */
[--C-:B------:R-:W-:Y:S02]  /*13400*/  SHF.R.S32.HI R15, RZ, 0x2, R5.reuse ;  /* 0x00000002ff0f7819 */ /* 0x100fe40000011405 */
[----:B------:R-:W-:Y:S02]  /*13410*/  SHF.R.S32.HI R14, RZ, 0x1f, R5 ;  /* 0x0000001fff0e7819 */ /* 0x000fe40000011405 */
[----:B------:R-:W-:Y:S02]  /*13420*/  LOP3.LUT R16, R5, 0xfffffffc, RZ, 0xc0, !PT ;  /* 0xfffffffc05107812 */ /* 0x000fe400078ec0ff */
[----:B------:R-:W-:Y:S02]  /*13430*/  LEA.HI R14, R14, R15, RZ, 0x3 ;  /* 0x0000000f0e0e7211 */ /* 0x000fe400078f18ff */
[----:B------:R-:W-:Y:S01]  /*13440*/  F2FP.BF16.PACK_AB R110, R111, R110 ;  /* 0x0000006e6f6e723e */ /* 0x000fe200000010ff */
[----:B------:R-:W-:Y:S01]  /*13450*/  IMAD.IADD R16, R3, 0x1, -R16 ;  /* 0x0000000103107824 */ /* 0x000fe200078e0a10 */
[----:B------:R-:W-:-:S02]  /*13460*/  LOP3.LUT R14, R14, 0xfffffff8, RZ, 0xc0, !PT ;  /* 0xfffffff80e0e7812 */ /* 0x000fc400078ec0ff */
[----:B------:R-:W-:Y:S02]  /*13470*/  F2FP.BF16.PACK_AB R104, R105, R104 ;  /* 0x000000686968723e */ /* 0x000fe400000010ff */
[----:B------:R-:W-:Y:S01]  /*13480*/  F2FP.BF16.PACK_AB R106, R107, R106 ;  /* 0x0000006a6b6a723e */ /* 0x000fe200000010ff */
[----:B------:R-:W-:Y:S01]  /*13490*/  IMAD.IADD R15, R15, 0x1, -R14 ;  /* 0x000000010f0f7824 */ /* 0x000fe200078e0a0e */
[----:B------:R-:W-:Y:S02]  /*134a0*/  LEA.HI R14, R12, R3, RZ, 0x5 ;  /* 0x000000030c0e7211 */ /* 0x000fe400078f28ff */
[----:B------:R-:W-:Y:S01]  /*134b0*/  F2FP.BF16.PACK_AB R100, R101, R100 ;  /* 0x000000646564723e */ /* 0x000fe200000010ff */
[C---:B------:R-:W-:Y:S01]  /*134c0*/  IMAD.SHL.U32 R17, R15.reuse, 0x40, RZ ;  /* 0x000000400f117824 */ /* 0x040fe200078e00ff */
[----:B------:R-:W-:Y:S02]  /*134d0*/  SHF.R.S32.HI R5, RZ, 0x5, R14 ;  /* 0x00000005ff057819 */ /* 0x000fe4000001140e */
[----:B------:R-:W-:-:S02]  /*134e0*/  LOP3.LUT R19, R15, 0x1, RZ, 0xc0, !PT ;  /* 0x000000010f137812 */ /* 0x000fc400078ec0ff */
[----:B------:R-:W-:Y:S01]  /*134f0*/  LOP3.LUT R17, R17, 0x1c0, RZ, 0xc0, !PT ;  /* 0x000001c011117812 */ /* 0x000fe200078ec0ff */
[----:B------:R-:W-:Y:S01]  /*13500*/  IMAD R18, R5, 0x200, R16 ;  /* 0x0000020005127824 */ /* 0x000fe200078e0210 */
[----:B------:R-:W-:Y:S02]  /*13510*/  ISETP.NE.U32.AND P0, PT, R19, 0x1, PT ;  /* 0x000000011300780c */ /* 0x000fe40003f05070 */
[----:B------:R-:W-:Y:S02]  /*13520*/  LEA.HI R17, R17, R17, RZ, 0x1d ;  /* 0x0000001111117211 */ /* 0x000fe400078fe8ff */
[----:B------:R-:W-:Y:S02]  /*13530*/  R2P PR, R15, 0x6 ;  /* 0x000000060f007804 */ /* 0x000fe40000000000 */
[----:B------:R-:W-:Y:S01]  /*13540*/  F2FP.BF16.PACK_AB R102, R103, R102 ;  /* 0x000000666766723e */ /* 0x000fe200000010ff */
[----:B------:R-:W-:Y:S01]  /*13550*/  IMAD.U32 R17, R18, 0x2, R17 ;  /* 0x0000000212117824 */ /* 0x000fe200078e0011 */
[----:B------:R-:W-:-:S02]  /*13560*/  F2FP.BF16.PACK_AB R36, R37, R36 ;  /* 0x000000242524723e */ /* 0x000fc400000010ff */
[----:B------:R-:W-:Y:S01]  /*13570*/  SEL R18, R13, 0xffffffe0, !P1 ;  /* 0xffffffe00d127807 */ /* 0x000fe20004800000 */
[----:B------:R-:W-:Y:S01]  /*13580*/  IMAD.SHL.U32 R17, R17, 0x2, RZ ;  /* 0x0000000211117824 */ /* 0x000fe200078e00ff */
[----:B------:R-:W-:Y:S02]  /*13590*/  F2FP.BF16.PACK_AB R38, R39, R38 ;  /* 0x000000262726723e */ /* 0x000fe400000010ff */
[----:B------:R-:W-:Y:S01]  /*135a0*/  F2FP.BF16.PACK_AB R40, R41, R40 ;  /* 0x000000282928723e */ /* 0x000fe200000010ff */
[C---:B------:R-:W-:Y:S01]  /*135b0*/  IMAD.IADD R13, R17.reuse, 0x1, R18 ;  /* 0x00000001110d7824 */ /* 0x040fe200078e0212 */
[C---:B------:R-:W-:Y:S01]  /*135c0*/  IADD3 R9, R17.reuse, 0x80, RZ ;  /* 0x0000008011097810 */ /* 0x040fe20007ffe0ff */
[----:B------:R-:W-:Y:S01]  /*135d0*/  STS [R17+0x80], R128 ;  /* 0x0000808011007388 */ /* 0x000fe20000000800 */
[----:B------:R-:W-:Y:S02]  /*135e0*/  IADD3 R7, R17, 0x70, RZ ;  /* 0x0000007011077810 */ /* 0x000fe40007ffe0ff */
[----:B------:R-:W-:Y:S01]  /*135f0*/  @P0 IADD3 R7, R9, 0x10, RZ ;  /* 0x0000001009070810 */ /* 0x000fe20007ffe0ff */
[----:B------:R-:W-:Y:S01]  /*13600*/  IMAD.MOV.U32 R9, RZ, RZ, 0x40 ;  /* 0x00000040ff097424 */ /* 0x000fe200078e00ff */
[----:B------:R-:W-:Y:S01]  /*13610*/  STS [R17+0x480], R130 ;  /* 0x0004808211007388 */ /* 0x000fe20000000800 */
[----:B------:R-:W-:-:S02]  /*13620*/  F2FP.BF16.PACK_AB R42, R43, R42 ;  /* 0x0000002a2b2a723e */ /* 0x000fc400000010ff */
[----:B------:R-:W-:Y:S01]  /*13630*/  F2FP.BF16.PACK_AB R44, R45, R44 ;  /* 0x0000002c2d2c723e */ /* 0x000fe200000010ff */
[----:B------:R-:W-:Y:S01]  /*13640*/  STS [R7], R124 ;  /* 0x0000007c07007388 */ /* 0x000fe20000000800 */
[----:B------:R-:W-:Y:S01]  /*13650*/  SEL R20, R9, 0xffffffc0, !P2 ;  /* 0xffffffc009147807 */ /* 0x000fe20005000000 */
[--C-:B------:R-:W-:Y:S01]  /*13660*/  IMAD.IADD R9, R18, 0x1, R7.reuse ;  /* 0x0000000112097824 */ /* 0x100fe200078e0207 */
[----:B------:R-:W-:Y:S01]  /*13670*/  F2FP.BF16.PACK_AB R46, R47, R46 ;  /* 0x0000002e2f2e723e */ /* 0x000fe200000010ff */
[----:B------:R-:W-:Y:S01]  /*13680*/  STS [R7+0x400], R126 ;  /* 0x0004007e07007388 */ /* 0x000fe20000000800 */
[----:B------:R-:W-:Y:S01]  /*13690*/  F2FP.BF16.PACK_AB R48, R49, R48 ;  /* 0x000000303130723e */ /* 0x000fe200000010ff */
[--C-:B------:R-:W-:Y:S01]  /*136a0*/  IMAD.IADD R15, R17, 0x1, R20.reuse ;  /* 0x00000001110f7824 */ /* 0x100fe200078e0214 */
[----:B------:R-:W-:Y:S01]  /*136b0*/  F2FP.BF16.PACK_AB R50, R51, R50 ;  /* 0x000000323332723e */ /* 0x000fe200000010ff */
[C---:B------:R-:W-:Y:S01]  /*136c0*/  IMAD.IADD R19, R20.reuse, 0x1, R7 ;  /* 0x0000000114137824 */ /* 0x040fe200078e0207 */
[----:B------:R-:W-:Y:S01]  /*136d0*/  STS [R13+0x80], R120 ;  /* 0x000080780d007388 */ /* 0x000fe20000000800 */
[----:B------:R-:W-:Y:S01]  /*136e0*/  IMAD.IADD R21, R20, 0x1, R13 ;  /* 0x0000000114157824 */ /* 0x000fe200078e020d */
[----:B------:R-:W-:Y:S01]  /*136f0*/  F2FP.BF16.PACK_AB R52, R53, R52 ;  /* 0x000000343534723e */ /* 0x000fe200000010ff */
[----:B------:R-:W-:Y:S01]  /*13700*/  IMAD.IADD R23, R9, 0x1, R20 ;  /* 0x0000000109177824 */ /* 0x000fe200078e0214 */
[----:B------:R-:W-:Y:S01]  /*13710*/  STS [R13+0x480], R122 ;  /* 0x0004807a0d007388 */ /* 0x000fe20000000800 */
[----:B------:R-:W-:Y:S01]  /*13720*/  F2FP.BF16.PACK_AB R54, R55, R54 ;  /* 0x000000363736723e */ /* 0x000fe200000010ff */
[----:B------:R-:W-:Y:S01]  /*13730*/  IMAD.MOV.U32 R18, RZ, RZ, 0x4 ;  /* 0x00000004ff127424 */ /* 0x000fe200078e00ff */
[----:B------:R-:W-:Y:S01]  /*13740*/  F2FP.BF16.PACK_AB R56, R57, R56 ;  /* 0x000000383938723e */ /* 0x000fe200000010ff */
[----:B------:R-:W-:Y:S01]  /*13750*/  STS [R9], R116 ;  /* 0x0000007409007388 */ /* 0x000fe20000000800 */
[----:B------:R-:W-:Y:S01]  /*13760*/  F2FP.BF16.PACK_AB R58, R59, R58 ;  /* 0x0000003a3b3a723e */ /* 0x000fe200000010ff */
[----:B------:R-:W-:Y:S01]  /*13770*/  IMAD.WIDE R24, R209, R18, c[0x0][0x500] ;  /* 0x00014000d1187625 */ /* 0x000fe200078e0212 */
[----:B------:R-:W-:Y:S01]  /*13780*/  F2FP.BF16.PACK_AB R60, R61, R60 ;  /* 0x0000003c3d3c723e */ /* 0x000fe200000010ff */
[----:B------:R-:W-:Y:S01]  /*13790*/  STS [R9+0x400], R118 ;  /* 0x0004007609007388 */ /* 0x000fe20000000800 */
[----:B------:R-:W-:-:S02]  /*137a0*/  F2FP.BF16.PACK_AB R62, R63, R62 ;  /* 0x0000003e3f3e723e */ /* 0x000fc400000010ff */
[----:B------:R-:W-:Y:S01]  /*137b0*/  F2FP.BF16.PACK_AB R64, R65, R64 ;  /* 0x000000404140723e */ /* 0x000fe200000010ff */
[----:B------:R-:W-:Y:S01]  /*137c0*/  STS [R15+0x80], R112 ;  /* 0x000080700f007388 */ /* 0x000fe20000000800 */
[----:B------:R-:W-:Y:S02]  /*137d0*/  F2FP.BF16.PACK_AB R66, R67, R66 ;  /* 0x000000424342723e */ /* 0x000fe400000010ff */
[----:B------:R-:W-:Y:S01]  /*137e0*/  F2FP.BF16.PACK_AB R68, R69, R68 ;  /* 0x000000444544723e */ /* 0x000fe200000010ff */
[----:B------:R-:W-:Y:S01]  /*137f0*/  STS [R15+0x480], R114 ;  /* 0x000480720f007388 */ /* 0x000fe20000000800 */
[----:B------:R-:W-:Y:S02]  /*13800*/  F2FP.BF16.PACK_AB R70, R71, R70 ;  /* 0x000000464746723e */ /* 0x000fe400000010ff */
[----:B------:R-:W-:Y:S01]  /*13810*/  F2FP.BF16.PACK_AB R72, R73, R72 ;  /* 0x000000484948723e */ /* 0x000fe200000010ff */
[----:B------:R-:W-:Y:S01]  /*13820*/  STS [R19], R108 ;  /* 0x0000006c13007388 */ /* 0x000fe20000000800 */
        /* <DEDUP_REMOVED lines=15> */
[----:B------:R-:W-:Y:S02]  /*13920*/  ISETP.NE.U32.AND P1, PT, RZ, c[0x0][0x508], PT ;  /* 0x00014200ff007a0c */ /* 0x000fe40003f25070 */
[----:B------:R-:W-:Y:S01]  /*13930*/  ISETP.NE.U32.AND P0, PT, RZ, c[0x0][0x500], PT ;  /* 0x00014000ff007a0c */ /* 0x000fe20003f05070 */
[----:B------:R-:W-:Y:S01]  /*13940*/  STS [R17+0x4080], R36 ;  /* 0x0040802411007388 */ /* 0x000fe20000000800 */
[----:B------:R-:W-:-:S02]  /*13950*/  ISETP.NE.AND.EX P1, PT, RZ, c[0x0][0x50c], PT, P1 ;  /* 0x00014300ff007a0c */ /* 0x000fc40003f25310 */
[----:B------:R-:W-:Y:S01]  /*13960*/  ISETP.NE.AND.EX P0, PT, RZ, c[0x0][0x504], PT, P0 ;  /* 0x00014100ff007a0c */ /* 0x000fe20003f05300 */
        /* <DEDUP_REMOVED lines=25> */
[----:B------:R2:W-:Y:S04]  /*13b00*/  STS [R19+0x8000], R8 ;  /* 0x0080000813007388 */ /* 0x0005e80000000800 */
[----:B------:R2:W-:Y:S04]  /*13b10*/  STS [R19+0x8400], R90 ;  /* 0x0084005a13007388 */ /* 0x0005e80000000800 */
[----:B------:R2:W-:Y:S04]  /*13b20*/  STS [R21+0x8080], R92 ;  /* 0x0080805c15007388 */ /* 0x0005e80000000800 */
[----:B------:R2:W-:Y:S04]  /*13b30*/  STS [R21+0x8480], R94 ;  /* 0x0084805e15007388 */ /* 0x0005e80000000800 */
[----:B------:R2:W-:Y:S04]  /*13b40*/  STS [R23+0x8000], R96 ;  /* 0x0080006017007388 */ /* 0x0005e80000000800 */
[----:B------:R2:W-:Y:S04]  /*13b50*/  STS [R23+0x8400], R98 ;  /* 0x0084006217007388 */ /* 0x0005e80000000800 */
[----:B------:R-:W-:Y:S01]  /*13b60*/  BAR.SYNC.DEFER_BLOCKING 0x1, 0x100 ;  /* 0x0044000000007b1d */ /* 0x000fe20000010000 */
[----:B-1----:R-:W-:-:S02]  /*13b70*/  IMAD.MOV.U32 R4, RZ, RZ, c[0x0][0x388] ;  /* 0x0000e200ff047624 */ /* 0x002fc400078e00ff */
[----:B------:R-:W-:-:S03]  /*13b80*/  @P1 IMAD.WIDE R26, R209, R18, c[0x0][0x508] ;  /* 0x00014200d11a1625 */ /* 0x000fc600078e0212 */
[----:B------:R-:W3:Y:S04]  /*13b90*/  @P0 LDG.E R9, [R24.64] ;  /* 0x0000000418090981 */ /* 0x000ee8000c1e1900 */
[----:B------:R2:W5:Y:S01]  /*13ba0*/  @P1 LDG.E R4, [R26.64] ;  /* 0x000000041a041981 */ /* 0x000562000c1e1900 */
[----:B------:R-:W-:Y:S02]  /*13bb0*/  CS2R R6, SRZ ;  /* 0x0000000000067805 */ /* 0x000fe4000001ff00 */
[--C-:B---3--:R-:W-:Y:S01]  /*13bc0*/  @P0 SHF.R.S32.HI R7, RZ, 0x1f, R9.reuse ;  /* 0x0000001fff070819 */ /* 0x108fe20000011409 */
[----:B------:R-:W-:Y:S01]  /*13bd0*/  @P0 IMAD.MOV.U32 R6, RZ, RZ, R9 ;  /* 0x000000ffff060224 */ /* 0x000fe200078e0009 */
[----:B------:R-:W-:Y:S05]  /*13be0*/  @P1 BRA `(.L_x_144) ;  /* 0x0000004000001947 */ /* 0x000fea0003800000 */
[----:B--2---:R-:W-:Y:S05]  /*13bf0*/  @!P0 BRA `(.L_x_144) ;  /* 0x0000003000008947 */ /* 0x004fea0003800000 */
[----:B-----5:R-:W2:Y:S04]  /*13c00*/  LDG.E R4, [R24.64] ;  /* 0x0000000418047981 */ /* 0x020ea8000c1e1900 */
[----:B------:R-:W2:Y:S02]  /*13c10*/  LDG.E R9, [R24.64+0x4] ;  /* 0x0000040418097981 */ /* 0x000ea4000c1e1900 */
[----:B--2---:R-:W-:-:S02]  /*13c20*/  IADD3 R4, -R4, R9, RZ ;  /* 0x0000000904047210 */ /* 0x004fc40007ffe1ff */
.L_x_144:
[----:B--2---:R-:W-:Y:S01]  /*13c30*/  LOP3.LUT R8, R14, 0xffffffe0, RZ, 0xc0, !PT ;  /* 0xffffffe00e087812 */ /* 0x004fe200078ec0ff */
[----:B------:R-:W1:Y:S01]  /*13c40*/  S2R R54, SR_CTAID.X ;  /* 0x0000000000367919 */ /* 0x000e620000002500 */
[----:B------:R-:W-:Y:S01]  /*13c50*/  SHF.R.S32.HI R14, RZ, 0x1f, R5 ;  /* 0x0000001fff0e7819 */ /* 0x000fe20000011405 */
[----:B------:R-:W-:Y:S01]  /*13c60*/  IMAD.MOV.U32 R11, RZ, RZ, c[0x0][0x4e8] ;  /* 0x00013a00ff0b7624 */ /* 0x000fe200078e00ff */
[----:B------:R-:W-:Y:S01]  /*13c70*/  LEA.HI R13, R16, R16, RZ, 0x1 ;  /* 0x00000010100d7211 */ /* 0x000fe200078f08ff */
[----:B------:R-:W-:Y:S01]  /*13c80*/  IMAD.IADD R9, R3, 0x1, -R8 ;  /* 0x0000000103097824 */ /* 0x000fe200078e0a08 */
[----:B------:R-:W-:Y:S01]  /*13c90*/  LEA.HI R14, R14, R5, RZ, 0x3 ;  /* 0x000000050e0e7211 */ /* 0x000fe200078f18ff */
[----:B------:R-:W-:Y:S01]  /*13ca0*/  IMAD.MOV.U32 R19, RZ, RZ, R7 ;  /* 0x000000ffff137224 */ /* 0x000fe200078e0007 */
[----:B------:R-:W-:Y:S01]  /*13cb0*/  LOP3.LUT R13, R13, 0x1ffffffe, RZ, 0xc0, !PT ;  /* 0x1ffffffe0d0d7812 */ /* 0x000fe200078ec0ff */
[----:B------:R-:W-:Y:S01]  /*13cc0*/  IMAD R15, R7, c[0x0][0x3a0], RZ ;  /* 0x0000e800070f7a24 */ /* 0x000fe200078e02ff */
[----:B------:R-:W-:Y:S01]  /*13cd0*/  SHF.R.S32.HI R8, RZ, 0x1f, R9 ;  /* 0x0000001fff087819 */ /* 0x000fe20000011409 */
[----:B------:R-:W-:Y:S01]  /*13ce0*/  BSSY B0, `(.L_x_145) ;  /* 0x000007e000007945 */ /* 0x000fe20003800000 */
[----:B------:R-:W-:Y:S01]  /*13cf0*/  LOP3.LUT R14, R14, 0xffffff8, RZ, 0xc0, !PT ;  /* 0x0ffffff80e0e7812 */ /* 0x000fe200078ec0ff */
[----:B------:R-:W-:Y:S01]  /*13d00*/  IMAD.IADD R16, R16, 0x1, -R13 ;  /* 0x0000000110107824 */ /* 0x000fe200078e0a0d */
[----:B------:R-:W-:Y:S01]  /*13d10*/  LEA.HI R8, R8, R9, RZ, 0x2 ;  /* 0x0000000908087211 */ /* 0x000fe200078f10ff */
[----:B------:R-:W-:Y:S01]  /*13d20*/  IMAD R7, R6, c[0x0][0x3a4], R15 ;  /* 0x0000e90006077a24 */ /* 0x000fe200078e020f */
[----:B------:R-:W-:Y:S01]  /*13d30*/  IADD3 R5, -R14, R5, RZ ;  /* 0x000000050e057210 */ /* 0x000fe20007ffe1ff */
[----:B------:R-:W-:Y:S01]  /*13d40*/  IMAD.WIDE.U32 R14, R6, c[0x0][0x3a0], RZ ;  /* 0x0000e800060e7a25 */ /* 0x000fe200078e00ff */
[----:B------:R-:W-:-:S02]  /*13d50*/  SHF.R.S32.HI R8, RZ, 0x2, R8 ;  /* 0x00000002ff087819 */ /* 0x000fc40000011408 */
[----:B------:R-:W-:Y:S02]  /*13d60*/  ISETP.NE.AND P1, PT, R11, 0x1, PT ;  /* 0x000000010b00780c */ /* 0x000fe40003f25270 */
[----:B------:R-:W-:Y:S01]  /*13d70*/  MOV R18, R6 ;  /* 0x0000000600127202 */ /* 0x000fe20000000f00 */
[----:B------:R-:W-:Y:S01]  /*13d80*/  IMAD R5, R5, 0x10, R8 ;  /* 0x0000001005057824 */ /* 0x000fe200078e0208 */
[----:B------:R-:W-:Y:S01]  /*13d90*/  LOP3.LUT P2, RZ, R9, 0x3, RZ, 0xc0, !PT ;  /* 0x0000000309ff7812 */ /* 0x000fe2000784c0ff */
[----:B------:R-:W-:Y:S01]  /*13da0*/  IMAD R8, R2, c[0x0][0x490], RZ ;  /* 0x0001240002087a24 */ /* 0x000fe200078e02ff */
[----:B------:R-:W-:Y:S01]  /*13db0*/  LEA.HI R9, R12, R3, RZ, 0x3 ;  /* 0x000000030c097211 */ /* 0x000fe200078f18ff */
[----:B------:R-:W-:Y:S01]  /*13dc0*/  IMAD R13, R16, 0x8, R5 ;  /* 0x00000008100d7824 */ /* 0x000fe200078e0205 */
[----:B------:R-:W-:Y:S01]  /*13dd0*/  IADD3 R15, R15, R7, RZ ;  /* 0x000000070f0f7210 */ /* 0x000fe20007ffe0ff */
[----:B------:R-:W-:Y:S01]  /*13de0*/  IMAD R11, R207, c[0x0][0x494], R8 ;  /* 0x00012500cf0b7a24 */ /* 0x000fe200078e0208 */
[----:B------:R-:W-:Y:S01]  /*13df0*/  LOP3.LUT R6, R9, 0xfffffff8, RZ, 0xc0, !PT ;  /* 0xfffffff809067812 */ /* 0x000fe200078ec0ff */
[----:B------:R-:W-:Y:S01]  /*13e00*/  IMAD.WIDE.U32 R18, R207, c[0x0][0x490], R18 ;  /* 0x00012400cf127a25 */ /* 0x000fe200078e0012 */
[----:B-1----:R-:W-:-:S02]  /*13e10*/  LEA R8, R54, R13, 0x7 ;  /* 0x0000000d36087211 */ /* 0x002fc400078e38ff */
[----:B------:R-:W-:Y:S01]  /*13e20*/  LEA.HI R12, R12, R3, RZ, 0x6 ;  /* 0x000000030c0c7211 */ /* 0x000fe200078f30ff */
[----:B------:R-:W-:Y:S01]  /*13e30*/  IMAD.IADD R19, R19, 0x1, R11 ;  /* 0x0000000113137824 */ /* 0x000fe200078e020b */
[----:B------:R-:W-:Y:S01]  /*13e40*/  SHF.R.S32.HI R9, RZ, 0x3, R9 ;  /* 0x00000003ff097819 */ /* 0x000fe20000011409 */
[----:B------:R-:W-:-:S04]  /*13e50*/  @P1 IMAD.HI.U32 R11, R8, c[0x0][0x4ec], RZ ;  /* 0x00013b00080b1a27 */ /* 0x000fc800078e00ff */
[----:B------:R-:W-:Y:S01]  /*13e60*/  IMAD.IADD R6, R3, 0x1, -R6 ;  /* 0x0000000103067824 */ /* 0x000fe200078e0a06 */
[----:B------:R-:W-:Y:S01]  /*13e70*/  SHF.R.S32.HI R3, RZ, 0x1f, R209 ;  /* 0x0000001fff037819 */ /* 0x000fe200000114d1 */
[----:B------:R-:W-:Y:S01]  /*13e80*/  IMAD.MOV.U32 R7, RZ, RZ, R8 ;  /* 0x000000ffff077224 */ /* 0x000fe200078e0008 */
[----:B------:R-:W-:Y:S01]  /*13e90*/  @P1 SHF.R.U32.HI R7, RZ, c[0x0][0x4f0], R11 ;  /* 0x00013c00ff071a19 */ /* 0x000fe2000001160b */
[----:B------:R-:W-:Y:S01]  /*13ea0*/  IMAD R2, R2, c[0x0][0x3e8], RZ ;  /* 0x0000fa0002027a24 */ /* 0x000fe200078e02ff */
[----:B------:R-:W-:Y:S01]  /*13eb0*/  SEL R209, R209, RZ, !P0 ;  /* 0x000000ffd1d17207 */ /* 0x000fe20004000000 */
[----:B------:R-:W-:Y:S01]  /*13ec0*/  IMAD.WIDE.U32 R14, R207, c[0x0][0x3e8], R14 ;  /* 0x0000fa00cf0e7a25 */ /* 0x000fe200078e000e */
[----:B------:R-:W-:Y:S02]  /*13ed0*/  SEL R3, R3, RZ, !P0 ;  /* 0x000000ff03037207 */ /* 0x000fe40004000000 */
[----:B------:R-:W-:Y:S01]  /*13ee0*/  LEA R13, R6, R9, 0x5 ;  /* 0x00000009060d7211 */ /* 0x000fe200078e28ff */
[----:B------:R-:W-:-:S02]  /*13ef0*/  IMAD.MOV R11, RZ, RZ, -R7 ;  /* 0x000000ffff0b7224 */ /* 0x000fc400078e0a07 */
[----:B------:R-:W-:-:S04]  /*13f00*/  IMAD.WIDE.U32 R18, R209, c[0x0][0x498], R18 ;  /* 0x00012600d1127a25 */ /* 0x000fc800078e0012 */
[----:B------:R-:W-:Y:S01]  /*13f10*/  IMAD R11, R11, c[0x0][0x4e8], R8 ;  /* 0x00013a000b0b7a24 */ /* 0x000fe200078e0208 */
[----:B------:R-:W-:Y:S01]  /*13f20*/  IADD3 R20, P0, R7, R18, RZ ;  /* 0x0000001207147210 */ /* 0x000fe20007f1e0ff */
[----:B------:R-:W-:Y:S02]  /*13f30*/  IMAD R16, R3, c[0x0][0x498], RZ ;  /* 0x0001260003107a24 */ /* 0x000fe400078e02ff */
[----:B------:R-:W-:Y:S01]  /*13f40*/  IMAD R8, R54, 0x80, R13 ;  /* 0x0000008036087824 */ /* 0x000fe200078e020d */
[----:B------:R-:W-:Y:S01]  /*13f50*/  SHF.R.S32.HI R18, RZ, 0x1f, R11 ;  /* 0x0000001fff127819 */ /* 0x000fe2000001140b */
[----:B------:R-:W-:Y:S01]  /*13f60*/  IMAD R13, R209, c[0x0][0x49c], R16 ;  /* 0x00012700d10d7a24 */ /* 0x000fe200078e0210 */
[----:B------:R-:W-:Y:S01]  /*13f70*/  SHF.R.S32.HI R16, RZ, 0x1f, R7 ;  /* 0x0000001fff107819 */ /* 0x000fe20000011407 */
[----:B------:R-:W-:Y:S02]  /*13f80*/  IMAD R17, R207, c[0x0][0x3ec], R2 ;  /* 0x0000fb00cf117a24 */ /* 0x000fe400078e0202 */
[----:B------:R-:W-:Y:S01]  /*13f90*/  IMAD.SHL.U32 R2, R9, 0x40, RZ ;  /* 0x0000004009027824 */ /* 0x000fe200078e00ff */
[----:B------:R-:W-:Y:S01]  /*13fa0*/  IADD3.X R21, R16, R19, R13, P0, !PT ;  /* 0x0000001310157210 */ /* 0x000fe200007fe40d */
[----:B------:R-:W-:Y:S01]  /*13fb0*/  IMAD R18, R18, c[0x0][0x488], RZ ;  /* 0x0001220012127a24 */ /* 0x000fe200078e02ff */
[----:B------:R-:W-:Y:S01]  /*13fc0*/  IADD3 R15, R15, R17, RZ ;  /* 0x000000110f0f7210 */ /* 0x000fe20007ffe0ff */
[----:B------:R-:W-:Y:S01]  /*13fd0*/  @P1 IMAD.HI.U32 R17, R8, c[0x0][0x4ec], RZ ;  /* 0x00013b0008111a27 */ /* 0x000fe200078e00ff */
[----:B------:R-:W-:-:S03]  /*13fe0*/  LOP3.LUT R13, R2, 0x1c0, RZ, 0xc0, !PT ;  /* 0x000001c0020d7812 */ /* 0x000fc600078ec0ff */
[----:B------:R-:W-:Y:S02]  /*13ff0*/  IMAD.SHL.U32 R2, R6, 0x8, RZ ;  /* 0x0000000806027824 */ /* 0x000fe400078e00ff */
[----:B------:R-:W-:-:S03]  /*14000*/  IMAD.WIDE.U32 R20, R11, c[0x0][0x488], R20 ;  /* 0x000122000b147a25 */ /* 0x000fc600078e0014 */
[----:B------:R-:W-:Y:S01]  /*14010*/  LOP3.LUT R16, R13, 0x38, R2, 0xf8, !PT ;  /* 0x000000380d107812 */ /* 0x000fe200078ef802 */
[----:B------:R-:W-:Y:S01]  /*14020*/  IMAD R18, R11, c[0x0][0x48c], R18 ;  /* 0x000123000b127a24 */ /* 0x000fe200078e0212 */
[C---:B------:R-:W-:Y:S01]  /*14030*/  LEA R11, P0, R20.reuse, c[0x0][0x450], 0x2 ;  /* 0x00011400140b7a11 */ /* 0x040fe200078010ff */
[----:B------:R-:W-:Y:S01]  /*14040*/  IMAD R6, R3, c[0x0][0x3f0], RZ ;  /* 0x0000fc0003067a24 */ /* 0x000fe200078e02ff */
[----:B------:R-:W-:Y:S01]  /*14050*/  SHF.R.U32.HI R3, RZ, 0x3, R13 ;  /* 0x00000003ff037819 */ /* 0x000fe2000001160d */
[----:B------:R-:W-:Y:S01]  /*14060*/  IMAD.MOV.U32 R7, RZ, RZ, R8 ;  /* 0x000000ffff077224 */ /* 0x000fe200078e0008 */
[----:B------:R-:W-:Y:S01]  /*14070*/  IADD3 R13, R21, R18, RZ ;  /* 0x00000012150d7210 */ /* 0x000fe20007ffe0ff */
[C---:B------:R-:W-:Y:S01]  /*14080*/  IMAD R6, R209.reuse, c[0x0][0x3f4], R6 ;  /* 0x0000fd00d1067a24 */ /* 0x040fe200078e0206 */
[----:B------:R-:W-:Y:S01]  /*14090*/  @P1 SHF.R.U32.HI R7, RZ, c[0x0][0x4f0], R17 ;  /* 0x00013c00ff071a19 */ /* 0x000fe20000011611 */
[----:B------:R-:W-:Y:S01]  /*140a0*/  IMAD.WIDE.U32 R14, R209, c[0x0][0x3f0], R14 ;  /* 0x0000fc00d10e7a25 */ /* 0x000fe200078e000e */
[----:B------:R-:W-:Y:S01]  /*140b0*/  LEA.HI.X R13, R20, c[0x0][0x454], R13, 0x2, P0 ;  /* 0x00011500140d7a11 */ /* 0x000fe200000f140d */
[----:B------:R-:W-:Y:S01]  /*140c0*/  SHFL.IDX PT, R32, R11, RZ, 0x1c1f ;  /* 0x001c1fff0b207589 */ /* 0x000fe200000e0000 */
[----:B------:R-:W-:Y:S01]  /*140d0*/  LOP3.LUT R16, R16, R3, RZ, 0x3c, !PT ;  /* 0x0000000310107212 */ /* 0x000fe200078e3cff */
[--C-:B------:R-:W-:Y:S01]  /*140e0*/  IMAD.MOV R3, RZ, RZ, -R7.reuse ;  /* 0x000000ffff037224 */ /* 0x100fe200078e0a07 */
[----:B------:R-:W-:Y:S01]  /*140f0*/  IADD3 R15, R15, R6, RZ ;  /* 0x000000060f0f7210 */ /* 0x000fe20007ffe0ff */
[----:B------:R-:W1:Y:S01]  /*14100*/  SHFL.IDX PT, R33, R13, RZ, 0x1c1f ;  /* 0x001c1fff0d217589 */ /* 0x000e6200000e0000 */
[----:B------:R-:W-:Y:S01]  /*14110*/  SHF.R.S32.HI R17, RZ, 0x1f, R7 ;  /* 0x0000001fff117819 */ /* 0x000fe20000011407 */
[C---:B------:R-:W-:Y:S01]  /*14120*/  IMAD R6, R54.reuse, 0x80, R5 ;  /* 0x0000008036067824 */ /* 0x040fe200078e0205 */
[----:B------:R-:W-:Y:S01]  /*14130*/  LEA R54, R54, R9, 0x7 ;  /* 0x0000000936367211 */ /* 0x000fe200078e38ff */
[----:B------:R-:W-:Y:S01]  /*14140*/  SHFL.IDX PT, R34, R11, 0x1, 0x1c1f ;  /* 0x003c1f000b227f89 */ /* 0x000fe200000e0000 */
[----:B------:R-:W-:-:S02]  /*14150*/  IMAD R56, R3, c[0x0][0x4e8], R8 ;  /* 0x00013a0003387a24 */ /* 0x000fc400078e0208 */
[----:B-----5:R-:W-:Y:S01]  /*14160*/  IMAD R3, R4, c[0x0][0x4e8], RZ ;  /* 0x00013a0004037a24 */ /* 0x020fe200078e02ff */
[----:B------:R-:W2:Y:S01]  /*14170*/  SHFL.IDX PT, R35, R13, 0x1, 0x1c1f ;  /* 0x003c1f000d237f89 */ /* 0x000ea200000e0000 */
[----:B------:R-:W-:Y:S01]  /*14180*/  IMAD R8, R17, c[0x0][0x3e0], RZ ;  /* 0x0000f80011087a24 */ /* 0x000fe200078e02ff */
[C---:B------:R-:W-:Y:S01]  /*14190*/  IADD3 R4, R6.reuse, 0x8, RZ ;  /* 0x0000000806047810 */ /* 0x040fe20007ffe0ff */
[C---:B------:R-:W-:Y:S01]  /*141a0*/  IMAD.WIDE.U32 R14, R7.reuse, c[0x0][0x3e0], R14 ;  /* 0x0000f800070e7a25 */ /* 0x040fe200078e000e */
[-C--:B------:R-:W-:Y:S02]  /*141b0*/  ISETP.GE.OR P1, PT, R6, R3.reuse, P2 ;  /* 0x000000030600720c */ /* 0x080fe40001726670 */
[----:B------:R-:W-:Y:S01]  /*141c0*/  ISETP.GE.OR P0, PT, R4, R3, P2 ;  /* 0x000000030400720c */ /* 0x000fe20001706670 */
[----:B------:R-:W-:Y:S01]  /*141d0*/  IMAD R8, R7, c[0x0][0x3e4], R8 ;  /* 0x0000f90007087a24 */ /* 0x000fe200078e0208 */
[----:B------:R-:W-:Y:S02]  /*141e0*/  SHF.L.U32 R7, R12, 0x3, RZ ;  /* 0x000000030c077819 */ /* 0x000fe400000006ff */
[----:B------:R-:W-:Y:S01]  /*141f0*/  SHF.R.S32.HI R5, RZ, 0x1f, R56 ;  /* 0x0000001fff057819 */ /* 0x000fe20000011438 */
[----:B------:R-:W-:Y:S01]  /*14200*/  IMAD.IADD R15, R15, 0x1, R8 ;  /* 0x000000010f0f7824 */ /* 0x000fe200078e0208 */
[----:B------:R-:W-:-:S03]  /*14210*/  LOP3.LUT R7, R16, 0x7ffffe00, R7, 0xf8, !PT ;  /* 0x7ffffe0010077812 */ /* 0x000fc600078ef807 */
[----:B------:R-:W-:Y:S01]  /*14220*/  IMAD R5, R5, c[0x0][0x3d8], RZ ;  /* 0x0000f60005057a24 */ /* 0x000fe200078e02ff */
[----:B------:R-:W-:Y:S01]  /*14230*/  SHF.L.U32 R58, R7, 0x1, RZ ;  /* 0x00000001073a7819 */ /* 0x000fe200000006ff */
[----:B-1----:R1:W-:Y:S02]  /*14240*/  @!P1 ST.E [R32.64], R0 ;  /* 0x0000000020009985 */ /* 0x0023e4000c101904 */
[C---:B------:R-:W-:Y:S02]  /*14250*/  IMAD R8, R56.reuse, c[0x0][0x3dc], R5 ;  /* 0x0000f70038087a24 */ /* 0x040fe400078e0205 */
[----:B------:R-:W-:Y:S01]  /*14260*/  IMAD.WIDE.U32 R56, R56, c[0x0][0x3d8], R14 ;  /* 0x0000f60038387a25 */ /* 0x000fe200078e000e */
[----:B--2---:R1:W-:Y:S03]  /*14270*/  @!P0 ST.E [R34.64], R10 ;  /* 0x0000000a22008985 */ /* 0x0043e6000c101904 */
[----:B------:R-:W-:Y:S01]  /*14280*/  IMAD.IADD R8, R57, 0x1, R8 ;  /* 0x0000000139087824 */ /* 0x000fe200078e0208 */
[C---:B------:R-:W-:Y:S01]  /*14290*/  LEA R57, P0, R56.reuse, c[0x0][0x380], 0x1 ;  /* 0x0000e00038397a11 */ /* 0x040fe200078008ff */
[----:B------:R1:W2:Y:S03]  /*142a0*/  LDS.128 R44, [R58+0x1080] ;  /* 0x001080003a2c7984 */ /* 0x0002a60000000c00 */
[----:B------:R-:W-:Y:S01]  /*142b0*/  LEA.HI.X R56, R56, c[0x0][0x384], R8, 0x1, P0 ;  /* 0x0000e10038387a11 */ /* 0x000fe200000f0c08 */
[----:B------:R1:W3:Y:S01]  /*142c0*/  LDS.128 R40, [R58+0x2080] ;  /* 0x002080003a287984 */ /* 0x0002e20000000c00 */
[----:B------:R-:W-:-:S03]  /*142d0*/  ISETP.GE.AND P0, PT, R54, R3, PT ;  /* 0x000000033600720c */ /* 0x000fc60003f06270 */
        /* <DEDUP_REMOVED lines=10> */
[----:B--2---:R-:W2:Y:S01]  /*14380*/  LDS.128 R48, [R58+0x80] ;  /* 0x000080003a307984 */ /* 0x004ea20000000c00 */
[----:B------:R-:W-:-:S02]  /*14390*/  IADD3 R55, R2, 0x40, RZ ;  /* 0x0000004002377810 */ /* 0x000fc40007ffe0ff */
[C---:B------:R-:W-:Y:S01]  /*143a0*/  IADD3 R53, R2.reuse, 0x80, RZ ;  /* 0x0000008002357810 */ /* 0x040fe20007ffe0ff */
[----:B-1----:R-:W1:Y:S01]  /*143b0*/  LDS.128 R32, [R58+0x4080] ;  /* 0x004080003a207984 */ /* 0x002e620000000c00 */
        /* <DEDUP_REMOVED lines=13> */
[----:B--2---:R2:W-:Y:S04]  /*14490*/  @!P2 ST.E.128 [R58.64], R48 ;  /* 0x000000303a00a985 */ /* 0x0045e8000c101d04 */
[----:B-1----:R2:W-:Y:S04]  /*144a0*/  @!P1 ST.E.128 [R52.64], R32 ;  /* 0x0000002034009985 */ /* 0x0025e8000c101d04 */
[----:B----4-:R2:W-:Y:S02]  /*144b0*/  @!P0 ST.E.128 [R60.64], R8 ;  /* 0x000000083c008985 */ /* 0x0105e4000c101d04 */
.L_x_146:
[----:B--2---:R-:W-:Y:S05]  /*144c0*/  BSYNC B0 ;  /* 0x0000000000007941 */ /* 0x004fea0003800000 */
.L_x_145:
[----:B-1----:R-:W-:Y:S01]  /*144d0*/  IADD3 R0, R54, 0x20, RZ ;  /* 0x0000002036007810 */ /* 0x002fe20007ffe0ff */
[----:B------:R1:W2:Y:S01]  /*144e0*/  SHFL.IDX PT, R33, R56, 0x1, 0x181f ;  /* 0x00381f0038217f89 */ /* 0x0002a200000e0000 */
[----:B------:R-:W-:Y:S02]  /*144f0*/  BSSY B0, `(.L_x_147) ;  /* 0x0000015000007945 */ /* 0x000fe40003800000 */
[----:B------:R-:W-:Y:S01]  /*14500*/  ISETP.GE.AND P0, PT, R0, R3, PT ;  /* 0x000000030000720c */ /* 0x000fe20003f06270 */
[----:B------:R1:W4:-:S12]  /*14510*/  SHFL.IDX PT, R32, R57, 0x1, 0x181f ;  /* 0x00381f0039207f89 */ /* 0x00031800000e0000 */
[----:B------:R-:W-:Y:S05]  /*14520*/  @P0 BRA `(.L_x_148) ;  /* 0x0000011000000947 */ /* 0x000fea0003800000 */
[C---:B------:R-:W-:Y:S02]  /*14530*/  IADD3 R11, R2.reuse, 0x40, RZ ;  /* 0x00000040020b7810 */ /* 0x040fe40007ffe0ff */
[C---:B------:R-:W-:Y:S02]  /*14540*/  IADD3 R9, R2.reuse, 0x80, RZ ;  /* 0x0000008002097810 */ /* 0x040fe40007ffe0ff */
        /* <DEDUP_REMOVED lines=15> */
.L_x_148:
[----:B------:R-:W-:Y:S05]  /*14640*/  BSYNC B0 ;  /* 0x0000000000007941 */ /* 0x000fea0003800000 */
.L_x_147:
[----:B------:R-:W-:Y:S01]  /*14650*/  IADD3 R0, R54, 0x40, RZ ;  /* 0x0000004036007810 */ /* 0x000fe20007ffe0ff */
[----:B--2---:R2:W1:Y:S01]  /*14660*/  SHFL.IDX PT, R17, R56, 0x2, 0x181f ;  /* 0x00581f0038117f89 */ /* 0x00446200000e0000 */
        /* <DEDUP_REMOVED lines=21> */
.L_x_150:
[----:B------:R-:W-:Y:S05]  /*147c0*/  BSYNC B0 ;  /* 0x0000000000007941 */ /* 0x000fea0003800000 */
.L_x_149:
[----:B------:R-:W-:Y:S01]  /*147d0*/  IADD3 R54, R54, 0x60, RZ ;  /* 0x0000006036367810 */ /* 0x000fe20007ffe0ff */
[----:B-1----:R1:W2:Y:S03]  /*147e0*/  SHFL.IDX PT, R9, R56, 0x3, 0x181f ;  /* 0x00781f0038097f89 */ /* 0x0022a600000e0000 */
[----:B------:R-:W-:Y:S01]  /*147f0*/  ISETP.GE.AND P0, PT, R54, R3, PT ;  /* 0x000000033600720c */ /* 0x000fe20003f06270 */
[----:B------:R1:W4:-:S12]  /*14800*/  SHFL.IDX PT, R8, R57, 0x3, 0x181f ;  /* 0x00781f0039087f89 */ /* 0x00031800000e0000 */
[----:B------:R-:W-:Y:S05]  /*14810*/  @P0 EXIT ;  /* 0x000000000000094d */ /* 0x000fea0003800000 */
[C---:B------:R-:W-:Y:S02]  /*14820*/  IADD3 R3, R2.reuse, 0x40, RZ ;  /* 0x0000004002037810 */ /* 0x040fe40007ffe0ff */
[----:B------:R-:W-:Y:S02]  /*14830*/  ISETP.GE.AND P1, PT, R2, c[0x0][0x3c8], PT ;  /* 0x0000f20002007a0c */ /* 0x000fe40003f26270 */
[----:B------:R-:W-:-:S11]  /*14840*/  ISETP.GE.AND P0, PT, R3, c[0x0][0x3c8], PT ;  /* 0x0000f20003007a0c */ /* 0x000fd60003f06270 */
[----:B--2-4-:R-:W-:Y:S02]  /*14850*/  @!P1 IMAD.WIDE R10, R2, 0x2, R8 ;  /* 0x00000002020a9825 */ /* 0x014fe400078e0208 */
[----:B------:R-:W-:-:S03]  /*14860*/  @!P0 SHF.R.S32.HI R0, RZ, 0x1f, R3 ;  /* 0x0000001fff008819 */ /* 0x000fc60000011403 */
[----:B------:R2:W-:Y:S01]  /*14870*/  @!P1 ST.E.128 [R10.64], R36 ;  /* 0x000000240a009985 */ /* 0x0005e2000c101d04 */
[----:B------:R-:W-:Y:S02]  /*14880*/  @!P0 LEA.HI R0, R0, R3, RZ, 0x3 ;  /* 0x0000000300008211 */ /* 0x000fe400078f18ff */
[----:B------:R-:W-:Y:S02]  /*14890*/  IADD3 R3, R2, 0x80, RZ ;  /* 0x0000008002037810 */ /* 0x000fe40007ffe0ff */
[----:B------:R-:W-:-:S05]  /*148a0*/  @!P0 LOP3.LUT R0, R0, 0xfffffff8, RZ, 0xc0, !PT ;  /* 0xfffffff800008812 */ /* 0x000fca00078ec0ff */
[----:B------:R-:W-:-:S05]  /*148b0*/  @!P0 IMAD.WIDE R12, R0, 0x2, R8 ;  /* 0x00000002000c8825 */ /* 0x000fca00078e0208 */
[----:B------:R2:W-:Y:S01]  /*148c0*/  @!P0 ST.E.128 [R12.64], R20 ;  /* 0x000000140c008985 */ /* 0x0005e2000c101d04 */
[----:B------:R-:W-:-:S13]  /*148d0*/  ISETP.GE.AND P0, PT, R3, c[0x0][0x3c8], PT ;  /* 0x0000f20003007a0c */ /* 0x000fda0003f06270 */
[----:B------:R-:W-:Y:S05]  /*148e0*/  @P0 EXIT ;  /* 0x000000000000094d */ /* 0x000fea0003800000 */
[----:B------:R-:W-:-:S04]  /*148f0*/  SHF.R.S32.HI R0, RZ, 0x1f, R3 ;  /* 0x0000001fff007819 */ /* 0x000fc80000011403 */
[----:B------:R-:W-:-:S04]  /*14900*/  LEA.HI R3, R0, R3, RZ, 0x3 ;  /* 0x0000000300037211 */ /* 0x000fc800078f18ff */
[----:B------:R-:W-:-:S05]  /*14910*/  LOP3.LUT R3, R3, 0xfffffff8, RZ, 0xc0, !PT ;  /* 0xfffffff803037812 */ /* 0x000fca00078ec0ff */
[----:B------:R-:W-:-:S05]  /*14920*/  IMAD.WIDE R8, R3, 0x2, R8 ;  /* 0x0000000203087825 */ /* 0x000fca00078e0208 */
[----:B------:R-:W-:Y:S01]  /*14930*/  ST.E.128 [R8.64], R4 ;  /* 0x0000000408007985 */ /* 0x000fe2000c101d04 */
[----:B------:R-:W-:Y:S05]  /*14940*/  EXIT ;  /* 0x000000000000794d */ /* 0x000fea0003800000 */
.L_x_143:
[----:B------:R-:W-:Y:S01]  /*14950*/  ISETP.NE.U32.AND P1, PT, RZ, c[0x0][0x508], PT ;  /* 0x00014200ff007a0c */ /* 0x000fe20003f25070 */
[----:B------:R-:W-:Y:S01]  /*14960*/  IMAD.MOV.U32 R0, RZ, RZ, 0x4 ;  /* 0x00000004ff007424 */ /* 0x000fe200078e00ff */
[----:B------:R-:W-:Y:S02]  /*14970*/  ISETP.NE.U32.AND P0, PT, RZ, c[0x0][0x500], PT ;  /* 0x00014000ff007a0c */ /* 0x000fe40003f05070 */
[----:B------:R-:W-:Y:S01]  /*14980*/  ISETP.NE.AND.EX P1, PT, RZ, c[0x0][0x50c], PT, P1 ;  /* 0x00014300ff007a0c */ /* 0x000fe20003f25310 */
[----:B------:R-:W-:Y:S01]  /*14990*/  IMAD.WIDE R6, R209, R0, c[0x0][0x500] ;  /* 0x00014000d1067625 */ /* 0x000fe200078e0200 */
[----:B------:R-:W-:-:S03]  /*149a0*/  ISETP.NE.AND.EX P0, PT, RZ, c[0x0][0x504], PT, P0 ;  /* 0x00014100ff007a0c */ /* 0x000fc60003f05300 */
[----:B------:R-:W-:-:S08]  /*149b0*/  IMAD.MOV.U32 R3, RZ, RZ, c[0x0][0x388] ;  /* 0x0000e200ff037624 */ /* 0x000fd000078e00ff */
[----:B------:R-:W-:Y:S02]  /*149c0*/  @P1 IMAD.WIDE R8, R209, R0, c[0x0][0x508] ;  /* 0x00014200d1081625 */ /* 0x000fe400078e0200 */
[----:B------:R-:W2:Y:S04]  /*149d0*/  @P0 LDG.E R5, [R6.64] ;  /* 0x0000000406050981 */ /* 0x000ea8000c1e1900 */
[----:B------:R1:W5:Y:S01]  /*149e0*/  @P1 LDG.E R3, [R8.64] ;  /* 0x0000000408031981 */ /* 0x000362000c1e1900 */
[----:B------:R-:W-:Y:S02]  /*149f0*/  CS2R R10, SRZ ;  /* 0x00000000000a7805 */ /* 0x000fe4000001ff00 */
[--C-:B--2---:R-:W-:Y:S01]  /*14a00*/  @P0 SHF.R.S32.HI R11, RZ, 0x1f, R5.reuse ;  /* 0x0000001fff0b0819 */ /* 0x104fe20000011405 */
[----:B------:R-:W-:Y:S01]  /*14a10*/  @P0 IMAD.MOV.U32 R10, RZ, RZ, R5 ;  /* 0x000000ffff0a0224 */ /* 0x000fe200078e0005 */
[----:B------:R-:W-:Y:S05]  /*14a20*/  @P1 BRA `(.L_x_151) ;  /* 0x0000004000001947 */ /* 0x000fea0003800000 */
[----:B-1----:R-:W-:Y:S05]  /*14a30*/  @!P0 BRA `(.L_x_151) ;  /* 0x0000003000008947 */ /* 0x002fea0003800000 */
[----:B-----5:R-:W2:Y:S04]  /*14a40*/  LDG.E R3, [R6.64] ;  /* 0x0000000406037981 */ /* 0x020ea8000c1e1900 */
[----:B------:R-:W2:Y:S02]  /*14a50*/  LDG.E R0, [R6.64+0x4] ;  /* 0x0000040406007981 */ /* 0x000ea4000c1e1900 */
[----:B--2---:R-:W-:-:S02]  /*14a60*/  IADD3 R3, -R3, R0, RZ ;  /* 0x0000000003037210 */ /* 0x004fc40007ffe1ff */
.L_x_151:
[----:B-1----:R-:W1:Y:S01]  /*14a70*/  S2R R0, SR_TID.X ;  /* 0x0000000000007919 */ /* 0x002e620000002100 */
[----:B------:R-:W-:Y:S01]  /*14a80*/  SHF.R.S32.HI R5, RZ, 0x1f, R209 ;  /* 0x0000001fff057819 */ /* 0x000fe200000114d1 */
[----:B------:R-:W-:Y:S01]  /*14a90*/  BSSY B0, `(.L_x_152) ;  /* 0x0000026000007945 */ /* 0x000fe20003800000 */
[----:B------:R-:W-:-:S02]  /*14aa0*/  SEL R209, R209, RZ, !P0 ;  /* 0x000000ffd1d17207 */ /* 0x000fc40004000000 */
[----:B------:R-:W-:Y:S02]  /*14ab0*/  SEL R5, R5, RZ, !P0 ;  /* 0x000000ff05057207 */ /* 0x000fe40004000000 */
[----:B-1----:R-:W-:-:S13]  /*14ac0*/  ISETP.GE.AND P1, PT, R0, 0x80, PT ;  /* 0x000000800000780c */ /* 0x002fda0003f26270 */
[----:B------:R-:W-:Y:S05]  /*14ad0*/  @P1 BRA `(.L_x_153) ;  /* 0x0000021000001947 */ /* 0x000fea0003800000 */
[----:B------:R-:W1:Y:S01]  /*14ae0*/  S2R R9, SR_CTAID.X ;  /* 0x0000000000097919 */ /* 0x000e620000002500 */
[----:B-----5:R-:W-:Y:S01]  /*14af0*/  IMAD R7, R3, c[0x0][0x4e8], RZ ;  /* 0x00013a0003077a24 */ /* 0x020fe200078e02ff */
[----:B-1----:R-:W-:-:S04]  /*14b00*/  LEA R8, R9, R0, 0x7 ;  /* 0x0000000009087211 */ /* 0x002fc800078e38ff */
[----:B------:R-:W-:-:S13]  /*14b10*/  ISETP.GE.AND P0, PT, R8, R7, PT ;  /* 0x000000070800720c */ /* 0x000fda0003f06270 */
[----:B------:R-:W-:Y:S05]  /*14b20*/  @P0 BRA `(.L_x_153) ;  /* 0x000001c000000947 */ /* 0x000fea0003800000 */
[----:B------:R-:W-:Y:S01]  /*14b30*/  MOV R4, c[0x0][0x4e8] ;  /* 0x00013a0000047a02 */ /* 0x000fe20000000f00 */
[----:B------:R-:W-:Y:S01]  /*14b40*/  IMAD.MOV.U32 R13, RZ, RZ, R11 ;  /* 0x000000ffff0d7224 */ /* 0x000fe200078e000b */
[----:B------:R-:W-:Y:S02]  /*14b50*/  MOV R12, R10 ;  /* 0x0000000a000c7202 */ /* 0x000fe40000000f00 */
[----:B------:R-:W-:Y:S01]  /*14b60*/  ISETP.NE.AND P0, PT, R4, 0x1, PT ;  /* 0x000000010400780c */ /* 0x000fe20003f05270 */
[----:B------:R-:W-:Y:S01]  /*14b70*/  IMAD R4, R2, c[0x0][0x490], RZ ;  /* 0x0001240002047a24 */ /* 0x000fe200078e02ff */
[----:B------:R-:W-:Y:S01]  /*14b80*/  MOV R7, R8 ;  /* 0x0000000800077202 */ /* 0x000fe20000000f00 */
[----:B------:R-:W-:-:S04]  /*14b90*/  IMAD.WIDE.U32 R12, R207, c[0x0][0x490], R12 ;  /* 0x00012400cf0c7a25 */ /* 0x000fc800078e000c */
[----:B------:R-:W-:-:S05]  /*14ba0*/  IMAD R4, R207, c[0x0][0x494], R4 ;  /* 0x00012500cf047a24 */ /* 0x000fca00078e0204 */
[----:B------:R-:W-:Y:S01]  /*14bb0*/  IADD3 R13, R4, R13, RZ ;  /* 0x0000000d040d7210 */ /* 0x000fe20007ffe0ff */
[----:B------:R-:W-:-:S04]  /*14bc0*/  @P0 IMAD.HI.U32 R6, R8, c[0x0][0x4ec], RZ ;  /* 0x00013b0008060a27 */ /* 0x000fc800078e00ff */
[----:B------:R-:W-:Y:S01]  /*14bd0*/  IMAD R4, R5, c[0x0][0x498], RZ ;  /* 0x0001260005047a24 */ /* 0x000fe200078e02ff */
[----:B------:R-:W-:Y:S01]  /*14be0*/  @P0 SHF.R.U32.HI R7, RZ, c[0x0][0x4f0], R6 ;  /* 0x00013c00ff070a19 */ /* 0x000fe20000011606 */
[----:B------:R-:W-:-:S04]  /*14bf0*/  IMAD.WIDE.U32 R12, R209, c[0x0][0x498], R12 ;  /* 0x00012600d10c7a25 */ /* 0x000fc800078e000c */
[--C-:B------:R-:W-:Y:S01]  /*14c00*/  IMAD.MOV R9, RZ, RZ, -R7.reuse ;  /* 0x000000ffff097224 */ /* 0x100fe200078e0a07 */
[----:B------:R-:W-:Y:S01]  /*14c10*/  IADD3 R12, P0, R7, R12, RZ ;  /* 0x0000000c070c7210 */ /* 0x000fe20007f1e0ff */
[----:B------:R-:W-:Y:S01]  /*14c20*/  IMAD R15, R209, c[0x0][0x49c], R4 ;  /* 0x00012700d10f7a24 */ /* 0x000fe200078e0204 */
[----:B------:R-:W-:Y:S01]  /*14c30*/  SHF.R.S32.HI R4, RZ, 0x1f, R7 ;  /* 0x0000001fff047819 */ /* 0x000fe20000011407 */
[----:B------:R-:W-:-:S03]  /*14c40*/  IMAD R9, R9, c[0x0][0x4e8], R8 ;  /* 0x00013a0009097a24 */ /* 0x000fc600078e0208 */
[----:B------:R-:W-:Y:S02]  /*14c50*/  IADD3.X R13, R4, R13, R15, P0, !PT ;  /* 0x0000000d040d7210 */ /* 0x000fe400007fe40f */
[----:B------:R-:W-:Y:S02]  /*14c60*/  SHF.R.S32.HI R6, RZ, 0x1f, R9 ;  /* 0x0000001fff067819 */ /* 0x000fe40000011409 */
[----:B------:R-:W-:Y:S01]  /*14c70*/  MOV R4, 0xff800000 ;  /* 0xff80000000047802 */ /* 0x000fe20000000f00 */
[----:B------:R-:W-:-:S04]  /*14c80*/  IMAD.WIDE.U32 R12, R9, c[0x0][0x488], R12 ;  /* 0x00012200090c7a25 */ /* 0x000fc800078e000c */
[----:B------:R-:W-:-:S04]  /*14c90*/  IMAD R6, R6, c[0x0][0x488], RZ ;  /* 0x0001220006067a24 */ /* 0x000fc800078e02ff */
[----:B------:R-:W-:Y:S01]  /*14ca0*/  IMAD R7, R9, c[0x0][0x48c], R6 ;  /* 0x0001230009077a24 */ /* 0x000fe200078e0206 */
[----:B------:R-:W-:-:S04]  /*14cb0*/  LEA R6, P0, R12, c[0x0][0x450], 0x2 ;  /* 0x000114000c067a11 */ /* 0x000fc800078010ff */
[----:B------:R-:W-:-:S04]  /*14cc0*/  IADD3 R7, R13, R7, RZ ;  /* 0x000000070d077210 */ /* 0x000fc80007ffe0ff */
[----:B------:R-:W-:-:S05]  /*14cd0*/  LEA.HI.X R7, R12, c[0x0][0x454], R7, 0x2, P0 ;  /* 0x000115000c077a11 */ /* 0x000fca00000f1407 */
[----:B------:R1:W-:Y:S02]  /*14ce0*/  STG.E [R6.64], R4 ;  /* 0x0000000406007986 */ /* 0x0003e4000c101904 */
.L_x_153:
[----:B------:R-:W-:Y:S05]  /*14cf0*/  BSYNC B0 ;  /* 0x0000000000007941 */ /* 0x000fea0003800000 */
.L_x_152:
[----:B-1----:R-:W1:Y:S01]  /*14d00*/  S2R R6, SR_CTAID.X ;  /* 0x0000000000067919 */ /* 0x002e620000002500 */
[----:B------:R-:W-:Y:S01]  /*14d10*/  SHF.R.S32.HI R9, RZ, 0x1f, R0 ;  /* 0x0000001fff097819 */ /* 0x000fe20000011400 */
[----:B------:R-:W-:Y:S01]  /*14d20*/  IMAD R7, R11, c[0x0][0x3a0], RZ ;  /* 0x0000e8000b077a24 */ /* 0x000fe200078e02ff */
[----:B------:R-:W-:Y:S01]  /*14d30*/  MOV R8, c[0x0][0x4e8] ;  /* 0x00013a0000087a02 */ /* 0x000fe20000000f00 */
[----:B------:R-:W-:Y:S01]  /*14d40*/  IMAD R2, R2, c[0x0][0x3e8], RZ ;  /* 0x0000fa0002027a24 */ /* 0x000fe200078e02ff */
[----:B------:R-:W-:Y:S01]  /*14d50*/  LEA.HI R4, R9, R0, RZ, 0x3 ;  /* 0x0000000009047211 */ /* 0x000fe200078f18ff */
[----:B------:R-:W-:Y:S01]  /*14d60*/  IMAD R7, R10, c[0x0][0x3a4], R7 ;  /* 0x0000e9000a077a24 */ /* 0x000fe200078e0207 */
[----:B------:R-:W-:Y:S01]  /*14d70*/  ISETP.NE.AND P0, PT, R8, 0x1, PT ;  /* 0x000000010800780c */ /* 0x000fe20003f05270 */
[----:B------:R-:W-:Y:S01]  /*14d80*/  IMAD.WIDE.U32 R10, R10, c[0x0][0x3a0], RZ ;  /* 0x0000e8000a0a7a25 */ /* 0x000fe200078e00ff */
[----:B------:R-:W-:Y:S01]  /*14d90*/  LOP3.LUT R9, R4, 0xfffffff8, RZ, 0xc0, !PT ;  /* 0xfffffff804097812 */ /* 0x000fe200078ec0ff */
[----:B------:R-:W-:Y:S01]  /*14da0*/  BSSY B0, `(.L_x_154) ;  /* 0x0000036000007945 */ /* 0x000fe20003800000 */
[----:B------:R-:W-:Y:S01]  /*14db0*/  SHF.R.S32.HI R4, RZ, 0x3, R4 ;  /* 0x00000003ff047819 */ /* 0x000fe20000011404 */
[----:B------:R-:W-:Y:S01]  /*14dc0*/  IMAD R2, R207, c[0x0][0x3ec], R2 ;  /* 0x0000fb00cf027a24 */ /* 0x000fe200078e0202 */
[----:B------:R-:W-:Y:S01]  /*14dd0*/  IADD3 R11, R11, R7, RZ ;  /* 0x000000070b0b7210 */ /* 0x000fe20007ffe0ff */
[----:B------:R-:W-:-:S02]  /*14de0*/  IMAD.IADD R9, R0, 0x1, -R9 ;  /* 0x0000000100097824 */ /* 0x000fc400078e0a09 */
[----:B-----5:R-:W-:Y:S02]  /*14df0*/  IMAD R3, R3, c[0x0][0x4e8], RZ ;  /* 0x00013a0003037a24 */ /* 0x020fe400078e02ff */
[----:B------:R-:W-:Y:S01]  /*14e00*/  IMAD.WIDE.U32 R10, R207, c[0x0][0x3e8], R10 ;  /* 0x0000fa00cf0a7a25 */ /* 0x000fe200078e000a */
[CC--:B------:R-:W-:Y:S02]  /*14e10*/  LEA R7, R9.reuse, R4.reuse, 0x5 ;  /* 0x0000000409077211 */ /* 0x0c0fe400078e28ff */
[----:B------:R-:W-:Y:S02]  /*14e20*/  SHF.L.U32 R9, R9, 0x3, RZ ;  /* 0x0000000309097819 */ /* 0x000fe400000006ff */
[----:B------:R-:W-:Y:S01]  /*14e30*/  IADD3 R11, R2, R11, RZ ;  /* 0x0000000b020b7210 */ /* 0x000fe20007ffe0ff */
[C---:B-1----:R-:W-:Y:S01]  /*14e40*/  IMAD R7, R6.reuse, 0x80, R7 ;  /* 0x0000008006077824 */ /* 0x042fe200078e0207 */
[----:B------:R-:W-:Y:S01]  /*14e50*/  LEA R4, R6, R4, 0x7 ;  /* 0x0000000406047211 */ /* 0x000fe200078e38ff */
[----:B------:R-:W-:Y:S01]  /*14e60*/  IMAD R2, R5, c[0x0][0x3f0], RZ ;  /* 0x0000fc0005027a24 */ /* 0x000fe200078e02ff */
[----:B------:R-:W-:Y:S01]  /*14e70*/  IADD3 R6, R9, 0x40, RZ ;  /* 0x0000004009067810 */ /* 0x000fe20007ffe0ff */
[----:B------:R-:W-:Y:S01]  /*14e80*/  @P0 IMAD.HI.U32 R0, R7, c[0x0][0x4ec], RZ ;  /* 0x00013b0007000a27 */ /* 0x000fe200078e00ff */
[----:B------:R-:W-:-:S03]  /*14e90*/  MOV R5, R7 ;  /* 0x0000000700057202 */ /* 0x000fc60000000f00 */
[C---:B------:R-:W-:Y:S01]  /*14ea0*/  IMAD R2, R209.reuse, c[0x0][0x3f4], R2 ;  /* 0x0000fd00d1027a24 */ /* 0x040fe200078e0202 */
[----:B------:R-:W-:Y:S01]  /*14eb0*/  @P0 SHF.R.U32.HI R5, RZ, c[0x0][0x4f0], R0 ;  /* 0x00013c00ff050a19 */ /* 0x000fe20000011600 */
[----:B------:R-:W-:-:S03]  /*14ec0*/  IMAD.WIDE.U32 R10, R209, c[0x0][0x3f0], R10 ;  /* 0x0000fc00d10a7a25 */ /* 0x000fc600078e000a */
[--C-:B------:R-:W-:Y:S01]  /*14ed0*/  SHF.R.S32.HI R8, RZ, 0x1f, R5.reuse ;  /* 0x0000001fff087819 */ /* 0x100fe20000011405 */
[----:B------:R-:W-:Y:S01]  /*14ee0*/  IMAD.MOV R0, RZ, RZ, -R5 ;  /* 0x000000ffff007224 */ /* 0x000fe200078e0a05 */
[----:B------:R-:W-:-:S03]  /*14ef0*/  IADD3 R11, R11, R2, RZ ;  /* 0x000000020b0b7210 */ /* 0x000fc60007ffe0ff */
[----:B------:R-:W-:Y:S02]  /*14f00*/  IMAD R8, R8, c[0x0][0x3e0], RZ ;  /* 0x0000f80008087a24 */ /* 0x000fe400078e02ff */
[----:B------:R-:W-:Y:S02]  /*14f10*/  IMAD R0, R0, c[0x0][0x4e8], R7 ;  /* 0x00013a0000007a24 */ /* 0x000fe400078e0207 */
[----:B------:R-:W-:-:S03]  /*14f20*/  IMAD.WIDE.U32 R10, R5, c[0x0][0x3e0], R10 ;  /* 0x0000f800050a7a25 */ /* 0x000fc600078e000a */
[----:B------:R-:W-:Y:S01]  /*14f30*/  SHF.R.S32.HI R2, RZ, 0x1f, R0 ;  /* 0x0000001fff027819 */ /* 0x000fe20000011400 */
[----:B------:R-:W-:-:S05]  /*14f40*/  IMAD R5, R5, c[0x0][0x3e4], R8 ;  /* 0x0000f90005057a24 */ /* 0x000fca00078e0208 */
[----:B------:R-:W-:Y:S01]  /*14f50*/  IADD3 R11, R11, R5, RZ ;  /* 0x000000050b0b7210 */ /* 0x000fe20007ffe0ff */
[----:B------:R-:W-:-:S04]  /*14f60*/  IMAD R5, R2, c[0x0][0x3d8], RZ ;  /* 0x0000f60002057a24 */ /* 0x000fc800078e02ff */
[C---:B------:R-:W-:Y:S02]  /*14f70*/  IMAD R5, R0.reuse, c[0x0][0x3dc], R5 ;  /* 0x0000f70000057a24 */ /* 0x040fe400078e0205 */
[----:B------:R-:W-:-:S04]  /*14f80*/  IMAD.WIDE.U32 R10, R0, c[0x0][0x3d8], R10 ;  /* 0x0000f600000a7a25 */ /* 0x000fc800078e000a */
[----:B------:R-:W-:Y:S01]  /*14f90*/  IMAD.IADD R5, R11, 0x1, R5 ;  /* 0x000000010b057824 */ /* 0x000fe200078e0205 */
[----:B------:R-:W-:-:S04]  /*14fa0*/  LEA R2, P0, R10, c[0x0][0x380], 0x1 ;  /* 0x0000e0000a027a11 */ /* 0x000fc800078008ff */
[----:B------:R-:W-:Y:S02]  /*14fb0*/  LEA.HI.X R0, R10, c[0x0][0x384], R5, 0x1, P0 ;  /* 0x0000e1000a007a11 */ /* 0x000fe400000f0c05 */
[----:B------:R-:W-:Y:S01]  /*14fc0*/  ISETP.GE.AND P0, PT, R4, R3, PT ;  /* 0x000000030400720c */ /* 0x000fe20003f06270 */
[----:B------:R1:W2:Y:S01]  /*14fd0*/  SHFL.IDX PT, R10, R2, RZ, 0x181f ;  /* 0x00181fff020a7589 */ /* 0x0002a200000e0000 */
[----:B------:R-:W-:-:S03]  /*14fe0*/  IADD3 R5, R9, 0x80, RZ ;  /* 0x0000008009057810 */ /* 0x000fc60007ffe0ff */
[----:B------:R1:W3:Y:S08]  /*14ff0*/  SHFL.IDX PT, R11, R0, RZ, 0x181f ;  /* 0x00181fff000b7589 */ /* 0x0002f000000e0000 */
        /* <DEDUP_REMOVED lines=16> */
.L_x_155:
[----:B------:R-:W-:Y:S05]  /*15100*/  BSYNC B0 ;  /* 0x0000000000007941 */ /* 0x000fea0003800000 */
.L_x_154:
[----:B------:R-:W-:Y:S01]  /*15110*/  IADD3 R8, R4, 0x20, RZ ;  /* 0x0000002004087810 */ /* 0x000fe20007ffe0ff */
[----:B--23--:R2:W3:Y:S01]  /*15120*/  SHFL.IDX PT, R11, R0, 0x1, 0x181f ;  /* 0x00381f00000b7f89 */ /* 0x00c4e200000e0000 */
        /* <DEDUP_REMOVED lines=14> */
[----:B------:R3:W-:Y:S01]  /*15210*/  @!P2 ST.E.128 [R12.64], RZ ;  /* 0x000000ff0c00a985 */ /* 0x0007e2000c101d04 */
[----:B------:R-:W-:-:S04]  /*15220*/  @!P1 IMAD.WIDE R14, R8, 0x2, R10 ;  /* 0x00000002080e9825 */ /* 0x000fc800078e020a */
[----:B------:R-:W-:Y:S01]  /*15230*/  @!P0 IMAD.WIDE R10, R7, 0x2, R10 ;  /* 0x00000002070a8825 */ /* 0x000fe200078e020a */
[----:B------:R3:W-:Y:S04]  /*15240*/  @!P1 ST.E.128 [R14.64], RZ ;  /* 0x000000ff0e009985 */ /* 0x0007e8000c101d04 */
[----:B------:R3:W-:Y:S02]  /*15250*/  @!P0 ST.E.128 [R10.64], RZ ;  /* 0x000000ff0a008985 */ /* 0x0007e4000c101d04 */
.L_x_157:
[----:B------:R-:W-:Y:S05]  /*15260*/  BSYNC B0 ;  /* 0x0000000000007941 */ /* 0x000fea0003800000 */
.L_x_156:
[----:B------:R-:W-:Y:S01]  /*15270*/  IADD3 R8, R4, 0x40, RZ ;  /* 0x0000004004087810 */ /* 0x000fe20007ffe0ff */
[----:B---3--:R3:W1:Y:S01]  /*15280*/  SHFL.IDX PT, R11, R0, 0x2, 0x181f ;  /* 0x00581f00000b7f89 */ /* 0x00866200000e0000 */
        /* <DEDUP_REMOVED lines=14> */
[----:B------:R1:W-:Y:S01]  /*15370*/  @!P2 ST.E.128 [R12.64], RZ ;  /* 0x000000ff0c00a985 */ /* 0x0003e2000c101d04 */
[----:B------:R-:W-:-:S04]  /*15380*/  @!P1 IMAD.WIDE R14, R8, 0x2, R10 ;  /* 0x00000002080e9825 */ /* 0x000fc800078e020a */
[----:B------:R-:W-:Y:S01]  /*15390*/  @!P0 IMAD.WIDE R10, R7, 0x2, R10 ;  /* 0x00000002070a8825 */ /* 0x000fe200078e020a */
[----:B------:R1:W-:Y:S04]  /*153a0*/  @!P1 ST.E.128 [R14.64], RZ ;  /* 0x000000ff0e009985 */ /* 0x0003e8000c101d04 */
[----:B------:R1:W-:Y:S02]  /*153b0*/  @!P0 ST.E.128 [R10.64], RZ ;  /* 0x000000ff0a008985 */ /* 0x0003e4000c101d04 */
.L_x_159:
[----:B------:R-:W-:Y:S05]  /*153c0*/  BSYNC B0 ;  /* 0x0000000000007941 */ /* 0x000fea0003800000 */
.L_x_158:
        /* <DEDUP_REMOVED lines=12> */
[----:B-1-3--:R-:W-:-:S05]  /*15490*/  @!P0 IMAD.WIDE R2, R3, 0x2, R10 ;  /* 0x0000000203028825 */ /* 0x00afca00078e020a */
        /* <DEDUP_REMOVED lines=9> */
.L_x_160:
        /* <DEDUP_REMOVED lines=13> */
.L_x_3396:


//--------------------- .text._ZN7cutlass13device_kernelIN5flash19enable_sm80_to_sm89INS1_16FlashAttnFwdSm80INS1_25CollectiveMainloopFwdSm80ILi8ELi1ELb0EN4cute5tupleIJNS5_1CILi128EEENS7_ILi64EEENS7_ILi192EEEEEELi192ENS_10bfloat16_tEfNS_4arch4Sm80ELb0ELb1ELb1ELb0ELb1ELb0ELb1ELb0EEENS1_21CollectiveEpilogueFwdINS6_IJS8_SA_S9_EEENS6_IJNS7_ILi1EEESI_SI_EEESC_SE_Li256ELb0ELb1ELb0ELb0EEENS1_19SingleTileSchedulerILb0ELb0ELb1ELi128EEEEEEEEEvNT_6ParamsE --------------------------
	.section	.text._ZN7cutlass13device_kernelIN5flash19enable_sm80_to_sm89INS1_16FlashAttnFwdSm80INS1_25CollectiveMainloopFwdSm80ILi8ELi1ELb0EN4cute5tupleIJNS5_1CILi128EEENS7_ILi64EEENS7_ILi192EEEEEELi192ENS_10bfloat16_tEfNS_4arch4Sm80ELb0ELb1ELb1ELb0ELb1ELb0ELb1ELb0EEENS1_21CollectiveEpilogueFwdINS6_IJS8_SA_S9_EEENS6_IJNS7_ILi1EEESI_SI_EEESC_SE_Li256ELb0ELb1ELb0ELb0EEENS1_19SingleTileSchedulerILb0ELb0ELb1ELi128EEEEEEEEEvNT_6ParamsE,"ax",@progbits
	.sectioninfo	@"SHI_REGISTERS=255"
	.align	128
.text._ZN7cutlass13device_kernelIN5flash19enable_sm80_to_sm89INS1_16FlashAttnFwdSm80INS1_25CollectiveMainloopFwdSm80ILi8ELi1ELb0EN4cute5tupleIJNS5_1CILi128EEENS7_ILi64EEENS7_ILi192EEEEEELi192ENS_10bfloat16_tEfNS_4arch4Sm80ELb0ELb1ELb1ELb0ELb1ELb0ELb1ELb0EEENS1_21CollectiveEpilogueFwdINS6_IJS8_SA_S9_EEENS6_IJNS7_ILi1EEESI_SI_EEESC_SE_Li256ELb0ELb1ELb0ELb0EEENS1_19SingleTileSchedulerILb0ELb0ELb1ELi128EEEEEEEEEvNT_6ParamsE:
        .type           _ZN7cutlass13device_kernelIN5flash19enable_sm80_to_sm89INS1_16FlashAttnFwdSm80INS1_25CollectiveMainloopFwdSm80ILi8ELi1ELb0EN4cute5tupleIJNS5_1CILi128EEENS7_ILi64EEENS7_ILi192EEEEEELi192ENS_10bfloat16_tEfNS_4arch4Sm80ELb0ELb1ELb1ELb0ELb1ELb0ELb1ELb0EEENS1_21CollectiveEpilogueFwdINS6_IJS8_SA_S9_EEENS6_IJNS7_ILi1EEESI_SI_EEESC_SE_Li256ELb0ELb1ELb0ELb0EEENS1_19SingleTileSchedulerILb0ELb0ELb1ELi128EEEEEEEEEvNT_6ParamsE,@function
        .size           _ZN7cutlass13device_kernelIN5flash19enable_sm80_to_sm89INS1_16FlashAttnFwdSm80INS1_25CollectiveMainloopFwdSm80ILi8ELi1ELb0EN4cute5tupleIJNS5_1CILi128EEENS7_ILi64EEENS7_ILi192EEEEEELi192ENS_10bfloat16_tEfNS_4arch4Sm80ELb0ELb1ELb1ELb0ELb1ELb0ELb1ELb0EEENS1_21CollectiveEpilogueFwdINS6_IJS8_SA_S9_EEENS6_IJNS7_ILi1EEESI_SI_EEESC_SE_Li256ELb0ELb1ELb0ELb0EEENS1_19SingleTileSchedulerILb0ELb0ELb1ELi128EEEEEEEEEvNT_6ParamsE,(.L_x_3397 - _ZN7cutlass13device_kernelIN5flash19enable_sm80_to_sm89INS1_16FlashAttnFwdSm80INS1_25CollectiveMainloopFwdSm80ILi8ELi1ELb0EN4cute5tupleIJNS5_1CILi128EEENS7_ILi64EEENS7_ILi192EEEEEELi192ENS_10bfloat16_tEfNS_4arch4Sm80ELb0ELb1ELb1ELb0ELb1ELb0ELb1ELb0EEENS1_21CollectiveEpilogueFwdINS6_IJS8_SA_S9_EEENS6_IJNS7_ILi1EEESI_SI_EEESC_SE_Li256ELb0ELb1ELb0ELb0EEENS1_19SingleTileSchedulerILb0ELb0ELb1ELi128EEEEEEEEEvNT_6ParamsE)
        .other          _ZN7cutlass13device_kernelIN5flash19enable_sm80_to_sm89INS1_16FlashAttnFwdSm80INS1_25CollectiveMainloopFwdSm80ILi8ELi1ELb0EN4cute5tupleIJNS5_1CILi128EEENS7_ILi64EEENS7_ILi192EEEEEELi192ENS_10bfloat16_tEfNS_4arch4Sm80ELb0ELb1ELb1ELb0ELb1ELb0ELb1ELb0EEENS1_21CollectiveEpilogueFwdINS6_IJS8_SA_S9_EEENS6_IJNS7_ILi1EEESI_SI_EEESC_SE_Li256ELb0ELb1ELb0ELb0EEENS1_19SingleTileSchedulerILb0ELb0ELb1ELi128EEEEEEEEEvNT_6ParamsE,@"STO_CUDA_ENTRY STV_DEFAULT"
_ZN7cutlass13device_kernelIN5flash19enable_sm80_to_sm89INS1_16FlashAttnFwdSm80INS1_25CollectiveMainloopFwdSm80ILi8ELi1ELb0EN4cute5tupleIJNS5_1CILi128EEENS7_ILi64EEENS7_ILi192EEEEEELi192ENS_10bfloat16_tEfNS_4arch4Sm80ELb0ELb1ELb1ELb0ELb1ELb0ELb1ELb0EEENS1_21CollectiveEpilogueFwdINS6_IJS8_SA_S9_EEENS6_IJNS7_ILi1EEESI_SI_EEESC_SE_Li256ELb0ELb1ELb0ELb0EEENS1_19SingleTileSchedulerILb0ELb0ELb1ELi128EEEEEEEEEvNT_6ParamsE:
        /* <DEDUP_REMOVED lines=8> */
[----:B------:R-:W-:-:S04]  /*0080*/  ULDC.64 UR22, c[0x0][0x118] ;  /* 0x0000460000167ab9 */ /* 0x000fc80000000a00 */
[----:B------:R-:W-:-:S05]  /*0090*/  PLOP3.LUT P0, PT, PT, PT, UP0, 0x80, 0x0 ;  /* 0x000000000000781c */ /* 0x000fca0003f0f008 */
[----:B------:R-:W-:Y:S02]  /*00a0*/  @UP0 UMOV UR4, 0x4 ;  /* 0x0000000400040882 */ /* 0x000fe40000000000 */
[----:B------:R-:W-:-:S06]  /*00b0*/  @UP0 UIMAD.WIDE UR4, UR6, UR4, UR8 ;  /* 0x00000004060402a5 */ /* 0x000fcc000f8e0208 */
[----:B------:R-:W-:Y:S02]  /*00c0*/  IMAD.U32 R2, RZ, RZ, UR4 ;  /* 0x00000004ff027e24 */ /* 0x000fe4000f8e00ff */
[----:B------:R-:W-:Y:S01]  /*00d0*/  IMAD.U32 R3, RZ, RZ, UR5 ;  /* 0x00000005ff037e24 */ /* 0x000fe2000f8e00ff */
[----:B------:R-:W1:Y:S01]  /*00e0*/  S2UR UR25, SR_CTAID.X ;  /* 0x00000000001979c3 */ /* 0x000e620000002500 */
[----:B------:R-:W-:Y:S02]  /*00f0*/  ULDC UR9, c[0x0][0x2c4] ;  /* 0x0000b10000097ab9 */ /* 0x000fe40000000800 */
[----:B------:R-:W-:Y:S01]  /*0100*/  ULDC.64 UR4, c[0x0][0x2c8] ;  /* 0x0000b20000047ab9 */ /* 0x000fe20000000a00 */
[----:B------:R-:W2:Y:S01]  /*0110*/  @P0 LDG.E R2, [R2.64] ;  /* 0x0000001602020981 */ /* 0x000ea2000c1e1900 */
[----:B------:R-:W-:Y:S02]  /*0120*/  UISETP.NE.AND UP2, UPT, UR9, 0x1, UPT ;  /* 0x000000010900788c */ /* 0x000fe4000bf45270 */
[----:B------:R-:W-:Y:S01]  /*0130*/  ULDC UR20, c[0x0][0x2ac] ;  /* 0x0000ab0000147ab9 */ /* 0x000fe20000000800 */
[----:B------:R-:W3:Y:S01]  /*0140*/  S2UR UR11, SR_CTAID.Y ;  /* 0x00000000000b79c3 */ /* 0x000ee20000002600 */
[----:B------:R-:W4:Y:S01]  /*0150*/  S2R R82, SR_TID.X ;  /* 0x0000000000527919 */ /* 0x000f220000002100 */
[----:B------:R-:W-:-:S02]  /*0160*/  ULDC UR10, c[0x0][0x1d0] ;  /* 0x00007400000a7ab9 */ /* 0x000fc40000000800 */
[----:B------:R-:W-:Y:S02]  /*0170*/  UIMAD UR10, UR20, UR10, URZ ;  /* 0x0000000a140a72a4 */ /* 0x000fe4000f8e023f */
[----:B------:R-:W-:Y:S02]  /*0180*/  ULDC UR8, c[0x0][0x168] ;  /* 0x00005a0000087ab9 */ /* 0x000fe40000000800 */
[----:B-1----:R-:W-:-:S04]  /*0190*/  USHF.L.U32 UR25, UR25, 0x7, URZ ;  /* 0x0000000719197899 */ /* 0x002fc8000800063f */
[----:B------:R-:W-:Y:S02]  /*01a0*/  @UP2 UIADD3 UR12, UR25, 0x7f, URZ ;  /* 0x0000007f190c2890 */ /* 0x000fe4000fffe03f */
[----:B------:R-:W-:Y:S02]  /*01b0*/  UIADD3 UR7, UR25, 0x7f, URZ ;  /* 0x0000007f19077890 */ /* 0x000fe4000fffe03f */
[----:B------:R-:W-:-:S04]  /*01c0*/  UIMAD.WIDE.U32 UR12, UR12, UR4, URZ ;  /* 0x000000040c0c72a5 */ /* 0x000fc8000f8e003f */
[----:B------:R-:W-:-:S03]  /*01d0*/  @UP2 USHF.R.U32.HI UR7, URZ, UR5, UR13 ;  /* 0x000000053f072299 */ /* 0x000fc6000801160d */
[----:B------:R-:W-:Y:S02]  /*01e0*/  UMOV UR12, 0x1 ;  /* 0x00000001000c7882 */ /* 0x000fe40000000000 */
[----:B------:R-:W-:Y:S02]  /*01f0*/  ULDC.64 UR4, c[0x0][0x328] ;  /* 0x0000ca0000047ab9 */ /* 0x000fe40000000a00 */
[----:B------:R-:W-:Y:S02]  /*0200*/  UISETP.LE.AND UP1, UPT, UR12, UR5, UPT ;  /* 0x000000050c00728c */ /* 0x000fe4000bf23270 */
[----:B------:R-:W-:Y:S02]  /*0210*/  UMOV UR13, URZ ;  /* 0x0000003f000d7c82 */ /* 0x000fe40008000000 */
[----:B------:R-:W-:-:S04]  /*0220*/  UIADD3 UR8, UR10, -UR8, UR12 ;  /* 0x800000080a087290 */ /* 0x000fc8000fffe00c */
[----:B------:R-:W-:Y:S02]  /*0230*/  UIADD3 UR5, UR8, UR7, URZ ;  /* 0x0000000708057290 */ /* 0x000fe4000fffe03f */
[----:B---3--:R-:W-:Y:S02]  /*0240*/  USHF.R.S32.HI UR8, URZ, 0x1f, UR11 ;  /* 0x0000001f3f087899 */ /* 0x008fe4000801140b */
[----:B------:R-:W-:Y:S01]  /*0250*/  UIADD3 UR7, UR5, UR4, URZ ;  /* 0x0000000405077290 */ /* 0x000fe2000fffe03f */
[----:B--2---:R1:W2:Y:S01]  /*0260*/  @P0 R2UR UR13, R2 ;  /* 0x00000000020d03c2 */ /* 0x0042a200000e0000 */
[----:B------:R-:W-:-:S13]  /*0270*/  PLOP3.LUT P0, PT, PT, PT, UP1, 0x40, 0x0 ;  /* 0x000000000000781c */ /* 0x000fda0003f0e818 */
[----:B------:R-:W-:Y:S05]  /*0280*/  @P0 BRA `(.L_x_161) ;  /* 0x0000016000000947 */ /* 0x000fea0003800000 */
[----:B----4-:R-:W-:Y:S01]  /*0290*/  ISETP.LT.AND P0, PT, RZ, UR5, PT ;  /* 0x00000005ff007c0c */ /* 0x010fe2000bf01270 */
[----:B------:R-:W-:-:S12]  /*02a0*/  UIADD3 UR14, UR5, -0x1, URZ ;  /* 0xffffffff050e7890 */ /* 0x000fd8000fffe03f */
[----:B------:R-:W-:Y:S05]  /*02b0*/  @P0 BRA `(.L_x_162) ;  /* 0x0000009000000947 */ /* 0x000fea0003800000 */
[----:B------:R-:W-:Y:S02]  /*02c0*/  ULDC UR4, c[0x0][0x32c] ;  /* 0x0000cb0000047ab9 */ /* 0x000fe40000000800 */
[----:B------:R-:W-:Y:S02]  /*02d0*/  UISETP.NE.AND UP0, UPT, UR12, UR4, UPT ;  /* 0x000000040c00728c */ /* 0x000fe4000bf05270 */
[----:B------:R-:W-:-:S03]  /*02e0*/  UIADD3 UR14, -UR5, URZ, URZ ;  /* 0x0000003f050e7290 */ /* 0x000fc6000fffe13f */
[----:B------:R-:W-:Y:S02]  /*02f0*/  ULDC.64 UR4, c[0x0][0x330] ;  /* 0x0000cc0000047ab9 */ /* 0x000fe40000000a00 */
[----:B------:R-:W-:-:S07]  /*0300*/  UIMAD.WIDE.U32 UR16, UR14, UR4, URZ ;  /* 0x000000040e1072a5 */ /* 0x000fce000f8e003f */
[----:B------:R-:W-:Y:S02]  /*0310*/  @UP0 UMOV UR15, UR17 ;  /* 0x00000011000f0c82 */ /* 0x000fe40008000000 */
[----:B------:R-:W-:-:S04]  /*0320*/  @UP0 USHF.R.U32.HI UR14, URZ, UR5, UR15 ;  /* 0x000000053f0e0299 */ /* 0x000fc8000801160f */
[----:B------:R-:W-:Y:S01]  /*0330*/  ULOP3.LUT UR14, URZ, UR14, URZ, 0x33, !UPT ;  /* 0x0000000e3f0e7292 */ /* 0x000fe2000f8e333f */
[----:B------:R-:W-:Y:S05]  /*0340*/  BRA `(.L_x_163) ;  /* 0x0000006000007947 */ /* 0x000fea0003800000 */
.L_x_162:
[----:B------:R-:W-:Y:S02]  /*0350*/  ULDC UR4, c[0x0][0x32c] ;  /* 0x0000cb0000047ab9 */ /* 0x000fe40000000800 */
[----:B------:R-:W-:-:S03]  /*0360*/  UISETP.NE.AND UP0, UPT, UR12, UR4, UPT ;  /* 0x000000040c00728c */ /* 0x000fc6000bf05270 */
[----:B------:R-:W-:Y:S02]  /*0370*/  ULDC.64 UR4, c[0x0][0x330] ;  /* 0x0000cc0000047ab9 */ /* 0x000fe40000000a00 */
[----:B------:R-:W-:-:S07]  /*0380*/  UIMAD.WIDE.U32 UR16, UR14, UR4, URZ ;  /* 0x000000040e1072a5 */ /* 0x000fce000f8e003f */
[----:B------:R-:W-:Y:S02]  /*0390*/  @UP0 UMOV UR15, UR17 ;  /* 0x00000011000f0c82 */ /* 0x000fe40008000000 */
[----:B------:R-:W-:Y:S02]  /*03a0*/  @UP0 USHF.R.U32.HI UR14, URZ, UR5, UR15 ;  /* 0x000000053f0e0299 */ /* 0x000fe4000801160f */
.L_x_163:
[----:B------:R-:W-:Y:S02]  /*03b0*/  ULDC UR4, c[0x0][0x32c] ;  /* 0x0000cb0000047ab9 */ /* 0x000fe40000000800 */
[----:B------:R-:W-:-:S04]  /*03c0*/  UIMAD UR4, UR14, UR4, UR4 ;  /* 0x000000040e0472a4 */ /* 0x000fc8000f8e0204 */
[----:B------:R-:W-:-:S04]  /*03d0*/  UISETP.LT.AND UP0, UPT, UR7, UR4, UPT ;  /* 0x000000040700728c */ /* 0x000fc8000bf01270 */
[----:B------:R-:W-:Y:S02]  /*03e0*/  USEL UR7, UR7, UR4, UP0 ;  /* 0x0000000407077287 */ /* 0x000fe40008000000 */
.L_x_161:
[----:B----4-:R-:W-:Y:S01]  /*03f0*/  UIADD3 UR12, UR10, 0x3f, URZ ;  /* 0x0000003f0a0c7890 */ /* 0x010fe2000fffe03f */
[----:B------:R-:W-:Y:S01]  /*0400*/  PLOP3.LUT P0, PT, PT, PT, UP1, 0x40, 0x0 ;  /* 0x000000000000781c */ /* 0x000fe20003f0e818 */
[----:B------:R-:W-:Y:S02]  /*0410*/  UIADD3 UR14, UR7, 0x3f, URZ ;  /* 0x0000003f070e7890 */ /* 0x000fe4000fffe03f */
[----:B------:R-:W-:Y:S02]  /*0420*/  ULDC.64 UR4, c[0x0][0x2c8] ;  /* 0x0000b20000047ab9 */ /* 0x000fe40000000a00 */
[----:B------:R-:W-:Y:S02]  /*0430*/  UIMAD.WIDE.U32 UR16, UR25, UR4, URZ ;  /* 0x00000004191072a5 */ /* 0x000fe4000f8e003f */
[----:B------:R-:W-:Y:S02]  /*0440*/  USHF.R.S32.HI UR15, URZ, 0x1f, UR12 ;  /* 0x0000001f3f0f7899 */ /* 0x000fe4000801140c */
[----:B------:R-:W-:-:S02]  /*0450*/  USHF.R.S32.HI UR7, URZ, 0x1f, UR14 ;  /* 0x0000001f3f077899 */ /* 0x000fc4000801140e */
[----:B------:R-:W-:Y:S02]  /*0460*/  UMOV UR4, UR25 ;  /* 0x0000001900047c82 */ /* 0x000fe40008000000 */
[----:B------:R-:W-:Y:S02]  /*0470*/  @UP2 USHF.R.U32.HI UR4, URZ, UR5, UR17 ;  /* 0x000000053f042299 */ /* 0x000fe40008011611 */
[----:B------:R-:W-:Y:S02]  /*0480*/  ULEA.HI UR5, UR15, UR12, URZ, 0x6 ;  /* 0x0000000c0f057291 */ /* 0x000fe4000f8f303f */
[----:B------:R-:W-:Y:S02]  /*0490*/  ULEA.HI UR21, UR7, UR14, URZ, 0x6 ;  /* 0x0000000e07157291 */ /* 0x000fe4000f8f303f */
[----:B------:R-:W-:Y:S02]  /*04a0*/  ULDC UR24, c[0x0][0x168] ;  /* 0x00005a0000187ab9 */ /* 0x000fe40000000800 */
[----:B------:R-:W-:-:S02]  /*04b0*/  USHF.R.S32.HI UR5, URZ, 0x6, UR5 ;  /* 0x000000063f057899 */ /* 0x000fc40008011405 */
[----:B------:R-:W-:Y:S02]  /*04c0*/  USHF.R.S32.HI UR21, URZ, 0x6, UR21 ;  /* 0x000000063f157899 */ /* 0x000fe40008011415 */
[----:B------:R-:W-:Y:S02]  /*04d0*/  UIADD3 UR24, UR10, -UR24, URZ ;  /* 0x800000180a187290 */ /* 0x000fe4000fffe03f */
[----:B------:R-:W-:Y:S02]  /*04e0*/  UISETP.LT.AND UP0, UPT, UR5, UR21, UPT ;  /* 0x000000150500728c */ /* 0x000fe4000bf01270 */
[----:B------:R-:W-:Y:S02]  /*04f0*/  UIADD3 UR4, UR24, UR4, URZ ;  /* 0x0000000418047290 */ /* 0x000fe4000fffe03f */
[----:B------:R-:W-:Y:S02]  /*0500*/  ULDC UR7, c[0x0][0x324] ;  /* 0x0000c90000077ab9 */ /* 0x000fe40000000800 */
[----:B------:R-:W-:-:S02]  /*0510*/  USEL UR21, UR5, UR21, UP0 ;  /* 0x0000001505157287 */ /* 0x000fc40008000000 */
[----:B------:R-:W-:Y:S01]  /*0520*/  UIADD3 UR7, UR4, -UR7, URZ ;  /* 0x8000000704077290 */ /* 0x000fe2000fffe03f */
[----:B------:R-:W-:Y:S05]  /*0530*/  @P0 BRA `(.L_x_164) ;  /* 0x0000015000000947 */ /* 0x000fea0003800000 */
[----:B------:R-:W-:Y:S02]  /*0540*/  UMOV UR12, UR4 ;  /* 0x00000004000c7c82 */ /* 0x000fe40008000000 */
[----:B------:R-:W-:-:S06]  /*0550*/  UISETP.GT.AND UP0, UPT, UR12, -0x1, UPT ;  /* 0xffffffff0c00788c */ /* 0x000fcc000bf04270 */
[----:B------:R-:W-:-:S13]  /*0560*/  PLOP3.LUT P0, PT, PT, PT, UP0, 0x80, 0x0 ;  /* 0x000000000000781c */ /* 0x000fda0003f0f008 */
[----:B------:R-:W-:Y:S05]  /*0570*/  @P0 BRA `(.L_x_165) ;  /* 0x0000008000000947 */ /* 0x000fea0003800000 */
[----:B------:R-:W-:Y:S02]  /*0580*/  ULDC UR4, c[0x0][0x32c] ;  /* 0x0000cb0000047ab9 */ /* 0x000fe40000000800 */
[----:B------:R-:W-:Y:S02]  /*0590*/  UISETP.NE.AND UP0, UPT, UR4, 0x1, UPT ;  /* 0x000000010400788c */ /* 0x000fe4000bf05270 */
[----:B------:R-:W-:Y:S02]  /*05a0*/  ULOP3.LUT UR12, URZ, UR12, URZ, 0x33, !UPT ;  /* 0x0000000c3f0c7292 */ /* 0x000fe4000f8e333f */
[----:B------:R-:W-:Y:S02]  /*05b0*/  ULDC.64 UR4, c[0x0][0x330] ;  /* 0x0000cc0000047ab9 */ /* 0x000fe40000000a00 */
[----:B------:R-:W-:-:S05]  /*05c0*/  UIMAD.WIDE.U32 UR14, UR12, UR4, URZ ;  /* 0x000000040c0e72a5 */ /* 0x000fca000f8e003f */
[----:B------:R-:W-:-:S04]  /*05d0*/  @UP0 USHF.R.U32.HI UR12, URZ, UR5, UR15 ;  /* 0x000000053f0c0299 */ /* 0x000fc8000801160f */
[----:B------:R-:W-:Y:S01]  /*05e0*/  ULOP3.LUT UR12, URZ, UR12, URZ, 0x33, !UPT ;  /* 0x0000000c3f0c7292 */ /* 0x000fe2000f8e333f */
[----:B------:R-:W-:Y:S05]  /*05f0*/  BRA `(.L_x_166) ;  /* 0x0000005000007947 */ /* 0x000fea0003800000 */
.L_x_165:
[----:B------:R-:W-:Y:S02]  /*0600*/  ULDC UR4, c[0x0][0x32c] ;  /* 0x0000cb0000047ab9 */ /* 0x000fe40000000800 */
[----:B------:R-:W-:-:S03]  /*0610*/  UISETP.NE.AND UP0, UPT, UR4, 0x1, UPT ;  /* 0x000000010400788c */ /* 0x000fc6000bf05270 */
[----:B------:R-:W-:Y:S02]  /*0620*/  ULDC.64 UR4, c[0x0][0x330] ;  /* 0x0000cc0000047ab9 */ /* 0x000fe40000000a00 */
[----:B------:R-:W-:-:S06]  /*0630*/  UIMAD.WIDE.U32 UR14, UR12, UR4, URZ ;  /* 0x000000040c0e72a5 */ /* 0x000fcc000f8e003f */
[----:B------:R-:W-:Y:S02]  /*0640*/  @UP0 USHF.R.U32.HI UR12, URZ, UR5, UR15 ;  /* 0x000000053f0c0299 */ /* 0x000fe4000801160f */
.L_x_166:
[----:B------:R-:W-:Y:S02]  /*0650*/  ULDC UR4, c[0x0][0x32c] ;  /* 0x0000cb0000047ab9 */ /* 0x000fe40000000800 */
[----:B------:R-:W-:-:S04]  /*0660*/  UIMAD UR4, UR12, UR4, URZ ;  /* 0x000000040c0472a4 */ /* 0x000fc8000f8e023f */
[----:B------:R-:W-:-:S04]  /*0670*/  UISETP.LT.AND UP0, UPT, UR7, UR4, UPT ;  /* 0x000000040700728c */ /* 0x000fc8000bf01270 */
[----:B------:R-:W-:-:S04]  /*0680*/  USEL UR7, UR7, UR4, !UP0 ;  /* 0x0000000407077287 */ /* 0x000fc8000c000000 */
.L_x_164:
[----:B------:R-:W-:Y:S01]  /*0690*/  USHF.R.S32.HI UR4, URZ, 0x1f, UR7 ;  /* 0x0000001f3f047899 */ /* 0x000fe20008011407 */
[----:B------:R-:W-:Y:S01]  /*06a0*/  PLOP3.LUT P2, PT, PT, PT, PT, 0x80, 0x0 ;  /* 0x000000000000781c */ /* 0x000fe20003f4f070 */
[----:B------:R-:W-:Y:S01]  /*06b0*/  CS2R R98, SRZ ;  /* 0x0000000000627805 */ /* 0x000fe2000001ff00 */
[----:B------:R-:W-:Y:S01]  /*06c0*/  IMAD.MOV.U32 R5, RZ, RZ, RZ ;  /* 0x000000ffff057224 */ /* 0x000fe200078e00ff */
[----:B------:R-:W-:Y:S01]  /*06d0*/  ULEA.HI UR7, UR4, UR7, URZ, 0x6 ;  /* 0x0000000704077291 */ /* 0x000fe2000f8f303f */
[----:B------:R-:W-:Y:S01]  /*06e0*/  IMAD.MOV.U32 R96, RZ, RZ, RZ ;  /* 0x000000ffff607224 */ /* 0x000fe200078e00ff */
[----:B------:R-:W-:Y:S01]  /*06f0*/  CS2R R94, SRZ ;  /* 0x00000000005e7805 */ /* 0x000fe2000001ff00 */
[----:B------:R-:W-:Y:S01]  /*0700*/  CS2R R92, SRZ ;  /* 0x00000000005c7805 */ /* 0x000fe2000001ff00 */
[----:B------:R-:W-:Y:S01]  /*0710*/  USHF.R.S32.HI UR7, URZ, 0x6, UR7 ;  /* 0x000000063f077899 */ /* 0x000fe20008011407 */
[----:B------:R-:W-:Y:S01]  /*0720*/  CS2R R90, SRZ ;  /* 0x00000000005a7805 */ /* 0x000fe2000001ff00 */
[----:B------:R-:W-:Y:S01]  /*0730*/  CS2R R88, SRZ ;  /* 0x0000000000587805 */ /* 0x000fe2000001ff00 */
[----:B------:R-:W-:Y:S01]  /*0740*/  CS2R R86, SRZ ;  /* 0x0000000000567805 */ /* 0x000fe2000001ff00 */
[----:B------:R-:W-:Y:S01]  /*0750*/  UISETP.LT.AND UP0, UPT, URZ, UR7, UPT ;  /* 0x000000073f00728c */ /* 0x000fe2000bf01270 */
[----:B------:R-:W-:Y:S01]  /*0760*/  CS2R R84, SRZ ;  /* 0x0000000000547805 */ /* 0x000fe2000001ff00 */
[----:B------:R-:W-:Y:S01]  /*0770*/  MOV R83, RZ ;  /* 0x000000ff00537202 */ /* 0x000fe20000000f00 */
[----:B------:R-:W-:Y:S01]  /*0780*/  CS2R R6, SRZ ;  /* 0x0000000000067805 */ /* 0x000fe2000001ff00 */
[----:B------:R-:W-:Y:S01]  /*0790*/  USEL UR7, URZ, UR7, !UP0 ;  /* 0x000000073f077287 */ /* 0x000fe2000c000000 */
[----:B------:R-:W-:Y:S01]  /*07a0*/  CS2R R80, SRZ ;  /* 0x0000000000507805 */ /* 0x000fe2000001ff00 */
[----:B------:R-:W-:Y:S01]  /*07b0*/  CS2R R78, SRZ ;  /* 0x00000000004e7805 */ /* 0x000fe2000001ff00 */
[----:B------:R-:W-:Y:S01]  /*07c0*/  CS2R R76, SRZ ;  /* 0x00000000004c7805 */ /* 0x000fe2000001ff00 */
[----:B------:R-:W-:Y:S01]  /*07d0*/  UISETP.GT.AND UP0, UPT, UR21, UR7, UPT ;  /* 0x000000071500728c */ /* 0x000fe2000bf04270 */
[----:B------:R-:W-:Y:S01]  /*07e0*/  CS2R R74, SRZ ;  /* 0x00000000004a7805 */ /* 0x000fe2000001ff00 */
[----:B------:R-:W-:Y:S01]  /*07f0*/  CS2R R72, SRZ ;  /* 0x0000000000487805 */ /* 0x000fe2000001ff00 */
[----:B------:R-:W-:Y:S01]  /*0800*/  CS2R R70, SRZ ;  /* 0x0000000000467805 */ /* 0x000fe2000001ff00 */
[----:B------:R-:W-:Y:S01]  /*0810*/  CS2R R68, SRZ ;  /* 0x0000000000447805 */ /* 0x000fe2000001ff00 */
[----:B------:R-:W-:Y:S01]  /*0820*/  CS2R R66, SRZ ;  /* 0x0000000000427805 */ /* 0x000fe2000001ff00 */
[----:B------:R-:W-:Y:S01]  /*0830*/  PLOP3.LUT P0, PT, PT, PT, UP0, 0x80, 0x0 ;  /* 0x000000000000781c */ /* 0x000fe20003f0f008 */
        /* <DEDUP_REMOVED lines=33> */
[----:B------:R-:W-:Y:S02]  /*0a50*/  ULDC.64 UR4, c[0x0][0x340] ;  /* 0x0000d00000047ab9 */ /* 0x000fe40000000a00 */
[----:B------:R-:W-:-:S02]  /*0a60*/  UISETP.NE.U32.AND UP0, UPT, URZ, UR4, UPT ;  /* 0x000000043f00728c */ /* 0x000fc4000bf05070 */
[----:B------:R-:W-:Y:S02]  /*0a70*/  ULDC.64 UR14, c[0x0][0x340] ;  /* 0x0000d000000e7ab9 */ /* 0x000fe40000000a00 */
[----:B------:R-:W-:-:S06]  /*0a80*/  UISETP.NE.AND.EX UP0, UPT, URZ, UR5, UPT, UP0 ;  /* 0x000000053f00728c */ /* 0x000fcc000bf05300 */
[----:B------:R-:W-:-:S05]  /*0a90*/  PLOP3.LUT P0, PT, PT, PT, UP0, 0x80, 0x0 ;  /* 0x000000000000781c */ /* 0x000fca0003f0f008 */
[----:B------:R-:W-:Y:S02]  /*0aa0*/  @UP0 UMOV UR4, 0x4 ;  /* 0x0000000400040882 */ /* 0x000fe40000000000 */
[----:B------:R-:W-:-:S06]  /*0ab0*/  @UP0 UIMAD.WIDE UR4, UR6, UR4, UR14 ;  /* 0x00000004060402a5 */ /* 0x000fcc000f8e020e */
[----:B------:R-:W-:Y:S02]  /*0ac0*/  IMAD.U32 R14, RZ, RZ, UR4 ;  /* 0x00000004ff0e7e24 */ /* 0x000fe4000f8e00ff */
[----:B------:R-:W-:Y:S01]  /*0ad0*/  IMAD.U32 R15, RZ, RZ, UR5 ;  /* 0x00000005ff0f7e24 */ /* 0x000fe2000f8e00ff */
[----:B------:R-:W-:Y:S01]  /*0ae0*/  SHF.R.S32.HI R85, RZ, 0x1f, R82 ;  /* 0x0000001fff557819 */ /* 0x000fe20000011452 */
[----:B------:R-:W-:-:S03]  /*0af0*/  ULDC.64 UR4, c[0x0][0x1b8] ;  /* 0x00006e0000047ab9 */ /* 0x000fc60000000a00 */
[----:B------:R-:W-:Y:S01]  /*0b00*/  LEA.HI R0, R85, R82, RZ, 0x3 ;  /* 0x0000005255007211 */ /* 0x000fe200078f18ff */
[----:B------:R-:W3:Y:S01]  /*0b10*/  @P0 LDG.E R14, [R14.64] ;  /* 0x000000160e0e0981 */ /* 0x000ee2000c1e1900 */
[----:B------:R-:W-:Y:S01]  /*0b20*/  PLOP3.LUT P2, PT, PT, PT, UP2, 0x80, 0x0 ;  /* 0x000000000000781c */ /* 0x000fe20003f4f028 */
[----:B------:R-:W-:Y:S01]  /*0b30*/  UIMAD UR12, UR8, UR4, URZ ;  /* 0x00000004080c72a4 */ /* 0x000fe2000f8e023f */
[----:B------:R-:W-:Y:S01]  /*0b40*/  LOP3.LUT R5, R0, 0xfffffff8, RZ, 0xc0, !PT ;  /* 0xfffffff800057812 */ /* 0x000fe200078ec0ff */
[----:B------:R-:W-:Y:S01]  /*0b50*/  UIMAD.WIDE.U32 UR16, UR11, UR4, URZ ;  /* 0x000000040b1072a5 */ /* 0x000fe2000f8e003f */
[----:B------:R-:W-:Y:S01]  /*0b60*/  SHF.R.S32.HI R0, RZ, 0x3, R0 ;  /* 0x00000003ff007819 */ /* 0x000fe20000011400 */
[----:B------:R-:W-:Y:S01]  /*0b70*/  UIMAD UR12, UR11, UR5, UR12 ;  /* 0x000000050b0c72a4 */ /* 0x000fe2000f8e020c */
[----:B------:R-:W-:Y:S01]  /*0b80*/  PLOP3.LUT P1, PT, PT, PT, UP2, 0x80, 0x0 ;  /* 0x000000000000781c */ /* 0x000fe20003f2f028 */
[----:B------:R-:W-:Y:S01]  /*0b90*/  IMAD.IADD R5, R82, 0x1, -R5 ;  /* 0x0000000152057824 */ /* 0x000fe200078e0a05 */
[----:B------:R-:W-:Y:S01]  /*0ba0*/  USHF.R.S32.HI UR14, URZ, 0x1f, UR6 ;  /* 0x0000001f3f0e7899 */ /* 0x000fe20008011406 */
[----:B------:R-:W-:Y:S01]  /*0bb0*/  IMAD.SHL.U32 R209, R0, 0x40, RZ ;  /* 0x0000004000d17824 */ /* 0x000fe200078e00ff */
[----:B------:R-:W-:Y:S01]  /*0bc0*/  ULDC.64 UR4, c[0x0][0x1c0] ;  /* 0x0000700000047ab9 */ /* 0x000fe20000000a00 */
[C---:B------:R-:W-:Y:S01]  /*0bd0*/  IMAD R210, R5.reuse, 0x20, R0 ;  /* 0x0000002005d27824 */ /* 0x040fe200078e0200 */
[----:B------:R-:W-:Y:S01]  /*0be0*/  UIADD3 UR17, UR17, UR12, URZ ;  /* 0x0000000c11117290 */ /* 0x000fe2000fffe03f */
[----:B------:R-:W-:Y:S01]  /*0bf0*/  IMAD.SHL.U32 R218, R5, 0x8, RZ ;  /* 0x0000000805da7824 */ /* 0x000fe200078e00ff */
[----:B------:R-:W-:Y:S01]  /*0c00*/  UIMAD UR14, UR14, UR4, URZ ;  /* 0x000000040e0e72a4 */ /* 0x000fe2000f8e023f */
[----:B------:R-:W-:Y:S01]  /*0c10*/  LOP3.LUT R209, R209, 0x1c0, RZ, 0xc0, !PT ;  /* 0x000001c0d1d17812 */ /* 0x000fe200078ec0ff */
[----:B------:R-:W-:Y:S01]  /*0c20*/  UIMAD.WIDE.U32 UR16, UR6, UR4, UR16 ;  /* 0x00000004061072a5 */ /* 0x000fe2000f8e0010 */
[----:B-1----:R-:W-:Y:S01]  /*0c30*/  IADD3 R2, R210, UR25, RZ ;  /* 0x00000019d2027c10 */ /* 0x002fe2000fffe0ff */
[----:B------:R-:W-:Y:S01]  /*0c40*/  UIMAD UR5, UR6, UR5, UR14 ;  /* 0x00000005060572a4 */ /* 0x000fe2000f8e020e */
[----:B------:R-:W-:Y:S01]  /*0c50*/  SHF.R.U32.HI R10, RZ, 0x3, R209 ;  /* 0x00000003ff0a7819 */ /* 0x000fe200000116d1 */
[----:B------:R-:W-:Y:S01]  /*0c60*/  ULDC UR4, c[0x0][0x168] ;  /* 0x00005a0000047ab9 */ /* 0x000fe20000000800 */
[----:B------:R-:W-:Y:S01]  /*0c70*/  LOP3.LUT R209, R209, 0x38, R218, 0xf8, !PT ;  /* 0x00000038d1d17812 */ /* 0x000fe200078ef8da */
[----:B------:R-:W-:Y:S01]  /*0c80*/  @P2 IMAD.HI.U32 R3, R2, c[0x0][0x2c8], RZ ;  /* 0x0000b20002032a27 */ /* 0x000fe200078e00ff */
[----:B------:R-:W-:Y:S01]  /*0c90*/  UIADD3 UR5, UR17, UR5, URZ ;  /* 0x0000000511057290 */ /* 0x000fe2000fffe03f */
[----:B------:R-:W-:Y:S01]  /*0ca0*/  ISETP.GE.AND P4, PT, R218, c[0x0][0x198], PT ;  /* 0x00006600da007a0c */ /* 0x000fe20003f86270 */
[----:B------:R-:W-:Y:S01]  /*0cb0*/  UIMAD UR4, UR9, UR4, URZ ;  /* 0x00000004090472a4 */ /* 0x000fe2000f8e023f */
[----:B------:R-:W-:Y:S01]  /*0cc0*/  IMAD.MOV.U32 R7, RZ, RZ, R2 ;  /* 0x000000ffff077224 */ /* 0x000fe200078e0002 */
[----:B------:R-:W-:Y:S01]  /*0cd0*/  @P1 SHF.R.U32.HI R7, RZ, c[0x0][0x2cc], R3 ;  /* 0x0000b300ff071a19 */ /* 0x000fe20000011603 */
[----:B------:R-:W-:Y:S01]  /*0ce0*/  IMAD.U32 R9, RZ, RZ, UR17 ;  /* 0x00000011ff097e24 */ /* 0x000fe2000f8e00ff */
[----:B------:R-:W-:Y:S01]  /*0cf0*/  LOP3.LUT R209, R209, R10, RZ, 0x3c, !PT ;  /* 0x0000000ad1d17212 */ /* 0x000fe200078e3cff */
[----:B------:R-:W-:Y:S01]  /*0d00*/  IMAD.U32 R8, RZ, RZ, UR16 ;  /* 0x00000010ff087e24 */ /* 0x000fe2000f8e00ff */
[--C-:B------:R-:W-:Y:S01]  /*0d10*/  SHF.R.S32.HI R4, RZ, 0x1f, R7.reuse ;  /* 0x0000001fff047819 */ /* 0x100fe20000011407 */
[----:B------:R-:W-:Y:S01]  /*0d20*/  IMAD.MOV R3, RZ, RZ, -R7 ;  /* 0x000000ffff037224 */ /* 0x000fe200078e0a07 */
[----:B------:R-:W-:Y:S01]  /*0d30*/  UIADD3 UR26, UR21, -0x1, URZ ;  /* 0xffffffff151a7890 */ /* 0x000fe2000fffe03f */
[----:B------:R-:W-:-:S02]  /*0d40*/  IMAD.U32 R9, RZ, RZ, UR5 ;  /* 0x00000005ff097e24 */ /* 0x000fc4000f8e00ff */
[----:B------:R-:W-:Y:S01]  /*0d50*/  IMAD R3, R3, c[0x0][0x2c4], R2 ;  /* 0x0000b10003037a24 */ /* 0x000fe200078e0202 */
[----:B------:R-:W-:Y:S01]  /*0d60*/  USHF.L.U32 UR12, UR26, 0x6, URZ ;  /* 0x000000061a0c7899 */ /* 0x000fe2000800063f */
[----:B------:R-:W-:Y:S02]  /*0d70*/  IMAD R4, R4, c[0x0][0x1b0], RZ ;  /* 0x00006c0004047a24 */ /* 0x000fe400078e02ff */
[C---:B------:R-:W-:Y:S01]  /*0d80*/  IMAD.WIDE.U32 R8, R7.reuse, c[0x0][0x1b0], R8 ;  /* 0x00006c0007087a25 */ /* 0x040fe200078e0008 */
[----:B------:R-:W-:Y:S02]  /*0d90*/  SHF.R.S32.HI R2, RZ, 0x1f, R3 ;  /* 0x0000001fff027819 */ /* 0x000fe40000011403 */
[----:B------:R-:W-:Y:S01]  /*0da0*/  IADD3 R208, R210, UR12, RZ ;  /* 0x0000000cd2d07c10 */ /* 0x000fe2000fffe0ff */
[----:B------:R-:W-:Y:S02]  /*0db0*/  IMAD R7, R7, c[0x0][0x1b4], R4 ;  /* 0x00006d0007077a24 */ /* 0x000fe400078e0204 */
[----:B------:R-:W-:-:S02]  /*0dc0*/  IMAD R2, R2, c[0x0][0x1a8], RZ ;  /* 0x00006a0002027a24 */ /* 0x000fc400078e02ff */
[----:B------:R-:W-:Y:S02]  /*0dd0*/  IMAD.IADD R9, R9, 0x1, R7 ;  /* 0x0000000109097824 */ /* 0x000fe400078e0207 */
[C---:B------:R-:W-:Y:S02]  /*0de0*/  IMAD R2, R3.reuse, c[0x0][0x1ac], R2 ;  /* 0x00006b0003027a24 */ /* 0x040fe400078e0202 */
[----:B------:R-:W-:Y:S01]  /*0df0*/  IMAD.WIDE.U32 R6, R3, c[0x0][0x1a8], R8 ;  /* 0x00006a0003067a25 */ /* 0x000fe200078e0008 */
[----:B------:R-:W-:-:S03]  /*0e00*/  LEA.HI R8, R85, R82, RZ, 0x6 ;  /* 0x0000005255087211 */ /* 0x000fc600078f30ff */
[----:B------:R-:W-:Y:S01]  /*0e10*/  IMAD.IADD R3, R7, 0x1, R2 ;  /* 0x0000000107037824 */ /* 0x000fe200078e0202 */
[----:B------:R-:W-:Y:S01]  /*0e20*/  LEA R7, P1, R6, c[0x0][0x160], 0x1 ;  /* 0x0000580006077a11 */ /* 0x000fe200078208ff */
[----:B------:R-:W-:Y:S01]  /*0e30*/  IMAD.SHL.U32 R8, R8, 0x8, RZ ;  /* 0x0000000808087824 */ /* 0x000fe200078e00ff */
[----:B------:R-:W-:Y:S01]  /*0e40*/  IADD3 R2, R0, UR25, RZ ;  /* 0x0000001900027c10 */ /* 0x000fe2000fffe0ff */
[----:B------:R-:W-:Y:S01]  /*0e50*/  IMAD.MOV.U32 R207, RZ, RZ, RZ ;  /* 0x000000ffffcf7224 */ /* 0x000fe200078e00ff */
[----:B------:R-:W-:Y:S01]  /*0e60*/  LEA.HI.X R6, R6, c[0x0][0x164], R3, 0x1, P1 ;  /* 0x0000590006067a11 */ /* 0x000fe200008f0c03 */
[----:B------:R-:W-:Y:S01]  /*0e70*/  SHFL.IDX PT, R12, R7, RZ, 0x181f ;  /* 0x00181fff070c7589 */ /* 0x000fe200000e0000 */
[----:B------:R-:W-:Y:S01]  /*0e80*/  LOP3.LUT R209, R209, 0xfffffe00, R8, 0xf8, !PT ;  /* 0xfffffe00d1d17812 */ /* 0x000fe200078ef808 */
[----:B------:R-:W-:Y:S01]  /*0e90*/  IMAD.MOV.U32 R3, RZ, RZ, c[0x0][0x2b8] ;  /* 0x0000ae00ff037624 */ /* 0x000fe200078e00ff */
[C---:B------:R-:W-:Y:S01]  /*0ea0*/  IADD3 R4, R2.reuse, 0x20, RZ ;  /* 0x0000002002047810 */ /* 0x040fe20007ffe0ff */
[----:B------:R-:W1:Y:S01]  /*0eb0*/  SHFL.IDX PT, R13, R6, RZ, 0x181f ;  /* 0x00181fff060d7589 */ /* 0x000e6200000e0000 */
[----:B------:R-:W-:Y:S01]  /*0ec0*/  ISETP.GE.AND P1, PT, R2, UR4, PT ;  /* 0x0000000402007c0c */ /* 0x000fe2000bf26270 */
[----:B------:R-:W-:Y:S01]  /*0ed0*/  IMAD.SHL.U32 R209, R209, 0x2, RZ ;  /* 0x00000002d1d17824 */ /* 0x000fe200078e00ff */
[----:B------:R-:W-:Y:S01]  /*0ee0*/  ISETP.NE.AND P3, PT, R3, 0x1, PT ;  /* 0x000000010300780c */ /* 0x000fe20003f65270 */
[----:B------:R-:W-:Y:S01]  /*0ef0*/  SHFL.IDX PT, R8, R7, 0x1, 0x181f ;  /* 0x00381f0007087f89 */ /* 0x000fe200000e0000 */
[----:B------:R-:W-:-:S02]  /*0f00*/  ISETP.GE.AND P6, PT, R4, UR4, PT ;  /* 0x0000000404007c0c */ /* 0x000fc4000bfc6270 */
[C---:B------:R-:W-:Y:S01]  /*0f10*/  IADD3 R3, R218.reuse, 0x40, RZ ;  /* 0x00000040da037810 */ /* 0x040fe20007ffe0ff */
[----:B------:R-:W4:Y:S01]  /*0f20*/  SHFL.IDX PT, R9, R6, 0x1, 0x181f ;  /* 0x00381f0006097f89 */ /* 0x000f2200000e0000 */
[----:B------:R-:W-:Y:S02]  /*0f30*/  IADD3 R4, R218, 0x80, RZ ;  /* 0x00000080da047810 */ /* 0x000fe40007ffe0ff */
[----:B------:R-:W-:Y:S02]  /*0f40*/  SHF.R.S32.HI R10, RZ, 0x1f, R3 ;  /* 0x0000001fff0a7819 */ /* 0x000fe40000011403 */
[----:B------:R-:W-:Y:S02]  /*0f50*/  SHF.R.S32.HI R11, RZ, 0x1f, R4 ;  /* 0x0000001fff0b7819 */ /* 0x000fe40000011404 */
[----:B------:R-:W-:Y:S02]  /*0f60*/  LEA.HI R217, R10, R3, RZ, 0x3 ;  /* 0x000000030ad97211 */ /* 0x000fe400078f18ff */
[----:B------:R-:W-:-:S02]  /*0f70*/  LEA.HI R216, R11, R4, RZ, 0x3 ;  /* 0x000000040bd87211 */ /* 0x000fc400078f18ff */
[----:B------:R-:W-:Y:S01]  /*0f80*/  IADD3 R10, R2, 0x40, RZ ;  /* 0x00000040020a7810 */ /* 0x000fe20007ffe0ff */
[----:B------:R-:W-:Y:S01]  /*0f90*/  SHFL.IDX PT, R11, R6, 0x2, 0x181f ;  /* 0x00581f00060b7f89 */ /* 0x000fe200000e0000 */
[----:B------:R-:W-:Y:S02]  /*0fa0*/  LOP3.LUT R217, R217, 0xfffffff8, RZ, 0xc0, !PT ;  /* 0xfffffff8d9d97812 */ /* 0x000fe400078ec0ff */
[----:B------:R-:W-:Y:S01]  /*0fb0*/  LOP3.LUT R216, R216, 0xfffffff8, RZ, 0xc0, !PT ;  /* 0xfffffff8d8d87812 */ /* 0x000fe200078ec0ff */
[--C-:B-1----:R-:W-:Y:S01]  /*0fc0*/  @!P1 IMAD.WIDE R16, R218, 0x2, R12.reuse ;  /* 0x00000002da109825 */ /* 0x102fe200078e020c */
[----:B------:R-:W-:Y:S02]  /*0fd0*/  ISETP.GE.AND P5, PT, R3, c[0x0][0x198], PT ;  /* 0x0000660003007a0c */ /* 0x000fe40003fa6270 */
[----:B------:R-:W-:Y:S01]  /*0fe0*/  ISETP.GE.AND P2, PT, R4, c[0x0][0x198], PT ;  /* 0x0000660004007a0c */ /* 0x000fe20003f46270 */
[----:B------:R-:W-:Y:S01]  /*0ff0*/  @!P1 IMAD.WIDE R22, R216, 0x2, R12 ;  /* 0x00000002d8169825 */ /* 0x000fe200078e020c */
[----:B------:R1:W-:Y:S01]  /*1000*/  @!P1 LDGSTS.E.BYPASS.LTC128B.128 [R209+0xc100], [R16.64], !P4 ;  /* 0x0c10000010d19fae */ /* 0x0003e2000e101d56 */
[----:B------:R-:W-:-:S02]  /*1010*/  IADD3 R2, R2, 0x60, RZ ;  /* 0x0000006002027810 */ /* 0x000fc40007ffe0ff */
[----:B----4-:R-:W-:-:S04]  /*1020*/  @!P6 IMAD.WIDE R20, R218, 0x2, R8 ;  /* 0x00000002da14e825 */ /* 0x010fc800078e0208 */
[----:B------:R-:W-:Y:S01]  /*1030*/  @!P6 IMAD.WIDE R18, R216, 0x2, R8 ;  /* 0x00000002d812e825 */ /* 0x000fe200078e0208 */
[----:B---3--:R3:W4:Y:S01]  /*1040*/  @P0 R2UR UR9, R14 ;  /* 0x000000000e0903c2 */ /* 0x00872200000e0000 */
[----:B------:R-:W-:Y:S01]  /*1050*/  ISETP.GE.AND P0, PT, R10, UR4, PT ;  /* 0x000000040a007c0c */ /* 0x000fe2000bf06270 */
[----:B----4-:R-:W-:Y:S01]  /*1060*/  @!UP0 UMOV UR9, UR6 ;  /* 0x0000000600098c82 */ /* 0x010fe20008000000 */
[----:B------:R-:W1:Y:S01]  /*1070*/  SHFL.IDX PT, R10, R7, 0x2, 0x181f ;  /* 0x00581f00070a7f89 */ /* 0x000e6200000e0000 */
[----:B------:R-:W-:Y:S01]  /*1080*/  USHF.R.S32.HI UR6, URZ, 0x1f, UR9 ;  /* 0x0000001f3f067899 */ /* 0x000fe20008011409 */
[----:B---3--:R-:W-:-:S04]  /*1090*/  @!P1 IMAD.WIDE R14, R217, 0x2, R12 ;  /* 0x00000002d90e9825 */ /* 0x008fc800078e020c */
[C---:B------:R-:W-:Y:S01]  /*10a0*/  @!P6 IMAD.WIDE R12, R217.reuse, 0x2, R8 ;  /* 0x00000002d90ce825 */ /* 0x040fe200078e0208 */
[----:B------:R3:W-:Y:S04]  /*10b0*/  @!P1 LDGSTS.E.BYPASS.LTC128B.128 [R209+0x10100], [R14.64], !P5 ;  /* 0x101000000ed19fae */ /* 0x0007e8000e901d56 */
[----:B-1----:R-:W-:Y:S01]  /*10c0*/  @!P0 IMAD.WIDE R16, R217, 0x2, R10 ;  /* 0x00000002d9108825 */ /* 0x002fe200078e020a */
[----:B------:R-:W-:Y:S04]  /*10d0*/  SHFL.IDX PT, R8, R7, 0x3, 0x181f ;  /* 0x00781f0007087f89 */ /* 0x000fe800000e0000 */
[----:B------:R-:W3:Y:S04]  /*10e0*/  SHFL.IDX PT, R9, R6, 0x3, 0x181f ;  /* 0x00781f0006097f89 */ /* 0x000ee800000e0000 */
[----:B------:R1:W-:Y:S01]  /*10f0*/  @!P1 LDGSTS.E.BYPASS.LTC128B.128 [R209+0x14100], [R22.64], !P2 ;  /* 0x1410000016d19fae */ /* 0x0003e2000d101d56 */
[----:B------:R-:W-:Y:S01]  /*1100*/  ISETP.GE.AND P1, PT, R2, UR4, PT ;  /* 0x0000000402007c0c */ /* 0x000fe2000bf26270 */
[----:B------:R-:W-:-:S02]  /*1110*/  ULDC.64 UR4, c[0x0][0x2b0] ;  /* 0x0000ac0000047ab9 */ /* 0x000fc40000000a00 */
[----:B------:R4:W-:Y:S01]  /*1120*/  @!P6 LDGSTS.E.BYPASS.LTC128B.128 [R209+0xd100], [R20.64], !P4 ;  /* 0x0d10000014d1efae */ /* 0x0009e2000e101d56 */
[----:B------:R-:W-:Y:S02]  /*1130*/  UIMAD UR6, UR6, UR4, URZ ;  /* 0x00000004060672a4 */ /* 0x000fe4000f8e023f */
[----:B------:R-:W-:Y:S01]  /*1140*/  UIMAD.WIDE.U32 UR14, UR9, UR4, URZ ;  /* 0x00000004090e72a5 */ /* 0x000fe2000f8e003f */
[----:B------:R5:W-:Y:S01]  /*1150*/  @!P6 LDGSTS.E.BYPASS.LTC128B.128 [R209+0x11100], [R12.64], !P5 ;  /* 0x111000000cd1efae */ /* 0x000be2000e901d56 */
[----:B------:R-:W-:-:S03]  /*1160*/  UIMAD UR6, UR9, UR5, UR6 ;  /* 0x00000005090672a4 */ /* 0x000fc6000f8e0206 */
[----:B------:R2:W-:Y:S01]  /*1170*/  @!P6 LDGSTS.E.BYPASS.LTC128B.128 [R209+0x15100], [R18.64], !P2 ;  /* 0x1510000012d1efae */ /* 0x0005e2000d101d56 */
[C---:B------:R-:W-:Y:S01]  /*1180*/  ISETP.GE.AND P6, PT, R208.reuse, UR10, PT ;  /* 0x0000000ad0007c0c */ /* 0x040fe2000bfc6270 */
[----:B------:R-:W-:Y:S01]  /*1190*/  UIADD3 UR6, UR15, UR6, URZ ;  /* 0x000000060f067290 */ /* 0x000fe2000fffe03f */
[----:B--2---:R-:W-:Y:S01]  /*11a0*/  IADD3 R208, R208, UR13, RZ ;  /* 0x0000000dd0d07c10 */ /* 0x004fe2000fffe0ff */
[----:B------:R-:W-:Y:S01]  /*11b0*/  ULDC.64 UR4, c[0x0][0x210] ;  /* 0x0000840000047ab9 */ /* 0x000fe20000000a00 */
[----:B------:R-:W-:-:S03]  /*11c0*/  ISETP.GT.OR P6, PT, R210, 0x3f, P6 ;  /* 0x0000003fd200780c */ /* 0x000fc600037c4670 */
[----:B------:R-:W-:Y:S02]  /*11d0*/  IMAD.MOV.U32 R2, RZ, RZ, R208 ;  /* 0x000000ffff027224 */ /* 0x000fe400078e00d0 */
[----:B---3--:R-:W-:-:S04]  /*11e0*/  @!P1 IMAD.WIDE R14, R218, 0x2, R8 ;  /* 0x00000002da0e9825 */ /* 0x008fc800078e0208 */
[----:B----4-:R-:W-:-:S04]  /*11f0*/  @!P0 IMAD.WIDE R20, R216, 0x2, R10 ;  /* 0x00000002d8148825 */ /* 0x010fc800078e020a */
[----:B-----5:R-:W-:-:S04]  /*1200*/  @P3 IMAD.HI.U32 R12, R208, c[0x0][0x2bc], RZ ;  /* 0x0000af00d00c3a27 */ /* 0x020fc800078e00ff */
[----:B------:R-:W-:Y:S01]  /*1210*/  @!P0 IMAD.WIDE R18, R218, 0x2, R10 ;  /* 0x00000002da128825 */ /* 0x000fe200078e020a */
[----:B------:R-:W-:-:S03]  /*1220*/  @P3 SHF.R.U32.HI R2, RZ, c[0x0][0x2c0], R12 ;  /* 0x0000b000ff023a19 */ /* 0x000fc6000001160c */
[--C-:B------:R-:W-:Y:S01]  /*1230*/  @!P1 IMAD.WIDE R12, R217, 0x2, R8.reuse ;  /* 0x00000002d90c9825 */ /* 0x100fe200078e0208 */
[----:B------:R2:W-:Y:S03]  /*1240*/  @!P0 LDGSTS.E.BYPASS.LTC128B.128 [R209+0xe100], [R18.64], !P4 ;  /* 0x0e10000012d18fae */ /* 0x0005e6000e101d56 */
[----:B------:R-:W-:Y:S01]  /*1250*/  @!P1 IMAD.WIDE R8, R216, 0x2, R8 ;  /* 0x00000002d8089825 */ /* 0x000fe200078e0208 */
[----:B------:R3:W-:Y:S04]  /*1260*/  @!P0 LDGSTS.E.BYPASS.LTC128B.128 [R209+0x12100], [R16.64], !P5 ;  /* 0x1210000010d18fae */ /* 0x0007e8000e901d56 */
[----:B------:R4:W-:Y:S01]  /*1270*/  @!P0 LDGSTS.E.BYPASS.LTC128B.128 [R209+0x16100], [R20.64], !P2 ;  /* 0x1610000014d18fae */ /* 0x0009e2000d101d56 */
[----:B------:R-:W-:-:S03]  /*1280*/  @!P6 IADD3 R7, P0, R2, UR14, RZ ;  /* 0x0000000e0207ec10 */ /* 0x000fc6000ff1e0ff */
[----:B------:R5:W-:Y:S01]  /*1290*/  @!P1 LDGSTS.E.BYPASS.LTC128B.128 [R209+0xf100], [R14.64], !P4 ;  /* 0x0f1000000ed19fae */ /* 0x000be2000e101d56 */
[----:B------:R-:W-:Y:S02]  /*12a0*/  @!P6 LEA.HI.X.SX32 R6, R2, UR6, 0x1, P0 ;  /* 0x000000060206ec11 */ /* 0x000fe400080f0eff */
[C---:B------:R-:W-:Y:S01]  /*12b0*/  @!P6 LEA R10, P0, R7.reuse, c[0x0][0x2a0], 0x2 ;  /* 0x0000a800070aea11 */ /* 0x040fe200078010ff */
[----:B------:R1:W-:Y:S03]  /*12c0*/  @!P1 LDGSTS.E.BYPASS.LTC128B.128 [R209+0x13100], [R12.64], !P5 ;  /* 0x131000000cd19fae */ /* 0x0003e6000e901d56 */
[----:B------:R-:W-:Y:S01]  /*12d0*/  @!P6 LEA.HI.X R11, R7, c[0x0][0x2a4], R6, 0x2, P0 ;  /* 0x0000a900070bea11 */ /* 0x000fe200000f1406 */
[----:B------:R1:W-:Y:S04]  /*12e0*/  @!P1 LDGSTS.E.BYPASS.LTC128B.128 [R209+0x17100], [R8.64], !P2 ;  /* 0x1710000008d19fae */ /* 0x0003e8000d101d56 */
[----:B------:R-:W0:Y:S04]  /*12f0*/  LDGDEPBAR ;  /* 0x00000000000079af */ /* 0x000e280000000000 */
[----:B------:R-:W-:Y:S06]  /*1300*/  BAR.SYNC.DEFER_BLOCKING 0x0 ;  /* 0x0000000000007b1d */ /* 0x000fec0000010000 */
[----:B------:R-:W2:Y:S01]  /*1310*/  @!P6 LDG.E R207, [R10.64] ;  /* 0x000000160acfe981 */ /* 0x000ea2000c1e1900 */
[----:B------:R-:W-:Y:S01]  /*1320*/  IMAD.MOV R7, RZ, RZ, -R2 ;  /* 0x000000ffff077224 */ /* 0x000fe200078e0a02 */
[----:B------:R-:W-:Y:S01]  /*1330*/  UIMAD UR9, UR8, UR4, URZ ;  /* 0x00000004080972a4 */ /* 0x000fe2000f8e023f */
[-C--:B------:R-:W-:Y:S01]  /*1340*/  LEA.HI R2, R85, R82.reuse, RZ, 0x4 ;  /* 0x0000005255027211 */ /* 0x080fe200078f20ff */
[----:B------:R-:W-:Y:S01]  /*1350*/  UIMAD.WIDE.U32 UR16, UR11, UR4, URZ ;  /* 0x000000040b1072a5 */ /* 0x000fe2000f8e003f */
[----:B------:R-:W-:Y:S01]  /*1360*/  IMAD R208, R7, c[0x0][0x2b8], R208 ;  /* 0x0000ae0007d07a24 */ /* 0x000fe200078e02d0 */
[----:B------:R-:W-:Y:S01]  /*1370*/  UIMAD UR9, UR11, UR5, UR9 ;  /* 0x000000050b0972a4 */ /* 0x000fe2000f8e0209 */
[----:B------:R-:W-:Y:S01]  /*1380*/  IMAD.SHL.U32 R6, R5, 0x40, RZ ;  /* 0x0000004005067824 */ /* 0x000fe200078e00ff */
[----:B------:R-:W-:Y:S01]  /*1390*/  ISETP.GE.AND P6, PT, R218, c[0x0][0x1d4], PT ;  /* 0x00007500da007a0c */ /* 0x000fe20003fc6270 */
[----:B-----5:R-:W-:Y:S01]  /*13a0*/  IMAD.WIDE.U32 R14, R208, c[0x0][0x208], RZ ;  /* 0x00008200d00e7a25 */ /* 0x020fe200078e00ff */
[----:B------:R-:W-:Y:S01]  /*13b0*/  SHF.R.S32.HI R7, RZ, 0x1f, R208 ;  /* 0x0000001fff077819 */ /* 0x000fe200000114d0 */
[----:B------:R-:W-:Y:S01]  /*13c0*/  ULDC.64 UR4, c[0x0][0x1e8] ;  /* 0x00007a0000047ab9 */ /* 0x000fe20000000a00 */
[----:B------:R-:W-:Y:S01]  /*13d0*/  LOP3.LUT R6, R6, 0x1c0, RZ, 0xc0, !PT ;  /* 0x000001c006067812 */ /* 0x000fe200078ec0ff */
[----:B-1----:R-:W-:Y:S01]  /*13e0*/  IMAD.MOV.U32 R12, RZ, RZ, R14 ;  /* 0x000000ffff0c7224 */ /* 0x002fe200078e000e */
[----:B------:R-:W-:Y:S01]  /*13f0*/  UIADD3 UR9, UR17, UR9, URZ ;  /* 0x0000000911097290 */ /* 0x000fe2000fffe03f */
[C---:B---3--:R-:W-:Y:S01]  /*1400*/  IMAD R17, R7.reuse, c[0x0][0x208], RZ ;  /* 0x0000820007117a24 */ /* 0x048fe200078e02ff */
[----:B------:R-:W-:Y:S01]  /*1410*/  UIMAD.WIDE.U32 UR18, UR11, UR4, URZ ;  /* 0x000000040b1272a5 */ /* 0x000fe2000f8e003f */
[----:B------:R-:W-:Y:S01]  /*1420*/  IMAD R7, R7, c[0x0][0x1e0], RZ ;  /* 0x0000780007077a24 */ /* 0x000fe200078e02ff */
[----:B------:R-:W-:Y:S01]  /*1430*/  UIMAD UR4, UR8, UR4, URZ ;  /* 0x00000004080472a4 */ /* 0x000fe2000f8e023f */
[C---:B------:R-:W-:Y:S01]  /*1440*/  IMAD R13, R208.reuse, c[0x0][0x20c], R17 ;  /* 0x00008300d00d7a24 */ /* 0x040fe200078e0211 */
[----:B------:R-:W-:Y:S01]  /*1450*/  ISETP.GE.AND P5, PT, R3, c[0x0][0x1d4], PT ;  /* 0x0000750003007a0c */ /* 0x000fe20003fa6270 */
[----:B------:R-:W-:Y:S01]  /*1460*/  IMAD.WIDE.U32 R8, R208, c[0x0][0x1e0], RZ ;  /* 0x00007800d0087a25 */ /* 0x000fe200078e00ff */
[----:B------:R-:W-:Y:S01]  /*1470*/  UIMAD UR4, UR11, UR5, UR4 ;  /* 0x000000050b0472a4 */ /* 0x000fe2000f8e0204 */
[----:B------:R-:W-:Y:S01]  /*1480*/  ISETP.GE.AND P4, PT, R4, c[0x0][0x1d4], PT ;  /* 0x0000750004007a0c */ /* 0x000fe20003f86270 */
[----:B------:R-:W-:Y:S01]  /*1490*/  UISETP.GT.AND UP0, UPT, UR26, UR7, UPT ;  /* 0x000000071a00728c */ /* 0x000fe2000bf04270 */
[----:B------:R-:W-:Y:S01]  /*14a0*/  IMAD.IADD R13, R15, 0x1, R13 ;  /* 0x000000010f0d7824 */ /* 0x000fe200078e020d */
[----:B------:R-:W-:Y:S01]  /*14b0*/  UIADD3 UR8, UR19, UR4, URZ ;  /* 0x0000000413087290 */ /* 0x000fe2000fffe03f */
[----:B------:R-:W-:Y:S01]  /*14c0*/  IMAD R7, R208, c[0x0][0x1e4], R7 ;  /* 0x00007900d0077a24 */ /* 0x000fe200078e0207 */
[----:B------:R-:W-:Y:S01]  /*14d0*/  LEA.HI R83, R85, R82, RZ, 0x5 ;  /* 0x0000005255537211 */ /* 0x000fe200078f28ff */
[----:B------:R-:W-:Y:S01]  /*14e0*/  IMAD.SHL.U32 R205, R0, 0x8, RZ ;  /* 0x0000000800cd7824 */ /* 0x000fe200078e00ff */
[----:B------:R-:W-:Y:S01]  /*14f0*/  SHF.R.S32.HI R133, RZ, 0x1f, R218 ;  /* 0x0000001fff857819 */ /* 0x000fe200000114da */
[----:B------:R-:W-:Y:S01]  /*1500*/  IMAD.IADD R9, R9, 0x1, R7 ;  /* 0x0000000109097824 */ /* 0x000fe200078e0207 */
[----:B------:R-:W-:Y:S01]  /*1510*/  SHF.R.S32.HI R80, RZ, 0x5, R83 ;  /* 0x00000005ff507819 */ /* 0x000fe20000011453 */
[----:B------:R-:W-:Y:S01]  /*1520*/  IMAD.WIDE R16, R218, 0x2, RZ ;  /* 0x00000002da107825 */ /* 0x000fe200078e02ff */
[----:B------:R-:W-:-:S02]  /*1530*/  LOP3.LUT R205, R6, 0x8, R205, 0xf8, !PT ;  /* 0x0000000806cd7812 */ /* 0x000fc400078ef8cd */
[----:B------:R-:W-:Y:S01]  /*1540*/  SHF.R.U32.HI R6, RZ, 0x3, R6 ;  /* 0x00000003ff067819 */ /* 0x000fe20000011606 */
[----:B------:R-:W-:Y:S01]  /*1550*/  IMAD.U32 R81, RZ, RZ, UR12 ;  /* 0x0000000cff517e24 */ /* 0x000fe2000f8e00ff */
[----:B------:R-:W-:Y:S02]  /*1560*/  SEL R221, RZ, 0x10, P4 ;  /* 0x00000010ffdd7807 */ /* 0x000fe40002000000 */
[----:B------:R-:W-:Y:S02]  /*1570*/  LOP3.LUT R205, R205, R6, RZ, 0x3c, !PT ;  /* 0x00000006cdcd7212 */ /* 0x000fe400078e3cff */
[----:B------:R-:W-:Y:S02]  /*1580*/  IADD3 R0, -R0, UR10, -R81 ;  /* 0x0000000a00007c10 */ /* 0x000fe4000fffe951 */
[----:B------:R-:W-:Y:S02]  /*1590*/  SHF.R.S32.HI R220, RZ, 0x1f, R217 ;  /* 0x0000001fffdc7819 */ /* 0x000fe400000114d9 */
[----:B------:R-:W-:-:S02]  /*15a0*/  ISETP.GE.AND P2, PT, R0, 0x1, PT ;  /* 0x000000010000780c */ /* 0x000fc40003f46270 */
[----:B------:R-:W-:Y:S02]  /*15b0*/  SHF.R.S32.HI R219, RZ, 0x1f, R216 ;  /* 0x0000001fffdb7819 */ /* 0x000fe400000114d8 */
[----:B------:R-:W-:Y:S02]  /*15c0*/  IADD3 R213, R209, 0x100, RZ ;  /* 0x00000100d1d57810 */ /* 0x000fe40007ffe0ff */
[----:B--2---:R-:W-:Y:S01]  /*15d0*/  SHF.R.S32.HI R18, RZ, 0x1f, R207 ;  /* 0x0000001fff127819 */ /* 0x004fe200000114cf */
[----:B------:R-:W-:Y:S01]  /*15e0*/  IMAD.WIDE.U32 R10, R207, c[0x0][0x218], R12 ;  /* 0x00008600cf0a7a25 */ /* 0x000fe200078e000c */
[----:B------:R-:W-:-:S03]  /*15f0*/  SHF.R.S32.HI R13, RZ, 0x4, R2 ;  /* 0x00000004ff0d7819 */ /* 0x000fc60000011402 */
[----:B------:R-:W-:Y:S01]  /*1600*/  IMAD R12, R18, c[0x0][0x218], RZ ;  /* 0x00008600120c7a24 */ /* 0x000fe200078e02ff */
[----:B------:R-:W-:Y:S01]  /*1610*/  IADD3 R7, P0, R10, UR16, RZ ;  /* 0x000000100a077c10 */ /* 0x000fe2000ff1e0ff */
[----:B------:R-:W-:Y:S01]  /*1620*/  IMAD.WIDE.U32 R8, R207, c[0x0][0x1f0], R8 ;  /* 0x00007c00cf087a25 */ /* 0x000fe200078e0008 */
[----:B------:R-:W-:-:S03]  /*1630*/  LEA.HI R10, R2, R13, RZ, 0x1 ;  /* 0x0000000d020a7211 */ /* 0x000fc600078f08ff */
[----:B------:R-:W-:Y:S01]  /*1640*/  IMAD R12, R207, c[0x0][0x21c], R12 ;  /* 0x00008700cf0c7a24 */ /* 0x000fe200078e020c */
[----:B------:R-:W-:Y:S01]  /*1650*/  LOP3.LUT R10, R10, 0xfffffffe, RZ, 0xc0, !PT ;  /* 0xfffffffe0a0a7812 */ /* 0x000fe200078ec0ff */
[----:B------:R-:W-:-:S03]  /*1660*/  IMAD R18, R18, c[0x0][0x1f0], RZ ;  /* 0x00007c0012127a24 */ /* 0x000fc600078e02ff */
[----:B------:R-:W-:Y:S01]  /*1670*/  IADD3.X R12, R11, UR9, R12, P0, !PT ;  /* 0x000000090b0c7c10 */ /* 0x000fe200087fe40c */
[----:B------:R-:W-:Y:S01]  /*1680*/  IMAD R18, R207, c[0x0][0x1f4], R18 ;  /* 0x00007d00cf127a24 */ /* 0x000fe200078e0212 */
[----:B------:R-:W-:Y:S01]  /*1690*/  LEA R14, P0, R7, c[0x0][0x1f8], 0x1 ;  /* 0x00007e00070e7a11 */ /* 0x000fe200078008ff */
[----:B------:R-:W-:Y:S01]  /*16a0*/  IMAD.IADD R10, R13, 0x1, -R10 ;  /* 0x000000010d0a7824 */ /* 0x000fe200078e0a0a */
[----:B------:R-:W-:Y:S02]  /*16b0*/  IADD3 R11, P1, R8, UR18, RZ ;  /* 0x00000012080b7c10 */ /* 0x000fe4000ff3e0ff */
[----:B------:R-:W-:Y:S01]  /*16c0*/  LEA.HI.X R12, R7, c[0x0][0x1fc], R12, 0x1, P0 ;  /* 0x00007f00070c7a11 */ /* 0x000fe200000f0c0c */
[----:B------:R-:W1:Y:S01]  /*16d0*/  SHFL.IDX PT, R24, R14, RZ, 0x181f ;  /* 0x00181fff0e187589 */ /* 0x000e6200000e0000 */
[----:B------:R-:W-:Y:S01]  /*16e0*/  IADD3.X R18, R9, UR8, R18, P1, !PT ;  /* 0x0000000809127c10 */ /* 0x000fe20008ffe412 */
[----:B------:R-:W-:Y:S01]  /*16f0*/  IMAD.SHL.U32 R84, R10, 0x8, RZ ;  /* 0x000000080a547824 */ /* 0x000fe200078e00ff */
[----:B------:R-:W-:Y:S01]  /*1700*/  LOP3.LUT R7, R2, 0xfffffff0, RZ, 0xc0, !PT ;  /* 0xfffffff002077812 */ /* 0x000fe200078ec0ff */
[----:B------:R-:W2:Y:S01]  /*1710*/  SHFL.IDX PT, R76, R14, 0x1, 0x181f ;  /* 0x00381f000e4c7f89 */ /* 0x000ea200000e0000 */
[----:B------:R-:W-:Y:S01]  /*1720*/  LEA R19, P0, R11, c[0x0][0x1c8], 0x1 ;  /* 0x000072000b137a11 */ /* 0x000fe200078008ff */
[----:B------:R-:W-:-:S02]  /*1730*/  IMAD R205, R10, 0x200, R205 ;  /* 0x000002000acd7824 */ /* 0x000fc400078e02cd */
[----:B------:R-:W3:Y:S01]  /*1740*/  SHFL.IDX PT, R9, R12, RZ, 0x181f ;  /* 0x00181fff0c097589 */ /* 0x000ee200000e0000 */
[----:B------:R-:W-:Y:S01]  /*1750*/  IMAD.IADD R7, R82, 0x1, -R7 ;  /* 0x0000000152077824 */ /* 0x000fe200078e0a07 */
[----:B------:R-:W-:Y:S01]  /*1760*/  LEA.HI.X R18, R11, c[0x0][0x1cc], R18, 0x1, P0 ;  /* 0x000073000b127a11 */ /* 0x000fe200000f0c12 */
[----:B------:R-:W-:Y:S01]  /*1770*/  IMAD.SHL.U32 R205, R205, 0x2, RZ ;  /* 0x00000002cdcd7824 */ /* 0x000fe200078e00ff */
[----:B------:R-:W5:Y:S02]  /*1780*/  SHFL.IDX PT, R8, R12, 0x1, 0x181f ;  /* 0x00381f000c087f89 */ /* 0x000f6400000e0000 */
[----:B------:R-:W-:Y:S02]  /*1790*/  SHF.R.S32.HI R2, RZ, 0x1f, R7 ;  /* 0x0000001fff027819 */ /* 0x000fe40000011407 */
[----:B------:R-:W-:Y:S01]  /*17a0*/  SHFL.IDX PT, R14, R19, RZ, 0x181f ;  /* 0x00181fff130e7589 */ /* 0x000fe200000e0000 */
[----:B------:R-:W-:Y:S02]  /*17b0*/  IADD3 R204, R205, 0x6120, RZ ;  /* 0x00006120cdcc7810 */ /* 0x000fe40007ffe0ff */
[----:B------:R-:W-:Y:S01]  /*17c0*/  LEA.HI R87, R2, R7, RZ, 0x3 ;  /* 0x0000000702577211 */ /* 0x000fe200078f18ff */
[----:B------:R-:W4:Y:S03]  /*17d0*/  SHFL.IDX PT, R15, R18, RZ, 0x181f ;  /* 0x00181fff120f7589 */ /* 0x000f2600000e0000 */
[C---:B------:R-:W-:Y:S01]  /*17e0*/  LOP3.LUT R2, R87.reuse, 0xfffffff8, RZ, 0xc0, !PT ;  /* 0xfffffff857027812 */ /* 0x040fe200078ec0ff */
[----:B------:R-:W-:Y:S01]  /*17f0*/  SHFL.IDX PT, R12, R19, 0x1, 0x181f ;  /* 0x00381f00130c7f89 */ /* 0x000fe200000e0000 */
[----:B-1----:R-:W-:Y:S01]  /*1800*/  IADD3 R6, P1, R24, R16, RZ ;  /* 0x0000001018067210 */ /* 0x002fe20007f3e0ff */
[----:B------:R-:W-:-:S02]  /*1810*/  IMAD.SHL.U32 R87, R87, 0x40, RZ ;  /* 0x0000004057577824 */ /* 0x000fc400078e00ff */
[----:B------:R1:W1:Y:S01]  /*1820*/  SHFL.IDX PT, R13, R18, 0x1, 0x181f ;  /* 0x00381f00120d7f89 */ /* 0x00026200000e0000 */
[----:B--2---:R-:W-:Y:S01]  /*1830*/  IADD3 R26, P0, R16, R76, RZ ;  /* 0x0000004c101a7210 */ /* 0x004fe20007f1e0ff */
[----:B------:R-:W-:Y:S01]  /*1840*/  IMAD.IADD R2, R7, 0x1, -R2 ;  /* 0x0000000107027824 */ /* 0x000fe200078e0a02 */
[----:B------:R-:W-:Y:S01]  /*1850*/  LOP3.LUT R87, R87, 0xfffffe00, RZ, 0xc0, !PT ;  /* 0xfffffe0057577812 */ /* 0x000fe200078ec0ff */
[----:B---3--:R-:W-:Y:S01]  /*1860*/  IMAD.X R7, R9, 0x1, R17, P1 ;  /* 0x0000000109077824 */ /* 0x008fe200008e0611 */
[----:B------:R-:W-:Y:S01]  /*1870*/  ISETP.GT.AND P1, PT, R0, 0x20, PT ;  /* 0x000000200000780c */ /* 0x000fe20003f24270 */
[----:B------:R-:W-:Y:S02]  /*1880*/  IMAD.SHL.U32 R11, R2, 0x40, RZ ;  /* 0x00000040020b7824 */ /* 0x000fe400078e00ff */
[----:B-----5:R-:W-:Y:S02]  /*1890*/  IMAD.X R27, R17, 0x1, R8, P0 ;  /* 0x00000001111b7824 */ /* 0x020fe400000e0608 */
[----:B------:R-:W-:Y:S01]  /*18a0*/  IMAD.WIDE R16, R217, 0x2, RZ ;  /* 0x00000002d9107825 */ /* 0x000fe200078e02ff */
[----:B------:R-:W-:-:S04]  /*18b0*/  LOP3.LUT R11, R11, 0x1c0, RZ, 0xc0, !PT ;  /* 0x000001c00b0b7812 */ /* 0x000fc800078ec0ff */
[----:B------:R-:W-:Y:S01]  /*18c0*/  IADD3 R28, P0, R24, R16, RZ ;  /* 0x00000010181c7210 */ /* 0x000fe20007f1e0ff */
[----:B----4-:R-:W-:Y:S01]  /*18d0*/  @P2 IMAD.WIDE R20, R217, 0x2, R14 ;  /* 0x00000002d9142825 */ /* 0x010fe200078e020e */
[----:B------:R-:W-:Y:S02]  /*18e0*/  LOP3.LUT R84, R11, 0x8, R84, 0xf8, !PT ;  /* 0x000000080b547812 */ /* 0x000fe400078ef854 */
[----:B------:R-:W-:Y:S01]  /*18f0*/  SHF.R.U32.HI R11, RZ, 0x3, R11 ;  /* 0x00000003ff0b7819 */ /* 0x000fe2000001160b */
[----:B------:R-:W-:Y:S01]  /*1900*/  IMAD.X R29, R9, 0x1, R17, P0 ;  /* 0x00000001091d7824 */ /* 0x000fe200000e0611 */
[----:B------:R-:W-:Y:S01]  /*1910*/  IADD3 R78, P0, R16, R76, RZ ;  /* 0x0000004c104e7210 */ /* 0x000fe20007f1e0ff */
[----:B------:R-:W-:Y:S01]  /*1920*/  @P2 IMAD.WIDE R22, R216, 0x2, R14 ;  /* 0x00000002d8162825 */ /* 0x000fe200078e020e */
[----:B------:R-:W-:-:S03]  /*1930*/  LOP3.LUT R84, R84, R11, RZ, 0x3c, !PT ;  /* 0x0000000b54547212 */ /* 0x000fc600078e3cff */
[----:B-1----:R-:W-:-:S04]  /*1940*/  @P2 IMAD.WIDE R18, R218, 0x2, R14 ;  /* 0x00000002da122825 */ /* 0x002fc800078e020e */
[----:B------:R-:W-:Y:S01]  /*1950*/  IMAD.X R79, R17, 0x1, R8, P0 ;  /* 0x00000001114f7824 */ /* 0x000fe200000e0608 */
[----:B------:R1:W-:Y:S01]  /*1960*/  @P2 LDGSTS.E.BYPASS.LTC128B.128 [R209+0x6100], [R18.64], !P6 ;  /* 0x0610000012d12fae */ /* 0x0003e2000f101d56 */
[--C-:B------:R-:W-:Y:S01]  /*1970*/  @P1 IMAD.WIDE R16, R218, 0x2, R12.reuse ;  /* 0x00000002da101825 */ /* 0x100fe200078e020c */
[----:B------:R-:W-:Y:S02]  /*1980*/  LOP3.LUT P0, RZ, R5, 0x2, RZ, 0xc0, !PT ;  /* 0x0000000205ff7812 */ /* 0x000fe4000780c0ff */
[----:B------:R2:W-:Y:S01]  /*1990*/  @P2 LDGSTS.E.BYPASS.LTC128B.128 [R209+0x8100], [R20.64], !P5 ;  /* 0x0810000014d12fae */ /* 0x0005e2000e901d56 */
[----:B------:R-:W-:-:S03]  /*19a0*/  @P1 IMAD.WIDE R14, R217, 0x2, R12 ;  /* 0x00000002d90e1825 */ /* 0x000fc600078e020c */
[----:B------:R2:W-:Y:S01]  /*19b0*/  @P2 LDGSTS.E.BYPASS.LTC128B.128 [R209+0xa100], [R22.64], !P4 ;  /* 0x0a10000016d12fae */ /* 0x0005e2000e101d56 */
[----:B------:R-:W-:-:S03]  /*19c0*/  @P1 IMAD.WIDE R12, R216, 0x2, R12 ;  /* 0x00000002d80c1825 */ /* 0x000fc600078e020c */
[----:B------:R1:W-:Y:S01]  /*19d0*/  @P1 LDGSTS.E.BYPASS.LTC128B.128 [R209+0x7100], [R16.64], !P6 ;  /* 0x0710000010d11fae */ /* 0x0003e2000f101d56 */
[----:B------:R-:W-:-:S03]  /*19e0*/  IMAD.WIDE R10, R216, 0x2, RZ ;  /* 0x00000002d80a7825 */ /* 0x000fc600078e02ff */
[----:B------:R3:W-:Y:S02]  /*19f0*/  @P1 LDGSTS.E.BYPASS.LTC128B.128 [R209+0x9100], [R14.64], !P5 ;  /* 0x091000000ed11fae */ /* 0x0007e4000e901d56 */
[----:B------:R-:W-:Y:S02]  /*1a00*/  IADD3 R24, P2, R24, R10, RZ ;  /* 0x0000000a18187210 */ /* 0x000fe40007f5e0ff */
[----:B------:R3:W-:Y:S01]  /*1a10*/  @P1 LDGSTS.E.BYPASS.LTC128B.128 [R209+0xb100], [R12.64], !P4 ;  /* 0x0b1000000cd11fae */ /* 0x0007e2000e101d56 */
[----:B------:R-:W-:Y:S02]  /*1a20*/  IADD3 R76, P1, R10, R76, RZ ;  /* 0x0000004c0a4c7210 */ /* 0x000fe40007f3e0ff */
[----:B------:R-:W-:Y:S01]  /*1a30*/  IMAD.X R25, R9, 0x1, R11, P2 ;  /* 0x0000000109197824 */ /* 0x000fe200010e060b */
[----:B------:R-:W0:Y:S01]  /*1a40*/  LDGDEPBAR ;  /* 0x00000000000079af */ /* 0x000e220000000000 */
[----:B------:R-:W-:Y:S02]  /*1a50*/  IMAD R9, R80, 0x400, R87 ;  /* 0x0000040050097824 */ /* 0x000fe400078e0257 */
[----:B------:R-:W-:Y:S01]  /*1a60*/  IMAD.X R77, R11, 0x1, R8, P1 ;  /* 0x000000010b4d7824 */ /* 0x000fe200008e0608 */
[----:B------:R-:W-:Y:S01]  /*1a70*/  IADD3 R8, R205, 0x6100, RZ ;  /* 0x00006100cd087810 */ /* 0x000fe20007ffe0ff */
[----:B------:R-:W-:Y:S01]  /*1a80*/  IMAD.IADD R206, R84, 0x1, R9 ;  /* 0x0000000154ce7824 */ /* 0x000fe200078e0209 */
[----:B------:R-:W-:Y:S01]  /*1a90*/  R2P PR, R2, 0x6 ;  /* 0x0000000602007804 */ /* 0x000fe20000000000 */
[----:B------:R-:W-:Y:S01]  /*1aa0*/  IMAD.MOV.U32 R2, RZ, RZ, 0x10 ;  /* 0x00000010ff027424 */ /* 0x000fe200078e00ff */
[----:B------:R-:W-:Y:S01]  /*1ab0*/  @P0 IADD3 R204, R8, -0x20, RZ ;  /* 0xffffffe008cc0810 */ /* 0x000fe20007ffe0ff */
[----:B------:R-:W-:Y:S01]  /*1ac0*/  IMAD.SHL.U32 R206, R206, 0x2, RZ ;  /* 0x00000002cece7824 */ /* 0x000fe200078e00ff */
[----:B------:R-:W-:-:S02]  /*1ad0*/  ISETP.GE.AND P0, PT, R218, c[0x0][0x1d4], PT ;  /* 0x00007500da007a0c */ /* 0x000fc40003f06270 */
[----:B------:R-:W-:Y:S02]  /*1ae0*/  SEL R2, R2, 0xfffffff0, !P1 ;  /* 0xfffffff002027807 */ /* 0x000fe40004800000 */
[C---:B------:R-:W-:Y:S02]  /*1af0*/  ISETP.LT.OR P1, PT, R0.reuse, 0x1, P0 ;  /* 0x000000010000780c */ /* 0x040fe40000721670 */
[----:B------:R-:W-:Y:S01]  /*1b00*/  ISETP.LT.OR P0, PT, R0, 0x21, P0 ;  /* 0x000000210000780c */ /* 0x000fe20000701670 */
[----:B------:R-:W-:Y:S01]  /*1b10*/  IMAD R202, R2, 0x2, R206 ;  /* 0x0000000202ca7824 */ /* 0x000fe200078e02ce */
[C---:B------:R-:W-:Y:S02]  /*1b20*/  IADD3 R195, R204.reuse, 0x800, RZ ;  /* 0x00000800ccc37810 */ /* 0x040fe40007ffe0ff */
[C---:B------:R-:W-:Y:S02]  /*1b30*/  IADD3 R194, R204.reuse, 0x1000, RZ ;  /* 0x00001000ccc27810 */ /* 0x040fe40007ffe0ff */
[----:B------:R-:W-:Y:S01]  /*1b40*/  IADD3 R193, R204, 0x1800, RZ ;  /* 0x00001800ccc17810 */ /* 0x000fe20007ffe0ff */
[----:B------:R-:W-:-:S04]  /*1b50*/  DEPBAR.LE SB0, 0x1 ;  /* 0x000080400000791a */ /* 0x000fc80000000000 */
[----:B------:R-:W-:-:S04]  /*1b60*/  DEPBAR.LE SB0, 0x0 ;  /* 0x000080000000791a */ /* 0x000fc80000000000 */
[----:B------:R-:W-:Y:S01]  /*1b70*/  BAR.SYNC.DEFER_BLOCKING 0x0 ;  /* 0x0000000000007b1d */ /* 0x000fe20000010000 */
[C---:B------:R-:W-:Y:S02]  /*1b80*/  IADD3 R191, R204.reuse, 0x2000, RZ ;  /* 0x00002000ccbf7810 */ /* 0x040fe40007ffe0ff */
[C---:B------:R-:W-:Y:S02]  /*1b90*/  IADD3 R190, R204.reuse, 0x2800, RZ ;  /* 0x00002800ccbe7810 */ /* 0x040fe40007ffe0ff */
[C---:B------:R-:W-:Y:S02]  /*1ba0*/  IADD3 R189, R204.reuse, 0x3000, RZ ;  /* 0x00003000ccbd7810 */ /* 0x040fe40007ffe0ff */
[C---:B------:R-:W-:Y:S02]  /*1bb0*/  IADD3 R188, R204.reuse, 0x3800, RZ ;  /* 0x00003800ccbc7810 */ /* 0x040fe40007ffe0ff */
[C---:B------:R-:W-:Y:S02]  /*1bc0*/  IADD3 R187, R204.reuse, 0x4000, RZ ;  /* 0x00004000ccbb7810 */ /* 0x040fe40007ffe0ff */
[----:B------:R-:W-:-:S02]  /*1bd0*/  IADD3 R186, R204, 0x4800, RZ ;  /* 0x00004800ccba7810 */ /* 0x000fc40007ffe0ff */
[C---:B------:R-:W-:Y:S02]  /*1be0*/  IADD3 R185, R204.reuse, 0x5000, RZ ;  /* 0x00005000ccb97810 */ /* 0x040fe40007ffe0ff */
[----:B------:R-:W-:Y:S01]  /*1bf0*/  IADD3 R184, R204, 0x5800, RZ ;  /* 0x00005800ccb87810 */ /* 0x000fe20007ffe0ff */
[----:B------:R-:W-:Y:S04]  /*1c00*/  LDSM.16.M88.4 R40, [R206+0xc100] ;  /* 0x00c10000ce28783b */ /* 0x000fe80000000200 */
[----:B------:R-:W-:Y:S04]  /*1c10*/  LDSM.16.M88.4 R52, [R202+0xc100] ;  /* 0x00c10000ca34783b */ /* 0x000fe80000000200 */
[----:B-1----:R-:W2:Y:S04]  /*1c20*/  LDSM.16.M88.4 R16, [R205+0x6100] ;  /* 0x00610000cd10783b */ /* 0x002ea80000000200 */
[----:B------:R-:W3:Y:S04]  /*1c30*/  LDSM.16.M88.4 R8, [R205+0x6900] ;  /* 0x00690000cd08783b */ /* 0x000ee80000000200 */
[----:B------:R-:W-:Y:S04]  /*1c40*/  LDSM.16.M88.4 R72, [R205+0x7100] ;  /* 0x00710000cd48783b */ /* 0x000fe80000000200 */
[----:B------:R-:W1:Y:S04]  /*1c50*/  LDSM.16.M88.4 R68, [R205+0x7900] ;  /* 0x00790000cd44783b */ /* 0x000e680000000200 */
[----:B------:R-:W4:Y:S04]  /*1c60*/  LDSM.16.M88.4 R64, [R204] ;  /* 0x00000000cc40783b */ /* 0x000f280000000200 */
[----:B------:R-:W5:Y:S04]  /*1c70*/  LDSM.16.M88.4 R60, [R204+0x800] ;  /* 0x00080000cc3c783b */ /* 0x000f680000000200 */
[----:B------:R-:W1:Y:S04]  /*1c80*/  LDSM.16.M88.4 R56, [R204+0x1000] ;  /* 0x00100000cc38783b */ /* 0x000e680000000200 */
[----:B------:R-:W1:Y:S04]  /*1c90*/  LDSM.16.M88.4 R48, [R204+0x1800] ;  /* 0x00180000cc30783b */ /* 0x000e680000000200 */
[----:B------:R-:W-:Y:S01]  /*1ca0*/  @!PT LDS RZ, [RZ] ;  /* 0x00000000fffff984 */ /* 0x000fe20000000800 */
[----:B------:R-:W-:Y:S01]  /*1cb0*/  @!PT LDS RZ, [RZ] ;  /* 0x00000000fffff984 */ /* 0x000fe20000000800 */
[----:B------:R-:W-:Y:S01]  /*1cc0*/  @!PT LDS RZ, [RZ] ;  /* 0x00000000fffff984 */ /* 0x000fe20000000800 */
[----:B------:R4:W-:Y:S01]  /*1cd0*/  LDGSTS.E.BYPASS.LTC128B.128 [R209+0x100], [R6.64], !P1 ;  /* 0x0010000006d17fae */ /* 0x0009e2000c901d56 */
[----:B------:R-:W-:-:S04]  /*1ce0*/  ISETP.GE.AND P1, PT, R3, c[0x0][0x1d4], PT ;  /* 0x0000750003007a0c */ /* 0x000fc80003f26270 */
[----:B------:R-:W-:Y:S01]  /*1cf0*/  ISETP.LT.OR P1, PT, R0, 0x1, P1 ;  /* 0x000000010000780c */ /* 0x000fe20000f21670 */
[C---:B--2---:R-:W-:Y:S08]  /*1d00*/  HMMA.16816.F32.BF16 R20, R40.reuse, R16, RZ ;  /* 0x000000102814723c */ /* 0x044ff000000418ff */
[----:B------:R-:W-:Y:S04]  /*1d10*/  HMMA.16816.F32.BF16 R16, R40, R18, RZ ;  /* 0x000000122810723c */ /* 0x000fe800000418ff */
[----:B------:R2:W-:Y:S01]  /*1d20*/  LDGSTS.E.BYPASS.LTC128B.128 [R209+0x2100], [R28.64], !P1 ;  /* 0x021000001cd17fae */ /* 0x0005e2000c901d56 */
[----:B------:R-:W-:-:S04]  /*1d30*/  ISETP.GE.AND P1, PT, R4, c[0x0][0x1d4], PT ;  /* 0x0000750004007a0c */ /* 0x000fc80003f26270 */
[----:B------:R-:W-:Y:S01]  /*1d40*/  ISETP.LT.OR P1, PT, R0, 0x1, P1 ;  /* 0x000000010000780c */ /* 0x000fe20000f21670 */
[----:B---3--:R-:W-:Y:S01]  /*1d50*/  HMMA.16816.F32.BF16 R12, R40, R8, RZ ;  /* 0x00000008280c723c */ /* 0x008fe200000418ff */
[----:B----4-:R-:W-:-:S07]  /*1d60*/  IMAD.MOV.U32 R6, RZ, RZ, 0x20 ;  /* 0x00000020ff067424 */ /* 0x010fce00078e00ff */
[C---:B------:R-:W-:Y:S04]  /*1d70*/  HMMA.16816.F32.BF16 R8, R40.reuse, R10, RZ ;  /* 0x0000000a2808723c */ /* 0x040fe800000418ff */
[----:B------:R3:W-:Y:S01]  /*1d80*/  LDGSTS.E.BYPASS.LTC128B.128 [R209+0x4100], [R24.64], !P1 ;  /* 0x0410000018d17fae */ /* 0x0007e2000c901d56 */
[----:B------:R-:W-:Y:S02]  /*1d90*/  ISETP.GE.AND P1, PT, R3, c[0x0][0x1d4], PT ;  /* 0x0000750003007a0c */ /* 0x000fe40003f26270 */
[----:B------:R-:W-:Y:S01]  /*1da0*/  SEL R3, R6, 0xffffffe0, !P2 ;  /* 0xffffffe006037807 */ /* 0x000fe20005000000 */
[----:B------:R4:W-:Y:S01]  /*1db0*/  LDGSTS.E.BYPASS.LTC128B.128 [R209+0x1100], [R26.64], !P0 ;  /* 0x011000001ad17fae */ /* 0x0009e2000c101d56 */
[----:B------:R-:W-:Y:S01]  /*1dc0*/  ISETP.GE.AND P2, PT, R4, c[0x0][0x1d4], PT ;  /* 0x0000750004007a0c */ /* 0x000fe20003f46270 */
[----:B-1----:R-:W-:Y:S01]  /*1dd0*/  HMMA.16816.F32.BF16 R44, R40, R68, RZ ;  /* 0x00000044282c723c */ /* 0x002fe200000418ff */
[C---:B------:R-:W-:Y:S01]  /*1de0*/  ISETP.LT.OR P1, PT, R0.reuse, 0x21, P1 ;  /* 0x000000210000780c */ /* 0x040fe20000f21670 */
[----:B------:R-:W-:Y:S01]  /*1df0*/  IMAD R201, R3, 0x2, R206 ;  /* 0x0000000203c97824 */ /* 0x000fe200078e02ce */
[----:B------:R-:W-:Y:S01]  /*1e00*/  LOP3.LUT P0, RZ, R5, 0x4, RZ, 0xc0, !PT ;  /* 0x0000000405ff7812 */ /* 0x000fe2000780c0ff */
[----:B------:R-:W-:Y:S01]  /*1e10*/  IMAD R199, R3, 0x2, R202 ;  /* 0x0000000203c77824 */ /* 0x000fe200078e02ca */
[----:B------:R-:W-:-:S03]  /*1e20*/  ISETP.LT.OR P2, PT, R0, 0x21, P2 ;  /* 0x000000210000780c */ /* 0x000fc60001741670 */
[C---:B------:R-:W-:Y:S06]  /*1e30*/  HMMA.16816.F32.BF16 R4, R40.reuse, R72, RZ ;  /* 0x000000482804723c */ /* 0x040fec00000418ff */
[----:B------:R1:W-:Y:S01]  /*1e40*/  LDGSTS.E.BYPASS.LTC128B.128 [R209+0x3100], [R78.64], !P1 ;  /* 0x031000004ed17fae */ /* 0x0003e2000c901d56 */
[----:B------:R-:W-:Y:S01]  /*1e50*/  ISETP.GT.AND P1, PT, R210, 0x3f, PT ;  /* 0x0000003fd200780c */ /* 0x000fe20003f24270 */
[----:B------:R-:W-:Y:S02]  /*1e60*/  HMMA.16816.F32.BF16 R72, R40, R74, RZ ;  /* 0x0000004a2848723c */ /* 0x000fe400000418ff */
[----:B------:R1:W-:Y:S01]  /*1e70*/  LDGSTS.E.BYPASS.LTC128B.128 [R209+0x5100], [R76.64], !P2 ;  /* 0x051000004cd17fae */ /* 0x0003e2000d101d56 */
[----:B---3--:R-:W-:-:S03]  /*1e80*/  IMAD.MOV.U32 R24, RZ, RZ, 0x40 ;  /* 0x00000040ff187424 */ /* 0x008fc600078e00ff */
[----:B------:R-:W-:Y:S02]  /*1e90*/  LDSM.16.M88.4 R36, [R201+0xc100] ;  /* 0x00c10000c924783b */ /* 0x000fe40000000200 */
[----:B------:R-:W-:Y:S01]  /*1ea0*/  HMMA.16816.F32.BF16 R40, R40, R70, RZ ;  /* 0x000000462828723c */ /* 0x000fe200000418ff */
[----:B------:R-:W-:Y:S01]  /*1eb0*/  SEL R0, R24, 0xffffffc0, !P0 ;  /* 0xffffffc018007807 */ /* 0x000fe20004000000 */
[----:B------:R-:W-:Y:S01]  /*1ec0*/  LDSM.16.M88.4 R68, [R199+0xc100] ;  /* 0x00c10000c744783b */ /* 0x000fe20000000200 */
[----:B------:R-:W-:-:S03]  /*1ed0*/  PLOP3.LUT P0, PT, PT, PT, UP0, 0x40, 0x0 ;  /* 0x000000000000781c */ /* 0x000fc60003f0e808 */
[----:B------:R-:W-:Y:S02]  /*1ee0*/  IMAD.IADD R200, R205, 0x1, R0 ;  /* 0x00000001cdc87824 */ /* 0x000fe400078e0200 */
[C---:B------:R-:W-:Y:S01]  /*1ef0*/  HMMA.16816.F32.BF16 R20, R52.reuse, R64, R20 ;  /* 0x000000403414723c */ /* 0x040fe20000041814 */
[----:B------:R-:W-:Y:S01]  /*1f00*/  IMAD.IADD R192, R0, 0x1, R204 ;  /* 0x0000000100c07824 */ /* 0x000fe200078e02cc */
[----:B------:R-:W0:Y:S04]  /*1f10*/  LDGDEPBAR ;  /* 0x00000000000079af */ /* 0x000e280000000000 */
[----:B------:R-:W3:Y:S02]  /*1f20*/  LDSM.16.M88.4 R32, [R200+0x6100] ;  /* 0x00610000c820783b */ /* 0x000ee40000000200 */
[C---:B------:R-:W-:Y:S02]  /*1f30*/  HMMA.16816.F32.BF16 R16, R52.reuse, R66, R16 ;  /* 0x000000423410723c */ /* 0x040fe40000041810 */
[----:B--2---:R-:W2:Y:S04]  /*1f40*/  LDSM.16.M88.4 R28, [R200+0x6900] ;  /* 0x00690000c81c783b */ /* 0x004ea80000000200 */
[----:B----4-:R-:W4:Y:S02]  /*1f50*/  LDSM.16.M88.4 R24, [R200+0x7100] ;  /* 0x00710000c818783b */ /* 0x010f240000000200 */
[C---:B-----5:R-:W-:Y:S02]  /*1f60*/  HMMA.16816.F32.BF16 R12, R52.reuse, R60, R12 ;  /* 0x0000003c340c723c */ /* 0x060fe4000004180c */
[----:B-1----:R-:W1:Y:S04]  /*1f70*/  LDSM.16.M88.4 R76, [R200+0x7900] ;  /* 0x00790000c84c783b */ /* 0x002e680000000200 */
[----:B------:R-:W5:Y:S02]  /*1f80*/  LDSM.16.M88.4 R64, [R192] ;  /* 0x00000000c040783b */ /* 0x000f640000000200 */
[C---:B------:R-:W-:Y:S02]  /*1f90*/  HMMA.16816.F32.BF16 R8, R52.reuse, R62, R8 ;  /* 0x0000003e3408723c */ /* 0x040fe40000041808 */
[----:B------:R-:W1:Y:S06]  /*1fa0*/  LDSM.16.M88.4 R60, [R192+0x800] ;  /* 0x00080000c03c783b */ /* 0x000e6c0000000200 */
[C---:B------:R-:W-:Y:S08]  /*1fb0*/  HMMA.16816.F32.BF16 R4, R52.reuse, R56, R4 ;  /* 0x000000383404723c */ /* 0x040ff00000041804 */
[C---:B------:R-:W-:Y:S01]  /*1fc0*/  HMMA.16816.F32.BF16 R72, R52.reuse, R58, R72 ;  /* 0x0000003a3448723c */ /* 0x040fe20000041848 */
[----:B------:R-:W1:Y:S07]  /*1fd0*/  LDSM.16.M88.4 R56, [R192+0x1000] ;  /* 0x00100000c038783b */ /* 0x000e6e0000000200 */
[C---:B------:R-:W-:Y:S08]  /*1fe0*/  HMMA.16816.F32.BF16 R44, R52.reuse, R48, R44 ;  /* 0x00000030342c723c */ /* 0x040ff0000004182c */
[----:B------:R-:W-:Y:S01]  /*1ff0*/  HMMA.16816.F32.BF16 R40, R52, R50, R40 ;  /* 0x000000323428723c */ /* 0x000fe20000041828 */
[----:B------:R-:W1:Y:S07]  /*2000*/  LDSM.16.M88.4 R52, [R192+0x1800] ;  /* 0x00180000c034783b */ /* 0x000e6e0000000200 */
[C---:B---3--:R-:W-:Y:S08]  /*2010*/  HMMA.16816.F32.BF16 R20, R36.reuse, R32, R20 ;  /* 0x000000202414723c */ /* 0x048ff00000041814 */
[C---:B------:R-:W-:Y:S01]  /*2020*/  HMMA.16816.F32.BF16 R16, R36.reuse, R34, R16 ;  /* 0x000000222410723c */ /* 0x040fe20000041810 */
[----:B------:R-:W-:Y:S07]  /*2030*/  LDSM.16.M88.4 R32, [R206+0x10100] ;  /* 0x01010000ce20783b */ /* 0x000fee0000000200 */
[C---:B--2---:R-:W-:Y:S08]  /*2040*/  HMMA.16816.F32.BF16 R12, R36.reuse, R28, R12 ;  /* 0x0000001c240c723c */ /* 0x044ff0000004180c */
[C---:B------:R-:W-:Y:S01]  /*2050*/  HMMA.16816.F32.BF16 R8, R36.reuse, R30, R8 ;  /* 0x0000001e2408723c */ /* 0x040fe20000041808 */
[----:B------:R-:W2:Y:S07]  /*2060*/  LDSM.16.M88.4 R28, [R205+0x8100] ;  /* 0x00810000cd1c783b */ /* 0x000eae0000000200 */
[C---:B----4-:R-:W-:Y:S01]  /*2070*/  HMMA.16816.F32.BF16 R48, R36.reuse, R24, R4 ;  /* 0x000000182430723c */ /* 0x050fe20000041804 */
[----:B------:R-:W3:Y:S07]  /*2080*/  LDSM.16.M88.4 R4, [R205+0x8900] ;  /* 0x00890000cd04783b */ /* 0x000eee0000000200 */
[C---:B-1----:R-:W-:Y:S08]  /*2090*/  HMMA.16816.F32.BF16 R44, R36.reuse, R76, R44 ;  /* 0x0000004c242c723c */ /* 0x042ff0000004182c */
[C---:B------:R-:W-:Y:S01]  /*20a0*/  HMMA.16816.F32.BF16 R40, R36.reuse, R78, R40 ;  /* 0x0000004e2428723c */ /* 0x040fe20000041828 */
[----:B------:R-:W1:Y:S07]  /*20b0*/  LDSM.16.M88.4 R76, [R205+0x9900] ;  /* 0x00990000cd4c783b */ /* 0x000e6e0000000200 */
[----:B------:R-:W-:Y:S01]  /*20c0*/  HMMA.16816.F32.BF16 R72, R36, R26, R72 ;  /* 0x0000001a2448723c */ /* 0x000fe20000041848 */
[----:B------:R-:W4:Y:S04]  /*20d0*/  LDSM.16.M88.4 R24, [R205+0x9100] ;  /* 0x00910000cd18783b */ /* 0x000f280000000200 */
[----:B------:R-:W-:Y:S03]  /*20e0*/  LDSM.16.M88.4 R36, [R204+0x2800] ;  /* 0x00280000cc24783b */ /* 0x000fe60000000200 */
[C---:B-----5:R-:W-:Y:S08]  /*20f0*/  HMMA.16816.F32.BF16 R20, R68.reuse, R64, R20 ;  /* 0x000000404414723c */ /* 0x060ff00000041814 */
[C---:B------:R-:W-:Y:S08]  /*2100*/  HMMA.16816.F32.BF16 R16, R68.reuse, R66, R16 ;  /* 0x000000424410723c */ /* 0x040ff00000041810 */
[C---:B------:R-:W-:Y:S08]  /*2110*/  HMMA.16816.F32.BF16 R12, R68.reuse, R60, R12 ;  /* 0x0000003c440c723c */ /* 0x040ff0000004180c */
[C---:B------:R-:W-:Y:S01]  /*2120*/  HMMA.16816.F32.BF16 R8, R68.reuse, R62, R8 ;  /* 0x0000003e4408723c */ /* 0x040fe20000041808 */
[----:B------:R-:W-:Y:S07]  /*2130*/  LDSM.16.M88.4 R60, [R202+0x10100] ;  /* 0x01010000ca3c783b */ /* 0x000fee0000000200 */
[C---:B------:R-:W-:Y:S01]  /*2140*/  HMMA.16816.F32.BF16 R64, R68.reuse, R56, R48 ;  /* 0x000000384440723c */ /* 0x040fe20000041830 */
[----:B------:R-:W5:Y:S07]  /*2150*/  LDSM.16.M88.4 R48, [R204+0x2000] ;  /* 0x00200000cc30783b */ /* 0x000f6e0000000200 */
[C---:B------:R-:W-:Y:S08]  /*2160*/  HMMA.16816.F32.BF16 R44, R68.reuse, R52, R44 ;  /* 0x00000034442c723c */ /* 0x040ff0000004182c */
[C---:B------:R-:W-:Y:S01]  /*2170*/  HMMA.16816.F32.BF16 R40, R68.reuse, R54, R40 ;  /* 0x000000364428723c */ /* 0x040fe20000041828 */
[----:B------:R-:W-:Y:S07]  /*2180*/  LDSM.16.M88.4 R52, [R201+0x10100] ;  /* 0x01010000c934783b */ /* 0x000fee0000000200 */
[----:B------:R-:W-:Y:S01]  /*2190*/  HMMA.16816.F32.BF16 R72, R68, R58, R72 ;  /* 0x0000003a4448723c */ /* 0x000fe20000041848 */
[----:B------:R-:W4:Y:S04]  /*21a0*/  LDSM.16.M88.4 R68, [R204+0x3800] ;  /* 0x00380000cc44783b */ /* 0x000f280000000200 */
[----:B------:R-:W4:Y:S03]  /*21b0*/  LDSM.16.M88.4 R56, [R204+0x3000] ;  /* 0x00300000cc38783b */ /* 0x000f260000000200 */
[C---:B--2---:R-:W-:Y:S08]  /*21c0*/  HMMA.16816.F32.BF16 R20, R32.reuse, R28, R20 ;  /* 0x0000001c2014723c */ /* 0x044ff00000041814 */
[C---:B------:R-:W-:Y:S01]  /*21d0*/  HMMA.16816.F32.BF16 R16, R32.reuse, R30, R16 ;  /* 0x0000001e2010723c */ /* 0x040fe20000041810 */
[----:B------:R-:W2:Y:S07]  /*21e0*/  LDSM.16.M88.4 R28, [R200+0x8100] ;  /* 0x00810000c81c783b */ /* 0x000eae0000000200 */
[C---:B---3--:R-:W-:Y:S08]  /*21f0*/  HMMA.16816.F32.BF16 R12, R32.reuse, R4, R12 ;  /* 0x00000004200c723c */ /* 0x048ff0000004180c */
[C---:B------:R-:W-:Y:S01]  /*2200*/  HMMA.16816.F32.BF16 R8, R32.reuse, R6, R8 ;  /* 0x000000062008723c */ /* 0x040fe20000041808 */
[----:B------:R-:W3:Y:S07]  /*2210*/  LDSM.16.M88.4 R4, [R200+0x8900] ;  /* 0x00890000c804783b */ /* 0x000eee0000000200 */
[C---:B-1----:R-:W-:Y:S08]  /*2220*/  HMMA.16816.F32.BF16 R44, R32.reuse, R76, R44 ;  /* 0x0000004c202c723c */ /* 0x042ff0000004182c */
[C---:B------:R-:W-:Y:S01]  /*2230*/  HMMA.16816.F32.BF16 R40, R32.reuse, R78, R40 ;  /* 0x0000004e2028723c */ /* 0x040fe20000041828 */
[----:B------:R-:W1:Y:S07]  /*2240*/  LDSM.16.M88.4 R76, [R200+0x9900] ;  /* 0x00990000c84c783b */ /* 0x000e6e0000000200 */
[C---:B----4-:R-:W-:Y:S08]  /*2250*/  HMMA.16816.F32.BF16 R64, R32.reuse, R24, R64 ;  /* 0x000000182040723c */ /* 0x050ff00000041840 */
[----:B------:R-:W-:Y:S01]  /*2260*/  HMMA.16816.F32.BF16 R72, R32, R26, R72 ;  /* 0x0000001a2048723c */ /* 0x000fe20000041848 */
[----:B------:R-:W4:Y:S04]  /*2270*/  LDSM.16.M88.4 R24, [R200+0x9100] ;  /* 0x00910000c818783b */ /* 0x000f280000000200 */
[----:B------:R-:W-:Y:S03]  /*2280*/  LDSM.16.M88.4 R32, [R192+0x2800] ;  /* 0x00280000c020783b */ /* 0x000fe60000000200 */
[C---:B-----5:R-:W-:Y:S08]  /*2290*/  HMMA.16816.F32.BF16 R20, R60.reuse, R48, R20 ;  /* 0x000000303c14723c */ /* 0x060ff00000041814 */
[C---:B------:R-:W-:Y:S01]  /*22a0*/  HMMA.16816.F32.BF16 R16, R60.reuse, R50, R16 ;  /* 0x000000323c10723c */ /* 0x040fe20000041810 */
[----:B------:R-:W-:Y:S07]  /*22b0*/  LDSM.16.M88.4 R48, [R199+0x10100] ;  /* 0x01010000c730783b */ /* 0x000fee0000000200 */
[C---:B------:R-:W-:Y:S08]  /*22c0*/  HMMA.16816.F32.BF16 R12, R60.reuse, R36, R12 ;  /* 0x000000243c0c723c */ /* 0x040ff0000004180c */
[C---:B------:R-:W-:Y:S01]  /*22d0*/  HMMA.16816.F32.BF16 R8, R60.reuse, R38, R8 ;  /* 0x000000263c08723c */ /* 0x040fe20000041808 */
[----:B------:R-:W5:Y:S07]  /*22e0*/  LDSM.16.M88.4 R36, [R192+0x2000] ;  /* 0x00200000c024783b */ /* 0x000f6e0000000200 */
[C---:B------:R-:W-:Y:S08]  /*22f0*/  HMMA.16816.F32.BF16 R44, R60.reuse, R68, R44 ;  /* 0x000000443c2c723c */ /* 0x040ff0000004182c */
[C---:B------:R-:W-:Y:S01]  /*2300*/  HMMA.16816.F32.BF16 R40, R60.reuse, R70, R40 ;  /* 0x000000463c28723c */ /* 0x040fe20000041828 */
[----:B------:R-:W1:Y:S07]  /*2310*/  LDSM.16.M88.4 R68, [R192+0x3800] ;  /* 0x00380000c044783b */ /* 0x000e6e0000000200 */
[C---:B------:R-:W-:Y:S08]  /*2320*/  HMMA.16816.F32.BF16 R64, R60.reuse, R56, R64 ;  /* 0x000000383c40723c */ /* 0x040ff00000041840 */
[----:B------:R-:W-:Y:S01]  /*2330*/  HMMA.16816.F32.BF16 R72, R60, R58, R72 ;  /* 0x0000003a3c48723c */ /* 0x000fe20000041848 */
[----:B------:R-:W4:Y:S04]  /*2340*/  LDSM.16.M88.4 R56, [R192+0x3000] ;  /* 0x00300000c038783b */ /* 0x000f280000000200 */
[----:B------:R-:W-:Y:S03]  /*2350*/  LDSM.16.M88.4 R60, [R206+0x14100] ;  /* 0x01410000ce3c783b */ /* 0x000fe60000000200 */
        /* <DEDUP_REMOVED lines=15> */
[----:B------:R-:W5:Y:S07]  /*2450*/  LDSM.16.M88.4 R36, [R204+0x4000] ;  /* 0x00400000cc24783b */ /* 0x000f6e0000000200 */
[C---:B------:R-:W-:Y:S08]  /*2460*/  HMMA.16816.F32.BF16 R12, R48.reuse, R32, R12 ;  /* 0x00000020300c723c */ /* 0x040ff0000004180c */
[C---:B------:R-:W-:Y:S01]  /*2470*/  HMMA.16816.F32.BF16 R8, R48.reuse, R34, R8 ;  /* 0x000000223008723c */ /* 0x040fe20000041808 */
[----:B------:R-:W1:Y:S07]  /*2480*/  LDSM.16.M88.4 R32, [R204+0x4800] ;  /* 0x00480000cc20783b */ /* 0x000e6e0000000200 */
[C---:B------:R-:W-:Y:S08]  /*2490*/  HMMA.16816.F32.BF16 R44, R48.reuse, R68, R44 ;  /* 0x00000044302c723c */ /* 0x040ff0000004182c */
[C---:B------:R-:W-:Y:S08]  /*24a0*/  HMMA.16816.F32.BF16 R40, R48.reuse, R70, R40 ;  /* 0x000000463028723c */ /* 0x040ff00000041828 */
[C---:B------:R-:W-:Y:S08]  /*24b0*/  HMMA.16816.F32.BF16 R64, R48.reuse, R56, R64 ;  /* 0x000000383040723c */ /* 0x040ff00000041840 */
[----:B------:R-:W-:Y:S01]  /*24c0*/  HMMA.16816.F32.BF16 R72, R48, R58, R72 ;  /* 0x0000003a3048723c */ /* 0x000fe20000041848 */
[----:B------:R-:W4:Y:S04]  /*24d0*/  LDSM.16.M88.4 R48, [R204+0x5800] ;  /* 0x00580000cc30783b */ /* 0x000f280000000200 */
[----:B------:R-:W4:Y:S03]  /*24e0*/  LDSM.16.M88.4 R56, [R204+0x5000] ;  /* 0x00500000cc38783b */ /* 0x000f260000000200 */
[C---:B--2---:R-:W-:Y:S08]  /*24f0*/  HMMA.16816.F32.BF16 R20, R60.reuse, R28, R20 ;  /* 0x0000001c3c14723c */ /* 0x044ff00000041814 */
[C---:B------:R-:W-:Y:S01]  /*2500*/  HMMA.16816.F32.BF16 R16, R60.reuse, R30, R16 ;  /* 0x0000001e3c10723c */ /* 0x040fe20000041810 */
[----:B------:R-:W-:Y:S07]  /*2510*/  LDSM.16.M88.4 R28, [R201+0x14100] ;  /* 0x01410000c91c783b */ /* 0x000fee0000000200 */
[C---:B---3--:R-:W-:Y:S08]  /*2520*/  HMMA.16816.F32.BF16 R12, R60.reuse, R4, R12 ;  /* 0x000000043c0c723c */ /* 0x048ff0000004180c */
[C---:B------:R-:W-:Y:S01]  /*2530*/  HMMA.16816.F32.BF16 R8, R60.reuse, R6, R8 ;  /* 0x000000063c08723c */ /* 0x040fe20000041808 */
[----:B------:R-:W2:Y:S07]  /*2540*/  LDSM.16.M88.4 R4, [R200+0xa100] ;  /* 0x00a10000c804783b */ /* 0x000eae0000000200 */
[C---:B-1----:R-:W-:Y:S08]  /*2550*/  HMMA.16816.F32.BF16 R44, R60.reuse, R76, R44 ;  /* 0x0000004c3c2c723c */ /* 0x042ff0000004182c */
[C---:B------:R-:W-:Y:S08]  /*2560*/  HMMA.16816.F32.BF16 R40, R60.reuse, R78, R40 ;  /* 0x0000004e3c28723c */ /* 0x040ff00000041828 */
[C---:B----4-:R-:W-:Y:S08]  /*2570*/  HMMA.16816.F32.BF16 R64, R60.reuse, R24, R64 ;  /* 0x000000183c40723c */ /* 0x050ff00000041840 */
[----:B------:R-:W-:Y:S01]  /*2580*/  HMMA.16816.F32.BF16 R72, R60, R26, R72 ;  /* 0x0000001a3c48723c */ /* 0x000fe20000041848 */
[----:B------:R-:W1:Y:S07]  /*2590*/  LDSM.16.M88.4 R24, [R200+0xa900] ;  /* 0x00a90000c818783b */ /* 0x000e6e0000000200 */
[C---:B-----5:R-:W-:Y:S08]  /*25a0*/  HMMA.16816.F32.BF16 R20, R52.reuse, R36, R20 ;  /* 0x000000243414723c */ /* 0x060ff00000041814 */
[C---:B------:R-:W-:Y:S08]  /*25b0*/  HMMA.16816.F32.BF16 R12, R52.reuse, R32, R12 ;  /* 0x00000020340c723c */ /* 0x040ff0000004180c */
[C---:B------:R-:W-:Y:S01]  /*25c0*/  HMMA.16816.F32.BF16 R16, R52.reuse, R38, R16 ;  /* 0x000000263410723c */ /* 0x040fe20000041810 */
[----:B------:R-:W-:Y:S07]  /*25d0*/  LDSM.16.M88.4 R36, [R200+0xb900] ;  /* 0x00b90000c824783b */ /* 0x000fee0000000200 */
[C---:B------:R-:W-:Y:S01]  /*25e0*/  HMMA.16816.F32.BF16 R8, R52.reuse, R34, R8 ;  /* 0x000000223408723c */ /* 0x040fe20000041808 */
[----:B------:R-:W3:Y:S07]  /*25f0*/  LDSM.16.M88.4 R32, [R200+0xb100] ;  /* 0x00b10000c820783b */ /* 0x000eee0000000200 */
[C---:B------:R-:W-:Y:S08]  /*2600*/  HMMA.16816.F32.BF16 R44, R52.reuse, R48, R44 ;  /* 0x00000030342c723c */ /* 0x040ff0000004182c */
[C---:B------:R-:W-:Y:S08]  /*2610*/  HMMA.16816.F32.BF16 R40, R52.reuse, R50, R40 ;  /* 0x000000323428723c */ /* 0x040ff00000041828 */
[C---:B------:R-:W-:Y:S08]  /*2620*/  HMMA.16816.F32.BF16 R64, R52.reuse, R56, R64 ;  /* 0x000000383440723c */ /* 0x040ff00000041840 */
[----:B------:R-:W-:Y:S01]  /*2630*/  HMMA.16816.F32.BF16 R72, R52, R58, R72 ;  /* 0x0000003a3448723c */ /* 0x000fe20000041848 */
[----:B------:R-:W-:Y:S04]  /*2640*/  LDSM.16.M88.4 R56, [R192+0x4000] ;  /* 0x00400000c038783b */ /* 0x000fe80000000200 */
[----:B------:R-:W-:Y:S03]  /*2650*/  LDSM.16.M88.4 R52, [R192+0x4800] ;  /* 0x00480000c034783b */ /* 0x000fe60000000200 */
[C---:B--2---:R-:W-:Y:S01]  /*2660*/  HMMA.16816.F32.BF16 R48, R28.reuse, R4, R20 ;  /* 0x000000041c30723c */ /* 0x044fe20000041814 */
[----:B------:R-:W2:Y:S07]  /*2670*/  LDSM.16.M88.4 R20, [R199+0x14100] ;  /* 0x01410000c714783b */ /* 0x000eae0000000200 */
[C---:B-1----:R-:W-:Y:S08]  /*2680*/  HMMA.16816.F32.BF16 R12, R28.reuse, R24, R12 ;  /* 0x000000181c0c723c */ /* 0x042ff0000004180c */
[C---:B------:R-:W-:Y:S01]  /*2690*/  HMMA.16816.F32.BF16 R16, R28.reuse, R6, R16 ;  /* 0x000000061c10723c */ /* 0x040fe20000041810 */
[----:B------:R-:W1:Y:S07]  /*26a0*/  LDSM.16.M88.4 R4, [R192+0x5000] ;  /* 0x00500000c004783b */ /* 0x000e6e0000000200 */
[----:B------:R-:W-:Y:S01]  /*26b0*/  HMMA.16816.F32.BF16 R24, R28, R26, R8 ;  /* 0x0000001a1c18723c */ /* 0x000fe20000041808 */
[----:B------:R-:W4:Y:S01]  /*26c0*/  LDSM.16.M88.4 R8, [R192+0x5800] ;  /* 0x00580000c008783b */ /* 0x000f220000000200 */
[----:B------:R-:W-:-:S06]  /*26d0*/  DEPBAR.LE SB0, 0x0 ;  /* 0x000080000000791a */ /* 0x000fcc0000000000 */
[C---:B---3--:R-:W-:Y:S08]  /*26e0*/  HMMA.16816.F32.BF16 R64, R28.reuse, R32, R64 ;  /* 0x000000201c40723c */ /* 0x048ff00000041840 */
[C---:B------:R-:W-:Y:S08]  /*26f0*/  HMMA.16816.F32.BF16 R72, R28.reuse, R34, R72 ;  /* 0x000000221c48723c */ /* 0x040ff00000041848 */
[C---:B------:R-:W-:Y:S08]  /*2700*/  HMMA.16816.F32.BF16 R44, R28.reuse, R36, R44 ;  /* 0x000000241c2c723c */ /* 0x040ff0000004182c */
[----:B------:R-:W-:Y:S08]  /*2710*/  HMMA.16816.F32.BF16 R40, R28, R38, R40 ;  /* 0x000000261c28723c */ /* 0x000ff00000041828 */
[C---:B--2---:R-:W-:Y:S08]  /*2720*/  HMMA.16816.F32.BF16 R48, R20.reuse, R56, R48 ;  /* 0x000000381430723c */ /* 0x044ff00000041830 */
[C---:B------:R-:W-:Y:S08]  /*2730*/  HMMA.16816.F32.BF16 R16, R20.reuse, R58, R16 ;  /* 0x0000003a1410723c */ /* 0x040ff00000041810 */
[C---:B------:R-:W-:Y:S08]  /*2740*/  HMMA.16816.F32.BF16 R12, R20.reuse, R52, R12 ;  /* 0x00000034140c723c */ /* 0x040ff0000004180c */
[----:B------:R-:W-:Y:S01]  /*2750*/  HMMA.16816.F32.BF16 R24, R20, R54, R24 ;  /* 0x000000361418723c */ /* 0x000fe20000041818 */
[----:B------:R-:W-:-:S06]  /*2760*/  FMUL.FTZ R0, R50, c[0x0][0x320] ;  /* 0x0000c80032007a20 */ /* 0x000fcc0000410000 */
[----:B------:R-:W2:Y:S01]  /*2770*/  MUFU.TANH R0, R0 ;  /* 0x0000000000007308 */ /* 0x000ea20000002400 */
[C---:B-1----:R-:W-:Y:S07]  /*2780*/  HMMA.16816.F32.BF16 R64, R20.reuse, R4, R64 ;  /* 0x000000041440723c */ /* 0x042fee0000041840 */
[----:B------:R-:W-:Y:S01]  /*2790*/  LOP3.LUT R4, R84, R87, RZ, 0xfc, !PT ;  /* 0x0000005754047212 */ /* 0x000fe200078efcff */
[C---:B------:R-:W-:Y:S07]  /*27a0*/  HMMA.16816.F32.BF16 R72, R20.reuse, R6, R72 ;  /* 0x000000061448723c */ /* 0x040fee0000041848 */
[----:B------:R-:W-:Y:S01]  /*27b0*/  FMUL.FTZ R7, R48, c[0x0][0x320] ;  /* 0x0000c80030077a20 */ /* 0x000fe20000410000 */
[C---:B----4-:R-:W-:Y:S05]  /*27c0*/  HMMA.16816.F32.BF16 R44, R20.reuse, R8, R44 ;  /* 0x00000008142c723c */ /* 0x050fea000004182c */
[----:B------:R-:W1:Y:S03]  /*27d0*/  MUFU.TANH R7, R7 ;  /* 0x0000000700077308 */ /* 0x000e660000002400 */
[----:B------:R-:W-:Y:S07]  /*27e0*/  HMMA.16816.F32.BF16 R40, R20, R10, R40 ;  /* 0x0000000a1428723c */ /* 0x000fee0000041828 */
[----:B------:R-:W-:-:S06]  /*27f0*/  FMUL.FTZ R20, R49, c[0x0][0x320] ;  /* 0x0000c80031147a20 */ /* 0x000fcc0000410000 */
[----:B------:R-:W3:Y:S01]  /*2800*/  MUFU.TANH R20, R20 ;  /* 0x0000001400147308 */ /* 0x000ee20000002400 */
[----:B------:R-:W-:Y:S06]  /*2810*/  BAR.SYNC.DEFER_BLOCKING 0x0 ;  /* 0x0000000000007b1d */ /* 0x000fec0000010000 */
[----:B------:R-:W-:Y:S05]  /*2820*/  @P0 BRA `(.L_x_168) ;  /* 0x0000041000000947 */ /* 0x000fea0003800000 */
[----:B-12---:R-:W-:Y:S01]  /*2830*/  IADD3 R208, R210, UR13, R81 ;  /* 0x0000000dd2d07c10 */ /* 0x006fe2000fffe051 */
[----:B------:R-:W-:-:S03]  /*2840*/  IMAD.MOV.U32 R207, RZ, RZ, RZ ;  /* 0x000000ffffcf7224 */ /* 0x000fc600078e00ff */
[----:B------:R-:W-:-:S05]  /*2850*/  IADD3 R208, R208, -0x40, RZ ;  /* 0xffffffc0d0d07810 */ /* 0x000fca0007ffe0ff */
        /* <DEDUP_REMOVED lines=10> */
[----:B------:R-:W-:Y:S01]  /*2900*/  SEL R23, RZ, 0x10, P5 ;  /* 0x00000010ff177807 */ /* 0x000fe20002800000 */
[----:B------:R-:W-:Y:S01]  /*2910*/  IMAD R208, R5, c[0x0][0x2b8], R208 ;  /* 0x0000ae0005d07a24 */ /* 0x000fe200078e02d0 */
[----:B------:R-:W-:Y:S02]  /*2920*/  IADD3 R34, -R28, 0x10, RZ ;  /* 0x000000101c227810 */ /* 0x000fe40007ffe1ff */
[----:B------:R-:W-:Y:S01]  /*2930*/  IADD3 R32, -R23, 0x10, RZ ;  /* 0x0000001017207810 */ /* 0x000fe20007ffe1ff */
[----:B------:R-:W-:Y:S01]  /*2940*/  IMAD.WIDE.U32 R10, R208, c[0x0][0x1e0], RZ ;  /* 0x00007800d00a7a25 */ /* 0x000fe200078e00ff */
[----:B------:R-:W-:-:S02]  /*2950*/  SHF.R.S32.HI R5, RZ, 0x1f, R208 ;  /* 0x0000001fff057819 */ /* 0x000fc400000114d0 */
[----:B------:R-:W-:Y:S02]  /*2960*/  LOP3.LUT R34, R34, 0xf, RZ, 0xc0, !PT ;  /* 0x0000000f22227812 */ /* 0x000fe400078ec0ff */
[----:B------:R-:W-:Y:S01]  /*2970*/  LOP3.LUT R32, R32, 0xf, RZ, 0xc0, !PT ;  /* 0x0000000f20207812 */ /* 0x000fe200078ec0ff */
[----:B------:R-:W-:-:S04]  /*2980*/  IMAD R5, R5, c[0x0][0x1e0], RZ ;  /* 0x0000780005057a24 */ /* 0x000fc800078e02ff */
[----:B------:R-:W-:-:S04]  /*2990*/  IMAD R5, R208, c[0x0][0x1e4], R5 ;  /* 0x00007900d0057a24 */ /* 0x000fc800078e0205 */
[----:B------:R-:W-:Y:S01]  /*29a0*/  IMAD.IADD R11, R11, 0x1, R5 ;  /* 0x000000010b0b7824 */ /* 0x000fe200078e0205 */
[----:B--2---:R-:W-:-:S03]  /*29b0*/  SHF.R.S32.HI R6, RZ, 0x1f, R207 ;  /* 0x0000001fff067819 */ /* 0x004fc600000114cf */
[----:B------:R-:W-:Y:S01]  /*29c0*/  IMAD.WIDE.U32 R8, R207, c[0x0][0x1f0], R10 ;  /* 0x00007c00cf087a25 */ /* 0x000fe200078e000a */
[----:B------:R-:W-:-:S03]  /*29d0*/  IADD3 R11, -R221, 0x10, RZ ;  /* 0x00000010dd0b7810 */ /* 0x000fc60007ffe1ff */
[----:B------:R-:W-:Y:S01]  /*29e0*/  IMAD R6, R6, c[0x0][0x1f0], RZ ;  /* 0x00007c0006067a24 */ /* 0x000fe200078e02ff */
[----:B------:R-:W-:Y:S02]  /*29f0*/  IADD3 R31, P0, R8, UR18, RZ ;  /* 0x00000012081f7c10 */ /* 0x000fe4000ff1e0ff */
[----:B------:R-:W-:Y:S01]  /*2a00*/  LOP3.LUT R11, R11, 0xf, RZ, 0xc0, !PT ;  /* 0x0000000f0b0b7812 */ /* 0x000fe200078ec0ff */
[----:B------:R-:W-:Y:S02]  /*2a10*/  IMAD R5, R207, c[0x0][0x1f4], R6 ;  /* 0x00007d00cf057a24 */ /* 0x000fe400078e0206 */
[----:B------:R-:W-:-:S03]  /*2a20*/  IMAD.SHL.U32 R6, R218, 0x2, RZ ;  /* 0x00000002da067824 */ /* 0x000fc600078e00ff */
[----:B------:R-:W-:Y:S01]  /*2a30*/  IADD3.X R8, R9, UR8, R5, P0, !PT ;  /* 0x0000000809087c10 */ /* 0x000fe200087fe405 */
[----:B------:R-:W-:Y:S01]  /*2a40*/  IMAD.SHL.U32 R9, R217, 0x2, RZ ;  /* 0x00000002d9097824 */ /* 0x000fe200078e00ff */
[C---:B------:R-:W-:Y:S02]  /*2a50*/  LEA R10, P0, R31.reuse, c[0x0][0x1c8], 0x1 ;  /* 0x000072001f0a7a11 */ /* 0x040fe400078008ff */
[----:B------:R-:W-:Y:S02]  /*2a60*/  SHF.L.U64.HI R5, R218, 0x1, R133 ;  /* 0x00000001da057819 */ /* 0x000fe40000010285 */
[----:B------:R-:W-:Y:S01]  /*2a70*/  LEA.HI.X R31, R31, c[0x0][0x1cc], R8, 0x1, P0 ;  /* 0x000073001f1f7a11 */ /* 0x000fe200000f0c08 */
[----:B------:R-:W1:Y:S01]  /*2a80*/  SHFL.IDX PT, R21, R10, 0x1, 0x181f ;  /* 0x00381f000a157f89 */ /* 0x000e6200000e0000 */
[----:B------:R-:W-:-:S03]  /*2a90*/  SHF.L.U64.HI R8, R217, 0x1, R220 ;  /* 0x00000001d9087819 */ /* 0x000fc600000102dc */
[----:B------:R-:W2:Y:S04]  /*2aa0*/  SHFL.IDX PT, R22, R31, 0x1, 0x181f ;  /* 0x00381f001f167f89 */ /* 0x000ea800000e0000 */
[----:B------:R4:W5:Y:S04]  /*2ab0*/  SHFL.IDX PT, R29, R10, RZ, 0x181f ;  /* 0x00181fff0a1d7589 */ /* 0x00096800000e0000 */
[----:B------:R-:W3:Y:S01]  /*2ac0*/  SHFL.IDX PT, R30, R31, RZ, 0x181f ;  /* 0x00181fff1f1e7589 */ /* 0x000ee200000e0000 */
[----:B-1----:R-:W-:-:S04]  /*2ad0*/  IADD3 R34, P2, P0, R34, R21, R6 ;  /* 0x0000001522227210 */ /* 0x002fc8000785e006 */
[----:B--2---:R-:W-:Y:S02]  /*2ae0*/  IADD3.X R35, RZ, R22, R5, P2, P0 ;  /* 0x00000016ff237210 */ /* 0x004fe400017e0405 */
[----:B------:R-:W-:Y:S01]  /*2af0*/  IADD3 R32, P2, P0, R32, R21, R9 ;  /* 0x0000001520207210 */ /* 0x000fe2000785e009 */
[----:B----4-:R-:W-:-:S03]  /*2b00*/  IMAD.SHL.U32 R10, R216, 0x2, RZ ;  /* 0x00000002d80a7824 */ /* 0x010fc600078e00ff */
[----:B------:R-:W-:Y:S02]  /*2b10*/  IADD3.X R33, RZ, R22, R8, P2, P0 ;  /* 0x00000016ff217210 */ /* 0x000fe400017e0408 */
[----:B------:R-:W-:Y:S02]  /*2b20*/  IADD3 R36, P2, P0, R11, R21, R10 ;  /* 0x000000150b247210 */ /* 0x000fe4000785e00a */
[----:B------:R-:W-:-:S04]  /*2b30*/  SHF.L.U64.HI R11, R216, 0x1, R219 ;  /* 0x00000001d80b7819 */ /* 0x000fc800000102db */
[----:B------:R-:W-:Y:S02]  /*2b40*/  IADD3.X R37, RZ, R22, R11, P2, P0 ;  /* 0x00000016ff257210 */ /* 0x000fe400017e040b */
[C---:B-----5:R-:W-:Y:S02]  /*2b50*/  IADD3 R38, P2, R29.reuse, R6, RZ ;  /* 0x000000061d267210 */ /* 0x060fe40007f5e0ff */
[----:B------:R-:W-:-:S03]  /*2b60*/  IADD3 R48, P0, R29, R9, RZ ;  /* 0x000000091d307210 */ /* 0x000fc60007f1e0ff */
[----:B---3--:R-:W-:Y:S01]  /*2b70*/  IMAD.X R39, R30, 0x1, R5, P2 ;  /* 0x000000011e277824 */ /* 0x008fe200010e0605 */
[----:B------:R-:W-:Y:S01]  /*2b80*/  ISETP.NE.U32.AND P2, PT, R28, RZ, PT ;  /* 0x000000ff1c00720c */ /* 0x000fe20003f45070 */
[C---:B------:R-:W-:Y:S01]  /*2b90*/  IMAD.X R49, R30.reuse, 0x1, R8, P0 ;  /* 0x000000011e317824 */ /* 0x040fe200000e0608 */
[----:B------:R-:W-:Y:S02]  /*2ba0*/  IADD3 R10, P0, R29, R10, RZ ;  /* 0x0000000a1d0a7210 */ /* 0x000fe40007f1e0ff */
[----:B------:R1:W-:Y:S03]  /*2bb0*/  LDGSTS.E.BYPASS.LTC128B.128 [R209+0x6100], [R38.64], !P6 ;  /* 0x0610000026d17fae */ /* 0x0003e6000f101d56 */
[----:B------:R-:W-:Y:S01]  /*2bc0*/  IMAD.X R11, R30, 0x1, R11, P0 ;  /* 0x000000011e0b7824 */ /* 0x000fe200000e060b */
[----:B------:R1:W-:Y:S01]  /*2bd0*/  LDGSTS.E.BYPASS.LTC128B.128 [R209+0x8100], [R48.64], !P5 ;  /* 0x0810000030d17fae */ /* 0x0003e2000e901d56 */
[----:B------:R-:W-:-:S03]  /*2be0*/  ISETP.NE.U32.AND P0, PT, R23, RZ, PT ;  /* 0x000000ff1700720c */ /* 0x000fc60003f05070 */
[----:B------:R1:W-:Y:S04]  /*2bf0*/  LDGSTS.E.BYPASS.LTC128B.128 [R209+0xa100], [R10.64], !P4 ;  /* 0x0a1000000ad17fae */ /* 0x0003e8000e101d56 */
[----:B------:R1:W-:Y:S01]  /*2c00*/  LDGSTS.E.BYPASS.LTC128B.128.ZFILL [R209+0x7100], [R34.64], P2 ;  /* 0x0710000022d17fae */ /* 0x0003e20009141d56 */
[----:B------:R-:W-:-:S05]  /*2c10*/  ISETP.NE.U32.AND P2, PT, R221, RZ, PT ;  /* 0x000000ffdd00720c */ /* 0x000fca0003f45070 */
[----:B------:R1:W-:Y:S08]  /*2c20*/  LDGSTS.E.BYPASS.LTC128B.128.ZFILL [R209+0x9100], [R32.64], P0 ;  /* 0x0910000020d17fae */ /* 0x0003f00008141d56 */
[----:B------:R1:W-:Y:S02]  /*2c30*/  LDGSTS.E.BYPASS.LTC128B.128.ZFILL [R209+0xb100], [R36.64], P2 ;  /* 0x0b10000024d17fae */ /* 0x0003e40009141d56 */
.L_x_168:
[----:B-12---:R-:W-:Y:S01]  /*2c40*/  FMUL.FTZ R10, R13, c[0x0][0x320] ;  /* 0x0000c8000d0a7a20 */ /* 0x006fe20000410000 */
[----:B------:R-:W-:Y:S01]  /*2c50*/  SHF.R.S32.HI R11, RZ, 0x1f, R80 ;  /* 0x0000001fff0b7819 */ /* 0x000fe20000011450 */
[----:B------:R-:W-:Y:S01]  /*2c60*/  FMUL.FTZ R5, R17, c[0x0][0x320] ;  /* 0x0000c80011057a20 */ /* 0x000fe20000410000 */
[----:B------:R-:W-:Y:S01]  /*2c70*/  LOP3.LUT R9, R83, 0xffffffe0, RZ, 0xc0, !PT ;  /* 0xffffffe053097812 */ /* 0x000fe200078ec0ff */
[----:B------:R-:W-:Y:S01]  /*2c80*/  FMUL.FTZ R8, R24, c[0x0][0x320] ;  /* 0x0000c80018087a20 */ /* 0x000fe20000410000 */
[----:B------:R-:W-:Y:S01]  /*2c90*/  LEA.HI R13, R85, R82, RZ, 0x2 ;  /* 0x00000052550d7211 */ /* 0x000fe200078f10ff */
[----:B------:R-:W-:Y:S01]  /*2ca0*/  UIADD3 UR4, UR10, 0x1, -UR12 ;  /* 0x000000010a047890 */ /* 0x000fe2000fffe80c */
[----:B------:R-:W-:Y:S01]  /*2cb0*/  LEA.HI R11, R11, R80, RZ, 0x3 ;  /* 0x000000500b0b7211 */ /* 0x000fe200078f18ff */
[----:B------:R-:W-:Y:S01]  /*2cc0*/  IMAD.IADD R9, R82, 0x1, -R9 ;  /* 0x0000000152097824 */ /* 0x000fe200078e0a09 */
[----:B------:R-:W-:Y:S01]  /*2cd0*/  LOP3.LUT R13, R13, 0xfffffffc, RZ, 0xc0, !PT ;  /* 0xfffffffc0d0d7812 */ /* 0x000fe200078ec0ff */
[----:B------:R-:W-:Y:S01]  /*2ce0*/  FMUL.FTZ R16, R16, c[0x0][0x320] ;  /* 0x0000c80010107a20 */ /* 0x000fe20000410000 */
[----:B------:R-:W-:Y:S01]  /*2cf0*/  LOP3.LUT R11, R11, 0xffffff8, RZ, 0xc0, !PT ;  /* 0x0ffffff80b0b7812 */ /* 0x000fe200078ec0ff */
[----:B------:R-:W-:Y:S01]  /*2d00*/  FMUL.FTZ R12, R12, c[0x0][0x320] ;  /* 0x0000c8000c0c7a20 */ /* 0x000fe20000410000 */
[----:B------:R-:W-:Y:S01]  /*2d10*/  SHF.R.S32.HI R22, RZ, 0x1f, R9 ;  /* 0x0000001fff167819 */ /* 0x000fe20000011409 */
[----:B------:R-:W-:Y:S01]  /*2d20*/  IMAD.IADD R82, R82, 0x1, -R13 ;  /* 0x0000000152527824 */ /* 0x000fe200078e0a0d */
[----:B------:R-:W-:Y:S01]  /*2d30*/  PLOP3.LUT P2, PT, PT, PT, UP2, 0x80, 0x0 ;  /* 0x000000000000781c */ /* 0x000fe20003f4f028 */
[----:B------:R-:W-:Y:S01]  /*2d40*/  IMAD.IADD R80, R80, 0x1, -R11 ;  /* 0x0000000150507824 */ /* 0x000fe200078e0a0b */
[----:B------:R-:W-:Y:S01]  /*2d50*/  LEA.HI R11, R22, R9, RZ, 0x2 ;  /* 0x00000009160b7211 */ /* 0x000fe200078f10ff */
[----:B------:R-:W-:Y:S01]  /*2d60*/  FMUL.FTZ R6, R25, c[0x0][0x320] ;  /* 0x0000c80019067a20 */ /* 0x000fe20000410000 */
[----:B------:R-:W-:Y:S01]  /*2d70*/  LEA.HI R13, R82, R82, RZ, 0x1 ;  /* 0x00000052520d7211 */ /* 0x000fe200078f08ff */
[----:B------:R-:W-:Y:S01]  /*2d80*/  FMUL.FTZ R64, R64, c[0x0][0x320] ;  /* 0x0000c80040407a20 */ /* 0x000fe20000410000 */
[----:B------:R-:W-:Y:S01]  /*2d90*/  LEA.HI.SX32 R17, R11, UR25, 0x1e ;  /* 0x000000190b117c11 */ /* 0x000fe2000f8ff2ff */
[----:B------:R-:W-:Y:S01]  /*2da0*/  FMUL.FTZ R72, R72, c[0x0][0x320] ;  /* 0x0000c80048487a20 */ /* 0x000fe20000410000 */
[----:B------:R-:W-:Y:S01]  /*2db0*/  LOP3.LUT R13, R13, 0x1ffffffe, RZ, 0xc0, !PT ;  /* 0x1ffffffe0d0d7812 */ /* 0x000fe200078ec0ff */
[----:B------:R-:W-:Y:S01]  /*2dc0*/  FMUL.FTZ R73, R73, c[0x0][0x320] ;  /* 0x0000c80049497a20 */ /* 0x000fe20000410000 */
[----:B------:R-:W-:Y:S01]  /*2dd0*/  LEA R17, R80, R17, 0x4 ;  /* 0x0000001150117211 */ /* 0x000fe200078e20ff */
[----:B------:R-:W-:Y:S01]  /*2de0*/  FMUL.FTZ R44, R44, c[0x0][0x320] ;  /* 0x0000c8002c2c7a20 */ /* 0x000fe20000410000 */
[----:B------:R-:W-:Y:S01]  /*2df0*/  PLOP3.LUT P0, PT, PT, PT, UP2, 0x80, 0x0 ;  /* 0x000000000000781c */ /* 0x000fe20003f0f028 */
[----:B------:R-:W-:Y:S01]  /*2e00*/  IMAD.IADD R82, R82, 0x1, -R13 ;  /* 0x0000000152527824 */ /* 0x000fe200078e0a0d */
[----:B------:R-:W-:Y:S01]  /*2e10*/  LOP3.LUT R212, R11, 0x7ffffffc, RZ, 0xc0, !PT ;  /* 0x7ffffffc0bd47812 */ /* 0x000fe200078ec0ff */
[----:B------:R-:W-:Y:S01]  /*2e20*/  IMAD.U32 R11, RZ, RZ, UR4 ;  /* 0x00000004ff0b7e24 */ /* 0x000fe2000f8e00ff */
[----:B------:R-:W-:Y:S01]  /*2e30*/  ULDC UR4, c[0x0][0x1d0] ;  /* 0x0000740000047ab9 */ /* 0x000fe20000000800 */
[----:B------:R-:W-:Y:S01]  /*2e40*/  IMAD R211, R82, 0x8, R17 ;  /* 0x0000000852d37824 */ /* 0x000fe200078e0211 */
[----:B------:R-:W1:Y:S01]  /*2e50*/  MUFU.TANH R16, R16 ;  /* 0x0000001000107308 */ /* 0x000e620000002400 */
[----:B------:R-:W-:Y:S01]  /*2e60*/  IMAD.IADD R212, R9, 0x1, -R212 ;  /* 0x0000000109d47824 */ /* 0x000fe200078e0ad4 */
[----:B------:R-:W-:Y:S01]  /*2e70*/  ULDC UR5, c[0x0][0x324] ;  /* 0x0000c90000057ab9 */ /* 0x000fe20000000800 */
[----:B------:R-:W-:Y:S01]  /*2e80*/  @P2 IMAD.HI.U32 R13, R211, c[0x0][0x2c8], RZ ;  /* 0x0000b200d30d2a27 */ /* 0x000fe200078e00ff */
[----:B------:R-:W-:Y:S01]  /*2e90*/  MOV R21, R211 ;  /* 0x000000d300157202 */ /* 0x000fe20000000f00 */
[----:B------:R-:W-:Y:S01]  /*2ea0*/  UIMAD UR4, UR20, UR4, -UR12 ;  /* 0x00000004140472a4 */ /* 0x000fe2000f8e0a0c */
[----:B------:R-:W-:Y:S01]  /*2eb0*/  SHF.L.U32 R212, R212, 0x1, RZ ;  /* 0x00000001d4d47819 */ /* 0x000fe200000006ff */
[----:B------:R-:W-:Y:S01]  /*2ec0*/  FMUL.FTZ R45, R45, c[0x0][0x320] ;  /* 0x0000c8002d2d7a20 */ /* 0x000fe20000410000 */
[----:B------:R-:W-:Y:S01]  /*2ed0*/  @P0 SHF.R.U32.HI R21, RZ, c[0x0][0x2cc], R13 ;  /* 0x0000b300ff150a19 */ /* 0x000fe2000001160d */
[----:B------:R-:W-:Y:S01]  /*2ee0*/  FMUL.FTZ R40, R40, c[0x0][0x320] ;  /* 0x0000c80028287a20 */ /* 0x000fe20000410000 */
[----:B------:R-:W-:Y:S01]  /*2ef0*/  PLOP3.LUT P0, PT, PT, PT, UP1, 0x40, 0x0 ;  /* 0x000000000000781c */ /* 0x000fe20003f0e818 */
[----:B------:R-:W-:Y:S01]  /*2f00*/  FMUL.FTZ R41, R41, c[0x0][0x320] ;  /* 0x0000c80029297a20 */ /* 0x000fe20000410000 */
[----:B------:R-:W-:Y:S01]  /*2f10*/  IADD3 R11, R11, -c[0x0][0x168], -R212 ;  /* 0x80005a000b0b7a10 */ /* 0x000fe20007ffe8d4 */
[----:B------:R-:W2:Y:S01]  /*2f20*/  SHFL.IDX PT, R24, R21, RZ, 0x1c1f ;  /* 0x001c1fff15187589 */ /* 0x000ea200000e0000 */
[----:B------:R-:W-:Y:S01]  /*2f30*/  FMUL.FTZ R65, R65, c[0x0][0x320] ;  /* 0x0000c80041417a20 */ /* 0x000fe20000410000 */
[----:B------:R-:W4:Y:S01]  /*2f40*/  MUFU.TANH R5, R5 ;  /* 0x0000000500057308 */ /* 0x000f220000002400 */
[----:B------:R-:W-:Y:S01]  /*2f50*/  ULOP3.LUT UR12, URZ, UR5, URZ, 0x33, !UPT ;  /* 0x000000053f0c7292 */ /* 0x000fe2000f8e333f */
[----:B------:R-:W-:Y:S01]  /*2f60*/  IADD3 R13, R11, c[0x0][0x328], RZ ;  /* 0x0000ca000b0d7a10 */ /* 0x000fe20007ffe0ff */
[----:B------:R-:W0:Y:S01]  /*2f70*/  LDGDEPBAR ;  /* 0x00000000000079af */ /* 0x000e220000000000 */
[----:B------:R-:W-:-:S03]  /*2f80*/  IADD3 R9, -R212, UR4, RZ ;  /* 0x00000004d4097c10 */ /* 0x000fc6000fffe1ff */
[----:B------:R-:W-:Y:S01]  /*2f90*/  IADD3 R11, R11, UR12, RZ ;  /* 0x0000000c0b0b7c10 */ /* 0x000fe2000fffe0ff */
[----:B------:R-:W3:Y:S08]  /*2fa0*/  MUFU.TANH R12, R12 ;  /* 0x0000000c000c7308 */ /* 0x000ef00000002400 */
[----:B------:R-:W1:Y:S01]  /*2fb0*/  MUFU.TANH R10, R10 ;  /* 0x0000000a000a7308 */ /* 0x000e620000002400 */
[----:B--2---:R-:W-:Y:S01]  /*2fc0*/  IMAD.IADD R28, R13, 0x1, R24 ;  /* 0x000000010d1c7824 */ /* 0x004fe200078e0218 */
[----:B------:R-:W-:-:S06]  /*2fd0*/  IADD3 R22, R11, R24, RZ ;  /* 0x000000180b167210 */ /* 0x000fcc0007ffe0ff */
[----:B------:R-:W2:Y:S01]  /*2fe0*/  MUFU.TANH R8, R8 ;  /* 0x0000000800087308 */ /* 0x000ea20000002400 */
[----:B------:R-:W-:-:S07]  /*2ff0*/  IMNMX R23, R28, R9, PT ;  /* 0x000000091c177217 */ /* 0x000fce0003800200 */
        /* <DEDUP_REMOVED lines=9> */
[----:B------:R-:W-:Y:S05]  /*3090*/  @P0 BRA `(.L_x_169) ;  /* 0x0000016000000947 */ /* 0x000fea0003800000 */
[----:B--234-:R-:W-:Y:S01]  /*30a0*/  IMAD.U32 R17, RZ, RZ, UR10 ;  /* 0x0000000aff117e24 */ /* 0x01cfe2000f8e00ff */
[----:B------:R-:W-:Y:S04]  /*30b0*/  BSSY B0, `(.L_x_170) ;  /* 0x000000f000007945 */ /* 0x000fe80003800000 */
[----:B------:R-:W-:-:S04]  /*30c0*/  IADD3 R24, R17, -c[0x0][0x168], R24 ;  /* 0x80005a0011187a10 */ /* 0x000fc80007ffe018 */
[----:B------:R-:W-:-:S13]  /*30d0*/  ISETP.GT.AND P0, PT, R24, -0x1, PT ;  /* 0xffffffff1800780c */ /* 0x000fda0003f04270 */
[----:B------:R-:W-:Y:S05]  /*30e0*/  @P0 BRA `(.L_x_171) ;  /* 0x0000007000000947 */ /* 0x000fea0003800000 */
[----:B------:R-:W-:Y:S01]  /*30f0*/  IMAD.MOV.U32 R17, RZ, RZ, c[0x0][0x32c] ;  /* 0x0000cb00ff117624 */ /* 0x000fe200078e00ff */
[----:B------:R-:W-:-:S04]  /*3100*/  LOP3.LUT R24, RZ, R24, RZ, 0x33, !PT ;  /* 0x00000018ff187212 */ /* 0x000fc800078e33ff */
[----:B------:R-:W-:-:S13]  /*3110*/  ISETP.NE.AND P0, PT, R17, 0x1, PT ;  /* 0x000000011100780c */ /* 0x000fda0003f05270 */
[----:B------:R-:W-:-:S05]  /*3120*/  @P0 IMAD.HI.U32 R17, R24, c[0x0][0x330], RZ ;  /* 0x0000cc0018110a27 */ /* 0x000fca00078e00ff */
[----:B------:R-:W-:-:S04]  /*3130*/  @P0 SHF.R.U32.HI R24, RZ, c[0x0][0x334], R17 ;  /* 0x0000cd00ff180a19 */ /* 0x000fc80000011611 */
[----:B------:R-:W-:Y:S01]  /*3140*/  LOP3.LUT R24, RZ, R24, RZ, 0x33, !PT ;  /* 0x00000018ff187212 */ /* 0x000fe200078e33ff */
[----:B------:R-:W-:Y:S05]  /*3150*/  BRA `(.L_x_172) ;  /* 0x0000004000007947 */ /* 0x000fea0003800000 */
.L_x_171:
[----:B------:R-:W-:-:S04]  /*3160*/  MOV R17, c[0x0][0x32c] ;  /* 0x0000cb0000117a02 */ /* 0x000fc80000000f00 */
[----:B------:R-:W-:-:S13]  /*3170*/  ISETP.NE.AND P0, PT, R17, 0x1, PT ;  /* 0x000000011100780c */ /* 0x000fda0003f05270 */
[----:B------:R-:W-:-:S05]  /*3180*/  @P0 IMAD.HI.U32 R17, R24, c[0x0][0x330], RZ ;  /* 0x0000cc0018110a27 */ /* 0x000fca00078e00ff */
[----:B------:R-:W-:Y:S02]  /*3190*/  @P0 SHF.R.U32.HI R24, RZ, c[0x0][0x334], R17 ;  /* 0x0000cd00ff180a19 */ /* 0x000fe40000011611 */
.L_x_172:
[----:B------:R-:W-:Y:S05]  /*31a0*/  BSYNC B0 ;  /* 0x0000000000007941 */ /* 0x000fea0003800000 */
.L_x_170:
[----:B------:R-:W-:-:S04]  /*31b0*/  IMAD R17, R24, c[0x0][0x32c], -R81 ;  /* 0x0000cb0018117a24 */ /* 0x000fc800078e0a51 */
[----:B------:R-:W-:-:S05]  /*31c0*/  IMAD.IADD R17, R17, 0x1, -R212 ;  /* 0x0000000111117824 */ /* 0x000fca00078e0ad4 */
[----:B------:R-:W-:Y:S02]  /*31d0*/  IADD3 R24, R17, c[0x0][0x32c], RZ ;  /* 0x0000cb0011187a10 */ /* 0x000fe40007ffe0ff */
[----:B------:R-:W-:Y:S02]  /*31e0*/  IMNMX R22, R22, R17, !PT ;  /* 0x0000001116167217 */ /* 0x000fe40007800200 */
[----:B------:R-:W-:Y:S02]  /*31f0*/  IMNMX R23, R23, R24, PT ;  /* 0x0000001817177217 */ /* 0x000fe40003800200 */
.L_x_169:
[----:B--234-:R-:W-:Y:S01]  /*3200*/  ISETP.LT.AND P2, PT, RZ, UR21, PT ;  /* 0x00000015ff007c0c */ /* 0x01cfe2000bf41270 */
[----:B------:R-:W-:Y:S01]  /*3210*/  FMUL.FTZ R24, R14, c[0x0][0x320] ;  /* 0x0000c8000e187a20 */ /* 0x000fe20000410000 */
[----:B------:R-:W2:Y:S01]  /*3220*/  SHFL.IDX PT, R28, R21, 0x1, 0x1c1f ;  /* 0x003c1f00151c7f89 */ /* 0x000ea200000e0000 */
[----:B------:R-:W-:Y:S01]  /*3230*/  FMUL.FTZ R26, R26, c[0x0][0x320] ;  /* 0x0000c8001a1a7a20 */ /* 0x000fe20000410000 */
[----:B------:R-:W-:Y:S01]  /*3240*/  ISETP.GT.AND P0, PT, R22, RZ, P2 ;  /* 0x000000ff1600720c */ /* 0x000fe20001704270 */
[----:B------:R-:W-:Y:S02]  /*3250*/  FMUL.FTZ R27, R27, c[0x0][0x320] ;  /* 0x0000c8001b1b7a20 */ /* 0x000fe40000410000 */
[----:B------:R-:W-:Y:S01]  /*3260*/  FMUL.FTZ R67, R67, c[0x0][0x320] ;  /* 0x0000c80043437a20 */ /* 0x000fe20000410000 */
[----:B------:R-:W-:Y:S01]  /*3270*/  ISETP.LT.OR P0, PT, R23, 0x1, P0 ;  /* 0x000000011700780c */ /* 0x000fe20000701670 */
[----:B------:R-:W-:Y:S01]  /*3280*/  FMUL.FTZ R15, R15, c[0x0][0x320] ;  /* 0x0000c8000f0f7a20 */ /* 0x000fe20000410000 */
[----:B------:R-:W3:Y:S01]  /*3290*/  MUFU.TANH R24, R24 ;  /* 0x0000001800187308 */ /* 0x000ee20000002400 */
[----:B------:R-:W-:Y:S01]  /*32a0*/  FMUL.FTZ R74, R74, c[0x0][0x320] ;  /* 0x0000c8004a4a7a20 */ /* 0x000fe20000410000 */
[----:B------:R-:W-:Y:S01]  /*32b0*/  FSEL R17, R7, -INF , !P0 ;  /* 0xff80000007117808 */ /* 0x000fe20004000000 */
[----:B------:R-:W-:Y:S01]  /*32c0*/  FMUL.FTZ R7, R18, c[0x0][0x320] ;  /* 0x0000c80012077a20 */ /* 0x000fe20000410000 */
[----:B------:R-:W-:Y:S01]  /*32d0*/  ISETP.GT.AND P0, PT, R22, 0x1, P2 ;  /* 0x000000011600780c */ /* 0x000fe20001704270 */
[----:B------:R-:W-:-:S02]  /*32e0*/  FMUL.FTZ R75, R75, c[0x0][0x320] ;  /* 0x0000c8004b4b7a20 */ /* 0x000fc40000410000 */
[----:B------:R-:W-:Y:S01]  /*32f0*/  FMUL.FTZ R46, R46, c[0x0][0x320] ;  /* 0x0000c8002e2e7a20 */ /* 0x000fe20000410000 */
[----:B------:R-:W-:Y:S01]  /*3300*/  ISETP.LT.OR P0, PT, R23, 0x2, P0 ;  /* 0x000000021700780c */ /* 0x000fe20000701670 */
[----:B------:R-:W-:Y:S01]  /*3310*/  FMUL.FTZ R47, R47, c[0x0][0x320] ;  /* 0x0000c8002f2f7a20 */ /* 0x000fe20000410000 */
[----:B------:R4:W1:Y:S01]  /*3320*/  MUFU.TANH R163, R67 ;  /* 0x0000004300a37308 */ /* 0x0008620000002400 */
[----:B------:R-:W-:Y:S01]  /*3330*/  FMUL.FTZ R42, R42, c[0x0][0x320] ;  /* 0x0000c8002a2a7a20 */ /* 0x000fe20000410000 */
[----:B------:R-:W-:Y:S01]  /*3340*/  FSEL R20, R20, -INF , !P0 ;  /* 0xff80000014147808 */ /* 0x000fe20004000000 */
[----:B------:R-:W-:Y:S01]  /*3350*/  FMUL.FTZ R43, R43, c[0x0][0x320] ;  /* 0x0000c8002b2b7a20 */ /* 0x000fe20000410000 */
[----:B------:R-:W-:Y:S01]  /*3360*/  ISETP.GT.AND P0, PT, R22, 0x8, P2 ;  /* 0x000000081600780c */ /* 0x000fe20001704270 */
[----:B------:R-:W-:Y:S02]  /*3370*/  FMUL.FTZ R66, R66, c[0x0][0x320] ;  /* 0x0000c80042427a20 */ /* 0x000fe40000410000 */
[----:B--2---:R-:W-:Y:S01]  /*3380*/  IMAD.IADD R18, R13, 0x1, R28 ;  /* 0x000000010d127824 */ /* 0x004fe200078e021c */
[----:B------:R-:W-:Y:S01]  /*3390*/  ISETP.LT.OR P0, PT, R23, 0x9, P0 ;  /* 0x000000091700780c */ /* 0x000fe20000701670 */
[----:B------:R4:W2:Y:S03]  /*33a0*/  MUFU.TANH R25, R15 ;  /* 0x0000000f00197308 */ /* 0x0008a60000002400 */
[----:B-1----:R-:W-:-:S02]  /*33b0*/  FSEL R16, R16, -INF , !P0 ;  /* 0xff80000010107808 */ /* 0x002fc40004000000 */
[----:B------:R-:W-:Y:S02]  /*33c0*/  ISETP.GT.AND P0, PT, R22, 0x9, P2 ;  /* 0x000000091600780c */ /* 0x000fe40001704270 */
[----:B------:R-:W-:Y:S01]  /*33d0*/  IMNMX R21, R18, R9, PT ;  /* 0x0000000912157217 */ /* 0x000fe20003800200 */
[----:B------:R4:W1:Y:S01]  /*33e0*/  MUFU.TANH R171, R74 ;  /* 0x0000004a00ab7308 */ /* 0x0008620000002400 */
[----:B------:R-:W-:-:S04]  /*33f0*/  ISETP.LT.OR P0, PT, R23, 0xa, P0 ;  /* 0x0000000a1700780c */ /* 0x000fc80000701670 */
[----:B------:R-:W-:Y:S01]  /*3400*/  FSEL R14, R5, -INF , !P0 ;  /* 0xff800000050e7808 */ /* 0x000fe20004000000 */
[----:B------:R-:W-:Y:S01]  /*3410*/  FMUL.FTZ R5, R19, c[0x0][0x320] ;  /* 0x0000c80013057a20 */ /* 0x000fe20000410000 */
[----:B------:R-:W-:Y:S01]  /*3420*/  ISETP.GT.AND P0, PT, R22, 0x10, P2 ;  /* 0x000000101600780c */ /* 0x000fe20001704270 */
[----:B------:R-:W-:Y:S01]  /*3430*/  FMUL.FTZ R19, R51, c[0x0][0x320] ;  /* 0x0000c80033137a20 */ /* 0x000fe20000410000 */
[----:B------:R4:W1:Y:S02]  /*3440*/  MUFU.TANH R165, R75 ;  /* 0x0000004b00a57308 */ /* 0x0008640000002400 */
[----:B------:R-:W-:-:S04]  /*3450*/  ISETP.LT.OR P0, PT, R23, 0x11, P0 ;  /* 0x000000111700780c */ /* 0x000fc80000701670 */
[----:B------:R-:W-:Y:S02]  /*3460*/  FSEL R12, R12, -INF , !P0 ;  /* 0xff8000000c0c7808 */ /* 0x000fe40004000000 */
[----:B------:R-:W-:Y:S01]  /*3470*/  ISETP.GT.AND P0, PT, R22, 0x11, P2 ;  /* 0x000000111600780c */ /* 0x000fe20001704270 */
[----:B------:R-:W1:Y:S03]  /*3480*/  MUFU.TANH R5, R5 ;  /* 0x0000000500057308 */ /* 0x000e660000002400 */
[----:B------:R-:W-:-:S04]  /*3490*/  ISETP.LT.OR P0, PT, R23, 0x12, P0 ;  /* 0x000000121700780c */ /* 0x000fc80000701670 */
[----:B------:R-:W-:Y:S01]  /*34a0*/  FSEL R10, R10, -INF , !P0 ;  /* 0xff8000000a0a7808 */ /* 0x000fe20004000000 */
[----:B------:R-:W1:Y:S01]  /*34b0*/  MUFU.TANH R19, R19 ;  /* 0x0000001300137308 */ /* 0x000e620000002400 */
[----:B------:R-:W-:-:S04]  /*34c0*/  ISETP.GT.AND P0, PT, R22, 0x18, P2 ;  /* 0x000000181600780c */ /* 0x000fc80001704270 */
[----:B------:R-:W-:-:S03]  /*34d0*/  ISETP.LT.OR P0, PT, R23, 0x19, P0 ;  /* 0x000000191700780c */ /* 0x000fc60000701670 */
[----:B------:R4:W1:Y:S01]  /*34e0*/  MUFU.TANH R167, R46 ;  /* 0x0000002e00a77308 */ /* 0x0008620000002400 */
[----:B------:R-:W-:Y:S02]  /*34f0*/  FSEL R8, R8, -INF , !P0 ;  /* 0xff80000008087808 */ /* 0x000fe40004000000 */
[----:B------:R-:W-:-:S04]  /*3500*/  ISETP.GT.AND P0, PT, R22, 0x19, P2 ;  /* 0x000000191600780c */ /* 0x000fc80001704270 */
[----:B------:R-:W-:Y:S01]  /*3510*/  ISETP.LT.OR P0, PT, R23, 0x1a, P0 ;  /* 0x0000001a1700780c */ /* 0x000fe20000701670 */
[----:B------:R4:W1:Y:S03]  /*3520*/  MUFU.TANH R143, R47 ;  /* 0x0000002f008f7308 */ /* 0x0008660000002400 */
[----:B------:R-:W-:Y:S02]  /*3530*/  FSEL R6, R6, -INF , !P0 ;  /* 0xff80000006067808 */ /* 0x000fe40004000000 */
[----:B------:R-:W-:-:S03]  /*3540*/  ISETP.GT.AND P0, PT, R22, 0x20, P2 ;  /* 0x000000201600780c */ /* 0x000fc60001704270 */
[----:B------:R-:W1:Y:S01]  /*3550*/  MUFU.TANH R26, R26 ;  /* 0x0000001a001a7308 */ /* 0x000e620000002400 */
[----:B------:R-:W-:-:S04]  /*3560*/  ISETP.LT.OR P0, PT, R23, 0x21, P0 ;  /* 0x000000211700780c */ /* 0x000fc80000701670 */
[----:B------:R-:W-:Y:S02]  /*3570*/  FSEL R156, R156, -INF , !P0 ;  /* 0xff8000009c9c7808 */ /* 0x000fe40004000000 */
[----:B------:R-:W-:Y:S01]  /*3580*/  ISETP.GT.AND P0, PT, R22, 0x21, P2 ;  /* 0x000000211600780c */ /* 0x000fe20001704270 */
[----:B------:R-:W1:Y:S03]  /*3590*/  MUFU.TANH R27, R27 ;  /* 0x0000001b001b7308 */ /* 0x000e660000002400 */
[----:B------:R-:W-:-:S04]  /*35a0*/  ISETP.LT.OR P0, PT, R23, 0x22, P0 ;  /* 0x000000221700780c */ /* 0x000fc80000701670 */
[----:B------:R-:W-:Y:S01]  /*35b0*/  FSEL R164, R164, -INF , !P0 ;  /* 0xff800000a4a47808 */ /* 0x000fe20004000000 */
[----:B------:R4:W1:Y:S01]  /*35c0*/  MUFU.TANH R141, R42 ;  /* 0x0000002a008d7308 */ /* 0x0008620000002400 */
[----:B------:R-:W-:-:S04]  /*35d0*/  ISETP.GT.AND P0, PT, R22, 0x28, P2 ;  /* 0x000000281600780c */ /* 0x000fc80001704270 */
[----:B------:R-:W-:-:S03]  /*35e0*/  ISETP.LT.OR P0, PT, R23, 0x29, P0 ;  /* 0x000000291700780c */ /* 0x000fc60000701670 */
[----:B------:R4:W1:Y:S01]  /*35f0*/  MUFU.TANH R161, R43 ;  /* 0x0000002b00a17308 */ /* 0x0008620000002400 */
[----:B------:R-:W-:Y:S02]  /*3600*/  FSEL R162, R162, -INF , !P0 ;  /* 0xff800000a2a27808 */ /* 0x000fe40004000000 */
[----:B------:R-:W-:-:S04]  /*3610*/  ISETP.GT.AND P0, PT, R22, 0x29, P2 ;  /* 0x000000291600780c */ /* 0x000fc80001704270 */
[----:B------:R-:W-:Y:S01]  /*3620*/  ISETP.LT.OR P0, PT, R23, 0x2a, P0 ;  /* 0x0000002a1700780c */ /* 0x000fe20000701670 */
[----:B------:R-:W1:Y:S03]  /*3630*/  MUFU.TANH R7, R7 ;  /* 0x0000000700077308 */ /* 0x000e660000002400 */
[----:B------:R-:W-:Y:S02]  /*3640*/  FSEL R158, R158, -INF , !P0 ;  /* 0xff8000009e9e7808 */ /* 0x000fe40004000000 */
[----:B------:R-:W-:-:S03]  /*3650*/  ISETP.GT.AND P0, PT, R22, 0x30, P2 ;  /* 0x000000301600780c */ /* 0x000fc60001704270 */
[----:B------:R4:W1:Y:S01]  /*3660*/  MUFU.TANH R173, R66 ;  /* 0x0000004200ad7308 */ /* 0x0008620000002400 */
[----:B------:R-:W-:-:S04]  /*3670*/  ISETP.LT.OR P0, PT, R23, 0x31, P0 ;  /* 0x000000311700780c */ /* 0x000fc80000701670 */
[----:B------:R-:W-:Y:S02]  /*3680*/  FSEL R168, R168, -INF , !P0 ;  /* 0xff800000a8a87808 */ /* 0x000fe40004000000 */
[----:B------:R-:W-:-:S04]  /*3690*/  ISETP.GT.AND P0, PT, R22, 0x31, P2 ;  /* 0x000000311600780c */ /* 0x000fc80001704270 */
[----:B------:R-:W-:-:S04]  /*36a0*/  ISETP.LT.OR P0, PT, R23, 0x32, P0 ;  /* 0x000000321700780c */ /* 0x000fc80000701670 */
[----:B------:R-:W-:Y:S02]  /*36b0*/  FSEL R166, R166, -INF , !P0 ;  /* 0xff800000a6a67808 */ /* 0x000fe40004000000 */
[----:B------:R-:W-:-:S04]  /*36c0*/  ISETP.GT.AND P0, PT, R22, 0x38, P2 ;  /* 0x000000381600780c */ /* 0x000fc80001704270 */
[----:B------:R-:W-:-:S04]  /*36d0*/  ISETP.LT.OR P0, PT, R23, 0x39, P0 ;  /* 0x000000391700780c */ /* 0x000fc80000701670 */
[----:B------:R-:W-:Y:S02]  /*36e0*/  FSEL R142, R142, -INF , !P0 ;  /* 0xff8000008e8e7808 */ /* 0x000fe40004000000 */
[----:B------:R-:W-:Y:S01]  /*36f0*/  ISETP.GT.AND P0, PT, R22, 0x39, P2 ;  /* 0x000000391600780c */ /* 0x000fe20001704270 */
[----:B------:R-:W-:-:S03]  /*3700*/  IMAD.IADD R22, R11, 0x1, R28 ;  /* 0x000000010b167824 */ /* 0x000fc600078e021c */
[----:B------:R-:W-:-:S04]  /*3710*/  ISETP.LT.OR P0, PT, R23, 0x3a, P0 ;  /* 0x0000003a1700780c */ /* 0x000fc80000701670 */
[----:B------:R-:W-:Y:S02]  /*3720*/  FSEL R140, R140, -INF , !P0 ;  /* 0xff8000008c8c7808 */ /* 0x000fe40004000000 */
[----:B------:R-:W-:-:S13]  /*3730*/  PLOP3.LUT P0, PT, PT, PT, UP1, 0x40, 0x0 ;  /* 0x000000000000781c */ /* 0x000fda0003f0e818 */
[----:B------:R-:W-:Y:S05]  /*3740*/  @P0 BRA `(.L_x_173) ;  /* 0x0000016000000947 */ /* 0x000fea0003800000 */
[----:B-1234-:R-:W-:Y:S01]  /*3750*/  IMAD.U32 R9, RZ, RZ, UR10 ;  /* 0x0000000aff097e24 */ /* 0x01efe2000f8e00ff */
        /* <DEDUP_REMOVED lines=11> */
.L_x_175:
[----:B------:R-:W-:-:S04]  /*3810*/  MOV R9, c[0x0][0x32c] ;  /* 0x0000cb0000097a02 */ /* 0x000fc80000000f00 */
[----:B------:R-:W-:-:S13]  /*3820*/  ISETP.NE.AND P0, PT, R9, 0x1, PT ;  /* 0x000000010900780c */ /* 0x000fda0003f05270 */
[----:B------:R-:W-:-:S05]  /*3830*/  @P0 IMAD.HI.U32 R9, R28, c[0x0][0x330], RZ ;  /* 0x0000cc001c090a27 */ /* 0x000fca00078e00ff */
[----:B------:R-:W-:Y:S02]  /*3840*/  @P0 SHF.R.U32.HI R28, RZ, c[0x0][0x334], R9 ;  /* 0x0000cd00ff1c0a19 */ /* 0x000fe40000011609 */
.L_x_176:
[----:B------:R-:W-:Y:S05]  /*3850*/  BSYNC B0 ;  /* 0x0000000000007941 */ /* 0x000fea0003800000 */
.L_x_174:
[----:B------:R-:W-:-:S04]  /*3860*/  IMAD R9, R28, c[0x0][0x32c], -R81 ;  /* 0x0000cb001c097a24 */ /* 0x000fc800078e0a51 */
[----:B------:R-:W-:-:S05]  /*3870*/  IMAD.IADD R9, R9, 0x1, -R212 ;  /* 0x0000000109097824 */ /* 0x000fca00078e0ad4 */
[----:B------:R-:W-:Y:S02]  /*3880*/  IADD3 R18, R9, c[0x0][0x32c], RZ ;  /* 0x0000cb0009127a10 */ /* 0x000fe40007ffe0ff */
[----:B------:R-:W-:Y:S02]  /*3890*/  IMNMX R22, R22, R9, !PT ;  /* 0x0000000916167217 */ /* 0x000fe40007800200 */
[----:B------:R-:W-:Y:S02]  /*38a0*/  IMNMX R21, R21, R18, PT ;  /* 0x0000001215157217 */ /* 0x000fe40003800200 */
.L_x_173:
[----:B-1234-:R-:W-:Y:S01]  /*38b0*/  ISETP.GT.AND P0, PT, R22, 0x1, P2 ;  /* 0x000000011600780c */ /* 0x01efe20001704270 */
[----:B------:R-:W-:Y:S01]  /*38c0*/  IMAD.SHL.U32 R203, R4, 0x2, RZ ;  /* 0x0000000204cb7824 */ /* 0x000fe200078e00ff */
[----:B------:R-:W-:Y:S01]  /*38d0*/  FMNMX.FTZ R23, R17, R20, !PT ;  /* 0x0000001411177209 */ /* 0x000fe20007810000 */
[----:B------:R-:W-:Y:S01]  /*38e0*/  ULDC.64 UR4, c[0x0][0x2c8] ;  /* 0x0000b20000047ab9 */ /* 0x000fe20000000a00 */
[----:B------:R-:W-:Y:S01]  /*38f0*/  ISETP.LT.OR P0, PT, R21, 0x2, P0 ;  /* 0x000000021500780c */ /* 0x000fe20000701670 */
[--C-:B------:R-:W-:Y:S01]  /*3900*/  IMAD R197, R3, 0x2, R203.reuse ;  /* 0x0000000203c57824 */ /* 0x100fe200078e02cb */
[----:B------:R-:W-:Y:S01]  /*3910*/  FMNMX.FTZ R23, R16, R23, !PT ;  /* 0x0000001710177209 */ /* 0x000fe20007810000 */
[----:B------:R-:W-:Y:S01]  /*3920*/  LDSM.16.MT88.4 R40, [R203+0x2100] ;  /* 0x00210000cb28783b */ /* 0x000fe20000004200 */
[----:B------:R-:W-:Y:S01]  /*3930*/  FSEL R19, R19, -INF , !P0 ;  /* 0xff80000013137808 */ /* 0x000fe20004000000 */
[----:B------:R-:W-:Y:S01]  /*3940*/  IMAD R198, R2, 0x2, R203 ;  /* 0x0000000202c67824 */ /* 0x000fe200078e02cb */
[----:B------:R-:W-:Y:S01]  /*3950*/  ISETP.GT.AND P0, PT, R22, 0x8, P2 ;  /* 0x000000081600780c */ /* 0x000fe20001704270 */
[----:B------:R-:W-:Y:S01]  /*3960*/  LDSM.16.MT88.4 R56, [R197+0x2100] ;  /* 0x00210000c538783b */ /* 0x000fe20000004200 */
[----:B------:R-:W-:Y:S01]  /*3970*/  FMNMX.FTZ R23, R14, R23, !PT ;  /* 0x000000170e177209 */ /* 0x000fe20007810000 */
[----:B------:R-:W-:Y:S01]  /*3980*/  IMAD R196, R3, 0x2, R198 ;  /* 0x0000000203c47824 */ /* 0x000fe200078e02c6 */
[----:B------:R-:W-:Y:S01]  /*3990*/  ISETP.LT.OR P0, PT, R21, 0x9, P0 ;  /* 0x000000091500780c */ /* 0x000fe20000701670 */
[----:B------:R-:W-:Y:S01]  /*39a0*/  LDSM.16.MT88.4 R124, [R203+0x100] ;  /* 0x00010000cb7c783b */ /* 0x000fe20000004200 */
[----:B------:R-:W-:Y:S01]  /*39b0*/  FMNMX.FTZ R23, R12, R23, !PT ;  /* 0x000000170c177209 */ /* 0x000fe20007810000 */
[----:B------:R-:W-:Y:S01]  /*39c0*/  UIMAD.WIDE.U32 UR26, UR25, UR4, URZ ;  /* 0x00000004191a72a5 */ /* 0x000fe2000f8e003f */
[----:B------:R-:W-:Y:S01]  /*39d0*/  FSEL R7, R7, -INF , !P0 ;  /* 0xff80000007077808 */ /* 0x000fe20004000000 */
[----:B------:R-:W-:Y:S01]  /*39e0*/  LDSM.16.MT88.4 R116, [R198+0x100] ;  /* 0x00010000c674783b */ /* 0x000fe20000004200 */
[----:B------:R-:W-:Y:S01]  /*39f0*/  ISETP.GT.AND P0, PT, R22, 0x9, P2 ;  /* 0x000000091600780c */ /* 0x000fe20001704270 */
[----:B------:R-:W-:Y:S01]  /*3a00*/  @UP2 USHF.R.U32.HI UR25, URZ, UR5, UR27 ;  /* 0x000000053f192299 */ /* 0x000fe2000801161b */
[----:B------:R-:W-:Y:S01]  /*3a10*/  FMNMX.FTZ R23, R10, R23, !PT ;  /* 0x000000170a177209 */ /* 0x000fe20007810000 */
[----:B------:R-:W-:Y:S01]  /*3a20*/  LDSM.16.MT88.4 R108, [R197+0x100] ;  /* 0x00010000c56c783b */ /* 0x000fe20000004200 */
[----:B------:R-:W-:Y:S01]  /*3a30*/  ISETP.LT.OR P0, PT, R21, 0xa, P0 ;  /* 0x0000000a1500780c */ /* 0x000fe20000701670 */
[----:B------:R-:W-:Y:S01]  /*3a40*/  UIADD3 UR4, UR24, UR25, URZ ;  /* 0x0000001918047290 */ /* 0x000fe2000fffe03f */
[----:B------:R-:W-:Y:S01]  /*3a50*/  FMNMX.FTZ R23, R8, R23, !PT ;  /* 0x0000001708177209 */ /* 0x000fe20007810000 */
[----:B------:R-:W-:Y:S01]  /*3a60*/  LDSM.16.MT88.4 R100, [R196+0x100] ;  /* 0x00010000c464783b */ /* 0x000fe20000004200 */
[----:B------:R-:W-:Y:S01]  /*3a70*/  FSEL R5, R5, -INF , !P0 ;  /* 0xff80000005057808 */ /* 0x000fe20004000000 */
[----:B------:R-:W-:Y:S01]  /*3a80*/  ULDC UR25, c[0x0][0x328] ;  /* 0x0000ca0000197ab9 */ /* 0x000fe20000000800 */
[----:B------:R-:W-:Y:S01]  /*3a90*/  ISETP.GT.AND P0, PT, R22, 0x10, P2 ;  /* 0x000000101600780c */ /* 0x000fe20001704270 */
[----:B------:R-:W-:Y:S01]  /*3aa0*/  LDSM.16.MT88.4 R48, [R198+0x2100] ;  /* 0x00210000c630783b */ /* 0x000fe20000004200 */
[----:B------:R-:W-:Y:S01]  /*3ab0*/  FMNMX.FTZ R23, R6, R23, !PT ;  /* 0x0000001706177209 */ /* 0x000fe20007810000 */
[----:B------:R-:W-:Y:S01]  /*3ac0*/  UIADD3 UR21, UR21, -0x2, URZ ;  /* 0xfffffffe15157890 */ /* 0x000fe2000fffe03f */
[----:B------:R-:W-:Y:S01]  /*3ad0*/  ISETP.LT.OR P0, PT, R21, 0x11, P0 ;  /* 0x000000111500780c */ /* 0x000fe20000701670 */
[----:B------:R-:W-:Y:S01]  /*3ae0*/  LDSM.16.MT88.4 R64, [R196+0x2100] ;  /* 0x00210000c440783b */ /* 0x000fe20000004200 */
[----:B------:R-:W-:Y:S01]  /*3af0*/  FMNMX.FTZ R23, R156, R23, !PT ;  /* 0x000000179c177209 */ /* 0x000fe20007810000 */
[----:B------:R-:W-:Y:S01]  /*3b00*/  UIADD3 UR25, UR4, UR25, URZ ;  /* 0x0000001904197290 */ /* 0x000fe2000fffe03f */
[----:B------:R-:W-:Y:S01]  /*3b10*/  FSEL R15, R24, -INF , !P0 ;  /* 0xff800000180f7808 */ /* 0x000fe20004000000 */
[----:B------:R-:W-:Y:S01]  /*3b20*/  LDSM.16.MT88.4 R72, [R203+0x4100] ;  /* 0x00410000cb48783b */ /* 0x000fe20000004200 */
[----:B------:R-:W-:-:S02]  /*3b30*/  ISETP.GT.AND P0, PT, R22, 0x11, P2 ;  /* 0x000000111600780c */ /* 0x000fc40001704270 */
[----:B------:R-:W-:Y:S01]  /*3b40*/  FMNMX.FTZ R23, R164, R23, !PT ;  /* 0x00000017a4177209 */ /* 0x000fe20007810000 */
[----:B------:R-:W-:Y:S01]  /*3b50*/  LDSM.16.MT88.4 R80, [R198+0x4100] ;  /* 0x00410000c650783b */ /* 0x000fe20000004200 */
[----:B------:R-:W-:Y:S02]  /*3b60*/  ISETP.LT.OR P0, PT, R21, 0x12, P0 ;  /* 0x000000121500780c */ /* 0x000fe40000701670 */
[----:B------:R-:W-:Y:S01]  /*3b70*/  FMNMX.FTZ R23, R162, R23, !PT ;  /* 0x00000017a2177209 */ /* 0x000fe20007810000 */
[----:B------:R-:W-:Y:S01]  /*3b80*/  LDSM.16.MT88.4 R88, [R197+0x4100] ;  /* 0x00410000c558783b */ /* 0x000fe20000004200 */
[----:B------:R-:W-:Y:S02]  /*3b90*/  FSEL R13, R25, -INF , !P0 ;  /* 0xff800000190d7808 */ /* 0x000fe40004000000 */
[----:B------:R-:W-:Y:S01]  /*3ba0*/  ISETP.GT.AND P0, PT, R22, 0x18, P2 ;  /* 0x000000181600780c */ /* 0x000fe20001704270 */
[----:B------:R-:W-:Y:S01]  /*3bb0*/  LDSM.16.MT88.4 R136, [R198+0x900] ;  /* 0x00090000c688783b */ /* 0x000fe20000004200 */
[----:B------:R-:W-:-:S02]  /*3bc0*/  FMNMX.FTZ R23, R158, R23, !PT ;  /* 0x000000179e177209 */ /* 0x000fc40007810000 */
[C---:B------:R-:W-:Y:S01]  /*3bd0*/  ISETP.LT.OR P0, PT, R21.reuse, 0x19, P0 ;  /* 0x000000191500780c */ /* 0x040fe20000701670 */
[----:B------:R-:W-:Y:S01]  /*3be0*/  LDSM.16.MT88.4 R32, [R197+0x900] ;  /* 0x00090000c520783b */ /* 0x000fe20000004200 */
[----:B------:R-:W-:Y:S02]  /*3bf0*/  FMNMX.FTZ R23, R168, R23, !PT ;  /* 0x00000017a8177209 */ /* 0x000fe40007810000 */
[----:B------:R-:W-:Y:S01]  /*3c00*/  FSEL R11, R26, -INF , !P0 ;  /* 0xff8000001a0b7808 */ /* 0x000fe20004000000 */
[----:B------:R-:W-:Y:S01]  /*3c10*/  LDSM.16.MT88.4 R28, [R196+0x900] ;  /* 0x00090000c41c783b */ /* 0x000fe20000004200 */
[----:B------:R-:W-:Y:S02]  /*3c20*/  ISETP.GT.AND P0, PT, R22, 0x19, P2 ;  /* 0x000000191600780c */ /* 0x000fe40001704270 */
[----:B------:R-:W-:Y:S02]  /*3c30*/  FMNMX.FTZ R23, R166, R23, !PT ;  /* 0x00000017a6177209 */ /* 0x000fe40007810000 */
[----:B------:R-:W-:-:S02]  /*3c40*/  ISETP.LT.OR P0, PT, R21, 0x1a, P0 ;  /* 0x0000001a1500780c */ /* 0x000fc40000701670 */
[----:B------:R-:W-:Y:S02]  /*3c50*/  FMNMX.FTZ R23, R142, R23, !PT ;  /* 0x000000178e177209 */ /* 0x000fe40007810000 */
[----:B------:R-:W-:Y:S02]  /*3c60*/  FSEL R9, R27, -INF , !P0 ;  /* 0xff8000001b097808 */ /* 0x000fe40004000000 */
[----:B------:R-:W-:Y:S02]  /*3c70*/  ISETP.GT.AND P0, PT, R22, 0x20, P2 ;  /* 0x000000201600780c */ /* 0x000fe40001704270 */
[----:B------:R-:W-:Y:S02]  /*3c80*/  FMNMX.FTZ R23, R140, R23, !PT ;  /* 0x000000178c177209 */ /* 0x000fe40007810000 */
[----:B------:R-:W-:-:S04]  /*3c90*/  ISETP.LT.OR P0, PT, R21, 0x21, P0 ;  /* 0x000000211500780c */ /* 0x000fc80000701670 */
[----:B------:R-:W-:Y:S02]  /*3ca0*/  FSEL R173, R173, -INF , !P0 ;  /* 0xff800000adad7808 */ /* 0x000fe40004000000 */
[----:B------:R-:W-:-:S04]  /*3cb0*/  ISETP.GT.AND P0, PT, R22, 0x21, P2 ;  /* 0x000000211600780c */ /* 0x000fc80001704270 */
[----:B------:R-:W-:-:S04]  /*3cc0*/  ISETP.LT.OR P0, PT, R21, 0x22, P0 ;  /* 0x000000221500780c */ /* 0x000fc80000701670 */
[----:B------:R-:W-:Y:S02]  /*3cd0*/  FSEL R163, R163, -INF , !P0 ;  /* 0xff800000a3a37808 */ /* 0x000fe40004000000 */
[----:B------:R-:W-:-:S04]  /*3ce0*/  ISETP.GT.AND P0, PT, R22, RZ, P2 ;  /* 0x000000ff1600720c */ /* 0x000fc80001704270 */
[----:B------:R-:W-:-:S04]  /*3cf0*/  ISETP.LT.OR P0, PT, R21, 0x1, P0 ;  /* 0x000000011500780c */ /* 0x000fc80000701670 */
[----:B------:R-:W-:Y:S02]  /*3d00*/  FSEL R18, R0, -INF , !P0 ;  /* 0xff80000000127808 */ /* 0x000fe40004000000 */
[----:B------:R-:W-:Y:S01]  /*3d10*/  ISETP.GT.AND P0, PT, R22, 0x28, P2 ;  /* 0x000000281600780c */ /* 0x000fe20001704270 */
[----:B------:R-:W1:Y:S01]  /*3d20*/  SHFL.BFLY PT, R0, R23, 0x2, 0x1f ;  /* 0x0c401f0017007f89 */ /* 0x000e6200000e0000 */
[----:B------:R-:W-:Y:S02]  /*3d30*/  FMNMX.FTZ R24, R18, R19, !PT ;  /* 0x0000001312187209 */ /* 0x000fe40007810000 */
[----:B------:R-:W-:Y:S02]  /*3d40*/  ISETP.LT.OR P0, PT, R21, 0x29, P0 ;  /* 0x000000291500780c */ /* 0x000fe40000701670 */
[----:B------:R-:W-:Y:S02]  /*3d50*/  FMNMX.FTZ R24, R7, R24, !PT ;  /* 0x0000001807187209 */ /* 0x000fe40007810000 */
[----:B------:R-:W-:-:S02]  /*3d60*/  FSEL R171, R171, -INF , !P0 ;  /* 0xff800000abab7808 */ /* 0x000fc40004000000 */
[----:B------:R-:W-:Y:S02]  /*3d70*/  FMNMX.FTZ R24, R5, R24, !PT ;  /* 0x0000001805187209 */ /* 0x000fe40007810000 */
[----:B------:R-:W-:Y:S02]  /*3d80*/  ISETP.GT.AND P0, PT, R22, 0x29, P2 ;  /* 0x000000291600780c */ /* 0x000fe40001704270 */
        /* <DEDUP_REMOVED lines=10> */
[C---:B------:R-:W-:Y:S02]  /*3e30*/  ISETP.GT.AND P0, PT, R22.reuse, 0x31, P2 ;  /* 0x000000311600780c */ /* 0x040fe40001704270 */
[----:B------:R-:W-:Y:S02]  /*3e40*/  FMNMX.FTZ R24, R163, R24, !PT ;  /* 0x00000018a3187209 */ /* 0x000fe40007810000 */
[----:B------:R-:W-:Y:S02]  /*3e50*/  ISETP.LT.OR P0, PT, R21, 0x32, P0 ;  /* 0x000000321500780c */ /* 0x000fe40000701670 */
[----:B------:R-:W-:Y:S02]  /*3e60*/  FMNMX.FTZ R24, R171, R24, !PT ;  /* 0x00000018ab187209 */ /* 0x000fe40007810000 */
[----:B------:R-:W-:Y:S02]  /*3e70*/  FSEL R143, R143, -INF , !P0 ;  /* 0xff8000008f8f7808 */ /* 0x000fe40004000000 */
[----:B------:R-:W-:-:S02]  /*3e80*/  ISETP.GT.AND P0, PT, R22, 0x38, P2 ;  /* 0x000000381600780c */ /* 0x000fc40001704270 */
[----:B------:R-:W-:Y:S02]  /*3e90*/  FMNMX.FTZ R24, R165, R24, !PT ;  /* 0x00000018a5187209 */ /* 0x000fe40007810000 */
[----:B------:R-:W-:Y:S02]  /*3ea0*/  ISETP.GT.AND P2, PT, R22, 0x39, P2 ;  /* 0x000000391600780c */ /* 0x000fe40001744270 */
[----:B------:R-:W-:Y:S02]  /*3eb0*/  ISETP.LT.OR P0, PT, R21, 0x39, P0 ;  /* 0x000000391500780c */ /* 0x000fe40000701670 */
[----:B------:R-:W-:Y:S02]  /*3ec0*/  FMNMX.FTZ R22, R167, R24, !PT ;  /* 0x00000018a7167209 */ /* 0x000fe40007810000 */
[----:B------:R-:W-:Y:S01]  /*3ed0*/  ISETP.LT.OR P2, PT, R21, 0x3a, P2 ;  /* 0x0000003a1500780c */ /* 0x000fe20001741670 */
[----:B------:R-:W-:Y:S01]  /*3ee0*/  LDSM.16.MT88.4 R24, [R198+0x2900] ;  /* 0x00290000c618783b */ /* 0x000fe20000004200 */
[----:B------:R-:W-:-:S02]  /*3ef0*/  FSEL R141, R141, -INF , !P0 ;  /* 0xff8000008d8d7808 */ /* 0x000fc40004000000 */
[----:B------:R-:W-:Y:S02]  /*3f00*/  FMNMX.FTZ R22, R143, R22, !PT ;  /* 0x000000168f167209 */ /* 0x000fe40007810000 */
[----:B------:R-:W-:Y:S02]  /*3f10*/  FSEL R161, R161, -INF , !P2 ;  /* 0xff800000a1a17808 */ /* 0x000fe40005000000 */
[----:B------:R-:W-:Y:S02]  /*3f20*/  FMNMX.FTZ R22, R141, R22, !PT ;  /* 0x000000168d167209 */ /* 0x000fe40007810000 */
[----:B-1----:R-:W-:Y:S02]  /*3f30*/  FMNMX.FTZ R23, R23, R0, !PT ;  /* 0x0000000017177209 */ /* 0x002fe40007810000 */
[----:B------:R-:W-:-:S03]  /*3f40*/  FMNMX.FTZ R22, R161, R22, !PT ;  /* 0x00000016a1167209 */ /* 0x000fc60007810000 */
[----:B------:R-:W1:Y:S04]  /*3f50*/  SHFL.BFLY PT, R0, R23, 0x1, 0x1f ;  /* 0x0c201f0017007f89 */ /* 0x000e6800000e0000 */
[----:B------:R-:W2:Y:S01]  /*3f60*/  SHFL.BFLY PT, R21, R22, 0x2, 0x1f ;  /* 0x0c401f0016157f89 */ /* 0x000ea200000e0000 */
[----:B-1----:R-:W-:Y:S02]  /*3f70*/  FMNMX.FTZ R0, R23, R0, !PT ;  /* 0x0000000017007209 */ /* 0x002fe40007810000 */
[----:B--2---:R-:W-:-:S03]  /*3f80*/  FMNMX.FTZ R21, R22, R21, !PT ;  /* 0x0000001516157209 */ /* 0x004fc60007810000 */
[C---:B------:R-:W-:Y:S01]  /*3f90*/  FMUL.FTZ R169, R0.reuse, c[0x0][0x2d0] ;  /* 0x0000b40000a97a20 */ /* 0x040fe20000410000 */
[----:B------:R-:W-:Y:S01]  /*3fa0*/  FSETP.NEU.FTZ.AND P0, PT, R0, -INF , PT ;  /* 0xff8000000000780b */ /* 0x000fe20003f1d000 */
[----:B------:R-:W1:Y:S03]  /*3fb0*/  SHFL.BFLY PT, R132, R21, 0x1, 0x1f ;  /* 0x0c201f0015847f89 */ /* 0x000e6600000e0000 */
[----:B------:R-:W-:-:S05]  /*3fc0*/  FSEL R169, R169, RZ, P0 ;  /* 0x000000ffa9a97208 */ /* 0x000fca0000000000 */
[--C-:B------:R-:W-:Y:S02]  /*3fd0*/  FFMA.FTZ R155, R17, c[0x0][0x2d0], -R169.reuse ;  /* 0x0000b400119b7a23 */ /* 0x100fe400000108a9 */
[--C-:B------:R-:W-:Y:S02]  /*3fe0*/  FFMA.FTZ R154, R20, c[0x0][0x2d0], -R169.reuse ;  /* 0x0000b400149a7a23 */ /* 0x100fe400000108a9 */
[--C-:B------:R-:W-:Y:S02]  /*3ff0*/  FFMA.FTZ R153, R16, c[0x0][0x2d0], -R169.reuse ;  /* 0x0000b40010997a23 */ /* 0x100fe400000108a9 */
[--C-:B------:R-:W-:Y:S01]  /*4000*/  FFMA.FTZ R148, R14, c[0x0][0x2d0], -R169.reuse ;  /* 0x0000b4000e947a23 */ /* 0x100fe200000108a9 */
[----:B------:R-:W-:Y:S01]  /*4010*/  MUFU.EX2 R155, R155 ;  /* 0x0000009b009b7308 */ /* 0x000fe20000000800 */
[--C-:B------:R-:W-:Y:S02]  /*4020*/  FFMA.FTZ R135, R6, c[0x0][0x2d0], -R169.reuse ;  /* 0x0000b40006877a23 */ /* 0x100fe400000108a9 */
[----:B------:R-:W-:-:S02]  /*4030*/  FFMA.FTZ R147, R10, c[0x0][0x2d0], -R169 ;  /* 0x0000b4000a937a23 */ /* 0x000fc400000108a9 */
[--C-:B------:R-:W-:Y:S02]  /*4040*/  FFMA.FTZ R146, R8, c[0x0][0x2d0], -R169.reuse ;  /* 0x0000b40008927a23 */ /* 0x100fe400000108a9 */
[--C-:B------:R-:W-:Y:S01]  /*4050*/  FFMA.FTZ R152, R12, c[0x0][0x2d0], -R169.reuse ;  /* 0x0000b4000c987a23 */ /* 0x100fe200000108a9 */
[----:B------:R-:W2:Y:S01]  /*4060*/  MUFU.EX2 R154, R154 ;  /* 0x0000009a009a7308 */ /* 0x000ea20000000800 */
[--C-:B------:R-:W-:Y:S01]  /*4070*/  FFMA.FTZ R159, R164, c[0x0][0x2d0], -R169.reuse ;  /* 0x0000b400a49f7a23 */ /* 0x100fe200000108a9 */
[----:B-1----:R-:W-:Y:S01]  /*4080*/  FMNMX.FTZ R132, R21, R132, !PT ;  /* 0x0000008415847209 */ /* 0x002fe20007810000 */
[--C-:B------:R-:W-:Y:S01]  /*4090*/  FFMA.FTZ R157, R162, c[0x0][0x2d0], -R169.reuse ;  /* 0x0000b400a29d7a23 */ /* 0x100fe200000108a9 */
[----:B------:R-:W-:Y:S01]  /*40a0*/  LDSM.16.MT88.4 R20, [R203+0x900] ;  /* 0x00090000cb14783b */ /* 0x000fe20000004200 */
[--C-:B------:R-:W-:Y:S01]  /*40b0*/  FFMA.FTZ R156, R156, c[0x0][0x2d0], -R169.reuse ;  /* 0x0000b4009c9c7a23 */ /* 0x100fe200000108a9 */
[C---:B------:R-:W-:Y:S01]  /*40c0*/  FSETP.NEU.FTZ.AND P0, PT, R132.reuse, -INF , PT ;  /* 0xff8000008400780b */ /* 0x040fe20003f1d000 */
[----:B------:R-:W-:Y:S01]  /*40d0*/  FMUL.FTZ R160, R132, c[0x0][0x2d0] ;  /* 0x0000b40084a07a20 */ /* 0x000fe20000410000 */
[----:B------:R-:W-:Y:S01]  /*40e0*/  MUFU.EX2 R153, R153 ;  /* 0x0000009900997308 */ /* 0x000fe20000000800 */
[----:B------:R-:W-:-:S02]  /*40f0*/  FFMA.FTZ R158, R158, c[0x0][0x2d0], -R169 ;  /* 0x0000b4009e9e7a23 */ /* 0x000fc400000108a9 */
[----:B------:R-:W-:Y:S01]  /*4100*/  FFMA.FTZ R168, R168, c[0x0][0x2d0], -R169 ;  /* 0x0000b400a8a87a23 */ /* 0x000fe200000108a9 */
[----:B------:R-:W-:Y:S02]  /*4110*/  FSEL R160, R160, RZ, P0 ;  /* 0x000000ffa0a07208 */ /* 0x000fe40000000000 */
[----:B------:R-:W-:Y:S02]  /*4120*/  PLOP3.LUT P0, PT, PT, PT, UP1, 0x40, 0x0 ;  /* 0x000000000000781c */ /* 0x000fe40003f0e818 */
[----:B------:R-:W1:Y:S01]  /*4130*/  MUFU.EX2 R148, R148 ;  /* 0x0000009400947308 */ /* 0x000e620000000800 */
[--C-:B------:R-:W-:Y:S01]  /*4140*/  FFMA.FTZ R149, R18, c[0x0][0x2d0], -R160.reuse ;  /* 0x0000b40012957a23 */ /* 0x100fe200000108a0 */
[----:B--2---:R-:W-:Y:S01]  /*4150*/  F2FP.BF16.PACK_AB R96, R154, R155 ;  /* 0x0000009b9a60723e */ /* 0x004fe200000010ff */
[--C-:B------:R-:W-:Y:S02]  /*4160*/  FFMA.FTZ R150, R19, c[0x0][0x2d0], -R160.reuse ;  /* 0x0000b40013967a23 */ /* 0x100fe400000108a0 */
[--C-:B------:R-:W-:Y:S01]  /*4170*/  FFMA.FTZ R151, R7, c[0x0][0x2d0], -R160.reuse ;  /* 0x0000b40007977a23 */ /* 0x100fe200000108a0 */
[----:B------:R-:W-:Y:S01]  /*4180*/  LDSM.16.MT88.4 R16, [R197+0x2900] ;  /* 0x00290000c510783b */ /* 0x000fe20000004200 */
[--C-:B------:R-:W-:Y:S01]  /*4190*/  FFMA.FTZ R144, R5, c[0x0][0x2d0], -R160.reuse ;  /* 0x0000b40005907a23 */ /* 0x100fe200000108a0 */
[----:B------:R-:W-:Y:S01]  /*41a0*/  MUFU.EX2 R149, R149 ;  /* 0x0000009500957308 */ /* 0x000fe20000000800 */
[--C-:B------:R-:W-:Y:S01]  /*41b0*/  FFMA.FTZ R3, R11, c[0x0][0x2d0], -R160.reuse ;  /* 0x0000b4000b037a23 */ /* 0x100fe200000108a0 */
[----:B------:R-:W2:Y:S01]  /*41c0*/  LDSM.16.MT88.4 R4, [R196+0x4100] ;  /* 0x00410000c404783b */ /* 0x000ea20000004200 */
[----:B------:R-:W-:-:S02]  /*41d0*/  FFMA.FTZ R2, R9, c[0x0][0x2d0], -R160 ;  /* 0x0000b40009027a23 */ /* 0x000fc400000108a0 */
[--C-:B------:R-:W-:Y:S01]  /*41e0*/  FFMA.FTZ R145, R15, c[0x0][0x2d0], -R160.reuse ;  /* 0x0000b4000f917a23 */ /* 0x100fe200000108a0 */
[----:B------:R-:W3:Y:S01]  /*41f0*/  LDSM.16.MT88.4 R8, [R203+0x2900] ;  /* 0x00290000cb08783b */ /* 0x000ee20000004200 */
[--C-:B------:R-:W-:Y:S01]  /*4200*/  FFMA.FTZ R134, R13, c[0x0][0x2d0], -R160.reuse ;  /* 0x0000b4000d867a23 */ /* 0x100fe200000108a0 */
[----:B------:R-:W4:Y:S01]  /*4210*/  MUFU.EX2 R150, R150 ;  /* 0x0000009600967308 */ /* 0x000f220000000800 */
[----:B-1----:R-:W-:Y:S01]  /*4220*/  F2FP.BF16.PACK_AB R98, R148, R153 ;  /* 0x000000999462723e */ /* 0x002fe200000010ff */
[----:B------:R-:W1:Y:S01]  /*4230*/  LDSM.16.MT88.4 R12, [R196+0x2900] ;  /* 0x00290000c40c783b */ /* 0x000e620000004200 */
[--C-:B------:R-:W-:Y:S02]  /*4240*/  FFMA.FTZ R162, R173, c[0x0][0x2d0], -R160.reuse ;  /* 0x0000b400ada27a23 */ /* 0x100fe400000108a0 */
[--C-:B------:R-:W-:Y:S02]  /*4250*/  FFMA.FTZ R163, R163, c[0x0][0x2d0], -R160.reuse ;  /* 0x0000b400a3a37a23 */ /* 0x100fe400000108a0 */
[--C-:B------:R-:W-:Y:S01]  /*4260*/  FFMA.FTZ R164, R171, c[0x0][0x2d0], -R160.reuse ;  /* 0x0000b400aba47a23 */ /* 0x100fe200000108a0 */
[----:B------:R-:W-:Y:S01]  /*4270*/  MUFU.EX2 R151, R151 ;  /* 0x0000009700977308 */ /* 0x000fe20000000800 */
[----:B------:R-:W-:-:S02]  /*4280*/  FFMA.FTZ R165, R165, c[0x0][0x2d0], -R160 ;  /* 0x0000b400a5a57a23 */ /* 0x000fc400000108a0 */
[--C-:B------:R-:W-:Y:S02]  /*4290*/  FFMA.FTZ R171, R166, c[0x0][0x2d0], -R169.reuse ;  /* 0x0000b400a6ab7a23 */ /* 0x100fe400000108a9 */
[--C-:B------:R-:W-:Y:S02]  /*42a0*/  FFMA.FTZ R166, R142, c[0x0][0x2d0], -R169.reuse ;  /* 0x0000b4008ea67a23 */ /* 0x100fe400000108a9 */
[----:B------:R-:W-:Y:S01]  /*42b0*/  FFMA.FTZ R169, R140, c[0x0][0x2d0], -R169 ;  /* 0x0000b4008ca97a23 */ /* 0x000fe200000108a9 */
[----:B------:R-:W5:Y:S01]  /*42c0*/  MUFU.EX2 R144, R144 ;  /* 0x0000009000907308 */ /* 0x000f620000000800 */
[----:B----4-:R-:W-:Y:S01]  /*42d0*/  F2FP.BF16.PACK_AB R97, R150, R149 ;  /* 0x000000959661723e */ /* 0x010fe200000010ff */
[--C-:B------:R-:W-:Y:S02]  /*42e0*/  FFMA.FTZ R167, R167, c[0x0][0x2d0], -R160.reuse ;  /* 0x0000b400a7a77a23 */ /* 0x100fe400000108a0 */
[--C-:B------:R-:W-:Y:S02]  /*42f0*/  FFMA.FTZ R170, R143, c[0x0][0x2d0], -R160.reuse ;  /* 0x0000b4008faa7a23 */ /* 0x100fe400000108a0 */
[----:B------:R-:W-:-:S02]  /*4300*/  FFMA.FTZ R172, R141, c[0x0][0x2d0], -R160 ;  /* 0x0000b4008dac7a23 */ /* 0x000fc400000108a0 */
[----:B------:R-:W-:Y:S01]  /*4310*/  MUFU.EX2 R152, R152 ;  /* 0x0000009800987308 */ /* 0x000fe20000000800 */
[----:B------:R-:W-:Y:S01]  /*4320*/  FFMA.FTZ R215, R161, c[0x0][0x2d0], -R160 ;  /* 0x0000b400a1d77a23 */ /* 0x000fe200000108a0 */
[----:B------:R-:W-:Y:S01]  /*4330*/  LDSM.16.MT88.4 R140, [R198+0x1900] ;  /* 0x00190000c68c783b */ /* 0x000fe20000004200 */
[----:B------:R-:W-:Y:S02]  /*4340*/  FADD.FTZ R154, R155, R154 ;  /* 0x0000009a9b9a7221 */ /* 0x000fe40000010000 */
[----:B------:R-:W-:Y:S02]  /*4350*/  FADD.FTZ R150, R149, R150 ;  /* 0x0000009695967221 */ /* 0x000fe40000010000 */
[----:B------:R-:W-:Y:S01]  /*4360*/  FADD.FTZ R153, R153, R154 ;  /* 0x0000009a99997221 */ /* 0x000fe20000010000 */
[----:B-----5:R-:W-:Y:S01]  /*4370*/  F2FP.BF16.PACK_AB R99, R144, R151 ;  /* 0x000000979063723e */ /* 0x020fe200000010ff */
[----:B------:R-:W4:Y:S01]  /*4380*/  MUFU.EX2 R147, R147 ;  /* 0x0000009300937308 */ /* 0x000f220000000800 */
[----:B------:R-:W-:-:S02]  /*4390*/  FADD.FTZ R151, R151, R150 ;  /* 0x0000009697977221 */ /* 0x000fc40000010000 */
        /* <DEDUP_REMOVED lines=46> */
[C---:B--2---:R-:W-:Y:S07]  /*4680*/  HMMA.16816.F32.BF16 R92, R96.reuse, R4, RZ ;  /* 0x00000004605c723c */ /* 0x044fee00000418ff */
[----:B----4-:R-:W-:Y:S01]  /*4690*/  F2FP.BF16.PACK_AB R4, R147, R152 ;  /* 0x000000989304723e */ /* 0x010fe200000010ff */
[----:B------:R-:W-:Y:S01]  /*46a0*/  HMMA.16816.F32.BF16 R96, R96, R6, RZ ;  /* 0x000000066060723c */ /* 0x000fe200000418ff */
[----:B-----5:R-:W-:Y:S01]  /*46b0*/  F2FP.BF16.PACK_AB R5, R134, R145 ;  /* 0x000000918605723e */ /* 0x020fe200000010ff */
[----:B------:R-:W-:-:S02]  /*46c0*/  FADD.FTZ R152, R152, R153 ;  /* 0x0000009998987221 */ /* 0x000fc40000010000 */
[----:B------:R-:W-:Y:S02]  /*46d0*/  FADD.FTZ R145, R145, R144 ;  /* 0x0000009091917221 */ /* 0x000fe40000010000 */
[----:B------:R-:W-:Y:S01]  /*46e0*/  FADD.FTZ R147, R147, R152 ;  /* 0x0000009893937221 */ /* 0x000fe20000010000 */
[----:B------:R-:W-:Y:S01]  /*46f0*/  F2FP.BF16.PACK_AB R6, R135, R146 ;  /* 0x000000928706723e */ /* 0x000fe200000010ff */
[----:B------:R-:W-:Y:S01]  /*4700*/  FADD.FTZ R134, R134, R145 ;  /* 0x0000009186867221 */ /* 0x000fe20000010000 */
[----:B-1----:R-:W-:Y:S01]  /*4710*/  F2FP.BF16.PACK_AB R7, R2, R3 ;  /* 0x000000030207723e */ /* 0x002fe200000010ff */
        /* <DEDUP_REMOVED lines=13> */
[C---:B------:R-:W-:Y:S08]  /*47f0*/  HMMA.16816.F32.BF16 R60, R4.reuse, R12, R60 ;  /* 0x0000000c043c723c */ /* 0x040ff0000004183c */
        /* <DEDUP_REMOVED lines=77> */
[C---:B------:R-:W-:Y:S01]  /*4cd0*/  F2FP.BF16.PACK_AB R5, R170.reuse, R167 ;  /* 0x000000a7aa05723e */ /* 0x040fe200000010ff */
        /* <DEDUP_REMOVED lines=35> */
[----:B------:R-:W-:Y:S07]  /*4f10*/  @P0 BRA `(.L_x_177) ;  /* 0x0000015000000947 */ /* 0x000fee0003800000 */
[----:B------:R-:W-:Y:S01]  /*4f20*/  ISETP.LT.AND P0, PT, RZ, UR4, PT ;  /* 0x00000004ff007c0c */ /* 0x000fe2000bf01270 */
[----:B------:R-:W-:-:S02]  /*4f30*/  UIADD3 UR26, UR4, -0x1, URZ ;  /* 0xffffffff041a7890 */ /* 0x000fc4000fffe03f */
[----:B------:R-:W-:-:S10]  /*4f40*/  ULDC UR24, c[0x0][0x32c] ;  /* 0x0000cb0000187ab9 */ /* 0x000fd40000000800 */
[----:B------:R-:W-:Y:S05]  /*4f50*/  @P0 BRA `(.L_x_178) ;  /* 0x0000008000000947 */ /* 0x000fea0003800000 */
[----:B------:R-:W-:Y:S02]  /*4f60*/  UISETP.NE.AND UP0, UPT, UR24, 0x1, UPT ;  /* 0x000000011800788c */ /* 0x000fe4000bf05270 */
[----:B------:R-:W-:-:S03]  /*4f70*/  UIADD3 UR26, -UR4, URZ, URZ ;  /* 0x0000003f041a7290 */ /* 0x000fc6000fffe13f */
[----:B------:R-:W-:Y:S02]  /*4f80*/  ULDC.64 UR4, c[0x0][0x330] ;  /* 0x0000cc0000047ab9 */ /* 0x000fe40000000a00 */
[----:B------:R-:W-:-:S07]  /*4f90*/  UIMAD.WIDE.U32 UR28, UR26, UR4, URZ ;  /* 0x000000041a1c72a5 */ /* 0x000fce000f8e003f */
[----:B------:R-:W-:Y:S02]  /*4fa0*/  @UP0 UMOV UR27, UR29 ;  /* 0x0000001d001b0c82 */ /* 0x000fe40008000000 */
[----:B------:R-:W-:-:S04]  /*4fb0*/  @UP0 USHF.R.U32.HI UR26, URZ, UR5, UR27 ;  /* 0x000000053f1a0299 */ /* 0x000fc8000801161b */
[----:B------:R-:W-:Y:S01]  /*4fc0*/  ULOP3.LUT UR26, URZ, UR26, URZ, 0x33, !UPT ;  /* 0x0000001a3f1a7292 */ /* 0x000fe2000f8e333f */
[----:B------:R-:W-:Y:S05]  /*4fd0*/  BRA `(.L_x_179) ;  /* 0x0000005000007947 */ /* 0x000fea0003800000 */
.L_x_178:
[----:B------:R-:W-:Y:S02]  /*4fe0*/  UISETP.NE.AND UP0, UPT, UR24, 0x1, UPT ;  /* 0x000000011800788c */ /* 0x000fe4000bf05270 */
[----:B------:R-:W-:Y:S02]  /*4ff0*/  ULDC.64 UR4, c[0x0][0x330] ;  /* 0x0000cc0000047ab9 */ /* 0x000fe40000000a00 */
[----:B------:R-:W-:-:S07]  /*5000*/  UIMAD.WIDE.U32 UR28, UR26, UR4, URZ ;  /* 0x000000041a1c72a5 */ /* 0x000fce000f8e003f */
[----:B------:R-:W-:Y:S02]  /*5010*/  @UP0 UMOV UR27, UR29 ;  /* 0x0000001d001b0c82 */ /* 0x000fe40008000000 */
[----:B------:R-:W-:Y:S02]  /*5020*/  @UP0 USHF.R.U32.HI UR26, URZ, UR5, UR27 ;  /* 0x000000053f1a0299 */ /* 0x000fe4000801161b */
.L_x_179:
[----:B------:R-:W-:Y:S02]  /*5030*/  ULDC UR4, c[0x0][0x32c] ;  /* 0x0000cb0000047ab9 */ /* 0x000fe40000000800 */
[----:B------:R-:W-:-:S04]  /*5040*/  UIMAD UR4, UR26, UR24, UR4 ;  /* 0x000000181a0472a4 */ /* 0x000fc8000f8e0204 */
[----:B------:R-:W-:-:S04]  /*5050*/  UISETP.LT.AND UP0, UPT, UR25, UR4, UPT ;  /* 0x000000041900728c */ /* 0x000fc8000bf01270 */
[----:B------:R-:W-:-:S04]  /*5060*/  USEL UR25, UR25, UR4, UP0 ;  /* 0x0000000419197287 */ /* 0x000fc80008000000 */
.L_x_177:
[----:B------:R-:W-:-:S04]  /*5070*/  USHF.R.S32.HI UR4, URZ, 0x1f, UR25 ;  /* 0x0000001f3f047899 */ /* 0x000fc80008011419 */
[----:B------:R-:W-:-:S04]  /*5080*/  ULEA.HI UR4, UR4, UR25, URZ, 0x6 ;  /* 0x0000001904047291 */ /* 0x000fc8000f8f303f */
[----:B------:R-:W-:-:S04]  /*5090*/  USHF.R.S32.HI UR4, URZ, 0x6, UR4 ;  /* 0x000000063f047899 */ /* 0x000fc80008011404 */
[----:B------:R-:W-:-:S04]  /*50a0*/  UISETP.LT.AND UP0, UPT, UR7, UR4, UPT ;  /* 0x000000040700728c */ /* 0x000fc8000bf01270 */
[----:B------:R-:W-:-:S04]  /*50b0*/  USEL UR4, UR7, UR4, !UP0 ;  /* 0x0000000407047287 */ /* 0x000fc8000c000000 */
[----:B------:R-:W-:-:S06]  /*50c0*/  UISETP.GE.AND UP0, UPT, UR21, UR4, UPT ;  /* 0x000000041500728c */ /* 0x000fcc000bf06270 */
[----:B------:R-:W-:-:S13]  /*50d0*/  PLOP3.LUT P0, PT, PT, PT, UP0, 0x40, 0x0 ;  /* 0x000000000000781c */ /* 0x000fda0003f0e808 */
[----:B------:R-:W-:Y:S05]  /*50e0*/  @P0 BRA `(.L_x_180) ;  /* 0x00003bb000000947 */ /* 0x000fea0003800000 */
[C---:B------:R-:W-:Y:S01]  /*50f0*/  SHF.L.U64.HI R224, R218.reuse, 0x1, R133 ;  /* 0x00000001dae07819 */ /* 0x040fe20000010285 */
[----:B------:R-:W-:Y:S01]  /*5100*/  IMAD.MOV.U32 R2, RZ, RZ, R132 ;  /* 0x000000ffff027224 */ /* 0x000fe200078e0084 */
[----:B------:R-:W-:Y:S01]  /*5110*/  SHF.L.U32 R223, R218, 0x1, RZ ;  /* 0x00000001dadf7819 */ /* 0x000fe200000006ff */
[----:B------:R-:W-:Y:S01]  /*5120*/  IMAD.MOV.U32 R3, RZ, RZ, R0 ;  /* 0x000000ffff037224 */ /* 0x000fe200078e0000 */
[C---:B------:R-:W-:Y:S01]  /*5130*/  SHF.L.U64.HI R222, R217.reuse, 0x1, R220 ;  /* 0x00000001d9de7819 */ /* 0x040fe200000102dc */
[----:B------:R-:W-:Y:S01]  /*5140*/  IMAD.SHL.U32 R183, R217, 0x2, RZ ;  /* 0x00000002d9b77824 */ /* 0x000fe200078e00ff */
[----:B------:R-:W-:Y:S02]  /*5150*/  SEL R182, RZ, 0x10, P5 ;  /* 0x00000010ffb67807 */ /* 0x000fe40002800000 */
[C---:B------:R-:W-:Y:S02]  /*5160*/  SHF.L.U64.HI R181, R216.reuse, 0x1, R219 ;  /* 0x00000001d8b57819 */ /* 0x040fe400000102db */
[----:B------:R-:W-:-:S02]  /*5170*/  SHF.L.U32 R180, R216, 0x1, RZ ;  /* 0x00000001d8b47819 */ /* 0x000fc400000006ff */
.L_x_191:
[----:B------:R-:W-:Y:S04]  /*5180*/  DEPBAR.LE SB0, 0x0 ;  /* 0x000080000000791a */ /* 0x000fe80000000000 */
[----:B------:R-:W-:Y:S01]  /*5190*/  BAR.SYNC.DEFER_BLOCKING 0x0 ;  /* 0x0000000000007b1d */ /* 0x000fe20000010000 */
[----:B------:R-:W-:Y:S06]  /*51a0*/  UISETP.GT.AND UP0, UPT, UR7, UR21, UPT ;  /* 0x000000150700728c */ /* 0x000fec000bf04270 */
[----:B------:R-:W-:Y:S01]  /*51b0*/  PLOP3.LUT P0, PT, PT, PT, UP0, 0x80, 0x0 ;  /* 0x000000000000781c */ /* 0x000fe20003f0f008 */
[----:B------:R1:W2:Y:S04]  /*51c0*/  LDSM.16.M88.4 R132, [R206+0xc100] ;  /* 0x00c10000ce84783b */ /* 0x0002a80000000200 */
[----:B------:R1:W3:Y:S04]  /*51d0*/  LDSM.16.M88.4 R136, [R205+0x6100] ;  /* 0x00610000cd88783b */ /* 0x0002e80000000200 */
[----:B------:R1:W4:Y:S04]  /*51e0*/  LDSM.16.M88.4 R140, [R205+0x6900] ;  /* 0x00690000cd8c783b */ /* 0x0003280000000200 */
[----:B------:R1:W1:Y:S04]  /*51f0*/  LDSM.16.M88.4 R144, [R205+0x7100] ;  /* 0x00710000cd90783b */ /* 0x0002680000000200 */
[----:B------:R1:W1:Y:S04]  /*5200*/  LDSM.16.M88.4 R148, [R205+0x7900] ;  /* 0x00790000cd94783b */ /* 0x0002680000000200 */
[----:B------:R1:W1:Y:S04]  /*5210*/  LDSM.16.M88.4 R152, [R202+0xc100] ;  /* 0x00c10000ca98783b */ /* 0x0002680000000200 */
[----:B------:R1:W1:Y:S04]  /*5220*/  LDSM.16.M88.4 R156, [R204] ;  /* 0x00000000cc9c783b */ /* 0x0002680000000200 */
[----:B------:R1:W1:Y:S04]  /*5230*/  LDSM.16.M88.4 R160, [R195] ;  /* 0x00000000c3a0783b */ /* 0x0002680000000200 */
[----:B------:R1:W1:Y:S04]  /*5240*/  LDSM.16.M88.4 R164, [R194] ;  /* 0x00000000c2a4783b */ /* 0x0002680000000200 */
[----:B------:R1:W1:Y:S01]  /*5250*/  LDSM.16.M88.4 R168, [R193] ;  /* 0x00000000c1a8783b */ /* 0x0002620000000200 */
[----:B------:R-:W-:-:S05]  /*5260*/  @P0 BRA `(.L_x_181) ;  /* 0x0000029000000947 */ /* 0x000fca0003800000 */
[----:B------:R-:W-:Y:S01]  /*5270*/  SHF.R.S32.HI R5, RZ, 0x1f, R208 ;  /* 0x0000001fff057819 */ /* 0x000fe200000114d0 */
[----:B------:R-:W-:Y:S01]  /*5280*/  IMAD.WIDE.U32 R8, R208, c[0x0][0x208], RZ ;  /* 0x00008200d0087a25 */ /* 0x000fe200078e00ff */
[----:B------:R-:W-:Y:S02]  /*5290*/  SHF.R.S32.HI R4, RZ, 0x1f, R207 ;  /* 0x0000001fff047819 */ /* 0x000fe400000114cf */
[----:B------:R-:W-:Y:S01]  /*52a0*/  IADD3 R10, -R182, 0x10, RZ ;  /* 0x00000010b60a7810 */ /* 0x000fe20007ffe1ff */
[----:B------:R-:W-:Y:S02]  /*52b0*/  IMAD R5, R5, c[0x0][0x208], RZ ;  /* 0x0000820005057a24 */ /* 0x000fe400078e02ff */
[----:B------:R-:W-:Y:S01]  /*52c0*/  IMAD R4, R4, c[0x0][0x218], RZ ;  /* 0x0000860004047a24 */ /* 0x000fe200078e02ff */
[----:B------:R-:W-:Y:S01]  /*52d0*/  LOP3.LUT R10, R10, 0xf, RZ, 0xc0, !PT ;  /* 0x0000000f0a0a7812 */ /* 0x000fe200078ec0ff */
[----:B------:R-:W-:Y:S02]  /*52e0*/  IMAD R5, R208, c[0x0][0x20c], R5 ;  /* 0x00008300d0057a24 */ /* 0x000fe400078e0205 */
[----:B------:R-:W-:Y:S02]  /*52f0*/  IMAD R4, R207, c[0x0][0x21c], R4 ;  /* 0x00008700cf047a24 */ /* 0x000fe400078e0204 */
[----:B------:R-:W-:Y:S04]  /*5300*/  IMAD.IADD R9, R9, 0x1, R5 ;  /* 0x0000000109097824 */ /* 0x000fe800078e0205 */
[----:B------:R-:W-:Y:S05]  /*5310*/  IMAD.WIDE.U32 R8, R207, c[0x0][0x218], R8 ;  /* 0x00008600cf087a25 */ /* 0x000fea00078e0008 */
[----:B------:R-:W-:Y:S04]  /*5320*/  IADD3 R0, P0, R8, UR16, RZ ;  /* 0x0000001008007c10 */ /* 0x000fe8000ff1e0ff */
[----:B------:R-:W-:Y:S02]  /*5330*/  IADD3.X R9, R9, UR9, R4, P0, !PT ;  /* 0x0000000909097c10 */ /* 0x000fe400087fe404 */
[C---:B------:R-:W-:Y:S04]  /*5340*/  LEA R12, P0, R0.reuse, c[0x0][0x1f8], 0x1 ;  /* 0x00007e00000c7a11 */ /* 0x040fe800078008ff */
[----:B------:R-:W-:Y:S01]  /*5350*/  LEA.HI.X R6, R0, c[0x0][0x1fc], R9, 0x1, P0 ;  /* 0x00007f0000067a11 */ /* 0x000fe200000f0c09 */
[----:B------:R-:W-:Y:S01]  /*5360*/  SHFL.IDX PT, R4, R12, RZ, 0x181f ;  /* 0x00181fff0c047589 */ /* 0x000fe200000e0000 */
[----:B------:R-:W-:Y:S03]  /*5370*/  IADD3 R9, -R221, 0x10, RZ ;  /* 0x00000010dd097810 */ /* 0x000fe60007ffe1ff */
[----:B------:R-:W5:Y:S01]  /*5380*/  SHFL.IDX PT, R0, R12, 0x1, 0x181f ;  /* 0x00381f000c007f89 */ /* 0x000f6200000e0000 */
[----:B------:R-:W-:Y:S03]  /*5390*/  LOP3.LUT R9, R9, 0xf, RZ, 0xc0, !PT ;  /* 0x0000000f09097812 */ /* 0x000fe600078ec0ff */
[----:B------:R-:W4:Y:S04]  /*53a0*/  SHFL.IDX PT, R5, R6, 0x1, 0x181f ;  /* 0x00381f0006057f89 */ /* 0x000f2800000e0000 */
[----:B------:R-:W3:Y:S01]  /*53b0*/  SHFL.IDX PT, R7, R6, RZ, 0x181f ;  /* 0x00181fff06077589 */ /* 0x000ee200000e0000 */
[-C--:B-----5:R-:W-:Y:S04]  /*53c0*/  IADD3 R10, P2, P0, R10, R0.reuse, R183 ;  /* 0x000000000a0a7210 */ /* 0x0a0fe8000785e0b7 */
[-C--:B----4-:R-:W-:Y:S02]  /*53d0*/  IADD3.X R11, RZ, R5.reuse, R222, P2, P0 ;  /* 0x00000005ff0b7210 */ /* 0x090fe400017e04de */
[----:B------:R-:W-:Y:S04]  /*53e0*/  IADD3 R8, P2, P0, R9, R0, R180 ;  /* 0x0000000009087210 */ /* 0x000fe8000785e0b4 */
[--C-:B------:R-:W-:Y:S02]  /*53f0*/  IADD3.X R9, RZ, R5, R181.reuse, P2, P0 ;  /* 0x00000005ff097210 */ /* 0x100fe400017e04b5 */
[C---:B------:R-:W-:Y:S02]  /*5400*/  IADD3 R14, P2, R4.reuse, R223, RZ ;  /* 0x000000df040e7210 */ /* 0x040fe40007f5e0ff */
[C---:B------:R-:W-:Y:S03]  /*5410*/  IADD3 R12, P0, R4.reuse, R183, RZ ;  /* 0x000000b7040c7210 */ /* 0x040fe60007f1e0ff */
[C---:B---3--:R-:W-:Y:S01]  /*5420*/  IMAD.X R15, R7.reuse, 0x1, R224, P2 ;  /* 0x00000001070f7824 */ /* 0x048fe200010e06e0 */
[----:B------:R-:W-:Y:S01]  /*5430*/  IADD3 R6, P2, R4, R180, RZ ;  /* 0x000000b404067210 */ /* 0x000fe20007f5e0ff */
[C---:B------:R-:W-:Y:S01]  /*5440*/  IMAD.X R13, R7.reuse, 0x1, R222, P0 ;  /* 0x00000001070d7824 */ /* 0x040fe200000e06de */
[----:B------:R-:W-:Y:S02]  /*5450*/  IADD3 R4, P0, R0, R223, RZ ;  /* 0x000000df00047210 */ /* 0x000fe40007f1e0ff */
[----:B------:R3:W-:Y:S01]  /*5460*/  LDGSTS.E.BYPASS.LTC128B.128 [R213], [R14.64], !P6 ;  /* 0x000000000ed57fae */ /* 0x0007e2000f101d56 */
[----:B------:R-:W-:Y:S01]  /*5470*/  IMAD.X R7, R7, 0x1, R181, P2 ;  /* 0x0000000107077824 */ /* 0x000fe200010e06b5 */
[----:B------:R-:W-:Y:S01]  /*5480*/  ISETP.NE.U32.AND P2, PT, R182, RZ, PT ;  /* 0x000000ffb600720c */ /* 0x000fe20003f45070 */
[----:B------:R-:W-:Y:S01]  /*5490*/  IMAD.X R5, R5, 0x1, R224, P0 ;  /* 0x0000000105057824 */ /* 0x000fe200000e06e0 */
[----:B------:R3:W-:Y:S01]  /*54a0*/  LDGSTS.E.BYPASS.LTC128B.128 [R213+0x2000], [R12.64], !P5 ;  /* 0x020000000cd57fae */ /* 0x0007e2000e901d56 */
[----:B------:R-:W-:Y:S03]  /*54b0*/  ISETP.NE.U32.AND P0, PT, R221, RZ, PT ;  /* 0x000000ffdd00720c */ /* 0x000fe60003f05070 */
[----:B------:R3:W-:Y:S04]  /*54c0*/  LDGSTS.E.BYPASS.LTC128B.128 [R213+0x4000], [R6.64], !P4 ;  /* 0x0400000006d57fae */ /* 0x0007e8000e101d56 */
[----:B------:R3:W-:Y:S04]  /*54d0*/  LDGSTS.E.BYPASS.LTC128B.128 [R213+0x1000], [R4.64], !P6 ;  /* 0x0100000004d57fae */ /* 0x0007e8000f101d56 */
[----:B------:R3:W-:Y:S04]  /*54e0*/  LDGSTS.E.BYPASS.LTC128B.128.ZFILL [R213+0x3000], [R10.64], P2 ;  /* 0x030000000ad57fae */ /* 0x0007e80009141d56 */
[----:B------:R3:W-:Y:S02]  /*54f0*/  LDGSTS.E.BYPASS.LTC128B.128.ZFILL [R213+0x5000], [R8.64], P0 ;  /* 0x0500000008d57fae */ /* 0x0007e40008141d56 */
.L_x_181:
[C---:B--23--:R-:W-:Y:S01]  /*5500*/  HMMA.16816.F32.BF16 R4, R132.reuse, R136, RZ ;  /* 0x000000888404723c */ /* 0x04cfe200000418ff */
[----:B------:R-:W-:Y:S01]  /*5510*/  LDSM.16.M88.4 R172, [R201+0xc100] ;  /* 0x00c10000c9ac783b */ /* 0x000fe20000000200 */
[----:B------:R-:W-:Y:S06]  /*5520*/  UISETP.GT.AND UP0, UPT, UR21, UR7, UPT ;  /* 0x000000071500728c */ /* 0x000fec000bf04270 */
[C---:B------:R-:W-:Y:S01]  /*5530*/  HMMA.16816.F32.BF16 R8, R132.reuse, R138, RZ ;  /* 0x0000008a8408723c */ /* 0x040fe200000418ff */
[----:B------:R-:W0:Y:S01]  /*5540*/  LDGDEPBAR ;  /* 0x00000000000079af */ /* 0x000e220000000000 */
[----:B------:R-:W-:Y:S06]  /*5550*/  PLOP3.LUT P0, PT, PT, PT, UP0, 0x40, 0x0 ;  /* 0x000000000000781c */ /* 0x000fec0003f0e808 */
[C---:B----4-:R-:W-:Y:S01]  /*5560*/  HMMA.16816.F32.BF16 R12, R132.reuse, R140, RZ ;  /* 0x0000008c840c723c */ /* 0x050fe200000418ff */
[----:B------:R-:W2:Y:S07]  /*5570*/  LDSM.16.M88.4 R176, [R200+0x6100] ;  /* 0x00610000c8b0783b */ /* 0x000eae0000000200 */
[C---:B------:R-:W-:Y:S01]  /*5580*/  HMMA.16816.F32.BF16 R16, R132.reuse, R142, RZ ;  /* 0x0000008e8410723c */ /* 0x040fe200000418ff */
[----:B------:R-:W-:Y:S07]  /*5590*/  LDSM.16.M88.4 R136, [R200+0x7100] ;  /* 0x00710000c888783b */ /* 0x000fee0000000200 */
[C---:B-1----:R-:W-:Y:S01]  /*55a0*/  HMMA.16816.F32.BF16 R20, R132.reuse, R144, RZ ;  /* 0x000000908414723c */ /* 0x042fe200000418ff */
[----:B------:R-:W-:Y:S07]  /*55b0*/  LDSM.16.M88.4 R140, [R200+0x7900] ;  /* 0x00790000c88c783b */ /* 0x000fee0000000200 */
[C---:B------:R-:W-:Y:S01]  /*55c0*/  HMMA.16816.F32.BF16 R24, R132.reuse, R146, RZ ;  /* 0x000000928418723c */ /* 0x040fe200000418ff */
[----:B------:R-:W-:Y:S07]  /*55d0*/  LDSM.16.M88.4 R144, [R199+0xc100] ;  /* 0x00c10000c790783b */ /* 0x000fee0000000200 */
[C---:B------:R-:W-:Y:S08]  /*55e0*/  HMMA.16816.F32.BF16 R28, R132.reuse, R148, RZ ;  /* 0x00000094841c723c */ /* 0x040ff000000418ff */
[----:B------:R-:W-:Y:S01]  /*55f0*/  HMMA.16816.F32.BF16 R32, R132, R150, RZ ;  /* 0x000000968420723c */ /* 0x000fe200000418ff */
[----:B------:R-:W1:Y:S07]  /*5600*/  LDSM.16.M88.4 R132, [R200+0x6900] ;  /* 0x00690000c884783b */ /* 0x000e6e0000000200 */
[C---:B------:R-:W-:Y:S01]  /*5610*/  HMMA.16816.F32.BF16 R4, R152.reuse, R156, R4 ;  /* 0x0000009c9804723c */ /* 0x040fe20000041804 */
[----:B------:R-:W3:Y:S07]  /*5620*/  LDSM.16.M88.4 R148, [R192] ;  /* 0x00000000c094783b */ /* 0x000eee0000000200 */
[C---:B------:R-:W-:Y:S01]  /*5630*/  HMMA.16816.F32.BF16 R8, R152.reuse, R158, R8 ;  /* 0x0000009e9808723c */ /* 0x040fe20000041808 */
[----:B------:R-:W-:Y:S07]  /*5640*/  LDSM.16.M88.4 R156, [R192+0x1000] ;  /* 0x00100000c09c783b */ /* 0x000fee0000000200 */
[C---:B------:R-:W-:Y:S08]  /*5650*/  HMMA.16816.F32.BF16 R12, R152.reuse, R160, R12 ;  /* 0x000000a0980c723c */ /* 0x040ff0000004180c */
[C---:B------:R-:W-:Y:S01]  /*5660*/  HMMA.16816.F32.BF16 R16, R152.reuse, R162, R16 ;  /* 0x000000a29810723c */ /* 0x040fe20000041810 */
[----:B------:R-:W-:Y:S07]  /*5670*/  LDSM.16.M88.4 R160, [R192+0x1800] ;  /* 0x00180000c0a0783b */ /* 0x000fee0000000200 */
[C---:B------:R-:W-:Y:S08]  /*5680*/  HMMA.16816.F32.BF16 R20, R152.reuse, R164, R20 ;  /* 0x000000a49814723c */ /* 0x040ff00000041814 */
[C---:B------:R-:W-:Y:S01]  /*5690*/  HMMA.16816.F32.BF16 R24, R152.reuse, R166, R24 ;  /* 0x000000a69818723c */ /* 0x040fe20000041818 */
[----:B------:R-:W-:Y:S07]  /*56a0*/  LDSM.16.M88.4 R164, [R206+0x10100] ;  /* 0x01010000cea4783b */ /* 0x000fee0000000200 */
[C---:B------:R-:W-:Y:S08]  /*56b0*/  HMMA.16816.F32.BF16 R28, R152.reuse, R168, R28 ;  /* 0x000000a8981c723c */ /* 0x040ff0000004181c */
[----:B------:R-:W-:Y:S01]  /*56c0*/  HMMA.16816.F32.BF16 R32, R152, R170, R32 ;  /* 0x000000aa9820723c */ /* 0x000fe20000041820 */
[----:B------:R-:W4:Y:S07]  /*56d0*/  LDSM.16.M88.4 R152, [R192+0x800] ;  /* 0x00080000c098783b */ /* 0x000f2e0000000200 */
[C---:B--2---:R-:W-:Y:S01]  /*56e0*/  HMMA.16816.F32.BF16 R4, R172.reuse, R176, R4 ;  /* 0x000000b0ac04723c */ /* 0x044fe20000041804 */
[----:B------:R-:W2:Y:S07]  /*56f0*/  LDSM.16.M88.4 R168, [R205+0x8100] ;  /* 0x00810000cda8783b */ /* 0x000eae0000000200 */
[C---:B------:R-:W-:Y:S01]  /*5700*/  HMMA.16816.F32.BF16 R8, R172.reuse, R178, R8 ;  /* 0x000000b2ac08723c */ /* 0x040fe20000041808 */
[----:B------:R-:W-:Y:S07]  /*5710*/  LDSM.16.M88.4 R176, [R191] ;  /* 0x00000000bfb0783b */ /* 0x000fee0000000200 */
[C---:B-1----:R-:W-:Y:S08]  /*5720*/  HMMA.16816.F32.BF16 R12, R172.reuse, R132, R12 ;  /* 0x00000084ac0c723c */ /* 0x042ff0000004180c */
[C---:B------:R-:W-:Y:S01]  /*5730*/  HMMA.16816.F32.BF16 R16, R172.reuse, R134, R16 ;  /* 0x00000086ac10723c */ /* 0x040fe20000041810 */
[----:B------:R-:W1:Y:S07]  /*5740*/  LDSM.16.M88.4 R132, [R205+0x8900] ;  /* 0x00890000cd84783b */ /* 0x000e6e0000000200 */
[C---:B------:R-:W-:Y:S08]  /*5750*/  HMMA.16816.F32.BF16 R20, R172.reuse, R136, R20 ;  /* 0x00000088ac14723c */ /* 0x040ff00000041814 */
[C---:B------:R-:W-:Y:S01]  /*5760*/  HMMA.16816.F32.BF16 R24, R172.reuse, R138, R24 ;  /* 0x0000008aac18723c */ /* 0x040fe20000041818 */
[----:B------:R-:W5:Y:S07]  /*5770*/  LDSM.16.M88.4 R136, [R205+0x9100] ;  /* 0x00910000cd88783b */ /* 0x000f6e0000000200 */
[C---:B------:R-:W-:Y:S08]  /*5780*/  HMMA.16816.F32.BF16 R28, R172.reuse, R140, R28 ;  /* 0x0000008cac1c723c */ /* 0x040ff0000004181c */
[----:B------:R-:W-:Y:S01]  /*5790*/  HMMA.16816.F32.BF16 R32, R172, R142, R32 ;  /* 0x0000008eac20723c */ /* 0x000fe20000041820 */
[----:B------:R-:W1:Y:S07]  /*57a0*/  LDSM.16.M88.4 R140, [R205+0x9900] ;  /* 0x00990000cd8c783b */ /* 0x000e6e0000000200 */
[C---:B---3--:R-:W-:Y:S01]  /*57b0*/  HMMA.16816.F32.BF16 R4, R144.reuse, R148, R4 ;  /* 0x000000949004723c */ /* 0x048fe20000041804 */
[----:B------:R-:W3:Y:S07]  /*57c0*/  LDSM.16.M88.4 R172, [R202+0x10100] ;  /* 0x01010000caac783b */ /* 0x000eee0000000200 */
[C---:B------:R-:W-:Y:S01]  /*57d0*/  HMMA.16816.F32.BF16 R8, R144.reuse, R150, R8 ;  /* 0x000000969008723c */ /* 0x040fe20000041808 */
[----:B------:R-:W-:Y:S07]  /*57e0*/  LDSM.16.M88.4 R148, [R189] ;  /* 0x00000000bd94783b */ /* 0x000fee0000000200 */
[C---:B----4-:R-:W-:Y:S08]  /*57f0*/  HMMA.16816.F32.BF16 R12, R144.reuse, R152, R12 ;  /* 0x00000098900c723c */ /* 0x050ff0000004180c */
[C---:B------:R-:W-:Y:S01]  /*5800*/  HMMA.16816.F32.BF16 R16, R144.reuse, R154, R16 ;  /* 0x0000009a9010723c */ /* 0x040fe20000041810 */
[----:B------:R-:W-:Y:S07]  /*5810*/  LDSM.16.M88.4 R152, [R188] ;  /* 0x00000000bc98783b */ /* 0x000fee0000000200 */
[C---:B------:R-:W-:Y:S08]  /*5820*/  HMMA.16816.F32.BF16 R20, R144.reuse, R156, R20 ;  /* 0x0000009c9014723c */ /* 0x040ff00000041814 */
[C---:B------:R-:W-:Y:S01]  /*5830*/  HMMA.16816.F32.BF16 R24, R144.reuse, R158, R24 ;  /* 0x0000009e9018723c */ /* 0x040fe20000041818 */
[----:B------:R-:W-:Y:S07]  /*5840*/  LDSM.16.M88.4 R156, [R201+0x10100] ;  /* 0x01010000c99c783b */ /* 0x000fee0000000200 */
[C---:B------:R-:W-:Y:S08]  /*5850*/  HMMA.16816.F32.BF16 R28, R144.reuse, R160, R28 ;  /* 0x000000a0901c723c */ /* 0x040ff0000004181c */
[----:B------:R-:W-:Y:S01]  /*5860*/  HMMA.16816.F32.BF16 R32, R144, R162, R32 ;  /* 0x000000a29020723c */ /* 0x000fe20000041820 */
[----:B------:R-:W4:Y:S07]  /*5870*/  LDSM.16.M88.4 R144, [R190] ;  /* 0x00000000be90783b */ /* 0x000f2e0000000200 */
[C---:B--2---:R-:W-:Y:S01]  /*5880*/  HMMA.16816.F32.BF16 R4, R164.reuse, R168, R4 ;  /* 0x000000a8a404723c */ /* 0x044fe20000041804 */
[----:B------:R-:W2:Y:S07]  /*5890*/  LDSM.16.M88.4 R160, [R200+0x8100] ;  /* 0x00810000c8a0783b */ /* 0x000eae0000000200 */
[C---:B------:R-:W-:Y:S01]  /*58a0*/  HMMA.16816.F32.BF16 R8, R164.reuse, R170, R8 ;  /* 0x000000aaa408723c */ /* 0x040fe20000041808 */
[----:B------:R-:W-:Y:S07]  /*58b0*/  LDSM.16.M88.4 R168, [R192+0x2000] ;  /* 0x00200000c0a8783b */ /* 0x000fee0000000200 */
[C---:B-1----:R-:W-:Y:S08]  /*58c0*/  HMMA.16816.F32.BF16 R12, R164.reuse, R132, R12 ;  /* 0x00000084a40c723c */ /* 0x042ff0000004180c */
[C---:B------:R-:W-:Y:S01]  /*58d0*/  HMMA.16816.F32.BF16 R16, R164.reuse, R134, R16 ;  /* 0x00000086a410723c */ /* 0x040fe20000041810 */
[----:B------:R-:W1:Y:S07]  /*58e0*/  LDSM.16.M88.4 R132, [R200+0x8900] ;  /* 0x00890000c884783b */ /* 0x000e6e0000000200 */
[C---:B-----5:R-:W-:Y:S08]  /*58f0*/  HMMA.16816.F32.BF16 R20, R164.reuse, R136, R20 ;  /* 0x00000088a414723c */ /* 0x060ff00000041814 */
        /* <DEDUP_REMOVED lines=8> */
[----:B------:R-:W-:Y:S07]  /*5980*/  LDSM.16.M88.4 R176, [R205+0xa100] ;  /* 0x00a10000cdb0783b */ /* 0x000fee0000000200 */
[C---:B----4-:R-:W-:Y:S08]  /*5990*/  HMMA.16816.F32.BF16 R12, R172.reuse, R144, R12 ;  /* 0x00000090ac0c723c */ /* 0x050ff0000004180c */
[C---:B------:R-:W-:Y:S01]  /*59a0*/  HMMA.16816.F32.BF16 R16, R172.reuse, R146, R16 ;  /* 0x00000092ac10723c */ /* 0x040fe20000041810 */
[----:B------:R-:W4:Y:S07]  /*59b0*/  LDSM.16.M88.4 R144, [R192+0x2800] ;  /* 0x00280000c090783b */ /* 0x000f2e0000000200 */
[C---:B------:R-:W-:Y:S08]  /*59c0*/  HMMA.16816.F32.BF16 R20, R172.reuse, R148, R20 ;  /* 0x00000094ac14723c */ /* 0x040ff00000041814 */
[C---:B------:R-:W-:Y:S01]  /*59d0*/  HMMA.16816.F32.BF16 R24, R172.reuse, R150, R24 ;  /* 0x00000096ac18723c */ /* 0x040fe20000041818 */
[----:B------:R-:W3:Y:S07]  /*59e0*/  LDSM.16.M88.4 R148, [R192+0x3000] ;  /* 0x00300000c094783b */ /* 0x000eee0000000200 */
[C---:B------:R-:W-:Y:S08]  /*59f0*/  HMMA.16816.F32.BF16 R28, R172.reuse, R152, R28 ;  /* 0x00000098ac1c723c */ /* 0x040ff0000004181c */
[----:B------:R-:W-:Y:S01]  /*5a00*/  HMMA.16816.F32.BF16 R32, R172, R154, R32 ;  /* 0x0000009aac20723c */ /* 0x000fe20000041820 */
[----:B------:R-:W3:Y:S07]  /*5a10*/  LDSM.16.M88.4 R152, [R192+0x3800] ;  /* 0x00380000c098783b */ /* 0x000eee0000000200 */
[C---:B--2---:R-:W-:Y:S01]  /*5a20*/  HMMA.16816.F32.BF16 R4, R156.reuse, R160, R4 ;  /* 0x000000a09c04723c */ /* 0x044fe20000041804 */
[----:B------:R-:W2:Y:S07]  /*5a30*/  LDSM.16.M88.4 R172, [R206+0x14100] ;  /* 0x01410000ceac783b */ /* 0x000eae0000000200 */
[C---:B------:R-:W-:Y:S01]  /*5a40*/  HMMA.16816.F32.BF16 R8, R156.reuse, R162, R8 ;  /* 0x000000a29c08723c */ /* 0x040fe20000041808 */
[----:B------:R-:W-:Y:S07]  /*5a50*/  LDSM.16.M88.4 R160, [R187] ;  /* 0x00000000bba0783b */ /* 0x000fee0000000200 */
        /* <DEDUP_REMOVED lines=15> */
[----:B------:R-:W4:Y:S07]  /*5b50*/  LDSM.16.M88.4 R144, [R186] ;  /* 0x00000000ba90783b */ /* 0x000f2e0000000200 */
[C---:B------:R-:W-:Y:S08]  /*5b60*/  HMMA.16816.F32.BF16 R20, R164.reuse, R148, R20 ;  /* 0x00000094a414723c */ /* 0x040ff00000041814 */
[C---:B------:R-:W-:Y:S01]  /*5b70*/  HMMA.16816.F32.BF16 R24, R164.reuse, R150, R24 ;  /* 0x00000096a418723c */ /* 0x040fe20000041818 */
[----:B------:R-:W3:Y:S07]  /*5b80*/  LDSM.16.M88.4 R148, [R185] ;  /* 0x00000000b994783b */ /* 0x000eee0000000200 */
[C---:B------:R-:W-:Y:S08]  /*5b90*/  HMMA.16816.F32.BF16 R28, R164.reuse, R152, R28 ;  /* 0x00000098a41c723c */ /* 0x040ff0000004181c */
[----:B------:R-:W-:Y:S01]  /*5ba0*/  HMMA.16816.F32.BF16 R32, R164, R154, R32 ;  /* 0x0000009aa420723c */ /* 0x000fe20000041820 */
[----:B------:R-:W3:Y:S07]  /*5bb0*/  LDSM.16.M88.4 R152, [R184] ;  /* 0x00000000b898783b */ /* 0x000eee0000000200 */
        /* <DEDUP_REMOVED lines=15> */
[C---:B------:R-:W-:Y:S08]  /*5cb0*/  HMMA.16816.F32.BF16 R8, R156.reuse, R162, R8 ;  /* 0x000000a29c08723c */ /* 0x040ff00000041808 */
[C---:B----4-:R-:W-:Y:S08]  /*5cc0*/  HMMA.16816.F32.BF16 R12, R156.reuse, R144, R12 ;  /* 0x000000909c0c723c */ /* 0x050ff0000004180c */
[C---:B------:R-:W-:Y:S08]  /*5cd0*/  HMMA.16816.F32.BF16 R16, R156.reuse, R146, R16 ;  /* 0x000000929c10723c */ /* 0x040ff00000041810 */
[C---:B------:R-:W-:Y:S08]  /*5ce0*/  HMMA.16816.F32.BF16 R20, R156.reuse, R148, R20 ;  /* 0x000000949c14723c */ /* 0x040ff00000041814 */
[C---:B------:R-:W-:Y:S08]  /*5cf0*/  HMMA.16816.F32.BF16 R24, R156.reuse, R150, R24 ;  /* 0x000000969c18723c */ /* 0x040ff00000041818 */
[C---:B------:R-:W-:Y:S08]  /*5d00*/  HMMA.16816.F32.BF16 R28, R156.reuse, R152, R28 ;  /* 0x000000989c1c723c */ /* 0x040ff0000004181c */
[----:B------:R-:W-:Y:S08]  /*5d10*/  HMMA.16816.F32.BF16 R32, R156, R154, R32 ;  /* 0x0000009a9c20723c */ /* 0x000ff00000041820 */
[C---:B--2---:R-:W-:Y:S08]  /*5d20*/  HMMA.16816.F32.BF16 R4, R164.reuse, R168, R4 ;  /* 0x000000a8a404723c */ /* 0x044ff00000041804 */
[C---:B------:R-:W-:Y:S08]  /*5d30*/  HMMA.16816.F32.BF16 R8, R164.reuse, R170, R8 ;  /* 0x000000aaa408723c */ /* 0x040ff00000041808 */
[C---:B-1----:R-:W-:Y:S08]  /*5d40*/  HMMA.16816.F32.BF16 R12, R164.reuse, R132, R12 ;  /* 0x00000084a40c723c */ /* 0x042ff0000004180c */
[C---:B------:R-:W-:Y:S01]  /*5d50*/  HMMA.16816.F32.BF16 R16, R164.reuse, R134, R16 ;  /* 0x00000086a410723c */ /* 0x040fe20000041810 */
[----:B------:R-:W1:Y:S07]  /*5d60*/  LDSM.16.M88.4 R132, [R192+0x4800] ;  /* 0x00480000c084783b */ /* 0x000e6e0000000200 */
[C---:B-----5:R-:W-:Y:S08]  /*5d70*/  HMMA.16816.F32.BF16 R20, R164.reuse, R136, R20 ;  /* 0x00000088a414723c */ /* 0x060ff00000041814 */
[C---:B------:R-:W-:Y:S01]  /*5d80*/  HMMA.16816.F32.BF16 R24, R164.reuse, R138, R24 ;  /* 0x0000008aa418723c */ /* 0x040fe20000041818 */
[----:B------:R-:W2:Y:S07]  /*5d90*/  LDSM.16.M88.4 R136, [R192+0x5000] ;  /* 0x00500000c088783b */ /* 0x000eae0000000200 */
[C---:B------:R-:W-:Y:S08]  /*5da0*/  HMMA.16816.F32.BF16 R28, R164.reuse, R140, R28 ;  /* 0x0000008ca41c723c */ /* 0x040ff0000004181c */
[----:B------:R-:W-:Y:S08]  /*5db0*/  HMMA.16816.F32.BF16 R32, R164, R142, R32 ;  /* 0x0000008ea420723c */ /* 0x000ff00000041820 */
[C---:B---3--:R-:W-:Y:S08]  /*5dc0*/  HMMA.16816.F32.BF16 R4, R172.reuse, R176, R4 ;  /* 0x000000b0ac04723c */ /* 0x048ff00000041804 */
[C---:B------:R-:W-:Y:S08]  /*5dd0*/  HMMA.16816.F32.BF16 R8, R172.reuse, R178, R8 ;  /* 0x000000b2ac08723c */ /* 0x040ff00000041808 */
[C---:B-1----:R-:W-:Y:S08]  /*5de0*/  HMMA.16816.F32.BF16 R12, R172.reuse, R132, R12 ;  /* 0x00000084ac0c723c */ /* 0x042ff0000004180c */
[C---:B------:R-:W-:Y:S01]  /*5df0*/  HMMA.16816.F32.BF16 R16, R172.reuse, R134, R16 ;  /* 0x00000086ac10723c */ /* 0x040fe20000041810 */
[----:B------:R-:W1:Y:S01]  /*5e00*/  LDSM.16.M88.4 R132, [R192+0x5800] ;  /* 0x00580000c084783b */ /* 0x000e620000000200 */
[----:B------:R-:W-:Y:S04]  /*5e10*/  DEPBAR.LE SB0, 0x0 ;  /* 0x000080000000791a */ /* 0x000fe80000000000 */
[----:B------:R-:W-:Y:S02]  /*5e20*/  FMUL.FTZ R227, R4, c[0x0][0x320] ;  /* 0x0000c80004e37a20 */ /* 0x000fe40000410000 */
[C---:B--2---:R-:W-:Y:S04]  /*5e30*/  HMMA.16816.F32.BF16 R20, R172.reuse, R136, R20 ;  /* 0x00000088ac14723c */ /* 0x044fe80000041814 */
        /* <DEDUP_REMOVED lines=10> */
[----:B------:R-:W4:Y:S01]  /*5ee0*/  MUFU.TANH R0, R0 ;  /* 0x0000000000007308 */ /* 0x000f220000002400 */
        /* <DEDUP_REMOVED lines=14> */
[----:B------:R-:W-:Y:S02]  /*5fd0*/  FMUL.FTZ R245, R21, c[0x0][0x320] ;  /* 0x0000c80015f57a20 */ /* 0x000fe40000410000 */
        /* <DEDUP_REMOVED lines=15> */
[----:B------:R-:W-:Y:S05]  /*60d0*/  FMUL.FTZ R249, R34, c[0x0][0x320] ;  /* 0x0000c80022f97a20 */ /* 0x000fea0000410000 */
[----:B------:R-:W1:Y:S01]  /*60e0*/  MUFU.TANH R228, R228 ;  /* 0x000000e400e47308 */ /* 0x000e620000002400 */
[----:B-----5:R-:W-:Y:S09]  /*60f0*/  FMUL.FTZ R248, R35, c[0x0][0x320] ;  /* 0x0000c80023f87a20 */ /* 0x020ff20000410000 */
        /* <DEDUP_REMOVED lines=22> */
[----:B------:R-:W1:Y:S01]  /*6260*/  MUFU.TANH R248, R248 ;  /* 0x000000f800f87308 */ /* 0x000e620000002400 */
[----:B------:R-:W-:-:S05]  /*6270*/  @P0 BRA `(.L_x_182) ;  /* 0x0000037000000947 */ /* 0x000fca0003800000 */
[----:B--234-:R-:W-:Y:S01]  /*6280*/  IADD3 R10, -R182, 0x10, RZ ;  /* 0x00000010b60a7810 */ /* 0x01cfe20007ffe1ff */
[----:B------:R-:W-:Y:S01]  /*6290*/  ULEA UR5, UR21, UR13, 0x6 ;  /* 0x0000000d15057291 */ /* 0x000fe2000f8e303f */
[----:B------:R-:W-:Y:S01]  /*62a0*/  IADD3 R9, -R221, 0x10, RZ ;  /* 0x00000010dd097810 */ /* 0x000fe20007ffe1ff */
[----:B------:R-:W-:Y:S01]  /*62b0*/  IMAD.MOV.U32 R207, RZ, RZ, RZ ;  /* 0x000000ffffcf7224 */ /* 0x000fe200078e00ff */
[----:B------:R-:W-:Y:S02]  /*62c0*/  LOP3.LUT R10, R10, 0xf, RZ, 0xc0, !PT ;  /* 0x0000000f0a0a7812 */ /* 0x000fe400078ec0ff */
[----:B------:R-:W-:Y:S01]  /*62d0*/  LOP3.LUT R9, R9, 0xf, RZ, 0xc0, !PT ;  /* 0x0000000f09097812 */ /* 0x000fe200078ec0ff */
[----:B------:R-:W-:Y:S05]  /*62e0*/  IMAD.U32 R5, RZ, RZ, UR5 ;  /* 0x00000005ff057e24 */ /* 0x000fea000f8e00ff */
[----:B------:R-:W-:Y:S05]  /*62f0*/  IADD3 R208, R5, -0x40, R210 ;  /* 0xffffffc005d07810 */ /* 0x000fea0007ffe0d2 */
[----:B------:R-:W-:Y:S04]  /*6300*/  @P3 IMAD.HI.U32 R5, R208, c[0x0][0x2bc], RZ ;  /* 0x0000af00d0053a27 */ /* 0x000fe800078e00ff */
[----:B------:R-:W-:Y:S01]  /*6310*/  IMAD.MOV.U32 R4, RZ, RZ, R208 ;  /* 0x000000ffff047224 */ /* 0x000fe200078e00d0 */
[----:B------:R-:W-:Y:S04]  /*6320*/  @P3 SHF.R.U32.HI R4, RZ, c[0x0][0x2c0], R5 ;  /* 0x0000b000ff043a19 */ /* 0x000fe80000011605 */
[C---:B------:R-:W-:Y:S04]  /*6330*/  @!P1 IADD3 R8, P0, R4.reuse, UR14, RZ ;  /* 0x0000000e04089c10 */ /* 0x040fe8000ff1e0ff */
[----:B------:R-:W-:Y:S02]  /*6340*/  @!P1 LEA.HI.X.SX32 R5, R4, UR6, 0x1, P0 ;  /* 0x0000000604059c11 */ /* 0x000fe400080f0eff */
[C---:B------:R-:W-:Y:S04]  /*6350*/  @!P1 LEA R6, P0, R8.reuse, c[0x0][0x2a0], 0x2 ;  /* 0x0000a80008069a11 */ /* 0x040fe800078010ff */
[----:B------:R-:W-:Y:S01]  /*6360*/  @!P1 LEA.HI.X R7, R8, c[0x0][0x2a4], R5, 0x2, P0 ;  /* 0x0000a90008079a11 */ /* 0x000fe200000f1405 */
[----:B------:R-:W-:Y:S04]  /*6370*/  IMAD.MOV R5, RZ, RZ, -R4 ;  /* 0x000000ffff057224 */ /* 0x000fe800078e0a04 */
[----:B------:R2:W3:Y:S01]  /*6380*/  @!P1 LDG.E R207, [R6.64] ;  /* 0x0000001606cf9981 */ /* 0x0004e2000c1e1900 */
[----:B------:R-:W-:Y:S05]  /*6390*/  IMAD R208, R5, c[0x0][0x2b8], R208 ;  /* 0x0000ae0005d07a24 */ /* 0x000fea00078e02d0 */
[----:B------:R-:W-:Y:S05]  /*63a0*/  SHF.R.S32.HI R5, RZ, 0x1f, R208 ;  /* 0x0000001fff057819 */ /* 0x000fea00000114d0 */
[----:B------:R-:W-:Y:S04]  /*63b0*/  IMAD R5, R5, c[0x0][0x1e0], RZ ;  /* 0x0000780005057a24 */ /* 0x000fe800078e02ff */
[C---:B------:R-:W-:Y:S02]  /*63c0*/  IMAD R5, R208.reuse, c[0x0][0x1e4], R5 ;  /* 0x00007900d0057a24 */ /* 0x040fe400078e0205 */
[----:B--2---:R-:W-:Y:S04]  /*63d0*/  IMAD.WIDE.U32 R6, R208, c[0x0][0x1e0], RZ ;  /* 0x00007800d0067a25 */ /* 0x004fe800078e00ff */
[----:B------:R-:W-:Y:S01]  /*63e0*/  IMAD.IADD R7, R7, 0x1, R5 ;  /* 0x0000000107077824 */ /* 0x000fe200078e0205 */
[----:B---3--:R-:W-:Y:S03]  /*63f0*/  SHF.R.S32.HI R4, RZ, 0x1f, R207 ;  /* 0x0000001fff047819 */ /* 0x008fe600000114cf */
[C---:B------:R-:W-:Y:S04]  /*6400*/  IMAD.WIDE.U32 R6, R207.reuse, c[0x0][0x1f0], R6 ;  /* 0x00007c00cf067a25 */ /* 0x040fe800078e0006 */
[----:B------:R-:W-:Y:S01]  /*6410*/  IMAD R4, R4, c[0x0][0x1f0], RZ ;  /* 0x00007c0004047a24 */ /* 0x000fe200078e02ff */
[----:B------:R-:W-:Y:S03]  /*6420*/  IADD3 R5, P0, R6, UR18, RZ ;  /* 0x0000001206057c10 */ /* 0x000fe6000ff1e0ff */
[----:B------:R-:W-:Y:S05]  /*6430*/  IMAD R4, R207, c[0x0][0x1f4], R4 ;  /* 0x00007d00cf047a24 */ /* 0x000fea00078e0204 */
[----:B------:R-:W-:Y:S02]  /*6440*/  IADD3.X R4, R7, UR8, R4, P0, !PT ;  /* 0x0000000807047c10 */ /* 0x000fe400087fe404 */
[C---:B------:R-:W-:Y:S04]  /*6450*/  LEA R12, P0, R5.reuse, c[0x0][0x1c8], 0x1 ;  /* 0x00007200050c7a11 */ /* 0x040fe800078008ff */
[----:B------:R-:W-:Y:S01]  /*6460*/  LEA.HI.X R16, R5, c[0x0][0x1cc], R4, 0x1, P0 ;  /* 0x0000730005107a11 */ /* 0x000fe200000f0c04 */
[----:B------:R-:W-:Y:S04]  /*6470*/  SHFL.IDX PT, R6, R12, RZ, 0x181f ;  /* 0x00181fff0c067589 */ /* 0x000fe800000e0000 */
[----:B------:R-:W2:Y:S04]  /*6480*/  SHFL.IDX PT, R4, R12, 0x1, 0x181f ;  /* 0x00381f000c047f89 */ /* 0x000ea800000e0000 */
[----:B------:R-:W3:Y:S04]  /*6490*/  SHFL.IDX PT, R5, R16, 0x1, 0x181f ;  /* 0x00381f0010057f89 */ /* 0x000ee800000e0000 */
[----:B------:R-:W4:Y:S01]  /*64a0*/  SHFL.IDX PT, R7, R16, RZ, 0x181f ;  /* 0x00181fff10077589 */ /* 0x000f2200000e0000 */
[-C--:B--2---:R-:W-:Y:S04]  /*64b0*/  IADD3 R10, P2, P0, R10, R4.reuse, R183 ;  /* 0x000000040a0a7210 */ /* 0x084fe8000785e0b7 */
[-C--:B---3--:R-:W-:Y:S02]  /*64c0*/  IADD3.X R11, RZ, R5.reuse, R222, P2, P0 ;  /* 0x00000005ff0b7210 */ /* 0x088fe400017e04de */
[----:B------:R-:W-:Y:S04]  /*64d0*/  IADD3 R8, P2, P0, R9, R4, R180 ;  /* 0x0000000409087210 */ /* 0x000fe8000785e0b4 */
[--C-:B------:R-:W-:Y:S02]  /*64e0*/  IADD3.X R9, RZ, R5, R181.reuse, P2, P0 ;  /* 0x00000005ff097210 */ /* 0x100fe400017e04b5 */
[C---:B------:R-:W-:Y:S02]  /*64f0*/  IADD3 R14, P2, R6.reuse, R223, RZ ;  /* 0x000000df060e7210 */ /* 0x040fe40007f5e0ff */
[C---:B------:R-:W-:Y:S03]  /*6500*/  IADD3 R12, P0, R6.reuse, R183, RZ ;  /* 0x000000b7060c7210 */ /* 0x040fe60007f1e0ff */
[C---:B----4-:R-:W-:Y:S01]  /*6510*/  IMAD.X R15, R7.reuse, 0x1, R224, P2 ;  /* 0x00000001070f7824 */ /* 0x050fe200010e06e0 */
[----:B------:R-:W-:Y:S01]  /*6520*/  IADD3 R6, P2, R6, R180, RZ ;  /* 0x000000b406067210 */ /* 0x000fe20007f5e0ff */
[C---:B------:R-:W-:Y:S01]  /*6530*/  IMAD.X R13, R7.reuse, 0x1, R222, P0 ;  /* 0x00000001070d7824 */ /* 0x040fe200000e06de */
[----:B------:R-:W-:Y:S02]  /*6540*/  IADD3 R4, P0, R4, R223, RZ ;  /* 0x000000df04047210 */ /* 0x000fe40007f1e0ff */
[----:B------:R2:W-:Y:S01]  /*6550*/  LDGSTS.E.BYPASS.LTC128B.128 [R209+0x6100], [R14.64], !P6 ;  /* 0x061000000ed17fae */ /* 0x0005e2000f101d56 */
        /* <DEDUP_REMOVED lines=9> */
.L_x_182:
[----:B--234-:R-:W-:Y:S01]  /*65f0*/  IMAD.MOV.U32 R11, RZ, RZ, R211 ;  /* 0x000000ffff0b7224 */ /* 0x01cfe200078e00d3 */
[----:B------:R-:W-:Y:S01]  /*6600*/  PLOP3.LUT P2, PT, PT, PT, UP2, 0x80, 0x0 ;  /* 0x000000000000781c */ /* 0x000fe20003f4f028 */
[----:B------:R-:W0:Y:S01]  /*6610*/  LDGDEPBAR ;  /* 0x00000000000079af */ /* 0x000e220000000000 */
[----:B------:R-:W-:Y:S01]  /*6620*/  PLOP3.LUT P0, PT, PT, PT, UP2, 0x80, 0x0 ;  /* 0x000000000000781c */ /* 0x000fe20003f0f028 */
[----:B------:R-:W-:Y:S06]  /*6630*/  USHF.L.U32 UR5, UR21, 0x6, URZ ;  /* 0x0000000615057899 */ /* 0x000fec000800063f */
[----:B------:R-:W-:Y:S04]  /*6640*/  IMAD.U32 R5, RZ, RZ, UR5 ;  /* 0x00000005ff057e24 */ /* 0x000fe8000f8e00ff */
[----:B------:R-:W-:Y:S01]  /*6650*/  @P2 IMAD.HI.U32 R4, R211, c[0x0][0x2c8], RZ ;  /* 0x0000b200d3042a27 */ /* 0x000fe200078e00ff */
[----:B------:R-:W-:Y:S04]  /*6660*/  IADD3 R5, -R212, 0x1, -R5 ;  /* 0x00000001d4057810 */ /* 0x000fe80007ffe905 */
[----:B------:R-:W-:Y:S01]  /*6670*/  @P0 SHF.R.U32.HI R11, RZ, c[0x0][0x2cc], R4 ;  /* 0x0000b300ff0b0a19 */ /* 0x000fe20000011604 */
[----:B------:R-:W-:Y:S01]  /*6680*/  IMAD.U32 R4, RZ, RZ, UR20 ;  /* 0x00000014ff047e24 */ /* 0x000fe2000f8e00ff */
[----:B------:R-:W-:Y:S03]  /*6690*/  PLOP3.LUT P0, PT, PT, PT, UP1, 0x40, 0x0 ;  /* 0x000000000000781c */ /* 0x000fe60003f0e818 */
[----:B------:R-:W2:Y:S01]  /*66a0*/  SHFL.IDX PT, R13, R11, RZ, 0x1c1f ;  /* 0x001c1fff0b0d7589 */ /* 0x000ea200000e0000 */
[----:B------:R-:W-:Y:S05]  /*66b0*/  IMAD R5, R4, c[0x0][0x1d0], R5 ;  /* 0x0000740004057a24 */ /* 0x000fea00078e0205 */
[----:B------:R-:W-:Y:S04]  /*66c0*/  IADD3 R4, R5, -c[0x0][0x168], RZ ;  /* 0x80005a0005047a10 */ /* 0x000fe80007ffe0ff */
[C---:B------:R-:W-:Y:S02]  /*66d0*/  IADD3 R5, R4.reuse, c[0x0][0x328], RZ ;  /* 0x0000ca0004057a10 */ /* 0x040fe40007ffe0ff */
[----:B------:R-:W-:Y:S03]  /*66e0*/  IADD3 R4, R4, UR12, RZ ;  /* 0x0000000c04047c10 */ /* 0x000fe6000fffe0ff */
[--C-:B--2---:R-:W-:Y:S02]  /*66f0*/  IMAD.IADD R9, R5, 0x1, R13.reuse ;  /* 0x0000000105097824 */ /* 0x104fe400078e020d */
[----:B------:R-:W-:Y:S01]  /*6700*/  IMAD.IADD R7, R4, 0x1, R13 ;  /* 0x0000000104077824 */ /* 0x000fe200078e020d */
[----:B------:R-:W-:-:S05]  /*6710*/  @P0 BRA `(.L_x_183) ;  /* 0x000001b000000947 */ /* 0x000fca0003800000 */
[----:B------:R-:W-:Y:S01]  /*6720*/  MOV R6, UR20 ;  /* 0x0000001400067c02 */ /* 0x000fe20008000f00 */
[----:B------:R-:W-:Y:S04]  /*6730*/  BSSY B0, `(.L_x_184) ;  /* 0x0000013000007945 */ /* 0x000fe80003800000 */
[----:B------:R-:W-:Y:S05]  /*6740*/  IMAD R13, R6, c[0x0][0x1d0], R13 ;  /* 0x00007400060d7a24 */ /* 0x000fea00078e020d */
[----:B------:R-:W-:Y:S04]  /*6750*/  IADD3 R13, R13, -c[0x0][0x168], RZ ;  /* 0x80005a000d0d7a10 */ /* 0x000fe80007ffe0ff */
[----:B------:R-:W-:Y:S11]  /*6760*/  ISETP.GT.AND P0, PT, R13, -0x1, PT ;  /* 0xffffffff0d00780c */ /* 0x000ff60003f04270 */
[----:B------:R-:W-:Y:S02]  /*6770*/  @!UPT UIADD3 URZ, URZ, URZ, URZ ;  /* 0x0000003f3f3ff290 */ /* 0x000fe4000fffe03f */
[----:B------:R-:W-:-:S05]  /*6780*/  @P0 BRA `(.L_x_185) ;  /* 0x0000008000000947 */ /* 0x000fca0003800000 */
[----:B------:R-:W-:Y:S01]  /*6790*/  LOP3.LUT R13, RZ, R13, RZ, 0x33, !PT ;  /* 0x0000000dff0d7212 */ /* 0x000fe200078e33ff */
[----:B------:R-:W-:Y:S05]  /*67a0*/  IMAD.MOV.U32 R6, RZ, RZ, c[0x0][0x32c] ;  /* 0x0000cb00ff067624 */ /* 0x000fea00078e00ff */
[----:B------:R-:W-:Y:S11]  /*67b0*/  ISETP.NE.AND P0, PT, R6, 0x1, PT ;  /* 0x000000010600780c */ /* 0x000ff60003f05270 */
[----:B------:R-:W-:Y:S02]  /*67c0*/  @!UPT UIADD3 URZ, URZ, URZ, URZ ;  /* 0x0000003f3f3ff290 */ /* 0x000fe4000fffe03f */
[----:B------:R-:W-:Y:S05]  /*67d0*/  @P0 IMAD.HI.U32 R6, R13, c[0x0][0x330], RZ ;  /* 0x0000cc000d060a27 */ /* 0x000fea00078e00ff */
[----:B------:R-:W-:Y:S04]  /*67e0*/  @P0 SHF.R.U32.HI R13, RZ, c[0x0][0x334], R6 ;  /* 0x0000cd00ff0d0a19 */ /* 0x000fe80000011606 */
[----:B------:R-:W-:Y:S01]  /*67f0*/  LOP3.LUT R13, RZ, R13, RZ, 0x33, !PT ;  /* 0x0000000dff0d7212 */ /* 0x000fe200078e33ff */
[----:B------:R-:W-:-:S05]  /*6800*/  BRA `(.L_x_186) ;  /* 0x0000005000007947 */ /* 0x000fca0003800000 */
.L_x_185:
[----:B------:R-:W-:Y:S04]  /*6810*/  MOV R6, c[0x0][0x32c] ;  /* 0x0000cb0000067a02 */ /* 0x000fe80000000f00 */
[----:B------:R-:W-:Y:S11]  /*6820*/  ISETP.NE.AND P0, PT, R6, 0x1, PT ;  /* 0x000000010600780c */ /* 0x000ff60003f05270 */
[----:B------:R-:W-:Y:S02]  /*6830*/  @!UPT UIADD3 URZ, URZ, URZ, URZ ;  /* 0x0000003f3f3ff290 */ /* 0x000fe4000fffe03f */
[----:B------:R-:W-:Y:S05]  /*6840*/  @P0 IMAD.HI.U32 R6, R13, c[0x0][0x330], RZ ;  /* 0x0000cc000d060a27 */ /* 0x000fea00078e00ff */
[----:B------:R-:W-:Y:S02]  /*6850*/  @P0 SHF.R.U32.HI R13, RZ, c[0x0][0x334], R6 ;  /* 0x0000cd00ff0d0a19 */ /* 0x000fe40000011606 */
.L_x_186:
[----:B------:R-:W-:Y:S05]  /*6860*/  BSYNC B0 ;  /* 0x0000000000007941 */ /* 0x000fea0003800000 */
.L_x_184:
[----:B------:R-:W-:Y:S04]  /*6870*/  IMAD.MOV.U32 R6, RZ, RZ, c[0x0][0x32c] ;  /* 0x0000cb00ff067624 */ /* 0x000fe800078e00ff */
[----:B------:R-:W-:Y:S04]  /*6880*/  IMAD R13, R13, R6, -UR5 ;  /* 0x800000050d0d7e24 */ /* 0x000fe8000f8e0206 */
[----:B------:R-:W-:Y:S05]  /*6890*/  IMAD.IADD R8, R13, 0x1, -R212 ;  /* 0x000000010d087824 */ /* 0x000fea00078e0ad4 */
[----:B------:R-:W-:Y:S02]  /*68a0*/  IADD3 R6, R8, c[0x0][0x32c], RZ ;  /* 0x0000cb0008067a10 */ /* 0x000fe40007ffe0ff */
[----:B------:R-:W-:Y:S02]  /*68b0*/  IMNMX R7, R7, R8, !PT ;  /* 0x0000000807077217 */ /* 0x000fe40007800200 */
[----:B------:R-:W-:Y:S02]  /*68c0*/  IMNMX R9, R9, R6, PT ;  /* 0x0000000609097217 */ /* 0x000fe40003800200 */
.L_x_183:
[----:B------:R-:W-:Y:S01]  /*68d0*/  UISETP.GT.AND UP0, UPT, UR21, -0x1, UPT ;  /* 0xffffffff1500788c */ /* 0x000fe2000bf04270 */
[----:B------:R-:W2:Y:S05]  /*68e0*/  SHFL.IDX PT, R11, R11, 0x1, 0x1c1f ;  /* 0x003c1f000b0b7f89 */ /* 0x000eaa00000e0000 */
[----:B------:R-:W-:Y:S02]  /*68f0*/  PLOP3.LUT P0, PT, PT, PT, UP0, 0x80, 0x0 ;  /* 0x000000000000781c */ /* 0x000fe40003f0f008 */
[----:B------:R-:W-:Y:S02]  /*6900*/  PLOP3.LUT P2, PT, PT, PT, UP0, 0x80, 0x0 ;  /* 0x000000000000781c */ /* 0x000fe40003f4f008 */
[C---:B------:R-:W-:Y:S02]  /*6910*/  ISETP.GT.AND P0, PT, R7.reuse, RZ, P0 ;  /* 0x000000ff0700720c */ /* 0x040fe40000704270 */
[----:B------:R-:W-:Y:S02]  /*6920*/  ISETP.GT.AND P2, PT, R7, 0x1, P2 ;  /* 0x000000010700780c */ /* 0x000fe40001744270 */
[C---:B------:R-:W-:Y:S02]  /*6930*/  ISETP.LT.OR P0, PT, R9.reuse, 0x1, P0 ;  /* 0x000000010900780c */ /* 0x040fe40000701670 */
[----:B------:R-:W-:Y:S02]  /*6940*/  ISETP.LT.OR P2, PT, R9, 0x2, P2 ;  /* 0x000000020900780c */ /* 0x000fe40001741670 */
[----:B------:R-:W-:Y:S02]  /*6950*/  FSEL R10, R227, -INF , !P0 ;  /* 0xff800000e30a7808 */ /* 0x000fe40004000000 */
[----:B------:R-:W-:Y:S02]  /*6960*/  PLOP3.LUT P0, PT, PT, PT, UP0, 0x80, 0x0 ;  /* 0x000000000000781c */ /* 0x000fe40003f0f008 */
[----:B------:R-:W-:Y:S02]  /*6970*/  FSEL R8, R229, -INF , !P2 ;  /* 0xff800000e5087808 */ /* 0x000fe40005000000 */
[----:B------:R-:W-:Y:S01]  /*6980*/  ISETP.GT.AND P0, PT, R7, 0x8, P0 ;  /* 0x000000080700780c */ /* 0x000fe20000704270 */
[--C-:B--2---:R-:W-:Y:S01]  /*6990*/  IMAD.IADD R5, R5, 0x1, R11.reuse ;  /* 0x0000000105057824 */ /* 0x104fe200078e020b */
[----:B------:R-:W-:Y:S01]  /*69a0*/  PLOP3.LUT P2, PT, PT, PT, UP0, 0x80, 0x0 ;  /* 0x000000000000781c */ /* 0x000fe20003f4f008 */
[----:B------:R-:W-:Y:S01]  /*69b0*/  IMAD.IADD R4, R4, 0x1, R11 ;  /* 0x0000000104047824 */ /* 0x000fe200078e020b */
[----:B------:R-:W-:Y:S02]  /*69c0*/  ISETP.LT.OR P0, PT, R9, 0x9, P0 ;  /* 0x000000090900780c */ /* 0x000fe40000701670 */
[----:B------:R-:W-:Y:S02]  /*69d0*/  ISETP.GT.AND P2, PT, R7, 0x9, P2 ;  /* 0x000000090700780c */ /* 0x000fe40001744270 */
[----:B-1----:R-:W-:Y:S02]  /*69e0*/  FSEL R230, R230, -INF , !P0 ;  /* 0xff800000e6e67808 */ /* 0x002fe40004000000 */
[----:B------:R-:W-:Y:S02]  /*69f0*/  PLOP3.LUT P0, PT, PT, PT, UP0, 0x80, 0x0 ;  /* 0x000000000000781c */ /* 0x000fe40003f0f008 */
[----:B------:R-:W-:Y:S02]  /*6a00*/  ISETP.LT.OR P2, PT, R9, 0xa, P2 ;  /* 0x0000000a0900780c */ /* 0x000fe40001741670 */
[----:B------:R-:W-:Y:S02]  /*6a10*/  ISETP.GT.AND P0, PT, R7, 0x10, P0 ;  /* 0x000000100700780c */ /* 0x000fe40000704270 */
[----:B------:R-:W-:Y:S02]  /*6a20*/  FSEL R6, R233, -INF , !P2 ;  /* 0xff800000e9067808 */ /* 0x000fe40005000000 */
[----:B------:R-:W-:Y:S02]  /*6a30*/  ISETP.LT.OR P0, PT, R9, 0x11, P0 ;  /* 0x000000110900780c */ /* 0x000fe40000701670 */
[----:B------:R-:W-:Y:S02]  /*6a40*/  PLOP3.LUT P2, PT, PT, PT, UP0, 0x80, 0x0 ;  /* 0x000000000000781c */ /* 0x000fe40003f4f008 */
[----:B------:R-:W-:Y:S02]  /*6a50*/  FSEL R164, R237, -INF , !P0 ;  /* 0xff800000eda47808 */ /* 0x000fe40004000000 */
[----:B------:R-:W-:Y:S02]  /*6a60*/  PLOP3.LUT P0, PT, PT, PT, UP0, 0x80, 0x0 ;  /* 0x000000000000781c */ /* 0x000fe40003f0f008 */
[C---:B------:R-:W-:Y:S02]  /*6a70*/  ISETP.GT.AND P2, PT, R7.reuse, 0x11, P2 ;  /* 0x000000110700780c */ /* 0x040fe40001744270 */
[----:B------:R-:W-:Y:S02]  /*6a80*/  ISETP.GT.AND P0, PT, R7, 0x18, P0 ;  /* 0x000000180700780c */ /* 0x000fe40000704270 */
[C---:B------:R-:W-:Y:S02]  /*6a90*/  ISETP.LT.OR P2, PT, R9.reuse, 0x12, P2 ;  /* 0x000000120900780c */ /* 0x040fe40001741670 */
[----:B------:R-:W-:Y:S02]  /*6aa0*/  ISETP.LT.OR P0, PT, R9, 0x19, P0 ;  /* 0x000000190900780c */ /* 0x000fe40000701670 */
[----:B------:R-:W-:Y:S02]  /*6ab0*/  FSEL R162, R236, -INF , !P2 ;  /* 0xff800000eca27808 */ /* 0x000fe40005000000 */
[----:B------:R-:W-:Y:S02]  /*6ac0*/  FSEL R142, R238, -INF , !P0 ;  /* 0xff800000ee8e7808 */ /* 0x000fe40004000000 */
[----:B------:R-:W-:Y:S02]  /*6ad0*/  PLOP3.LUT P0, PT, PT, PT, UP0, 0x80, 0x0 ;  /* 0x000000000000781c */ /* 0x000fe40003f0f008 */
[----:B------:R-:W-:Y:S02]  /*6ae0*/  PLOP3.LUT P2, PT, PT, PT, UP0, 0x80, 0x0 ;  /* 0x000000000000781c */ /* 0x000fe40003f4f008 */
[C---:B------:R-:W-:Y:S02]  /*6af0*/  ISETP.GT.AND P0, PT, R7.reuse, 0x20, P0 ;  /* 0x000000200700780c */ /* 0x040fe40000704270 */
[----:B------:R-:W-:Y:S02]  /*6b00*/  ISETP.GT.AND P2, PT, R7, 0x19, P2 ;  /* 0x000000190700780c */ /* 0x000fe40001744270 */
[C---:B------:R-:W-:Y:S02]  /*6b10*/  ISETP.LT.OR P0, PT, R9.reuse, 0x21, P0 ;  /* 0x000000210900780c */ /* 0x040fe40000701670 */
[----:B------:R-:W-:Y:S02]  /*6b20*/  ISETP.LT.OR P2, PT, R9, 0x1a, P2 ;  /* 0x0000001a0900780c */ /* 0x000fe40001741670 */
[----:B------:R-:W-:Y:S02]  /*6b30*/  FSEL R160, R242, -INF , !P0 ;  /* 0xff800000f2a07808 */ /* 0x000fe40004000000 */
        /* <DEDUP_REMOVED lines=26> */
[----:B------:R-:W-:Y:S04]  /*6ce0*/  PLOP3.LUT P2, PT, PT, PT, UP0, 0x80, 0x0 ;  /* 0x000000000000781c */ /* 0x000fe80003f4f008 */
[----:B------:R-:W-:Y:S04]  /*6cf0*/  ISETP.GT.AND P2, PT, R7, 0x39, P2 ;  /* 0x000000390700780c */ /* 0x000fe80001744270 */
[----:B------:R-:W-:Y:S04]  /*6d00*/  ISETP.LT.OR P2, PT, R9, 0x3a, P2 ;  /* 0x0000003a0900780c */ /* 0x000fe80001741670 */
[----:B------:R-:W-:Y:S01]  /*6d10*/  FSEL R146, R159, -INF , !P2 ;  /* 0xff8000009f927808 */ /* 0x000fe20005000000 */
        /* <DEDUP_REMOVED lines=16> */
.L_x_189:
[----:B------:R-:W-:Y:S04]  /*6e20*/  MOV R7, c[0x0][0x32c] ;  /* 0x0000cb0000077a02 */ /* 0x000fe80000000f00 */
[----:B------:R-:W-:Y:S11]  /*6e30*/  ISETP.NE.AND P0, PT, R7, 0x1, PT ;  /* 0x000000010700780c */ /* 0x000ff60003f05270 */
[----:B------:R-:W-:Y:S02]  /*6e40*/  @!UPT UIADD3 URZ, URZ, URZ, URZ ;  /* 0x0000003f3f3ff290 */ /* 0x000fe4000fffe03f */
[----:B------:R-:W-:Y:S05]  /*6e50*/  @P0 IMAD.HI.U32 R7, R12, c[0x0][0x330], RZ ;  /* 0x0000cc000c070a27 */ /* 0x000fea00078e00ff */
[----:B------:R-:W-:Y:S02]  /*6e60*/  @P0 SHF.R.U32.HI R12, RZ, c[0x0][0x334], R7 ;  /* 0x0000cd00ff0c0a19 */ /* 0x000fe40000011607 */
.L_x_190:
[----:B------:R-:W-:Y:S05]  /*6e70*/  BSYNC B0 ;  /* 0x0000000000007941 */ /* 0x000fea0003800000 */
.L_x_188:
[----:B------:R-:W-:Y:S04]  /*6e80*/  IMAD.MOV.U32 R7, RZ, RZ, c[0x0][0x32c] ;  /* 0x0000cb00ff077624 */ /* 0x000fe800078e00ff */
[----:B------:R-:W-:Y:S04]  /*6e90*/  IMAD R7, R12, R7, -UR5 ;  /* 0x800000050c077e24 */ /* 0x000fe8000f8e0207 */
[----:B------:R-:W-:Y:S05]  /*6ea0*/  IMAD.IADD R7, R7, 0x1, -R212 ;  /* 0x0000000107077824 */ /* 0x000fea00078e0ad4 */
[----:B------:R-:W-:Y:S02]  /*6eb0*/  IADD3 R12, R7, c[0x0][0x32c], RZ ;  /* 0x0000cb00070c7a10 */ /* 0x000fe40007ffe0ff */
[----:B------:R-:W-:Y:S02]  /*6ec0*/  IMNMX R4, R4, R7, !PT ;  /* 0x0000000704047217 */ /* 0x000fe40007800200 */
[----:B------:R-:W-:Y:S02]  /*6ed0*/  IMNMX R5, R5, R12, PT ;  /* 0x0000000c05057217 */ /* 0x000fe40003800200 */
.L_x_187:
[----:B------:R-:W-:Y:S01]  /*6ee0*/  PLOP3.LUT P2, PT, PT, PT, UP0, 0x80, 0x0 ;  /* 0x000000000000781c */ /* 0x000fe20003f4f008 */
[----:B------:R-:W-:Y:S01]  /*6ef0*/  LDSM.16.MT88.4 R20, [R198+0x100] ;  /* 0x00010000c614783b */ /* 0x000fe20000004200 */
[----:B------:R-:W-:Y:S02]  /*6f00*/  PLOP3.LUT P0, PT, PT, PT, UP0, 0x80, 0x0 ;  /* 0x000000000000781c */ /* 0x000fe40003f0f008 */
[----:B------:R-:W-:Y:S02]  /*6f10*/  ISETP.GT.AND P2, PT, R4, RZ, P2 ;  /* 0x000000ff0400720c */ /* 0x000fe40001744270 */
[----:B------:R-:W-:Y:S02]  /*6f20*/  FMNMX.FTZ R7, R10, R3, !PT ;  /* 0x000000030a077209 */ /* 0x000fe40007810000 */
[----:B------:R-:W-:Y:S01]  /*6f30*/  ISETP.GT.AND P0, PT, R4, 0x1, P0 ;  /* 0x000000010400780c */ /* 0x000fe20000704270 */
[----:B------:R-:W-:Y:S01]  /*6f40*/  LDSM.16.MT88.4 R28, [R197+0x100] ;  /* 0x00010000c51c783b */ /* 0x000fe20000004200 */
[C---:B------:R-:W-:Y:S02]  /*6f50*/  ISETP.LT.OR P2, PT, R5.reuse, 0x1, P2 ;  /* 0x000000010500780c */ /* 0x040fe40001741670 */
[----:B------:R-:W-:Y:S02]  /*6f60*/  FMNMX.FTZ R7, R8, R7, !PT ;  /* 0x0000000708077209 */ /* 0x000fe40007810000 */
[----:B------:R-:W-:Y:S02]  /*6f70*/  FSEL R13, R0, -INF , !P2 ;  /* 0xff800000000d7808 */ /* 0x000fe40005000000 */
[----:B------:R-:W-:Y:S02]  /*6f80*/  ISETP.LT.OR P0, PT, R5, 0x2, P0 ;  /* 0x000000020500780c */ /* 0x000fe40000701670 */
[----:B------:R-:W-:Y:S02]  /*6f90*/  PLOP3.LUT P2, PT, PT, PT, UP0, 0x80, 0x0 ;  /* 0x000000000000781c */ /* 0x000fe40003f4f008 */
[----:B------:R-:W-:Y:S02]  /*6fa0*/  FMNMX.FTZ R7, R230, R7, !PT ;  /* 0x00000007e6077209 */ /* 0x000fe40007810000 */
[----:B------:R-:W-:Y:S02]  /*6fb0*/  FSEL R225, R225, -INF , !P0 ;  /* 0xff800000e1e17808 */ /* 0x000fe40004000000 */
[----:B------:R-:W-:Y:S02]  /*6fc0*/  ISETP.GT.AND P2, PT, R4, 0x8, P2 ;  /* 0x000000080400780c */ /* 0x000fe40001744270 */
[----:B------:R-:W-:Y:S02]  /*6fd0*/  PLOP3.LUT P0, PT, PT, PT, UP0, 0x80, 0x0 ;  /* 0x000000000000781c */ /* 0x000fe40003f0f008 */
[----:B------:R-:W-:Y:S02]  /*6fe0*/  FMNMX.FTZ R7, R6, R7, !PT ;  /* 0x0000000706077209 */ /* 0x000fe40007810000 */
[----:B------:R-:W-:Y:S02]  /*6ff0*/  ISETP.GT.AND P0, PT, R4, 0x9, P0 ;  /* 0x000000090400780c */ /* 0x000fe40000704270 */
[C---:B------:R-:W-:Y:S02]  /*7000*/  ISETP.LT.OR P2, PT, R5.reuse, 0x9, P2 ;  /* 0x000000090500780c */ /* 0x040fe40001741670 */
[----:B------:R-:W-:Y:S02]  /*7010*/  FMNMX.FTZ R7, R164, R7, !PT ;  /* 0x00000007a4077209 */ /* 0x000fe40007810000 */
[----:B------:R-:W-:Y:S02]  /*7020*/  FSEL R11, R226, -INF , !P2 ;  /* 0xff800000e20b7808 */ /* 0x000fe40005000000 */
[C---:B------:R-:W-:Y:S02]  /*7030*/  ISETP.LT.OR P0, PT, R5.reuse, 0xa, P0 ;  /* 0x0000000a0500780c */ /* 0x040fe40000701670 */
        /* <DEDUP_REMOVED lines=17> */
[----:B------:R-:W-:Y:S02]  /*7150*/  FMNMX.FTZ R0, R13, R2, !PT ;  /* 0x000000020d007209 */ /* 0x000fe40007810000 */
[----:B------:R-:W-:Y:S02]  /*7160*/  ISETP.GT.AND P0, PT, R4, 0x19, P0 ;  /* 0x000000190400780c */ /* 0x000fe40000704270 */
[----:B------:R-:W-:Y:S02]  /*7170*/  ISETP.LT.OR P2, PT, R5, 0x19, P2 ;  /* 0x000000190500780c */ /* 0x000fe40001741670 */
[----:B------:R-:W-:Y:S02]  /*7180*/  FMNMX.FTZ R7, R156, R7, !PT ;  /* 0x000000079c077209 */ /* 0x000fe40007810000 */
[----:B------:R-:W-:Y:S02]  /*7190*/  FSEL R143, R235, -INF , !P2 ;  /* 0xff800000eb8f7808 */ /* 0x000fe40005000000 */
[----:B------:R-:W-:Y:S02]  /*71a0*/  ISETP.LT.OR P0, PT, R5, 0x1a, P0 ;  /* 0x0000001a0500780c */ /* 0x000fe40000701670 */
[----:B------:R-:W-:Y:S02]  /*71b0*/  FMNMX.FTZ R0, R225, R0, !PT ;  /* 0x00000000e1007209 */ /* 0x000fe40007810000 */
[----:B------:R-:W-:Y:S02]  /*71c0*/  PLOP3.LUT P2, PT, PT, PT, UP0, 0x80, 0x0 ;  /* 0x000000000000781c */ /* 0x000fe40003f4f008 */
[----:B------:R-:W-:Y:S02]  /*71d0*/  FMNMX.FTZ R7, R154, R7, !PT ;  /* 0x000000079a077209 */ /* 0x000fe40007810000 */
[----:B------:R-:W-:Y:S02]  /*71e0*/  FSEL R141, R234, -INF , !P0 ;  /* 0xff800000ea8d7808 */ /* 0x000fe40004000000 */
[----:B------:R-:W-:Y:S02]  /*71f0*/  ISETP.GT.AND P2, PT, R4, 0x20, P2 ;  /* 0x000000200400780c */ /* 0x000fe40001744270 */
[----:B------:R-:W-:Y:S02]  /*7200*/  FMNMX.FTZ R0, R11, R0, !PT ;  /* 0x000000000b007209 */ /* 0x000fe40007810000 */
[----:B------:R-:W-:Y:S02]  /*7210*/  PLOP3.LUT P0, PT, PT, PT, UP0, 0x80, 0x0 ;  /* 0x000000000000781c */ /* 0x000fe40003f0f008 */
[----:B------:R-:W-:Y:S02]  /*7220*/  FMNMX.FTZ R7, R152, R7, !PT ;  /* 0x0000000798077209 */ /* 0x000fe40007810000 */
[----:B------:R-:W-:Y:S02]  /*7230*/  ISETP.GT.AND P0, PT, R4, 0x21, P0 ;  /* 0x000000210400780c */ /* 0x000fe40000704270 */
[----:B------:R-:W-:Y:S02]  /*7240*/  ISETP.LT.OR P2, PT, R5, 0x21, P2 ;  /* 0x000000210500780c */ /* 0x000fe40001741670 */
[----:B------:R-:W-:Y:S02]  /*7250*/  FMNMX.FTZ R0, R9, R0, !PT ;  /* 0x0000000009007209 */ /* 0x000fe40007810000 */
[----:B------:R-:W-:Y:S02]  /*7260*/  FMNMX.FTZ R7, R150, R7, !PT ;  /* 0x0000000796077209 */ /* 0x000fe40007810000 */
[----:B------:R-:W-:Y:S02]  /*7270*/  FSEL R159, R240, -INF , !P2 ;  /* 0xff800000f09f7808 */ /* 0x000fe40005000000 */
[----:B------:R-:W-:Y:S02]  /*7280*/  FMNMX.FTZ R12, R163, R0, !PT ;  /* 0x00000000a30c7209 */ /* 0x000fe40007810000 */
[----:B------:R-:W-:Y:S02]  /*7290*/  ISETP.LT.OR P0, PT, R5, 0x22, P0 ;  /* 0x000000220500780c */ /* 0x000fe40000701670 */
[----:B------:R-:W-:Y:S02]  /*72a0*/  PLOP3.LUT P2, PT, PT, PT, UP0, 0x80, 0x0 ;  /* 0x000000000000781c */ /* 0x000fe40003f4f008 */
[----:B------:R-:W-:Y:S02]  /*72b0*/  FMNMX.FTZ R7, R148, R7, !PT ;  /* 0x0000000794077209 */ /* 0x000fe40007810000 */
[----:B------:R-:W-:Y:S02]  /*72c0*/  FSEL R157, R239, -INF , !P0 ;  /* 0xff800000ef9d7808 */ /* 0x000fe40004000000 */
[----:B------:R-:W-:Y:S02]  /*72d0*/  FMNMX.FTZ R12, R161, R12, !PT ;  /* 0x0000000ca10c7209 */ /* 0x000fe40007810000 */
[----:B------:R-:W-:Y:S02]  /*72e0*/  ISETP.GT.AND P2, PT, R4, 0x28, P2 ;  /* 0x000000280400780c */ /* 0x000fe40001744270 */
[----:B------:R-:W-:Y:S02]  /*72f0*/  PLOP3.LUT P0, PT, PT, PT, UP0, 0x80, 0x0 ;  /* 0x000000000000781c */ /* 0x000fe40003f0f008 */
[----:B------:R-:W-:Y:S02]  /*7300*/  FMNMX.FTZ R0, R146, R7, !PT ;  /* 0x0000000792007209 */ /* 0x000fe40007810000 */
[----:B------:R-:W-:Y:S02]  /*7310*/  FMNMX.FTZ R12, R143, R12, !PT ;  /* 0x0000000c8f0c7209 */ /* 0x000fe40007810000 */
[----:B------:R-:W-:Y:S01]  /*7320*/  ISETP.GT.AND P0, PT, R4, 0x29, P0 ;  /* 0x000000290400780c */ /* 0x000fe20000704270 */
[----:B------:R-:W1:Y:S01]  /*7330*/  SHFL.BFLY PT, R7, R0, 0x2, 0x1f ;  /* 0x0c401f0000077f89 */ /* 0x000e6200000e0000 */
[----:B------:R-:W-:Y:S02]  /*7340*/  ISETP.LT.OR P2, PT, R5, 0x29, P2 ;  /* 0x000000290500780c */ /* 0x000fe40001741670 */
[----:B------:R-:W-:Y:S02]  /*7350*/  FMNMX.FTZ R12, R141, R12, !PT ;  /* 0x0000000c8d0c7209 */ /* 0x000fe40007810000 */
[----:B------:R-:W-:Y:S02]  /*7360*/  FSEL R155, R244, -INF , !P2 ;  /* 0xff800000f49b7808 */ /* 0x000fe40005000000 */
[----:B------:R-:W-:Y:S02]  /*7370*/  ISETP.LT.OR P0, PT, R5, 0x2a, P0 ;  /* 0x0000002a0500780c */ /* 0x000fe40000701670 */
[----:B------:R-:W-:Y:S02]  /*7380*/  PLOP3.LUT P2, PT, PT, PT, UP0, 0x80, 0x0 ;  /* 0x000000000000781c */ /* 0x000fe40003f4f008 */
[----:B------:R-:W-:Y:S02]  /*7390*/  FSEL R153, R243, -INF , !P0 ;  /* 0xff800000f3997808 */ /* 0x000fe40004000000 */
[----:B------:R-:W-:Y:S02]  /*73a0*/  FMNMX.FTZ R12, R159, R12, !PT ;  /* 0x0000000c9f0c7209 */ /* 0x000fe40007810000 */
[C---:B------:R-:W-:Y:S02]  /*73b0*/  ISETP.GT.AND P2, PT, R4.reuse, 0x30, P2 ;  /* 0x000000300400780c */ /* 0x040fe40001744270 */
[----:B------:R-:W-:Y:S02]  /*73c0*/  PLOP3.LUT P0, PT, PT, PT, UP0, 0x80, 0x0 ;  /* 0x000000000000781c */ /* 0x000fe40003f0f008 */
[----:B------:R-:W-:Y:S02]  /*73d0*/  FMNMX.FTZ R12, R157, R12, !PT ;  /* 0x0000000c9d0c7209 */ /* 0x000fe40007810000 */
[----:B------:R-:W-:Y:S02]  /*73e0*/  ISETP.GT.AND P0, PT, R4, 0x31, P0 ;  /* 0x000000310400780c */ /* 0x000fe40000704270 */
        /* <DEDUP_REMOVED lines=8> */
[----:B------:R-:W-:Y:S01]  /*7470*/  PLOP3.LUT P0, PT, PT, PT, UP0, 0x80, 0x0 ;  /* 0x000000000000781c */ /* 0x000fe20003f0f008 */
[----:B------:R-:W-:Y:S01]  /*7480*/  UISETP.GT.AND UP0, UPT, UR21, UR4, UPT ;  /* 0x000000041500728c */ /* 0x000fe2000bf04270 */
[----:B------:R-:W-:Y:S01]  /*7490*/  ISETP.LT.OR P2, PT, R5, 0x39, P2 ;  /* 0x000000390500780c */ /* 0x000fe20001741670 */
[----:B------:R-:W-:Y:S01]  /*74a0*/  UIADD3 UR21, UR21, -0x1, URZ ;  /* 0xffffffff15157890 */ /* 0x000fe2000fffe03f */
[----:B------:R-:W-:Y:S02]  /*74b0*/  ISETP.GT.AND P0, PT, R4, 0x39, P0 ;  /* 0x000000390400780c */ /* 0x000fe40000704270 */
[----:B------:R-:W-:Y:S02]  /*74c0*/  FMNMX.FTZ R4, R149, R14, !PT ;  /* 0x0000000e95047209 */ /* 0x000fe40007810000 */
[----:B-1----:R-:W-:Y:S02]  /*74d0*/  FMNMX.FTZ R12, R0, R7, !PT ;  /* 0x00000007000c7209 */ /* 0x002fe40007810000 */
[----:B------:R-:W-:Y:S02]  /*74e0*/  FSEL R145, R249, -INF , !P2 ;  /* 0xff800000f9917808 */ /* 0x000fe40005000000 */
[----:B------:R-:W-:Y:S01]  /*74f0*/  FMNMX.FTZ R0, R147, R4, !PT ;  /* 0x0000000493007209 */ /* 0x000fe20007810000 */
[----:B------:R-:W1:Y:S01]  /*7500*/  SHFL.BFLY PT, R15, R12, 0x1, 0x1f ;  /* 0x0c201f000c0f7f89 */ /* 0x000e6200000e0000 */
[----:B------:R-:W-:Y:S02]  /*7510*/  ISETP.LT.OR P0, PT, R5, 0x3a, P0 ;  /* 0x0000003a0500780c */ /* 0x000fe40000701670 */
[----:B------:R-:W-:Y:S02]  /*7520*/  FMNMX.FTZ R0, R145, R0, !PT ;  /* 0x0000000091007209 */ /* 0x000fe40007810000 */
[----:B------:R-:W-:Y:S04]  /*7530*/  FSEL R133, R248, -INF , !P0 ;  /* 0xff800000f8857808 */ /* 0x000fe80004000000 */
[----:B------:R-:W-:Y:S05]  /*7540*/  FMNMX.FTZ R7, R133, R0, !PT ;  /* 0x0000000085077209 */ /* 0x000fea0007810000 */
[----:B------:R-:W2:Y:S01]  /*7550*/  SHFL.BFLY PT, R4, R7, 0x2, 0x1f ;  /* 0x0c401f0007047f89 */ /* 0x000ea200000e0000 */
[----:B-1----:R-:W-:Y:S04]  /*7560*/  FMNMX.FTZ R0, R12, R15, !PT ;  /* 0x0000000f0c007209 */ /* 0x002fe80007810000 */
[C---:B------:R-:W-:Y:S01]  /*7570*/  FSETP.NEU.FTZ.AND P0, PT, R0.reuse, -INF , PT ;  /* 0xff8000000000780b */ /* 0x040fe20003f1d000 */
[----:B------:R-:W-:Y:S05]  /*7580*/  FMUL.FTZ R151, R0, c[0x0][0x2d0] ;  /* 0x0000b40000977a20 */ /* 0x000fea0000410000 */
[----:B------:R-:W-:Y:S02]  /*7590*/  FSEL R151, R151, RZ, P0 ;  /* 0x000000ff97977208 */ /* 0x000fe40000000000 */
[----:B--2---:R-:W-:Y:S03]  /*75a0*/  FMNMX.FTZ R5, R7, R4, !PT ;  /* 0x0000000407057209 */ /* 0x004fe60007810000 */
[--C-:B------:R-:W-:Y:S01]  /*75b0*/  FFMA.FTZ R168, R10, c[0x0][0x2d0], -R151.reuse ;  /* 0x0000b4000aa87a23 */ /* 0x100fe20000010897 */
[----:B------:R-:W-:Y:S01]  /*75c0*/  FSEL R4, R0, RZ, P0 ;  /* 0x000000ff00047208 */ /* 0x000fe20000000000 */
[--C-:B------:R-:W-:Y:S01]  /*75d0*/  FFMA.FTZ R135, R8, c[0x0][0x2d0], -R151.reuse ;  /* 0x0000b40008877a23 */ /* 0x100fe20000010897 */
[----:B------:R-:W1:Y:S01]  /*75e0*/  SHFL.BFLY PT, R132, R5, 0x1, 0x1f ;  /* 0x0c201f0005847f89 */ /* 0x000e6200000e0000 */
[----:B------:R-:W-:Y:S02]  /*75f0*/  FFMA.FTZ R134, R230, c[0x0][0x2d0], -R151 ;  /* 0x0000b400e6867a23 */ /* 0x000fe40000010897 */
[----:B------:R-:W-:Y:S01]  /*7600*/  MUFU.EX2 R168, R168 ;  /* 0x000000a800a87308 */ /* 0x000fe20000000800 */
[----:B------:R-:W-:Y:S02]  /*7610*/  FADD.FTZ R3, -R4, R3 ;  /* 0x0000000304037221 */ /* 0x000fe40000010100 */
[--C-:B------:R-:W-:Y:S02]  /*7620*/  FFMA.FTZ R169, R6, c[0x0][0x2d0], -R151.reuse ;  /* 0x0000b40006a97a23 */ /* 0x100fe40000010897 */
[----:B------:R-:W-:Y:S02]  /*7630*/  FMUL.FTZ R6, R3, c[0x0][0x2d0] ;  /* 0x0000b40003067a20 */ /* 0x000fe40000410000 */
[--C-:B------:R-:W-:Y:S02]  /*7640*/  FFMA.FTZ R174, R164, c[0x0][0x2d0], -R151.reuse ;  /* 0x0000b400a4ae7a23 */ /* 0x100fe40000010897 */
[----:B------:R-:W-:Y:S01]  /*7650*/  LDSM.16.MT88.4 R164, [R203+0x5900] ;  /* 0x00590000cba4783b */ /* 0x000fe20000004200 */
[----:B------:R-:W2:Y:S01]  /*7660*/  MUFU.EX2 R135, R135 ;  /* 0x0000008700877308 */ /* 0x000ea20000000800 */
[--C-:B------:R-:W-:Y:S02]  /*7670*/  FFMA.FTZ R175, R162, c[0x0][0x2d0], -R151.reuse ;  /* 0x0000b400a2af7a23 */ /* 0x100fe40000010897 */
[--C-:B------:R-:W-:Y:S02]  /*7680*/  FFMA.FTZ R176, R142, c[0x0][0x2d0], -R151.reuse ;  /* 0x0000b4008eb07a23 */ /* 0x100fe40000010897 */
[--C-:B------:R-:W-:Y:S02]  /*7690*/  FFMA.FTZ R177, R140, c[0x0][0x2d0], -R151.reuse ;  /* 0x0000b4008cb17a23 */ /* 0x100fe40000010897 */
[--C-:B------:R-:W-:Y:S02]  /*76a0*/  FFMA.FTZ R227, R160, c[0x0][0x2d0], -R151.reuse ;  /* 0x0000b400a0e37a23 */ /* 0x100fe40000010897 */
[--C-:B------:R-:W-:Y:S01]  /*76b0*/  FFMA.FTZ R228, R158, c[0x0][0x2d0], -R151.reuse ;  /* 0x0000b4009ee47a23 */ /* 0x100fe20000010897 */
[----:B------:R-:W-:Y:S01]  /*76c0*/  MUFU.EX2 R134, R134 ;  /* 0x0000008600867308 */ /* 0x000fe20000000800 */
[--C-:B------:R-:W-:Y:S01]  /*76d0*/  FFMA.FTZ R229, R156, c[0x0][0x2d0], -R151.reuse ;  /* 0x0000b4009ce57a23 */ /* 0x100fe20000010897 */
[----:B-1----:R-:W-:Y:S01]  /*76e0*/  FMNMX.FTZ R132, R5, R132, !PT ;  /* 0x0000008405847209 */ /* 0x002fe20007810000 */
[--C-:B------:R-:W-:Y:S02]  /*76f0*/  FFMA.FTZ R230, R154, c[0x0][0x2d0], -R151.reuse ;  /* 0x0000b4009ae67a23 */ /* 0x100fe40000010897 */
[--C-:B------:R-:W-:Y:S01]  /*7700*/  FFMA.FTZ R235, R152, c[0x0][0x2d0], -R151.reuse ;  /* 0x0000b40098eb7a23 */ /* 0x100fe20000010897 */
[C---:B------:R-:W-:Y:S01]  /*7710*/  FSETP.NEU.FTZ.AND P0, PT, R132.reuse, -INF , PT ;  /* 0xff8000008400780b */ /* 0x040fe20003f1d000 */
[----:B------:R-:W-:Y:S02]  /*7720*/  FMUL.FTZ R144, R132, c[0x0][0x2d0] ;  /* 0x0000b40084907a20 */ /* 0x000fe40000410000 */
[--C-:B------:R-:W-:Y:S01]  /*7730*/  FFMA.FTZ R236, R150, c[0x0][0x2d0], -R151.reuse ;  /* 0x0000b40096ec7a23 */ /* 0x100fe20000010897 */
[----:B------:R-:W-:Y:S01]  /*7740*/  FSEL R5, R132, RZ, P0 ;  /* 0x000000ff84057208 */ /* 0x000fe20000000000 */
[----:B------:R-:W1:Y:S01]  /*7750*/  MUFU.EX2 R169, R169 ;  /* 0x000000a900a97308 */ /* 0x000e620000000800 */
[----:B------:R-:W-:Y:S01]  /*7760*/  FSEL R144, R144, RZ, P0 ;  /* 0x000000ff90907208 */ /* 0x000fe20000000000 */
[--C-:B------:R-:W-:Y:S01]  /*7770*/  FFMA.FTZ R237, R148, c[0x0][0x2d0], -R151.reuse ;  /* 0x0000b40094ed7a23 */ /* 0x100fe20000010897 */
[----:B--2---:R-:W-:Y:S01]  /*7780*/  F2FP.BF16.PACK_AB R136, R135, R168 ;  /* 0x000000a88788723e */ /* 0x004fe200000010ff */
[----:B------:R-:W-:Y:S01]  /*7790*/  FADD.FTZ R5, -R5, R2 ;  /* 0x0000000205057221 */ /* 0x000fe20000010100 */
[----:B------:R-:W-:Y:S01]  /*77a0*/  PLOP3.LUT P0, PT, PT, PT, UP0, 0x80, 0x0 ;  /* 0x000000000000781c */ /* 0x000fe20003f0f008 */
[--C-:B------:R-:W-:Y:S02]  /*77b0*/  FFMA.FTZ R173, R13, c[0x0][0x2d0], -R144.reuse ;  /* 0x0000b4000dad7a23 */ /* 0x100fe40000010890 */
[----:B------:R-:W2:Y:S01]  /*77c0*/  LDSM.16.MT88.4 R12, [R203+0x100] ;  /* 0x00010000cb0c783b */ /* 0x000ea20000004200 */
[--C-:B------:R-:W-:Y:S01]  /*77d0*/  FFMA.FTZ R172, R225, c[0x0][0x2d0], -R144.reuse ;  /* 0x0000b400e1ac7a23 */ /* 0x100fe20000010890 */
[----:B------:R-:W3:Y:S01]  /*77e0*/  MUFU.EX2 R3, R6 ;  /* 0x0000000600037308 */ /* 0x000ee20000000800 */
[--C-:B------:R-:W-:Y:S02]  /*77f0*/  FFMA.FTZ R171, R11, c[0x0][0x2d0], -R144.reuse ;  /* 0x0000b4000bab7a23 */ /* 0x100fe40000010890 */
[--C-:B------:R-:W-:Y:S02]  /*7800*/  FFMA.FTZ R170, R9, c[0x0][0x2d0], -R144.reuse ;  /* 0x0000b40009aa7a23 */ /* 0x100fe40000010890 */
[----:B------:R-:W-:Y:S02]  /*7810*/  FMUL.FTZ R2, R5, c[0x0][0x2d0] ;  /* 0x0000b40005027a20 */ /* 0x000fe40000410000 */
[--C-:B------:R-:W-:Y:S02]  /*7820*/  FFMA.FTZ R178, R163, c[0x0][0x2d0], -R144.reuse ;  /* 0x0000b400a3b27a23 */ /* 0x100fe40000010890 */
[--C-:B------:R-:W-:Y:S01]  /*7830*/  FFMA.FTZ R179, R161, c[0x0][0x2d0], -R144.reuse ;  /* 0x0000b400a1b37a23 */ /* 0x100fe20000010890 */
[----:B------:R-:W-:Y:S01]  /*7840*/  MUFU.EX2 R173, R173 ;  /* 0x000000ad00ad7308 */ /* 0x000fe20000000800 */
[----:B------:R-:W-:Y:S01]  /*7850*/  LDSM.16.MT88.4 R160, [R196+0x3900] ;  /* 0x00390000c4a0783b */ /* 0x000fe20000004200 */
[--C-:B------:R-:W-:Y:S01]  /*7860*/  FFMA.FTZ R225, R143, c[0x0][0x2d0], -R144.reuse ;  /* 0x0000b4008fe17a23 */ /* 0x100fe20000010890 */
[----:B-1----:R-:W-:Y:S01]  /*7870*/  F2FP.BF16.PACK_AB R138, R169, R134 ;  /* 0x00000086a98a723e */ /* 0x002fe200000010ff */
[--C-:B------:R-:W-:Y:S02]  /*7880*/  FFMA.FTZ R226, R141, c[0x0][0x2d0], -R144.reuse ;  /* 0x0000b4008de27a23 */ /* 0x100fe40000010890 */
[--C-:B------:R-:W-:Y:S03]  /*7890*/  FFMA.FTZ R231, R159, c[0x0][0x2d0], -R144.reuse ;  /* 0x0000b4009fe77a23 */ /* 0x100fe60000010890 */
[----:B------:R-:W-:Y:S01]  /*78a0*/  LDSM.16.MT88.4 R140, [R197+0x2900] ;  /* 0x00290000c58c783b */ /* 0x000fe20000004200 */
[----:B------:R-:W1:Y:S01]  /*78b0*/  MUFU.EX2 R172, R172 ;  /* 0x000000ac00ac7308 */ /* 0x000e620000000800 */
[--C-:B------:R-:W-:Y:S02]  /*78c0*/  FFMA.FTZ R232, R157, c[0x0][0x2d0], -R144.reuse ;  /* 0x0000b4009de87a23 */ /* 0x100fe40000010890 */
[--C-:B------:R-:W-:Y:S02]  /*78d0*/  FFMA.FTZ R233, R155, c[0x0][0x2d0], -R144.reuse ;  /* 0x0000b4009be97a23 */ /* 0x100fe40000010890 */
[C---:B---3--:R-:W-:Y:S02]  /*78e0*/  FMUL.FTZ R4, R3.reuse, R128 ;  /* 0x0000008003047220 */ /* 0x048fe40000410000 */
[C---:B------:R-:W-:Y:S01]  /*78f0*/  FMUL.FTZ R5, R3.reuse, R129 ;  /* 0x0000008103057220 */ /* 0x040fe20000410000 */
[----:B------:R-:W-:Y:S01]  /*7900*/  LDSM.16.MT88.4 R156, [R197+0x3900] ;  /* 0x00390000c59c783b */ /* 0x000fe20000004200 */
[C---:B------:R-:W-:Y:S01]  /*7910*/  FMUL.FTZ R8, R3.reuse, R124 ;  /* 0x0000007c03087220 */ /* 0x040fe20000410000 */
[----:B------:R-:W-:Y:S01]  /*7920*/  MUFU.EX2 R171, R171 ;  /* 0x000000ab00ab7308 */ /* 0x000fe20000000800 */
[C---:B------:R-:W-:Y:S02]  /*7930*/  FMUL.FTZ R9, R3.reuse, R125 ;  /* 0x0000007d03097220 */ /* 0x040fe40000410000 */
[C---:B------:R-:W-:Y:S02]  /*7940*/  FMUL.FTZ R16, R3.reuse, R116 ;  /* 0x0000007403107220 */ /* 0x040fe40000410000 */
[C---:B------:R-:W-:Y:S02]  /*7950*/  FMUL.FTZ R17, R3.reuse, R117 ;  /* 0x0000007503117220 */ /* 0x040fe40000410000 */
[C---:B------:R-:W-:Y:S02]  /*7960*/  FMUL.FTZ R24, R3.reuse, R108 ;  /* 0x0000006c03187220 */ /* 0x040fe40000410000 */
[C---:B------:R-:W-:Y:S01]  /*7970*/  FMUL.FTZ R25, R3.reuse, R109 ;  /* 0x0000006d03197220 */ /* 0x040fe20000410000 */
[----:B------:R-:W3:Y:S01]  /*7980*/  MUFU.EX2 R170, R170 ;  /* 0x000000aa00aa7308 */ /* 0x000ee20000000800 */
[C---:B------:R-:W-:Y:S02]  /*7990*/  FMUL.FTZ R32, R3.reuse, R100 ;  /* 0x0000006403207220 */ /* 0x040fe40000410000 */
[----:B------:R-:W-:Y:S01]  /*79a0*/  FMUL.FTZ R33, R3, R101 ;  /* 0x0000006503217220 */ /* 0x000fe20000410000 */
[----:B-1----:R-:W-:Y:S01]  /*79b0*/  F2FP.BF16.PACK_AB R137, R172, R173 ;  /* 0x000000adac89723e */ /* 0x002fe200000010ff */
[--C-:B------:R-:W-:Y:S02]  /*79c0*/  FFMA.FTZ R234, R153, c[0x0][0x2d0], -R144.reuse ;  /* 0x0000b40099ea7a23 */ /* 0x100fe40000010890 */
[----:B------:R-:W-:Y:S01]  /*79d0*/  LDSM.16.MT88.4 R152, [R198+0x3900] ;  /* 0x00390000c698783b */ /* 0x000fe20000004200 */
[--C-:B------:R-:W-:Y:S02]  /*79e0*/  FFMA.FTZ R239, R149, c[0x0][0x2d0], -R144.reuse ;  /* 0x0000b40095ef7a23 */ /* 0x100fe40000010890 */
[----:B------:R-:W1:Y:S01]  /*79f0*/  MUFU.EX2 R2, R2 ;  /* 0x0000000200027308 */ /* 0x000e620000000800 */
[--C-:B------:R-:W-:Y:S02]  /*7a00*/  FFMA.FTZ R240, R147, c[0x0][0x2d0], -R144.reuse ;  /* 0x0000b40093f07a23 */ /* 0x100fe40000010890 */
[--C-:B------:R-:W-:Y:S02]  /*7a10*/  FFMA.FTZ R241, R145, c[0x0][0x2d0], -R144.reuse ;  /* 0x0000b40091f17a23 */ /* 0x100fe40000010890 */
[----:B------:R-:W-:Y:S02]  /*7a20*/  FFMA.FTZ R151, R146, c[0x0][0x2d0], -R151 ;  /* 0x0000b40092977a23 */ /* 0x000fe40000010897 */
[----:B------:R-:W-:Y:S02]  /*7a30*/  FFMA.FTZ R144, R133, c[0x0][0x2d0], -R144 ;  /* 0x0000b40085907a23 */ /* 0x000fe40000010890 */
[C---:B------:R-:W-:Y:S01]  /*7a40*/  FMUL.FTZ R36, R3.reuse, R36 ;  /* 0x0000002403247220 */ /* 0x040fe20000410000 */
[----:B------:R-:W-:Y:S01]  /*7a50*/  MUFU.EX2 R238, R151 ;  /* 0x0000009700ee7308 */ /* 0x000fe20000000800 */
[C---:B------:R-:W-:Y:S02]  /*7a60*/  FMUL.FTZ R37, R3.reuse, R37 ;  /* 0x0000002503257220 */ /* 0x040fe40000410000 */
[C---:B------:R-:W-:Y:S01]  /*7a70*/  FMUL.FTZ R40, R3.reuse, R40 ;  /* 0x0000002803287220 */ /* 0x040fe20000410000 */
[----:B---3--:R-:W-:Y:S01]  /*7a80*/  F2FP.BF16.PACK_AB R139, R170, R171 ;  /* 0x000000abaa8b723e */ /* 0x008fe200000010ff */
[C---:B------:R-:W-:Y:S02]  /*7a90*/  FMUL.FTZ R41, R3.reuse, R41 ;  /* 0x0000002903297220 */ /* 0x040fe40000410000 */
[C---:B------:R-:W-:Y:S02]  /*7aa0*/  FMUL.FTZ R44, R3.reuse, R44 ;  /* 0x0000002c032c7220 */ /* 0x040fe40000410000 */
[C---:B------:R-:W-:Y:S01]  /*7ab0*/  FMUL.FTZ R45, R3.reuse, R45 ;  /* 0x0000002d032d7220 */ /* 0x040fe20000410000 */
[----:B------:R3:W-:Y:S01]  /*7ac0*/  MUFU.EX2 R242, R144 ;  /* 0x0000009000f27308 */ /* 0x0007e20000000800 */
[C---:B------:R-:W-:Y:S02]  /*7ad0*/  FMUL.FTZ R48, R3.reuse, R48 ;  /* 0x0000003003307220 */ /* 0x040fe40000410000 */
[C---:B------:R-:W-:Y:S02]  /*7ae0*/  FMUL.FTZ R49, R3.reuse, R49 ;  /* 0x0000003103317220 */ /* 0x040fe40000410000 */
[C---:B-1----:R-:W-:Y:S02]  /*7af0*/  FMUL.FTZ R6, R2.reuse, R130 ;  /* 0x0000008202067220 */ /* 0x042fe40000410000 */
[C---:B------:R-:W-:Y:S02]  /*7b00*/  FMUL.FTZ R7, R2.reuse, R131 ;  /* 0x0000008302077220 */ /* 0x040fe40000410000 */
[----:B------:R-:W-:Y:S01]  /*7b10*/  LDSM.16.MT88.4 R128, [R198+0x2900] ;  /* 0x00290000c680783b */ /* 0x000fe20000004200 */
[C---:B------:R-:W-:Y:S01]  /*7b20*/  FMUL.FTZ R10, R2.reuse, R126 ;  /* 0x0000007e020a7220 */ /* 0x040fe20000410000 */
[----:B------:R-:W-:Y:S01]  /*7b30*/  MUFU.EX2 R174, R174 ;  /* 0x000000ae00ae7308 */ /* 0x000fe20000000800 */
[C---:B------:R-:W-:Y:S02]  /*7b40*/  FMUL.FTZ R11, R2.reuse, R127 ;  /* 0x0000007f020b7220 */ /* 0x040fe40000410000 */
[C---:B--2---:R-:W-:Y:S03]  /*7b50*/  HMMA.16816.F32.BF16 R4, R136.reuse, R12, R4 ;  /* 0x0000000c8804723c */ /* 0x044fe60000041804 */
[----:B------:R-:W-:Y:S02]  /*7b60*/  LDSM.16.MT88.4 R124, [R203+0x2900] ;  /* 0x00290000cb7c783b */ /* 0x000fe40000004200 */
[C---:B------:R-:W-:Y:S02]  /*7b70*/  FMUL.FTZ R18, R2.reuse, R118 ;  /* 0x0000007602127220 */ /* 0x040fe40000410000 */
[C---:B------:R-:W-:Y:S01]  /*7b80*/  FMUL.FTZ R12, R3.reuse, R120 ;  /* 0x00000078030c7220 */ /* 0x040fe20000410000 */
[C---:B------:R-:W-:Y:S01]  /*7b90*/  HMMA.16816.F32.BF16 R8, R136.reuse, R14, R8 ;  /* 0x0000000e8808723c */ /* 0x040fe20000041808 */
[----:B------:R-:W1:Y:S02]  /*7ba0*/  MUFU.EX2 R175, R175 ;  /* 0x000000af00af7308 */ /* 0x000e640000000800 */
[----:B---3--:R-:W-:Y:S01]  /*7bb0*/  LDSM.16.MT88.4 R144, [R196+0x1900] ;  /* 0x00190000c490783b */ /* 0x008fe20000004200 */
[C---:B------:R-:W-:Y:S02]  /*7bc0*/  FMUL.FTZ R13, R3.reuse, R121 ;  /* 0x00000079030d7220 */ /* 0x040fe40000410000 */
[C---:B------:R-:W-:Y:S02]  /*7bd0*/  FMUL.FTZ R19, R2.reuse, R119 ;  /* 0x0000007702137220 */ /* 0x040fe40000410000 */
[C---:B------:R-:W-:Y:S03]  /*7be0*/  FMUL.FTZ R14, R2.reuse, R122 ;  /* 0x0000007a020e7220 */ /* 0x040fe60000410000 */
[----:B------:R-:W-:Y:S01]  /*7bf0*/  LDSM.16.MT88.4 R116, [R198+0x900] ;  /* 0x00090000c674783b */ /* 0x000fe20000004200 */
[C---:B------:R-:W-:Y:S01]  /*7c00*/  FMUL.FTZ R15, R2.reuse, R123 ;  /* 0x0000007b020f7220 */ /* 0x040fe20000410000 */
[----:B------:R-:W-:Y:S01]  /*7c10*/  MUFU.EX2 R176, R176 ;  /* 0x000000b000b07308 */ /* 0x000fe20000000800 */
[C---:B------:R-:W-:Y:S02]  /*7c20*/  FMUL.FTZ R26, R2.reuse, R110 ;  /* 0x0000006e021a7220 */ /* 0x040fe40000410000 */
[C---:B------:R-:W-:Y:S02]  /*7c30*/  FMUL.FTZ R27, R2.reuse, R111 ;  /* 0x0000006f021b7220 */ /* 0x040fe40000410000 */
[C---:B------:R-:W-:Y:S01]  /*7c40*/  FMUL.FTZ R34, R2.reuse, R102 ;  /* 0x0000006602227220 */ /* 0x040fe20000410000 */
[C---:B------:R-:W-:Y:S01]  /*7c50*/  HMMA.16816.F32.BF16 R12, R136.reuse, R20, R12 ;  /* 0x00000014880c723c */ /* 0x040fe2000004180c */
[----:B------:R-:W2:Y:S02]  /*7c60*/  LDSM.16.MT88.4 R120, [R196+0x100] ;  /* 0x00010000c478783b */ /* 0x000ea40000004200 */
[C---:B------:R-:W-:Y:S01]  /*7c70*/  FMUL.FTZ R35, R2.reuse, R103 ;  /* 0x0000006702237220 */ /* 0x040fe20000410000 */
[----:B------:R-:W-:Y:S01]  /*7c80*/  MUFU.EX2 R177, R177 ;  /* 0x000000b100b17308 */ /* 0x000fe20000000800 */
[C---:B------:R-:W-:Y:S02]  /*7c90*/  FMUL.FTZ R38, R2.reuse, R38 ;  /* 0x0000002602267220 */ /* 0x040fe40000410000 */
[C---:B------:R-:W-:Y:S01]  /*7ca0*/  FMUL.FTZ R20, R3.reuse, R112 ;  /* 0x0000007003147220 */ /* 0x040fe20000410000 */
[C---:B------:R-:W-:Y:S01]  /*7cb0*/  HMMA.16816.F32.BF16 R16, R136.reuse, R22, R16 ;  /* 0x000000168810723c */ /* 0x040fe20000041810 */
[----:B------:R-:W-:Y:S03]  /*7cc0*/  LDSM.16.MT88.4 R100, [R197+0x2100] ;  /* 0x00210000c564783b */ /* 0x000fe60000004200 */
[C---:B------:R-:W-:Y:S02]  /*7cd0*/  FMUL.FTZ R21, R3.reuse, R113 ;  /* 0x0000007103157220 */ /* 0x040fe40000410000 */
[C---:B------:R-:W-:Y:S01]  /*7ce0*/  FMUL.FTZ R39, R2.reuse, R39 ;  /* 0x0000002702277220 */ /* 0x040fe20000410000 */
[----:B------:R-:W-:Y:S01]  /*7cf0*/  MUFU.EX2 R178, R178 ;  /* 0x000000b200b27308 */ /* 0x000fe20000000800 */
[C---:B------:R-:W-:Y:S01]  /*7d00*/  FMUL.FTZ R22, R2.reuse, R114 ;  /* 0x0000007202167220 */ /* 0x040fe20000410000 */
[----:B------:R-:W-:Y:S03]  /*7d10*/  LDSM.16.MT88.4 R108, [R196+0x2100] ;  /* 0x00210000c46c783b */ /* 0x000fe60000004200 */
[C---:B------:R-:W-:Y:S02]  /*7d20*/  FMUL.FTZ R23, R2.reuse, R115 ;  /* 0x0000007302177220 */ /* 0x040fe40000410000 */
[C---:B------:R-:W-:Y:S02]  /*7d30*/  FMUL.FTZ R42, R2.reuse, R42 ;  /* 0x0000002a022a7220 */ /* 0x040fe40000410000 */
[C---:B------:R-:W-:Y:S01]  /*7d40*/  FMUL.FTZ R43, R2.reuse, R43 ;  /* 0x0000002b022b7220 */ /* 0x040fe20000410000 */
[----:B------:R-:W3:Y:S01]  /*7d50*/  LDSM.16.MT88.4 R112, [R203+0x2100] ;  /* 0x00210000cb70783b */ /* 0x000ee20000004200 */
[C---:B------:R-:W-:Y:S01]  /*7d60*/  FMUL.FTZ R46, R2.reuse, R46 ;  /* 0x0000002e022e7220 */ /* 0x040fe20000410000 */
[C---:B------:R-:W-:Y:S01]  /*7d70*/  HMMA.16816.F32.BF16 R20, R136.reuse, R28, R20 ;  /* 0x0000001c8814723c */ /* 0x040fe20000041814 */
[----:B------:R-:W4:Y:S02]  /*7d80*/  MUFU.EX2 R179, R179 ;  /* 0x000000b300b37308 */ /* 0x000f240000000800 */
[C---:B------:R-:W-:Y:S02]  /*7d90*/  FMUL.FTZ R47, R2.reuse, R47 ;  /* 0x0000002f022f7220 */ /* 0x040fe40000410000 */
[C---:B------:R-:W-:Y:S01]  /*7da0*/  FMUL.FTZ R50, R2.reuse, R50 ;  /* 0x0000003202327220 */ /* 0x040fe20000410000 */
[----:B------:R-:W-:Y:S01]  /*7db0*/  LDSM.16.MT88.4 R148, [R203+0x3900] ;  /* 0x00390000cb94783b */ /* 0x000fe20000004200 */
[C---:B------:R-:W-:Y:S01]  /*7dc0*/  FMUL.FTZ R28, R3.reuse, R104 ;  /* 0x00000068031c7220 */ /* 0x040fe20000410000 */
[C---:B------:R-:W-:Y:S03]  /*7dd0*/  HMMA.16816.F32.BF16 R24, R136.reuse, R30, R24 ;  /* 0x0000001e8818723c */ /* 0x040fe60000041818 */
[----:B------:R-:W-:Y:S01]  /*7de0*/  MUFU.EX2 R225, R225 ;  /* 0x000000e100e17308 */ /* 0x000fe20000000800 */
[C---:B------:R-:W-:Y:S02]  /*7df0*/  FMUL.FTZ R29, R3.reuse, R105 ;  /* 0x00000069031d7220 */ /* 0x040fe40000410000 */
[C---:B------:R-:W-:Y:S02]  /*7e00*/  FMUL.FTZ R51, R2.reuse, R51 ;  /* 0x0000003302337220 */ /* 0x040fe40000410000 */
[C---:B------:R-:W-:Y:S04]  /*7e10*/  FMUL.FTZ R30, R2.reuse, R106 ;  /* 0x0000006a021e7220 */ /* 0x040fe80000410000 */
[C---:B------:R-:W-:Y:S01]  /*7e20*/  FMUL.FTZ R31, R2.reuse, R107 ;  /* 0x0000006b021f7220 */ /* 0x040fe20000410000 */
[----:B------:R-:W5:Y:S01]  /*7e30*/  MUFU.EX2 R226, R226 ;  /* 0x000000e200e27308 */ /* 0x000f620000000800 */
[----:B------:R-:W1:Y:S01]  /*7e40*/  LDSM.16.MT88.4 R104, [R198+0x2100] ;  /* 0x00210000c668783b */ /* 0x000e620000004200 */
[C---:B------:R-:W-:Y:S02]  /*7e50*/  FMUL.FTZ R52, R3.reuse, R52 ;  /* 0x0000003403347220 */ /* 0x040fe40000410000 */
[C---:B------:R-:W-:Y:S02]  /*7e60*/  FMUL.FTZ R53, R3.reuse, R53 ;  /* 0x0000003503357220 */ /* 0x040fe40000410000 */
[C---:B--2---:R-:W-:Y:S03]  /*7e70*/  HMMA.16816.F32.BF16 R28, R136.reuse, R120, R28 ;  /* 0x00000078881c723c */ /* 0x044fe6000004181c */
        /* <DEDUP_REMOVED lines=8> */
[----:B------:R-:W2:Y:S01]  /*7f00*/  MUFU.EX2 R228, R228 ;  /* 0x000000e400e47308 */ /* 0x000ea20000000800 */
[C---:B---3--:R-:W-:Y:S04]  /*7f10*/  HMMA.16816.F32.BF16 R36, R136.reuse, R112, R36 ;  /* 0x000000708824723c */ /* 0x048fe80000041824 */
[C---:B------:R-:W-:Y:S02]  /*7f20*/  FMUL.FTZ R59, R2.reuse, R59 ;  /* 0x0000003b023b7220 */ /* 0x040fe40000410000 */
[C---:B------:R-:W-:Y:S02]  /*7f30*/  FMUL.FTZ R60, R3.reuse, R60 ;  /* 0x0000003c033c7220 */ /* 0x040fe40000410000 */
[C---:B------:R-:W-:Y:S01]  /*7f40*/  HMMA.16816.F32.BF16 R40, R136.reuse, R114, R40 ;  /* 0x000000728828723c */ /* 0x040fe20000041828 */
[----:B------:R-:W-:Y:S01]  /*7f50*/  LDSM.16.MT88.4 R112, [R203+0x900] ;  /* 0x00090000cb70783b */ /* 0x000fe20000004200 */
[----:B------:R-:W-:Y:S02]  /*7f60*/  MUFU.EX2 R229, R229 ;  /* 0x000000e500e57308 */ /* 0x000fe40000000800 */
[C---:B------:R-:W-:Y:S02]  /*7f70*/  FMUL.FTZ R61, R3.reuse, R61 ;  /* 0x0000003d033d7220 */ /* 0x040fe40000410000 */
[C---:B------:R-:W-:Y:S02]  /*7f80*/  FMUL.FTZ R62, R2.reuse, R62 ;  /* 0x0000003e023e7220 */ /* 0x040fe40000410000 */
[C---:B------:R-:W-:Y:S01]  /*7f90*/  FMUL.FTZ R63, R2.reuse, R63 ;  /* 0x0000003f023f7220 */ /* 0x040fe20000410000 */
[C---:B-1----:R-:W-:Y:S03]  /*7fa0*/  HMMA.16816.F32.BF16 R44, R136.reuse, R104, R44 ;  /* 0x00000068882c723c */ /* 0x042fe6000004182c */
[----:B------:R-:W1:Y:S01]  /*7fb0*/  MUFU.EX2 R230, R230 ;  /* 0x000000e600e67308 */ /* 0x000e620000000800 */
[C---:B------:R-:W-:Y:S02]  /*7fc0*/  FMUL.FTZ R64, R3.reuse, R64 ;  /* 0x0000004003407220 */ /* 0x040fe40000410000 */
[C---:B------:R-:W-:Y:S02]  /*7fd0*/  FMUL.FTZ R65, R3.reuse, R65 ;  /* 0x0000004103417220 */ /* 0x040fe40000410000 */
[C---:B------:R-:W-:Y:S01]  /*7fe0*/  FMUL.FTZ R66, R2.reuse, R66 ;  /* 0x0000004202427220 */ /* 0x040fe20000410000 */
[C---:B------:R-:W-:Y:S01]  /*7ff0*/  HMMA.16816.F32.BF16 R48, R136.reuse, R106, R48 ;  /* 0x0000006a8830723c */ /* 0x040fe20000041830 */
[----:B------:R-:W3:Y:S03]  /*8000*/  LDSM.16.MT88.4 R104, [R203+0x4100] ;  /* 0x00410000cb68783b */ /* 0x000ee60000004200 */
[----:B------:R-:W-:Y:S01]  /*8010*/  MUFU.EX2 R231, R231 ;  /* 0x000000e700e77308 */ /* 0x000fe20000000800 */
[C---:B------:R-:W-:Y:S02]  /*8020*/  FMUL.FTZ R67, R2.reuse, R67 ;  /* 0x0000004302437220 */ /* 0x040fe40000410000 */
[C---:B------:R-:W-:Y:S01]  /*8030*/  FMUL.FTZ R68, R3.reuse, R68 ;  /* 0x0000004403447220 */ /* 0x040fe20000410000 */
[C---:B------:R-:W-:Y:S04]  /*8040*/  HMMA.16816.F32.BF16 R52, R136.reuse, R100, R52 ;  /* 0x000000648834723c */ /* 0x040fe80000041834 */
[C---:B------:R-:W-:Y:S02]  /*8050*/  FMUL.FTZ R69, R3.reuse, R69 ;  /* 0x0000004503457220 */ /* 0x040fe40000410000 */
[----:B------:R-:W1:Y:S01]  /*8060*/  MUFU.EX2 R232, R232 ;  /* 0x000000e800e87308 */ /* 0x000e620000000800 */
[C---:B------:R-:W-:Y:S01]  /*8070*/  FMUL.FTZ R70, R2.reuse, R70 ;  /* 0x0000004602467220 */ /* 0x040fe20000410000 */
[C---:B------:R-:W-:Y:S01]  /*8080*/  HMMA.16816.F32.BF16 R56, R136.reuse, R102, R56 ;  /* 0x000000668838723c */ /* 0x040fe20000041838 */
[----:B------:R-:W1:Y:S03]  /*8090*/  LDSM.16.MT88.4 R100, [R198+0x4100] ;  /* 0x00410000c664783b */ /* 0x000e660000004200 */
[C---:B------:R-:W-:Y:S02]  /*80a0*/  FMUL.FTZ R71, R2.reuse, R71 ;  /* 0x0000004702477220 */ /* 0x040fe40000410000 */
[C---:B------:R-:W-:Y:S02]  /*80b0*/  FMUL.FTZ R72, R3.reuse, R72 ;  /* 0x0000004803487220 */ /* 0x040fe40000410000 */
[----:B------:R-:W-:Y:S01]  /*80c0*/  MUFU.EX2 R233, R233 ;  /* 0x000000e900e97308 */ /* 0x000fe20000000800 */
[C---:B------:R-:W-:Y:S03]  /*80d0*/  HMMA.16816.F32.BF16 R60, R136.reuse, R108, R60 ;  /* 0x0000006c883c723c */ /* 0x040fe6000004183c */
[C---:B------:R-:W-:Y:S02]  /*80e0*/  FMUL.FTZ R73, R3.reuse, R73 ;  /* 0x0000004903497220 */ /* 0x040fe40000410000 */
[C---:B------:R-:W-:Y:S03]  /*80f0*/  FMUL.FTZ R74, R2.reuse, R74 ;  /* 0x0000004a024a7220 */ /* 0x040fe60000410000 */
[C---:B------:R-:W-:Y:S01]  /*8100*/  HMMA.16816.F32.BF16 R64, R136.reuse, R110, R64 ;  /* 0x0000006e8840723c */ /* 0x040fe20000041840 */
[----:B------:R-:W2:Y:S01]  /*8110*/  LDSM.16.MT88.4 R108, [R197+0x4100] ;  /* 0x00410000c56c783b */ /* 0x000ea20000004200 */
[----:B------:R-:W2:Y:S02]  /*8120*/  MUFU.EX2 R234, R234 ;  /* 0x000000ea00ea7308 */ /* 0x000ea40000000800 */
[C---:B------:R-:W-:Y:S02]  /*8130*/  FMUL.FTZ R75, R2.reuse, R75 ;  /* 0x0000004b024b7220 */ /* 0x040fe40000410000 */
[C---:B------:R-:W-:Y:S02]  /*8140*/  FMUL.FTZ R76, R3.reuse, R76 ;  /* 0x0000004c034c7220 */ /* 0x040fe40000410000 */
[C---:B------:R-:W-:Y:S01]  /*8150*/  FMUL.FTZ R77, R3.reuse, R77 ;  /* 0x0000004d034d7220 */ /* 0x040fe20000410000 */
[C---:B---3--:R-:W-:Y:S03]  /*8160*/  HMMA.16816.F32.BF16 R68, R136.reuse, R104, R68 ;  /* 0x000000688844723c */ /* 0x048fe60000041844 */
[C---:B------:R-:W-:Y:S01]  /*8170*/  FMUL.FTZ R78, R2.reuse, R78 ;  /* 0x0000004e024e7220 */ /* 0x040fe20000410000 */
[----:B------:R-:W-:Y:S01]  /*8180*/  MUFU.EX2 R235, R235 ;  /* 0x000000eb00eb7308 */ /* 0x000fe20000000800 */
[C---:B------:R-:W-:Y:S02]  /*8190*/  FMUL.FTZ R79, R2.reuse, R79 ;  /* 0x0000004f024f7220 */ /* 0x040fe40000410000 */
[C---:B------:R-:W-:Y:S01]  /*81a0*/  FMUL.FTZ R80, R3.reuse, R80 ;  /* 0x0000005003507220 */ /* 0x040fe20000410000 */
[C---:B------:R-:W-:Y:S01]  /*81b0*/  HMMA.16816.F32.BF16 R72, R136.reuse, R106, R72 ;  /* 0x0000006a8848723c */ /* 0x040fe20000041848 */
[----:B------:R-:W3:Y:S03]  /*81c0*/  LDSM.16.MT88.4 R104, [R196+0x4100] ;  /* 0x00410000c468783b */ /* 0x000ee60000004200 */
[C---:B------:R-:W-:Y:S02]  /*81d0*/  FMUL.FTZ R81, R3.reuse, R81 ;  /* 0x0000005103517220 */ /* 0x040fe40000410000 */
[C---:B------:R-:W-:Y:S01]  /*81e0*/  FMUL.FTZ R82, R2.reuse, R82 ;  /* 0x0000005202527220 */ /* 0x040fe20000410000 */
[----:B------:R-:W2:Y:S01]  /*81f0*/  MUFU.EX2 R236, R236 ;  /* 0x000000ec00ec7308 */ /* 0x000ea20000000800 */
[C---:B-1----:R-:W-:Y:S04]  /*8200*/  HMMA.16816.F32.BF16 R76, R136.reuse, R100, R76 ;  /* 0x00000064884c723c */ /* 0x042fe8000004184c */
[C---:B------:R-:W-:Y:S02]  /*8210*/  FMUL.FTZ R83, R2.reuse, R83 ;  /* 0x0000005302537220 */ /* 0x040fe40000410000 */
[----:B------:R-:W-:Y:S01]  /*8220*/  FMUL.FTZ R84, R3, R84 ;  /* 0x0000005403547220 */ /* 0x000fe20000410000 */
[----:B------:R-:W-:Y:S01]  /*8230*/  F2FP.BF16.PACK_AB R100, R175, R174 ;  /* 0x000000aeaf64723e */ /* 0x000fe200000010ff */
[----:B------:R-:W-:Y:S01]  /*8240*/  FMUL.FTZ R85, R3, R85 ;  /* 0x0000005503557220 */ /* 0x000fe20000410000 */
[----:B----4-:R-:W-:Y:S01]  /*8250*/  F2FP.BF16.PACK_AB R101, R179, R178 ;  /* 0x000000b2b365723e */ /* 0x010fe200000010ff */
[----:B------:R-:W-:Y:S01]  /*8260*/  MUFU.EX2 R237, R237 ;  /* 0x000000ed00ed7308 */ /* 0x000fe20000000800 */
[C---:B------:R-:W-:Y:S03]  /*8270*/  HMMA.16816.F32.BF16 R80, R136.reuse, R102, R80 ;  /* 0x000000668850723c */ /* 0x040fe60000041850 */
[C---:B------:R-:W-:Y:S02]  /*8280*/  FMUL.FTZ R86, R2.reuse, R86 ;  /* 0x0000005602567220 */ /* 0x040fe40000410000 */
[C---:B------:R-:W-:Y:S02]  /*8290*/  FMUL.FTZ R87, R2.reuse, R87 ;  /* 0x0000005702577220 */ /* 0x040fe40000410000 */
[----:B------:R-:W-:Y:S01]  /*82a0*/  FMUL.FTZ R88, R3, R88 ;  /* 0x0000005803587220 */ /* 0x000fe20000410000 */
[----:B------:R-:W-:Y:S01]  /*82b0*/  F2FP.BF16.PACK_AB R102, R177, R176 ;  /* 0x000000b0b166723e */ /* 0x000fe200000010ff */
[C---:B------:R-:W-:Y:S01]  /*82c0*/  FMUL.FTZ R89, R3.reuse, R89 ;  /* 0x0000005903597220 */ /* 0x040fe20000410000 */
[----:B------:R-:W-:Y:S02]  /*82d0*/  MUFU.EX2 R239, R239 ;  /* 0x000000ef00ef7308 */ /* 0x000fe40000000800 */
[C---:B--2---:R-:W-:Y:S03]  /*82e0*/  HMMA.16816.F32.BF16 R84, R136.reuse, R108, R84 ;  /* 0x0000006c8854723c */ /* 0x044fe60000041854 */
[----:B------:R-:W-:Y:S01]  /*82f0*/  FMUL.FTZ R90, R2, R90 ;  /* 0x0000005a025a7220 */ /* 0x000fe20000410000 */
[----:B-----5:R-:W-:Y:S01]  /*8300*/  F2FP.BF16.PACK_AB R103, R226, R225 ;  /* 0x000000e1e267723e */ /* 0x020fe200000010ff */
[C---:B------:R-:W-:Y:S02]  /*8310*/  FMUL.FTZ R91, R2.reuse, R91 ;  /* 0x0000005b025b7220 */ /* 0x040fe40000410000 */
[C---:B------:R-:W-:Y:S01]  /*8320*/  FMUL.FTZ R92, R3.reuse, R92 ;  /* 0x0000005c035c7220 */ /* 0x040fe20000410000 */
[----:B------:R-:W1:Y:S01]  /*8330*/  MUFU.EX2 R240, R240 ;  /* 0x000000f000f07308 */ /* 0x000e620000000800 */
[C---:B------:R-:W-:Y:S03]  /*8340*/  FMUL.FTZ R93, R3.reuse, R93 ;  /* 0x0000005d035d7220 */ /* 0x040fe60000410000 */
[C---:B------:R-:W-:Y:S01]  /*8350*/  HMMA.16816.F32.BF16 R88, R136.reuse, R110, R88 ;  /* 0x0000006e8858723c */ /* 0x040fe20000041858 */
[----:B------:R-:W2:Y:S02]  /*8360*/  LDSM.16.MT88.4 R108, [R197+0x900] ;  /* 0x00090000c56c783b */ /* 0x000ea40000004200 */
[C---:B------:R-:W-:Y:S02]  /*8370*/  FMUL.FTZ R94, R2.reuse, R94 ;  /* 0x0000005e025e7220 */ /* 0x040fe40000410000 */
[C---:B------:R-:W-:Y:S01]  /*8380*/  FMUL.FTZ R95, R2.reuse, R95 ;  /* 0x0000005f025f7220 */ /* 0x040fe20000410000 */
[----:B------:R-:W4:Y:S01]  /*8390*/  MUFU.EX2 R241, R241 ;  /* 0x000000f100f17308 */ /* 0x000f220000000800 */
[C---:B------:R-:W-:Y:S02]  /*83a0*/  FMUL.FTZ R96, R3.reuse, R96 ;  /* 0x0000006003607220 */ /* 0x040fe40000410000 */
[C---:B------:R-:W-:Y:S03]  /*83b0*/  FMUL.FTZ R97, R3.reuse, R97 ;  /* 0x0000006103617220 */ /* 0x040fe60000410000 */
[C---:B---3--:R-:W-:Y:S03]  /*83c0*/  HMMA.16816.F32.BF16 R92, R136.reuse, R104, R92 ;  /* 0x00000068885c723c */ /* 0x048fe6000004185c */
[C---:B------:R-:W-:Y:S02]  /*83d0*/  FMUL.FTZ R98, R2.reuse, R98 ;  /* 0x0000006202627220 */ /* 0x040fe40000410000 */
[C---:B------:R-:W-:Y:S02]  /*83e0*/  FMUL.FTZ R99, R2.reuse, R99 ;  /* 0x0000006302637220 */ /* 0x040fe40000410000 */
[----:B------:R-:W-:Y:S02]  /*83f0*/  FFMA.FTZ R168, R3, R214, R168 ;  /* 0x000000d603a87223 */ /* 0x000fe400000100a8 */
[----:B------:R-:W-:Y:S03]  /*8400*/  FFMA.FTZ R173, R2, R215, R173 ;  /* 0x000000d702ad7223 */ /* 0x000fe600000100ad */
[----:B------:R-:W-:Y:S01]  /*8410*/  HMMA.16816.F32.BF16 R96, R136, R106, R96 ;  /* 0x0000006a8860723c */ /* 0x000fe20000041860 */
[----:B------:R-:W3:Y:S02]  /*8420*/  LDSM.16.MT88.4 R104, [R196+0x2900] ;  /* 0x00290000c468783b */ /* 0x000ee40000004200 */
[----:B------:R-:W-:Y:S02]  /*8430*/  FADD.FTZ R135, R135, R168 ;  /* 0x000000a887877221 */ /* 0x000fe40000010000 */
[----:B------:R-:W-:Y:S02]  /*8440*/  FADD.FTZ R172, R172, R173 ;  /* 0x000000adacac7221 */ /* 0x000fe40000010000 */
[----:B------:R-:W-:Y:S01]  /*8450*/  FADD.FTZ R134, R134, R135 ;  /* 0x0000008786867221 */ /* 0x000fe20000010000 */
[C---:B------:R-:W-:Y:S01]  /*8460*/  HMMA.16816.F32.BF16 R4, R100.reuse, R112, R4 ;  /* 0x000000706404723c */ /* 0x040fe20000041804 */
[----:B------:R-:W-:Y:S04]  /*8470*/  LDSM.16.MT88.4 R136, [R197+0x3100] ;  /* 0x00310000c588783b */ /* 0x000fe80000004200 */
[----:B------:R-:W-:Y:S02]  /*8480*/  FADD.FTZ R3, R171, R172 ;  /* 0x000000acab037221 */ /* 0x000fe40000010000 */
[----:B------:R-:W-:Y:S01]  /*8490*/  FADD.FTZ R169, R169, R134 ;  /* 0x00000086a9a97221 */ /* 0x000fe20000010000 */
[C---:B------:R-:W-:Y:S01]  /*84a0*/  HMMA.16816.F32.BF16 R8, R100.reuse, R114, R8 ;  /* 0x000000726408723c */ /* 0x040fe20000041808 */
[----:B------:R-:W-:Y:S03]  /*84b0*/  LDSM.16.MT88.4 R112, [R198+0x4900] ;  /* 0x00490000c670783b */ /* 0x000fe60000004200 */
[----:B------:R-:W-:Y:S02]  /*84c0*/  FADD.FTZ R3, R170, R3 ;  /* 0x00000003aa037221 */ /* 0x000fe40000010000 */
[----:B------:R-:W-:Y:S02]  /*84d0*/  FADD.FTZ R174, R174, R169 ;  /* 0x000000a9aeae7221 */ /* 0x000fe40000010000 */
[C---:B------:R-:W-:Y:S04]  /*84e0*/  HMMA.16816.F32.BF16 R12, R100.reuse, R116, R12 ;  /* 0x00000074640c723c */ /* 0x040fe8000004180c */
[----:B------:R-:W-:Y:S01]  /*84f0*/  FADD.FTZ R2, R178, R3 ;  /* 0x00000003b2027221 */ /* 0x000fe20000010000 */
[----:B------:R-:W-:Y:S01]  /*8500*/  MOV R3, R0 ;  /* 0x0000000000037202 */ /* 0x000fe20000000f00 */
[----:B------:R-:W-:Y:S02]  /*8510*/  FADD.FTZ R175, R175, R174 ;  /* 0x000000aeafaf7221 */ /* 0x000fe40000010000 */
[C---:B------:R-:W-:Y:S01]  /*8520*/  HMMA.16816.F32.BF16 R16, R100.reuse, R118, R16 ;  /* 0x000000766410723c */ /* 0x040fe20000041810 */
[----:B------:R-:W-:Y:S03]  /*8530*/  LDSM.16.MT88.4 R116, [R197+0x4900] ;  /* 0x00490000c574783b */ /* 0x000fe60000004200 */
[----:B------:R-:W-:Y:S02]  /*8540*/  FADD.FTZ R2, R179, R2 ;  /* 0x00000002b3027221 */ /* 0x000fe40000010000 */
[----:B------:R-:W-:Y:S02]  /*8550*/  FADD.FTZ R176, R176, R175 ;  /* 0x000000afb0b07221 */ /* 0x000fe40000010000 */
[C---:B--2---:R-:W-:Y:S04]  /*8560*/  HMMA.16816.F32.BF16 R20, R100.reuse, R108, R20 ;  /* 0x0000006c6414723c */ /* 0x044fe80000041814 */
[----:B------:R-:W-:Y:S01]  /*8570*/  FADD.FTZ R225, R225, R2 ;  /* 0x00000002e1e17221 */ /* 0x000fe20000010000 */
[----:B------:R-:W-:Y:S01]  /*8580*/  MOV R2, R132 ;  /* 0x0000008400027202 */ /* 0x000fe20000000f00 */
[----:B------:R-:W-:Y:S02]  /*8590*/  FADD.FTZ R176, R177, R176 ;  /* 0x000000b0b1b07221 */ /* 0x000fe40000010000 */
[C---:B------:R-:W-:Y:S01]  /*85a0*/  HMMA.16816.F32.BF16 R24, R100.reuse, R110, R24 ;  /* 0x0000006e6418723c */ /* 0x040fe20000041818 */
[----:B------:R-:W2:Y:S03]  /*85b0*/  LDSM.16.MT88.4 R108, [R203+0x4900] ;  /* 0x00490000cb6c783b */ /* 0x000ea60000004200 */
[----:B------:R-:W-:Y:S04]  /*85c0*/  FADD.FTZ R226, R226, R225 ;  /* 0x000000e1e2e27221 */ /* 0x000fe80000010000 */
        /* <DEDUP_REMOVED lines=20> */
[----:B------:R-:W5:Y:S07]  /*8710*/  LDSM.16.MT88.4 R112, [R197+0x1100] ;  /* 0x00110000c570783b */ /* 0x000f6e0000004200 */
[C---:B------:R-:W-:Y:S08]  /*8720*/  HMMA.16816.F32.BF16 R84, R100.reuse, R116, R84 ;  /* 0x000000746454723c */ /* 0x040ff00000041854 */
[C---:B------:R-:W-:Y:S01]  /*8730*/  HMMA.16816.F32.BF16 R88, R100.reuse, R118, R88 ;  /* 0x000000766458723c */ /* 0x040fe20000041858 */
[----:B------:R-:W1:Y:S07]  /*8740*/  LDSM.16.MT88.4 R116, [R203+0x3100] ;  /* 0x00310000cb74783b */ /* 0x000e6e0000004200 */
[C---:B---3--:R-:W-:Y:S08]  /*8750*/  HMMA.16816.F32.BF16 R92, R100.reuse, R104, R92 ;  /* 0x00000068645c723c */ /* 0x048ff0000004185c */
[----:B------:R-:W-:Y:S01]  /*8760*/  HMMA.16816.F32.BF16 R96, R100, R106, R96 ;  /* 0x0000006a6460723c */ /* 0x000fe20000041860 */
[----:B------:R-:W3:Y:S06]  /*8770*/  LDSM.16.MT88.4 R104, [R196+0x3100] ;  /* 0x00310000c468783b */ /* 0x000eec0000004200 */
[----:B------:R-:W-:Y:S01]  /*8780*/  F2FP.BF16.PACK_AB R100, R228, R227 ;  /* 0x000000e3e464723e */ /* 0x000fe200000010ff */
[----:B------:R-:W-:Y:S01]  /*8790*/  FADD.FTZ R227, R227, R176 ;  /* 0x000000b0e3e37221 */ /* 0x000fe20000010000 */
[----:B------:R-:W-:Y:S03]  /*87a0*/  F2FP.BF16.PACK_AB R102, R230, R229 ;  /* 0x000000e5e666723e */ /* 0x000fe600000010ff */
[----:B------:R-:W-:Y:S01]  /*87b0*/  F2FP.BF16.PACK_AB R101, R232, R231 ;  /* 0x000000e7e865723e */ /* 0x000fe200000010ff */
[----:B------:R-:W-:Y:S01]  /*87c0*/  FADD.FTZ R231, R231, R226 ;  /* 0x000000e2e7e77221 */ /* 0x000fe20000010000 */
[----:B------:R-:W-:Y:S01]  /*87d0*/  F2FP.BF16.PACK_AB R103, R234, R233 ;  /* 0x000000e9ea67723e */ /* 0x000fe200000010ff */
[----:B------:R-:W-:Y:S02]  /*87e0*/  FADD.FTZ R228, R228, R227 ;  /* 0x000000e3e4e47221 */ /* 0x000fe40000010000 */
[----:B------:R-:W-:Y:S02]  /*87f0*/  FADD.FTZ R232, R232, R231 ;  /* 0x000000e7e8e87221 */ /* 0x000fe40000010000 */
[----:B------:R-:W-:Y:S02]  /*8800*/  FADD.FTZ R229, R229, R228 ;  /* 0x000000e4e5e57221 */ /* 0x000fe40000010000 */
[C---:B--2---:R-:W-:Y:S03]  /*8810*/  HMMA.16816.F32.BF16 R4, R100.reuse, R108, R4 ;  /* 0x0000006c6404723c */ /* 0x044fe60000041804 */
[----:B------:R-:W-:Y:S02]  /*8820*/  FADD.FTZ R233, R233, R232 ;  /* 0x000000e8e9e97221 */ /* 0x000fe40000010000 */
[----:B------:R-:W-:Y:S02]  /*8830*/  FADD.FTZ R230, R230, R229 ;  /* 0x000000e5e6e67221 */ /* 0x000fe40000010000 */
[----:B------:R-:W-:Y:S01]  /*8840*/  FADD.FTZ R234, R234, R233 ;  /* 0x000000e9eaea7221 */ /* 0x000fe20000010000 */
[C---:B------:R-:W-:Y:S01]  /*8850*/  HMMA.16816.F32.BF16 R8, R100.reuse, R110, R8 ;  /* 0x0000006e6408723c */ /* 0x040fe20000041808 */
[----:B------:R-:W2:Y:S07]  /*8860*/  LDSM.16.MT88.4 R108, [R203+0x5100] ;  /* 0x00510000cb6c783b */ /* 0x000eae0000004200 */
[C---:B------:R-:W-:Y:S08]  /*8870*/  HMMA.16816.F32.BF16 R12, R100.reuse, R120, R12 ;  /* 0x00000078640c723c */ /* 0x040ff0000004180c */
[C---:B------:R-:W-:Y:S08]  /*8880*/  HMMA.16816.F32.BF16 R16, R100.reuse, R122, R16 ;  /* 0x0000007a6410723c */ /* 0x040ff00000041810 */
[C---:B-----5:R-:W-:Y:S08]  /*8890*/  HMMA.16816.F32.BF16 R20, R100.reuse, R112, R20 ;  /* 0x000000706414723c */ /* 0x060ff00000041814 */
[C---:B------:R-:W-:Y:S01]  /*88a0*/  HMMA.16816.F32.BF16 R24, R100.reuse, R114, R24 ;  /* 0x000000726418723c */ /* 0x040fe20000041818 */
[----:B------:R-:W5:Y:S07]  /*88b0*/  LDSM.16.MT88.4 R112, [R198+0x5100] ;  /* 0x00510000c670783b */ /* 0x000f6e0000004200 */
[C---:B------:R-:W-:Y:S08]  /*88c0*/  HMMA.16816.F32.BF16 R28, R100.reuse, R124, R28 ;  /* 0x0000007c641c723c */ /* 0x040ff0000004181c */
[C---:B------:R-:W-:Y:S01]  /*88d0*/  HMMA.16816.F32.BF16 R32, R100.reuse, R126, R32 ;  /* 0x0000007e6420723c */ /* 0x040fe20000041820 */
[----:B------:R-:W-:Y:S07]  /*88e0*/  LDSM.16.MT88.4 R124, [R203+0x1900] ;  /* 0x00190000cb7c783b */ /* 0x000fee0000004200 */
[C---:B-1----:R-:W-:Y:S08]  /*88f0*/  HMMA.16816.F32.BF16 R36, R100.reuse, R116, R36 ;  /* 0x000000746424723c */ /* 0x042ff00000041824 */
[C---:B------:R-:W-:Y:S01]  /*8900*/  HMMA.16816.F32.BF16 R40, R100.reuse, R118, R40 ;  /* 0x000000766428723c */ /* 0x040fe20000041828 */
[----:B------:R-:W1:Y:S07]  /*8910*/  LDSM.16.MT88.4 R116, [R197+0x5100] ;  /* 0x00510000c574783b */ /* 0x000e6e0000004200 */
        /* <DEDUP_REMOVED lines=9> */
[----:B----4-:R-:W-:Y:S01]  /*89b0*/  F2FP.BF16.PACK_AB R139, R242, R241 ;  /* 0x000000f1f28b723e */ /* 0x010fe200000010ff */
[----:B------:R-:W-:Y:S02]  /*89c0*/  FADD.FTZ R239, R239, R234 ;  /* 0x000000eaefef7221 */ /* 0x000fe40000010000 */
[----:B------:R-:W-:Y:S01]  /*89d0*/  FADD.FTZ R236, R236, R235 ;  /* 0x000000ebecec7221 */ /* 0x000fe20000010000 */
[C---:B------:R-:W-:Y:S01]  /*89e0*/  HMMA.16816.F32.BF16 R64, R100.reuse, R106, R64 ;  /* 0x0000006a6440723c */ /* 0x040fe20000041840 */
[----:B------:R-:W3:Y:S03]  /*89f0*/  LDSM.16.MT88.4 R104, [R196+0x5100] ;  /* 0x00510000c468783b */ /* 0x000ee60000004200 */
[----:B------:R-:W-:Y:S02]  /*8a00*/  FADD.FTZ R240, R240, R239 ;  /* 0x000000eff0f07221 */ /* 0x000fe40000010000 */
[----:B------:R-:W-:Y:S02]  /*8a10*/  FADD.FTZ R237, R237, R236 ;  /* 0x000000eceded7221 */ /* 0x000fe40000010000 */
[C---:B--2---:R-:W-:Y:S04]  /*8a20*/  HMMA.16816.F32.BF16 R68, R100.reuse, R108, R68 ;  /* 0x0000006c6444723c */ /* 0x044fe80000041844 */
[----:B------:R-:W-:Y:S02]  /*8a30*/  FADD.FTZ R215, R241, R240 ;  /* 0x000000f0f1d77221 */ /* 0x000fe40000010000 */
[----:B------:R-:W-:Y:S02]  /*8a40*/  FADD.FTZ R214, R238, R237 ;  /* 0x000000edeed67221 */ /* 0x000fe40000010000 */
[C---:B------:R-:W-:Y:S01]  /*8a50*/  HMMA.16816.F32.BF16 R72, R100.reuse, R110, R72 ;  /* 0x0000006e6448723c */ /* 0x040fe20000041848 */
[----:B------:R-:W2:Y:S03]  /*8a60*/  LDSM.16.MT88.4 R108, [R198+0x1900] ;  /* 0x00190000c66c783b */ /* 0x000ea60000004200 */
[----:B------:R-:W-:Y:S04]  /*8a70*/  FADD.FTZ R215, R242, R215 ;  /* 0x000000d7f2d77221 */ /* 0x000fe80000010000 */
[C---:B-----5:R-:W-:Y:S08]  /*8a80*/  HMMA.16816.F32.BF16 R76, R100.reuse, R112, R76 ;  /* 0x00000070644c723c */ /* 0x060ff0000004184c */
[C---:B------:R-:W-:Y:S08]  /*8a90*/  HMMA.16816.F32.BF16 R80, R100.reuse, R114, R80 ;  /* 0x000000726450723c */ /* 0x040ff00000041850 */
[C---:B-1----:R-:W-:Y:S08]  /*8aa0*/  HMMA.16816.F32.BF16 R84, R100.reuse, R116, R84 ;  /* 0x000000746454723c */ /* 0x042ff00000041854 */
[C---:B------:R-:W-:Y:S08]  /*8ab0*/  HMMA.16816.F32.BF16 R88, R100.reuse, R118, R88 ;  /* 0x000000766458723c */ /* 0x040ff00000041858 */
[C---:B---3--:R-:W-:Y:S08]  /*8ac0*/  HMMA.16816.F32.BF16 R92, R100.reuse, R104, R92 ;  /* 0x00000068645c723c */ /* 0x048ff0000004185c */
[----:B------:R-:W-:Y:S08]  /*8ad0*/  HMMA.16816.F32.BF16 R96, R100, R106, R96 ;  /* 0x0000006a6460723c */ /* 0x000ff00000041860 */
[C---:B------:R-:W-:Y:S01]  /*8ae0*/  HMMA.16816.F32.BF16 R128, R136.reuse, R124, R4 ;  /* 0x0000007c8880723c */ /* 0x040fe20000041804 */
[----:B------:R-:W1:Y:S07]  /*8af0*/  LDSM.16.MT88.4 R4, [R198+0x5900] ;  /* 0x00590000c604783b */ /* 0x000e6e0000004200 */
[C---:B------:R-:W-:Y:S01]  /*8b00*/  HMMA.16816.F32.BF16 R124, R136.reuse, R126, R8 ;  /* 0x0000007e887c723c */ /* 0x040fe20000041808 */
[----:B------:R-:W3:Y:S07]  /*8b10*/  LDSM.16.MT88.4 R8, [R197+0x5900] ;  /* 0x00590000c508783b */ /* 0x000eee0000004200 */
[C---:B--2---:R-:W-:Y:S01]  /*8b20*/  HMMA.16816.F32.BF16 R120, R136.reuse, R108, R12 ;  /* 0x0000006c8878723c */ /* 0x044fe2000004180c */
[----:B------:R-:W2:Y:S07]  /*8b30*/  LDSM.16.MT88.4 R12, [R196+0x5900] ;  /* 0x00590000c40c783b */ /* 0x000eae0000004200 */
        /* <DEDUP_REMOVED lines=15> */
[C---:B-1----:R-:W-:Y:S08]  /*8c30*/  HMMA.16816.F32.BF16 R76, R136.reuse, R4, R76 ;  /* 0x00000004884c723c */ /* 0x042ff0000004184c */
[C---:B------:R-:W-:Y:S08]  /*8c40*/  HMMA.16816.F32.BF16 R80, R136.reuse, R6, R80 ;  /* 0x000000068850723c */ /* 0x040ff00000041850 */
[C---:B---3--:R-:W-:Y:S08]  /*8c50*/  HMMA.16816.F32.BF16 R84, R136.reuse, R8, R84 ;  /* 0x000000088854723c */ /* 0x048ff00000041854 */
[C---:B------:R-:W-:Y:S08]  /*8c60*/  HMMA.16816.F32.BF16 R88, R136.reuse, R10, R88 ;  /* 0x0000000a8858723c */ /* 0x040ff00000041858 */
[C---:B--2---:R-:W-:Y:S08]  /*8c70*/  HMMA.16816.F32.BF16 R92, R136.reuse, R12, R92 ;  /* 0x0000000c885c723c */ /* 0x044ff0000004185c */
[----:B------:R-:W-:Y:S01]  /*8c80*/  HMMA.16816.F32.BF16 R96, R136, R14, R96 ;  /* 0x0000000e8860723c */ /* 0x000fe20000041860 */
[----:B------:R-:W-:-:S07]  /*8c90*/  @P0 BRA `(.L_x_191) ;  /* 0xffffc4e000000947 */ /* 0x000fce000383ffff */
.L_x_180:
[----:B------:R-:W1:Y:S01]  /*8ca0*/  S2UR UR24, SR_CTAID.X ;  /* 0x00000000001879c3 */ /* 0x000e620000002500 */
[----:B------:R-:W-:Y:S01]  /*8cb0*/  ULDC UR25, c[0x0][0x168] ;  /* 0x00005a0000197ab9 */ /* 0x000fe20000000800 */
[----:B------:R-:W-:Y:S01]  /*8cc0*/  PLOP3.LUT P0, PT, PT, PT, UP1, 0x40, 0x0 ;  /* 0x000000000000781c */ /* 0x000fe20003f0e818 */
[----:B------:R-:W-:-:S02]  /*8cd0*/  ULDC.64 UR4, c[0x0][0x2c8] ;  /* 0x0000b20000047ab9 */ /* 0x000fc40000000a00 */
[----:B------:R-:W-:Y:S02]  /*8ce0*/  UIADD3 UR25, -UR25, 0x1, URZ ;  /* 0x0000000119197890 */ /* 0x000fe4000fffe13f */
[----:B-1----:R-:W-:-:S04]  /*8cf0*/  ULEA UR24, UR24, 0x7f, 0x7 ;  /* 0x0000007f18187891 */ /* 0x002fc8000f8e383f */
[----:B------:R-:W-:-:S03]  /*8d00*/  UIMAD.WIDE.U32 UR26, UR24, UR4, URZ ;  /* 0x00000004181a72a5 */ /* 0x000fc6000f8e003f */
[----:B------:R-:W-:Y:S02]  /*8d10*/  ULDC UR4, c[0x0][0x1d0] ;  /* 0x0000740000047ab9 */ /* 0x000fe40000000800 */
[----:B------:R-:W-:Y:S02]  /*8d20*/  UIMAD UR4, UR20, UR4, UR25 ;  /* 0x00000004140472a4 */ /* 0x000fe4000f8e0219 */
[----:B------:R-:W-:Y:S02]  /*8d30*/  @UP2 USHF.R.U32.HI UR24, URZ, UR5, UR27 ;  /* 0x000000053f182299 */ /* 0x000fe4000801161b */
[----:B------:R-:W-:Y:S02]  /*8d40*/  ULDC UR20, c[0x0][0x324] ;  /* 0x0000c90000147ab9 */ /* 0x000fe40000000800 */
[----:B------:R-:W-:-:S04]  /*8d50*/  UIADD3 UR24, UR4, UR24, URZ ;  /* 0x0000001804187290 */ /* 0x000fc8000fffe03f */
[----:B------:R-:W-:Y:S01]  /*8d60*/  UIADD3 UR20, UR24, -UR20, URZ ;  /* 0x8000001418147290 */ /* 0x000fe2000fffe03f */
[----:B------:R-:W-:Y:S05]  /*8d70*/  @P0 BRA `(.L_x_192) ;  /* 0x0000016000000947 */ /* 0x000fea0003800000 */
[----:B------:R-:W-:-:S06]  /*8d80*/  UISETP.GT.AND UP0, UPT, UR24, -0x1, UPT ;  /* 0xffffffff1800788c */ /* 0x000fcc000bf04270 */
[----:B------:R-:W-:-:S13]  /*8d90*/  PLOP3.LUT P0, PT, PT, PT, UP0, 0x80, 0x0 ;  /* 0x000000000000781c */ /* 0x000fda0003f0f008 */
[----:B------:R-:W-:Y:S05]  /*8da0*/  @P0 BRA `(.L_x_193) ;  /* 0x0000009000000947 */ /* 0x000fea0003800000 */
[----:B------:R-:W-:Y:S02]  /*8db0*/  ULDC UR4, c[0x0][0x32c] ;  /* 0x0000cb0000047ab9 */ /* 0x000fe40000000800 */
[----:B------:R-:W-:Y:S02]  /*8dc0*/  UISETP.NE.AND UP0, UPT, UR4, 0x1, UPT ;  /* 0x000000010400788c */ /* 0x000fe4000bf05270 */
[----:B------:R-:W-:Y:S02]  /*8dd0*/  ULOP3.LUT UR24, URZ, UR24, URZ, 0x33, !UPT ;  /* 0x000000183f187292 */ /* 0x000fe4000f8e333f */
[----:B------:R-:W-:Y:S02]  /*8de0*/  ULDC.64 UR4, c[0x0][0x330] ;  /* 0x0000cc0000047ab9 */ /* 0x000fe40000000a00 */
[----:B------:R-:W-:-:S07]  /*8df0*/  UIMAD.WIDE.U32 UR26, UR24, UR4, URZ ;  /* 0x00000004181a72a5 */ /* 0x000fce000f8e003f */
[----:B------:R-:W-:Y:S02]  /*8e00*/  @UP0 UMOV UR25, UR27 ;  /* 0x0000001b00190c82 */ /* 0x000fe40008000000 */
[----:B------:R-:W-:-:S04]  /*8e10*/  @UP0 USHF.R.U32.HI UR24, URZ, UR5, UR25 ;  /* 0x000000053f180299 */ /* 0x000fc80008011619 */
[----:B------:R-:W-:Y:S01]  /*8e20*/  ULOP3.LUT UR24, URZ, UR24, URZ, 0x33, !UPT ;  /* 0x000000183f187292 */ /* 0x000fe2000f8e333f */
[----:B------:R-:W-:Y:S05]  /*8e30*/  BRA `(.L_x_194) ;  /* 0x0000006000007947 */ /* 0x000fea0003800000 */
.L_x_193:
[----:B------:R-:W-:Y:S02]  /*8e40*/  ULDC UR4, c[0x0][0x32c] ;  /* 0x0000cb0000047ab9 */ /* 0x000fe40000000800 */
[----:B------:R-:W-:-:S03]  /*8e50*/  UISETP.NE.AND UP0, UPT, UR4, 0x1, UPT ;  /* 0x000000010400788c */ /* 0x000fc6000bf05270 */
[----:B------:R-:W-:Y:S02]  /*8e60*/  ULDC.64 UR4, c[0x0][0x330] ;  /* 0x0000cc0000047ab9 */ /* 0x000fe40000000a00 */
[----:B------:R-:W-:-:S07]  /*8e70*/  UIMAD.WIDE.U32 UR26, UR24, UR4, URZ ;  /* 0x00000004181a72a5 */ /* 0x000fce000f8e003f */
[----:B------:R-:W-:Y:S02]  /*8e80*/  @UP0 UMOV UR25, UR27 ;  /* 0x0000001b00190c82 */ /* 0x000fe40008000000 */
[----:B------:R-:W-:Y:S02]  /*8e90*/  @UP0 USHF.R.U32.HI UR24, URZ, UR5, UR25 ;  /* 0x000000053f180299 */ /* 0x000fe40008011619 */
.L_x_194:
[----:B------:R-:W-:Y:S02]  /*8ea0*/  ULDC UR4, c[0x0][0x32c] ;  /* 0x0000cb0000047ab9 */ /* 0x000fe40000000800 */
[----:B------:R-:W-:-:S04]  /*8eb0*/  UIMAD UR4, UR24, UR4, URZ ;  /* 0x00000004180472a4 */ /* 0x000fc8000f8e023f */
[----:B------:R-:W-:-:S04]  /*8ec0*/  UISETP.LT.AND UP0, UPT, UR20, UR4, UPT ;  /* 0x000000041400728c */ /* 0x000fc8000bf01270 */
[----:B------:R-:W-:-:S04]  /*8ed0*/  USEL UR20, UR20, UR4, !UP0 ;  /* 0x0000000414147287 */ /* 0x000fc8000c000000 */
.L_x_192:
[----:B------:R-:W-:-:S04]  /*8ee0*/  UIADD3 UR20, UR20, 0x3f, URZ ;  /* 0x0000003f14147890 */ /* 0x000fc8000fffe03f */
        /* <DEDUP_REMOVED lines=8> */
[----:B------:R-:W-:Y:S01]  /*8f70*/  SHF.R.S32.HI R5, RZ, 0x1f, R218 ;  /* 0x0000001fff057819 */ /* 0x000fe200000114da */
[----:B------:R-:W-:Y:S01]  /*8f80*/  IMAD.MOV.U32 R135, RZ, RZ, R132 ;  /* 0x000000ffff877224 */ /* 0x000fe200078e0084 */
[C---:B------:R-:W-:Y:S01]  /*8f90*/  SHF.L.U64.HI R226, R217.reuse, 0x1, R220 ;  /* 0x00000001d9e27819 */ /* 0x040fe200000102dc */
[----:B------:R-:W-:Y:S01]  /*8fa0*/  IMAD.MOV.U32 R3, RZ, RZ, R0 ;  /* 0x000000ffff037224 */ /* 0x000fe200078e0000 */
[----:B------:R-:W-:Y:S01]  /*8fb0*/  SEL R224, RZ, 0x10, P5 ;  /* 0x00000010ffe07807 */ /* 0x000fe20002800000 */
[----:B------:R-:W-:Y:S01]  /*8fc0*/  IMAD.SHL.U32 R227, R218, 0x2, RZ ;  /* 0x00000002dae37824 */ /* 0x000fe200078e00ff */
[----:B------:R-:W-:Y:S01]  /*8fd0*/  SHF.L.U64.HI R223, R216, 0x1, R219 ;  /* 0x00000001d8df7819 */ /* 0x000fe200000102db */
[----:B------:R-:W-:Y:S01]  /*8fe0*/  IMAD.SHL.U32 R225, R217, 0x2, RZ ;  /* 0x00000002d9e17824 */ /* 0x000fe200078e00ff */
[----:B------:R-:W-:Y:S01]  /*8ff0*/  SHF.L.U64.HI R228, R218, 0x1, R5 ;  /* 0x00000001dae47819 */ /* 0x000fe20000010205 */
[----:B------:R-:W-:Y:S02]  /*9000*/  IMAD.SHL.U32 R222, R216, 0x2, RZ ;  /* 0x00000002d8de7824 */ /* 0x000fe400078e00ff */
.L_x_198:
        /* <DEDUP_REMOVED lines=56> */
.L_x_196:
        /* <DEDUP_REMOVED lines=14> */
[C---:B------:R-:W-:Y:S01]  /*9470*/  HMMA.16816.F32.BF16 R28, R136.reuse, R32, RZ ;  /* 0x00000020881c723c */ /* 0x040fe200000418ff */
[----:B------:R-:W-:Y:S07]  /*9480*/  LDSM.16.M88.4 R180, [R192] ;  /* 0x00000000c0b4783b */ /* 0x000fee0000000200 */
[----:B------:R-:W-:Y:S01]  /*9490*/  HMMA.16816.F32.BF16 R32, R136, R34, RZ ;  /* 0x000000228820723c */ /* 0x000fe200000418ff */
[----:B------:R-:W1:Y:S07]  /*94a0*/  LDSM.16.M88.4 R136, [R200+0x6900] ;  /* 0x00690000c888783b */ /* 0x000e6e0000000200 */
[C---:B------:R-:W-:Y:S08]  /*94b0*/  HMMA.16816.F32.BF16 R4, R144.reuse, R148, R4 ;  /* 0x000000949004723c */ /* 0x040ff00000041804 */
        /* <DEDUP_REMOVED lines=10> */
[----:B------:R-:W3:Y:S07]  /*9560*/  LDSM.16.M88.4 R144, [R192+0x800] ;  /* 0x00080000c090783b */ /* 0x000eee0000000200 */
[C---:B--2---:R-:W-:Y:S01]  /*9570*/  HMMA.16816.F32.BF16 R4, R164.reuse, R168, R4 ;  /* 0x000000a8a404723c */ /* 0x044fe20000041804 */
        /* <DEDUP_REMOVED lines=8> */
[----:B------:R-:W4:Y:S07]  /*9600*/  LDSM.16.M88.4 R140, [R205+0x9100] ;  /* 0x00910000cd8c783b */ /* 0x000f2e0000000200 */
[C---:B------:R-:W-:Y:S08]  /*9610*/  HMMA.16816.F32.BF16 R28, R164.reuse, R172, R28 ;  /* 0x000000aca41c723c */ /* 0x040ff0000004181c */
[----:B------:R-:W-:Y:S01]  /*9620*/  HMMA.16816.F32.BF16 R32, R164, R174, R32 ;  /* 0x000000aea420723c */ /* 0x000fe20000041820 */
[----:B------:R-:W5:Y:S07]  /*9630*/  LDSM.16.M88.4 R164, [R205+0x9900] ;  /* 0x00990000cda4783b */ /* 0x000f6e0000000200 */
[C---:B------:R-:W-:Y:S01]  /*9640*/  HMMA.16816.F32.BF16 R4, R176.reuse, R180, R4 ;  /* 0x000000b4b004723c */ /* 0x040fe20000041804 */
[----:B------:R-:W1:Y:S07]  /*9650*/  LDSM.16.M88.4 R172, [R191] ;  /* 0x00000000bfac783b */ /* 0x000e6e0000000200 */
[C---:B------:R-:W-:Y:S01]  /*9660*/  HMMA.16816.F32.BF16 R8, R176.reuse, R182, R8 ;  /* 0x000000b6b008723c */ /* 0x040fe20000041808 */
[----:B------:R-:W-:Y:S07]  /*9670*/  LDSM.16.M88.4 R180, [R200+0x8100] ;  /* 0x00810000c8b4783b */ /* 0x000fee0000000200 */
[C---:B---3--:R-:W-:Y:S08]  /*9680*/  HMMA.16816.F32.BF16 R12, R176.reuse, R144, R12 ;  /* 0x00000090b00c723c */ /* 0x048ff0000004180c */
[C---:B------:R-:W-:Y:S01]  /*9690*/  HMMA.16816.F32.BF16 R16, R176.reuse, R146, R16 ;  /* 0x00000092b010723c */ /* 0x040fe20000041810 */
[----:B------:R-:W3:Y:S07]  /*96a0*/  LDSM.16.M88.4 R144, [R190] ;  /* 0x00000000be90783b */ /* 0x000eee0000000200 */
        /* <DEDUP_REMOVED lines=13> */
[C---:B----4-:R-:W-:Y:S08]  /*9780*/  HMMA.16816.F32.BF16 R20, R156.reuse, R140, R20 ;  /* 0x0000008c9c14723c */ /* 0x050ff00000041814 */
[C---:B------:R-:W-:Y:S01]  /*9790*/  HMMA.16816.F32.BF16 R24, R156.reuse, R142, R24 ;  /* 0x0000008e9c18723c */ /* 0x040fe20000041818 */
[----:B------:R-:W4:Y:S07]  /*97a0*/  LDSM.16.M88.4 R140, [R200+0x9100] ;  /* 0x00910000c88c783b */ /* 0x000f2e0000000200 */
[C---:B-----5:R-:W-:Y:S08]  /*97b0*/  HMMA.16816.F32.BF16 R28, R156.reuse, R164, R28 ;  /* 0x000000a49c1c723c */ /* 0x060ff0000004181c */
[----:B------:R-:W-:Y:S01]  /*97c0*/  HMMA.16816.F32.BF16 R32, R156, R166, R32 ;  /* 0x000000a69c20723c */ /* 0x000fe20000041820 */
[----:B------:R-:W5:Y:S07]  /*97d0*/  LDSM.16.M88.4 R156, [R200+0x9900] ;  /* 0x00990000c89c783b */ /* 0x000f6e0000000200 */
        /* <DEDUP_REMOVED lines=54> */
[C---:B------:R-:W-:Y:S08]  /*9b40*/  HMMA.16816.F32.BF16 R8, R176.reuse, R182, R8 ;  /* 0x000000b6b008723c */ /* 0x040ff00000041808 */
[C---:B---3--:R-:W-:Y:S08]  /*9b50*/  HMMA.16816.F32.BF16 R12, R176.reuse, R144, R12 ;  /* 0x00000090b00c723c */ /* 0x048ff0000004180c */
        /* <DEDUP_REMOVED lines=10> */
[C---:B----4-:R-:W-:Y:S08]  /*9c00*/  HMMA.16816.F32.BF16 R20, R160.reuse, R140, R20 ;  /* 0x0000008ca014723c */ /* 0x050ff00000041814 */
        /* <DEDUP_REMOVED lines=22> */
[----:B------:R-:W3:Y:S01]  /*9d70*/  MUFU.TANH R179, R10 ;  /* 0x0000000a00b37308 */ /* 0x000ee20000002400 */
        /* <DEDUP_REMOVED lines=17> */
[----:B----4-:R-:W4:Y:S01]  /*9e90*/  LDSM.16.M88.4 R8, [R192+0x5800] ;  /* 0x00580000c008783b */ /* 0x010f220000000200 */
[----:B------:R-:W-:Y:S08]  /*9ea0*/  DEPBAR.LE SB0, 0x0 ;  /* 0x000080000000791a */ /* 0x000ff00000000000 */
[----:B------:R-:W1:Y:S01]  /*9eb0*/  MUFU.TANH R175, R175 ;  /* 0x000000af00af7308 */ /* 0x000e620000002400 */
[----:B------:R-:W-:Y:S09]  /*9ec0*/  BAR.SYNC.DEFER_BLOCKING 0x0 ;  /* 0x0000000000007b1d */ /* 0x000ff20000010000 */
[----:B------:R-:W1:Y:S10]  /*9ed0*/  MUFU.TANH R178, R178 ;  /* 0x000000b200b27308 */ /* 0x000e740000002400 */
[----:B------:R-:W1:Y:S10]  /*9ee0*/  MUFU.TANH R166, R166 ;  /* 0x000000a600a67308 */ /* 0x000e740000002400 */
[----:B------:R1:W1:Y:S01]  /*9ef0*/  MUFU.TANH R164, R13 ;  /* 0x0000000d00a47308 */ /* 0x0002620000002400 */
[C---:B----4-:R-:W-:Y:S09]  /*9f00*/  HMMA.16816.F32.BF16 R28, R168.reuse, R8, R28 ;  /* 0x00000008a81c723c */ /* 0x050ff2000004181c */
        /* <DEDUP_REMOVED lines=30> */
[----:B------:R4:W1:Y:S01]  /*a0f0*/  MUFU.TANH R133, R35 ;  /* 0x0000002300857308 */ /* 0x0008620000002400 */
[----:B------:R-:W-:-:S05]  /*a100*/  @P0 BRA `(.L_x_197) ;  /* 0x0000037000000947 */ /* 0x000fca0003800000 */
[----:B--23--:R-:W-:Y:S01]  /*a110*/  IADD3 R10, -R224, 0x10, RZ ;  /* 0x00000010e00a7810 */ /* 0x00cfe20007ffe1ff */
[----:B------:R-:W-:Y:S01]  /*a120*/  ULEA UR5, UR21, UR13, 0x6 ;  /* 0x0000000d15057291 */ /* 0x000fe2000f8e303f */
[----:B------:R-:W-:Y:S02]  /*a130*/  IMAD.MOV.U32 R207, RZ, RZ, RZ ;  /* 0x000000ffffcf7224 */ /* 0x000fe400078e00ff */
[----:B------:R-:W-:Y:S03]  /*a140*/  LOP3.LUT R10, R10, 0xf, RZ, 0xc0, !PT ;  /* 0x0000000f0a0a7812 */ /* 0x000fe600078ec0ff */
        /* <DEDUP_REMOVED lines=10> */
[----:B------:R-:W2:Y:S01]  /*a1f0*/  @!P1 LDG.E R207, [R4.64] ;  /* 0x0000001604cf9981 */ /* 0x000ea2000c1e1900 */
[----:B------:R-:W-:Y:S04]  /*a200*/  IMAD R208, R7, c[0x0][0x2b8], R208 ;  /* 0x0000ae0007d07a24 */ /* 0x000fe800078e02d0 */
[C---:B------:R-:W-:Y:S01]  /*a210*/  IMAD.WIDE.U32 R8, R208.reuse, c[0x0][0x1e0], RZ ;  /* 0x00007800d0087a25 */ /* 0x040fe200078e00ff */
[----:B------:R-:W-:Y:S05]  /*a220*/  SHF.R.S32.HI R7, RZ, 0x1f, R208 ;  /* 0x0000001fff077819 */ /* 0x000fea00000114d0 */
[----:B------:R-:W-:Y:S04]  /*a230*/  IMAD R7, R7, c[0x0][0x1e0], RZ ;  /* 0x0000780007077a24 */ /* 0x000fe800078e02ff */
[----:B------:R-:W-:Y:S04]  /*a240*/  IMAD R7, R208, c[0x0][0x1e4], R7 ;  /* 0x00007900d0077a24 */ /* 0x000fe800078e0207 */
[----:B------:R-:W-:Y:S01]  /*a250*/  IMAD.IADD R9, R9, 0x1, R7 ;  /* 0x0000000109097824 */ /* 0x000fe200078e0207 */
[----:B--2---:R-:W-:Y:S03]  /*a260*/  SHF.R.S32.HI R0, RZ, 0x1f, R207 ;  /* 0x0000001fff007819 */ /* 0x004fe600000114cf */
[C---:B------:R-:W-:Y:S04]  /*a270*/  IMAD.WIDE.U32 R8, R207.reuse, c[0x0][0x1f0], R8 ;  /* 0x00007c00cf087a25 */ /* 0x040fe800078e0008 */
[----:B------:R-:W-:Y:S01]  /*a280*/  IMAD R0, R0, c[0x0][0x1f0], RZ ;  /* 0x00007c0000007a24 */ /* 0x000fe200078e02ff */
[----:B------:R-:W-:Y:S03]  /*a290*/  IADD3 R5, P0, R8, UR18, RZ ;  /* 0x0000001208057c10 */ /* 0x000fe6000ff1e0ff */
[----:B------:R-:W-:Y:S05]  /*a2a0*/  IMAD R0, R207, c[0x0][0x1f4], R0 ;  /* 0x00007d00cf007a24 */ /* 0x000fea00078e0200 */
[----:B------:R-:W-:Y:S02]  /*a2b0*/  IADD3.X R0, R9, UR8, R0, P0, !PT ;  /* 0x0000000809007c10 */ /* 0x000fe400087fe400 */
[----:B------:R-:W-:Y:S02]  /*a2c0*/  LEA R6, P0, R5, c[0x0][0x1c8], 0x1 ;  /* 0x0000720005067a11 */ /* 0x000fe400078008ff */
[----:B------:R-:W-:Y:S02]  /*a2d0*/  IADD3 R9, -R221, 0x10, RZ ;  /* 0x00000010dd097810 */ /* 0x000fe40007ffe1ff */
[----:B------:R-:W-:Y:S01]  /*a2e0*/  LEA.HI.X R4, R5, c[0x0][0x1cc], R0, 0x1, P0 ;  /* 0x0000730005047a11 */ /* 0x000fe200000f0c00 */
[----:B------:R-:W-:Y:S01]  /*a2f0*/  SHFL.IDX PT, R2, R6, RZ, 0x181f ;  /* 0x00181fff06027589 */ /* 0x000fe200000e0000 */
[----:B------:R-:W-:Y:S03]  /*a300*/  LOP3.LUT R9, R9, 0xf, RZ, 0xc0, !PT ;  /* 0x0000000f09097812 */ /* 0x000fe600078ec0ff */
[----:B------:R-:W2:Y:S04]  /*a310*/  SHFL.IDX PT, R0, R6, 0x1, 0x181f ;  /* 0x00381f0006007f89 */ /* 0x000ea800000e0000 */
[----:B------:R-:W3:Y:S04]  /*a320*/  SHFL.IDX PT, R5, R4, 0x1, 0x181f ;  /* 0x00381f0004057f89 */ /* 0x000ee800000e0000 */
[----:B------:R-:W5:Y:S01]  /*a330*/  SHFL.IDX PT, R7, R4, RZ, 0x181f ;  /* 0x00181fff04077589 */ /* 0x000f6200000e0000 */
[-C--:B--2---:R-:W-:Y:S04]  /*a340*/  IADD3 R10, P2, P0, R10, R0.reuse, R225 ;  /* 0x000000000a0a7210 */ /* 0x084fe8000785e0e1 */
[-C--:B---3--:R-:W-:Y:S02]  /*a350*/  IADD3.X R11, RZ, R5.reuse, R226, P2, P0 ;  /* 0x00000005ff0b7210 */ /* 0x088fe400017e04e2 */
[----:B------:R-:W-:Y:S04]  /*a360*/  IADD3 R8, P2, P0, R9, R0, R222 ;  /* 0x0000000009087210 */ /* 0x000fe8000785e0de */
[--C-:B------:R-:W-:Y:S02]  /*a370*/  IADD3.X R9, RZ, R5, R223.reuse, P2, P0 ;  /* 0x00000005ff097210 */ /* 0x100fe400017e04df */
[C---:B----4-:R-:W-:Y:S02]  /*a380*/  IADD3 R14, P2, R2.reuse, R227, RZ ;  /* 0x000000e3020e7210 */ /* 0x050fe40007f5e0ff */
[C---:B------:R-:W-:Y:S03]  /*a390*/  IADD3 R12, P0, R2.reuse, R225, RZ ;  /* 0x000000e1020c7210 */ /* 0x040fe60007f1e0ff */
[C---:B-----5:R-:W-:Y:S01]  /*a3a0*/  IMAD.X R15, R7.reuse, 0x1, R228, P2 ;  /* 0x00000001070f7824 */ /* 0x060fe200010e06e4 */
[----:B------:R-:W-:Y:S01]  /*a3b0*/  IADD3 R6, P2, R2, R222, RZ ;  /* 0x000000de02067210 */ /* 0x000fe20007f5e0ff */
[C---:B-1----:R-:W-:Y:S01]  /*a3c0*/  IMAD.X R13, R7.reuse, 0x1, R226, P0 ;  /* 0x00000001070d7824 */ /* 0x042fe200000e06e2 */
        /* <DEDUP_REMOVED lines=11> */
.L_x_197:
[----:B-123--:R-:W-:Y:S01]  /*a480*/  FMNMX.FTZ R5, R172, R3, !PT ;  /* 0x00000003ac057209 */ /* 0x00efe20007810000 */
[----:B----4-:R-:W-:Y:S01]  /*a490*/  LDSM.16.MT88.4 R12, [R203+0x100] ;  /* 0x00010000cb0c783b */ /* 0x010fe20000004200 */
[----:B------:R-:W-:Y:S01]  /*a4a0*/  FMNMX.FTZ R2, R176, R135, !PT ;  /* 0x00000087b0027209 */ /* 0x000fe20007810000 */
[----:B------:R-:W-:Y:S01]  /*a4b0*/  UISETP.GT.AND UP0, UPT, UR21, UR4, UPT ;  /* 0x000000041500728c */ /* 0x000fe2000bf04270 */
[----:B------:R-:W-:Y:S01]  /*a4c0*/  FMNMX.FTZ R5, R144, R5, !PT ;  /* 0x0000000590057209 */ /* 0x000fe20007810000 */
[----:B------:R-:W-:Y:S01]  /*a4d0*/  UIADD3 UR21, UR21, -0x1, URZ ;  /* 0xffffffff15157890 */ /* 0x000fe2000fffe03f */
        /* <DEDUP_REMOVED lines=22> */
[----:B------:R-:W0:Y:S01]  /*a640*/  LDGDEPBAR ;  /* 0x00000000000079af */ /* 0x000e220000000000 */
[----:B------:R-:W-:Y:S02]  /*a650*/  FMNMX.FTZ R2, R155, R2, !PT ;  /* 0x000000029b027209 */ /* 0x000fe40007810000 */
[----:B------:R-:W-:Y:S02]  /*a660*/  FMNMX.FTZ R5, R152, R5, !PT ;  /* 0x0000000598057209 */ /* 0x000fe40007810000 */
[----:B------:R-:W-:Y:S02]  /*a670*/  FMNMX.FTZ R2, R153, R2, !PT ;  /* 0x0000000299027209 */ /* 0x000fe40007810000 */
[----:B------:R-:W-:Y:S02]  /*a680*/  FMNMX.FTZ R5, R148, R5, !PT ;  /* 0x0000000594057209 */ /* 0x000fe40007810000 */
[----:B------:R-:W-:Y:S02]  /*a690*/  FMNMX.FTZ R2, R149, R2, !PT ;  /* 0x0000000295027209 */ /* 0x000fe40007810000 */
[----:B------:R-:W-:Y:S02]  /*a6a0*/  FMNMX.FTZ R5, R150, R5, !PT ;  /* 0x0000000596057209 */ /* 0x000fe40007810000 */
[----:B------:R-:W-:Y:S02]  /*a6b0*/  FMNMX.FTZ R9, R147, R2, !PT ;  /* 0x0000000293097209 */ /* 0x000fe40007810000 */
[----:B------:R-:W-:Y:S02]  /*a6c0*/  FMNMX.FTZ R0, R146, R5, !PT ;  /* 0x0000000592007209 */ /* 0x000fe40007810000 */
[----:B------:R-:W-:Y:S02]  /*a6d0*/  PLOP3.LUT P0, PT, PT, PT, UP0, 0x80, 0x0 ;  /* 0x000000000000781c */ /* 0x000fe40003f0f008 */
[----:B------:R-:W-:Y:S02]  /*a6e0*/  FMNMX.FTZ R4, R145, R0, !PT ;  /* 0x0000000091047209 */ /* 0x000fe40007810000 */
[----:B------:R-:W-:Y:S03]  /*a6f0*/  FMNMX.FTZ R0, R134, R9, !PT ;  /* 0x0000000986007209 */ /* 0x000fe60007810000 */
[----:B------:R-:W-:Y:S01]  /*a700*/  SHFL.BFLY PT, R9, R4, 0x2, 0x1f ;  /* 0x0c401f0004097f89 */ /* 0x000fe200000e0000 */
[----:B------:R-:W-:Y:S07]  /*a710*/  FMNMX.FTZ R7, R133, R0, !PT ;  /* 0x0000000085077209 */ /* 0x000fee0007810000 */
[----:B------:R-:W1:Y:S02]  /*a720*/  SHFL.BFLY PT, R0, R7, 0x2, 0x1f ;  /* 0x0c401f0007007f89 */ /* 0x000e6400000e0000 */
[----:B-1----:R-:W-:Y:S02]  /*a730*/  FMNMX.FTZ R5, R7, R0, !PT ;  /* 0x0000000007057209 */ /* 0x002fe40007810000 */
[----:B------:R-:W-:Y:S04]  /*a740*/  FMNMX.FTZ R11, R4, R9, !PT ;  /* 0x00000009040b7209 */ /* 0x000fe80007810000 */
[----:B------:R-:W1:Y:S08]  /*a750*/  SHFL.BFLY PT, R132, R5, 0x1, 0x1f ;  /* 0x0c201f0005847f89 */ /* 0x000e7000000e0000 */
[----:B------:R-:W2:Y:S01]  /*a760*/  SHFL.BFLY PT, R2, R11, 0x1, 0x1f ;  /* 0x0c201f000b027f89 */ /* 0x000ea200000e0000 */
[----:B-1----:R-:W-:Y:S02]  /*a770*/  FMNMX.FTZ R132, R5, R132, !PT ;  /* 0x0000008405847209 */ /* 0x002fe40007810000 */
[----:B--2---:R-:W-:Y:S05]  /*a780*/  FMNMX.FTZ R0, R11, R2, !PT ;  /* 0x000000020b007209 */ /* 0x004fea0007810000 */
[C---:B------:R-:W-:Y:S02]  /*a790*/  FMUL.FTZ R151, R0.reuse, c[0x0][0x2d0] ;  /* 0x0000b40000977a20 */ /* 0x040fe40000410000 */
[----:B------:R-:W-:Y:S02]  /*a7a0*/  FADD.FTZ R2, -R0, R3 ;  /* 0x0000000300027221 */ /* 0x000fe40000010100 */
[----:B------:R-:W-:Y:S02]  /*a7b0*/  FFMA.FTZ R173, R144, c[0x0][0x2d0], -R151 ;  /* 0x0000b40090ad7a23 */ /* 0x000fe40000010897 */
[----:B------:R-:W-:Y:S02]  /*a7c0*/  FMUL.FTZ R144, R132, c[0x0][0x2d0] ;  /* 0x0000b40084907a20 */ /* 0x000fe40000410000 */
[----:B------:R-:W-:Y:S02]  /*a7d0*/  FMUL.FTZ R3, R2, c[0x0][0x2d0] ;  /* 0x0000b40002037a20 */ /* 0x000fe40000410000 */
[----:B------:R-:W-:Y:S01]  /*a7e0*/  FADD.FTZ R2, -R132, R135 ;  /* 0x0000008784027221 */ /* 0x000fe20000010100 */
[----:B------:R-:W-:Y:S01]  /*a7f0*/  MUFU.EX2 R173, R173 ;  /* 0x000000ad00ad7308 */ /* 0x000fe20000000800 */
[--C-:B------:R-:W-:Y:S02]  /*a800*/  FFMA.FTZ R174, R172, c[0x0][0x2d0], -R151.reuse ;  /* 0x0000b400acae7a23 */ /* 0x100fe40000010897 */
[--C-:B------:R-:W-:Y:S02]  /*a810*/  FFMA.FTZ R172, R178, c[0x0][0x2d0], -R151.reuse ;  /* 0x0000b400b2ac7a23 */ /* 0x100fe40000010897 */
[--C-:B------:R-:W-:Y:S02]  /*a820*/  FFMA.FTZ R171, R180, c[0x0][0x2d0], -R151.reuse ;  /* 0x0000b400b4ab7a23 */ /* 0x100fe40000010897 */
[--C-:B------:R-:W-:Y:S02]  /*a830*/  FFMA.FTZ R170, R176, c[0x0][0x2d0], -R144.reuse ;  /* 0x0000b400b0aa7a23 */ /* 0x100fe40000010890 */
[--C-:B------:R-:W-:Y:S01]  /*a840*/  FFMA.FTZ R169, R175, c[0x0][0x2d0], -R144.reuse ;  /* 0x0000b400afa97a23 */ /* 0x100fe20000010890 */
[----:B------:R-:W1:Y:S01]  /*a850*/  MUFU.EX2 R3, R3 ;  /* 0x0000000300037308 */ /* 0x000e620000000800 */
[--C-:B------:R-:W-:Y:S02]  /*a860*/  FFMA.FTZ R168, R179, c[0x0][0x2d0], -R144.reuse ;  /* 0x0000b400b3a87a23 */ /* 0x100fe40000010890 */
[--C-:B------:R-:W-:Y:S02]  /*a870*/  FFMA.FTZ R135, R177, c[0x0][0x2d0], -R144.reuse ;  /* 0x0000b400b1877a23 */ /* 0x100fe40000010890 */
[----:B------:R-:W-:Y:S02]  /*a880*/  FMUL.FTZ R4, R2, c[0x0][0x2d0] ;  /* 0x0000b40002047a20 */ /* 0x000fe40000410000 */
[--C-:B------:R-:W-:Y:S02]  /*a890*/  FFMA.FTZ R175, R166, c[0x0][0x2d0], -R151.reuse ;  /* 0x0000b400a6af7a23 */ /* 0x100fe40000010897 */
[--C-:B------:R-:W-:Y:S01]  /*a8a0*/  FFMA.FTZ R176, R164, c[0x0][0x2d0], -R151.reuse ;  /* 0x0000b400a4b07a23 */ /* 0x100fe20000010897 */
[----:B------:R2:W3:Y:S01]  /*a8b0*/  MUFU.EX2 R2, R4 ;  /* 0x0000000400027308 */ /* 0x0004e20000000800 */
[--C-:B------:R-:W-:Y:S02]  /*a8c0*/  FFMA.FTZ R177, R167, c[0x0][0x2d0], -R144.reuse ;  /* 0x0000b400a7b17a23 */ /* 0x100fe40000010890 */
[--C-:B------:R-:W-:Y:S02]  /*a8d0*/  FFMA.FTZ R178, R165, c[0x0][0x2d0], -R144.reuse ;  /* 0x0000b400a5b27a23 */ /* 0x100fe40000010890 */
[----:B------:R-:W-:Y:S01]  /*a8e0*/  LDSM.16.MT88.4 R164, [R203+0x5900] ;  /* 0x00590000cba4783b */ /* 0x000fe20000004200 */
[--C-:B------:R-:W-:Y:S02]  /*a8f0*/  FFMA.FTZ R179, R162, c[0x0][0x2d0], -R151.reuse ;  /* 0x0000b400a2b37a23 */ /* 0x100fe40000010897 */
[--C-:B------:R-:W-:Y:S02]  /*a900*/  FFMA.FTZ R180, R160, c[0x0][0x2d0], -R151.reuse ;  /* 0x0000b400a0b47a23 */ /* 0x100fe40000010897 */
[----:B------:R-:W4:Y:S01]  /*a910*/  MUFU.EX2 R174, R174 ;  /* 0x000000ae00ae7308 */ /* 0x000f220000000800 */
[--C-:B------:R-:W-:Y:S02]  /*a920*/  FFMA.FTZ R181, R163, c[0x0][0x2d0], -R144.reuse ;  /* 0x0000b400a3b57a23 */ /* 0x100fe40000010890 */
[--C-:B------:R-:W-:Y:S02]  /*a930*/  FFMA.FTZ R182, R161, c[0x0][0x2d0], -R144.reuse ;  /* 0x0000b400a1b67a23 */ /* 0x100fe40000010890 */
[C---:B-1----:R-:W-:Y:S01]  /*a940*/  FMUL.FTZ R5, R3.reuse, R129 ;  /* 0x0000008103057220 */ /* 0x042fe20000410000 */
[----:B------:R-:W-:Y:S01]  /*a950*/  LDSM.16.MT88.4 R160, [R196+0x3900] ;  /* 0x00390000c4a0783b */ /* 0x000fe20000004200 */
[C---:B------:R-:W-:Y:S02]  /*a960*/  FMUL.FTZ R8, R3.reuse, R124 ;  /* 0x0000007c03087220 */ /* 0x040fe40000410000 */
[C---:B------:R-:W-:Y:S01]  /*a970*/  FMUL.FTZ R9, R3.reuse, R125 ;  /* 0x0000007d03097220 */ /* 0x040fe20000410000 */
[----:B------:R-:W-:Y:S01]  /*a980*/  MUFU.EX2 R172, R172 ;  /* 0x000000ac00ac7308 */ /* 0x000fe20000000800 */
[C---:B------:R-:W-:Y:S02]  /*a990*/  FMUL.FTZ R16, R3.reuse, R116 ;  /* 0x0000007403107220 */ /* 0x040fe40000410000 */
[C---:B------:R-:W-:Y:S02]  /*a9a0*/  FMUL.FTZ R17, R3.reuse, R117 ;  /* 0x0000007503117220 */ /* 0x040fe40000410000 */
[----:B--2---:R-:W-:Y:S02]  /*a9b0*/  FMUL.FTZ R4, R3, R128 ;  /* 0x0000008003047220 */ /* 0x004fe40000410000 */
[C---:B---3--:R-:W-:Y:S02]  /*a9c0*/  FMUL.FTZ R6, R2.reuse, R130 ;  /* 0x0000008202067220 */ /* 0x048fe40000410000 */
[C---:B------:R-:W-:Y:S01]  /*a9d0*/  FMUL.FTZ R7, R2.reuse, R131 ;  /* 0x0000008302077220 */ /* 0x040fe20000410000 */
[----:B------:R-:W1:Y:S01]  /*a9e0*/  MUFU.EX2 R171, R171 ;  /* 0x000000ab00ab7308 */ /* 0x000e620000000800 */
[C---:B------:R-:W-:Y:S02]  /*a9f0*/  FMUL.FTZ R10, R2.reuse, R126 ;  /* 0x0000007e020a7220 */ /* 0x040fe40000410000 */
[C---:B------:R-:W-:Y:S01]  /*aa00*/  FMUL.FTZ R11, R2.reuse, R127 ;  /* 0x0000007f020b7220 */ /* 0x040fe20000410000 */
[----:B----4-:R-:W-:Y:S01]  /*aa10*/  F2FP.BF16.PACK_AB R128, R173, R174 ;  /* 0x000000aead80723e */ /* 0x010fe200000010ff */
[C---:B------:R-:W-:Y:S01]  /*aa20*/  FMUL.FTZ R18, R2.reuse, R118 ;  /* 0x0000007602127220 */ /* 0x040fe20000410000 */
[----:B------:R-:W-:Y:S01]  /*aa30*/  LDSM.16.MT88.4 R124, [R203+0x2900] ;  /* 0x00290000cb7c783b */ /* 0x000fe20000004200 */
[C---:B------:R-:W-:Y:S02]  /*aa40*/  FMUL.FTZ R19, R2.reuse, R119 ;  /* 0x0000007702137220 */ /* 0x040fe40000410000 */
[C---:B------:R-:W-:Y:S01]  /*aa50*/  FMUL.FTZ R24, R3.reuse, R108 ;  /* 0x0000006c03187220 */ /* 0x040fe20000410000 */
[----:B------:R-:W-:Y:S01]  /*aa60*/  MUFU.EX2 R170, R170 ;  /* 0x000000aa00aa7308 */ /* 0x000fe20000000800 */
[C---:B------:R-:W-:Y:S02]  /*aa70*/  FMUL.FTZ R25, R3.reuse, R109 ;  /* 0x0000006d03197220 */ /* 0x040fe40000410000 */
[C---:B------:R-:W-:Y:S01]  /*aa80*/  FMUL.FTZ R26, R2.reuse, R110 ;  /* 0x0000006e021a7220 */ /* 0x040fe20000410000 */
[----:B------:R-:W-:Y:S01]  /*aa90*/  LDSM.16.MT88.4 R116, [R198+0x900] ;  /* 0x00090000c674783b */ /* 0x000fe20000004200 */
[C---:B------:R-:W-:Y:S02]  /*aaa0*/  FMUL.FTZ R27, R2.reuse, R111 ;  /* 0x0000006f021b7220 */ /* 0x040fe40000410000 */
[C---:B------:R-:W-:Y:S02]  /*aab0*/  FMUL.FTZ R32, R3.reuse, R100 ;  /* 0x0000006403207220 */ /* 0x040fe40000410000 */
[----:B------:R-:W-:Y:S01]  /*aac0*/  FMUL.FTZ R33, R3, R101 ;  /* 0x0000006503217220 */ /* 0x000fe20000410000 */
[----:B------:R-:W2:Y:S01]  /*aad0*/  MUFU.EX2 R169, R169 ;  /* 0x000000a900a97308 */ /* 0x000ea20000000800 */
[C---:B------:R-:W-:Y:S01]  /*aae0*/  FMUL.FTZ R34, R2.reuse, R102 ;  /* 0x0000006602227220 */ /* 0x040fe20000410000 */
[----:B------:R-:W-:Y:S01]  /*aaf0*/  LDSM.16.MT88.4 R108, [R196+0x2100] ;  /* 0x00210000c46c783b */ /* 0x000fe20000004200 */
[----:B------:R-:W-:Y:S01]  /*ab00*/  FMUL.FTZ R35, R2, R103 ;  /* 0x0000006702237220 */ /* 0x000fe20000410000 */
[----:B-1----:R-:W-:Y:S01]  /*ab10*/  F2FP.BF16.PACK_AB R130, R171, R172 ;  /* 0x000000acab82723e */ /* 0x002fe200000010ff */
[--C-:B------:R-:W-:Y:S02]  /*ab20*/  FFMA.FTZ R183, R158, c[0x0][0x2d0], -R151.reuse ;  /* 0x0000b4009eb77a23 */ /* 0x100fe40000010897 */
[--C-:B------:R-:W-:Y:S02]  /*ab30*/  FFMA.FTZ R230, R156, c[0x0][0x2d0], -R151.reuse ;  /* 0x0000b4009ce67a23 */ /* 0x100fe40000010897 */
[--C-:B------:R-:W-:Y:S01]  /*ab40*/  FFMA.FTZ R229, R159, c[0x0][0x2d0], -R144.reuse ;  /* 0x0000b4009fe57a23 */ /* 0x100fe20000010890 */
[----:B------:R-:W-:Y:S01]  /*ab50*/  MUFU.EX2 R168, R168 ;  /* 0x000000a800a87308 */ /* 0x000fe20000000800 */
[----:B------:R-:W-:Y:S01]  /*ab60*/  LDSM.16.MT88.4 R100, [R197+0x2100] ;  /* 0x00210000c564783b */ /* 0x000fe20000004200 */
[--C-:B------:R-:W-:Y:S02]  /*ab70*/  FFMA.FTZ R232, R157, c[0x0][0x2d0], -R144.reuse ;  /* 0x0000b4009de87a23 */ /* 0x100fe40000010890 */
[--C-:B------:R-:W-:Y:S02]  /*ab80*/  FFMA.FTZ R231, R154, c[0x0][0x2d0], -R151.reuse ;  /* 0x0000b4009ae77a23 */ /* 0x100fe40000010897 */
[--C-:B------:R-:W-:Y:S02]  /*ab90*/  FFMA.FTZ R234, R152, c[0x0][0x2d0], -R151.reuse ;  /* 0x0000b40098ea7a23 */ /* 0x100fe40000010897 */
[--C-:B------:R-:W-:Y:S01]  /*aba0*/  FFMA.FTZ R233, R155, c[0x0][0x2d0], -R144.reuse ;  /* 0x0000b4009be97a23 */ /* 0x100fe20000010890 */
[----:B------:R-:W-:Y:S01]  /*abb0*/  LDSM.16.MT88.4 R156, [R197+0x3900] ;  /* 0x00390000c59c783b */ /* 0x000fe20000004200 */
[----:B------:R-:W1:Y:S01]  /*abc0*/  MUFU.EX2 R135, R135 ;  /* 0x0000008700877308 */ /* 0x000e620000000800 */
[--C-:B------:R-:W-:Y:S02]  /*abd0*/  FFMA.FTZ R236, R153, c[0x0][0x2d0], -R144.reuse ;  /* 0x0000b40099ec7a23 */ /* 0x100fe40000010890 */
[--C-:B------:R-:W-:Y:S01]  /*abe0*/  FFMA.FTZ R235, R148, c[0x0][0x2d0], -R151.reuse ;  /* 0x0000b40094eb7a23 */ /* 0x100fe20000010897 */
[----:B--2---:R-:W-:Y:S01]  /*abf0*/  F2FP.BF16.PACK_AB R129, R169, R170 ;  /* 0x000000aaa981723e */ /* 0x004fe200000010ff */
[--C-:B------:R-:W-:Y:S02]  /*ac00*/  FFMA.FTZ R238, R150, c[0x0][0x2d0], -R151.reuse ;  /* 0x0000b40096ee7a23 */ /* 0x100fe40000010897 */
[----:B------:R-:W-:Y:S01]  /*ac10*/  LDSM.16.MT88.4 R152, [R198+0x3900] ;  /* 0x00390000c698783b */ /* 0x000fe20000004200 */
[--C-:B------:R-:W-:Y:S02]  /*ac20*/  FFMA.FTZ R237, R149, c[0x0][0x2d0], -R144.reuse ;  /* 0x0000b40095ed7a23 */ /* 0x100fe40000010890 */
[--C-:B------:R-:W-:Y:S01]  /*ac30*/  FFMA.FTZ R240, R147, c[0x0][0x2d0], -R144.reuse ;  /* 0x0000b40093f07a23 */ /* 0x100fe20000010890 */
[----:B------:R-:W-:Y:S01]  /*ac40*/  MUFU.EX2 R175, R175 ;  /* 0x000000af00af7308 */ /* 0x000fe20000000800 */
[--C-:B------:R-:W-:Y:S02]  /*ac50*/  FFMA.FTZ R239, R146, c[0x0][0x2d0], -R151.reuse ;  /* 0x0000b40092ef7a23 */ /* 0x100fe40000010897 */
[----:B------:R-:W-:Y:S02]  /*ac60*/  FFMA.FTZ R151, R145, c[0x0][0x2d0], -R151 ;  /* 0x0000b40091977a23 */ /* 0x000fe40000010897 */
[C---:B------:R-:W-:Y:S02]  /*ac70*/  FMUL.FTZ R36, R3.reuse, R36 ;  /* 0x0000002403247220 */ /* 0x040fe40000410000 */
[----:B------:R-:W-:Y:S02]  /*ac80*/  FMUL.FTZ R37, R3, R37 ;  /* 0x0000002503257220 */ /* 0x000fe40000410000 */
[C---:B------:R-:W-:Y:S01]  /*ac90*/  FMUL.FTZ R38, R2.reuse, R38 ;  /* 0x0000002602267220 */ /* 0x040fe20000410000 */
[----:B------:R2:W-:Y:S01]  /*aca0*/  MUFU.EX2 R242, R151 ;  /* 0x0000009700f27308 */ /* 0x0005e20000000800 */
[C---:B------:R-:W-:Y:S01]  /*acb0*/  FMUL.FTZ R39, R2.reuse, R39 ;  /* 0x0000002702277220 */ /* 0x040fe20000410000 */
[----:B-1----:R-:W-:Y:S01]  /*acc0*/  F2FP.BF16.PACK_AB R131, R135, R168 ;  /* 0x000000a88783723e */ /* 0x002fe200000010ff */
[C---:B------:R-:W-:Y:S02]  /*acd0*/  FMUL.FTZ R40, R3.reuse, R40 ;  /* 0x0000002803287220 */ /* 0x040fe40000410000 */
[C---:B------:R-:W-:Y:S02]  /*ace0*/  FMUL.FTZ R41, R3.reuse, R41 ;  /* 0x0000002903297220 */ /* 0x040fe40000410000 */
[C---:B------:R-:W-:Y:S02]  /*acf0*/  FMUL.FTZ R42, R2.reuse, R42 ;  /* 0x0000002a022a7220 */ /* 0x040fe40000410000 */
[C---:B------:R-:W-:Y:S01]  /*ad00*/  HMMA.16816.F32.BF16 R4, R128.reuse, R12, R4 ;  /* 0x0000000c8004723c */ /* 0x040fe20000041804 */
[----:B------:R-:W1:Y:S04]  /*ad10*/  MUFU.EX2 R176, R176 ;  /* 0x000000b000b07308 */ /* 0x000e680000000800 */
[C---:B------:R-:W-:Y:S02]  /*ad20*/  FMUL.FTZ R43, R2.reuse, R43 ;  /* 0x0000002b022b7220 */ /* 0x040fe40000410000 */
[C---:B------:R-:W-:Y:S01]  /*ad30*/  FMUL.FTZ R12, R3.reuse, R120 ;  /* 0x00000078030c7220 */ /* 0x040fe20000410000 */
[C---:B------:R-:W-:Y:S03]  /*ad40*/  HMMA.16816.F32.BF16 R8, R128.reuse, R14, R8 ;  /* 0x0000000e8008723c */ /* 0x040fe60000041808 */
[----:B------:R-:W-:Y:S01]  /*ad50*/  MUFU.EX2 R177, R177 ;  /* 0x000000b100b17308 */ /* 0x000fe20000000800 */
[C---:B------:R-:W-:Y:S01]  /*ad60*/  FMUL.FTZ R13, R3.reuse, R121 ;  /* 0x00000079030d7220 */ /* 0x040fe20000410000 */
[----:B--2---:R-:W-:Y:S02]  /*ad70*/  LDSM.16.MT88.4 R148, [R203+0x3900] ;  /* 0x00390000cb94783b */ /* 0x004fe40000004200 */
[C---:B------:R-:W-:Y:S02]  /*ad80*/  FMUL.FTZ R14, R2.reuse, R122 ;  /* 0x0000007a020e7220 */ /* 0x040fe40000410000 */
[C---:B------:R-:W-:Y:S03]  /*ad90*/  FMUL.FTZ R15, R2.reuse, R123 ;  /* 0x0000007b020f7220 */ /* 0x040fe60000410000 */
[C---:B------:R-:W-:Y:S01]  /*ada0*/  FMUL.FTZ R44, R3.reuse, R44 ;  /* 0x0000002c032c7220 */ /* 0x040fe20000410000 */
[----:B------:R-:W2:Y:S01]  /*adb0*/  MUFU.EX2 R178, R178 ;  /* 0x000000b200b27308 */ /* 0x000ea20000000800 */
[----:B------:R-:W3:Y:S01]  /*adc0*/  LDSM.16.MT88.4 R120, [R196+0x100] ;  /* 0x00010000c478783b */ /* 0x000ee20000004200 */
[C---:B------:R-:W-:Y:S01]  /*add0*/  FMUL.FTZ R45, R3.reuse, R45 ;  /* 0x0000002d032d7220 */ /* 0x040fe20000410000 */
[C---:B------:R-:W-:Y:S03]  /*ade0*/  HMMA.16816.F32.BF16 R12, R128.reuse, R20, R12 ;  /* 0x00000014800c723c */ /* 0x040fe6000004180c */
[C---:B------:R-:W-:Y:S02]  /*adf0*/  FMUL.FTZ R46, R2.reuse, R46 ;  /* 0x0000002e022e7220 */ /* 0x040fe40000410000 */
[C---:B------:R-:W-:Y:S02]  /*ae00*/  FMUL.FTZ R47, R2.reuse, R47 ;  /* 0x0000002f022f7220 */ /* 0x040fe40000410000 */
[C---:B------:R-:W-:Y:S01]  /*ae10*/  FMUL.FTZ R20, R3.reuse, R112 ;  /* 0x0000007003147220 */ /* 0x040fe20000410000 */
[C---:B------:R-:W-:Y:S01]  /*ae20*/  HMMA.16816.F32.BF16 R16, R128.reuse, R22, R16 ;  /* 0x000000168010723c */ /* 0x040fe20000041810 */
[----:B------:R-:W-:Y:S03]  /*ae30*/  MUFU.EX2 R179, R179 ;  /* 0x000000b300b37308 */ /* 0x000fe60000000800 */
[C---:B------:R-:W-:Y:S02]  /*ae40*/  FMUL.FTZ R21, R3.reuse, R113 ;  /* 0x0000007103157220 */ /* 0x040fe40000410000 */
[C---:B------:R-:W-:Y:S02]  /*ae50*/  FMUL.FTZ R48, R3.reuse, R48 ;  /* 0x0000003003307220 */ /* 0x040fe40000410000 */
[C---:B------:R-:W-:Y:S03]  /*ae60*/  FMUL.FTZ R22, R2.reuse, R114 ;  /* 0x0000007202167220 */ /* 0x040fe60000410000 */
[----:B------:R-:W4:Y:S01]  /*ae70*/  MUFU.EX2 R180, R180 ;  /* 0x000000b400b47308 */ /* 0x000f220000000800 */
[C---:B------:R-:W-:Y:S02]  /*ae80*/  FMUL.FTZ R23, R2.reuse, R115 ;  /* 0x0000007302177220 */ /* 0x040fe40000410000 */
[----:B------:R-:W5:Y:S01]  /*ae90*/  LDSM.16.MT88.4 R112, [R203+0x2100] ;  /* 0x00210000cb70783b */ /* 0x000f620000004200 */
[C---:B------:R-:W-:Y:S02]  /*aea0*/  FMUL.FTZ R49, R3.reuse, R49 ;  /* 0x0000003103317220 */ /* 0x040fe40000410000 */
[C---:B------:R-:W-:Y:S02]  /*aeb0*/  FMUL.FTZ R50, R2.reuse, R50 ;  /* 0x0000003202327220 */ /* 0x040fe40000410000 */
[C---:B------:R-:W-:Y:S02]  /*aec0*/  HMMA.16816.F32.BF16 R20, R128.reuse, R28, R20 ;  /* 0x0000001c8014723c */ /* 0x040fe40000041814 */
[----:B------:R-:W-:Y:S01]  /*aed0*/  MUFU.EX2 R181, R181 ;  /* 0x000000b500b57308 */ /* 0x000fe20000000800 */
[C---:B------:R-:W-:Y:S02]  /*aee0*/  FMUL.FTZ R51, R2.reuse, R51 ;  /* 0x0000003302337220 */ /* 0x040fe40000410000 */
[C---:B------:R-:W-:Y:S02]  /*aef0*/  FMUL.FTZ R52, R3.reuse, R52 ;  /* 0x0000003403347220 */ /* 0x040fe40000410000 */
[C---:B------:R-:W-:Y:S01]  /*af00*/  FMUL.FTZ R28, R3.reuse, R104 ;  /* 0x00000068031c7220 */ /* 0x040fe20000410000 */
[C---:B------:R-:W-:Y:S04]  /*af10*/  HMMA.16816.F32.BF16 R24, R128.reuse, R30, R24 ;  /* 0x0000001e8018723c */ /* 0x040fe80000041818 */
[C---:B------:R-:W-:Y:S01]  /*af20*/  FMUL.FTZ R29, R3.reuse, R105 ;  /* 0x00000069031d7220 */ /* 0x040fe20000410000 */
[----:B------:R-:W1:Y:S01]  /*af30*/  MUFU.EX2 R182, R182 ;  /* 0x000000b600b67308 */ /* 0x000e620000000800 */
[C---:B------:R-:W-:Y:S02]  /*af40*/  FMUL.FTZ R53, R3.reuse, R53 ;  /* 0x0000003503357220 */ /* 0x040fe40000410000 */
[C---:B------:R-:W-:Y:S04]  /*af50*/  FMUL.FTZ R30, R2.reuse, R106 ;  /* 0x0000006a021e7220 */ /* 0x040fe80000410000 */
[C---:B------:R-:W-:Y:S02]  /*af60*/  FMUL.FTZ R31, R2.reuse, R107 ;  /* 0x0000006b021f7220 */ /* 0x040fe40000410000 */
[----:B------:R-:W1:Y:S01]  /*af70*/  LDSM.16.MT88.4 R104, [R198+0x2100] ;  /* 0x00210000c668783b */ /* 0x000e620000004200 */
[C---:B------:R-:W-:Y:S01]  /*af80*/  FMUL.FTZ R54, R2.reuse, R54 ;  /* 0x0000003602367220 */ /* 0x040fe20000410000 */
[----:B------:R-:W-:Y:S01]  /*af90*/  MUFU.EX2 R183, R183 ;  /* 0x000000b700b77308 */ /* 0x000fe20000000800 */
[C---:B------:R-:W-:Y:S02]  /*afa0*/  FMUL.FTZ R55, R2.reuse, R55 ;  /* 0x0000003702377220 */ /* 0x040fe40000410000 */
[C---:B---3--:R-:W-:Y:S03]  /*afb0*/  HMMA.16816.F32.BF16 R28, R128.reuse, R120, R28 ;  /* 0x00000078801c723c */ /* 0x048fe6000004181c */
[C---:B------:R-:W-:Y:S02]  /*afc0*/  FMUL.FTZ R56, R3.reuse, R56 ;  /* 0x0000003803387220 */ /* 0x040fe40000410000 */
[C---:B------:R-:W-:Y:S02]  /*afd0*/  FMUL.FTZ R57, R3.reuse, R57 ;  /* 0x0000003903397220 */ /* 0x040fe40000410000 */
[C---:B------:R-:W-:Y:S01]  /*afe0*/  FMUL.FTZ R58, R2.reuse, R58 ;  /* 0x0000003a023a7220 */ /* 0x040fe20000410000 */
[C---:B------:R-:W-:Y:S01]  /*aff0*/  HMMA.16816.F32.BF16 R32, R128.reuse, R122, R32 ;  /* 0x0000007a8020723c */ /* 0x040fe20000041820 */
[----:B------:R-:W-:Y:S01]  /*b000*/  LDSM.16.MT88.4 R120, [R196+0x900] ;  /* 0x00090000c478783b */ /* 0x000fe20000004200 */
[----:B------:R-:W3:Y:S02]  /*b010*/  MUFU.EX2 R230, R230 ;  /* 0x000000e600e67308 */ /* 0x000ee40000000800 */
[C---:B------:R-:W-:Y:S02]  /*b020*/  FMUL.FTZ R59, R2.reuse, R59 ;  /* 0x0000003b023b7220 */ /* 0x040fe40000410000 */
[C---:B------:R-:W-:Y:S02]  /*b030*/  FMUL.FTZ R60, R3.reuse, R60 ;  /* 0x0000003c033c7220 */ /* 0x040fe40000410000 */
[C---:B-----5:R-:W-:Y:S04]  /*b040*/  HMMA.16816.F32.BF16 R36, R128.reuse, R112, R36 ;  /* 0x000000708024723c */ /* 0x060fe80000041824 */
[C---:B------:R-:W-:Y:S01]  /*b050*/  FMUL.FTZ R61, R3.reuse, R61 ;  /* 0x0000003d033d7220 */ /* 0x040fe20000410000 */
[----:B------:R-:W-:Y:S01]  /*b060*/  MUFU.EX2 R229, R229 ;  /* 0x000000e500e57308 */ /* 0x000fe20000000800 */
[C---:B------:R-:W-:Y:S02]  /*b070*/  FMUL.FTZ R62, R2.reuse, R62 ;  /* 0x0000003e023e7220 */ /* 0x040fe40000410000 */
[C---:B------:R-:W-:Y:S01]  /*b080*/  HMMA.16816.F32.BF16 R40, R128.reuse, R114, R40 ;  /* 0x000000728028723c */ /* 0x040fe20000041828 */
[----:B------:R-:W-:Y:S03]  /*b090*/  LDSM.16.MT88.4 R112, [R203+0x900] ;  /* 0x00090000cb70783b */ /* 0x000fe60000004200 */
[C---:B------:R-:W-:Y:S02]  /*b0a0*/  FMUL.FTZ R63, R2.reuse, R63 ;  /* 0x0000003f023f7220 */ /* 0x040fe40000410000 */
[C---:B------:R-:W-:Y:S01]  /*b0b0*/  FMUL.FTZ R64, R3.reuse, R64 ;  /* 0x0000004003407220 */ /* 0x040fe20000410000 */
[----:B------:R-:W5:Y:S01]  /*b0c0*/  MUFU.EX2 R232, R232 ;  /* 0x000000e800e87308 */ /* 0x000f620000000800 */
[C---:B------:R-:W-:Y:S01]  /*b0d0*/  FMUL.FTZ R65, R3.reuse, R65 ;  /* 0x0000004103417220 */ /* 0x040fe20000410000 */
[C---:B-1----:R-:W-:Y:S03]  /*b0e0*/  HMMA.16816.F32.BF16 R44, R128.reuse, R104, R44 ;  /* 0x00000068802c723c */ /* 0x042fe6000004182c */
[C---:B------:R-:W-:Y:S02]  /*b0f0*/  FMUL.FTZ R66, R2.reuse, R66 ;  /* 0x0000004202427220 */ /* 0x040fe40000410000 */
[C---:B------:R-:W-:Y:S03]  /*b100*/  FMUL.FTZ R67, R2.reuse, R67 ;  /* 0x0000004302437220 */ /* 0x040fe60000410000 */
[----:B------:R-:W-:Y:S01]  /*b110*/  MUFU.EX2 R231, R231 ;  /* 0x000000e700e77308 */ /* 0x000fe20000000800 */
[C---:B------:R-:W-:Y:S01]  /*b120*/  FMUL.FTZ R68, R3.reuse, R68 ;  /* 0x0000004403447220 */ /* 0x040fe20000410000 */
[C---:B------:R-:W-:Y:S01]  /*b130*/  HMMA.16816.F32.BF16 R48, R128.reuse, R106, R48 ;  /* 0x0000006a8030723c */ /* 0x040fe20000041830 */
[----:B------:R-:W1:Y:S02]  /*b140*/  LDSM.16.MT88.4 R104, [R203+0x4100] ;  /* 0x00410000cb68783b */ /* 0x000e640000004200 */
[C---:B------:R-:W-:Y:S02]  /*b150*/  FMUL.FTZ R69, R3.reuse, R69 ;  /* 0x0000004503457220 */ /* 0x040fe40000410000 */
[C---:B------:R-:W-:Y:S03]  /*b160*/  FMUL.FTZ R70, R2.reuse, R70 ;  /* 0x0000004602467220 */ /* 0x040fe60000410000 */
[C---:B------:R-:W-:Y:S01]  /*b170*/  HMMA.16816.F32.BF16 R52, R128.reuse, R100, R52 ;  /* 0x000000648034723c */ /* 0x040fe20000041834 */
[----:B------:R-:W1:Y:S03]  /*b180*/  MUFU.EX2 R234, R234 ;  /* 0x000000ea00ea7308 */ /* 0x000e660000000800 */
[C---:B------:R-:W-:Y:S02]  /*b190*/  FMUL.FTZ R71, R2.reuse, R71 ;  /* 0x0000004702477220 */ /* 0x040fe40000410000 */
[C---:B------:R-:W-:Y:S02]  /*b1a0*/  FMUL.FTZ R72, R3.reuse, R72 ;  /* 0x0000004803487220 */ /* 0x040fe40000410000 */
[C---:B------:R-:W-:Y:S01]  /*b1b0*/  HMMA.16816.F32.BF16 R56, R128.reuse, R102, R56 ;  /* 0x000000668038723c */ /* 0x040fe20000041838 */
[----:B------:R-:W2:Y:S02]  /*b1c0*/  LDSM.16.MT88.4 R100, [R198+0x4100] ;  /* 0x00410000c664783b */ /* 0x000ea40000004200 */
[----:B------:R-:W-:Y:S01]  /*b1d0*/  MUFU.EX2 R233, R233 ;  /* 0x000000e900e97308 */ /* 0x000fe20000000800 */
[C---:B------:R-:W-:Y:S02]  /*b1e0*/  FMUL.FTZ R73, R3.reuse, R73 ;  /* 0x0000004903497220 */ /* 0x040fe40000410000 */
[C---:B------:R-:W-:Y:S02]  /*b1f0*/  FMUL.FTZ R74, R2.reuse, R74 ;  /* 0x0000004a024a7220 */ /* 0x040fe40000410000 */
[C---:B------:R-:W-:Y:S04]  /*b200*/  HMMA.16816.F32.BF16 R60, R128.reuse, R108, R60 ;  /* 0x0000006c803c723c */ /* 0x040fe8000004183c */
[C---:B------:R-:W-:Y:S01]  /*b210*/  FMUL.FTZ R75, R2.reuse, R75 ;  /* 0x0000004b024b7220 */ /* 0x040fe20000410000 */
[----:B------:R-:W2:Y:S01]  /*b220*/  MUFU.EX2 R236, R236 ;  /* 0x000000ec00ec7308 */ /* 0x000ea20000000800 */
[C---:B------:R-:W-:Y:S02]  /*b230*/  FMUL.FTZ R76, R3.reuse, R76 ;  /* 0x0000004c034c7220 */ /* 0x040fe40000410000 */
[C---:B------:R-:W-:Y:S01]  /*b240*/  HMMA.16816.F32.BF16 R64, R128.reuse, R110, R64 ;  /* 0x0000006e8040723c */ /* 0x040fe20000041840 */
[----:B------:R-:W3:Y:S03]  /*b250*/  LDSM.16.MT88.4 R108, [R197+0x4100] ;  /* 0x00410000c56c783b */ /* 0x000ee60000004200 */
[C---:B------:R-:W-:Y:S02]  /*b260*/  FMUL.FTZ R77, R3.reuse, R77 ;  /* 0x0000004d034d7220 */ /* 0x040fe40000410000 */
[C---:B------:R-:W-:Y:S01]  /*b270*/  FMUL.FTZ R78, R2.reuse, R78 ;  /* 0x0000004e024e7220 */ /* 0x040fe20000410000 */
[----:B------:R-:W-:Y:S01]  /*b280*/  MUFU.EX2 R235, R235 ;  /* 0x000000eb00eb7308 */ /* 0x000fe20000000800 */
[C---:B------:R-:W-:Y:S01]  /*b290*/  FMUL.FTZ R79, R2.reuse, R79 ;  /* 0x0000004f024f7220 */ /* 0x040fe20000410000 */
[C---:B-1----:R-:W-:Y:S03]  /*b2a0*/  HMMA.16816.F32.BF16 R68, R128.reuse, R104, R68 ;  /* 0x000000688044723c */ /* 0x042fe60000041844 */
[C---:B------:R-:W-:Y:S02]  /*b2b0*/  FMUL.FTZ R80, R3.reuse, R80 ;  /* 0x0000005003507220 */ /* 0x040fe40000410000 */
[C---:B------:R-:W-:Y:S02]  /*b2c0*/  FMUL.FTZ R81, R3.reuse, R81 ;  /* 0x0000005103517220 */ /* 0x040fe40000410000 */
[C---:B------:R-:W-:Y:S01]  /*b2d0*/  FMUL.FTZ R82, R2.reuse, R82 ;  /* 0x0000005202527220 */ /* 0x040fe20000410000 */
[C---:B------:R-:W-:Y:S01]  /*b2e0*/  HMMA.16816.F32.BF16 R72, R128.reuse, R106, R72 ;  /* 0x0000006a8048723c */ /* 0x040fe20000041848 */
[----:B------:R-:W1:Y:S01]  /*b2f0*/  LDSM.16.MT88.4 R104, [R196+0x4100] ;  /* 0x00410000c468783b */ /* 0x000e620000004200 */
[----:B------:R-:W1:Y:S02]  /*b300*/  MUFU.EX2 R238, R238 ;  /* 0x000000ee00ee7308 */ /* 0x000e640000000800 */
[C---:B------:R-:W-:Y:S02]  /*b310*/  FMUL.FTZ R83, R2.reuse, R83 ;  /* 0x0000005302537220 */ /* 0x040fe40000410000 */
[C---:B------:R-:W-:Y:S02]  /*b320*/  FMUL.FTZ R84, R3.reuse, R84 ;  /* 0x0000005403547220 */ /* 0x040fe40000410000 */
[C---:B--2---:R-:W-:Y:S04]  /*b330*/  HMMA.16816.F32.BF16 R76, R128.reuse, R100, R76 ;  /* 0x00000064804c723c */ /* 0x044fe8000004184c */
[C---:B------:R-:W-:Y:S01]  /*b340*/  FMUL.FTZ R85, R3.reuse, R85 ;  /* 0x0000005503557220 */ /* 0x040fe20000410000 */
[----:B------:R-:W-:Y:S01]  /*b350*/  MUFU.EX2 R237, R237 ;  /* 0x000000ed00ed7308 */ /* 0x000fe20000000800 */
[----:B------:R-:W-:Y:S01]  /*b360*/  FMUL.FTZ R86, R2, R86 ;  /* 0x0000005602567220 */ /* 0x000fe20000410000 */
[----:B------:R-:W-:Y:S01]  /*b370*/  F2FP.BF16.PACK_AB R100, R176, R175 ;  /* 0x000000afb064723e */ /* 0x000fe200000010ff */
[C---:B------:R-:W-:Y:S04]  /*b380*/  HMMA.16816.F32.BF16 R80, R128.reuse, R102, R80 ;  /* 0x000000668050723c */ /* 0x040fe80000041850 */
[----:B------:R-:W-:Y:S01]  /*b390*/  FMUL.FTZ R87, R2, R87 ;  /* 0x0000005702577220 */ /* 0x000fe20000410000 */
[----:B------:R-:W-:Y:S01]  /*b3a0*/  F2FP.BF16.PACK_AB R101, R178, R177 ;  /* 0x000000b1b265723e */ /* 0x000fe200000010ff */
[C---:B------:R-:W-:Y:S01]  /*b3b0*/  FMUL.FTZ R88, R3.reuse, R88 ;  /* 0x0000005803587220 */ /* 0x040fe20000410000 */
[----:B----4-:R-:W-:Y:S01]  /*b3c0*/  F2FP.BF16.PACK_AB R102, R180, R179 ;  /* 0x000000b3b466723e */ /* 0x010fe200000010ff */
[C---:B------:R-:W-:Y:S01]  /*b3d0*/  FMUL.FTZ R89, R3.reuse, R89 ;  /* 0x0000005903597220 */ /* 0x040fe20000410000 */
[----:B------:R-:W-:Y:S01]  /*b3e0*/  F2FP.BF16.PACK_AB R103, R182, R181 ;  /* 0x000000b5b667723e */ /* 0x000fe200000010ff */
[----:B------:R-:W2:Y:S01]  /*b3f0*/  MUFU.EX2 R240, R240 ;  /* 0x000000f000f07308 */ /* 0x000ea20000000800 */
[C---:B---3--:R-:W-:Y:S03]  /*b400*/  HMMA.16816.F32.BF16 R84, R128.reuse, R108, R84 ;  /* 0x0000006c8054723c */ /* 0x048fe60000041854 */
[C---:B------:R-:W-:Y:S02]  /*b410*/  FMUL.FTZ R90, R2.reuse, R90 ;  /* 0x0000005a025a7220 */ /* 0x040fe40000410000 */
[C---:B------:R-:W-:Y:S02]  /*b420*/  FMUL.FTZ R91, R2.reuse, R91 ;  /* 0x0000005b025b7220 */ /* 0x040fe40000410000 */
[C---:B------:R-:W-:Y:S02]  /*b430*/  FMUL.FTZ R92, R3.reuse, R92 ;  /* 0x0000005c035c7220 */ /* 0x040fe40000410000 */
[C---:B------:R-:W-:Y:S01]  /*b440*/  FMUL.FTZ R93, R3.reuse, R93 ;  /* 0x0000005d035d7220 */ /* 0x040fe20000410000 */
[----:B------:R-:W3:Y:S02]  /*b450*/  MUFU.EX2 R239, R239 ;  /* 0x000000ef00ef7308 */ /* 0x000ee40000000800 */
[C---:B------:R-:W-:Y:S01]  /*b460*/  HMMA.16816.F32.BF16 R88, R128.reuse, R110, R88 ;  /* 0x0000006e8058723c */ /* 0x040fe20000041858 */
[----:B------:R-:W4:Y:S02]  /*b470*/  LDSM.16.MT88.4 R108, [R197+0x900] ;  /* 0x00090000c56c783b */ /* 0x000f240000004200 */
[C---:B------:R-:W-:Y:S02]  /*b480*/  FMUL.FTZ R94, R2.reuse, R94 ;  /* 0x0000005e025e7220 */ /* 0x040fe40000410000 */
[C---:B------:R-:W-:Y:S02]  /*b490*/  FMUL.FTZ R95, R2.reuse, R95 ;  /* 0x0000005f025f7220 */ /* 0x040fe40000410000 */
[C---:B------:R-:W-:Y:S02]  /*b4a0*/  FMUL.FTZ R96, R3.reuse, R96 ;  /* 0x0000006003607220 */ /* 0x040fe40000410000 */
[----:B------:R-:W-:Y:S03]  /*b4b0*/  FMUL.FTZ R97, R3, R97 ;  /* 0x0000006103617220 */ /* 0x000fe60000410000 */
[C---:B-1----:R-:W-:Y:S03]  /*b4c0*/  HMMA.16816.F32.BF16 R92, R128.reuse, R104, R92 ;  /* 0x00000068805c723c */ /* 0x042fe6000004185c */
[C---:B------:R-:W-:Y:S02]  /*b4d0*/  FMUL.FTZ R98, R2.reuse, R98 ;  /* 0x0000006202627220 */ /* 0x040fe40000410000 */
[----:B------:R-:W-:Y:S02]  /*b4e0*/  FMUL.FTZ R99, R2, R99 ;  /* 0x0000006302637220 */ /* 0x000fe40000410000 */
[--C-:B------:R-:W-:Y:S02]  /*b4f0*/  FFMA.FTZ R134, R134, c[0x0][0x2d0], -R144.reuse ;  /* 0x0000b40086867a23 */ /* 0x100fe40000010890 */
[----:B------:R-:W-:Y:S03]  /*b500*/  FFMA.FTZ R144, R133, c[0x0][0x2d0], -R144 ;  /* 0x0000b40085907a23 */ /* 0x000fe60000010890 */
[----:B------:R-:W-:Y:S01]  /*b510*/  HMMA.16816.F32.BF16 R96, R128, R106, R96 ;  /* 0x0000006a8060723c */ /* 0x000fe20000041860 */
[----:B------:R-:W1:Y:S01]  /*b520*/  LDSM.16.MT88.4 R104, [R196+0x2900] ;  /* 0x00290000c468783b */ /* 0x000e620000004200 */
[----:B------:R2:W-:Y:S01]  /*b530*/  MUFU.EX2 R133, R144 ;  /* 0x0000009000857308 */ /* 0x0005e20000000800 */
[----:B------:R-:W-:Y:S01]  /*b540*/  FFMA.FTZ R174, R3, R214, R174 ;  /* 0x000000d603ae7223 */ /* 0x000fe200000100ae */
[----:B------:R-:W-:Y:S01]  /*b550*/  MOV R3, R0 ;  /* 0x0000000000037202 */ /* 0x000fe20000000f00 */
[----:B------:R-:W-:Y:S02]  /*b560*/  FFMA.FTZ R170, R2, R215, R170 ;  /* 0x000000d702aa7223 */ /* 0x000fe400000100aa */
[----:B------:R-:W-:Y:S01]  /*b570*/  FADD.FTZ R173, R173, R174 ;  /* 0x000000aeadad7221 */ /* 0x000fe20000010000 */
[C---:B------:R-:W-:Y:S01]  /*b580*/  HMMA.16816.F32.BF16 R4, R100.reuse, R112, R4 ;  /* 0x000000706404723c */ /* 0x040fe20000041804 */
[----:B------:R-:W-:Y:S03]  /*b590*/  LDSM.16.MT88.4 R128, [R198+0x3100] ;  /* 0x00310000c680783b */ /* 0x000fe60000004200 */
[----:B------:R-:W1:Y:S01]  /*b5a0*/  MUFU.EX2 R134, R134 ;  /* 0x0000008600867308 */ /* 0x000e620000000800 */
[----:B------:R-:W-:Y:S02]  /*b5b0*/  FADD.FTZ R169, R169, R170 ;  /* 0x000000aaa9a97221 */ /* 0x000fe40000010000 */
[----:B------:R-:W-:Y:S01]  /*b5c0*/  FADD.FTZ R172, R172, R173 ;  /* 0x000000adacac7221 */ /* 0x000fe20000010000 */
[C---:B------:R-:W-:Y:S01]  /*b5d0*/  HMMA.16816.F32.BF16 R8, R100.reuse, R114, R8 ;  /* 0x000000726408723c */ /* 0x040fe20000041808 */
[----:B------:R-:W-:Y:S03]  /*b5e0*/  LDSM.16.MT88.4 R112, [R198+0x4900] ;  /* 0x00490000c670783b */ /* 0x000fe60000004200 */
[----:B------:R-:W-:Y:S02]  /*b5f0*/  FADD.FTZ R2, R168, R169 ;  /* 0x000000a9a8027221 */ /* 0x000fe40000010000 */
[----:B------:R-:W-:Y:S02]  /*b600*/  FADD.FTZ R172, R171, R172 ;  /* 0x000000acabac7221 */ /* 0x000fe40000010000 */
[C---:B------:R-:W-:Y:S01]  /*b610*/  HMMA.16816.F32.BF16 R12, R100.reuse, R116, R12 ;  /* 0x00000074640c723c */ /* 0x040fe2000004180c */
[----:B--2---:R-:W-:Y:S03]  /*b620*/  LDSM.16.MT88.4 R144, [R196+0x1900] ;  /* 0x00190000c490783b */ /* 0x004fe60000004200 */
[----:B------:R-:W-:Y:S01]  /*b630*/  FADD.FTZ R2, R135, R2 ;  /* 0x0000000287027221 */ /* 0x000fe20000010000 */
[----:B------:R-:W-:Y:S01]  /*b640*/  MOV R135, R132 ;  /* 0x0000008400877202 */ /* 0x000fe20000000f00 */
[----:B------:R-:W-:Y:S02]  /*b650*/  FADD.FTZ R175, R175, R172 ;  /* 0x000000acafaf7221 */ /* 0x000fe40000010000 */
[C---:B------:R-:W-:Y:S01]  /*b660*/  HMMA.16816.F32.BF16 R16, R100.reuse, R118, R16 ;  /* 0x000000766410723c */ /* 0x040fe20000041810 */
[----:B------:R-:W-:Y:S03]  /*b670*/  LDSM.16.MT88.4 R116, [R197+0x4900] ;  /* 0x00490000c574783b */ /* 0x000fe60000004200 */
[----:B------:R-:W-:Y:S02]  /*b680*/  FADD.FTZ R177, R177, R2 ;  /* 0x00000002b1b17221 */ /* 0x000fe40000010000 */
[----:B------:R-:W-:Y:S02]  /*b690*/  FADD.FTZ R176, R176, R175 ;  /* 0x000000afb0b07221 */ /* 0x000fe40000010000 */
[C---:B----4-:R-:W-:Y:S04]  /*b6a0*/  HMMA.16816.F32.BF16 R20, R100.reuse, R108, R20 ;  /* 0x0000006c6414723c */ /* 0x050fe80000041814 */
[----:B------:R-:W-:Y:S02]  /*b6b0*/  FADD.FTZ R178, R178, R177 ;  /* 0x000000b1b2b27221 */ /* 0x000fe40000010000 */
[----:B------:R-:W-:Y:S02]  /*b6c0*/  FADD.FTZ R179, R179, R176 ;  /* 0x000000b0b3b37221 */ /* 0x000fe40000010000 */
[C---:B------:R-:W-:Y:S01]  /*b6d0*/  HMMA.16816.F32.BF16 R24, R100.reuse, R110, R24 ;  /* 0x0000006e6418723c */ /* 0x040fe20000041818 */
[----:B------:R-:W2:Y:S03]  /*b6e0*/  LDSM.16.MT88.4 R108, [R203+0x4900] ;  /* 0x00490000cb6c783b */ /* 0x000ea60000004200 */
[----:B------:R-:W-:Y:S02]  /*b6f0*/  FADD.FTZ R181, R181, R178 ;  /* 0x000000b2b5b57221 */ /* 0x000fe40000010000 */
[----:B------:R-:W-:Y:S02]  /*b700*/  FADD.FTZ R180, R180, R179 ;  /* 0x000000b3b4b47221 */ /* 0x000fe40000010000 */
[C---:B------:R-:W-:Y:S04]  /*b710*/  HMMA.16816.F32.BF16 R28, R100.reuse, R120, R28 ;  /* 0x00000078641c723c */ /* 0x040fe8000004181c */
[----:B------:R-:W-:Y:S04]  /*b720*/  FADD.FTZ R182, R182, R181 ;  /* 0x000000b5b6b67221 */ /* 0x000fe80000010000 */
        /* <DEDUP_REMOVED lines=22> */
[----:B------:R-:W3:Y:S07]  /*b890*/  LDSM.16.MT88.4 R116, [R203+0x3100] ;  /* 0x00310000cb74783b */ /* 0x000eee0000004200 */
[C---:B-1----:R-:W-:Y:S08]  /*b8a0*/  HMMA.16816.F32.BF16 R92, R100.reuse, R104, R92 ;  /* 0x00000068645c723c */ /* 0x042ff0000004185c */
[----:B------:R-:W-:Y:S01]  /*b8b0*/  HMMA.16816.F32.BF16 R96, R100, R106, R96 ;  /* 0x0000006a6460723c */ /* 0x000fe20000041860 */
[----:B------:R-:W1:Y:S06]  /*b8c0*/  LDSM.16.MT88.4 R104, [R196+0x3100] ;  /* 0x00310000c468783b */ /* 0x000e6c0000004200 */
[----:B------:R-:W-:Y:S01]  /*b8d0*/  F2FP.BF16.PACK_AB R100, R230, R183 ;  /* 0x000000b7e664723e */ /* 0x000fe200000010ff */
[----:B------:R-:W-:Y:S01]  /*b8e0*/  FADD.FTZ R183, R183, R180 ;  /* 0x000000b4b7b77221 */ /* 0x000fe20000010000 */
[----:B-----5:R-:W-:Y:S03]  /*b8f0*/  F2FP.BF16.PACK_AB R101, R232, R229 ;  /* 0x000000e5e865723e */ /* 0x020fe600000010ff */
        /* <DEDUP_REMOVED lines=14> */
[C---:B----4-:R-:W-:Y:S08]  /*b9e0*/  HMMA.16816.F32.BF16 R20, R100.reuse, R112, R20 ;  /* 0x000000706414723c */ /* 0x050ff00000041814 */
[C---:B------:R-:W-:Y:S01]  /*b9f0*/  HMMA.16816.F32.BF16 R24, R100.reuse, R114, R24 ;  /* 0x000000726418723c */ /* 0x040fe20000041818 */
[----:B------:R-:W4:Y:S07]  /*ba00*/  LDSM.16.MT88.4 R112, [R198+0x5100] ;  /* 0x00510000c670783b */ /* 0x000f2e0000004200 */
[C---:B------:R-:W-:Y:S08]  /*ba10*/  HMMA.16816.F32.BF16 R28, R100.reuse, R124, R28 ;  /* 0x0000007c641c723c */ /* 0x040ff0000004181c */
[C---:B------:R-:W-:Y:S01]  /*ba20*/  HMMA.16816.F32.BF16 R32, R100.reuse, R126, R32 ;  /* 0x0000007e6420723c */ /* 0x040fe20000041820 */
[----:B------:R-:W-:Y:S07]  /*ba30*/  LDSM.16.MT88.4 R124, [R203+0x1900] ;  /* 0x00190000cb7c783b */ /* 0x000fee0000004200 */
[C---:B---3--:R-:W-:Y:S08]  /*ba40*/  HMMA.16816.F32.BF16 R36, R100.reuse, R116, R36 ;  /* 0x000000746424723c */ /* 0x048ff00000041824 */
[C---:B------:R-:W-:Y:S01]  /*ba50*/  HMMA.16816.F32.BF16 R40, R100.reuse, R118, R40 ;  /* 0x000000766428723c */ /* 0x040fe20000041828 */
[----:B------:R-:W3:Y:S07]  /*ba60*/  LDSM.16.MT88.4 R116, [R197+0x5100] ;  /* 0x00510000c574783b */ /* 0x000eee0000004200 */
        /* <DEDUP_REMOVED lines=8> */
[C---:B-1----:R-:W-:Y:S04]  /*baf0*/  HMMA.16816.F32.BF16 R60, R100.reuse, R104, R60 ;  /* 0x00000068643c723c */ /* 0x042fe8000004183c */
[----:B------:R-:W-:Y:S01]  /*bb00*/  F2FP.BF16.PACK_AB R139, R133, R134 ;  /* 0x00000086858b723e */ /* 0x000fe200000010ff */
[----:B------:R-:W-:Y:S02]  /*bb10*/  FADD.FTZ R237, R237, R236 ;  /* 0x000000eceded7221 */ /* 0x000fe40000010000 */
[----:B------:R-:W-:Y:S01]  /*bb20*/  FADD.FTZ R238, R238, R235 ;  /* 0x000000ebeeee7221 */ /* 0x000fe20000010000 */
[C---:B------:R-:W-:Y:S01]  /*bb30*/  HMMA.16816.F32.BF16 R64, R100.reuse, R106, R64 ;  /* 0x0000006a6440723c */ /* 0x040fe20000041840 */
[----:B------:R-:W1:Y:S03]  /*bb40*/  LDSM.16.MT88.4 R104, [R196+0x5100] ;  /* 0x00510000c468783b */ /* 0x000e660000004200 */
        /* <DEDUP_REMOVED lines=8> */
[C---:B----4-:R-:W-:Y:S08]  /*bbd0*/  HMMA.16816.F32.BF16 R76, R100.reuse, R112, R76 ;  /* 0x00000070644c723c */ /* 0x050ff0000004184c */
[C---:B------:R-:W-:Y:S08]  /*bbe0*/  HMMA.16816.F32.BF16 R80, R100.reuse, R114, R80 ;  /* 0x000000726450723c */ /* 0x040ff00000041850 */
[C---:B---3--:R-:W-:Y:S08]  /*bbf0*/  HMMA.16816.F32.BF16 R84, R100.reuse, R116, R84 ;  /* 0x000000746454723c */ /* 0x048ff00000041854 */
[C---:B------:R-:W-:Y:S08]  /*bc00*/  HMMA.16816.F32.BF16 R88, R100.reuse, R118, R88 ;  /* 0x000000766458723c */ /* 0x040ff00000041858 */
[C---:B-1----:R-:W-:Y:S08]  /*bc10*/  HMMA.16816.F32.BF16 R92, R100.reuse, R104, R92 ;  /* 0x00000068645c723c */ /* 0x042ff0000004185c */
        /* <DEDUP_REMOVED lines=29> */
.L_x_195:
[----:B------:R-:W-:-:S06]  /*bdf0*/  UISETP.GE.AND UP0, UPT, UR21, UR7, UPT ;  /* 0x000000071500728c */ /* 0x000fcc000bf06270 */
[----:B------:R-:W-:-:S13]  /*be00*/  PLOP3.LUT P0, PT, PT, PT, UP0, 0x40, 0x0 ;  /* 0x000000000000781c */ /* 0x000fda0003f0e808 */
[----:B------:R-:W-:Y:S05]  /*be10*/  @P0 BRA `(.L_x_199) ;  /* 0x00003ac000000947 */ /* 0x000fea0003800000 */
[----:B------:R-:W-:Y:S01]  /*be20*/  SHF.R.S32.HI R5, RZ, 0x1f, R218 ;  /* 0x0000001fff057819 */ /* 0x000fe200000114da */
[----:B------:R-:W-:Y:S01]  /*be30*/  IMAD.MOV.U32 R2, RZ, RZ, R132 ;  /* 0x000000ffff027224 */ /* 0x000fe200078e0084 */
[C---:B------:R-:W-:Y:S01]  /*be40*/  SHF.L.U64.HI R220, R217.reuse, 0x1, R220 ;  /* 0x00000001d9dc7819 */ /* 0x040fe200000102dc */
[----:B------:R-:W-:Y:S01]  /*be50*/  IMAD.MOV.U32 R3, RZ, RZ, R0 ;  /* 0x000000ffff037224 */ /* 0x000fe200078e0000 */
[----:B------:R-:W-:Y:S01]  /*be60*/  SHF.L.U64.HI R180, R218, 0x1, R5 ;  /* 0x00000001dab47819 */ /* 0x000fe20000010205 */
[----:B------:R-:W-:Y:S01]  /*be70*/  IMAD.SHL.U32 R217, R217, 0x2, RZ ;  /* 0x00000002d9d97824 */ /* 0x000fe200078e00ff */
[----:B------:R-:W-:Y:S02]  /*be80*/  SHF.L.U64.HI R219, R216, 0x1, R219 ;  /* 0x00000001d8db7819 */ /* 0x000fe400000102db */
[----:B------:R-:W-:Y:S02]  /*be90*/  SHF.L.U32 R218, R218, 0x1, RZ ;  /* 0x00000001dada7819 */ /* 0x000fe400000006ff */
[----:B------:R-:W-:-:S02]  /*bea0*/  SHF.L.U32 R216, R216, 0x1, RZ ;  /* 0x00000001d8d87819 */ /* 0x000fc400000006ff */
.L_x_209:
[----:B------:R-:W-:Y:S01]  /*beb0*/  SHF.R.S32.HI R5, RZ, 0x1f, R208 ;  /* 0x0000001fff057819 */ /* 0x000fe200000114d0 */
[----:B------:R-:W-:Y:S01]  /*bec0*/  IMAD.WIDE.U32 R8, R208, c[0x0][0x208], RZ ;  /* 0x00008200d0087a25 */ /* 0x000fe200078e00ff */
[----:B------:R-:W-:Y:S01]  /*bed0*/  SHF.R.S32.HI R6, RZ, 0x1f, R207 ;  /* 0x0000001fff067819 */ /* 0x000fe200000114cf */
[----:B------:R-:W-:Y:S04]  /*bee0*/  DEPBAR.LE SB0, 0x0 ;  /* 0x000080000000791a */ /* 0x000fe80000000000 */
[----:B------:R-:W-:Y:S01]  /*bef0*/  IMAD R5, R5, c[0x0][0x208], RZ ;  /* 0x0000820005057a24 */ /* 0x000fe200078e02ff */
[----:B------:R-:W-:Y:S01]  /*bf00*/  BAR.SYNC.DEFER_BLOCKING 0x0 ;  /* 0x0000000000007b1d */ /* 0x000fe20000010000 */
[----:B------:R-:W-:Y:S01]  /*bf10*/  IMAD R6, R6, c[0x0][0x218], RZ ;  /* 0x0000860006067a24 */ /* 0x000fe200078e02ff */
[----:B------:R-:W-:Y:S01]  /*bf20*/  UISETP.GT.AND UP0, UPT, UR21, UR7, UPT ;  /* 0x000000071500728c */ /* 0x000fe2000bf04270 */
[----:B------:R-:W-:Y:S02]  /*bf30*/  IMAD R5, R208, c[0x0][0x20c], R5 ;  /* 0x00008300d0057a24 */ /* 0x000fe400078e0205 */
[----:B------:R-:W-:Y:S03]  /*bf40*/  IMAD R6, R207, c[0x0][0x21c], R6 ;  /* 0x00008700cf067a24 */ /* 0x000fe600078e0206 */
[----:B------:R-:W-:Y:S05]  /*bf50*/  IADD3 R9, R9, R5, RZ ;  /* 0x0000000509097210 */ /* 0x000fea0007ffe0ff */
[----:B------:R-:W-:Y:S05]  /*bf60*/  IMAD.WIDE.U32 R8, R207, c[0x0][0x218], R8 ;  /* 0x00008600cf087a25 */ /* 0x000fea00078e0008 */
[----:B------:R-:W-:Y:S04]  /*bf70*/  IADD3 R5, P0, R8, UR16, RZ ;  /* 0x0000001008057c10 */ /* 0x000fe8000ff1e0ff */
[----:B------:R-:W-:Y:S02]  /*bf80*/  IADD3.X R6, R9, UR9, R6, P0, !PT ;  /* 0x0000000909067c10 */ /* 0x000fe400087fe406 */
[C---:B------:R-:W-:Y:S01]  /*bf90*/  LEA R4, P0, R5.reuse, c[0x0][0x1f8], 0x1 ;  /* 0x00007e0005047a11 */ /* 0x040fe200078008ff */
[----:B------:R-:W-:Y:S03]  /*bfa0*/  LDSM.16.M88.4 R32, [R206+0xc100] ;  /* 0x00c10000ce20783b */ /* 0x000fe60000000200 */
[----:B------:R-:W-:Y:S04]  /*bfb0*/  LEA.HI.X R0, R5, c[0x0][0x1fc], R6, 0x1, P0 ;  /* 0x00007f0005007a11 */ /* 0x000fe800000f0c06 */
[----:B------:R-:W1:Y:S07]  /*bfc0*/  SHFL.IDX PT, R21, R4, RZ, 0x181f ;  /* 0x00181fff04157589 */ /* 0x000e6e00000e0000 */
[----:B------:R-:W2:Y:S07]  /*bfd0*/  SHFL.IDX PT, R7, R0, RZ, 0x181f ;  /* 0x00181fff00077589 */ /* 0x000eae00000e0000 */
[----:B------:R-:W-:Y:S07]  /*bfe0*/  LDSM.16.M88.4 R8, [R205+0x6100] ;  /* 0x00610000cd08783b */ /* 0x000fee0000000200 */
[----:B------:R-:W3:Y:S07]  /*bff0*/  SHFL.IDX PT, R165, R4, 0x1, 0x181f ;  /* 0x00381f0004a57f89 */ /* 0x000eee00000e0000 */
[----:B------:R-:W4:Y:S07]  /*c000*/  SHFL.IDX PT, R5, R0, 0x1, 0x181f ;  /* 0x00381f0000057f89 */ /* 0x000f2e00000e0000 */
[----:B------:R-:W5:Y:S07]  /*c010*/  LDSM.16.M88.4 R16, [R205+0x6900] ;  /* 0x00690000cd10783b */ /* 0x000f6e0000000200 */
[----:B------:R-:W1:Y:S07]  /*c020*/  LDSM.16.M88.4 R24, [R205+0x7100] ;  /* 0x00710000cd18783b */ /* 0x000e6e0000000200 */
[----:B------:R-:W2:Y:S07]  /*c030*/  LDSM.16.M88.4 R132, [R205+0x7900] ;  /* 0x00790000cd84783b */ /* 0x000eae0000000200 */
[----:B------:R-:W-:Y:S07]  /*c040*/  LDSM.16.M88.4 R136, [R202+0xc100] ;  /* 0x00c10000ca88783b */ /* 0x000fee0000000200 */
[----:B------:R-:W5:Y:S07]  /*c050*/  LDSM.16.M88.4 R140, [R204] ;  /* 0x00000000cc8c783b */ /* 0x000f6e0000000200 */
[----:B------:R-:W5:Y:S07]  /*c060*/  LDSM.16.M88.4 R144, [R195] ;  /* 0x00000000c390783b */ /* 0x000f6e0000000200 */
[----:B------:R-:W5:Y:S07]  /*c070*/  LDSM.16.M88.4 R148, [R194] ;  /* 0x00000000c294783b */ /* 0x000f6e0000000200 */
[----:B------:R-:W5:Y:S01]  /*c080*/  LDSM.16.M88.4 R152, [R193] ;  /* 0x00000000c198783b */ /* 0x000f620000000200 */
[C---:B-1----:R-:W-:Y:S02]  /*c090*/  IADD3 R14, P2, R21.reuse, R218, RZ ;  /* 0x000000da150e7210 */ /* 0x042fe40007f5e0ff */
[----:B------:R-:W-:Y:S02]  /*c0a0*/  IADD3 R12, P0, R21, R217, RZ ;  /* 0x000000d9150c7210 */ /* 0x000fe40007f1e0ff */
[C---:B--2---:R-:W-:Y:S02]  /*c0b0*/  IADD3.X R15, R7.reuse, R180, RZ, P2, !PT ;  /* 0x000000b4070f7210 */ /* 0x044fe400017fe4ff */
[----:B------:R-:W-:Y:S02]  /*c0c0*/  IADD3.X R13, R7, R220, RZ, P0, !PT ;  /* 0x000000dc070d7210 */ /* 0x000fe400007fe4ff */
[----:B------:R-:W-:Y:S01]  /*c0d0*/  IADD3 R20, P2, R21, R216, RZ ;  /* 0x000000d815147210 */ /* 0x000fe20007f5e0ff */
[----:B------:R-:W-:Y:S01]  /*c0e0*/  @!PT LDS RZ, [RZ] ;  /* 0x00000000fffff984 */ /* 0x000fe20000000800 */
[----:B------:R-:W-:Y:S01]  /*c0f0*/  @!PT LDS RZ, [RZ] ;  /* 0x00000000fffff984 */ /* 0x000fe20000000800 */
[----:B------:R-:W-:Y:S01]  /*c100*/  @!PT LDS RZ, [RZ] ;  /* 0x00000000fffff984 */ /* 0x000fe20000000800 */
[----:B------:R5:W-:Y:S01]  /*c110*/  LDGSTS.E.BYPASS.LTC128B.128 [R213], [R14.64], !P6 ;  /* 0x000000000ed57fae */ /* 0x000be2000f101d56 */
[----:B---3--:R-:W-:Y:S02]  /*c120*/  IADD3 R168, P0, R165, R218, RZ ;  /* 0x000000daa5a87210 */ /* 0x008fe40007f1e0ff */
[----:B------:R-:W-:Y:S02]  /*c130*/  IADD3.X R21, R7, R219, RZ, P2, !PT ;  /* 0x000000db07157210 */ /* 0x000fe400017fe4ff */
[----:B------:R-:W-:Y:S02]  /*c140*/  IADD3 R166, P2, R165, R217, RZ ;  /* 0x000000d9a5a67210 */ /* 0x000fe40007f5e0ff */
[----:B------:R5:W-:Y:S01]  /*c150*/  LDGSTS.E.BYPASS.LTC128B.128 [R213+0x2000], [R12.64], !P5 ;  /* 0x020000000cd57fae */ /* 0x000be2000e901d56 */
[----:B----4-:R-:W-:Y:S02]  /*c160*/  IADD3.X R169, R5, R180, RZ, P0, !PT ;  /* 0x000000b405a97210 */ /* 0x010fe400007fe4ff */
[----:B------:R-:W-:Y:S02]  /*c170*/  IADD3 R164, P0, R165, R216, RZ ;  /* 0x000000d8a5a47210 */ /* 0x000fe40007f1e0ff */
[C---:B------:R-:W-:Y:S02]  /*c180*/  IADD3.X R167, R5.reuse, R220, RZ, P2, !PT ;  /* 0x000000dc05a77210 */ /* 0x040fe400017fe4ff */
[----:B------:R-:W-:Y:S01]  /*c190*/  IADD3.X R165, R5, R219, RZ, P0, !PT ;  /* 0x000000db05a57210 */ /* 0x000fe200007fe4ff */
[----:B------:R1:W-:Y:S01]  /*c1a0*/  LDGSTS.E.BYPASS.LTC128B.128 [R213+0x4000], [R20.64], !P4 ;  /* 0x0400000014d57fae */ /* 0x0003e2000e101d56 */
[C---:B------:R-:W-:Y:S01]  /*c1b0*/  HMMA.16816.F32.BF16 R4, R32.reuse, R8, RZ ;  /* 0x000000082004723c */ /* 0x040fe200000418ff */
[----:B------:R-:W-:Y:S05]  /*c1c0*/  PLOP3.LUT P0, PT, PT, PT, UP0, 0x40, 0x0 ;  /* 0x000000000000781c */ /* 0x000fea0003f0e808 */
[----:B------:R2:W-:Y:S02]  /*c1d0*/  LDGSTS.E.BYPASS.LTC128B.128 [R213+0x1000], [R168.64], !P6 ;  /* 0x01000000a8d57fae */ /* 0x0005e4000f101d56 */
[C---:B------:R-:W-:Y:S05]  /*c1e0*/  HMMA.16816.F32.BF16 R8, R32.reuse, R10, RZ ;  /* 0x0000000a2008723c */ /* 0x040fea00000418ff */
[----:B------:R3:W-:Y:S03]  /*c1f0*/  LDGSTS.E.BYPASS.LTC128B.128 [R213+0x3000], [R166.64], !P5 ;  /* 0x03000000a6d57fae */ /* 0x0007e6000e901d56 */
[C---:B-----5:R-:W-:Y:S04]  /*c200*/  HMMA.16816.F32.BF16 R12, R32.reuse, R16, RZ ;  /* 0x00000010200c723c */ /* 0x060fe800000418ff */
[----:B------:R3:W-:Y:S04]  /*c210*/  LDGSTS.E.BYPASS.LTC128B.128 [R213+0x5000], [R164.64], !P4 ;  /* 0x05000000a4d57fae */ /* 0x0007e8000e101d56 */
[C---:B------:R-:W-:Y:S03]  /*c220*/  HMMA.16816.F32.BF16 R16, R32.reuse, R18, RZ ;  /* 0x000000122010723c */ /* 0x040fe600000418ff */
[----:B------:R-:W-:Y:S05]  /*c230*/  LDSM.16.M88.4 R156, [R201+0xc100] ;  /* 0x00c10000c99c783b */ /* 0x000fea0000000200 */
[C---:B-1----:R-:W-:Y:S02]  /*c240*/  HMMA.16816.F32.BF16 R20, R32.reuse, R24, RZ ;  /* 0x000000182014723c */ /* 0x042fe400000418ff */
[----:B------:R-:W0:Y:S06]  /*c250*/  LDGDEPBAR ;  /* 0x00000000000079af */ /* 0x000e2c0000000000 */
[C---:B------:R-:W-:Y:S01]  /*c260*/  HMMA.16816.F32.BF16 R24, R32.reuse, R26, RZ ;  /* 0x0000001a2018723c */ /* 0x040fe200000418ff */
[----:B------:R-:W1:Y:S07]  /*c270*/  LDSM.16.M88.4 R160, [R200+0x6100] ;  /* 0x00610000c8a0783b */ /* 0x000e6e0000000200 */
[C---:B------:R-:W-:Y:S01]  /*c280*/  HMMA.16816.F32.BF16 R28, R32.reuse, R132, RZ ;  /* 0x00000084201c723c */ /* 0x040fe200000418ff */
[----:B---3--:R-:W-:Y:S07]  /*c290*/  LDSM.16.M88.4 R164, [R200+0x7100] ;  /* 0x00710000c8a4783b */ /* 0x008fee0000000200 */
[----:B------:R-:W-:Y:S01]  /*c2a0*/  HMMA.16816.F32.BF16 R32, R32, R134, RZ ;  /* 0x000000862020723c */ /* 0x000fe200000418ff */
[----:B------:R-:W3:Y:S07]  /*c2b0*/  LDSM.16.M88.4 R132, [R200+0x6900] ;  /* 0x00690000c884783b */ /* 0x000eee0000000200 */
[C---:B------:R-:W-:Y:S01]  /*c2c0*/  HMMA.16816.F32.BF16 R4, R136.reuse, R140, R4 ;  /* 0x0000008c8804723c */ /* 0x040fe20000041804 */
[----:B--2---:R-:W2:Y:S07]  /*c2d0*/  LDSM.16.M88.4 R168, [R200+0x7900] ;  /* 0x00790000c8a8783b */ /* 0x004eae0000000200 */
[C---:B------:R-:W-:Y:S01]  /*c2e0*/  HMMA.16816.F32.BF16 R8, R136.reuse, R142, R8 ;  /* 0x0000008e8808723c */ /* 0x040fe20000041808 */
[----:B------:R-:W-:Y:S07]  /*c2f0*/  LDSM.16.M88.4 R172, [R199+0xc100] ;  /* 0x00c10000c7ac783b */ /* 0x000fee0000000200 */
[C---:B------:R-:W-:Y:S01]  /*c300*/  HMMA.16816.F32.BF16 R12, R136.reuse, R144, R12 ;  /* 0x00000090880c723c */ /* 0x040fe2000004180c */
[----:B------:R-:W4:Y:S07]  /*c310*/  LDSM.16.M88.4 R176, [R192] ;  /* 0x00000000c0b0783b */ /* 0x000f2e0000000200 */
        /* <DEDUP_REMOVED lines=8> */
[----:B------:R-:W5:Y:S07]  /*c3a0*/  LDSM.16.M88.4 R136, [R192+0x800] ;  /* 0x00080000c088783b */ /* 0x000f6e0000000200 */
[C---:B-1----:R-:W-:Y:S01]  /*c3b0*/  HMMA.16816.F32.BF16 R4, R156.reuse, R160, R4 ;  /* 0x000000a09c04723c */ /* 0x042fe20000041804 */
        /* <DEDUP_REMOVED lines=8> */
[----:B------:R-:W-:Y:S07]  /*c440*/  LDSM.16.M88.4 R164, [R202+0x10100] ;  /* 0x01010000caa4783b */ /* 0x000fee0000000200 */
[C---:B--2---:R-:W-:Y:S08]  /*c450*/  HMMA.16816.F32.BF16 R28, R156.reuse, R168, R28 ;  /* 0x000000a89c1c723c */ /* 0x044ff0000004181c */
[----:B------:R-:W-:Y:S01]  /*c460*/  HMMA.16816.F32.BF16 R32, R156, R170, R32 ;  /* 0x000000aa9c20723c */ /* 0x000fe20000041820 */
[----:B------:R-:W2:Y:S07]  /*c470*/  LDSM.16.M88.4 R156, [R205+0x9100] ;  /* 0x00910000cd9c783b */ /* 0x000eae0000000200 */
[C---:B----4-:R-:W-:Y:S01]  /*c480*/  HMMA.16816.F32.BF16 R4, R172.reuse, R176, R4 ;  /* 0x000000b0ac04723c */ /* 0x050fe20000041804 */
[----:B------:R-:W4:Y:S07]  /*c490*/  LDSM.16.M88.4 R168, [R191] ;  /* 0x00000000bfa8783b */ /* 0x000f2e0000000200 */
[C---:B------:R-:W-:Y:S01]  /*c4a0*/  HMMA.16816.F32.BF16 R8, R172.reuse, R178, R8 ;  /* 0x000000b2ac08723c */ /* 0x040fe20000041808 */
[----:B------:R-:W-:Y:S07]  /*c4b0*/  LDSM.16.M88.4 R176, [R200+0x8100] ;  /* 0x00810000c8b0783b */ /* 0x000fee0000000200 */
[C---:B-----5:R-:W-:Y:S08]  /*c4c0*/  HMMA.16816.F32.BF16 R12, R172.reuse, R136, R12 ;  /* 0x00000088ac0c723c */ /* 0x060ff0000004180c */
[C---:B------:R-:W-:Y:S01]  /*c4d0*/  HMMA.16816.F32.BF16 R16, R172.reuse, R138, R16 ;  /* 0x0000008aac10723c */ /* 0x040fe20000041810 */
[----:B------:R-:W5:Y:S07]  /*c4e0*/  LDSM.16.M88.4 R136, [R190] ;  /* 0x00000000be88783b */ /* 0x000f6e0000000200 */
[C---:B------:R-:W-:Y:S08]  /*c4f0*/  HMMA.16816.F32.BF16 R20, R172.reuse, R140, R20 ;  /* 0x0000008cac14723c */ /* 0x040ff00000041814 */
[C---:B------:R-:W-:Y:S01]  /*c500*/  HMMA.16816.F32.BF16 R24, R172.reuse, R142, R24 ;  /* 0x0000008eac18723c */ /* 0x040fe20000041818 */
[----:B------:R-:W2:Y:S07]  /*c510*/  LDSM.16.M88.4 R140, [R189] ;  /* 0x00000000bd8c783b */ /* 0x000eae0000000200 */
[C---:B------:R-:W-:Y:S08]  /*c520*/  HMMA.16816.F32.BF16 R28, R172.reuse, R144, R28 ;  /* 0x00000090ac1c723c */ /* 0x040ff0000004181c */
[----:B------:R-:W-:Y:S01]  /*c530*/  HMMA.16816.F32.BF16 R32, R172, R146, R32 ;  /* 0x00000092ac20723c */ /* 0x000fe20000041820 */
[----:B------:R-:W4:Y:S07]  /*c540*/  LDSM.16.M88.4 R144, [R188] ;  /* 0x00000000bc90783b */ /* 0x000f2e0000000200 */
[C---:B-1----:R-:W-:Y:S01]  /*c550*/  HMMA.16816.F32.BF16 R4, R148.reuse, R152, R4 ;  /* 0x000000989404723c */ /* 0x042fe20000041804 */
[----:B------:R-:W1:Y:S07]  /*c560*/  LDSM.16.M88.4 R172, [R201+0x10100] ;  /* 0x01010000c9ac783b */ /* 0x000e6e0000000200 */
[C---:B------:R-:W-:Y:S01]  /*c570*/  HMMA.16816.F32.BF16 R8, R148.reuse, R154, R8 ;  /* 0x0000009a9408723c */ /* 0x040fe20000041808 */
[----:B------:R-:W-:Y:S07]  /*c580*/  LDSM.16.M88.4 R152, [R200+0x9900] ;  /* 0x00990000c898783b */ /* 0x000fee0000000200 */
[C---:B---3--:R-:W-:Y:S08]  /*c590*/  HMMA.16816.F32.BF16 R12, R148.reuse, R132, R12 ;  /* 0x00000084940c723c */ /* 0x048ff0000004180c */
[C---:B------:R-:W-:Y:S01]  /*c5a0*/  HMMA.16816.F32.BF16 R16, R148.reuse, R134, R16 ;  /* 0x000000869410723c */ /* 0x040fe20000041810 */
[----:B------:R-:W3:Y:S07]  /*c5b0*/  LDSM.16.M88.4 R132, [R200+0x8900] ;  /* 0x00890000c884783b */ /* 0x000eee0000000200 */
[C---:B--2---:R-:W-:Y:S08]  /*c5c0*/  HMMA.16816.F32.BF16 R20, R148.reuse, R156, R20 ;  /* 0x0000009c9414723c */ /* 0x044ff00000041814 */
[C---:B------:R-:W-:Y:S01]  /*c5d0*/  HMMA.16816.F32.BF16 R24, R148.reuse, R158, R24 ;  /* 0x0000009e9418723c */ /* 0x040fe20000041818 */
[----:B------:R-:W-:Y:S07]  /*c5e0*/  LDSM.16.M88.4 R156, [R199+0x10100] ;  /* 0x01010000c79c783b */ /* 0x000fee0000000200 */
[C---:B------:R-:W-:Y:S08]  /*c5f0*/  HMMA.16816.F32.BF16 R28, R148.reuse, R160, R28 ;  /* 0x000000a0941c723c */ /* 0x040ff0000004181c */
[----:B------:R-:W-:Y:S01]  /*c600*/  HMMA.16816.F32.BF16 R32, R148, R162, R32 ;  /* 0x000000a29420723c */ /* 0x000fe20000041820 */
[----:B------:R-:W2:Y:S07]  /*c610*/  LDSM.16.M88.4 R148, [R200+0x9100] ;  /* 0x00910000c894783b */ /* 0x000eae0000000200 */
[C---:B----4-:R-:W-:Y:S01]  /*c620*/  HMMA.16816.F32.BF16 R4, R164.reuse, R168, R4 ;  /* 0x000000a8a404723c */ /* 0x050fe20000041804 */
[----:B------:R-:W4:Y:S07]  /*c630*/  LDSM.16.M88.4 R160, [R192+0x2000] ;  /* 0x00200000c0a0783b */ /* 0x000f2e0000000200 */
[C---:B------:R-:W-:Y:S01]  /*c640*/  HMMA.16816.F32.BF16 R8, R164.reuse, R170, R8 ;  /* 0x000000aaa408723c */ /* 0x040fe20000041808 */
[----:B------:R-:W-:Y:S07]  /*c650*/  LDSM.16.M88.4 R168, [R205+0xa100] ;  /* 0x00a10000cda8783b */ /* 0x000fee0000000200 */
[C---:B-----5:R-:W-:Y:S08]  /*c660*/  HMMA.16816.F32.BF16 R12, R164.reuse, R136, R12 ;  /* 0x00000088a40c723c */ /* 0x060ff0000004180c */
[C---:B------:R-:W-:Y:S01]  /*c670*/  HMMA.16816.F32.BF16 R16, R164.reuse, R138, R16 ;  /* 0x0000008aa410723c */ /* 0x040fe20000041810 */
[----:B------:R-:W5:Y:S07]  /*c680*/  LDSM.16.M88.4 R136, [R192+0x2800] ;  /* 0x00280000c088783b */ /* 0x000f6e0000000200 */
[C---:B------:R-:W-:Y:S08]  /*c690*/  HMMA.16816.F32.BF16 R20, R164.reuse, R140, R20 ;  /* 0x0000008ca414723c */ /* 0x040ff00000041814 */
[C---:B------:R-:W-:Y:S01]  /*c6a0*/  HMMA.16816.F32.BF16 R24, R164.reuse, R142, R24 ;  /* 0x0000008ea418723c */ /* 0x040fe20000041818 */
[----:B------:R-:W2:Y:S07]  /*c6b0*/  LDSM.16.M88.4 R140, [R192+0x3000] ;  /* 0x00300000c08c783b */ /* 0x000eae0000000200 */
[C---:B------:R-:W-:Y:S08]  /*c6c0*/  HMMA.16816.F32.BF16 R28, R164.reuse, R144, R28 ;  /* 0x00000090a41c723c */ /* 0x040ff0000004181c */
[----:B------:R-:W-:Y:S01]  /*c6d0*/  HMMA.16816.F32.BF16 R32, R164, R146, R32 ;  /* 0x00000092a420723c */ /* 0x000fe20000041820 */
[----:B------:R-:W4:Y:S07]  /*c6e0*/  LDSM.16.M88.4 R144, [R192+0x3800] ;  /* 0x00380000c090783b */ /* 0x000f2e0000000200 */
[C---:B-1----:R-:W-:Y:S01]  /*c6f0*/  HMMA.16816.F32.BF16 R4, R172.reuse, R176, R4 ;  /* 0x000000b0ac04723c */ /* 0x042fe20000041804 */
[----:B------:R-:W1:Y:S07]  /*c700*/  LDSM.16.M88.4 R164, [R206+0x14100] ;  /* 0x01410000cea4783b */ /* 0x000e6e0000000200 */
[C---:B------:R-:W-:Y:S01]  /*c710*/  HMMA.16816.F32.BF16 R8, R172.reuse, R178, R8 ;  /* 0x000000b2ac08723c */ /* 0x040fe20000041808 */
[----:B------:R-:W-:Y:S07]  /*c720*/  LDSM.16.M88.4 R176, [R187] ;  /* 0x00000000bbb0783b */ /* 0x000fee0000000200 */
[C---:B---3--:R-:W-:Y:S08]  /*c730*/  HMMA.16816.F32.BF16 R12, R172.reuse, R132, R12 ;  /* 0x00000084ac0c723c */ /* 0x048ff0000004180c */
[C---:B------:R-:W-:Y:S01]  /*c740*/  HMMA.16816.F32.BF16 R16, R172.reuse, R134, R16 ;  /* 0x00000086ac10723c */ /* 0x040fe20000041810 */
[----:B------:R-:W3:Y:S07]  /*c750*/  LDSM.16.M88.4 R132, [R205+0xa900] ;  /* 0x00a90000cd84783b */ /* 0x000eee0000000200 */
[C---:B--2---:R-:W-:Y:S08]  /*c760*/  HMMA.16816.F32.BF16 R20, R172.reuse, R148, R20 ;  /* 0x00000094ac14723c */ /* 0x044ff00000041814 */
[C---:B------:R-:W-:Y:S01]  /*c770*/  HMMA.16816.F32.BF16 R24, R172.reuse, R150, R24 ;  /* 0x00000096ac18723c */ /* 0x040fe20000041818 */
[----:B------:R-:W2:Y:S07]  /*c780*/  LDSM.16.M88.4 R148, [R205+0xb100] ;  /* 0x00b10000cd94783b */ /* 0x000eae0000000200 */
[C---:B------:R-:W-:Y:S08]  /*c790*/  HMMA.16816.F32.BF16 R28, R172.reuse, R152, R28 ;  /* 0x00000098ac1c723c */ /* 0x040ff0000004181c */
[----:B------:R-:W-:Y:S01]  /*c7a0*/  HMMA.16816.F32.BF16 R32, R172, R154, R32 ;  /* 0x0000009aac20723c */ /* 0x000fe20000041820 */
[----:B------:R-:W1:Y:S07]  /*c7b0*/  LDSM.16.M88.4 R152, [R205+0xb900] ;  /* 0x00b90000cd98783b */ /* 0x000e6e0000000200 */
[C---:B----4-:R-:W-:Y:S01]  /*c7c0*/  HMMA.16816.F32.BF16 R4, R156.reuse, R160, R4 ;  /* 0x000000a09c04723c */ /* 0x050fe20000041804 */
[----:B------:R-:W4:Y:S07]  /*c7d0*/  LDSM.16.M88.4 R172, [R202+0x14100] ;  /* 0x01410000caac783b */ /* 0x000f2e0000000200 */
        /* <DEDUP_REMOVED lines=24> */
[----:B------:R-:W1:Y:S01]  /*c960*/  LDSM.16.M88.4 R164, [R199+0x14100] ;  /* 0x01410000c7a4783b */ /* 0x000e620000000200 */
[C---:B----4-:R-:W-:Y:S08]  /*c970*/  HMMA.16816.F32.BF16 R4, R172.reuse, R176, R4 ;  /* 0x000000b0ac04723c */ /* 0x050ff00000041804 */
[C---:B------:R-:W-:Y:S08]  /*c980*/  HMMA.16816.F32.BF16 R8, R172.reuse, R178, R8 ;  /* 0x000000b2ac08723c */ /* 0x040ff00000041808 */
[C---:B-----5:R-:W-:Y:S08]  /*c990*/  HMMA.16816.F32.BF16 R12, R172.reuse, R136, R12 ;  /* 0x00000088ac0c723c */ /* 0x060ff0000004180c */
[C---:B------:R-:W-:Y:S08]  /*c9a0*/  HMMA.16816.F32.BF16 R16, R172.reuse, R138, R16 ;  /* 0x0000008aac10723c */ /* 0x040ff00000041810 */
[C---:B------:R-:W-:Y:S08]  /*c9b0*/  HMMA.16816.F32.BF16 R20, R172.reuse, R140, R20 ;  /* 0x0000008cac14723c */ /* 0x040ff00000041814 */
[C---:B------:R-:W-:Y:S08]  /*c9c0*/  HMMA.16816.F32.BF16 R24, R172.reuse, R142, R24 ;  /* 0x0000008eac18723c */ /* 0x040ff00000041818 */
[C---:B------:R-:W-:Y:S08]  /*c9d0*/  HMMA.16816.F32.BF16 R28, R172.reuse, R144, R28 ;  /* 0x00000090ac1c723c */ /* 0x040ff0000004181c */
[----:B------:R-:W-:Y:S08]  /*c9e0*/  HMMA.16816.F32.BF16 R32, R172, R146, R32 ;  /* 0x00000092ac20723c */ /* 0x000ff00000041820 */
[C---:B-1----:R-:W-:Y:S08]  /*c9f0*/  HMMA.16816.F32.BF16 R4, R156.reuse, R160, R4 ;  /* 0x000000a09c04723c */ /* 0x042ff00000041804 */
[C---:B------:R-:W-:Y:S08]  /*ca00*/  HMMA.16816.F32.BF16 R8, R156.reuse, R162, R8 ;  /* 0x000000a29c08723c */ /* 0x040ff00000041808 */
[C---:B---3--:R-:W-:Y:S08]  /*ca10*/  HMMA.16816.F32.BF16 R12, R156.reuse, R132, R12 ;  /* 0x000000849c0c723c */ /* 0x048ff0000004180c */
[C---:B------:R-:W-:Y:S01]  /*ca20*/  HMMA.16816.F32.BF16 R16, R156.reuse, R134, R16 ;  /* 0x000000869c10723c */ /* 0x040fe20000041810 */
[----:B------:R-:W1:Y:S07]  /*ca30*/  LDSM.16.M88.4 R132, [R192+0x4800] ;  /* 0x00480000c084783b */ /* 0x000e6e0000000200 */
[C---:B--2---:R-:W-:Y:S08]  /*ca40*/  HMMA.16816.F32.BF16 R20, R156.reuse, R148, R20 ;  /* 0x000000949c14723c */ /* 0x044ff00000041814 */
[C---:B------:R-:W-:Y:S08]  /*ca50*/  HMMA.16816.F32.BF16 R24, R156.reuse, R150, R24 ;  /* 0x000000969c18723c */ /* 0x040ff00000041818 */
[C---:B------:R-:W-:Y:S08]  /*ca60*/  HMMA.16816.F32.BF16 R28, R156.reuse, R152, R28 ;  /* 0x000000989c1c723c */ /* 0x040ff0000004181c */
[----:B------:R-:W-:Y:S08]  /*ca70*/  HMMA.16816.F32.BF16 R32, R156, R154, R32 ;  /* 0x0000009a9c20723c */ /* 0x000ff00000041820 */
[C---:B------:R-:W-:Y:S08]  /*ca80*/  HMMA.16816.F32.BF16 R4, R164.reuse, R168, R4 ;  /* 0x000000a8a404723c */ /* 0x040ff00000041804 */
[C---:B------:R-:W-:Y:S08]  /*ca90*/  HMMA.16816.F32.BF16 R8, R164.reuse, R170, R8 ;  /* 0x000000aaa408723c */ /* 0x040ff00000041808 */
[C---:B-1----:R-:W-:Y:S08]  /*caa0*/  HMMA.16816.F32.BF16 R12, R164.reuse, R132, R12 ;  /* 0x00000084a40c723c */ /* 0x042ff0000004180c */
[----:B------:R-:W-:Y:S01]  /*cab0*/  FMUL.FTZ R137, R4, c[0x0][0x320] ;  /* 0x0000c80004897a20 */ /* 0x000fe20000410000 */
[C---:B------:R-:W-:Y:S03]  /*cac0*/  HMMA.16816.F32.BF16 R16, R164.reuse, R134, R16 ;  /* 0x00000086a410723c */ /* 0x040fe60000041810 */
[----:B------:R-:W-:Y:S02]  /*cad0*/  FMUL.FTZ R138, R5, c[0x0][0x320] ;  /* 0x0000c800058a7a20 */ /* 0x000fe40000410000 */
[----:B------:R-:W1:Y:S01]  /*cae0*/  MUFU.TANH R137, R137 ;  /* 0x0000008900897308 */ /* 0x000e620000002400 */
[----:B------:R-:W-:Y:S02]  /*caf0*/  FMUL.FTZ R0, R6, c[0x0][0x320] ;  /* 0x0000c80006007a20 */ /* 0x000fe40000410000 */
[----:B------:R-:W-:Y:S04]  /*cb00*/  FMUL.FTZ R9, R9, c[0x0][0x320] ;  /* 0x0000c80009097a20 */ /* 0x000fe80000410000 */
[----:B------:R-:W-:Y:S02]  /*cb10*/  FMUL.FTZ R10, R10, c[0x0][0x320] ;  /* 0x0000c8000a0a7a20 */ /* 0x000fe40000410000 */
[----:B------:R-:W-:Y:S01]  /*cb20*/  FMUL.FTZ R11, R11, c[0x0][0x320] ;  /* 0x0000c8000b0b7a20 */ /* 0x000fe20000410000 */
[----:B------:R-:W2:Y:S01]  /*cb30*/  MUFU.TANH R140, R9 ;  /* 0x00000009008c7308 */ /* 0x000ea20000002400 */
[----:B------:R-:W-:Y:S02]  /*cb40*/  FMUL.FTZ R136, R7, c[0x0][0x320] ;  /* 0x0000c80007887a20 */ /* 0x000fe40000410000 */
[----:B------:R-:W3:Y:S01]  /*cb50*/  LDSM.16.M88.4 R4, [R192+0x5000] ;  /* 0x00500000c004783b */ /* 0x000ee20000000200 */
[----:B------:R-:W-:Y:S02]  /*cb60*/  FMUL.FTZ R139, R8, c[0x0][0x320] ;  /* 0x0000c800088b7a20 */ /* 0x000fe40000410000 */
[----:B------:R-:W-:Y:S02]  /*cb70*/  FMUL.FTZ R8, R12, c[0x0][0x320] ;  /* 0x0000c8000c087a20 */ /* 0x000fe40000410000 */
[----:B------:R-:W-:Y:S02]  /*cb80*/  FMUL.FTZ R13, R13, c[0x0][0x320] ;  /* 0x0000c8000d0d7a20 */ /* 0x000fe40000410000 */
[----:B------:R-:W4:Y:S01]  /*cb90*/  MUFU.TANH R132, R10 ;  /* 0x0000000a00847308 */ /* 0x000f220000002400 */
[----:B------:R-:W-:Y:S02]  /*cba0*/  FMUL.FTZ R142, R16, c[0x0][0x320] ;  /* 0x0000c800108e7a20 */ /* 0x000fe40000410000 */
[----:B------:R-:W-:Y:S02]  /*cbb0*/  FMUL.FTZ R14, R14, c[0x0][0x320] ;  /* 0x0000c8000e0e7a20 */ /* 0x000fe40000410000 */
[----:B------:R-:W-:Y:S02]  /*cbc0*/  FMUL.FTZ R15, R15, c[0x0][0x320] ;  /* 0x0000c8000f0f7a20 */ /* 0x000fe40000410000 */
[----:B------:R-:W-:Y:S02]  /*cbd0*/  FMUL.FTZ R18, R18, c[0x0][0x320] ;  /* 0x0000c80012127a20 */ /* 0x000fe40000410000 */
[----:B------:R-:W-:Y:S01]  /*cbe0*/  FMUL.FTZ R19, R19, c[0x0][0x320] ;  /* 0x0000c80013137a20 */ /* 0x000fe20000410000 */
[----:B------:R-:W1:Y:S10]  /*cbf0*/  MUFU.TANH R133, R11 ;  /* 0x0000000b00857308 */ /* 0x000e740000002400 */
[----:B------:R5:W1:Y:S10]  /*cc00*/  MUFU.TANH R12, R8 ;  /* 0x00000008000c7308 */ /* 0x000a740000002400 */
[----:B------:R-:W1:Y:S01]  /*cc10*/  MUFU.TANH R138, R138 ;  /* 0x0000008a008a7308 */ /* 0x000e620000002400 */
[C---:B---3--:R-:W-:Y:S09]  /*cc20*/  HMMA.16816.F32.BF16 R20, R164.reuse, R4, R20 ;  /* 0x00000004a414723c */ /* 0x048ff20000041814 */
[----:B------:R-:W3:Y:S01]  /*cc30*/  MUFU.TANH R0, R0 ;  /* 0x0000000000007308 */ /* 0x000ee20000002400 */
[C---:B------:R-:W-:Y:S01]  /*cc40*/  HMMA.16816.F32.BF16 R24, R164.reuse, R6, R24 ;  /* 0x00000006a418723c */ /* 0x040fe20000041818 */
[----:B-----5:R-:W5:Y:S01]  /*cc50*/  LDSM.16.M88.4 R8, [R192+0x5800] ;  /* 0x00580000c008783b */ /* 0x020f620000000200 */
[----:B------:R-:W-:Y:S04]  /*cc60*/  DEPBAR.LE SB0, 0x0 ;  /* 0x000080000000791a */ /* 0x000fe80000000000 */
[----:B------:R-:W-:Y:S03]  /*cc70*/  FMUL.FTZ R4, R17, c[0x0][0x320] ;  /* 0x0000c80011047a20 */ /* 0x000fe60000410000 */
[----:B------:R-:W1:Y:S01]  /*cc80*/  MUFU.TANH R136, R136 ;  /* 0x0000008800887308 */ /* 0x000e620000002400 */
[----:B------:R-:W-:Y:S04]  /*cc90*/  BAR.SYNC.DEFER_BLOCKING 0x0 ;  /* 0x0000000000007b1d */ /* 0x000fe80000010000 */
[----:B------:R-:W-:Y:S02]  /*cca0*/  FMUL.FTZ R160, R20, c[0x0][0x320] ;  /* 0x0000c80014a07a20 */ /* 0x000fe40000410000 */
[----:B------:R-:W-:Y:S03]  /*ccb0*/  FMUL.FTZ R21, R21, c[0x0][0x320] ;  /* 0x0000c80015157a20 */ /* 0x000fe60000410000 */
[----:B------:R-:W1:Y:S01]  /*ccc0*/  MUFU.TANH R139, R139 ;  /* 0x0000008b008b7308 */ /* 0x000e620000002400 */
[----:B------:R-:W-:Y:S02]  /*ccd0*/  FMUL.FTZ R22, R22, c[0x0][0x320] ;  /* 0x0000c80016167a20 */ /* 0x000fe40000410000 */
[----:B------:R-:W-:Y:S02]  /*cce0*/  FMUL.FTZ R23, R23, c[0x0][0x320] ;  /* 0x0000c80017177a20 */ /* 0x000fe40000410000 */
[----:B------:R-:W-:Y:S02]  /*ccf0*/  FMUL.FTZ R156, R24, c[0x0][0x320] ;  /* 0x0000c800189c7a20 */ /* 0x000fe40000410000 */
[----:B------:R-:W-:Y:S02]  /*cd00*/  FMUL.FTZ R25, R25, c[0x0][0x320] ;  /* 0x0000c80019197a20 */ /* 0x000fe40000410000 */
[----:B------:R-:W-:Y:S01]  /*cd10*/  FMUL.FTZ R26, R26, c[0x0][0x320] ;  /* 0x0000c8001a1a7a20 */ /* 0x000fe20000410000 */
[----:B------:R1:W1:Y:S01]  /*cd20*/  MUFU.TANH R162, R13 ;  /* 0x0000000d00a27308 */ /* 0x0002620000002400 */
[----:B------:R-:W-:Y:S09]  /*cd30*/  FMUL.FTZ R27, R27, c[0x0][0x320] ;  /* 0x0000c8001b1b7a20 */ /* 0x000ff20000410000 */
[----:B------:R1:W1:Y:S01]  /*cd40*/  MUFU.TANH R163, R14 ;  /* 0x0000000e00a37308 */ /* 0x0002620000002400 */
[C---:B-----5:R-:W-:Y:S09]  /*cd50*/  HMMA.16816.F32.BF16 R28, R164.reuse, R8, R28 ;  /* 0x00000008a41c723c */ /* 0x060ff2000004181c */
[----:B------:R1:W1:Y:S01]  /*cd60*/  MUFU.TANH R161, R15 ;  /* 0x0000000f00a17308 */ /* 0x0002620000002400 */
[----:B------:R-:W-:Y:S09]  /*cd70*/  HMMA.16816.F32.BF16 R32, R164, R10, R32 ;  /* 0x0000000aa420723c */ /* 0x000ff20000041820 */
[----:B------:R-:W1:Y:S05]  /*cd80*/  MUFU.TANH R142, R142 ;  /* 0x0000008e008e7308 */ /* 0x000e6a0000002400 */
        /* <DEDUP_REMOVED lines=26> */
[----:B------:R-:W1:Y:S01]  /*cf30*/  MUFU.TANH R5, R5 ;  /* 0x0000000500057308 */ /* 0x000e620000002400 */
[----:B------:R-:W-:-:S05]  /*cf40*/  @P0 BRA `(.L_x_200) ;  /* 0x0000031000000947 */ /* 0x000fca0003800000 */
[----:B--234-:R-:W-:Y:S01]  /*cf50*/  ULEA UR4, UR21, UR13, 0x6 ;  /* 0x0000000d15047291 */ /* 0x01cfe2000f8e303f */
[----:B------:R-:W-:Y:S05]  /*cf60*/  IMAD.MOV.U32 R207, RZ, RZ, RZ ;  /* 0x000000ffffcf7224 */ /* 0x000fea00078e00ff */
        /* <DEDUP_REMOVED lines=25> */
[----:B------:R-:W2:Y:S04]  /*d100*/  SHFL.IDX PT, R11, R20, RZ, 0x181f ;  /* 0x00181fff140b7589 */ /* 0x000ea800000e0000 */
[----:B-1----:R-:W1:Y:S04]  /*d110*/  SHFL.IDX PT, R13, R8, RZ, 0x181f ;  /* 0x00181fff080d7589 */ /* 0x002e6800000e0000 */
[----:B------:R-:W3:Y:S04]  /*d120*/  SHFL.IDX PT, R7, R20, 0x1, 0x181f ;  /* 0x00381f0014077f89 */ /* 0x000ee800000e0000 */
[----:B------:R-:W4:Y:S01]  /*d130*/  SHFL.IDX PT, R9, R8, 0x1, 0x181f ;  /* 0x00381f0008097f89 */ /* 0x000f2200000e0000 */
[C---:B--2---:R-:W-:Y:S02]  /*d140*/  IADD3 R14, P2, R11.reuse, R218, RZ ;  /* 0x000000da0b0e7210 */ /* 0x044fe40007f5e0ff */
[-C--:B------:R-:W-:Y:S02]  /*d150*/  IADD3 R10, P0, R11, R217.reuse, RZ ;  /* 0x000000d90b0a7210 */ /* 0x080fe40007f1e0ff */
[----:B-1----:R-:W-:Y:S02]  /*d160*/  IADD3.X R15, R13, R180, RZ, P2, !PT ;  /* 0x000000b40d0f7210 */ /* 0x002fe400017fe4ff */
[----:B------:R-:W-:Y:S01]  /*d170*/  IADD3 R18, P2, R11, R216, RZ ;  /* 0x000000d80b127210 */ /* 0x000fe20007f5e0ff */
[----:B------:R-:W-:Y:S01]  /*d180*/  IMAD.X R11, R13, 0x1, R220, P0 ;  /* 0x000000010d0b7824 */ /* 0x000fe200000e06dc */
[----:B---3--:R-:W-:Y:S01]  /*d190*/  IADD3 R16, P0, R7, R218, RZ ;  /* 0x000000da07107210 */ /* 0x008fe20007f1e0ff */
[----:B------:R1:W-:Y:S02]  /*d1a0*/  LDGSTS.E.BYPASS.LTC128B.128 [R209+0x6100], [R14.64], !P6 ;  /* 0x061000000ed17fae */ /* 0x0003e4000f101d56 */
[--C-:B------:R-:W-:Y:S01]  /*d1b0*/  IMAD.X R19, R13, 0x1, R219.reuse, P2 ;  /* 0x000000010d137824 */ /* 0x100fe200010e06db */
[----:B------:R-:W-:Y:S01]  /*d1c0*/  IADD3 R6, P2, R7, R217, RZ ;  /* 0x000000d907067210 */ /* 0x000fe20007f5e0ff */
[----:B------:R1:W-:Y:S01]  /*d1d0*/  LDGSTS.E.BYPASS.LTC128B.128 [R209+0x8100], [R10.64], !P5 ;  /* 0x081000000ad17fae */ /* 0x0003e2000e901d56 */
[----:B----4-:R-:W-:Y:S01]  /*d1e0*/  IMAD.X R17, R9, 0x1, R180, P0 ;  /* 0x0000000109117824 */ /* 0x010fe200000e06b4 */
[----:B------:R-:W-:Y:S02]  /*d1f0*/  IADD3 R8, P0, R7, R216, RZ ;  /* 0x000000d807087210 */ /* 0x000fe40007f1e0ff */
[----:B------:R1:W-:Y:S01]  /*d200*/  LDGSTS.E.BYPASS.LTC128B.128 [R209+0xa100], [R18.64], !P4 ;  /* 0x0a10000012d17fae */ /* 0x0003e2000e101d56 */
[C---:B------:R-:W-:Y:S02]  /*d210*/  IADD3.X R7, R9.reuse, R220, RZ, P2, !PT ;  /* 0x000000dc09077210 */ /* 0x040fe400017fe4ff */
[----:B------:R-:W-:Y:S01]  /*d220*/  IMAD.X R9, R9, 0x1, R219, P0 ;  /* 0x0000000109097824 */ /* 0x000fe200000e06db */
[----:B------:R1:W-:Y:S04]  /*d230*/  LDGSTS.E.BYPASS.LTC128B.128 [R209+0x7100], [R16.64], !P6 ;  /* 0x0710000010d17fae */ /* 0x0003e8000f101d56 */
[----:B------:R1:W-:Y:S04]  /*d240*/  LDGSTS.E.BYPASS.LTC128B.128 [R209+0x9100], [R6.64], !P5 ;  /* 0x0910000006d17fae */ /* 0x0003e8000e901d56 */
[----:B------:R1:W-:Y:S02]  /*d250*/  LDGSTS.E.BYPASS.LTC128B.128 [R209+0xb100], [R8.64], !P4 ;  /* 0x0b10000008d17fae */ /* 0x0003e4000e101d56 */
.L_x_200:
[----:B--234-:R-:W-:Y:S01]  /*d260*/  PLOP3.LUT P2, PT, PT, PT, UP2, 0x80, 0x0 ;  /* 0x000000000000781c */ /* 0x01cfe20003f4f028 */
[----:B------:R-:W0:Y:S01]  /*d270*/  LDGDEPBAR ;  /* 0x00000000000079af */ /* 0x000e220000000000 */
[----:B------:R-:W-:Y:S01]  /*d280*/  PLOP3.LUT P0, PT, PT, PT, UP2, 0x80, 0x0 ;  /* 0x000000000000781c */ /* 0x000fe20003f0f028 */
[----:B-1----:R-:W-:Y:S01]  /*d290*/  IMAD.MOV.U32 R15, RZ, RZ, R211 ;  /* 0x000000ffff0f7224 */ /* 0x002fe200078e00d3 */
[----:B------:R-:W-:Y:S01]  /*d2a0*/  USHF.L.U32 UR4, UR21, 0x6, URZ ;  /* 0x0000000615047899 */ /* 0x000fe2000800063f */
[----:B------:R-:W-:Y:S05]  /*d2b0*/  IMAD.U32 R9, RZ, RZ, UR10 ;  /* 0x0000000aff097e24 */ /* 0x000fea000f8e00ff */
[----:B------:R-:W-:Y:S03]  /*d2c0*/  IMAD.U32 R7, RZ, RZ, UR4 ;  /* 0x00000004ff077e24 */ /* 0x000fe6000f8e00ff */
[----:B------:R-:W-:Y:S05]  /*d2d0*/  @P2 IMAD.HI.U32 R6, R211, c[0x0][0x2c8], RZ ;  /* 0x0000b200d3062a27 */ /* 0x000fea00078e00ff */
[----:B------:R-:W-:Y:S02]  /*d2e0*/  @P0 SHF.R.U32.HI R15, RZ, c[0x0][0x2cc], R6 ;  /* 0x0000b300ff0f0a19 */ /* 0x000fe40000011606 */
[----:B------:R-:W-:Y:S02]  /*d2f0*/  PLOP3.LUT P0, PT, PT, PT, UP1, 0x40, 0x0 ;  /* 0x000000000000781c */ /* 0x000fe40003f0e818 */
[----:B------:R-:W-:Y:S01]  /*d300*/  IADD3 R6, -R212, 0x1, -R7 ;  /* 0x00000001d4067810 */ /* 0x000fe20007ffe907 */
[----:B------:R-:W1:Y:S03]  /*d310*/  SHFL.IDX PT, R8, R15, RZ, 0x1c1f ;  /* 0x001c1fff0f087589 */ /* 0x000e6600000e0000 */
[----:B------:R-:W-:Y:S04]  /*d320*/  IADD3 R9, R6, -c[0x0][0x168], R9 ;  /* 0x80005a0006097a10 */ /* 0x000fe80007ffe009 */
[C---:B------:R-:W-:Y:S02]  /*d330*/  IADD3 R11, R9.reuse, c[0x0][0x328], RZ ;  /* 0x0000ca00090b7a10 */ /* 0x040fe40007ffe0ff */
[----:B------:R-:W-:Y:S03]  /*d340*/  IADD3 R9, R9, UR12, RZ ;  /* 0x0000000c09097c10 */ /* 0x000fe6000fffe0ff */
[--C-:B-1----:R-:W-:Y:S02]  /*d350*/  IMAD.IADD R14, R11, 0x1, R8.reuse ;  /* 0x000000010b0e7824 */ /* 0x102fe400078e0208 */
[----:B------:R-:W-:Y:S01]  /*d360*/  IMAD.IADD R13, R9, 0x1, R8 ;  /* 0x00000001090d7824 */ /* 0x000fe200078e0208 */
[----:B------:R-:W-:-:S05]  /*d370*/  @P0 BRA `(.L_x_201) ;  /* 0x000001a000000947 */ /* 0x000fca0003800000 */
[----:B------:R-:W-:Y:S01]  /*d380*/  MOV R6, c[0x0][0x2ac] ;  /* 0x0000ab0000067a02 */ /* 0x000fe20000000f00 */
        /* <DEDUP_REMOVED lines=14> */
.L_x_203:
[----:B------:R-:W-:Y:S04]  /*d470*/  MOV R6, c[0x0][0x32c] ;  /* 0x0000cb0000067a02 */ /* 0x000fe80000000f00 */
[----:B------:R-:W-:Y:S11]  /*d480*/  ISETP.NE.AND P0, PT, R6, 0x1, PT ;  /* 0x000000010600780c */ /* 0x000ff60003f05270 */
[----:B------:R-:W-:Y:S02]  /*d490*/  @!UPT UIADD3 URZ, URZ, URZ, URZ ;  /* 0x0000003f3f3ff290 */ /* 0x000fe4000fffe03f */
[----:B------:R-:W-:Y:S05]  /*d4a0*/  @P0 IMAD.HI.U32 R6, R8, c[0x0][0x330], RZ ;  /* 0x0000cc0008060a27 */ /* 0x000fea00078e00ff */
[----:B------:R-:W-:Y:S02]  /*d4b0*/  @P0 SHF.R.U32.HI R8, RZ, c[0x0][0x334], R6 ;  /* 0x0000cd00ff080a19 */ /* 0x000fe40000011606 */
.L_x_204:
[----:B------:R-:W-:Y:S05]  /*d4c0*/  BSYNC B0 ;  /* 0x0000000000007941 */ /* 0x000fea0003800000 */
.L_x_202:
[----:B------:R-:W-:Y:S04]  /*d4d0*/  IMAD R17, R8, c[0x0][0x32c], -R7 ;  /* 0x0000cb0008117a24 */ /* 0x000fe800078e0a07 */
[----:B------:R-:W-:Y:S05]  /*d4e0*/  IMAD.IADD R6, R17, 0x1, -R212 ;  /* 0x0000000111067824 */ /* 0x000fea00078e0ad4 */
[----:B------:R-:W-:Y:S02]  /*d4f0*/  IADD3 R17, R6, c[0x0][0x32c], RZ ;  /* 0x0000cb0006117a10 */ /* 0x000fe40007ffe0ff */
[----:B------:R-:W-:Y:S02]  /*d500*/  IMNMX R13, R13, R6, !PT ;  /* 0x000000060d0d7217 */ /* 0x000fe40007800200 */
[----:B------:R-:W-:Y:S02]  /*d510*/  IMNMX R14, R14, R17, PT ;  /* 0x000000110e0e7217 */ /* 0x000fe40003800200 */
.L_x_201:
[----:B------:R-:W-:Y:S01]  /*d520*/  UISETP.GT.AND UP0, UPT, UR21, -0x1, UPT ;  /* 0xffffffff1500788c */ /* 0x000fe2000bf04270 */
[----:B------:R-:W1:Y:S05]  /*d530*/  SHFL.IDX PT, R16, R15, 0x1, 0x1c1f ;  /* 0x003c1f000f107f89 */ /* 0x000e6a00000e0000 */
        /* <DEDUP_REMOVED lines=9> */
[C---:B------:R-:W-:Y:S02]  /*d5d0*/  ISETP.GT.AND P0, PT, R13.reuse, 0x8, P0 ;  /* 0x000000080d00780c */ /* 0x040fe40000704270 */
[----:B------:R-:W-:Y:S02]  /*d5e0*/  PLOP3.LUT P2, PT, PT, PT, UP0, 0x80, 0x0 ;  /* 0x000000000000781c */ /* 0x000fe40003f4f008 */
[C---:B------:R-:W-:Y:S02]  /*d5f0*/  ISETP.LT.OR P0, PT, R14.reuse, 0x9, P0 ;  /* 0x000000090e00780c */ /* 0x040fe40000701670 */
[----:B------:R-:W-:Y:S02]  /*d600*/  ISETP.GT.AND P2, PT, R13, 0x9, P2 ;  /* 0x000000090d00780c */ /* 0x000fe40001744270 */
[----:B------:R-:W-:Y:S02]  /*d610*/  FSEL R8, R139, -INF , !P0 ;  /* 0xff8000008b087808 */ /* 0x000fe40004000000 */
[----:B------:R-:W-:Y:S02]  /*d620*/  PLOP3.LUT P0, PT, PT, PT, UP0, 0x80, 0x0 ;  /* 0x000000000000781c */ /* 0x000fe40003f0f008 */
[----:B------:R-:W-:Y:S02]  /*d630*/  ISETP.LT.OR P2, PT, R14, 0xa, P2 ;  /* 0x0000000a0e00780c */ /* 0x000fe40001741670 */
[----:B------:R-:W-:Y:S02]  /*d640*/  ISETP.GT.AND P0, PT, R13, 0x10, P0 ;  /* 0x000000100d00780c */ /* 0x000fe40000704270 */
[----:B------:R-:W-:Y:S02]  /*d650*/  FSEL R6, R140, -INF , !P2 ;  /* 0xff8000008c067808 */ /* 0x000fe40005000000 */
[----:B------:R-:W-:Y:S02]  /*d660*/  ISETP.LT.OR P0, PT, R14, 0x11, P0 ;  /* 0x000000110e00780c */ /* 0x000fe40000701670 */
[----:B------:R-:W-:Y:S02]  /*d670*/  PLOP3.LUT P2, PT, PT, PT, UP0, 0x80, 0x0 ;  /* 0x000000000000781c */ /* 0x000fe40003f4f008 */
[----:B------:R-:W-:Y:S01]  /*d680*/  FSEL R164, R12, -INF , !P0 ;  /* 0xff8000000ca47808 */ /* 0x000fe20004000000 */
[--C-:B-1----:R-:W-:Y:S01]  /*d690*/  IMAD.IADD R12, R9, 0x1, R16.reuse ;  /* 0x00000001090c7824 */ /* 0x102fe200078e0210 */
[----:B------:R-:W-:Y:S02]  /*d6a0*/  PLOP3.LUT P0, PT, PT, PT, UP0, 0x80, 0x0 ;  /* 0x000000000000781c */ /* 0x000fe40003f0f008 */
[C---:B------:R-:W-:Y:S02]  /*d6b0*/  ISETP.GT.AND P2, PT, R13.reuse, 0x11, P2 ;  /* 0x000000110d00780c */ /* 0x040fe40001744270 */
[C---:B------:R-:W-:Y:S02]  /*d6c0*/  ISETP.GT.AND P0, PT, R13.reuse, 0x18, P0 ;  /* 0x000000180d00780c */ /* 0x040fe40000704270 */
        /* <DEDUP_REMOVED lines=12> */
[----:B------:R-:W-:Y:S01]  /*d790*/  FSEL R140, R4, -INF , !P2 ;  /* 0xff800000048c7808 */ /* 0x000fe20005000000 */
[----:B------:R-:W-:Y:S01]  /*d7a0*/  IMAD.IADD R4, R11, 0x1, R16 ;  /* 0x000000010b047824 */ /* 0x000fe200078e0210 */
[----:B------:R-:W-:Y:S02]  /*d7b0*/  PLOP3.LUT P2, PT, PT, PT, UP0, 0x80, 0x0 ;  /* 0x000000000000781c */ /* 0x000fe40003f4f008 */
[C---:B------:R-:W-:Y:S02]  /*d7c0*/  ISETP.GT.AND P0, PT, R13.reuse, 0x28, P0 ;  /* 0x000000280d00780c */ /* 0x040fe40000704270 */
[C---:B------:R-:W-:Y:S02]  /*d7d0*/  ISETP.GT.AND P2, PT, R13.reuse, 0x21, P2 ;  /* 0x000000210d00780c */ /* 0x040fe40001744270 */
[C---:B------:R-:W-:Y:S02]  /*d7e0*/  ISETP.LT.OR P0, PT, R14.reuse, 0x29, P0 ;  /* 0x000000290e00780c */ /* 0x040fe40000701670 */
[----:B------:R-:W-:Y:S02]  /*d7f0*/  ISETP.LT.OR P2, PT, R14, 0x22, P2 ;  /* 0x000000220e00780c */ /* 0x000fe40001741670 */
[----:B------:R-:W-:Y:S02]  /*d800*/  FSEL R156, R156, -INF , !P0 ;  /* 0xff8000009c9c7808 */ /* 0x000fe40004000000 */
[----:B------:R-:W-:Y:S02]  /*d810*/  PLOP3.LUT P0, PT, PT, PT, UP0, 0x80, 0x0 ;  /* 0x000000000000781c */ /* 0x000fe40003f0f008 */
[----:B------:R-:W-:Y:S02]  /*d820*/  FSEL R158, R158, -INF , !P2 ;  /* 0xff8000009e9e7808 */ /* 0x000fe40005000000 */
        /* <DEDUP_REMOVED lines=36> */
.L_x_207:
[----:B------:R-:W-:Y:S04]  /*da70*/  MOV R9, c[0x0][0x32c] ;  /* 0x0000cb0000097a02 */ /* 0x000fe80000000f00 */
[----:B------:R-:W-:Y:S11]  /*da80*/  ISETP.NE.AND P0, PT, R9, 0x1, PT ;  /* 0x000000010900780c */ /* 0x000ff60003f05270 */
[----:B------:R-:W-:Y:S02]  /*da90*/  @!UPT UIADD3 URZ, URZ, URZ, URZ ;  /* 0x0000003f3f3ff290 */ /* 0x000fe4000fffe03f */
[----:B------:R-:W-:Y:S05]  /*daa0*/  @P0 IMAD.HI.U32 R9, R16, c[0x0][0x330], RZ ;  /* 0x0000cc0010090a27 */ /* 0x000fea00078e00ff */
[----:B------:R-:W-:Y:S02]  /*dab0*/  @P0 SHF.R.U32.HI R16, RZ, c[0x0][0x334], R9 ;  /* 0x0000cd00ff100a19 */ /* 0x000fe40000011609 */
.L_x_208:
[----:B------:R-:W-:Y:S05]  /*dac0*/  BSYNC B0 ;  /* 0x0000000000007941 */ /* 0x000fea0003800000 */
.L_x_206:
[----:B------:R-:W-:Y:S04]  /*dad0*/  IMAD R7, R16, c[0x0][0x32c], -R7 ;  /* 0x0000cb0010077a24 */ /* 0x000fe800078e0a07 */
[----:B------:R-:W-:Y:S05]  /*dae0*/  IMAD.IADD R9, R7, 0x1, -R212 ;  /* 0x0000000107097824 */ /* 0x000fea00078e0ad4 */
[----:B------:R-:W-:Y:S02]  /*daf0*/  IADD3 R7, R9, c[0x0][0x32c], RZ ;  /* 0x0000cb0009077a10 */ /* 0x000fe40007ffe0ff */
[----:B------:R-:W-:Y:S02]  /*db00*/  IMNMX R12, R12, R9, !PT ;  /* 0x000000090c0c7217 */ /* 0x000fe40007800200 */
[----:B------:R-:W-:Y:S02]  /*db10*/  IMNMX R4, R4, R7, PT ;  /* 0x0000000704047217 */ /* 0x000fe40003800200 */
.L_x_205:
[----:B------:R-:W-:Y:S01]  /*db20*/  PLOP3.LUT P2, PT, PT, PT, UP0, 0x80, 0x0 ;  /* 0x000000000000781c */ /* 0x000fe20003f4f008 */
[----:B------:R-:W-:Y:S01]  /*db30*/  LDSM.16.MT88.4 R20, [R198+0x100] ;  /* 0x00010000c614783b */ /* 0x000fe20000004200 */
[----:B------:R-:W-:Y:S02]  /*db40*/  PLOP3.LUT P0, PT, PT, PT, UP0, 0x80, 0x0 ;  /* 0x000000000000781c */ /* 0x000fe40003f0f008 */
[----:B------:R-:W-:Y:S02]  /*db50*/  ISETP.GT.AND P2, PT, R12, RZ, P2 ;  /* 0x000000ff0c00720c */ /* 0x000fe40001744270 */
[----:B------:R-:W-:Y:S02]  /*db60*/  FMNMX.FTZ R7, R10, R3, !PT ;  /* 0x000000030a077209 */ /* 0x000fe40007810000 */
[----:B------:R-:W-:Y:S01]  /*db70*/  ISETP.GT.AND P0, PT, R12, 0x1, P0 ;  /* 0x000000010c00780c */ /* 0x000fe20000704270 */
[----:B------:R-:W-:Y:S01]  /*db80*/  LDSM.16.MT88.4 R28, [R197+0x100] ;  /* 0x00010000c51c783b */ /* 0x000fe20000004200 */
[----:B------:R-:W-:Y:S02]  /*db90*/  ISETP.LT.OR P2, PT, R4, 0x1, P2 ;  /* 0x000000010400780c */ /* 0x000fe40001741670 */
        /* <DEDUP_REMOVED lines=36> */
[----:B------:R-:W-:Y:S02]  /*dde0*/  FMNMX.FTZ R0, R13, R0, !PT ;  /* 0x000000000d007209 */ /* 0x000fe40007810000 */
[----:B------:R-:W-:Y:S02]  /*ddf0*/  ISETP.LT.OR P0, PT, R4, 0x1a, P0 ;  /* 0x0000001a0400780c */ /* 0x000fe40000701670 */
        /* <DEDUP_REMOVED lines=24> */
[C---:B------:R-:W-:Y:S02]  /*df80*/  ISETP.LT.OR P2, PT, R4.reuse, 0x29, P2 ;  /* 0x000000290400780c */ /* 0x040fe40001741670 */
        /* <DEDUP_REMOVED lines=20> */
[----:B------:R-:W-:Y:S01]  /*e0d0*/  FMNMX.FTZ R14, R149, R14, !PT ;  /* 0x0000000e950e7209 */ /* 0x000fe20007810000 */
[----:B------:R-:W-:Y:S01]  /*e0e0*/  UIADD3 UR21, UR21, -0x1, URZ ;  /* 0xffffffff15157890 */ /* 0x000fe2000fffe03f */
[----:B------:R-:W-:Y:S02]  /*e0f0*/  ISETP.GT.AND P0, PT, R12, 0x39, P0 ;  /* 0x000000390c00780c */ /* 0x000fe40000704270 */
[----:B------:R-:W-:Y:S02]  /*e100*/  ISETP.LT.OR P2, PT, R4, 0x39, P2 ;  /* 0x000000390400780c */ /* 0x000fe40001741670 */
        /* <DEDUP_REMOVED lines=47> */
[--C-:B------:R-:W-:Y:S02]  /*e400*/  FFMA.FTZ R172, R13, c[0x0][0x2d0], -R144.reuse ;  /* 0x0000b4000dac7a23 */ /* 0x100fe40000010890 */
[----:B------:R-:W2:Y:S01]  /*e410*/  LDSM.16.MT88.4 R12, [R203+0x100] ;  /* 0x00010000cb0c783b */ /* 0x000ea20000004200 */
[--C-:B------:R-:W-:Y:S01]  /*e420*/  FFMA.FTZ R171, R11, c[0x0][0x2d0], -R144.reuse ;  /* 0x0000b4000bab7a23 */ /* 0x100fe20000010890 */
[----:B------:R-:W3:Y:S01]  /*e430*/  MUFU.EX2 R3, R6 ;  /* 0x0000000600037308 */ /* 0x000ee20000000800 */
[--C-:B------:R-:W-:Y:S02]  /*e440*/  FFMA.FTZ R170, R9, c[0x0][0x2d0], -R144.reuse ;  /* 0x0000b40009aa7a23 */ /* 0x100fe40000010890 */
[----:B------:R-:W-:Y:S02]  /*e450*/  FMUL.FTZ R2, R5, c[0x0][0x2d0] ;  /* 0x0000b40005027a20 */ /* 0x000fe40000410000 */
[--C-:B------:R-:W-:Y:S02]  /*e460*/  FFMA.FTZ R178, R163, c[0x0][0x2d0], -R144.reuse ;  /* 0x0000b400a3b27a23 */ /* 0x100fe40000010890 */
[--C-:B------:R-:W-:Y:S02]  /*e470*/  FFMA.FTZ R179, R161, c[0x0][0x2d0], -R144.reuse ;  /* 0x0000b400a1b37a23 */ /* 0x100fe40000010890 */
[----:B------:R-:W-:Y:S01]  /*e480*/  LDSM.16.MT88.4 R160, [R196+0x3900] ;  /* 0x00390000c4a0783b */ /* 0x000fe20000004200 */
[----:B------:R-:W-:Y:S01]  /*e490*/  MUFU.EX2 R173, R173 ;  /* 0x000000ad00ad7308 */ /* 0x000fe20000000800 */
[--C-:B------:R-:W-:Y:S01]  /*e4a0*/  FFMA.FTZ R181, R143, c[0x0][0x2d0], -R144.reuse ;  /* 0x0000b4008fb57a23 */ /* 0x100fe20000010890 */
[----:B-1----:R-:W-:Y:S01]  /*e4b0*/  F2FP.BF16.PACK_AB R138, R169, R134 ;  /* 0x00000086a98a723e */ /* 0x002fe200000010ff */
[--C-:B------:R-:W-:Y:S02]  /*e4c0*/  FFMA.FTZ R182, R141, c[0x0][0x2d0], -R144.reuse ;  /* 0x0000b4008db67a23 */ /* 0x100fe40000010890 */
[--C-:B------:R-:W-:Y:S02]  /*e4d0*/  FFMA.FTZ R223, R159, c[0x0][0x2d0], -R144.reuse ;  /* 0x0000b4009fdf7a23 */ /* 0x100fe40000010890 */
[----:B------:R-:W-:Y:S01]  /*e4e0*/  LDSM.16.MT88.4 R140, [R197+0x2900] ;  /* 0x00290000c58c783b */ /* 0x000fe20000004200 */
[--C-:B------:R-:W-:Y:S02]  /*e4f0*/  FFMA.FTZ R226, R157, c[0x0][0x2d0], -R144.reuse ;  /* 0x0000b4009de27a23 */ /* 0x100fe40000010890 */
[----:B------:R-:W1:Y:S01]  /*e500*/  MUFU.EX2 R172, R172 ;  /* 0x000000ac00ac7308 */ /* 0x000e620000000800 */
[--C-:B------:R-:W-:Y:S02]  /*e510*/  FFMA.FTZ R225, R155, c[0x0][0x2d0], -R144.reuse ;  /* 0x0000b4009be17a23 */ /* 0x100fe40000010890 */
[--C-:B------:R-:W-:Y:S02]  /*e520*/  FFMA.FTZ R228, R153, c[0x0][0x2d0], -R144.reuse ;  /* 0x0000b40099e47a23 */ /* 0x100fe40000010890 */
[C---:B---3--:R-:W-:Y:S01]  /*e530*/  FMUL.FTZ R4, R3.reuse, R128 ;  /* 0x0000008003047220 */ /* 0x048fe20000410000 */
        /* <DEDUP_REMOVED lines=15> */
[--C-:B------:R-:W-:Y:S02]  /*e630*/  FFMA.FTZ R234, R147, c[0x0][0x2d0], -R144.reuse ;  /* 0x0000b40093ea7a23 */ /* 0x100fe40000010890 */
[--C-:B------:R-:W-:Y:S01]  /*e640*/  FFMA.FTZ R233, R145, c[0x0][0x2d0], -R144.reuse ;  /* 0x0000b40091e97a23 */ /* 0x100fe20000010890 */
[----:B------:R-:W1:Y:S01]  /*e650*/  MUFU.EX2 R2, R2 ;  /* 0x0000000200027308 */ /* 0x000e620000000800 */
[----:B------:R-:W-:Y:S02]  /*e660*/  FFMA.FTZ R151, R146, c[0x0][0x2d0], -R151 ;  /* 0x0000b40092977a23 */ /* 0x000fe40000010897 */
[----:B------:R-:W-:Y:S02]  /*e670*/  FFMA.FTZ R144, R133, c[0x0][0x2d0], -R144 ;  /* 0x0000b40085907a23 */ /* 0x000fe40000010890 */
[C---:B------:R-:W-:Y:S02]  /*e680*/  FMUL.FTZ R36, R3.reuse, R36 ;  /* 0x0000002403247220 */ /* 0x040fe40000410000 */
[C---:B------:R-:W-:Y:S02]  /*e690*/  FMUL.FTZ R37, R3.reuse, R37 ;  /* 0x0000002503257220 */ /* 0x040fe40000410000 */
        /* <DEDUP_REMOVED lines=123> */
[----:B------:R-:W3:Y:S01]  /*ee50*/  MUFU.EX2 R230, R230 ;  /* 0x000000e600e67308 */ /* 0x000ee20000000800 */
[C---:B-1----:R-:W-:Y:S04]  /*ee60*/  HMMA.16816.F32.BF16 R76, R136.reuse, R100, R76 ;  /* 0x00000064884c723c */ /* 0x042fe8000004184c */
[----:B------:R-:W-:Y:S02]  /*ee70*/  FMUL.FTZ R85, R3, R85 ;  /* 0x0000005503557220 */ /* 0x000fe40000410000 */
[C---:B------:R-:W-:Y:S01]  /*ee80*/  FMUL.FTZ R86, R2.reuse, R86 ;  /* 0x0000005602567220 */ /* 0x040fe20000410000 */
[----:B------:R-:W-:Y:S01]  /*ee90*/  F2FP.BF16.PACK_AB R100, R175, R174 ;  /* 0x000000aeaf64723e */ /* 0x000fe200000010ff */
[C---:B------:R-:W-:Y:S01]  /*eea0*/  HMMA.16816.F32.BF16 R80, R136.reuse, R102, R80 ;  /* 0x000000668850723c */ /* 0x040fe20000041850 */
[----:B------:R-:W-:Y:S03]  /*eeb0*/  MUFU.EX2 R229, R229 ;  /* 0x000000e500e57308 */ /* 0x000fe60000000800 */
[----:B------:R-:W-:Y:S01]  /*eec0*/  FMUL.FTZ R87, R2, R87 ;  /* 0x0000005702577220 */ /* 0x000fe20000410000 */
[----:B----4-:R-:W-:Y:S01]  /*eed0*/  F2FP.BF16.PACK_AB R101, R179, R178 ;  /* 0x000000b2b365723e */ /* 0x010fe200000010ff */
[----:B------:R-:W-:Y:S01]  /*eee0*/  FMUL.FTZ R88, R3, R88 ;  /* 0x0000005803587220 */ /* 0x000fe20000410000 */
[----:B------:R-:W-:Y:S01]  /*eef0*/  F2FP.BF16.PACK_AB R102, R177, R176 ;  /* 0x000000b0b166723e */ /* 0x000fe200000010ff */
[C---:B------:R-:W-:Y:S01]  /*ef00*/  FMUL.FTZ R89, R3.reuse, R89 ;  /* 0x0000005903597220 */ /* 0x040fe20000410000 */
[----:B-----5:R-:W-:Y:S02]  /*ef10*/  F2FP.BF16.PACK_AB R103, R182, R181 ;  /* 0x000000b5b667723e */ /* 0x020fe400000010ff */
[C---:B--2---:R-:W-:Y:S01]  /*ef20*/  HMMA.16816.F32.BF16 R84, R136.reuse, R108, R84 ;  /* 0x0000006c8854723c */ /* 0x044fe20000041854 */
[----:B------:R-:W-:Y:S02]  /*ef30*/  MUFU.EX2 R231, R231 ;  /* 0x000000e700e77308 */ /* 0x000fe40000000800 */
[C---:B------:R-:W-:Y:S02]  /*ef40*/  FMUL.FTZ R90, R2.reuse, R90 ;  /* 0x0000005a025a7220 */ /* 0x040fe40000410000 */
[C---:B------:R-:W-:Y:S02]  /*ef50*/  FMUL.FTZ R91, R2.reuse, R91 ;  /* 0x0000005b025b7220 */ /* 0x040fe40000410000 */
[C---:B------:R-:W-:Y:S02]  /*ef60*/  FMUL.FTZ R92, R3.reuse, R92 ;  /* 0x0000005c035c7220 */ /* 0x040fe40000410000 */
[C---:B------:R-:W-:Y:S02]  /*ef70*/  FMUL.FTZ R93, R3.reuse, R93 ;  /* 0x0000005d035d7220 */ /* 0x040fe40000410000 */
[----:B------:R-:W1:Y:S01]  /*ef80*/  MUFU.EX2 R234, R234 ;  /* 0x000000ea00ea7308 */ /* 0x000e620000000800 */
[C---:B------:R-:W-:Y:S01]  /*ef90*/  HMMA.16816.F32.BF16 R88, R136.reuse, R110, R88 ;  /* 0x0000006e8858723c */ /* 0x040fe20000041858 */
[----:B------:R-:W2:Y:S02]  /*efa0*/  LDSM.16.MT88.4 R108, [R197+0x900] ;  /* 0x00090000c56c783b */ /* 0x000ea40000004200 */
[C---:B------:R-:W-:Y:S02]  /*efb0*/  FMUL.FTZ R94, R2.reuse, R94 ;  /* 0x0000005e025e7220 */ /* 0x040fe40000410000 */
[C---:B------:R-:W-:Y:S02]  /*efc0*/  FMUL.FTZ R95, R2.reuse, R95 ;  /* 0x0000005f025f7220 */ /* 0x040fe40000410000 */
[C---:B------:R-:W-:Y:S02]  /*efd0*/  FMUL.FTZ R96, R3.reuse, R96 ;  /* 0x0000006003607220 */ /* 0x040fe40000410000 */
[C---:B------:R-:W-:Y:S01]  /*efe0*/  FMUL.FTZ R97, R3.reuse, R97 ;  /* 0x0000006103617220 */ /* 0x040fe20000410000 */
[----:B------:R-:W4:Y:S02]  /*eff0*/  MUFU.EX2 R233, R233 ;  /* 0x000000e900e97308 */ /* 0x000f240000000800 */
        /* <DEDUP_REMOVED lines=142> */
.L_x_199:
[----:B------:R-:W1:Y:S01]  /*f8e0*/  SHFL.BFLY PT, R3, R214, 0x2, 0x1f ;  /* 0x0c401f00d6037f89 */ /* 0x000e6200000e0000 */
[----:B------:R-:W-:Y:S01]  /*f8f0*/  CS2R R4, SRZ ;  /* 0x0000000000047805 */ /* 0x000fe2000001ff00 */
[----:B------:R-:W-:-:S02]  /*f900*/  MOV R8, 0xff800000 ;  /* 0xff80000000087802 */ /* 0x000fc40000000f00 */
[----:B------:R-:W2:Y:S01]  /*f910*/  SHFL.BFLY PT, R2, R215, 0x2, 0x1f ;  /* 0x0c401f00d7027f89 */ /* 0x000ea200000e0000 */
        /* <DEDUP_REMOVED lines=8> */
[----:B------:R-:W-:Y:S02]  /*f9a0*/  MOV R7, 0xff800000 ;  /* 0xff80000000077802 */ /* 0x000fe40000000f00 */
[----:B------:R-:W-:-:S09]  /*f9b0*/  FSETP.NE.FTZ.AND P0, PT, R2, RZ, PT ;  /* 0x000000ff0200720b */ /* 0x000fd20003f15000 */
[----:B------:R-:W1:Y:S01]  /*f9c0*/  @P1 MUFU.RCP R5, R3 ;  /* 0x0000000300051308 */ /* 0x000e620000001000 */
[----:B------:R-:W-:-:S03]  /*f9d0*/  @P1 MOV R10, 0x3f317218 ;  /* 0x3f317218000a1802 */ /* 0x000fc60000000f00 */
[----:B------:R-:W-:Y:S02]  /*f9e0*/  @P0 MOV R9, 0x3f317218 ;  /* 0x3f31721800090802 */ /* 0x000fe40000000f00 */
[----:B------:R-:W-:Y:S02]  /*f9f0*/  @P1 FMUL.FTZ R10, R10, c[0x0][0x2d0] ;  /* 0x0000b4000a0a1a20 */ /* 0x000fe40000410000 */
[----:B------:R-:W-:Y:S01]  /*fa00*/  @P0 MUFU.RCP R4, R2 ;  /* 0x0000000200040308 */ /* 0x000fe20000001000 */
[----:B------:R-:W-:-:S07]  /*fa10*/  @P0 FMUL.FTZ R9, R9, c[0x0][0x2d0] ;  /* 0x0000b40009090a20 */ /* 0x000fce0000410000 */
[----:B------:R-:W2:Y:S01]  /*fa20*/  @P1 MUFU.LG2 R3, R3 ;  /* 0x0000000300031308 */ /* 0x000ea20000000c00 */
[C---:B-1----:R-:W-:Y:S02]  /*fa30*/  FMUL.FTZ R128, R5.reuse, R128 ;  /* 0x0000008005807220 */ /* 0x042fe40000410000 */
[C---:B------:R-:W-:Y:S02]  /*fa40*/  FMUL.FTZ R129, R5.reuse, R129 ;  /* 0x0000008105817220 */ /* 0x040fe40000410000 */
[C---:B------:R-:W-:Y:S02]  /*fa50*/  FMUL.FTZ R124, R5.reuse, R124 ;  /* 0x0000007c057c7220 */ /* 0x040fe40000410000 */
[C---:B------:R-:W-:Y:S01]  /*fa60*/  FMUL.FTZ R125, R5.reuse, R125 ;  /* 0x0000007d057d7220 */ /* 0x040fe20000410000 */
[----:B------:R-:W1:Y:S01]  /*fa70*/  @P0 MUFU.LG2 R2, R2 ;  /* 0x0000000200020308 */ /* 0x000e620000000c00 */
[C---:B------:R-:W-:Y:S02]  /*fa80*/  FMUL.FTZ R120, R5.reuse, R120 ;  /* 0x0000007805787220 */ /* 0x040fe40000410000 */
[----:B------:R-:W-:-:S02]  /*fa90*/  FMUL.FTZ R121, R5, R121 ;  /* 0x0000007905797220 */ /* 0x000fc40000410000 */
[C---:B------:R-:W-:Y:S02]  /*faa0*/  FMUL.FTZ R116, R5.reuse, R116 ;  /* 0x0000007405747220 */ /* 0x040fe40000410000 */
[----:B------:R-:W-:Y:S02]  /*fab0*/  FMUL.FTZ R117, R5, R117 ;  /* 0x0000007505757220 */ /* 0x000fe40000410000 */
[----:B--2---:R-:W-:Y:S02]  /*fac0*/  @P1 FMUL.FTZ R3, R3, 0.69314718246459960938 ;  /* 0x3f31721803031820 */ /* 0x004fe40000410000 */
[C---:B------:R-:W-:Y:S02]  /*fad0*/  FMUL.FTZ R112, R5.reuse, R112 ;  /* 0x0000007005707220 */ /* 0x040fe40000410000 */
[C---:B------:R-:W-:Y:S02]  /*fae0*/  FMUL.FTZ R113, R5.reuse, R113 ;  /* 0x0000007105717220 */ /* 0x040fe40000410000 */
[----:B------:R-:W-:-:S02]  /*faf0*/  FMUL.FTZ R108, R5, R108 ;  /* 0x0000006c056c7220 */ /* 0x000fc40000410000 */
[----:B-1----:R-:W-:Y:S02]  /*fb00*/  @P0 FMUL.FTZ R11, R2, 0.69314718246459960938 ;  /* 0x3f317218020b0820 */ /* 0x002fe40000410000 */
        /* <DEDUP_REMOVED lines=87> */
.L_x_167:
[----:B------:R-:W-:Y:S01]  /*10080*/  USHF.R.S32.HI UR6, URZ, 0x1f, UR11 ;  /* 0x0000001f3f067899 */ /* 0x000fe2000801140b */
[----:B------:R-:W-:Y:S05]  /*10090*/  @P2 BRA `(.L_x_210) ;  /* 0x0000157000002947 */ /* 0x000fea0003800000 */
[----:B------:R-:W3:Y:S01]  /*100a0*/  S2R R0, SR_TID.X ;  /* 0x0000000000007919 */ /* 0x000ee20000002100 */
[----:B------:R-:W-:Y:S01]  /*100b0*/  ULDC.64 UR4, c[0x0][0x490] ;  /* 0x0001240000047ab9 */ /* 0x000fe20000000a00 */
[----:B------:R-:W-:Y:S01]  /*100c0*/  IMAD.MOV.U32 R12, RZ, RZ, c[0x0][0x4e8] ;  /* 0x00013a00ff0c7624 */ /* 0x000fe200078e00ff */
[----:B------:R-:W-:Y:S01]  /*100d0*/  UIMAD UR7, UR6, UR4, URZ ;  /* 0x00000004060772a4 */ /* 0x000fe2000f8e023f */
[----:B------:R-:W4:Y:S01]  /*100e0*/  S2R R22, SR_CTAID.Z ;  /* 0x0000000000167919 */ /* 0x000f220000002700 */
[----:B------:R-:W-:Y:S01]  /*100f0*/  UIMAD.WIDE.U32 UR8, UR11, UR4, URZ ;  /* 0x000000040b0872a5 */ /* 0x000fe2000f8e003f */
[----:B------:R-:W-:Y:S01]  /*10100*/  F2FP.BF16.PACK_AB R128, R129, R128 ;  /* 0x000000808180723e */ /* 0x000fe200000010ff */
[----:B------:R-:W-:Y:S01]  /*10110*/  UIMAD UR7, UR11, UR5, UR7 ;  /* 0x000000050b0772a4 */ /* 0x000fe2000f8e0207 */
[C---:B------:R-:W-:Y:S01]  /*10120*/  ISETP.NE.AND P0, PT, R12.reuse, 0x1, PT ;  /* 0x000000010c00780c */ /* 0x040fe20003f05270 */
[----:B------:R-:W-:Y:S01]  /*10130*/  IMAD R12, R12, c[0x0][0x388], RZ ;  /* 0x0000e2000c0c7a24 */ /* 0x000fe200078e02ff */
[----:B------:R-:W-:Y:S01]  /*10140*/  ULDC.64 UR4, c[0x0][0x3e8] ;  /* 0x0000fa0000047ab9 */ /* 0x000fe20000000a00 */
[----:B------:R-:W-:Y:S01]  /*10150*/  IMAD.U32 R25, RZ, RZ, UR9 ;  /* 0x00000009ff197e24 */ /* 0x000fe2000f8e00ff */
[----:B------:R-:W-:Y:S01]  /*10160*/  UIMAD UR6, UR6, UR4, URZ ;  /* 0x00000004060672a4 */ /* 0x000fe2000f8e023f */
[----:B------:R-:W-:Y:S01]  /*10170*/  IMAD.U32 R24, RZ, RZ, UR8 ;  /* 0x00000008ff187e24 */ /* 0x000fe2000f8e00ff */
[----:B--2---:R-:W-:Y:S01]  /*10180*/  UIMAD.WIDE.U32 UR12, UR11, UR4, URZ ;  /* 0x000000040b0c72a5 */ /* 0x004fe2000f8e003f */
[----:B------:R-:W-:Y:S01]  /*10190*/  F2FP.BF16.PACK_AB R130, R131, R130 ;  /* 0x000000828382723e */ /* 0x000fe200000010ff */
[----:B------:R-:W-:Y:S01]  /*101a0*/  UIMAD UR5, UR11, UR5, UR6 ;  /* 0x000000050b0572a4 */ /* 0x000fe2000f8e0206 */
[----:B------:R-:W-:Y:S01]  /*101b0*/  F2FP.BF16.PACK_AB R124, R125, R124 ;  /* 0x0000007c7d7c723e */ /* 0x000fe200000010ff */
[----:B------:R-:W-:Y:S01]  /*101c0*/  UIADD3 UR7, UR9, UR7, URZ ;  /* 0x0000000709077290 */ /* 0x000fe2000fffe03f */
[----:B------:R-:W-:Y:S01]  /*101d0*/  F2FP.BF16.PACK_AB R126, R127, R126 ;  /* 0x0000007e7f7e723e */ /* 0x000fe200000010ff */
[----:B------:R-:W-:Y:S01]  /*101e0*/  UIADD3 UR5, UR13, UR5, URZ ;  /* 0x000000050d057290 */ /* 0x000fe2000fffe03f */
[----:B------:R-:W-:Y:S01]  /*101f0*/  IMAD.U32 R17, RZ, RZ, UR13 ;  /* 0x0000000dff117e24 */ /* 0x000fe2000f8e00ff */
[----:B------:R-:W-:Y:S01]  /*10200*/  F2FP.BF16.PACK_AB R120, R121, R120 ;  /* 0x000000787978723e */ /* 0x000fe200000010ff */
[----:B------:R-:W-:Y:S01]  /*10210*/  IMAD.U32 R16, RZ, RZ, UR12 ;  /* 0x0000000cff107e24 */ /* 0x000fe2000f8e00ff */
[----:B---3--:R-:W-:Y:S01]  /*10220*/  SHF.R.S32.HI R3, RZ, 0x1f, R0 ;  /* 0x0000001fff037819 */ /* 0x008fe20000011400 */
[----:B------:R-:W-:Y:S01]  /*10230*/  IMAD.U32 R25, RZ, RZ, UR7 ;  /* 0x00000007ff197e24 */ /* 0x000fe2000f8e00ff */
[----:B------:R-:W-:Y:S01]  /*10240*/  F2FP.BF16.PACK_AB R122, R123, R122 ;  /* 0x0000007a7b7a723e */ /* 0x000fe200000010ff */
[----:B------:R-:W-:Y:S01]  /*10250*/  IMAD.U32 R17, RZ, RZ, UR5 ;  /* 0x00000005ff117e24 */ /* 0x000fe2000f8e00ff */
[CC--:B------:R-:W-:Y:S01]  /*10260*/  LEA.HI R9, R3.reuse, R0.reuse, RZ, 0x2 ;  /* 0x0000000003097211 */ /* 0x0c0fe200078f10ff */
[----:B----4-:R-:W-:Y:S01]  /*10270*/  IMAD.WIDE.U32 R24, R22, c[0x0][0x498], R24 ;  /* 0x0001260016187a25 */ /* 0x010fe200078e0018 */
[----:B------:R-:W-:Y:S01]  /*10280*/  LEA.HI R19, R3, R0, RZ, 0x5 ;  /* 0x0000000003137211 */ /* 0x000fe200078f28ff */
[----:B------:R-:W-:Y:S01]  /*10290*/  BSSY B0, `(.L_x_211) ;  /* 0x00000ef000007945 */ /* 0x000fe20003800000 */
[----:B------:R-:W-:-:S02]  /*102a0*/  SHF.R.S32.HI R21, RZ, 0x2, R9 ;  /* 0x00000002ff157819 */ /* 0x000fc40000011409 */
[----:B------:R-:W-:Y:S02]  /*102b0*/  SHF.R.S32.HI R10, RZ, 0x1f, R9 ;  /* 0x0000001fff0a7819 */ /* 0x000fe40000011409 */
[----:B------:R-:W-:Y:S02]  /*102c0*/  LOP3.LUT R11, R19, 0xffffffe0, RZ, 0xc0, !PT ;  /* 0xffffffe0130b7812 */ /* 0x000fe400078ec0ff */
[CC--:B------:R-:W-:Y:S02]  /*102d0*/  LEA.HI R4, R3.reuse, R0.reuse, RZ, 0x3 ;  /* 0x0000000003047211 */ /* 0x0c0fe400078f18ff */
[----:B-1----:R-:W-:Y:S02]  /*102e0*/  LEA.HI R2, R3, R0, RZ, 0x6 ;  /* 0x0000000003027211 */ /* 0x002fe400078f30ff */
[----:B------:R-:W-:Y:S01]  /*102f0*/  LEA.HI R3, R10, R21, RZ, 0x3 ;  /* 0x000000150a037211 */ /* 0x000fe200078f18ff */
[----:B------:R-:W-:Y:S01]  /*10300*/  IMAD.IADD R10, R0, 0x1, -R11 ;  /* 0x00000001000a7824 */ /* 0x000fe200078e0a0b */
[----:B------:R-:W-:Y:S01]  /*10310*/  LOP3.LUT R9, R9, 0xfffffffc, RZ, 0xc0, !PT ;  /* 0xfffffffc09097812 */ /* 0x000fe200078ec0ff */
[----:B------:R-:W1:Y:S01]  /*10320*/  S2R R11, SR_CTAID.X ;  /* 0x00000000000b7919 */ /* 0x000e620000002500 */
[----:B------:R-:W-:-:S02]  /*10330*/  LOP3.LUT R15, R4, 0xfffffff8, RZ, 0xc0, !PT ;  /* 0xfffffff8040f7812 */ /* 0x000fc400078ec0ff */
[----:B------:R-:W-:Y:S01]  /*10340*/  SHF.R.S32.HI R13, RZ, 0x1f, R22 ;  /* 0x0000001fff0d7819 */ /* 0x000fe20000011416 */
[----:B------:R-:W-:Y:S01]  /*10350*/  IMAD.IADD R9, R0, 0x1, -R9 ;  /* 0x0000000100097824 */ /* 0x000fe200078e0a09 */
[----:B------:R-:W-:Y:S01]  /*10360*/  LOP3.LUT P4, RZ, R10, 0x3, RZ, 0xc0, !PT ;  /* 0x000000030aff7812 */ /* 0x000fe2000788c0ff */
[----:B------:R-:W-:Y:S01]  /*10370*/  IMAD.IADD R15, R0, 0x1, -R15 ;  /* 0x00000001000f7824 */ /* 0x000fe200078e0a0f */
[----:B------:R-:W-:Y:S02]  /*10380*/  LOP3.LUT R0, R3, 0xfffffff8, RZ, 0xc0, !PT ;  /* 0xfffffff803007812 */ /* 0x000fe400078ec0ff */
[----:B------:R-:W-:Y:S02]  /*10390*/  SHF.R.S32.HI R3, RZ, 0x1f, R10 ;  /* 0x0000001fff037819 */ /* 0x000fe4000001140a */
[----:B------:R-:W-:Y:S01]  /*103a0*/  SHF.R.S32.HI R4, RZ, 0x3, R4 ;  /* 0x00000003ff047819 */ /* 0x000fe20000011404 */
[----:B------:R-:W-:Y:S01]  /*103b0*/  IMAD.IADD R21, R21, 0x1, -R0 ;  /* 0x0000000115157824 */ /* 0x000fe200078e0a00 */
[----:B------:R-:W-:Y:S01]  /*103c0*/  LEA.HI R10, R3, R10, RZ, 0x2 ;  /* 0x0000000a030a7211 */ /* 0x000fe200078f10ff */
[C---:B------:R-:W-:Y:S01]  /*103d0*/  IMAD R3, R13.reuse, c[0x0][0x498], RZ ;  /* 0x000126000d037a24 */ /* 0x040fe200078e02ff */
[--C-:B------:R-:W-:Y:S01]  /*103e0*/  SHF.R.S32.HI R20, RZ, 0x5, R19.reuse ;  /* 0x00000005ff147819 */ /* 0x100fe20000011413 */
[----:B------:R-:W-:Y:S01]  /*103f0*/  IMAD R13, R13, c[0x0][0x3f0], RZ ;  /* 0x0000fc000d0d7a24 */ /* 0x000fe200078e02ff */
[----:B------:R-:W-:Y:S01]  /*10400*/  SHF.R.S32.HI R19, RZ, 0x1f, R19 ;  /* 0x0000001fff137819 */ /* 0x000fe20000011413 */
[C---:B------:R-:W-:Y:S01]  /*10410*/  IMAD R14, R22.reuse, c[0x0][0x49c], R3 ;  /* 0x00012700160e7a24 */ /* 0x040fe200078e0203 */
[----:B------:R-:W-:Y:S01]  /*10420*/  SHF.R.S32.HI R10, RZ, 0x2, R10 ;  /* 0x00000002ff0a7819 */ /* 0x000fe2000001140a */
[C---:B------:R-:W-:Y:S01]  /*10430*/  IMAD R13, R22.reuse, c[0x0][0x3f4], R13 ;  /* 0x0000fd00160d7a24 */ /* 0x040fe200078e020d */
[----:B------:R-:W-:Y:S01]  /*10440*/  LEA.HI R19, R19, R20, RZ, 0x3 ;  /* 0x0000001413137211 */ /* 0x000fe200078f18ff */
[----:B------:R-:W-:Y:S01]  /*10450*/  IMAD.WIDE.U32 R22, R22, c[0x0][0x3f0], R16 ;  /* 0x0000fc0016167a25 */ /* 0x000fe200078e0010 */
[----:B------:R-:W-:-:S02]  /*10460*/  LEA.HI R16, R9, R9, RZ, 0x1 ;  /* 0x0000000909107211 */ /* 0x000fc400078f08ff */
[----:B------:R-:W-:Y:S01]  /*10470*/  LOP3.LUT R19, R19, 0xffffff8, RZ, 0xc0, !PT ;  /* 0x0ffffff813137812 */ /* 0x000fe200078ec0ff */
[----:B------:R-:W-:Y:S01]  /*10480*/  IMAD.SHL.U32 R26, R4, 0x40, RZ ;  /* 0x00000040041a7824 */ /* 0x000fe200078e00ff */
[----:B------:R-:W-:Y:S01]  /*10490*/  LOP3.LUT R16, R16, 0x1ffffffe, RZ, 0xc0, !PT ;  /* 0x1ffffffe10107812 */ /* 0x000fe200078ec0ff */
[----:B------:R-:W-:Y:S01]  /*104a0*/  IMAD R18, R15, 0x20, R4 ;  /* 0x000000200f127824 */ /* 0x000fe200078e0204 */
[----:B------:R-:W-:Y:S01]  /*104b0*/  R2P PR, R21, 0x6 ;  /* 0x0000000615007804 */ /* 0x000fe20000000000 */
[----:B------:R-:W-:Y:S01]  /*104c0*/  IMAD.SHL.U32 R3, R15, 0x8, RZ ;  /* 0x000000080f037824 */ /* 0x000fe200078e00ff */
[----:B------:R-:W-:Y:S01]  /*104d0*/  LOP3.LUT R26, R26, 0x1c0, RZ, 0xc0, !PT ;  /* 0x000001c01a1a7812 */ /* 0x000fe200078ec0ff */
[----:B-1----:R-:W-:Y:S01]  /*104e0*/  IMAD R18, R11, 0x80, R18 ;  /* 0x000000800b127824 */ /* 0x002fe200078e0212 */
[----:B------:R-:W-:Y:S01]  /*104f0*/  F2FP.BF16.PACK_AB R116, R117, R116 ;  /* 0x000000747574723e */ /* 0x000fe200000010ff */
[----:B------:R-:W-:Y:S01]  /*10500*/  IMAD R15, R20, 0x200, R9 ;  /* 0x00000200140f7824 */ /* 0x000fe200078e0209 */
[----:B------:R-:W-:Y:S01]  /*10510*/  SHF.R.U32.HI R0, RZ, 0x3, R26 ;  /* 0x00000003ff007819 */ /* 0x000fe2000001161a */
[----:B------:R-:W-:Y:S01]  /*10520*/  IMAD.IADD R9, R9, 0x1, -R16 ;  /* 0x0000000109097824 */ /* 0x000fe200078e0a10 */
[----:B------:R-:W-:Y:S01]  /*10530*/  LOP3.LUT R17, R26, 0x38, R3, 0xf8, !PT ;  /* 0x000000381a117812 */ /* 0x000fe200078ef803 */
[----:B------:R-:W-:Y:S01]  /*10540*/  @P0 IMAD.HI.U32 R16, R18, c[0x0][0x4ec], RZ ;  /* 0x00013b0012100a27 */ /* 0x000fe200078e00ff */
[----:B------:R-:W-:-:S02]  /*10550*/  F2FP.BF16.PACK_AB R118, R119, R118 ;  /* 0x000000767776723e */ /* 0x000fc400000010ff */
[----:B------:R-:W-:Y:S01]  /*10560*/  LOP3.LUT R0, R17, R0, RZ, 0x3c, !PT ;  /* 0x0000000011007212 */ /* 0x000fe200078e3cff */
[----:B------:R-:W-:Y:S01]  /*10570*/  IMAD.IADD R23, R23, 0x1, R13 ;  /* 0x0000000117177824 */ /* 0x000fe200078e020d */
[----:B------:R-:W-:Y:S01]  /*10580*/  F2FP.BF16.PACK_AB R112, R113, R112 ;  /* 0x000000707170723e */ /* 0x000fe200000010ff */
[----:B------:R-:W-:Y:S01]  /*10590*/  IMAD.IADD R19, R20, 0x1, -R19 ;  /* 0x0000000114137824 */ /* 0x000fe200078e0a13 */
[----:B------:R-:W-:Y:S01]  /*105a0*/  LOP3.LUT R20, R21, 0x1, RZ, 0xc0, !PT ;  /* 0x0000000115147812 */ /* 0x000fe200078ec0ff */
[----:B------:R-:W-:Y:S01]  /*105b0*/  IMAD.SHL.U32 R13, R2, 0x8, RZ ;  /* 0x00000008020d7824 */ /* 0x000fe200078e00ff */
[----:B------:R-:W-:Y:S01]  /*105c0*/  F2FP.BF16.PACK_AB R114, R115, R114 ;  /* 0x000000727372723e */ /* 0x000fe200000010ff */
[----:B------:R-:W-:Y:S01]  /*105d0*/  IMAD.MOV.U32 R17, RZ, RZ, R18 ;  /* 0x000000ffff117224 */ /* 0x000fe200078e0012 */
[----:B------:R-:W-:Y:S01]  /*105e0*/  @P0 SHF.R.U32.HI R17, RZ, c[0x0][0x4f0], R16 ;  /* 0x00013c00ff110a19 */ /* 0x000fe20000011610 */
[----:B------:R-:W-:Y:S01]  /*105f0*/  IMAD.SHL.U32 R21, R21, 0x40, RZ ;  /* 0x0000004015157824 */ /* 0x000fe200078e00ff */
[----:B------:R-:W-:Y:S01]  /*10600*/  LOP3.LUT R13, R0, 0x7ffffe00, R13, 0xf8, !PT ;  /* 0x7ffffe00000d7812 */ /* 0x000fe200078ef80d */
[----:B------:R-:W-:Y:S01]  /*10610*/  IMAD R10, R19, 0x10, R10 ;  /* 0x00000010130a7824 */ /* 0x000fe200078e020a */
[--C-:B------:R-:W-:Y:S01]  /*10620*/  SHF.R.S32.HI R0, RZ, 0x1f, R17.reuse ;  /* 0x0000001fff007819 */ /* 0x100fe20000011411 */
[----:B------:R-:W-:Y:S01]  /*10630*/  IMAD.MOV R19, RZ, RZ, -R17 ;  /* 0x000000ffff137224 */ /* 0x000fe200078e0a11 */
[----:B------:R-:W-:Y:S01]  /*10640*/  LOP3.LUT R21, R21, 0x1c0, RZ, 0xc0, !PT ;  /* 0x000001c015157812 */ /* 0x000fe200078ec0ff */
[----:B------:R-:W-:Y:S01]  /*10650*/  IMAD R16, R9, 0x8, R10 ;  /* 0x0000000809107824 */ /* 0x000fe200078e020a */
[----:B------:R-:W-:Y:S01]  /*10660*/  ISETP.NE.U32.AND P3, PT, R20, 0x1, PT ;  /* 0x000000011400780c */ /* 0x000fe20003f65070 */
[----:B------:R-:W-:Y:S01]  /*10670*/  IMAD R0, R0, c[0x0][0x3e0], RZ ;  /* 0x0000f80000007a24 */ /* 0x000fe200078e02ff */
[----:B------:R-:W-:Y:S01]  /*10680*/  LEA.HI R2, R21, R21, RZ, 0x1d ;  /* 0x0000001515027211 */ /* 0x000fe200078fe8ff */
[----:B------:R-:W-:Y:S01]  /*10690*/  IMAD R16, R11, 0x80, R16 ;  /* 0x000000800b107824 */ /* 0x000fe200078e0210 */
[----:B------:R-:W-:Y:S01]  /*106a0*/  F2FP.BF16.PACK_AB R108, R109, R108 ;  /* 0x0000006c6d6c723e */ /* 0x000fe200000010ff */
[----:B------:R-:W-:Y:S01]  /*106b0*/  IMAD R9, R11, 0x80, R10 ;  /* 0x000000800b097824 */ /* 0x000fe200078e020a */
[----:B------:R-:W-:Y:S01]  /*106c0*/  F2FP.BF16.PACK_AB R110, R111, R110 ;  /* 0x0000006e6f6e723e */ /* 0x000fe200000010ff */
[----:B------:R-:W-:Y:S01]  /*106d0*/  IMAD.WIDE.U32 R22, R17, c[0x0][0x3e0], R22 ;  /* 0x0000f80011167a25 */ /* 0x000fe200078e0016 */
[----:B------:R-:W-:-:S02]  /*106e0*/  F2FP.BF16.PACK_AB R104, R105, R104 ;  /* 0x000000686968723e */ /* 0x000fc400000010ff */
[----:B------:R-:W-:Y:S01]  /*106f0*/  ISETP.GE.OR P5, PT, R9, R12, P4 ;  /* 0x0000000c0900720c */ /* 0x000fe200027a6670 */
[----:B------:R-:W-:Y:S01]  /*10700*/  IMAD R17, R17, c[0x0][0x3e4], R0 ;  /* 0x0000f90011117a24 */ /* 0x000fe200078e0200 */
[----:B------:R-:W-:Y:S01]  /*10710*/  IADD3 R9, R9, 0x8, RZ ;  /* 0x0000000809097810 */ /* 0x000fe20007ffe0ff */
[----:B------:R-:W-:Y:S01]  /*10720*/  @P0 IMAD.HI.U32 R0, R16, c[0x0][0x4ec], RZ ;  /* 0x00013b0010000a27 */ /* 0x000fe200078e00ff */
[----:B------:R-:W-:Y:S02]  /*10730*/  F2FP.BF16.PACK_AB R106, R107, R106 ;  /* 0x0000006a6b6a723e */ /* 0x000fe400000010ff */
[----:B------:R-:W-:Y:S01]  /*10740*/  ISETP.GE.OR P4, PT, R9, R12, P4 ;  /* 0x0000000c0900720c */ /* 0x000fe20002786670 */
[----:B------:R-:W-:Y:S01]  /*10750*/  IMAD.U32 R2, R15, 0x2, R2 ;  /* 0x000000020f027824 */ /* 0x000fe200078e0002 */
[----:B------:R-:W-:Y:S01]  /*10760*/  F2FP.BF16.PACK_AB R100, R101, R100 ;  /* 0x000000646564723e */ /* 0x000fe200000010ff */
[----:B------:R-:W-:Y:S01]  /*10770*/  IMAD.MOV.U32 R15, RZ, RZ, R16 ;  /* 0x000000ffff0f7224 */ /* 0x000fe200078e0010 */
[----:B------:R-:W-:Y:S01]  /*10780*/  @P0 SHF.R.U32.HI R15, RZ, c[0x0][0x4f0], R0 ;  /* 0x00013c00ff0f0a19 */ /* 0x000fe20000011600 */
[----:B------:R-:W-:Y:S01]  /*10790*/  IMAD.SHL.U32 R21, R2, 0x2, RZ ;  /* 0x0000000202157824 */ /* 0x000fe200078e00ff */
[----:B------:R-:W-:Y:S01]  /*107a0*/  BAR.SYNC.DEFER_BLOCKING 0x1, 0x100 ;  /* 0x0044000000007b1d */ /* 0x000fe20000010000 */
[----:B------:R-:W-:Y:S01]  /*107b0*/  IMAD.IADD R23, R23, 0x1, R17 ;  /* 0x0000000117177824 */ /* 0x000fe200078e0211 */
[----:B------:R-:W-:Y:S01]  /*107c0*/  SHF.R.S32.HI R9, RZ, 0x1f, R15 ;  /* 0x0000001fff097819 */ /* 0x000fe2000001140f */
[----:B------:R-:W-:Y:S01]  /*107d0*/  IMAD R19, R19, c[0x0][0x4e8], R18 ;  /* 0x00013a0013137a24 */ /* 0x000fe200078e0212 */
[----:B------:R-:W-:-:S02]  /*107e0*/  IADD3 R24, P0, R15, R24, RZ ;  /* 0x000000180f187210 */ /* 0x000fc40007f1e0ff */
[C---:B------:R-:W-:Y:S02]  /*107f0*/  IADD3 R0, R21.reuse, 0x80, RZ ;  /* 0x0000008015007810 */ /* 0x040fe40007ffe0ff */
[----:B------:R-:W-:Y:S02]  /*10800*/  IADD3 R17, R21, 0x70, RZ ;  /* 0x0000007015117810 */ /* 0x000fe40007ffe0ff */
[----:B------:R-:W-:Y:S01]  /*10810*/  IADD3.X R25, R9, R25, R14, P0, !PT ;  /* 0x0000001909197210 */ /* 0x000fe200007fe40e */
[----:B------:R-:W-:Y:S01]  /*10820*/  IMAD.MOV R9, RZ, RZ, -R15 ;  /* 0x000000ffff097224 */ /* 0x000fe200078e0a0f */
[----:B------:R-:W-:Y:S01]  /*10830*/  @P3 IADD3 R17, R0, 0x10, RZ ;  /* 0x0000001000113810 */ /* 0x000fe20007ffe0ff */
[----:B------:R-:W-:Y:S01]  /*10840*/  IMAD.MOV.U32 R0, RZ, RZ, 0x20 ;  /* 0x00000020ff007424 */ /* 0x000fe200078e00ff */
[----:B------:R-:W-:Y:S01]  /*10850*/  SHF.R.S32.HI R2, RZ, 0x1f, R19 ;  /* 0x0000001fff027819 */ /* 0x000fe20000011413 */
[----:B------:R-:W-:Y:S01]  /*10860*/  IMAD R27, R9, c[0x0][0x4e8], R16 ;  /* 0x00013a00091b7a24 */ /* 0x000fe200078e0210 */
[----:B------:R-:W-:Y:S01]  /*10870*/  F2FP.BF16.PACK_AB R102, R103, R102 ;  /* 0x000000666766723e */ /* 0x000fe200000010ff */
[----:B------:R-:W-:Y:S01]  /*10880*/  IMAD.MOV.U32 R9, RZ, RZ, 0x40 ;  /* 0x00000040ff097424 */ /* 0x000fe200078e00ff */
[----:B------:R-:W-:Y:S01]  /*10890*/  SEL R0, R0, 0xffffffe0, !P1 ;  /* 0xffffffe000007807 */ /* 0x000fe20004800000 */
[----:B------:R-:W-:Y:S01]  /*108a0*/  IMAD R2, R2, c[0x0][0x3d8], RZ ;  /* 0x0000f60002027a24 */ /* 0x000fe200078e02ff */
[----:B------:R-:W-:Y:S01]  /*108b0*/  F2FP.BF16.PACK_AB R36, R37, R36 ;  /* 0x000000242524723e */ /* 0x000fe200000010ff */
[----:B------:R-:W-:Y:S01]  /*108c0*/  IMAD.WIDE.U32 R24, R27, c[0x0][0x488], R24 ;  /* 0x000122001b187a25 */ /* 0x000fe200078e0018 */
[----:B------:R-:W-:Y:S01]  /*108d0*/  SEL R10, R9, 0xffffffc0, !P2 ;  /* 0xffffffc0090a7807 */ /* 0x000fe20005000000 */
[----:B------:R-:W-:Y:S02]  /*108e0*/  STS [R21+0x80], R128 ;  /* 0x0000808015007388 */ /* 0x000fe40000000800 */
[----:B------:R-:W-:Y:S01]  /*108f0*/  IMAD.IADD R15, R21, 0x1, R0 ;  /* 0x00000001150f7824 */ /* 0x000fe200078e0200 */
[----:B------:R-:W-:Y:S01]  /*10900*/  F2FP.BF16.PACK_AB R38, R39, R38 ;  /* 0x000000262726723e */ /* 0x000fe200000010ff */
[----:B------:R-:W-:Y:S01]  /*10910*/  IMAD.IADD R9, R0, 0x1, R17 ;  /* 0x0000000100097824 */ /* 0x000fe200078e0211 */
[----:B------:R-:W-:Y:S01]  /*10920*/  SHF.R.S32.HI R0, RZ, 0x1f, R27 ;  /* 0x0000001fff007819 */ /* 0x000fe2000001141b */
[C---:B------:R-:W-:Y:S01]  /*10930*/  IMAD R2, R19.reuse, c[0x0][0x3dc], R2 ;  /* 0x0000f70013027a24 */ /* 0x040fe200078e0202 */
[----:B------:R-:W-:Y:S01]  /*10940*/  STS [R21+0x480], R130 ;  /* 0x0004808215007388 */ /* 0x000fe20000000800 */
[----:B------:R-:W-:Y:S01]  /*10950*/  IMAD.WIDE.U32 R18, R19, c[0x0][0x3d8], R22 ;  /* 0x0000f60013127a25 */ /* 0x000fe200078e0016 */
[----:B------:R-:W-:-:S02]  /*10960*/  F2FP.BF16.PACK_AB R40, R41, R40 ;  /* 0x000000282928723e */ /* 0x000fc400000010ff */
[----:B------:R-:W-:Y:S01]  /*10970*/  STS [R17], R124 ;  /* 0x0000007c11007388 */ /* 0x000fe20000000800 */
[----:B------:R-:W-:Y:S01]  /*10980*/  IMAD R0, R0, c[0x0][0x488], RZ ;  /* 0x0001220000007a24 */ /* 0x000fe200078e02ff */
[----:B------:R-:W-:Y:S01]  /*10990*/  F2FP.BF16.PACK_AB R42, R43, R42 ;  /* 0x0000002a2b2a723e */ /* 0x000fe200000010ff */
[----:B------:R-:W-:Y:S01]  /*109a0*/  IMAD.IADD R23, R21, 0x1, R10 ;  /* 0x0000000115177824 */ /* 0x000fe200078e020a */
[----:B------:R-:W-:Y:S01]  /*109b0*/  STS [R17+0x400], R126 ;  /* 0x0004007e11007388 */ /* 0x000fe20000000800 */
[----:B------:R-:W-:Y:S01]  /*109c0*/  IMAD R0, R27, c[0x0][0x48c], R0 ;  /* 0x000123001b007a24 */ /* 0x000fe200078e0200 */
        /* <DEDUP_REMOVED lines=8> */
[----:B------:R-:W-:Y:S01]  /*10a50*/  IMAD.IADD R25, R25, 0x1, R0 ;  /* 0x0000000119197824 */ /* 0x000fe200078e0200 */
[----:B------:R-:W-:Y:S01]  /*10a60*/  F2FP.BF16.PACK_AB R50, R51, R50 ;  /* 0x000000323332723e */ /* 0x000fe200000010ff */
[----:B------:R-:W-:Y:S01]  /*10a70*/  STS [R9], R116 ;  /* 0x0000007409007388 */ /* 0x000fe20000000800 */
[----:B------:R-:W-:-:S02]  /*10a80*/  F2FP.BF16.PACK_AB R52, R53, R52 ;  /* 0x000000343534723e */ /* 0x000fc400000010ff */
[----:B------:R-:W-:Y:S01]  /*10a90*/  F2FP.BF16.PACK_AB R54, R55, R54 ;  /* 0x000000363736723e */ /* 0x000fe200000010ff */
[----:B------:R-:W-:Y:S01]  /*10aa0*/  STS [R9+0x400], R118 ;  /* 0x0004007609007388 */ /* 0x000fe20000000800 */
[----:B------:R-:W-:Y:S01]  /*10ab0*/  F2FP.BF16.PACK_AB R56, R57, R56 ;  /* 0x000000383938723e */ /* 0x000fe200000010ff */
[----:B------:R-:W-:Y:S01]  /*10ac0*/  IMAD R57, R11, 0x80, R4 ;  /* 0x000000800b397824 */ /* 0x000fe200078e0204 */
        /* <DEDUP_REMOVED lines=23> */
[----:B------:R-:W-:-:S02]  /*10c40*/  LEA R14, P0, R24, c[0x0][0x450], 0x2 ;  /* 0x00011400180e7a11 */ /* 0x000fc400078010ff */
        /* <DEDUP_REMOVED lines=9> */
[----:B------:R-:W-:Y:S01]  /*10ce0*/  LEA.HI.X R25, R24, c[0x0][0x454], R25, 0x2, P0 ;  /* 0x0001150018197a11 */ /* 0x000fe200000f1419 */
[----:B------:R-:W-:Y:S01]  /*10cf0*/  STS [R17+0x4400], R42 ;  /* 0x0044002a11007388 */ /* 0x000fe20000000800 */
[----:B------:R-:W-:-:S03]  /*10d00*/  LEA R0, P0, R18, c[0x0][0x380], 0x1 ;  /* 0x0000e00012007a11 */ /* 0x000fc600078008ff */
        /* <DEDUP_REMOVED lines=14> */
[----:B-1----:R-:W-:-:S03]  /*10df0*/  IMAD.SHL.U32 R58, R13, 0x2, RZ ;  /* 0x000000020d3a7824 */ /* 0x002fc600078e00ff */
        /* <DEDUP_REMOVED lines=14> */
[----:B------:R-:W-:Y:S04]  /*10ee0*/  SHFL.IDX PT, R82, R14, RZ, 0x1c1f ;  /* 0x001c1fff0e527589 */ /* 0x000fe800000e0000 */
[----:B------:R-:W2:Y:S04]  /*10ef0*/  SHFL.IDX PT, R83, R25, RZ, 0x1c1f ;  /* 0x001c1fff19537589 */ /* 0x000ea800000e0000 */
[----:B------:R-:W-:Y:S06]  /*10f00*/  BAR.SYNC.DEFER_BLOCKING 0x1, 0x100 ;  /* 0x0044000000007b1d */ /* 0x000fec0000010000 */
[----:B------:R-:W-:Y:S01]  /*10f10*/  SHFL.IDX PT, R96, R14, 0x1, 0x1c1f ;  /* 0x003c1f000e607f89 */ /* 0x000fe200000e0000 */
[----:B-1----:R-:W-:-:S03]  /*10f20*/  IMAD.IADD R5, R19, 0x1, R2 ;  /* 0x0000000113057824 */ /* 0x002fc600078e0202 */
[----:B------:R-:W1:Y:S02]  /*10f30*/  SHFL.IDX PT, R97, R25, 0x1, 0x1c1f ;  /* 0x003c1f0019617f89 */ /* 0x000e6400000e0000 */
[----:B------:R-:W-:Y:S02]  /*10f40*/  LEA.HI.X R2, R18, c[0x0][0x384], R5, 0x1, P0 ;  /* 0x0000e10012027a11 */ /* 0x000fe400000f0c05 */
[----:B------:R3:W4:Y:S01]  /*10f50*/  SHFL.IDX PT, R60, R0, RZ, 0x181f ;  /* 0x00181fff003c7589 */ /* 0x00072200000e0000 */
[----:B------:R-:W-:-:S03]  /*10f60*/  ISETP.GE.AND P0, PT, R57, R12, PT ;  /* 0x0000000c3900720c */ /* 0x000fc60003f06270 */
[----:B------:R3:W3:Y:S04]  /*10f70*/  SHFL.IDX PT, R61, R2, RZ, 0x181f ;  /* 0x00181fff023d7589 */ /* 0x0006e800000e0000 */
[----:B--2---:R2:W-:Y:S04]  /*10f80*/  @!P5 ST.E [R82.64], R7 ;  /* 0x000000075200d985 */ /* 0x0045e8000c101916 */
[----:B-1----:R2:W-:Y:S04]  /*10f90*/  @!P4 ST.E [R96.64], R8 ;  /* 0x000000086000c985 */ /* 0x0025e8000c101916 */
[----:B------:R2:W1:Y:S04]  /*10fa0*/  LDS.128 R52, [R58+0x1080] ;  /* 0x001080003a347984 */ /* 0x0004680000000c00 */
[----:B------:R2:W1:Y:S04]  /*10fb0*/  LDS.128 R48, [R58+0x2080] ;  /* 0x002080003a307984 */ /* 0x0004680000000c00 */
[----:B------:R2:W1:Y:S04]  /*10fc0*/  LDS.128 R44, [R58+0x3080] ;  /* 0x003080003a2c7984 */ /* 0x0004680000000c00 */
[----:B------:R2:W1:Y:S04]  /*10fd0*/  LDS.128 R40, [R58+0x5080] ;  /* 0x005080003a287984 */ /* 0x0004680000000c00 */
[----:B------:R2:W1:Y:S04]  /*10fe0*/  LDS.128 R36, [R58+0x6080] ;  /* 0x006080003a247984 */ /* 0x0004680000000c00 */
[----:B------:R2:W1:Y:S04]  /*10ff0*/  LDS.128 R32, [R58+0x7080] ;  /* 0x007080003a207984 */ /* 0x0004680000000c00 */
[----:B------:R2:W1:Y:S04]  /*11000*/  LDS.128 R28, [R58+0x9080] ;  /* 0x009080003a1c7984 */ /* 0x0004680000000c00 */
[----:B------:R2:W1:Y:S04]  /*11010*/  LDS.128 R24, [R58+0xa080] ;  /* 0x00a080003a187984 */ /* 0x0004680000000c00 */
[----:B------:R2:W1:Y:S01]  /*11020*/  LDS.128 R20, [R58+0xb080] ;  /* 0x00b080003a147984 */ /* 0x0004620000000c00 */
[----:B------:R-:W-:Y:S05]  /*11030*/  @P0 BRA `(.L_x_212) ;  /* 0x0000014000000947 */ /* 0x000fea0003800000 */
[----:B---34-:R-:W3:Y:S01]  /*11040*/  LDS.128 R16, [R58+0x80] ;  /* 0x000080003a107984 */ /* 0x018ee20000000c00 */
[----:B------:R-:W-:-:S02]  /*11050*/  IADD3 R56, R3, 0x40, RZ ;  /* 0x0000004003387810 */ /* 0x000fc40007ffe0ff */
[C---:B------:R-:W-:Y:S01]  /*11060*/  IADD3 R14, R3.reuse, 0x80, RZ ;  /* 0x00000080030e7810 */ /* 0x040fe20007ffe0ff */
[----:B--2---:R-:W2:Y:S01]  /*11070*/  LDS.128 R8, [R58+0x4080] ;  /* 0x004080003a087984 */ /* 0x004ea20000000c00 */
[----:B------:R-:W-:Y:S02]  /*11080*/  ISETP.GE.AND P1, PT, R56, c[0x0][0x3c8], PT ;  /* 0x0000f20038007a0c */ /* 0x000fe40003f26270 */
[----:B------:R-:W-:Y:S01]  /*11090*/  ISETP.GE.AND P0, PT, R14, c[0x0][0x3c8], PT ;  /* 0x0000f2000e007a0c */ /* 0x000fe20003f06270 */
[----:B------:R4:W5:Y:S01]  /*110a0*/  LDS.128 R4, [R58+0x8080] ;  /* 0x008080003a047984 */ /* 0x0009620000000c00 */
[----:B------:R-:W-:-:S09]  /*110b0*/  ISETP.GE.AND P2, PT, R3, c[0x0][0x3c8], PT ;  /* 0x0000f20003007a0c */ /* 0x000fd20003f46270 */
[----:B------:R-:W-:Y:S02]  /*110c0*/  @!P1 SHF.R.S32.HI R15, RZ, 0x1f, R56 ;  /* 0x0000001fff0f9819 */ /* 0x000fe40000011438 */
[----:B------:R-:W-:Y:S02]  /*110d0*/  @!P0 SHF.R.S32.HI R13, RZ, 0x1f, R14 ;  /* 0x0000001fff0d8819 */ /* 0x000fe4000001140e */
[----:B------:R-:W-:Y:S02]  /*110e0*/  @!P1 LEA.HI R15, R15, R56, RZ, 0x3 ;  /* 0x000000380f0f9211 */ /* 0x000fe400078f18ff */
[----:B------:R-:W-:Y:S02]  /*110f0*/  @!P0 LEA.HI R13, R13, R14, RZ, 0x3 ;  /* 0x0000000e0d0d8211 */ /* 0x000fe400078f18ff */
[----:B------:R-:W-:Y:S02]  /*11100*/  @!P1 LOP3.LUT R15, R15, 0xfffffff8, RZ, 0xc0, !PT ;  /* 0xfffffff80f0f9812 */ /* 0x000fe400078ec0ff */
[----:B------:R-:W-:Y:S01]  /*11110*/  @!P0 LOP3.LUT R13, R13, 0xfffffff8, RZ, 0xc0, !PT ;  /* 0xfffffff80d0d8812 */ /* 0x000fe200078ec0ff */
[----:B----4-:R-:W-:-:S04]  /*11120*/  @!P2 IMAD.WIDE R58, R3, 0x2, R60 ;  /* 0x00000002033aa825 */ /* 0x010fc800078e023c */
[----:B------:R-:W-:-:S04]  /*11130*/  @!P1 IMAD.WIDE R14, R15, 0x2, R60 ;  /* 0x000000020f0e9825 */ /* 0x000fc800078e023c */
[----:B------:R-:W-:Y:S01]  /*11140*/  @!P0 IMAD.WIDE R60, R13, 0x2, R60 ;  /* 0x000000020d3c8825 */ /* 0x000fe200078e023c */
[----:B---3--:R3:W-:Y:S04]  /*11150*/  @!P2 ST.E.128 [R58.64], R16 ;  /* 0x000000103a00a985 */ /* 0x0087e8000c101d16 */
[----:B--2---:R3:W-:Y:S04]  /*11160*/  @!P1 ST.E.128 [R14.64], R8 ;  /* 0x000000080e009985 */ /* 0x0047e8000c101d16 */
[----:B-----5:R3:W-:Y:S02]  /*11170*/  @!P0 ST.E.128 [R60.64], R4 ;  /* 0x000000043c008985 */ /* 0x0207e4000c101d16 */
.L_x_212:
[----:B---34-:R-:W-:Y:S05]  /*11180*/  BSYNC B0 ;  /* 0x0000000000007941 */ /* 0x018fea0003800000 */
.L_x_211:
[----:B------:R-:W-:Y:S01]  /*11190*/  IADD3 R5, R57, 0x20, RZ ;  /* 0x0000002039057810 */ /* 0x000fe20007ffe0ff */
[----:B------:R3:W4:Y:S01]  /*111a0*/  SHFL.IDX PT, R9, R2, 0x1, 0x181f ;  /* 0x00381f0002097f89 */ /* 0x00072200000e0000 */
[----:B------:R-:W-:Y:S02]  /*111b0*/  BSSY B0, `(.L_x_213) ;  /* 0x0000015000007945 */ /* 0x000fe40003800000 */
[----:B------:R-:W-:Y:S01]  /*111c0*/  ISETP.GE.AND P0, PT, R5, R12, PT ;  /* 0x0000000c0500720c */ /* 0x000fe20003f06270 */
[----:B--2---:R3:W2:-:S12]  /*111d0*/  SHFL.IDX PT, R8, R0, 0x1, 0x181f ;  /* 0x00381f0000087f89 */ /* 0x00469800000e0000 */
        /* <DEDUP_REMOVED lines=13> */
[----:B-1----:R1:W-:Y:S02]  /*112b0*/  @!P2 ST.E.128 [R10.64], R52 ;  /* 0x000000340a00a985 */ /* 0x0023e4000c101d16 */
[----:B------:R-:W-:-:S04]  /*112c0*/  @!P1 IMAD.WIDE R6, R6, 0x2, R8 ;  /* 0x0000000206069825 */ /* 0x000fc800078e0208 */
[----:B------:R-:W-:Y:S01]  /*112d0*/  @!P0 IMAD.WIDE R4, R4, 0x2, R8 ;  /* 0x0000000204048825 */ /* 0x000fe200078e0208 */
[----:B------:R1:W-:Y:S04]  /*112e0*/  @!P1 ST.E.128 [R6.64], R40 ;  /* 0x0000002806009985 */ /* 0x0003e8000c101d16 */
[----:B------:R1:W-:Y:S02]  /*112f0*/  @!P0 ST.E.128 [R4.64], R28 ;  /* 0x0000001c04008985 */ /* 0x0003e4000c101d16 */
.L_x_214:
[----:B------:R-:W-:Y:S05]  /*11300*/  BSYNC B0 ;  /* 0x0000000000007941 */ /* 0x000fea0003800000 */
.L_x_213:
[----:B-1----:R-:W-:Y:S01]  /*11310*/  IADD3 R5, R57, 0x40, RZ ;  /* 0x0000004039057810 */ /* 0x002fe20007ffe0ff */
[----:B----4-:R1:W4:Y:S01]  /*11320*/  SHFL.IDX PT, R9, R2, 0x2, 0x181f ;  /* 0x00581f0002097f89 */ /* 0x01032200000e0000 */
        /* <DEDUP_REMOVED lines=21> */
.L_x_216:
[----:B------:R-:W-:Y:S05]  /*11480*/  BSYNC B0 ;  /* 0x0000000000007941 */ /* 0x000fea0003800000 */
.L_x_215:
[----:B------:R-:W-:Y:S01]  /*11490*/  IADD3 R57, R57, 0x60, RZ ;  /* 0x0000006039397810 */ /* 0x000fe20007ffe0ff */
[----:B--2---:R2:W1:Y:S03]  /*114a0*/  SHFL.IDX PT, R7, R2, 0x3, 0x181f ;  /* 0x00781f0002077f89 */ /* 0x00446600000e0000 */
[----:B------:R-:W-:Y:S01]  /*114b0*/  ISETP.GE.AND P0, PT, R57, R12, PT ;  /* 0x0000000c3900720c */ /* 0x000fe20003f06270 */
[----:B------:R2:W3:-:S12]  /*114c0*/  SHFL.IDX PT, R6, R0, 0x3, 0x181f ;  /* 0x00781f0000067f89 */ /* 0x0004d800000e0000 */
[----:B------:R-:W-:Y:S05]  /*114d0*/  @P0 EXIT ;  /* 0x000000000000094d */ /* 0x000fea0003800000 */
[C---:B------:R-:W-:Y:S02]  /*114e0*/  IADD3 R5, R3.reuse, 0x40, RZ ;  /* 0x0000004003057810 */ /* 0x040fe40007ffe0ff */
[----:B------:R-:W-:Y:S02]  /*114f0*/  ISETP.GE.AND P1, PT, R3, c[0x0][0x3c8], PT ;  /* 0x0000f20003007a0c */ /* 0x000fe40003f26270 */
[----:B------:R-:W-:-:S13]  /*11500*/  ISETP.GE.AND P0, PT, R5, c[0x0][0x3c8], PT ;  /* 0x0000f20005007a0c */ /* 0x000fda0003f06270 */
[----:B-123--:R-:W-:-:S04]  /*11510*/  @!P0 SHF.R.S32.HI R0, RZ, 0x1f, R5 ;  /* 0x0000001fff008819 */ /* 0x00efc80000011405 */
[----:B------:R-:W-:Y:S01]  /*11520*/  @!P0 LEA.HI R0, R0, R5, RZ, 0x3 ;  /* 0x0000000500008211 */ /* 0x000fe200078f18ff */
[C-C-:B------:R-:W-:Y:S01]  /*11530*/  @!P1 IMAD.WIDE R4, R3.reuse, 0x2, R6.reuse ;  /* 0x0000000203049825 */ /* 0x140fe200078e0206 */
[----:B------:R-:W-:Y:S02]  /*11540*/  IADD3 R3, R3, 0x80, RZ ;  /* 0x0000008003037810 */ /* 0x000fe40007ffe0ff */
[----:B------:R-:W-:Y:S02]  /*11550*/  @!P0 LOP3.LUT R0, R0, 0xfffffff8, RZ, 0xc0, !PT ;  /* 0xfffffff800008812 */ /* 0x000fe400078ec0ff */
[----:B------:R1:W-:Y:S03]  /*11560*/  @!P1 ST.E.128 [R4.64], R44 ;  /* 0x0000002c04009985 */ /* 0x0003e6000c101d16 */
[----:B----4-:R-:W-:-:S05]  /*11570*/  @!P0 IMAD.WIDE R8, R0, 0x2, R6 ;  /* 0x0000000200088825 */ /* 0x010fca00078e0206 */
        /* <DEDUP_REMOVED lines=9> */
.L_x_210:
[----:B------:R-:W3:Y:S01]  /*11610*/  S2R R7, SR_TID.X ;  /* 0x0000000000077919 */ /* 0x000ee20000002100 */
[----:B------:R-:W-:Y:S03]  /*11620*/  BSSY B0, `(.L_x_217) ;  /* 0x0000029000007945 */ /* 0x000fe60003800000 */
[----:B------:R-:W4:Y:S01]  /*11630*/  S2R R8, SR_CTAID.Z ;  /* 0x0000000000087919 */ /* 0x000f220000002700 */
[----:B---3--:R-:W-:Y:S02]  /*11640*/  ISETP.GT.AND P0, PT, R7, 0x7f, PT ;  /* 0x0000007f0700780c */ /* 0x008fe40003f04270 */
[----:B----4-:R-:W-:-:S11]  /*11650*/  SHF.R.S32.HI R11, RZ, 0x1f, R8 ;  /* 0x0000001fff0b7819 */ /* 0x010fd60000011408 */
[----:B------:R-:W-:Y:S05]  /*11660*/  @P0 BRA `(.L_x_218) ;  /* 0x0000024000000947 */ /* 0x000fea0003800000 */
[----:B------:R-:W3:Y:S01]  /*11670*/  S2R R4, SR_CTAID.X ;  /* 0x0000000000047919 */ /* 0x000ee20000002500 */
[----:B-1----:R-:W-:-:S05]  /*11680*/  MOV R2, c[0x0][0x4e8] ;  /* 0x00013a0000027a02 */ /* 0x002fca0000000f00 */
[----:B------:R-:W-:Y:S01]  /*11690*/  IMAD R0, R2, c[0x0][0x388], RZ ;  /* 0x0000e20002007a24 */ /* 0x000fe200078e02ff */
[----:B---3--:R-:W-:-:S04]  /*116a0*/  LEA R9, R4, R7, 0x7 ;  /* 0x0000000704097211 */ /* 0x008fc800078e38ff */
[----:B------:R-:W-:-:S13]  /*116b0*/  ISETP.GE.AND P0, PT, R9, R0, PT ;  /* 0x000000000900720c */ /* 0x000fda0003f06270 */
[----:B------:R-:W-:Y:S05]  /*116c0*/  @P0 BRA `(.L_x_218) ;  /* 0x000001e000000947 */ /* 0x000fea0003800000 */
[----:B------:R-:W-:Y:S01]  /*116d0*/  ISETP.NE.AND P0, PT, R2, 0x1, PT ;  /* 0x000000010200780c */ /* 0x000fe20003f05270 */
[----:B------:R-:W-:Y:S01]  /*116e0*/  ULDC.64 UR4, c[0x0][0x490] ;  /* 0x0001240000047ab9 */ /* 0x000fe20000000a00 */
[----:B------:R-:W-:Y:S01]  /*116f0*/  IMAD.MOV.U32 R5, RZ, RZ, R9 ;  /* 0x000000ffff057224 */ /* 0x000fe200078e0009 */
[----:B------:R-:W-:Y:S02]  /*11700*/  UIMAD UR7, UR6, UR4, URZ ;  /* 0x00000004060772a4 */ /* 0x000fe4000f8e023f */
[----:B------:R-:W-:Y:S02]  /*11710*/  UIMAD.WIDE.U32 UR8, UR11, UR4, URZ ;  /* 0x000000040b0872a5 */ /* 0x000fe4000f8e003f */
[----:B------:R-:W-:-:S04]  /*11720*/  UIMAD UR4, UR11, UR5, UR7 ;  /* 0x000000050b0472a4 */ /* 0x000fc8000f8e0207 */
[----:B------:R-:W-:Y:S01]  /*11730*/  UIADD3 UR4, UR9, UR4, URZ ;  /* 0x0000000409047290 */ /* 0x000fe2000fffe03f */
[----:B------:R-:W-:Y:S01]  /*11740*/  MOV R2, UR8 ;  /* 0x0000000800027c02 */ /* 0x000fe20008000f00 */
[----:B------:R-:W-:-:S04]  /*11750*/  @P0 IMAD.HI.U32 R0, R9, c[0x0][0x4ec], RZ ;  /* 0x00013b0009000a27 */ /* 0x000fc800078e00ff */
[----:B------:R-:W-:Y:S01]  /*11760*/  MOV R13, UR4 ;  /* 0x00000004000d7c02 */ /* 0x000fe20008000f00 */
[----:B------:R-:W-:Y:S01]  /*11770*/  IMAD.MOV.U32 R12, RZ, RZ, R2 ;  /* 0x000000ffff0c7224 */ /* 0x000fe200078e0002 */
[----:B------:R-:W-:Y:S01]  /*11780*/  @P0 SHF.R.U32.HI R5, RZ, c[0x0][0x4f0], R0 ;  /* 0x00013c00ff050a19 */ /* 0x000fe20000011600 */
[----:B------:R-:W-:Y:S02]  /*11790*/  IMAD.U32 R3, RZ, RZ, UR9 ;  /* 0x00000009ff037e24 */ /* 0x000fe4000f8e00ff */
[----:B------:R-:W-:Y:S02]  /*117a0*/  IMAD R3, R11, c[0x0][0x498], RZ ;  /* 0x000126000b037a24 */ /* 0x000fe400078e02ff */
[----:B------:R-:W-:Y:S02]  /*117b0*/  IMAD.MOV R4, RZ, RZ, -R5 ;  /* 0x000000ffff047224 */ /* 0x000fe400078e0a05 */
[----:B------:R-:W-:-:S04]  /*117c0*/  IMAD.WIDE.U32 R12, R8, c[0x0][0x498], R12 ;  /* 0x00012600080c7a25 */ /* 0x000fc800078e000c */
[----:B------:R-:W-:Y:S01]  /*117d0*/  IMAD R4, R4, c[0x0][0x4e8], R9 ;  /* 0x00013a0004047a24 */ /* 0x000fe200078e0209 */
[----:B------:R-:W-:Y:S01]  /*117e0*/  IADD3 R12, P0, R5, R12, RZ ;  /* 0x0000000c050c7210 */ /* 0x000fe20007f1e0ff */
[----:B------:R-:W-:Y:S01]  /*117f0*/  IMAD R0, R8, c[0x0][0x49c], R3 ;  /* 0x0001270008007a24 */ /* 0x000fe200078e0203 */
[----:B------:R-:W-:Y:S02]  /*11800*/  SHF.R.S32.HI R3, RZ, 0x1f, R5 ;  /* 0x0000001fff037819 */ /* 0x000fe40000011405 */
[----:B------:R-:W-:Y:S02]  /*11810*/  SHF.R.S32.HI R2, RZ, 0x1f, R4 ;  /* 0x0000001fff027819 */ /* 0x000fe40000011404 */
[----:B------:R-:W-:-:S03]  /*11820*/  IADD3.X R13, R3, R13, R0, P0, !PT ;  /* 0x0000000d030d7210 */ /* 0x000fc600007fe400 */
[----:B------:R-:W-:Y:S02]  /*11830*/  IMAD R5, R2, c[0x0][0x488], RZ ;  /* 0x0001220002057a24 */ /* 0x000fe400078e02ff */
[----:B------:R-:W-:-:S04]  /*11840*/  IMAD.WIDE.U32 R12, R4, c[0x0][0x488], R12 ;  /* 0x00012200040c7a25 */ /* 0x000fc800078e000c */
[----:B------:R-:W-:Y:S01]  /*11850*/  IMAD R5, R4, c[0x0][0x48c], R5 ;  /* 0x0001230004057a24 */ /* 0x000fe200078e0205 */
[----:B------:R-:W-:-:S04]  /*11860*/  LEA R2, P0, R12, c[0x0][0x450], 0x2 ;  /* 0x000114000c027a11 */ /* 0x000fc800078010ff */
[----:B------:R-:W-:-:S04]  /*11870*/  IADD3 R5, R13, R5, RZ ;  /* 0x000000050d057210 */ /* 0x000fc80007ffe0ff */
[----:B------:R-:W-:Y:S02]  /*11880*/  LEA.HI.X R3, R12, c[0x0][0x454], R5, 0x2, P0 ;  /* 0x000115000c037a11 */ /* 0x000fe400000f1405 */
[----:B------:R-:W-:-:S05]  /*11890*/  MOV R5, 0xff800000 ;  /* 0xff80000000057802 */ /* 0x000fca0000000f00 */
[----:B------:R1:W-:Y:S02]  /*118a0*/  STG.E [R2.64], R5 ;  /* 0x0000000502007986 */ /* 0x0003e4000c101916 */
.L_x_218:
[----:B------:R-:W-:Y:S05]  /*118b0*/  BSYNC B0 ;  /* 0x0000000000007941 */ /* 0x000fea0003800000 */
.L_x_217:
[----:B-1----:R-:W1:Y:S01]  /*118c0*/  S2R R5, SR_CTAID.X ;  /* 0x0000000000057919 */ /* 0x002e620000002500 */
[----:B------:R-:W-:Y:S01]  /*118d0*/  SHF.R.S32.HI R4, RZ, 0x1f, R7 ;  /* 0x0000001fff047819 */ /* 0x000fe20000011407 */
[----:B------:R-:W-:Y:S01]  /*118e0*/  IMAD.MOV.U32 R3, RZ, RZ, c[0x0][0x4e8] ;  /* 0x00013a00ff037624 */ /* 0x000fe200078e00ff */
[----:B------:R-:W-:Y:S01]  /*118f0*/  ULDC.64 UR4, c[0x0][0x3e8] ;  /* 0x0000fa0000047ab9 */ /* 0x000fe20000000a00 */
[----:B------:R-:W-:Y:S01]  /*11900*/  IMAD R11, R11, c[0x0][0x3f0], RZ ;  /* 0x0000fc000b0b7a24 */ /* 0x000fe200078e02ff */
[----:B------:R-:W-:Y:S01]  /*11910*/  LEA.HI R4, R4, R7, RZ, 0x3 ;  /* 0x0000000704047211 */ /* 0x000fe200078f18ff */
[----:B------:R-:W-:Y:S01]  /*11920*/  UIMAD UR6, UR6, UR4, URZ ;  /* 0x00000004060672a4 */ /* 0x000fe2000f8e023f */
[C---:B------:R-:W-:Y:S01]  /*11930*/  ISETP.NE.AND P0, PT, R3.reuse, 0x1, PT ;  /* 0x000000010300780c */ /* 0x040fe20003f05270 */
[----:B------:R-:W-:Y:S01]  /*11940*/  UIMAD.WIDE.U32 UR8, UR11, UR4, URZ ;  /* 0x000000040b0872a5 */ /* 0x000fe2000f8e003f */
[----:B------:R-:W-:Y:S01]  /*11950*/  LOP3.LUT R0, R4, 0xfffffff8, RZ, 0xc0, !PT ;  /* 0xfffffff804007812 */ /* 0x000fe200078ec0ff */
[----:B------:R-:W-:Y:S01]  /*11960*/  UIMAD UR4, UR11, UR5, UR6 ;  /* 0x000000050b0472a4 */ /* 0x000fe2000f8e0206 */
[----:B------:R-:W-:Y:S01]  /*11970*/  SHF.R.S32.HI R4, RZ, 0x3, R4 ;  /* 0x00000003ff047819 */ /* 0x000fe20000011404 */
[----:B------:R-:W-:Y:S01]  /*11980*/  IMAD R3, R3, c[0x0][0x388], RZ ;  /* 0x0000e20003037a24 */ /* 0x000fe200078e02ff */
[----:B------:R-:W-:Y:S01]  /*11990*/  BSSY B0, `(.L_x_219) ;  /* 0x0000033000007945 */ /* 0x000fe20003800000 */
[----:B------:R-:W-:Y:S01]  /*119a0*/  IMAD.IADD R7, R7, 0x1, -R0 ;  /* 0x0000000107077824 */ /* 0x000fe200078e0a00 */
[----:B------:R-:W-:Y:S01]  /*119b0*/  UIADD3 UR4, UR9, UR4, URZ ;  /* 0x0000000409047290 */ /* 0x000fe2000fffe03f */
[----:B------:R-:W-:Y:S01]  /*119c0*/  IMAD.U32 R13, RZ, RZ, UR9 ;  /* 0x00000009ff0d7e24 */ /* 0x000fe2000f8e00ff */
[----:B------:R-:W-:Y:S01]  /*119d0*/  MOV R12, UR8 ;  /* 0x00000008000c7c02 */ /* 0x000fe20008000f00 */
[----:B------:R-:W-:Y:S01]  /*119e0*/  IMAD R0, R8, c[0x0][0x3f4], R11 ;  /* 0x0000fd0008007a24 */ /* 0x000fe200078e020b */
[----:B------:R-:W-:-:S02]  /*119f0*/  LEA R6, R7, R4, 0x5 ;  /* 0x0000000407067211 */ /* 0x000fc400078e28ff */
[----:B------:R-:W-:Y:S02]  /*11a00*/  MOV R13, UR4 ;  /* 0x00000004000d7c02 */ /* 0x000fe40008000f00 */
[----:B------:R-:W-:Y:S01]  /*11a10*/  SHF.L.U32 R7, R7, 0x3, RZ ;  /* 0x0000000307077819 */ /* 0x000fe200000006ff */
[C---:B-1----:R-:W-:Y:S01]  /*11a20*/  IMAD R6, R5.reuse, 0x80, R6 ;  /* 0x0000008005067824 */ /* 0x042fe200078e0206 */
[----:B------:R-:W-:Y:S01]  /*11a30*/  LEA R4, R5, R4, 0x7 ;  /* 0x0000000405047211 */ /* 0x000fe200078e38ff */
[----:B------:R-:W-:Y:S01]  /*11a40*/  IMAD.WIDE.U32 R12, R8, c[0x0][0x3f0], R12 ;  /* 0x0000fc00080c7a25 */ /* 0x000fe200078e000c */
[----:B------:R-:W-:-:S03]  /*11a50*/  IADD3 R5, R7, 0x80, RZ ;  /* 0x0000008007057810 */ /* 0x000fc60007ffe0ff */
[----:B------:R-:W-:-:S04]  /*11a60*/  @P0 IMAD.HI.U32 R2, R6, c[0x0][0x4ec], RZ ;  /* 0x00013b0006020a27 */ /* 0x000fc800078e00ff */
[----:B------:R-:W-:Y:S01]  /*11a70*/  IMAD.MOV.U32 R9, RZ, RZ, R6 ;  /* 0x000000ffff097224 */ /* 0x000fe200078e0006 */
[----:B------:R-:W-:Y:S01]  /*11a80*/  @P0 SHF.R.U32.HI R9, RZ, c[0x0][0x4f0], R2 ;  /* 0x00013c00ff090a19 */ /* 0x000fe20000011602 */
[----:B------:R-:W-:-:S03]  /*11a90*/  IMAD.IADD R13, R13, 0x1, R0 ;  /* 0x000000010d0d7824 */ /* 0x000fc600078e0200 */
[----:B------:R-:W-:Y:S01]  /*11aa0*/  SHF.R.S32.HI R2, RZ, 0x1f, R9 ;  /* 0x0000001fff027819 */ /* 0x000fe20000011409 */
[C---:B------:R-:W-:Y:S01]  /*11ab0*/  IMAD.WIDE.U32 R12, R9.reuse, c[0x0][0x3e0], R12 ;  /* 0x0000f800090c7a25 */ /* 0x040fe200078e000c */
[----:B------:R-:W-:-:S03]  /*11ac0*/  IADD3 R11, -R9, RZ, RZ ;  /* 0x000000ff090b7210 */ /* 0x000fc60007ffe1ff */
[----:B------:R-:W-:Y:S02]  /*11ad0*/  IMAD R2, R2, c[0x0][0x3e0], RZ ;  /* 0x0000f80002027a24 */ /* 0x000fe400078e02ff */
[----:B------:R-:W-:Y:S01]  /*11ae0*/  IMAD R11, R11, c[0x0][0x4e8], R6 ;  /* 0x00013a000b0b7a24 */ /* 0x000fe200078e0206 */
[----:B------:R-:W-:Y:S01]  /*11af0*/  IADD3 R6, R7, 0x40, RZ ;  /* 0x0000004007067810 */ /* 0x000fe20007ffe0ff */
[----:B------:R-:W-:-:S03]  /*11b00*/  IMAD R9, R9, c[0x0][0x3e4], R2 ;  /* 0x0000f90009097a24 */ /* 0x000fc600078e0202 */
[----:B------:R-:W-:Y:S02]  /*11b10*/  SHF.R.S32.HI R0, RZ, 0x1f, R11 ;  /* 0x0000001fff007819 */ /* 0x000fe4000001140b */
[----:B------:R-:W-:-:S03]  /*11b20*/  IADD3 R13, R13, R9, RZ ;  /* 0x000000090d0d7210 */ /* 0x000fc60007ffe0ff */
[----:B------:R-:W-:Y:S02]  /*11b30*/  IMAD R0, R0, c[0x0][0x3d8], RZ ;  /* 0x0000f60000007a24 */ /* 0x000fe400078e02ff */
[----:B------:R-:W-:-:S04]  /*11b40*/  IMAD.WIDE.U32 R8, R11, c[0x0][0x3d8], R12 ;  /* 0x0000f6000b087a25 */ /* 0x000fc800078e000c */
[----:B------:R-:W-:-:S04]  /*11b50*/  IMAD R0, R11, c[0x0][0x3dc], R0 ;  /* 0x0000f7000b007a24 */ /* 0x000fc800078e0200 */
[----:B------:R-:W-:Y:S01]  /*11b60*/  IMAD.IADD R11, R9, 0x1, R0 ;  /* 0x00000001090b7824 */ /* 0x000fe200078e0200 */
[----:B------:R-:W-:-:S04]  /*11b70*/  LEA R9, P0, R8, c[0x0][0x380], 0x1 ;  /* 0x0000e00008097a11 */ /* 0x000fc800078008ff */
[----:B------:R-:W-:Y:S01]  /*11b80*/  LEA.HI.X R8, R8, c[0x0][0x384], R11, 0x1, P0 ;  /* 0x0000e10008087a11 */ /* 0x000fe200000f0c0b */
[----:B------:R1:W3:Y:S01]  /*11b90*/  SHFL.IDX PT, R10, R9, RZ, 0x181f ;  /* 0x00181fff090a7589 */ /* 0x0002e200000e0000 */
[----:B------:R-:W-:-:S03]  /*11ba0*/  ISETP.GE.AND P0, PT, R4, R3, PT ;  /* 0x000000030400720c */ /* 0x000fc60003f06270 */
[----:B------:R1:W4:Y:S10]  /*11bb0*/  SHFL.IDX PT, R11, R8, RZ, 0x181f ;  /* 0x00181fff080b7589 */ /* 0x00033400000e0000 */
[----:B------:R-:W-:Y:S05]  /*11bc0*/  @P0 BRA `(.L_x_220) ;  /* 0x000000f000000947 */ /* 0x000fea0003800000 */
[----:B------:R-:W-:Y:S02]  /*11bd0*/  ISETP.GE.AND P1, PT, R6, c[0x0][0x3c8], PT ;  /* 0x0000f20006007a0c */ /* 0x000fe40003f26270 */
[----:B------:R-:W-:-:S02]  /*11be0*/  ISETP.GE.AND P0, PT, R5, c[0x0][0x3c8], PT ;  /* 0x0000f20005007a0c */ /* 0x000fc40003f06270 */
        /* <DEDUP_REMOVED lines=13> */
.L_x_220:
[----:B------:R-:W-:Y:S05]  /*11cc0*/  BSYNC B0 ;  /* 0x0000000000007941 */ /* 0x000fea0003800000 */
.L_x_219:
[----:B------:R-:W-:Y:S01]  /*11cd0*/  IADD3 R0, R4, 0x20, RZ ;  /* 0x0000002004007810 */ /* 0x000fe20007ffe0ff */
[----:B---34-:R3:W4:Y:S01]  /*11ce0*/  SHFL.IDX PT, R11, R8, 0x1, 0x181f ;  /* 0x00381f00080b7f89 */ /* 0x01872200000e0000 */
[----:B------:R-:W-:Y:S02]  /*11cf0*/  BSSY B0, `(.L_x_221) ;  /* 0x0000013000007945 */ /* 0x000fe40003800000 */
[----:B------:R-:W-:Y:S01]  /*11d00*/  ISETP.GE.AND P0, PT, R0, R3, PT ;  /* 0x000000030000720c */ /* 0x000fe20003f06270 */
[----:B------:R3:W1:-:S12]  /*11d10*/  SHFL.IDX PT, R10, R9, 0x1, 0x181f ;  /* 0x00381f00090a7f89 */ /* 0x00065800000e0000 */
        /* <DEDUP_REMOVED lines=16> */
.L_x_222:
[----:B------:R-:W-:Y:S05]  /*11e20*/  BSYNC B0 ;  /* 0x0000000000007941 */ /* 0x000fea0003800000 */
.L_x_221:
[----:B------:R-:W-:Y:S01]  /*11e30*/  IADD3 R0, R4, 0x40, RZ ;  /* 0x0000004004007810 */ /* 0x000fe20007ffe0ff */
[----:B-1--4-:R1:W4:Y:S01]  /*11e40*/  SHFL.IDX PT, R11, R8, 0x2, 0x181f ;  /* 0x00581f00080b7f89 */ /* 0x01232200000e0000 */
[----:B------:R-:W-:Y:S02]  /*11e50*/  BSSY B0, `(.L_x_223) ;  /* 0x0000013000007945 */ /* 0x000fe40003800000 */
[----:B------:R-:W-:Y:S01]  /*11e60*/  ISETP.GE.AND P0, PT, R0, R3, PT ;  /* 0x000000030000720c */ /* 0x000fe20003f06270 */
[----:B------:R1:W3:-:S12]  /*11e70*/  SHFL.IDX PT, R10, R9, 0x2, 0x181f ;  /* 0x00581f00090a7f89 */ /* 0x0002d800000e0000 */
        /* <DEDUP_REMOVED lines=16> */
.L_x_224:
[----:B------:R-:W-:Y:S05]  /*11f80*/  BSYNC B0 ;  /* 0x0000000000007941 */ /* 0x000fea0003800000 */
.L_x_223:
[----:B------:R-:W-:Y:S01]  /*11f90*/  IADD3 R4, R4, 0x60, RZ ;  /* 0x0000006004047810 */ /* 0x000fe20007ffe0ff */
[----:B---34-:R3:W4:Y:S03]  /*11fa0*/  SHFL.IDX PT, R11, R8, 0x3, 0x181f ;  /* 0x00781f00080b7f89 */ /* 0x01872600000e0000 */
[----:B------:R-:W-:Y:S01]  /*11fb0*/  ISETP.GE.AND P0, PT, R4, R3, PT ;  /* 0x000000030400720c */ /* 0x000fe20003f06270 */
[----:B------:R3:W1:-:S12]  /*11fc0*/  SHFL.IDX PT, R10, R9, 0x3, 0x181f ;  /* 0x00781f00090a7f89 */ /* 0x00065800000e0000 */
[----:B------:R-:W-:Y:S05]  /*11fd0*/  @P0 EXIT ;  /* 0x000000000000094d */ /* 0x000fea0003800000 */
[----:B------:R-:W-:Y:S02]  /*11fe0*/  ISETP.GE.AND P0, PT, R6, c[0x0][0x3c8], PT ;  /* 0x0000f20006007a0c */ /* 0x000fe40003f06270 */
[----:B------:R-:W-:-:S11]  /*11ff0*/  ISETP.GE.AND P1, PT, R7, c[0x0][0x3c8], PT ;  /* 0x0000f20007007a0c */ /* 0x000fd60003f26270 */
[----:B------:R-:W-:-:S04]  /*12000*/  @!P0 SHF.R.S32.HI R3, RZ, 0x1f, R6 ;  /* 0x0000001fff038819 */ /* 0x000fc80000011406 */
[----:B------:R-:W-:Y:S01]  /*12010*/  @!P0 LEA.HI R3, R3, R6, RZ, 0x3 ;  /* 0x0000000603038211 */ /* 0x000fe200078f18ff */
[----:B-1--4-:R-:W-:-:S03]  /*12020*/  @!P1 IMAD.WIDE R6, R7, 0x2, R10 ;  /* 0x0000000207069825 */ /* 0x012fc600078e020a */
        /* <DEDUP_REMOVED lines=8> */
[----:B-1----:R-:W-:-:S05]  /*120b0*/  LOP3.LUT R3, R0, 0xfffffff8, RZ, 0xc0, !PT ;  /* 0xfffffff800037812 */ /* 0x002fca00078ec0ff */
[----:B------:R-:W-:-:S05]  /*120c0*/  IMAD.WIDE R10, R3, 0x2, R10 ;  /* 0x00000002030a7825 */ /* 0x000fca00078e020a */
[----:B------:R-:W-:Y:S01]  /*120d0*/  ST.E.128 [R10.64], RZ ;  /* 0x000000ff0a007985 */ /* 0x000fe2000c101d16 */
[----:B------:R-:W-:Y:S05]  /*120e0*/  EXIT ;  /* 0x000000000000794d */ /* 0x000fea0003800000 */
.L_x_225:
        /* <DEDUP_REMOVED lines=9> */
.L_x_3397:


//--------------------- .text._ZN7cutlass13device_kernelIN5flash19enable_sm80_to_sm89INS1_16FlashAttnFwdSm80INS1_25CollectiveMainloopFwdSm80ILi8ELi1ELb0EN4cute5tupleIJNS5_1CILi128EEENS7_ILi64EEENS7_ILi192EEEEEELi192ENS_10bfloat16_tEfNS_4arch4Sm80ELb0ELb1ELb1ELb1ELb1ELb0ELb1ELb0EEENS1_21CollectiveEpilogueFwdINS6_IJS8_SA_S9_EEENS6_IJNS7_ILi1EEESI_SI_EEESC_SE_Li256ELb1ELb1ELb0ELb0EEENS1_19SingleTileSchedulerILb1ELb0ELb1ELi128EEEEEEEEEvNT_6ParamsE --------------------------
	.section	.text._ZN7cutlass13device_kernelIN5flash19enable_sm80_to_sm89INS1_16FlashAttnFwdSm80INS1_25CollectiveMainloopFwdSm80ILi8ELi1ELb0EN4cute5tupleIJNS5_1CILi128EEENS7_ILi64EEENS7_ILi192EEEEEELi192ENS_10bfloat16_tEfNS_4arch4Sm80ELb0ELb1ELb1ELb1ELb1ELb0ELb1ELb0EEENS1_21CollectiveEpilogueFwdINS6_IJS8_SA_S9_EEENS6_IJNS7_ILi1EEESI_SI_EEESC_SE_Li256ELb1ELb1ELb0ELb0EEENS1_19SingleTileSchedulerILb1ELb0ELb1ELi128EEEEEEEEEvNT_6ParamsE,"ax",@progbits
	.sectioninfo	@"SHI_REGISTERS=255"
	.align	128
.text._ZN7cutlass13device_kernelIN5flash19enable_sm80_to_sm89INS1_16FlashAttnFwdSm80INS1_25CollectiveMainloopFwdSm80ILi8ELi1ELb0EN4cute5tupleIJNS5_1CILi128EEENS7_ILi64EEENS7_ILi192EEEEEELi192ENS_10bfloat16_tEfNS_4arch4Sm80ELb0ELb1ELb1ELb1ELb1ELb0ELb1ELb0EEENS1_21CollectiveEpilogueFwdINS6_IJS8_SA_S9_EEENS6_IJNS7_ILi1EEESI_SI_EEESC_SE_Li256ELb1ELb1ELb0ELb0EEENS1_19SingleTileSchedulerILb1ELb0ELb1ELi128EEEEEEEEEvNT_6ParamsE:
        .type           _ZN7cutlass13device_kernelIN5flash19enable_sm80_to_sm89INS1_16FlashAttnFwdSm80INS1_25CollectiveMainloopFwdSm80ILi8ELi1ELb0EN4cute5tupleIJNS5_1CILi128EEENS7_ILi64EEENS7_ILi192EEEEEELi192ENS_10bfloat16_tEfNS_4arch4Sm80ELb0ELb1ELb1ELb1ELb1ELb0ELb1ELb0EEENS1_21CollectiveEpilogueFwdINS6_IJS8_SA_S9_EEENS6_IJNS7_ILi1EEESI_SI_EEESC_SE_Li256ELb1ELb1ELb0ELb0EEENS1_19SingleTileSchedulerILb1ELb0ELb1ELi128EEEEEEEEEvNT_6ParamsE,@function
        .size           _ZN7cutlass13device_kernelIN5flash19enable_sm80_to_sm89INS1_16FlashAttnFwdSm80INS1_25CollectiveMainloopFwdSm80ILi8ELi1ELb0EN4cute5tupleIJNS5_1CILi128EEENS7_ILi64EEENS7_ILi192EEEEEELi192ENS_10bfloat16_tEfNS_4arch4Sm80ELb0ELb1ELb1ELb1ELb1ELb0ELb1ELb0EEENS1_21CollectiveEpilogueFwdINS6_IJS8_SA_S9_EEENS6_IJNS7_ILi1EEESI_SI_EEESC_SE_Li256ELb1ELb1ELb0ELb0EEENS1_19SingleTileSchedulerILb1ELb0ELb1ELi128EEEEEEEEEvNT_6ParamsE,(.L_x_3398 - _ZN7cutlass13device_kernelIN5flash19enable_sm80_to_sm89INS1_16FlashAttnFwdSm80INS1_25CollectiveMainloopFwdSm80ILi8ELi1ELb0EN4cute5tupleIJNS5_1CILi128EEENS7_ILi64EEENS7_ILi192EEEEEELi192ENS_10bfloat16_tEfNS_4arch4Sm80ELb0ELb1ELb1ELb1ELb1ELb0ELb1ELb0EEENS1_21CollectiveEpilogueFwdINS6_IJS8_SA_S9_EEENS6_IJNS7_ILi1EEESI_SI_EEESC_SE_Li256ELb1ELb1ELb0ELb0EEENS1_19SingleTileSchedulerILb1ELb0ELb1ELi128EEEEEEEEEvNT_6ParamsE)
        .other          _ZN7cutlass13device_kernelIN5flash19enable_sm80_to_sm89INS1_16FlashAttnFwdSm80INS1_25CollectiveMainloopFwdSm80ILi8ELi1ELb0EN4cute5tupleIJNS5_1CILi128EEENS7_ILi64EEENS7_ILi192EEEEEELi192ENS_10bfloat16_tEfNS_4arch4Sm80ELb0ELb1ELb1ELb1ELb1ELb0ELb1ELb0EEENS1_21CollectiveEpilogueFwdINS6_IJS8_SA_S9_EEENS6_IJNS7_ILi1EEESI_SI_EEESC_SE_Li256ELb1ELb1ELb0ELb0EEENS1_19SingleTileSchedulerILb1ELb0ELb1ELi128EEEEEEEEEvNT_6ParamsE,@"STO_CUDA_ENTRY STV_DEFAULT"
_ZN7cutlass13device_kernelIN5flash19enable_sm80_to_sm89INS1_16FlashAttnFwdSm80INS1_25CollectiveMainloopFwdSm80ILi8ELi1ELb0EN4cute5tupleIJNS5_1CILi128EEENS7_ILi64EEENS7_ILi192EEEEEELi192ENS_10bfloat16_tEfNS_4arch4Sm80ELb0ELb1ELb1ELb1ELb1ELb0ELb1ELb0EEENS1_21CollectiveEpilogueFwdINS6_IJS8_SA_S9_EEENS6_IJNS7_ILi1EEESI_SI_EEESC_SE_Li256ELb1ELb1ELb0ELb0EEENS1_19SingleTileSchedulerILb1ELb0ELb1ELi128EEEEEEEEEvNT_6ParamsE:
        /* <DEDUP_REMOVED lines=11> */
[----:B------:R-:W-:Y:S05]  /*00b0*/  @!P0 BRA `(.L_x_226) ;  /* 0x000001c000008947 */ /* 0x000fea0003800000 */
[----:B---3--:R-:W-:-:S04]  /*00c0*/  ISETP.NE.U32.AND P0, PT, RZ, c[0x0][0x568], PT ;  /* 0x00015a00ff007a0c */ /* 0x008fc80003f05070 */
[----:B------:R-:W-:-:S13]  /*00d0*/  ISETP.NE.AND.EX P0, PT, RZ, c[0x0][0x56c], PT, P0 ;  /* 0x00015b00ff007a0c */ /* 0x000fda0003f05300 */
[----:B------:R-:W-:Y:S05]  /*00e0*/  @!P0 BRA `(.L_x_227) ;  /* 0x0000005000008947 */ /* 0x000fea0003800000 */
[----:B------:R-:W-:Y:S02]  /*00f0*/  MOV R2, UR4 ;  /* 0x0000000400027c02 */ /* 0x000fe40008000f00 */
[----:B------:R-:W-:-:S05]  /*0100*/  MOV R3, UR5 ;  /* 0x0000000500037c02 */ /* 0x000fca0008000f00 */
[----:B------:R-:W2:Y:S02]  /*0110*/  LDG.E R2, [R2.64] ;  /* 0x0000001402027981 */ /* 0x000ea4000c1e1900 */
[----:B--2---:R1:W2:Y:S02]  /*0120*/  R2UR UR5, R2 ;  /* 0x00000000020573c2 */ /* 0x0042a400000e0000 */
[----:B-12---:R-:W-:Y:S05]  /*0130*/  BRA `(.L_x_228) ;  /* 0x000000e000007947 */ /* 0x006fea0003800000 */
.L_x_227:
        /* <DEDUP_REMOVED lines=13> */
.L_x_229:
[----:B------:R-:W-:Y:S02]  /*0210*/  ULDC UR5, c[0x0][0x54c] ;  /* 0x0001530000057ab9 */ /* 0x000fe40000000800 */
.L_x_228:
[----:B------:R-:W-:Y:S02]  /*0220*/  ULDC UR4, c[0x0][0x548] ;  /* 0x0001520000047ab9 */ /* 0x000fe40000000800 */
[----:B------:R-:W-:-:S02]  /*0230*/  USHF.L.U32 UR26, UR27, 0x7, URZ ;  /* 0x000000071b1a7899 */ /* 0x000fc4000800063f */
[----:B------:R-:W-:-:S04]  /*0240*/  UIMAD UR4, UR5, UR4, URZ ;  /* 0x00000004050472a4 */ /* 0x000fc8000f8e023f */
[----:B------:R-:W-:-:S04]  /*0250*/  UISETP.GE.AND UP0, UPT, UR26, UR4, UPT ;  /* 0x000000041a00728c */ /* 0x000fc8000bf06270 */
[----:B------:R-:W-:Y:S01]  /*0260*/  USEL UR13, UR13, 0xffffffff, !UP0 ;  /* 0xffffffff0d0d7887 */ /* 0x000fe2000c000000 */
[----:B------:R-:W-:Y:S05]  /*0270*/  BRA `(.L_x_230) ;  /* 0x000001b000007947 */ /* 0x000fea0003800000 */
.L_x_226:
        /* <DEDUP_REMOVED lines=8> */
.L_x_231:
        /* <DEDUP_REMOVED lines=13> */
.L_x_233:
[----:B------:R-:W-:Y:S02]  /*03d0*/  ULDC UR5, c[0x0][0x54c] ;  /* 0x0001530000057ab9 */ /* 0x000fe40000000800 */
.L_x_232:
[----:B------:R-:W-:Y:S02]  /*03e0*/  ULDC UR4, c[0x0][0x548] ;  /* 0x0001520000047ab9 */ /* 0x000fe40000000800 */
[----:B------:R-:W-:-:S02]  /*03f0*/  USHF.L.U32 UR26, UR27, 0x7, URZ ;  /* 0x000000071b1a7899 */ /* 0x000fc4000800063f */
[----:B------:R-:W-:-:S04]  /*0400*/  UIMAD UR4, UR5, UR4, URZ ;  /* 0x00000004050472a4 */ /* 0x000fc8000f8e023f */
[----:B------:R-:W-:-:S04]  /*0410*/  UISETP.GE.AND UP0, UPT, UR26, UR4, UPT ;  /* 0x000000041a00728c */ /* 0x000fc8000bf06270 */
[----:B------:R-:W-:-:S06]  /*0420*/  USEL UR13, UR13, 0xffffffff, !UP0 ;  /* 0xffffffff0d0d7887 */ /* 0x000fcc000c000000 */
.L_x_230:
[----:B------:R-:W-:-:S13]  /*0430*/  ISETP.LE.AND P0, PT, RZ, UR13, PT ;  /* 0x0000000dff007c0c */ /* 0x000fda000bf03270 */
[----:B------:R-:W-:Y:S05]  /*0440*/  @!P0 EXIT ;  /* 0x000000000000894d */ /* 0x000fea0003800000 */
[----:B------:R-:W-:Y:S02]  /*0450*/  ULDC.64 UR8, c[0x0][0x370] ;  /* 0x0000dc0000087ab9 */ /* 0x000fe40000000a00 */
[----:B------:R-:W-:Y:S02]  /*0460*/  ULDC.64 UR4, c[0x0][0x360] ;  /* 0x0000d80000047ab9 */ /* 0x000fe40000000a00 */
[----:B------:R-:W-:Y:S02]  /*0470*/  UISETP.NE.U32.AND UP1, UPT, URZ, UR8, UPT ;  /* 0x000000083f00728c */ /* 0x000fe4000bf25070 */
[----:B------:R-:W-:Y:S02]  /*0480*/  UISETP.NE.U32.AND UP0, UPT, URZ, UR4, UPT ;  /* 0x000000043f00728c */ /* 0x000fe4000bf05070 */
[----:B------:R-:W-:Y:S02]  /*0490*/  ULDC.64 UR6, c[0x0][0x348] ;  /* 0x0000d20000067ab9 */ /* 0x000fe40000000a00 */
[----:B------:R-:W-:-:S02]  /*04a0*/  UISETP.NE.U32.AND UP3, UPT, URZ, UR6, UPT ;  /* 0x000000063f00728c */ /* 0x000fc4000bf65070 */
[----:B------:R-:W-:Y:S02]  /*04b0*/  UISETP.NE.AND.EX UP1, UPT, URZ, UR9, UPT, UP1 ;  /* 0x000000093f00728c */ /* 0x000fe4000bf25310 */
[----:B------:R-:W-:Y:S02]  /*04c0*/  UISETP.NE.AND.EX UP0, UPT, URZ, UR5, UPT, UP0 ;  /* 0x000000053f00728c */ /* 0x000fe4000bf05300 */
[----:B------:R-:W-:Y:S02]  /*04d0*/  UISETP.NE.AND.EX UP3, UPT, URZ, UR7, UPT, UP3 ;  /* 0x000000073f00728c */ /* 0x000fe4000bf65330 */
[----:B------:R-:W-:Y:S01]  /*04e0*/  ULDC.64 UR8, c[0x0][0x370] ;  /* 0x0000dc0000087ab9 */ /* 0x000fe20000000a00 */
[----:B------:R-:W-:Y:S01]  /*04f0*/  PLOP3.LUT P2, PT, PT, PT, UP1, 0x80, 0x0 ;  /* 0x000000000000781c */ /* 0x000fe20003f4f018 */
[----:B------:R-:W-:Y:S01]  /*0500*/  ULDC.64 UR6, c[0x0][0x348] ;  /* 0x0000d20000067ab9 */ /* 0x000fe20000000a00 */
[----:B------:R-:W-:Y:S01]  /*0510*/  PLOP3.LUT P0, PT, PT, PT, UP0, 0x80, 0x0 ;  /* 0x000000000000781c */ /* 0x000fe20003f0f008 */
[----:B------:R-:W-:Y:S01]  /*0520*/  ULDC.64 UR4, c[0x0][0x360] ;  /* 0x0000d80000047ab9 */ /* 0x000fe20000000a00 */
[----:B------:R-:W-:Y:S01]  /*0530*/  PLOP3.LUT P1, PT, PT, PT, UP3, 0x80, 0x0 ;  /* 0x000000000000781c */ /* 0x000fe20003f2f038 */
[----:B------:R-:W-:-:S02]  /*0540*/  @UP1 UIMAD.WIDE UR8, UR13, UR14, UR8 ;  /* 0x0000000e0d0812a5 */ /* 0x000fc4000f8e0208 */
[----:B------:R-:W-:Y:S02]  /*0550*/  @UP0 UIMAD.WIDE UR4, UR13, UR14, UR4 ;  /* 0x0000000e0d0402a5 */ /* 0x000fe4000f8e0204 */
[----:B------:R-:W-:Y:S02]  /*0560*/  UIMAD.WIDE UR6, UR13, UR14, UR6 ;  /* 0x0000000e0d0672a5 */ /* 0x000fe4000f8e0206 */
[----:B------:R-:W-:Y:S02]  /*0570*/  IMAD.U32 R8, RZ, RZ, UR8 ;  /* 0x00000008ff087e24 */ /* 0x000fe4000f8e00ff */
[----:B------:R-:W-:Y:S01]  /*0580*/  IMAD.U32 R9, RZ, RZ, UR9 ;  /* 0x00000009ff097e24 */ /* 0x000fe2000f8e00ff */
[----:B------:R-:W-:Y:S01]  /*0590*/  MOV R6, UR4 ;  /* 0x0000000400067c02 */ /* 0x000fe20008000f00 */
[----:B------:R-:W-:Y:S01]  /*05a0*/  IMAD.U32 R7, RZ, RZ, UR5 ;  /* 0x00000005ff077e24 */ /* 0x000fe2000f8e00ff */
[----:B------:R-:W-:Y:S01]  /*05b0*/  MOV R4, UR6 ;  /* 0x0000000600047c02 */ /* 0x000fe20008000f00 */
[----:B------:R-:W-:Y:S01]  /*05c0*/  IMAD.U32 R5, RZ, RZ, UR7 ;  /* 0x00000007ff057e24 */ /* 0x000fe2000f8e00ff */
[----:B------:R-:W2:Y:S04]  /*05d0*/  @P2 LDG.E R3, [R8.64] ;  /* 0x0000001408032981 */ /* 0x000ea8000c1e1900 */
[----:B------:R-:W3:Y:S04]  /*05e0*/  @P0 LDG.E R0, [R6.64] ;  /* 0x0000001406000981 */ /* 0x000ee8000c1e1900 */
[----:B------:R-:W4:Y:S01]  /*05f0*/  @P1 LDG.E R2, [R4.64] ;  /* 0x0000001404021981 */ /* 0x000f22000c1e1900 */
[----:B------:R-:W1:Y:S01]  /*0600*/  S2UR UR10, SR_CTAID.Y ;  /* 0x00000000000a79c3 */ /* 0x000e620000002600 */
[----:B------:R-:W-:-:S02]  /*0610*/  UMOV UR11, URZ ;  /* 0x0000003f000b7c82 */ /* 0x000fc40008000000 */
[----:B------:R-:W-:Y:S02]  /*0620*/  ULDC UR12, c[0x0][0x168] ;  /* 0x00005a00000c7ab9 */ /* 0x000fe40000000800 */
[----:B------:R-:W-:Y:S02]  /*0630*/  UMOV UR9, URZ ;  /* 0x0000003f00097c82 */ /* 0x000fe40008000000 */
[----:B------:R-:W-:Y:S02]  /*0640*/  ULDC UR4, c[0x0][0x2ac] ;  /* 0x0000ab0000047ab9 */ /* 0x000fe40000000800 */
[----:B------:R-:W-:Y:S02]  /*0650*/  ULDC UR8, c[0x0][0x1d0] ;  /* 0x0000740000087ab9 */ /* 0x000fe40000000800 */
[----:B------:R-:W-:Y:S02]  /*0660*/  UIMAD UR8, UR4, UR8, URZ ;  /* 0x00000008040872a4 */ /* 0x000fe4000f8e023f */
[----:B-1----:R-:W-:Y:S01]  /*0670*/  USHF.R.S32.HI UR18, URZ, 0x1f, UR10 ;  /* 0x0000001f3f127899 */ /* 0x002fe2000801140a */
[----:B--2---:R1:W2:Y:S08]  /*0680*/  @P2 R2UR UR11, R3 ;  /* 0x00000000030b23c2 */ /* 0x0042b000000e0000 */
[----:B---3--:R1:W3:Y:S08]  /*0690*/  @P0 R2UR UR12, R0 ;  /* 0x00000000000c03c2 */ /* 0x0082f000000e0000 */
[----:B----4-:R1:W4:Y:S02]  /*06a0*/  @P1 R2UR UR9, R2 ;  /* 0x00000000020913c2 */ /* 0x01032400000e0000 */
[----:B-1--4-:R-:W-:Y:S05]  /*06b0*/  @P0 BRA `(.L_x_234) ;  /* 0x0000006000000947 */ /* 0x012fea0003800000 */
[----:B------:R-:W-:Y:S05]  /*06c0*/  @!P1 BRA `(.L_x_234) ;  /* 0x0000005000009947 */ /* 0x000fea0003800000 */
[----:B------:R-:W4:Y:S04]  /*06d0*/  LDG.E R0, [R4.64] ;  /* 0x0000001404007981 */ /* 0x000f28000c1e1900 */
[----:B------:R-:W5:Y:S01]  /*06e0*/  LDG.E R2, [R4.64+0x4] ;  /* 0x0000041404027981 */ /* 0x000f62000c1e1900 */
[----:B---34-:R-:W1:Y:S08]  /*06f0*/  R2UR UR12, R0 ;  /* 0x00000000000c73c2 */ /* 0x018e7000000e0000 */
[----:B-----5:R-:W1:Y:S02]  /*0700*/  R2UR UR4, R2 ;  /* 0x00000000020473c2 */ /* 0x020e6400000e0000 */
[----:B-1----:R-:W-:-:S06]  /*0710*/  UIADD3 UR12, -UR12, UR4, URZ ;  /* 0x000000040c0c7290 */ /* 0x002fcc000fffe13f */
.L_x_234:
[----:B------:R-:W-:-:S04]  /*0720*/  ISETP.NE.U32.AND P0, PT, RZ, c[0x0][0x368], PT ;  /* 0x0000da00ff007a0c */ /* 0x000fc80003f05070 */
[----:B------:R-:W-:-:S13]  /*0730*/  ISETP.NE.AND.EX P0, PT, RZ, c[0x0][0x36c], PT, P0 ;  /* 0x0000db00ff007a0c */ /* 0x000fda0003f05300 */
[----:B------:R-:W-:Y:S05]  /*0740*/  @!P0 BRA `(.L_x_235) ;  /* 0x0000007000008947 */ /* 0x000fea0003800000 */
[----:B------:R-:W-:Y:S02]  /*0750*/  ULDC.64 UR4, c[0x0][0x368] ;  /* 0x0000da0000047ab9 */ /* 0x000fe40000000a00 */
[----:B------:R-:W-:-:S06]  /*0760*/  UIMAD.WIDE UR4, UR13, UR14, UR4 ;  /* 0x0000000e0d0472a5 */ /* 0x000fcc000f8e0204 */
[----:B------:R-:W-:Y:S02]  /*0770*/  MOV R2, UR4 ;  /* 0x0000000400027c02 */ /* 0x000fe40008000f00 */
[----:B------:R-:W-:-:S05]  /*0780*/  MOV R3, UR5 ;  /* 0x0000000500037c02 */ /* 0x000fca0008000f00 */
[----:B------:R-:W4:Y:S02]  /*0790*/  LDG.E R2, [R2.64] ;  /* 0x0000001402027981 */ /* 0x000f24000c1e1900 */
[----:B----4-:R1:W4:Y:S02]  /*07a0*/  R2UR UR8, R2 ;  /* 0x00000000020873c2 */ /* 0x01032400000e0000 */
[----:B-1--4-:R-:W-:Y:S05]  /*07b0*/  BRA `(.L_x_236) ;  /* 0x000000c000007947 */ /* 0x012fea0003800000 */
.L_x_235:
[----:B------:R-:W-:-:S04]  /*07c0*/  ISETP.NE.U32.AND P0, PT, RZ, c[0x0][0x350], PT ;  /* 0x0000d400ff007a0c */ /* 0x000fc80003f05070 */
[----:B------:R-:W-:-:S13]  /*07d0*/  ISETP.NE.AND.EX P0, PT, RZ, c[0x0][0x354], PT, P0 ;  /* 0x0000d500ff007a0c */ /* 0x000fda0003f05300 */
[----:B------:R-:W-:Y:S05]  /*07e0*/  @!P0 BRA `(.L_x_236) ;  /* 0x0000009000008947 */ /* 0x000fea0003800000 */
[----:B------:R-:W-:Y:S02]  /*07f0*/  ULDC.64 UR4, c[0x0][0x350] ;  /* 0x0000d40000047ab9 */ /* 0x000fe40000000a00 */
[----:B------:R-:W-:-:S06]  /*0800*/  UIMAD.WIDE UR4, UR13, UR14, UR4 ;  /* 0x0000000e0d0472a5 */ /* 0x000fcc000f8e0204 */
[----:B------:R-:W-:Y:S02]  /*0810*/  MOV R4, UR4 ;  /* 0x0000000400047c02 */ /* 0x000fe40008000f00 */
[----:B------:R-:W-:-:S05]  /*0820*/  MOV R5, UR5 ;  /* 0x0000000500057c02 */ /* 0x000fca0008000f00 */
[----:B------:R-:W4:Y:S04]  /*0830*/  LDG.E R2, [R4.64] ;  /* 0x0000001404027981 */ /* 0x000f28000c1e1900 */
[----:B------:R-:W5:Y:S01]  /*0840*/  LDG.E R0, [R4.64+0x4] ;  /* 0x0000041404007981 */ /* 0x000f62000c1e1900 */
[----:B----4-:R-:W1:Y:S08]  /*0850*/  R2UR UR4, R2 ;  /* 0x00000000020473c2 */ /* 0x010e7000000e0000 */
[----:B-----5:R-:W1:Y:S02]  /*0860*/  R2UR UR8, R0 ;  /* 0x00000000000873c2 */ /* 0x020e6400000e0000 */
[----:B-1----:R-:W-:-:S06]  /*0870*/  UIADD3 UR8, -UR4, UR8, URZ ;  /* 0x0000000804087290 */ /* 0x002fcc000fffe13f */
.L_x_236:
[----:B------:R-:W-:Y:S02]  /*0880*/  ULDC UR4, c[0x0][0x2c4] ;  /* 0x0000b10000047ab9 */ /* 0x000fe40000000800 */
[----:B------:R-:W-:-:S02]  /*0890*/  UISETP.NE.AND UP2, UPT, UR4, 0x1, UPT ;  /* 0x000000010400788c */ /* 0x000fc4000bf45270 */
[----:B------:R-:W-:Y:S02]  /*08a0*/  ULDC.64 UR6, c[0x0][0x2c8] ;  /* 0x0000b20000067ab9 */ /* 0x000fe40000000a00 */
[----:B------:R-:W-:Y:S02]  /*08b0*/  ULDC.64 UR4, c[0x0][0x328] ;  /* 0x0000ca0000047ab9 */ /* 0x000fe40000000a00 */
[----:B------:R-:W-:Y:S02]  /*08c0*/  UISETP.GE.AND UP1, UPT, UR5, 0x1, UPT ;  /* 0x000000010500788c */ /* 0x000fe4000bf26270 */
[----:B--2---:R-:W-:Y:S02]  /*08d0*/  UIADD3 UR8, -UR11, UR8, URZ ;  /* 0x000000080b087290 */ /* 0x004fe4000fffe13f */
[----:B------:R-:W-:Y:S02]  /*08e0*/  UIADD3 UR15, UR26, 0x7f, URZ ;  /* 0x0000007f1a0f7890 */ /* 0x000fe4000fffe03f */
[----:B------:R-:W-:Y:S01]  /*08f0*/  @UP2 UIADD3 UR16, UR26, 0x7f, URZ ;  /* 0x0000007f1a102890 */ /* 0x000fe2000fffe03f */
[----:B------:R-:W-:-:S03]  /*0900*/  PLOP3.LUT P0, PT, PT, PT, UP1, 0x40, 0x0 ;  /* 0x000000000000781c */ /* 0x000fc60003f0e818 */
[----:B------:R-:W-:Y:S02]  /*0910*/  UIMAD.WIDE.U32 UR16, UR16, UR6, URZ ;  /* 0x00000006101072a5 */ /* 0x000fe4000f8e003f */
[----:B---3--:R-:W-:Y:S02]  /*0920*/  UIADD3 UR6, UR8, 0x1, -UR12 ;  /* 0x0000000108067890 */ /* 0x008fe4000fffe80c */
[----:B------:R-:W-:-:S04]  /*0930*/  @UP2 USHF.R.U32.HI UR15, URZ, UR7, UR17 ;  /* 0x000000073f0f2299 */ /* 0x000fc80008011611 */
[----:B------:R-:W-:-:S04]  /*0940*/  UIADD3 UR6, UR6, UR15, URZ ;  /* 0x0000000f06067290 */ /* 0x000fc8000fffe03f */
[----:B------:R-:W-:Y:S01]  /*0950*/  UIADD3 UR4, UR6, UR4, URZ ;  /* 0x0000000406047290 */ /* 0x000fe2000fffe03f */
[----:B------:R-:W-:Y:S05]  /*0960*/  @P0 BRA `(.L_x_237) ;  /* 0x0000012000000947 */ /* 0x000fea0003800000 */
[----:B------:R-:W-:Y:S01]  /*0970*/  ISETP.LT.AND P0, PT, RZ, UR6, PT ;  /* 0x00000006ff007c0c */ /* 0x000fe2000bf01270 */
[----:B------:R-:W-:-:S12]  /*0980*/  UIADD3 UR15, UR6, -0x1, URZ ;  /* 0xffffffff060f7890 */ /* 0x000fd8000fffe03f */
[----:B------:R-:W-:Y:S05]  /*0990*/  @P0 BRA `(.L_x_238) ;  /* 0x0000007000000947 */ /* 0x000fea0003800000 */
[----:B------:R-:W-:Y:S02]  /*09a0*/  UISETP.NE.AND UP0, UPT, UR5, 0x1, UPT ;  /* 0x000000010500788c */ /* 0x000fe4000bf05270 */
[----:B------:R-:W-:-:S03]  /*09b0*/  UIADD3 UR15, -UR6, URZ, URZ ;  /* 0x0000003f060f7290 */ /* 0x000fc6000fffe13f */
[----:B------:R-:W-:Y:S02]  /*09c0*/  ULDC.64 UR6, c[0x0][0x330] ;  /* 0x0000cc0000067ab9 */ /* 0x000fe40000000a00 */
[----:B------:R-:W-:-:S04]  /*09d0*/  UIMAD.WIDE.U32 UR16, UR15, UR6, URZ ;  /* 0x000000060f1072a5 */ /* 0x000fc8000f8e003f */
[----:B------:R-:W-:-:S04]  /*09e0*/  @UP0 USHF.R.U32.HI UR15, URZ, UR7, UR17 ;  /* 0x000000073f0f0299 */ /* 0x000fc80008011611 */
[----:B------:R-:W-:Y:S01]  /*09f0*/  ULOP3.LUT UR15, URZ, UR15, URZ, 0x33, !UPT ;  /* 0x0000000f3f0f7292 */ /* 0x000fe2000f8e333f */
[----:B------:R-:W-:Y:S05]  /*0a00*/  BRA `(.L_x_239) ;  /* 0x0000004000007947 */ /* 0x000fea0003800000 */
.L_x_238:
[----:B------:R-:W-:Y:S02]  /*0a10*/  UISETP.NE.AND UP0, UPT, UR5, 0x1, UPT ;  /* 0x000000010500788c */ /* 0x000fe4000bf05270 */
[----:B------:R-:W-:Y:S02]  /*0a20*/  ULDC.64 UR6, c[0x0][0x330] ;  /* 0x0000cc0000067ab9 */ /* 0x000fe40000000a00 */
[----:B------:R-:W-:-:S07]  /*0a30*/  UIMAD.WIDE.U32 UR16, UR15, UR6, URZ ;  /* 0x000000060f1072a5 */ /* 0x000fce000f8e003f */
[----:B------:R-:W-:Y:S02]  /*0a40*/  @UP0 USHF.R.U32.HI UR15, URZ, UR7, UR17 ;  /* 0x000000073f0f0299 */ /* 0x000fe40008011611 */
.L_x_239:
[----:B------:R-:W-:Y:S02]  /*0a50*/  ULDC UR6, c[0x0][0x32c] ;  /* 0x0000cb0000067ab9 */ /* 0x000fe40000000800 */
[----:B------:R-:W-:-:S04]  /*0a60*/  UIMAD UR6, UR15, UR5, UR6 ;  /* 0x000000050f0672a4 */ /* 0x000fc8000f8e0206 */
[----:B------:R-:W-:-:S04]  /*0a70*/  UISETP.LT.AND UP0, UPT, UR4, UR6, UPT ;  /* 0x000000060400728c */ /* 0x000fc8000bf01270 */
[----:B------:R-:W-:Y:S02]  /*0a80*/  USEL UR4, UR4, UR6, UP0 ;  /* 0x0000000604047287 */ /* 0x000fe40008000000 */
.L_x_237:
[----:B------:R-:W-:Y:S01]  /*0a90*/  UIADD3 UR17, UR8, 0x3f, URZ ;  /* 0x0000003f08117890 */ /* 0x000fe2000fffe03f */
[----:B------:R-:W-:Y:S01]  /*0aa0*/  PLOP3.LUT P0, PT, PT, PT, UP1, 0x40, 0x0 ;  /* 0x000000000000781c */ /* 0x000fe20003f0e818 */
[----:B------:R-:W-:Y:S02]  /*0ab0*/  UIADD3 UR15, UR4, 0x3f, URZ ;  /* 0x0000003f040f7890 */ /* 0x000fe4000fffe03f */
[----:B------:R-:W-:Y:S02]  /*0ac0*/  ULDC.64 UR6, c[0x0][0x2c8] ;  /* 0x0000b20000067ab9 */ /* 0x000fe40000000a00 */
[----:B------:R-:W-:Y:S02]  /*0ad0*/  UIMAD.WIDE.U32 UR22, UR26, UR6, URZ ;  /* 0x000000061a1672a5 */ /* 0x000fe4000f8e003f */
[----:B------:R-:W-:Y:S02]  /*0ae0*/  USHF.R.S32.HI UR16, URZ, 0x1f, UR17 ;  /* 0x0000001f3f107899 */ /* 0x000fe40008011411 */
[----:B------:R-:W-:-:S02]  /*0af0*/  USHF.R.S32.HI UR6, URZ, 0x1f, UR15 ;  /* 0x0000001f3f067899 */ /* 0x000fc4000801140f */
[----:B------:R-:W-:Y:S02]  /*0b00*/  ULEA.HI UR16, UR16, UR17, URZ, 0x6 ;  /* 0x0000001110107291 */ /* 0x000fe4000f8f303f */
[----:B------:R-:W-:Y:S02]  /*0b10*/  ULEA.HI UR6, UR6, UR15, URZ, 0x6 ;  /* 0x0000000f06067291 */ /* 0x000fe4000f8f303f */
[----:B------:R-:W-:Y:S02]  /*0b20*/  UMOV UR4, UR26 ;  /* 0x0000001a00047c82 */ /* 0x000fe40008000000 */
[----:B------:R-:W-:Y:S02]  /*0b30*/  @UP2 USHF.R.U32.HI UR4, URZ, UR7, UR23 ;  /* 0x000000073f042299 */ /* 0x000fe40008011617 */
[----:B------:R-:W-:Y:S02]  /*0b40*/  USHF.R.S32.HI UR16, URZ, 0x6, UR16 ;  /* 0x000000063f107899 */ /* 0x000fe40008011410 */
[----:B------:R-:W-:-:S02]  /*0b50*/  USHF.R.S32.HI UR22, URZ, 0x6, UR6 ;  /* 0x000000063f167899 */ /* 0x000fc40008011406 */
[----:B------:R-:W-:Y:S02]  /*0b60*/  UIADD3 UR23, UR8, -UR12, URZ ;  /* 0x8000000c08177290 */ /* 0x000fe4000fffe03f */
[----:B------:R-:W-:Y:S02]  /*0b70*/  UISETP.LT.AND UP0, UPT, UR16, UR22, UPT ;  /* 0x000000161000728c */ /* 0x000fe4000bf01270 */
[----:B------:R-:W-:Y:S02]  /*0b80*/  UIADD3 UR7, UR23, UR4, URZ ;  /* 0x0000000417077290 */ /* 0x000fe4000fffe03f */
[----:B------:R-:W-:Y:S02]  /*0b90*/  ULDC UR6, c[0x0][0x324] ;  /* 0x0000c90000067ab9 */ /* 0x000fe40000000800 */
[----:B------:R-:W-:Y:S02]  /*0ba0*/  USEL UR22, UR16, UR22, UP0 ;  /* 0x0000001610167287 */ /* 0x000fe40008000000 */
[----:B------:R-:W-:Y:S01]  /*0bb0*/  UIADD3 UR6, UR7, -UR6, URZ ;  /* 0x8000000607067290 */ /* 0x000fe2000fffe03f */
[----:B------:R-:W-:Y:S05]  /*0bc0*/  @P0 BRA `(.L_x_240) ;  /* 0x0000014000000947 */ /* 0x000fea0003800000 */
[----:B------:R-:W-:-:S06]  /*0bd0*/  UISETP.GT.AND UP0, UPT, UR7, -0x1, UPT ;  /* 0xffffffff0700788c */ /* 0x000fcc000bf04270 */
[----:B------:R-:W-:-:S13]  /*0be0*/  PLOP3.LUT P0, PT, PT, PT, UP0, 0x80, 0x0 ;  /* 0x000000000000781c */ /* 0x000fda0003f0f008 */
[----:B------:R-:W-:Y:S05]  /*0bf0*/  @P0 BRA `(.L_x_241) ;  /* 0x0000008000000947 */ /* 0x000fea0003800000 */
        /* <DEDUP_REMOVED lines=8> */
.L_x_241:
[----:B------:R-:W-:-:S03]  /*0c80*/  UISETP.NE.AND UP0, UPT, UR5, 0x1, UPT ;  /* 0x000000010500788c */ /* 0x000fc6000bf05270 */
[----:B------:R-:W-:Y:S02]  /*0c90*/  ULDC.64 UR4, c[0x0][0x330] ;  /* 0x0000cc0000047ab9 */ /* 0x000fe40000000a00 */
[----:B------:R-:W-:-:S07]  /*0ca0*/  UIMAD.WIDE.U32 UR16, UR7, UR4, URZ ;  /* 0x00000004071072a5 */ /* 0x000fce000f8e003f */
[----:B------:R-:W-:Y:S02]  /*0cb0*/  @UP0 UMOV UR15, UR17 ;  /* 0x00000011000f0c82 */ /* 0x000fe40008000000 */
[----:B------:R-:W-:Y:S02]  /*0cc0*/  @UP0 USHF.R.U32.HI UR7, URZ, UR5, UR15 ;  /* 0x000000053f070299 */ /* 0x000fe4000801160f */
.L_x_242:
[----:B------:R-:W-:Y:S02]  /*0cd0*/  ULDC UR4, c[0x0][0x32c] ;  /* 0x0000cb0000047ab9 */ /* 0x000fe40000000800 */
[----:B------:R-:W-:-:S04]  /*0ce0*/  UIMAD UR4, UR7, UR4, URZ ;  /* 0x00000004070472a4 */ /* 0x000fc8000f8e023f */
[----:B------:R-:W-:-:S04]  /*0cf0*/  UISETP.LT.AND UP0, UPT, UR6, UR4, UPT ;  /* 0x000000040600728c */ /* 0x000fc8000bf01270 */
[----:B------:R-:W-:-:S04]  /*0d00*/  USEL UR6, UR6, UR4, !UP0 ;  /* 0x0000000406067287 */ /* 0x000fc8000c000000 */
.L_x_240:
[----:B------:R-:W-:Y:S01]  /*0d10*/  USHF.R.S32.HI UR4, URZ, 0x1f, UR6 ;  /* 0x0000001f3f047899 */ /* 0x000fe20008011406 */
[----:B------:R-:W-:Y:S01]  /*0d20*/  PLOP3.LUT P2, PT, PT, PT, PT, 0x80, 0x0 ;  /* 0x000000000000781c */ /* 0x000fe20003f4f070 */
[----:B------:R-:W-:Y:S01]  /*0d30*/  IMAD.MOV.U32 R3, RZ, RZ, RZ ;  /* 0x000000ffff037224 */ /* 0x000fe200078e00ff */
[----:B------:R-:W-:Y:S01]  /*0d40*/  CS2R R96, SRZ ;  /* 0x0000000000607805 */ /* 0x000fe2000001ff00 */
[----:B------:R-:W-:Y:S01]  /*0d50*/  ULEA.HI UR4, UR4, UR6, URZ, 0x6 ;  /* 0x0000000604047291 */ /* 0x000fe2000f8f303f */
[----:B------:R-:W-:Y:S01]  /*0d60*/  IMAD.MOV.U32 R98, RZ, RZ, RZ ;  /* 0x000000ffff627224 */ /* 0x000fe200078e00ff */
[----:B------:R-:W-:Y:S01]  /*0d70*/  CS2R R94, SRZ ;  /* 0x00000000005e7805 */ /* 0x000fe2000001ff00 */
[----:B------:R-:W-:Y:S01]  /*0d80*/  CS2R R92, SRZ ;  /* 0x00000000005c7805 */ /* 0x000fe2000001ff00 */
[----:B------:R-:W-:Y:S01]  /*0d90*/  USHF.R.S32.HI UR7, URZ, 0x6, UR4 ;  /* 0x000000063f077899 */ /* 0x000fe20008011404 */
[----:B------:R-:W-:Y:S01]  /*0da0*/  CS2R R90, SRZ ;  /* 0x00000000005a7805 */ /* 0x000fe2000001ff00 */
[----:B------:R-:W-:Y:S01]  /*0db0*/  CS2R R88, SRZ ;  /* 0x0000000000587805 */ /* 0x000fe2000001ff00 */
[----:B------:R-:W-:Y:S01]  /*0dc0*/  MOV R87, RZ ;  /* 0x000000ff00577202 */ /* 0x000fe20000000f00 */
[----:B------:R-:W-:Y:S01]  /*0dd0*/  UISETP.LT.AND UP0, UPT, URZ, UR7, UPT ;  /* 0x000000073f00728c */ /* 0x000fe2000bf01270 */
[----:B------:R-:W-:Y:S01]  /*0de0*/  IMAD.MOV.U32 R4, RZ, RZ, RZ ;  /* 0x000000ffff047224 */ /* 0x000fe200078e00ff */
[----:B------:R-:W-:Y:S01]  /*0df0*/  CS2R R84, SRZ ;  /* 0x0000000000547805 */ /* 0x000fe2000001ff00 */
        /* <DEDUP_REMOVED lines=44> */
[----:B------:R-:W-:Y:S05]  /*10c0*/  @!P0 BRA `(.L_x_243) ;  /* 0x0000f8e000008947 */ /* 0x000fea0003800000 */
[----:B------:R-:W-:Y:S02]  /*10d0*/  ULDC.64 UR4, c[0x0][0x340] ;  /* 0x0000d00000047ab9 */ /* 0x000fe40000000a00 */
[----:B------:R-:W-:-:S04]  /*10e0*/  UISETP.NE.U32.AND UP0, UPT, URZ, UR4, UPT ;  /* 0x000000043f00728c */ /* 0x000fc8000bf05070 */
[----:B------:R-:W-:-:S03]  /*10f0*/  UISETP.NE.AND.EX UP0, UPT, URZ, UR5, UPT, UP0 ;  /* 0x000000053f00728c */ /* 0x000fc6000bf05300 */
[----:B------:R-:W-:-:S03]  /*1100*/  ULDC.64 UR4, c[0x0][0x340] ;  /* 0x0000d00000047ab9 */ /* 0x000fc60000000a00 */
[----:B------:R-:W-:-:S05]  /*1110*/  PLOP3.LUT P2, PT, PT, PT, UP0, 0x80, 0x0 ;  /* 0x000000000000781c */ /* 0x000fca0003f4f008 */
[----:B------:R-:W-:-:S06]  /*1120*/  @UP0 UIMAD.WIDE UR4, UR13, UR14, UR4 ;  /* 0x0000000e0d0402a5 */ /* 0x000fcc000f8e0204 */
[----:B------:R-:W-:Y:S02]  /*1130*/  IMAD.U32 R3, RZ, RZ, UR5 ;  /* 0x00000005ff037e24 */ /* 0x000fe4000f8e00ff */
[----:B------:R-:W-:Y:S01]  /*1140*/  IMAD.U32 R2, RZ, RZ, UR4 ;  /* 0x00000004ff027e24 */ /* 0x000fe2000f8e00ff */
[----:B------:R-:W-:Y:S01]  /*1150*/  SHF.R.S32.HI R89, RZ, 0x1f, R86 ;  /* 0x0000001fff597819 */ /* 0x000fe20000011456 */
[----:B------:R-:W-:Y:S02]  /*1160*/  USHF.R.S32.HI UR6, URZ, 0x1f, UR9 ;  /* 0x0000001f3f067899 */ /* 0x000fe40008011409 */
[----:B------:R-:W-:Y:S01]  /*1170*/  ULDC.64 UR4, c[0x0][0x178] ;  /* 0x00005e0000047ab9 */ /* 0x000fe20000000a00 */
[----:B------:R1:W2:Y:S01]  /*1180*/  @P2 LDG.E R3, [R2.64] ;  /* 0x0000001402032981 */ /* 0x0002a2000c1e1900 */
[-C--:B------:R-:W-:Y:S01]  /*1190*/  LEA.HI R13, R89, R86.reuse, RZ, 0x3 ;  /* 0x00000056590d7211 */ /* 0x080fe200078f18ff */
[----:B------:R-:W-:Y:S01]  /*11a0*/  UIMAD UR6, UR6, UR4, URZ ;  /* 0x00000004060672a4 */ /* 0x000fe2000f8e023f */
[----:B------:R-:W-:Y:S01]  /*11b0*/  PLOP3.LUT P1, PT, PT, PT, UP2, 0x80, 0x0 ;  /* 0x000000000000781c */ /* 0x000fe20003f2f028 */
[----:B------:R-:W-:Y:S01]  /*11c0*/  UIMAD.WIDE.U32 UR14, UR9, UR4, URZ ;  /* 0x00000004090e72a5 */ /* 0x000fe2000f8e003f */
[----:B------:R-:W-:Y:S01]  /*11d0*/  LOP3.LUT R5, R13, 0xfffffff8, RZ, 0xc0, !PT ;  /* 0xfffffff80d057812 */ /* 0x000fe200078ec0ff */
[----:B------:R-:W-:Y:S01]  /*11e0*/  UIMAD UR6, UR9, UR5, UR6 ;  /* 0x00000005090672a4 */ /* 0x000fe2000f8e0206 */
[----:B------:R-:W-:Y:S01]  /*11f0*/  SHF.R.S32.HI R13, RZ, 0x3, R13 ;  /* 0x00000003ff0d7819 */ /* 0x000fe2000001140d */
[----:B------:R-:W-:Y:S01]  /*1200*/  USHF.R.S32.HI UR9, URZ, 0x1f, UR13 ;  /* 0x0000001f3f097899 */ /* 0x000fe2000801140d */
[----:B------:R-:W-:Y:S01]  /*1210*/  PLOP3.LUT P0, PT, PT, PT, UP2, 0x80, 0x0 ;  /* 0x000000000000781c */ /* 0x000fe20003f0f028 */
[----:B------:R-:W-:Y:S01]  /*1220*/  IMAD.IADD R12, R86, 0x1, -R5 ;  /* 0x00000001560c7824 */ /* 0x000fe200078e0a05 */
[----:B------:R-:W-:Y:S01]  /*1230*/  ULDC.64 UR4, c[0x0][0x1b8] ;  /* 0x00006e0000047ab9 */ /* 0x000fe20000000a00 */
[----:B------:R-:W-:Y:S01]  /*1240*/  IMAD.SHL.U32 R207, R13, 0x40, RZ ;  /* 0x000000400dcf7824 */ /* 0x000fe200078e00ff */
[----:B------:R-:W-:Y:S01]  /*1250*/  UIADD3 UR15, UR15, UR6, URZ ;  /* 0x000000060f0f7290 */ /* 0x000fe2000fffe03f */
[C---:B------:R-:W-:Y:S01]  /*1260*/  IMAD R210, R12.reuse, 0x20, R13 ;  /* 0x000000200cd27824 */ /* 0x040fe200078e020d */
[----:B------:R-:W-:Y:S01]  /*1270*/  UIMAD UR6, UR18, UR4, URZ ;  /* 0x00000004120672a4 */ /* 0x000fe2000f8e023f */
[----:B------:R-:W-:Y:S01]  /*1280*/  IMAD.SHL.U32 R218, R12, 0x8, RZ ;  /* 0x000000080cda7824 */ /* 0x000fe200078e00ff */
[----:B------:R-:W-:Y:S01]  /*1290*/  USEL UR9, UR9, URZ, !UP3 ;  /* 0x0000003f09097287 */ /* 0x000fe2000d800000 */
[----:B------:R-:W-:Y:S01]  /*12a0*/  LOP3.LUT R207, R207, 0x1c0, RZ, 0xc0, !PT ;  /* 0x000001c0cfcf7812 */ /* 0x000fe200078ec0ff */
[----:B------:R-:W-:Y:S01]  /*12b0*/  UIMAD UR6, UR10, UR5, UR6 ;  /* 0x000000050a0672a4 */ /* 0x000fe2000f8e0206 */
[----:B------:R-:W-:Y:S01]  /*12c0*/  IADD3 R0, R210, UR26, RZ ;  /* 0x0000001ad2007c10 */ /* 0x000fe2000fffe0ff */
[----:B------:R-:W-:Y:S01]  /*12d0*/  UIMAD.WIDE.U32 UR16, UR10, UR4, UR14 ;  /* 0x000000040a1072a5 */ /* 0x000fe2000f8e000e */
[----:B------:R-:W-:Y:S01]  /*12e0*/  IADD3 R4, R218, 0x40, RZ ;  /* 0x00000040da047810 */ /* 0x000fe20007ffe0ff */
[----:B------:R-:W-:Y:S01]  /*12f0*/  USEL UR14, UR13, URZ, !UP3 ;  /* 0x0000003f0d0e7287 */ /* 0x000fe2000d800000 */
[-C--:B------:R-:W-:Y:S01]  /*1300*/  LEA.HI R10, R89, R86.reuse, RZ, 0x6 ;  /* 0x00000056590a7211 */ /* 0x080fe200078f30ff */
[----:B------:R-:W-:Y:S01]  /*1310*/  ULDC.64 UR4, c[0x0][0x1c0] ;  /* 0x0000700000047ab9 */ /* 0x000fe20000000a00 */
[----:B-1----:R-:W-:Y:S01]  /*1320*/  @P1 IMAD.HI.U32 R2, R0, c[0x0][0x2c8], RZ ;  /* 0x0000b20000021a27 */ /* 0x002fe200078e00ff */
[----:B------:R-:W-:Y:S01]  /*1330*/  UIMAD UR9, UR9, UR4, URZ ;  /* 0x00000004090972a4 */ /* 0x000fe2000f8e023f */
[----:B------:R-:W-:Y:S01]  /*1340*/  ISETP.GE.AND P4, PT, R218, c[0x0][0x198], PT ;  /* 0x00006600da007a0c */ /* 0x000fe20003f86270 */
[----:B------:R-:W-:Y:S01]  /*1350*/  UIADD3 UR17, UR17, UR6, URZ ;  /* 0x0000000611117290 */ /* 0x000fe2000fffe03f */
[----:B------:R-:W-:Y:S01]  /*1360*/  IMAD.MOV.U32 R7, RZ, RZ, R0 ;  /* 0x000000ffff077224 */ /* 0x000fe200078e0000 */
[----:B------:R-:W-:Y:S01]  /*1370*/  UIMAD UR5, UR14, UR5, UR9 ;  /* 0x000000050e0572a4 */ /* 0x000fe2000f8e0209 */
[----:B------:R-:W-:Y:S01]  /*1380*/  @P0 SHF.R.U32.HI R7, RZ, c[0x0][0x2cc], R2 ;  /* 0x0000b300ff070a19 */ /* 0x000fe20000011602 */
[----:B------:R-:W-:Y:S01]  /*1390*/  UIMAD.WIDE.U32 UR14, UR14, UR4, UR16 ;  /* 0x000000040e0e72a5 */ /* 0x000fe2000f8e0010 */
[----:B------:R-:W-:Y:S01]  /*13a0*/  ISETP.GE.AND P3, PT, R4, c[0x0][0x198], PT ;  /* 0x0000660004007a0c */ /* 0x000fe20003f66270 */
[----:B------:R-:W-:Y:S01]  /*13b0*/  IMAD.SHL.U32 R10, R10, 0x8, RZ ;  /* 0x000000080a0a7824 */ /* 0x000fe200078e00ff */
[--C-:B------:R-:W-:Y:S01]  /*13c0*/  SHF.R.S32.HI R2, RZ, 0x1f, R7.reuse ;  /* 0x0000001fff027819 */ /* 0x100fe20000011407 */
[----:B------:R-:W-:Y:S01]  /*13d0*/  UIADD3 UR5, UR15, UR5, URZ ;  /* 0x000000050f057290 */ /* 0x000fe2000fffe03f */
[----:B------:R-:W-:Y:S01]  /*13e0*/  IMAD.MOV R5, RZ, RZ, -R7 ;  /* 0x000000ffff057224 */ /* 0x000fe200078e0a07 */
[----:B------:R-:W-:Y:S01]  /*13f0*/  ULDC UR4, c[0x0][0x2c4] ;  /* 0x0000b10000047ab9 */ /* 0x000fe20000000800 */
[----:B------:R-:W-:Y:S01]  /*1400*/  IMAD.U32 R9, RZ, RZ, UR15 ;  /* 0x0000000fff097e24 */ /* 0x000fe2000f8e00ff */
[----:B------:R-:W-:Y:S01]  /*1410*/  UIMAD UR4, UR12, UR4, URZ ;  /* 0x000000040c0472a4 */ /* 0x000fe2000f8e023f */
[----:B------:R-:W-:Y:S01]  /*1420*/  IMAD R0, R5, c[0x0][0x2c4], R0 ;  /* 0x0000b10005007a24 */ /* 0x000fe200078e0200 */
[----:B------:R-:W-:Y:S01]  /*1430*/  LEA.HI R5, R89, R86, RZ, 0x4 ;  /* 0x0000005659057211 */ /* 0x000fe200078f20ff */
[----:B------:R-:W-:Y:S01]  /*1440*/  IMAD R2, R2, c[0x0][0x1b0], RZ ;  /* 0x00006c0002027a24 */ /* 0x000fe200078e02ff */
[----:B------:R-:W-:Y:S01]  /*1450*/  BSSY B0, `(.L_x_244) ;  /* 0x0000033000007945 */ /* 0x000fe20003800000 */
[----:B------:R-:W-:Y:S01]  /*1460*/  IMAD.U32 R8, RZ, RZ, UR14 ;  /* 0x0000000eff087e24 */ /* 0x000fe2000f8e00ff */
[----:B------:R-:W-:Y:S01]  /*1470*/  SHF.R.S32.HI R11, RZ, 0x1f, R0 ;  /* 0x0000001fff0b7819 */ /* 0x000fe20000011400 */
[----:B------:R-:W-:-:S02]  /*1480*/  IMAD.U32 R9, RZ, RZ, UR5 ;  /* 0x00000005ff097e24 */ /* 0x000fc4000f8e00ff */
[C---:B------:R-:W-:Y:S02]  /*1490*/  IMAD R2, R7.reuse, c[0x0][0x1b4], R2 ;  /* 0x00006d0007027a24 */ /* 0x040fe400078e0202 */
[----:B------:R-:W-:Y:S01]  /*14a0*/  IMAD.WIDE.U32 R6, R7, c[0x0][0x1b0], R8 ;  /* 0x00006c0007067a25 */ /* 0x000fe200078e0008 */
[----:B------:R-:W-:-:S03]  /*14b0*/  LOP3.LUT R9, R5, 0xfffffff0, RZ, 0xc0, !PT ;  /* 0xfffffff005097812 */ /* 0x000fc600078ec0ff */
[----:B------:R-:W-:Y:S01]  /*14c0*/  IMAD.IADD R7, R7, 0x1, R2 ;  /* 0x0000000107077824 */ /* 0x000fe200078e0202 */
[----:B------:R-:W-:Y:S01]  /*14d0*/  SHF.R.U32.HI R2, RZ, 0x3, R207 ;  /* 0x00000003ff027819 */ /* 0x000fe200000116cf */
[----:B------:R-:W-:Y:S01]  /*14e0*/  IMAD R11, R11, c[0x0][0x1a8], RZ ;  /* 0x00006a000b0b7a24 */ /* 0x000fe200078e02ff */
[----:B------:R-:W-:Y:S01]  /*14f0*/  LOP3.LUT R207, R207, 0x38, R218, 0xf8, !PT ;  /* 0x00000038cfcf7812 */ /* 0x000fe200078ef8da */
[----:B------:R-:W-:-:S03]  /*1500*/  IMAD.WIDE.U32 R6, R0, c[0x0][0x1a8], R6 ;  /* 0x00006a0000067a25 */ /* 0x000fc600078e0006 */
[----:B------:R-:W-:Y:S01]  /*1510*/  LOP3.LUT R207, R207, R2, RZ, 0x3c, !PT ;  /* 0x00000002cfcf7212 */ /* 0x000fe200078e3cff */
[----:B------:R-:W-:Y:S01]  /*1520*/  IMAD R11, R0, c[0x0][0x1ac], R11 ;  /* 0x00006b00000b7a24 */ /* 0x000fe200078e020b */
[----:B------:R-:W-:Y:S01]  /*1530*/  LEA R15, P0, R6, c[0x0][0x160], 0x1 ;  /* 0x00005800060f7a11 */ /* 0x000fe200078008ff */
[----:B------:R-:W-:Y:S01]  /*1540*/  IMAD.IADD R0, R86, 0x1, -R9 ;  /* 0x0000000156007824 */ /* 0x000fe200078e0a09 */
[----:B------:R-:W-:Y:S01]  /*1550*/  LOP3.LUT R207, R207, 0xfffffe00, R10, 0xf8, !PT ;  /* 0xfffffe00cfcf7812 */ /* 0x000fe200078ef80a */
[----:B------:R-:W-:Y:S02]  /*1560*/  IMAD.IADD R8, R7, 0x1, R11 ;  /* 0x0000000107087824 */ /* 0x000fe400078e020b */
[----:B------:R-:W-:Y:S01]  /*1570*/  IMAD.MOV.U32 R2, RZ, RZ, 0x10 ;  /* 0x00000010ff027424 */ /* 0x000fe200078e00ff */
[----:B------:R-:W-:Y:S01]  /*1580*/  SHF.R.S32.HI R7, RZ, 0x1f, R0 ;  /* 0x0000001fff077819 */ /* 0x000fe20000011400 */
[----:B------:R1:W3:Y:S01]  /*1590*/  SHFL.IDX PT, R16, R15, RZ, 0x181f ;  /* 0x00181fff0f107589 */ /* 0x0002e200000e0000 */
[----:B------:R-:W-:-:S02]  /*15a0*/  LEA.HI.X R8, R6, c[0x0][0x164], R8, 0x1, P0 ;  /* 0x0000590006087a11 */ /* 0x000fc400000f0c08 */
[----:B------:R-:W-:Y:S02]  /*15b0*/  LEA.HI R7, R7, R0, RZ, 0x3 ;  /* 0x0000000007077211 */ /* 0x000fe400078f18ff */
[----:B------:R-:W-:Y:S01]  /*15c0*/  IADD3 R6, R13, UR26, RZ ;  /* 0x0000001a0d067c10 */ /* 0x000fe2000fffe0ff */
[----:B------:R1:W4:Y:S01]  /*15d0*/  SHFL.IDX PT, R17, R8, RZ, 0x181f ;  /* 0x00181fff08117589 */ /* 0x00032200000e0000 */
[----:B------:R-:W-:Y:S02]  /*15e0*/  LOP3.LUT R9, R7, 0xfffffff8, RZ, 0xc0, !PT ;  /* 0xfffffff807097812 */ /* 0x000fe400078ec0ff */
[----:B------:R-:W-:-:S03]  /*15f0*/  ISETP.GE.AND P5, PT, R6, UR4, PT ;  /* 0x0000000406007c0c */ /* 0x000fc6000bfa6270 */
[----:B------:R-:W-:Y:S01]  /*1600*/  IMAD.IADD R9, R0, 0x1, -R9 ;  /* 0x0000000100097824 */ /* 0x000fe200078e0a09 */
[----:B------:R-:W-:-:S04]  /*1610*/  IADD3 R0, R218, 0x80, RZ ;  /* 0x00000080da007810 */ /* 0x000fc80007ffe0ff */
[----:B------:R-:W-:Y:S01]  /*1620*/  ISETP.GE.AND P0, PT, R0, c[0x0][0x198], PT ;  /* 0x0000660000007a0c */ /* 0x000fe20003f06270 */
[----:B--2---:R2:W5:Y:S03]  /*1630*/  @P2 R2UR UR9, R3 ;  /* 0x00000000030923c2 */ /* 0x00456600000e0000 */
[----:B------:R-:W-:Y:S01]  /*1640*/  R2P PR, R9, 0x6 ;  /* 0x0000000609007804 */ /* 0x000fe20000000000 */
[----:B-----5:R-:W-:-:S04]  /*1650*/  @!UP0 UMOV UR9, UR13 ;  /* 0x0000000d00098c82 */ /* 0x020fc80008000000 */
[----:B------:R-:W-:Y:S01]  /*1660*/  SEL R2, R2, 0xfffffff0, !P1 ;  /* 0xfffffff002027807 */ /* 0x000fe20004800000 */
[----:B--2---:R-:W-:-:S05]  /*1670*/  IMAD.MOV.U32 R3, RZ, RZ, 0x20 ;  /* 0x00000020ff037424 */ /* 0x004fca00078e00ff */
[----:B------:R-:W-:Y:S01]  /*1680*/  SEL R3, R3, 0xffffffe0, !P2 ;  /* 0xffffffe003037807 */ /* 0x000fe20005000000 */
[----:B------:R-:W-:Y:S05]  /*1690*/  @P5 BRA `(.L_x_245) ;  /* 0x000000e000005947 */ /* 0x000fea0003800000 */
[----:B-1-34-:R-:W-:Y:S01]  /*16a0*/  SHF.R.S32.HI R11, RZ, 0x1f, R4 ;  /* 0x0000001fff0b7819 */ /* 0x01afe20000011404 */
[----:B------:R-:W-:Y:S01]  /*16b0*/  IMAD.SHL.U32 R14, R207, 0x2, RZ ;  /* 0x00000002cf0e7824 */ /* 0x000fe200078e00ff */
[----:B------:R-:W-:Y:S02]  /*16c0*/  SHF.R.S32.HI R19, RZ, 0x1f, R0 ;  /* 0x0000001fff137819 */ /* 0x000fe40000011400 */
[----:B------:R-:W-:Y:S02]  /*16d0*/  LEA.HI R11, R11, R4, RZ, 0x3 ;  /* 0x000000040b0b7211 */ /* 0x000fe400078f18ff */
[----:B------:R-:W-:Y:S01]  /*16e0*/  LEA.HI R10, R19, R0, RZ, 0x3 ;  /* 0x00000000130a7211 */ /* 0x000fe200078f18ff */
[----:B------:R-:W-:Y:S01]  /*16f0*/  IMAD.WIDE R18, R218, 0x2, R16 ;  /* 0x00000002da127825 */ /* 0x000fe200078e0210 */
        /* <DEDUP_REMOVED lines=8> */
.L_x_245:
[----:B-1-34-:R-:W-:Y:S05]  /*1780*/  BSYNC B0 ;  /* 0x0000000000007941 */ /* 0x01afea0003800000 */
.L_x_244:
[----:B------:R-:W-:Y:S01]  /*1790*/  IADD3 R10, R6, 0x20, RZ ;  /* 0x00000020060a7810 */ /* 0x000fe20007ffe0ff */
[----:B------:R1:W2:Y:S01]  /*17a0*/  SHFL.IDX PT, R17, R8, 0x1, 0x181f ;  /* 0x00381f0008117f89 */ /* 0x0002a200000e0000 */
[----:B------:R-:W-:Y:S02]  /*17b0*/  BSSY B0, `(.L_x_246) ;  /* 0x0000012000007945 */ /* 0x000fe40003800000 */
[----:B------:R-:W-:Y:S01]  /*17c0*/  ISETP.GE.AND P1, PT, R10, UR4, PT ;  /* 0x000000040a007c0c */ /* 0x000fe2000bf26270 */
[----:B------:R1:W3:-:S12]  /*17d0*/  SHFL.IDX PT, R16, R15, 0x1, 0x181f ;  /* 0x00381f000f107f89 */ /* 0x0002d800000e0000 */
[----:B------:R-:W-:Y:S05]  /*17e0*/  @P1 BRA `(.L_x_247) ;  /* 0x000000e000001947 */ /* 0x000fea0003800000 */
[----:B------:R-:W-:Y:S01]  /*17f0*/  SHF.R.S32.HI R11, RZ, 0x1f, R4 ;  /* 0x0000001fff0b7819 */ /* 0x000fe20000011404 */
[----:B------:R-:W-:Y:S01]  /*1800*/  IMAD.SHL.U32 R14, R207, 0x2, RZ ;  /* 0x00000002cf0e7824 */ /* 0x000fe200078e00ff */
[----:B------:R-:W-:Y:S02]  /*1810*/  SHF.R.S32.HI R19, RZ, 0x1f, R0 ;  /* 0x0000001fff137819 */ /* 0x000fe40000011400 */
[----:B------:R-:W-:Y:S02]  /*1820*/  LEA.HI R11, R11, R4, RZ, 0x3 ;  /* 0x000000040b0b7211 */ /* 0x000fe400078f18ff */
[----:B------:R-:W-:Y:S01]  /*1830*/  LEA.HI R10, R19, R0, RZ, 0x3 ;  /* 0x00000000130a7211 */ /* 0x000fe200078f18ff */
[----:B--23--:R-:W-:Y:S01]  /*1840*/  IMAD.WIDE R18, R218, 0x2, R16 ;  /* 0x00000002da127825 */ /* 0x00cfe200078e0210 */
        /* <DEDUP_REMOVED lines=8> */
.L_x_247:
[----:B------:R-:W-:Y:S05]  /*18d0*/  BSYNC B0 ;  /* 0x0000000000007941 */ /* 0x000fea0003800000 */
.L_x_246:
[----:B--2---:R-:W-:Y:S01]  /*18e0*/  IADD3 R10, R6, 0x40, RZ ;  /* 0x00000040060a7810 */ /* 0x004fe20007ffe0ff */
[----:B------:R2:W4:Y:S01]  /*18f0*/  SHFL.IDX PT, R17, R8, 0x2, 0x181f ;  /* 0x00581f0008117f89 */ /* 0x00052200000e0000 */
[----:B------:R-:W-:Y:S02]  /*1900*/  BSSY B0, `(.L_x_248) ;  /* 0x0000012000007945 */ /* 0x000fe40003800000 */
[----:B------:R-:W-:Y:S01]  /*1910*/  ISETP.GE.AND P1, PT, R10, UR4, PT ;  /* 0x000000040a007c0c */ /* 0x000fe2000bf26270 */
[----:B---3--:R2:W3:-:S12]  /*1920*/  SHFL.IDX PT, R16, R15, 0x2, 0x181f ;  /* 0x00581f000f107f89 */ /* 0x0084d800000e0000 */
[----:B------:R-:W-:Y:S05]  /*1930*/  @P1 BRA `(.L_x_249) ;  /* 0x000000e000001947 */ /* 0x000fea0003800000 */
[----:B------:R-:W-:Y:S01]  /*1940*/  SHF.R.S32.HI R11, RZ, 0x1f, R4 ;  /* 0x0000001fff0b7819 */ /* 0x000fe20000011404 */
[----:B------:R-:W-:Y:S01]  /*1950*/  IMAD.SHL.U32 R14, R207, 0x2, RZ ;  /* 0x00000002cf0e7824 */ /* 0x000fe200078e00ff */
[----:B------:R-:W-:Y:S02]  /*1960*/  SHF.R.S32.HI R19, RZ, 0x1f, R0 ;  /* 0x0000001fff137819 */ /* 0x000fe40000011400 */
[----:B------:R-:W-:Y:S02]  /*1970*/  LEA.HI R11, R11, R4, RZ, 0x3 ;  /* 0x000000040b0b7211 */ /* 0x000fe400078f18ff */
[----:B------:R-:W-:Y:S01]  /*1980*/  LEA.HI R10, R19, R0, RZ, 0x3 ;  /* 0x00000000130a7211 */ /* 0x000fe200078f18ff */
[----:B---34-:R-:W-:Y:S01]  /*1990*/  IMAD.WIDE R18, R218, 0x2, R16 ;  /* 0x00000002da127825 */ /* 0x018fe200078e0210 */
        /* <DEDUP_REMOVED lines=8> */
.L_x_249:
[----:B------:R-:W-:Y:S05]  /*1a20*/  BSYNC B0 ;  /* 0x0000000000007941 */ /* 0x000fea0003800000 */
.L_x_248:
[----:B---3--:R-:W-:Y:S01]  /*1a30*/  SHFL.IDX PT, R18, R15, 0x3, 0x181f ;  /* 0x00781f000f127f89 */ /* 0x008fe200000e0000 */
[----:B------:R-:W-:Y:S01]  /*1a40*/  IMAD.MOV.U32 R10, RZ, RZ, c[0x0][0x2b8] ;  /* 0x0000ae00ff0a7624 */ /* 0x000fe200078e00ff */
[----:B------:R-:W-:Y:S01]  /*1a50*/  UIADD3 UR28, UR22, -0x1, URZ ;  /* 0xffffffff161c7890 */ /* 0x000fe2000fffe03f */
[----:B------:R-:W-:Y:S01]  /*1a60*/  SHF.R.S32.HI R217, RZ, 0x1f, R4 ;  /* 0x0000001fffd97819 */ /* 0x000fe20000011404 */
[----:B------:R-:W3:Y:S01]  /*1a70*/  SHFL.IDX PT, R19, R8, 0x3, 0x181f ;  /* 0x00781f0008137f89 */ /* 0x000ee200000e0000 */
[----:B------:R-:W-:Y:S01]  /*1a80*/  SHF.R.S32.HI R11, RZ, 0x1f, R0 ;  /* 0x0000001fff0b7819 */ /* 0x000fe20000011400 */
[----:B------:R-:W-:Y:S01]  /*1a90*/  USHF.L.U32 UR19, UR28, 0x6, URZ ;  /* 0x000000061c137899 */ /* 0x000fe2000800063f */
[----:B------:R-:W-:Y:S01]  /*1aa0*/  ISETP.NE.AND P2, PT, R10, 0x1, PT ;  /* 0x000000010a00780c */ /* 0x000fe20003f45270 */
[----:B------:R-:W-:Y:S01]  /*1ab0*/  IMAD.SHL.U32 R207, R207, 0x2, RZ ;  /* 0x00000002cfcf7824 */ /* 0x000fe200078e00ff */
[----:B------:R-:W-:Y:S01]  /*1ac0*/  IADD3 R10, R6, 0x60, RZ ;  /* 0x00000060060a7810 */ /* 0x000fe20007ffe0ff */
[----:B------:R-:W-:Y:S01]  /*1ad0*/  USHF.R.S32.HI UR6, URZ, 0x1f, UR9 ;  /* 0x0000001f3f067899 */ /* 0x000fe20008011409 */
[----:B------:R-:W-:Y:S01]  /*1ae0*/  LEA.HI R217, R217, R4, RZ, 0x3 ;  /* 0x00000004d9d97211 */ /* 0x000fe200078f18ff */
[----:B------:R-:W-:Y:S01]  /*1af0*/  IMAD.MOV.U32 R208, RZ, RZ, RZ ;  /* 0x000000ffffd07224 */ /* 0x000fe200078e00ff */
[----:B------:R-:W-:Y:S01]  /*1b00*/  ISETP.GE.AND P5, PT, R10, UR4, PT ;  /* 0x000000040a007c0c */ /* 0x000fe2000bfa6270 */
[----:B------:R-:W-:Y:S01]  /*1b10*/  ULDC.64 UR4, c[0x0][0x2b0] ;  /* 0x0000ac0000047ab9 */ /* 0x000fe20000000a00 */
[----:B------:R-:W-:Y:S01]  /*1b20*/  LEA.HI R216, R11, R0, RZ, 0x3 ;  /* 0x000000000bd87211 */ /* 0x000fe200078f18ff */
[----:B------:R-:W-:Y:S01]  /*1b30*/  UIMAD UR6, UR6, UR4, URZ ;  /* 0x00000004060672a4 */ /* 0x000fe2000f8e023f */
[----:B------:R-:W-:Y:S01]  /*1b40*/  LOP3.LUT R217, R217, 0xfffffff8, RZ, 0xc0, !PT ;  /* 0xfffffff8d9d97812 */ /* 0x000fe200078ec0ff */
[----:B------:R-:W-:Y:S01]  /*1b50*/  UIMAD.WIDE.U32 UR14, UR9, UR4, URZ ;  /* 0x00000004090e72a5 */ /* 0x000fe2000f8e003f */
[----:B------:R-:W-:Y:S01]  /*1b60*/  LOP3.LUT R216, R216, 0xfffffff8, RZ, 0xc0, !PT ;  /* 0xfffffff8d8d87812 */ /* 0x000fe200078ec0ff */
[----:B------:R-:W-:Y:S01]  /*1b70*/  UIMAD UR6, UR9, UR5, UR6 ;  /* 0x00000005090672a4 */ /* 0x000fe2000f8e0206 */
[----:B------:R-:W-:-:S02]  /*1b80*/  IADD3 R6, R210, UR19, RZ ;  /* 0x00000013d2067c10 */ /* 0x000fc4000fffe0ff */
[----:B------:R-:W-:Y:S02]  /*1b90*/  ULDC.64 UR4, c[0x0][0x1e8] ;  /* 0x00007a0000047ab9 */ /* 0x000fe40000000a00 */
[C---:B------:R-:W-:Y:S01]  /*1ba0*/  ISETP.GE.AND P6, PT, R6.reuse, UR8, PT ;  /* 0x0000000806007c0c */ /* 0x040fe2000bfc6270 */
[----:B------:R-:W-:Y:S01]  /*1bb0*/  UIADD3 UR6, UR15, UR6, URZ ;  /* 0x000000060f067290 */ /* 0x000fe2000fffe03f */
[----:B------:R-:W-:Y:S01]  /*1bc0*/  IADD3 R209, R6, UR11, RZ ;  /* 0x0000000b06d17c10 */ /* 0x000fe2000fffe0ff */
[----:B-123--:R-:W-:Y:S01]  /*1bd0*/  @!P5 IMAD.WIDE R14, R218, 0x2, R18 ;  /* 0x00000002da0ed825 */ /* 0x00efe200078e0212 */
[----:B------:R-:W-:-:S03]  /*1be0*/  ISETP.GT.OR P6, PT, R210, 0x3f, P6 ;  /* 0x0000003fd200780c */ /* 0x000fc600037c4670 */
[--C-:B----4-:R-:W-:Y:S01]  /*1bf0*/  @!P5 IMAD.WIDE R16, R217, 0x2, R18.reuse ;  /* 0x00000002d910d825 */ /* 0x110fe200078e0212 */
        /* <DEDUP_REMOVED lines=12> */
[----:B------:R-:W-:Y:S01]  /*1cc0*/  @!P6 LEA.HI.X R11, R11, c[0x0][0x2a4], R8, 0x2, P1 ;  /* 0x0000a9000b0bea11 */ /* 0x000fe200008f1408 */
[----:B------:R-:W-:Y:S06]  /*1cd0*/  BAR.SYNC.DEFER_BLOCKING 0x0 ;  /* 0x0000000000007b1d */ /* 0x000fec0000010000 */
[----:B------:R4:W5:Y:S01]  /*1ce0*/  @!P6 LDG.E R208, [R10.64] ;  /* 0x000000140ad0e981 */ /* 0x000962000c1e1900 */
[----:B------:R-:W-:Y:S01]  /*1cf0*/  IMAD.MOV R6, RZ, RZ, -R6 ;  /* 0x000000ffff067224 */ /* 0x000fe200078e0a06 */
[----:B------:R-:W-:Y:S01]  /*1d00*/  UIMAD UR9, UR18, UR4, URZ ;  /* 0x00000004120972a4 */ /* 0x000fe2000f8e023f */
[----:B-1----:R-:W-:Y:S01]  /*1d10*/  IMAD.SHL.U32 R15, R12, 0x40, RZ ;  /* 0x000000400c0f7824 */ /* 0x002fe200078e00ff */
[----:B------:R-:W-:Y:S01]  /*1d20*/  UIMAD.WIDE.U32 UR16, UR10, UR4, URZ ;  /* 0x000000040a1072a5 */ /* 0x000fe2000f8e003f */
[----:B------:R-:W-:Y:S01]  /*1d30*/  IMAD R209, R6, c[0x0][0x2b8], R209 ;  /* 0x0000ae0006d17a24 */ /* 0x000fe200078e02d1 */
[----:B------:R-:W-:Y:S01]  /*1d40*/  UIMAD UR9, UR10, UR5, UR9 ;  /* 0x000000050a0972a4 */ /* 0x000fe2000f8e0209 */
[----:B------:R-:W-:Y:S01]  /*1d50*/  IMAD.SHL.U32 R8, R13, 0x8, RZ ;  /* 0x000000080d087824 */ /* 0x000fe200078e00ff */
[----:B------:R-:W-:Y:S01]  /*1d60*/  LOP3.LUT R15, R15, 0x1c0, RZ, 0xc0, !PT ;  /* 0x000001c00f0f7812 */ /* 0x000fe200078ec0ff */
[----:B------:R-:W-:Y:S01]  /*1d70*/  IMAD.WIDE.U32 R20, R209, c[0x0][0x1e0], RZ ;  /* 0x00007800d1147a25 */ /* 0x000fe200078e00ff */
[----:B------:R-:W-:Y:S01]  /*1d80*/  SHF.R.S32.HI R14, RZ, 0x1f, R209 ;  /* 0x0000001fff0e7819 */ /* 0x000fe200000114d1 */
[----:B------:R-:W-:Y:S01]  /*1d90*/  UIADD3 UR9, UR17, UR9, URZ ;  /* 0x0000000911097290 */ /* 0x000fe2000fffe03f */
[----:B------:R-:W-:Y:S01]  /*1da0*/  LOP3.LUT R8, R15, 0x8, R8, 0xf8, !PT ;  /* 0x000000080f087812 */ /* 0x000fe200078ef808 */
[C---:B---3--:R-:W-:Y:S01]  /*1db0*/  IMAD.WIDE.U32 R18, R209.reuse, c[0x0][0x208], RZ ;  /* 0x00008200d1127a25 */ /* 0x048fe200078e00ff */
[----:B------:R-:W-:Y:S01]  /*1dc0*/  SHF.R.U32.HI R15, RZ, 0x3, R15 ;  /* 0x00000003ff0f7819 */ /* 0x000fe2000001160f */
[----:B------:R-:W-:Y:S01]  /*1dd0*/  ULDC.64 UR4, c[0x0][0x210] ;  /* 0x0000840000047ab9 */ /* 0x000fe20000000a00 */
[----:B------:R-:W-:Y:S01]  /*1de0*/  LOP3.LUT P3, RZ, R12, 0x2, RZ, 0xc0, !PT ;  /* 0x000000020cff7812 */ /* 0x000fe2000786c0ff */
[C---:B------:R-:W-:Y:S01]  /*1df0*/  IMAD R6, R14.reuse, c[0x0][0x1e0], RZ ;  /* 0x000078000e067a24 */ /* 0x040fe200078e02ff */
[----:B------:R-:W-:Y:S01]  /*1e00*/  UIMAD UR18, UR18, UR4, URZ ;  /* 0x00000004121272a4 */ /* 0x000fe2000f8e023f */
[----:B------:R-:W-:Y:S01]  /*1e10*/  IMAD R14, R14, c[0x0][0x208], RZ ;  /* 0x000082000e0e7a24 */ /* 0x000fe200078e02ff */
[----:B------:R-:W-:Y:S01]  /*1e20*/  LOP3.LUT R8, R8, R15, RZ, 0x3c, !PT ;  /* 0x0000000f08087212 */ /* 0x000fe200078e3cff */
[----:B--2---:R-:W-:Y:S01]  /*1e30*/  IMAD R16, R209, c[0x0][0x1e4], R6 ;  /* 0x00007900d1107a24 */ /* 0x004fe200078e0206 */
[----:B------:R-:W-:Y:S01]  /*1e40*/  UIMAD.WIDE.U32 UR24, UR10, UR4, URZ ;  /* 0x000000040a1872a5 */ /* 0x000fe2000f8e003f */
[----:B------:R-:W-:Y:S01]  /*1e50*/  IMAD.SHL.U32 R9, R9, 0x40, RZ ;  /* 0x0000004009097824 */ /* 0x000fe200078e00ff */
[----:B------:R-:W-:Y:S01]  /*1e60*/  UIMAD UR18, UR10, UR5, UR18 ;  /* 0x000000050a1272a4 */ /* 0x000fe2000f8e0212 */
[----:B------:R-:W-:Y:S01]  /*1e70*/  IMAD.IADD R17, R21, 0x1, R16 ;  /* 0x0000000115117824 */ /* 0x000fe200078e0210 */
[----:B----4-:R-:W-:Y:S01]  /*1e80*/  SHF.R.S32.HI R10, RZ, 0x4, R5 ;  /* 0x00000004ff0a7819 */ /* 0x010fe20000011405 */
[----:B------:R-:W-:Y:S01]  /*1e90*/  IMAD.MOV.U32 R16, RZ, RZ, R20 ;  /* 0x000000ffff107224 */ /* 0x000fe200078e0014 */
[----:B------:R-:W-:Y:S01]  /*1ea0*/  UIADD3 UR18, UR25, UR18, URZ ;  /* 0x0000001219127290 */ /* 0x000fe2000fffe03f */
[----:B------:R-:W-:Y:S01]  /*1eb0*/  IMAD R11, R209, c[0x0][0x20c], R14 ;  /* 0x00008300d10b7a24 */ /* 0x000fe200078e020e */
[----:B------:R-:W-:Y:S01]  /*1ec0*/  LEA.HI R5, R5, R10, RZ, 0x1 ;  /* 0x0000000a05057211 */ /* 0x000fe200078f08ff */
[----:B------:R-:W-:Y:S01]  /*1ed0*/  IMAD.U32 R85, RZ, RZ, UR19 ;  /* 0x00000013ff557e24 */ /* 0x000fe2000f8e00ff */
[----:B------:R-:W-:Y:S01]  /*1ee0*/  ISETP.GE.AND P5, PT, R218, c[0x0][0x1d4], PT ;  /* 0x00007500da007a0c */ /* 0x000fe20003fa6270 */
[----:B------:R-:W-:Y:S01]  /*1ef0*/  IMAD.IADD R11, R19, 0x1, R11 ;  /* 0x00000001130b7824 */ /* 0x000fe200078e020b */
[----:B------:R-:W-:Y:S01]  /*1f00*/  LOP3.LUT R5, R5, 0xfffffffe, RZ, 0xc0, !PT ;  /* 0xfffffffe05057812 */ /* 0x000fe200078ec0ff */
[----:B------:R-:W-:Y:S01]  /*1f10*/  IMAD.SHL.U32 R87, R7, 0x40, RZ ;  /* 0x0000004007577824 */ /* 0x000fe200078e00ff */
[----:B------:R-:W-:Y:S01]  /*1f20*/  IADD3 R13, -R13, UR8, -R85 ;  /* 0x000000080d0d7c10 */ /* 0x000fe2000fffe955 */
[----:B------:R-:W-:Y:S01]  /*1f30*/  UISETP.GT.AND UP0, UPT, UR28, UR7, UPT ;  /* 0x000000071c00728c */ /* 0x000fe2000bf04270 */
[----:B------:R-:W-:Y:S01]  /*1f40*/  ISETP.GE.AND P4, PT, R4, c[0x0][0x1d4], PT ;  /* 0x0000750004007a0c */ /* 0x000fe20003f86270 */
[----:B------:R-:W-:Y:S01]  /*1f50*/  IMAD.IADD R5, R10, 0x1, -R5 ;  /* 0x000000010a057824 */ /* 0x000fe200078e0a05 */
[----:B------:R-:W-:Y:S01]  /*1f60*/  ISETP.GE.AND P1, PT, R13, 0x1, PT ;  /* 0x000000010d00780c */ /* 0x000fe20003f26270 */
[----:B------:R-:W-:Y:S01]  /*1f70*/  IMAD.MOV.U32 R10, RZ, RZ, R18 ;  /* 0x000000ffff0a7224 */ /* 0x000fe200078e0012 */
[----:B------:R-:W-:Y:S01]  /*1f80*/  LEA.HI R90, R89, R86, RZ, 0x5 ;  /* 0x00000056595a7211 */ /* 0x000fe200078f28ff */
[----:B------:R-:W-:Y:S01]  /*1f90*/  IMAD R205, R5, 0x200, R8 ;  /* 0x0000020005cd7824 */ /* 0x000fe200078e0208 */
[----:B------:R-:W-:Y:S01]  /*1fa0*/  LOP3.LUT R87, R87, 0xfffffe00, RZ, 0xc0, !PT ;  /* 0xfffffe0057577812 */ /* 0x000fe200078ec0ff */
[----:B------:R-:W-:Y:S01]  /*1fb0*/  IMAD.SHL.U32 R84, R5, 0x8, RZ ;  /* 0x0000000805547824 */ /* 0x000fe200078e00ff */
[----:B------:R-:W-:Y:S01]  /*1fc0*/  SHF.R.S32.HI R88, RZ, 0x5, R90 ;  /* 0x00000005ff587819 */ /* 0x000fe2000001145a */
[----:B------:R-:W-:Y:S01]  /*1fd0*/  IMAD.SHL.U32 R205, R205, 0x2, RZ ;  /* 0x00000002cdcd7824 */ /* 0x000fe200078e00ff */
[----:B------:R-:W-:-:S02]  /*1fe0*/  SHF.R.S32.HI R133, RZ, 0x1f, R218 ;  /* 0x0000001fff857819 */ /* 0x000fc400000114da */
[----:B------:R-:W-:Y:S01]  /*1ff0*/  IADD3 R213, R207, 0x100, RZ ;  /* 0x00000100cfd57810 */ /* 0x000fe20007ffe0ff */
[----:B------:R-:W-:Y:S01]  /*2000*/  IMAD R7, R88, 0x400, R87 ;  /* 0x0000040058077824 */ /* 0x000fe200078e0257 */
[----:B------:R-:W-:Y:S02]  /*2010*/  IADD3 R204, R205, 0x6120, RZ ;  /* 0x00006120cdcc7810 */ /* 0x000fe40007ffe0ff */
[----:B------:R-:W-:Y:S02]  /*2020*/  SHF.R.S32.HI R220, RZ, 0x1f, R217 ;  /* 0x0000001fffdc7819 */ /* 0x000fe400000114d9 */
[----:B------:R-:W-:Y:S02]  /*2030*/  SHF.R.S32.HI R219, RZ, 0x1f, R216 ;  /* 0x0000001fffdb7819 */ /* 0x000fe400000114d8 */
[----:B-----5:R-:W-:Y:S01]  /*2040*/  SHF.R.S32.HI R6, RZ, 0x1f, R208 ;  /* 0x0000001fff067819 */ /* 0x020fe200000114d0 */
[----:B------:R-:W-:-:S04]  /*2050*/  IMAD.WIDE.U32 R16, R208, c[0x0][0x1f0], R16 ;  /* 0x00007c00d0107a25 */ /* 0x000fc800078e0010 */
[----:B------:R-:W-:Y:S01]  /*2060*/  IMAD R21, R6, c[0x0][0x1f0], RZ ;  /* 0x00007c0006157a24 */ /* 0x000fe200078e02ff */
[----:B------:R-:W-:-:S03]  /*2070*/  IADD3 R16, P0, R16, UR16, RZ ;  /* 0x0000001010107c10 */ /* 0x000fc6000ff1e0ff */
[----:B------:R-:W-:-:S05]  /*2080*/  IMAD R14, R208, c[0x0][0x1f4], R21 ;  /* 0x00007d00d00e7a24 */ /* 0x000fca00078e0215 */
[----:B------:R-:W-:Y:S01]  /*2090*/  IADD3.X R17, R17, UR9, R14, P0, !PT ;  /* 0x0000000911117c10 */ /* 0x000fe200087fe40e */
[----:B------:R-:W-:Y:S01]  /*20a0*/  IMAD.WIDE.U32 R14, R208, c[0x0][0x218], R10 ;  /* 0x00008600d00e7a25 */ /* 0x000fe200078e000a */
[----:B------:R-:W-:-:S04]  /*20b0*/  LEA R18, P0, R16, c[0x0][0x1c8], 0x1 ;  /* 0x0000720010127a11 */ /* 0x000fc800078008ff */
[----:B------:R-:W-:Y:S01]  /*20c0*/  LEA.HI.X R16, R16, c[0x0][0x1cc], R17, 0x1, P0 ;  /* 0x0000730010107a11 */ /* 0x000fe200000f0c11 */
[----:B------:R-:W-:Y:S01]  /*20d0*/  SHFL.IDX PT, R10, R18, RZ, 0x181f ;  /* 0x00181fff120a7589 */ /* 0x000fe200000e0000 */
[----:B------:R-:W-:Y:S01]  /*20e0*/  LOP3.LUT R17, R9, 0x1c0, RZ, 0xc0, !PT ;  /* 0x000001c009117812 */ /* 0x000fe200078ec0ff */
[----:B------:R-:W-:Y:S01]  /*20f0*/  IMAD R9, R6, c[0x0][0x218], RZ ;  /* 0x0000860006097a24 */ /* 0x000fe200078e02ff */
[----:B------:R-:W-:Y:S01]  /*2100*/  IADD3 R6, P0, R14, UR24, RZ ;  /* 0x000000180e067c10 */ /* 0x000fe2000ff1e0ff */
[----:B------:R-:W1:Y:S01]  /*2110*/  SHFL.IDX PT, R11, R16, RZ, 0x181f ;  /* 0x00181fff100b7589 */ /* 0x000e6200000e0000 */
[----:B------:R-:W-:Y:S01]  /*2120*/  LOP3.LUT R84, R17, 0x8, R84, 0xf8, !PT ;  /* 0x0000000811547812 */ /* 0x000fe200078ef854 */
[----:B------:R-:W-:Y:S01]  /*2130*/  IMAD R5, R208, c[0x0][0x21c], R9 ;  /* 0x00008700d0057a24 */ /* 0x000fe200078e0209 */
[----:B------:R-:W-:Y:S01]  /*2140*/  SHF.R.U32.HI R17, RZ, 0x3, R17 ;  /* 0x00000003ff117819 */ /* 0x000fe20000011611 */
[----:B------:R2:W-:Y:S03]  /*2150*/  SHFL.IDX PT, R8, R18, 0x1, 0x181f ;  /* 0x00381f0012087f89 */ /* 0x0005e600000e0000 */
[----:B------:R-:W-:Y:S01]  /*2160*/  IADD3.X R5, R15, UR18, R5, P0, !PT ;  /* 0x000000120f057c10 */ /* 0x000fe200087fe405 */
[----:B------:R3:W4:Y:S01]  /*2170*/  SHFL.IDX PT, R9, R16, 0x1, 0x181f ;  /* 0x00381f0010097f89 */ /* 0x00072200000e0000 */
[----:B------:R-:W-:-:S02]  /*2180*/  IADD3 R15, R205, 0x6100, RZ ;  /* 0x00006100cd0f7810 */ /* 0x000fc40007ffe0ff */
[C---:B------:R-:W-:Y:S02]  /*2190*/  LEA R14, P0, R6.reuse, c[0x0][0x1f8], 0x1 ;  /* 0x00007e00060e7a11 */ /* 0x040fe400078008ff */
[----:B------:R-:W-:Y:S02]  /*21a0*/  @P3 IADD3 R204, R15, -0x20, RZ ;  /* 0xffffffe00fcc3810 */ /* 0x000fe40007ffe0ff */
[----:B------:R-:W-:Y:S01]  /*21b0*/  LEA.HI.X R15, R6, c[0x0][0x1fc], R5, 0x1, P0 ;  /* 0x00007f00060f7a11 */ /* 0x000fe200000f0c05 */
[----:B------:R-:W5:Y:S01]  /*21c0*/  SHFL.IDX PT, R30, R14, RZ, 0x181f ;  /* 0x00181fff0e1e7589 */ /* 0x000f6200000e0000 */
[----:B------:R-:W-:Y:S02]  /*21d0*/  ISETP.GT.AND P0, PT, R13, 0x20, PT ;  /* 0x000000200d00780c */ /* 0x000fe40003f04270 */
[----:B------:R-:W-:Y:S01]  /*21e0*/  ISETP.GE.AND P3, PT, R0, c[0x0][0x1d4], PT ;  /* 0x0000750000007a0c */ /* 0x000fe20003f66270 */
[----:B------:R-:W5:Y:S01]  /*21f0*/  SHFL.IDX PT, R20, R14, 0x1, 0x181f ;  /* 0x00381f000e147f89 */ /* 0x000f6200000e0000 */
[----:B------:R-:W-:-:S02]  /*2200*/  LOP3.LUT R84, R84, R17, RZ, 0x3c, !PT ;  /* 0x0000001154547212 */ /* 0x000fc400078e3cff */
[----:B------:R-:W-:Y:S01]  /*2210*/  SEL R221, RZ, 0x10, P3 ;  /* 0x00000010ffdd7807 */ /* 0x000fe20001800000 */
[--C-:B-1----:R-:W-:Y:S01]  /*2220*/  @P1 IMAD.WIDE R24, R216, 0x2, R10.reuse ;  /* 0x00000002d8181825 */ /* 0x102fe200078e020a */
[----:B------:R-:W1:Y:S01]  /*2230*/  SHFL.IDX PT, R6, R15, RZ, 0x181f ;  /* 0x00181fff0f067589 */ /* 0x000e6200000e0000 */
[----:B------:R-:W-:Y:S02]  /*2240*/  IADD3 R195, R204, 0x800, RZ ;  /* 0x00000800ccc37810 */ /* 0x000fe40007ffe0ff */
[--C-:B--2---:R-:W-:Y:S01]  /*2250*/  @P1 IMAD.WIDE R18, R218, 0x2, R10.reuse ;  /* 0x00000002da121825 */ /* 0x104fe200078e020a */
[----:B------:R2:W1:Y:S01]  /*2260*/  SHFL.IDX PT, R5, R15, 0x1, 0x181f ;  /* 0x00381f000f057f89 */ /* 0x00046200000e0000 */
[C---:B------:R-:W-:Y:S02]  /*2270*/  IADD3 R194, R204.reuse, 0x1000, RZ ;  /* 0x00001000ccc27810 */ /* 0x040fe40007ffe0ff */
[----:B---3--:R-:W-:Y:S01]  /*2280*/  @P1 IMAD.WIDE R16, R217, 0x2, R10 ;  /* 0x00000002d9101825 */ /* 0x008fe200078e020a */
[----:B------:R3:W-:Y:S01]  /*2290*/  @P1 LDGSTS.E.BYPASS.LTC128B.128 [R207+0x6100], [R18.64], !P5 ;  /* 0x0610000012cf1fae */ /* 0x0007e2000e901d54 */
[----:B------:R-:W-:-:S02]  /*22a0*/  IADD3 R193, R204, 0x1800, RZ ;  /* 0x00001800ccc17810 */ /* 0x000fc40007ffe0ff */
[--C-:B----4-:R-:W-:Y:S01]  /*22b0*/  @P0 IMAD.WIDE R22, R218, 0x2, R8.reuse ;  /* 0x00000002da160825 */ /* 0x110fe200078e0208 */
[----:B------:R3:W-:Y:S01]  /*22c0*/  @P1 LDGSTS.E.BYPASS.LTC128B.128 [R207+0x8100], [R16.64], !P4 ;  /* 0x0810000010cf1fae */ /* 0x0007e2000e101d54 */
[C---:B------:R-:W-:Y:S02]  /*22d0*/  IADD3 R191, R204.reuse, 0x2000, RZ ;  /* 0x00002000ccbf7810 */ /* 0x040fe40007ffe0ff */
[--C-:B------:R-:W-:Y:S01]  /*22e0*/  @P0 IMAD.WIDE R26, R217, 0x2, R8.reuse ;  /* 0x00000002d91a0825 */ /* 0x100fe200078e0208 */
[----:B------:R4:W-:Y:S01]  /*22f0*/  @P1 LDGSTS.E.BYPASS.LTC128B.128 [R207+0xa100], [R24.64], !P3 ;  /* 0x0a10000018cf1fae */ /* 0x0009e2000d901d54 */
[----:B------:R-:W-:Y:S02]  /*2300*/  IADD3 R190, R204, 0x2800, RZ ;  /* 0x00002800ccbe7810 */ /* 0x000fe40007ffe0ff */
[----:B------:R-:W-:Y:S01]  /*2310*/  @P0 IMAD.WIDE R8, R216, 0x2, R8 ;  /* 0x00000002d8080825 */ /* 0x000fe200078e0208 */
[----:B------:R3:W-:Y:S01]  /*2320*/  @P0 LDGSTS.E.BYPASS.LTC128B.128 [R207+0x7100], [R22.64], !P5 ;  /* 0x0710000016cf0fae */ /* 0x0007e2000e901d54 */
[----:B------:R-:W-:-:S02]  /*2330*/  IADD3 R189, R204, 0x3000, RZ ;  /* 0x00003000ccbd7810 */ /* 0x000fc40007ffe0ff */
[----:B------:R-:W-:Y:S01]  /*2340*/  IMAD.WIDE R10, R217, 0x2, RZ ;  /* 0x00000002d90a7825 */ /* 0x000fe200078e02ff */
[----:B------:R4:W-:Y:S01]  /*2350*/  @P0 LDGSTS.E.BYPASS.LTC128B.128 [R207+0x9100], [R26.64], !P4 ;  /* 0x091000001acf0fae */ /* 0x0009e2000e101d54 */
[----:B------:R-:W-:Y:S02]  /*2360*/  IADD3 R188, R204, 0x3800, RZ ;  /* 0x00003800ccbc7810 */ /* 0x000fe40007ffe0ff */
[----:B--2---:R-:W-:Y:S01]  /*2370*/  IMAD.WIDE R14, R218, 0x2, RZ ;  /* 0x00000002da0e7825 */ /* 0x004fe200078e02ff */
[----:B------:R2:W-:Y:S01]  /*2380*/  @P0 LDGSTS.E.BYPASS.LTC128B.128 [R207+0xb100], [R8.64], !P3 ;  /* 0x0b10000008cf0fae */ /* 0x0005e2000d901d54 */
[----:B------:R-:W-:Y:S02]  /*2390*/  IADD3 R187, R204, 0x4000, RZ ;  /* 0x00004000ccbb7810 */ /* 0x000fe40007ffe0ff */
[----:B------:R-:W-:Y:S01]  /*23a0*/  IMAD.IADD R206, R84, 0x1, R7 ;  /* 0x0000000154ce7824 */ /* 0x000fe200078e0207 */
[----:B------:R-:W0:Y:S01]  /*23b0*/  LDGDEPBAR ;  /* 0x00000000000079af */ /* 0x000e220000000000 */
[----:B-----5:R-:W-:-:S02]  /*23c0*/  IADD3 R36, P0, R30, R14, RZ ;  /* 0x0000000e1e247210 */ /* 0x020fc40007f1e0ff */
[----:B------:R-:W-:Y:S01]  /*23d0*/  IADD3 R28, P1, R14, R20, RZ ;  /* 0x000000140e1c7210 */ /* 0x000fe20007f3e0ff */
[----:B------:R-:W-:Y:S01]  /*23e0*/  IMAD.SHL.U32 R206, R206, 0x2, RZ ;  /* 0x00000002cece7824 */ /* 0x000fe200078e00ff */
[----:B------:R-:W-:Y:S01]  /*23f0*/  IADD3 R14, P6, R30, R10, RZ ;  /* 0x0000000a1e0e7210 */ /* 0x000fe20007fde0ff */
[----:B-1----:R-:W-:Y:S01]  /*2400*/  IMAD.X R37, R6, 0x1, R15, P0 ;  /* 0x0000000106257824 */ /* 0x002fe200000e060f */
[C---:B------:R-:W-:Y:S01]  /*2410*/  IADD3 R186, R204.reuse, 0x4800, RZ ;  /* 0x00004800ccba7810 */ /* 0x040fe20007ffe0ff */
[----:B------:R-:W-:Y:S01]  /*2420*/  IMAD.X R29, R15, 0x1, R5, P1 ;  /* 0x000000010f1d7824 */ /* 0x000fe200008e0605 */
[----:B------:R-:W-:Y:S01]  /*2430*/  IADD3 R185, R204, 0x5000, RZ ;  /* 0x00005000ccb97810 */ /* 0x000fe20007ffe0ff */
[--C-:B------:R-:W-:Y:S01]  /*2440*/  IMAD R202, R2, 0x2, R206.reuse ;  /* 0x0000000202ca7824 */ /* 0x100fe200078e02ce */
[----:B------:R-:W-:Y:S01]  /*2450*/  IADD3 R184, R204, 0x5800, RZ ;  /* 0x00005800ccb87810 */ /* 0x000fe20007ffe0ff */
[----:B------:R-:W-:Y:S01]  /*2460*/  IMAD.X R15, R6, 0x1, R11, P6 ;  /* 0x00000001060f7824 */ /* 0x000fe200030e060b */
[----:B------:R-:W-:Y:S01]  /*2470*/  ISETP.GE.AND P6, PT, R4, c[0x0][0x1d4], PT ;  /* 0x0000750004007a0c */ /* 0x000fe20003fc6270 */
[C---:B------:R-:W-:Y:S01]  /*2480*/  IMAD R201, R3.reuse, 0x2, R206 ;  /* 0x0000000203c97824 */ /* 0x040fe200078e02ce */
[----:B---3--:R-:W-:Y:S01]  /*2490*/  IADD3 R22, P0, R10, R20, RZ ;  /* 0x000000140a167210 */ /* 0x008fe20007f1e0ff */
[----:B------:R-:W-:-:S04]  /*24a0*/  IMAD R199, R3, 0x2, R202 ;  /* 0x0000000203c77824 */ /* 0x000fc800078e02ca */
[----:B------:R-:W-:Y:S02]  /*24b0*/  IMAD.X R23, R11, 0x1, R5, P0 ;  /* 0x000000010b177824 */ /* 0x000fe400000e0605 */
[----:B--2---:R-:W-:Y:S01]  /*24c0*/  IMAD.WIDE R8, R216, 0x2, RZ ;  /* 0x00000002d8087825 */ /* 0x004fe200078e02ff */
[----:B------:R-:W-:-:S04]  /*24d0*/  DEPBAR.LE SB0, 0x1 ;  /* 0x000080400000791a */ /* 0x000fc80000000000 */
[----:B------:R-:W-:-:S04]  /*24e0*/  DEPBAR.LE SB0, 0x0 ;  /* 0x000080000000791a */ /* 0x000fc80000000000 */
[----:B------:R-:W-:Y:S01]  /*24f0*/  BAR.SYNC.DEFER_BLOCKING 0x0 ;  /* 0x0000000000007b1d */ /* 0x000fe20000010000 */
[----:B------:R-:W-:Y:S02]  /*2500*/  IADD3 R30, P1, R30, R8, RZ ;  /* 0x000000081e1e7210 */ /* 0x000fe40007f3e0ff */
[----:B------:R-:W-:-:S03]  /*2510*/  IADD3 R20, P0, R8, R20, RZ ;  /* 0x0000001408147210 */ /* 0x000fc60007f1e0ff */
[----:B------:R-:W-:Y:S01]  /*2520*/  IMAD.X R31, R6, 0x1, R9, P1 ;  /* 0x00000001061f7824 */ /* 0x000fe200008e0609 */
[----:B------:R-:W-:Y:S01]  /*2530*/  ISETP.GE.AND P1, PT, R218, c[0x0][0x1d4], PT ;  /* 0x00007500da007a0c */ /* 0x000fe20003f26270 */
[----:B------:R-:W-:-:S03]  /*2540*/  IMAD.X R21, R9, 0x1, R5, P0 ;  /* 0x0000000109157824 */ /* 0x000fc600000e0605 */
[C---:B------:R-:W-:Y:S02]  /*2550*/  ISETP.LT.OR P0, PT, R13.reuse, 0x1, P1 ;  /* 0x000000010d00780c */ /* 0x040fe40000f01670 */
[----:B------:R-:W-:Y:S01]  /*2560*/  ISETP.GE.AND P1, PT, R0, c[0x0][0x1d4], PT ;  /* 0x0000750000007a0c */ /* 0x000fe20003f26270 */
[----:B------:R-:W-:Y:S01]  /*2570*/  IMAD.MOV.U32 R0, RZ, RZ, 0x40 ;  /* 0x00000040ff007424 */ /* 0x000fe200078e00ff */
[----:B------:R-:W-:Y:S04]  /*2580*/  LDSM.16.M88.4 R4, [R206+0xc100] ;  /* 0x00c10000ce04783b */ /* 0x000fe80000000200 */
[----:B------:R-:W-:Y:S04]  /*2590*/  LDSM.16.M88.4 R16, [R202+0xc100] ;  /* 0x00c10000ca10783b */ /* 0x000fe80000000200 */
[----:B------:R-:W-:Y:S04]  /*25a0*/  LDSM.16.M88.4 R60, [R205+0x6100] ;  /* 0x00610000cd3c783b */ /* 0x000fe80000000200 */
[----:B------:R-:W1:Y:S04]  /*25b0*/  LDSM.16.M88.4 R52, [R205+0x6900] ;  /* 0x00690000cd34783b */ /* 0x000e680000000200 */
[----:B------:R-:W2:Y:S04]  /*25c0*/  LDSM.16.M88.4 R44, [R205+0x7100] ;  /* 0x00710000cd2c783b */ /* 0x000ea80000000200 */
[----:B------:R-:W3:Y:S04]  /*25d0*/  LDSM.16.M88.4 R8, [R205+0x7900] ;  /* 0x00790000cd08783b */ /* 0x000ee80000000200 */
[----:B------:R-:W5:Y:S04]  /*25e0*/  LDSM.16.M88.4 R76, [R204] ;  /* 0x00000000cc4c783b */ /* 0x000f680000000200 */
[----:B------:R-:W3:Y:S04]  /*25f0*/  LDSM.16.M88.4 R64, [R204+0x800] ;  /* 0x00080000cc40783b */ /* 0x000ee80000000200 */
[----:B------:R-:W-:Y:S04]  /*2600*/  LDSM.16.M88.4 R32, [R204+0x1000] ;  /* 0x00100000cc20783b */ /* 0x000fe80000000200 */
[----:B----4-:R-:W-:Y:S04]  /*2610*/  LDSM.16.M88.4 R24, [R204+0x1800] ;  /* 0x00180000cc18783b */ /* 0x010fe80000000200 */
[----:B------:R-:W-:Y:S01]  /*2620*/  @!PT LDS RZ, [RZ] ;  /* 0x00000000fffff984 */ /* 0x000fe20000000800 */
[----:B------:R-:W-:Y:S01]  /*2630*/  @!PT LDS RZ, [RZ] ;  /* 0x00000000fffff984 */ /* 0x000fe20000000800 */
[----:B------:R-:W-:Y:S01]  /*2640*/  @!PT LDS RZ, [RZ] ;  /* 0x00000000fffff984 */ /* 0x000fe20000000800 */
[----:B------:R4:W-:Y:S01]  /*2650*/  LDGSTS.E.BYPASS.LTC128B.128 [R207+0x100], [R36.64], !P0 ;  /* 0x0010000024cf7fae */ /* 0x0009e2000c101d54 */
[----:B------:R-:W-:-:S02]  /*2660*/  ISETP.LT.OR P0, PT, R13, 0x1, P6 ;  /* 0x000000010d00780c */ /* 0x000fc40003701670 */
[C---:B------:R-:W-:Y:S01]  /*2670*/  ISETP.LT.OR P6, PT, R13.reuse, 0x21, P6 ;  /* 0x000000210d00780c */ /* 0x040fe200037c1670 */
[----:B-1----:R-:W-:Y:S10]  /*2680*/  HMMA.16816.F32.BF16 R56, R4, R52, RZ ;  /* 0x000000340438723c */ /* 0x002ff400000418ff */
[----:B------:R1:W-:Y:S01]  /*2690*/  LDGSTS.E.BYPASS.LTC128B.128 [R207+0x2100], [R14.64], !P0 ;  /* 0x021000000ecf7fae */ /* 0x0003e2000c101d54 */
[----:B------:R-:W-:-:S02]  /*26a0*/  ISETP.LT.OR P0, PT, R13, 0x1, P1 ;  /* 0x000000010d00780c */ /* 0x000fc40000f01670 */
[C---:B------:R-:W-:Y:S01]  /*26b0*/  ISETP.LT.OR P1, PT, R13.reuse, 0x21, P1 ;  /* 0x000000210d00780c */ /* 0x040fe20000f21670 */
[C---:B--2---:R-:W-:Y:S10]  /*26c0*/  HMMA.16816.F32.BF16 R48, R4.reuse, R44, RZ ;  /* 0x0000002c0430723c */ /* 0x044ff400000418ff */
[----:B------:R2:W-:Y:S01]  /*26d0*/  LDGSTS.E.BYPASS.LTC128B.128 [R207+0x4100], [R30.64], !P0 ;  /* 0x041000001ecf7fae */ /* 0x0005e2000c101d54 */
[----:B------:R-:W-:Y:S01]  /*26e0*/  ISETP.GE.AND P0, PT, R218, c[0x0][0x1d4], PT ;  /* 0x00007500da007a0c */ /* 0x000fe20003f06270 */
[----:B------:R-:W-:Y:S03]  /*26f0*/  HMMA.16816.F32.BF16 R52, R4, R54, RZ ;  /* 0x000000360434723c */ /* 0x000fe600000418ff */
[----:B------:R-:W-:-:S05]  /*2700*/  ISETP.LT.OR P0, PT, R13, 0x21, P0 ;  /* 0x000000210d00780c */ /* 0x000fca0000701670 */
[C---:B------:R-:W-:Y:S08]  /*2710*/  HMMA.16816.F32.BF16 R44, R4.reuse, R46, RZ ;  /* 0x0000002e042c723c */ /* 0x040ff000000418ff */
[----:B------:R2:W-:Y:S01]  /*2720*/  LDGSTS.E.BYPASS.LTC128B.128 [R207+0x1100], [R28.64], !P0 ;  /* 0x011000001ccf7fae */ /* 0x0005e2000c101d54 */
[----:B------:R-:W-:Y:S01]  /*2730*/  LOP3.LUT P0, RZ, R12, 0x4, RZ, 0xc0, !PT ;  /* 0x000000040cff7812 */ /* 0x000fe2000780c0ff */
[----:B---3--:R-:W-:Y:S02]  /*2740*/  HMMA.16816.F32.BF16 R40, R4, R8, RZ ;  /* 0x000000080428723c */ /* 0x008fe400000418ff */
[----:B------:R3:W-:Y:S01]  /*2750*/  LDGSTS.E.BYPASS.LTC128B.128 [R207+0x3100], [R22.64], !P6 ;  /* 0x0310000016cf7fae */ /* 0x0007e2000f101d54 */
[----:B------:R-:W-:-:S02]  /*2760*/  SEL R0, R0, 0xffffffc0, !P0 ;  /* 0xffffffc000007807 */ /* 0x000fc40004000000 */
[----:B------:R-:W-:Y:S01]  /*2770*/  PLOP3.LUT P0, PT, PT, PT, UP0, 0x40, 0x0 ;  /* 0x000000000000781c */ /* 0x000fe20003f0e808 */
[----:B------:R3:W-:Y:S01]  /*2780*/  LDGSTS.E.BYPASS.LTC128B.128 [R207+0x5100], [R20.64], !P1 ;  /* 0x0510000014cf7fae */ /* 0x0007e2000c901d54 */
[----:B------:R-:W-:Y:S01]  /*2790*/  ISETP.GT.AND P1, PT, R210, 0x3f, PT ;  /* 0x0000003fd200780c */ /* 0x000fe20003f24270 */
[----:B-1----:R-:W-:Y:S01]  /*27a0*/  HMMA.16816.F32.BF16 R12, R4, R60, RZ ;  /* 0x0000003c040c723c */ /* 0x002fe200000418ff */
[----:B------:R-:W-:Y:S01]  /*27b0*/  IMAD.IADD R200, R205, 0x1, R0 ;  /* 0x00000001cdc87824 */ /* 0x000fe200078e0200 */
[----:B----4-:R-:W-:Y:S01]  /*27c0*/  LDSM.16.M88.4 R36, [R201+0xc100] ;  /* 0x00c10000c924783b */ /* 0x010fe20000000200 */
[----:B------:R-:W-:-:S03]  /*27d0*/  IMAD.IADD R192, R0, 0x1, R204 ;  /* 0x0000000100c07824 */ /* 0x000fc600078e02cc */
[----:B------:R-:W1:Y:S02]  /*27e0*/  LDSM.16.M88.4 R72, [R200+0x6100] ;  /* 0x00610000c848783b */ /* 0x000e640000000200 */
[C---:B------:R-:W-:Y:S02]  /*27f0*/  HMMA.16816.F32.BF16 R60, R4.reuse, R62, RZ ;  /* 0x0000003e043c723c */ /* 0x040fe400000418ff */
[----:B------:R-:W-:Y:S04]  /*2800*/  LDSM.16.M88.4 R80, [R192] ;  /* 0x00000000c050783b */ /* 0x000fe80000000200 */
[----:B------:R-:W-:Y:S02]  /*2810*/  LDSM.16.M88.4 R68, [R200+0x6900] ;  /* 0x00690000c844783b */ /* 0x000fe40000000200 */
[----:B------:R-:W-:Y:S02]  /*2820*/  HMMA.16816.F32.BF16 R4, R4, R10, RZ ;  /* 0x0000000a0404723c */ /* 0x000fe400000418ff */
[----:B------:R-:W4:Y:S04]  /*2830*/  LDSM.16.M88.4 R8, [R199+0xc100] ;  /* 0x00c10000c708783b */ /* 0x000f280000000200 */
[----:B--2---:R-:W2:Y:S02]  /*2840*/  LDSM.16.M88.4 R28, [R200+0x7100] ;  /* 0x00710000c81c783b */ /* 0x004ea40000000200 */
[C---:B-----5:R-:W-:Y:S02]  /*2850*/  HMMA.16816.F32.BF16 R12, R16.reuse, R76, R12 ;  /* 0x0000004c100c723c */ /* 0x060fe4000004180c */
[----:B---3--:R-:W3:Y:S04]  /*2860*/  LDSM.16.M88.4 R20, [R200+0x7900] ;  /* 0x00790000c814783b */ /* 0x008ee80000000200 */
[----:B------:R-:W0:Y:S02]  /*2870*/  LDGDEPBAR ;  /* 0x00000000000079af */ /* 0x000e240000000000 */
[C---:B------:R-:W-:Y:S02]  /*2880*/  HMMA.16816.F32.BF16 R60, R16.reuse, R78, R60 ;  /* 0x0000004e103c723c */ /* 0x040fe4000004183c */
[----:B------:R-:W-:Y:S06]  /*2890*/  LDSM.16.M88.4 R76, [R205+0x8100] ;  /* 0x00810000cd4c783b */ /* 0x000fec0000000200 */
[----:B------:R-:W-:Y:S08]  /*28a0*/  HMMA.16816.F32.BF16 R56, R16, R64, R56 ;  /* 0x000000401038723c */ /* 0x000ff00000041838 */
[----:B-1----:R-:W-:Y:S08]  /*28b0*/  HMMA.16816.F32.BF16 R12, R36, R72, R12 ;  /* 0x00000048240c723c */ /* 0x002ff0000004180c */
[C---:B------:R-:W-:Y:S01]  /*28c0*/  HMMA.16816.F32.BF16 R52, R16.reuse, R66, R52 ;  /* 0x000000421034723c */ /* 0x040fe20000041834 */
[----:B------:R-:W-:Y:S07]  /*28d0*/  LDSM.16.M88.4 R64, [R192+0x800] ;  /* 0x00080000c040783b */ /* 0x000fee0000000200 */
[C---:B------:R-:W-:Y:S08]  /*28e0*/  HMMA.16816.F32.BF16 R48, R16.reuse, R32, R48 ;  /* 0x000000201030723c */ /* 0x040ff00000041830 */
[C---:B------:R-:W-:Y:S01]  /*28f0*/  HMMA.16816.F32.BF16 R44, R16.reuse, R34, R44 ;  /* 0x00000022102c723c */ /* 0x040fe2000004182c */
[----:B------:R-:W-:Y:S07]  /*2900*/  LDSM.16.M88.4 R32, [R192+0x1000] ;  /* 0x00100000c020783b */ /* 0x000fee0000000200 */
[C---:B------:R-:W-:Y:S08]  /*2910*/  HMMA.16816.F32.BF16 R40, R16.reuse, R24, R40 ;  /* 0x000000181028723c */ /* 0x040ff00000041828 */
[----:B------:R-:W-:Y:S01]  /*2920*/  HMMA.16816.F32.BF16 R4, R16, R26, R4 ;  /* 0x0000001a1004723c */ /* 0x000fe20000041804 */
[----:B------:R-:W1:Y:S04]  /*2930*/  LDSM.16.M88.4 R16, [R206+0x10100] ;  /* 0x01010000ce10783b */ /* 0x000e680000000200 */
[----:B------:R-:W5:Y:S03]  /*2940*/  LDSM.16.M88.4 R24, [R192+0x1800] ;  /* 0x00180000c018783b */ /* 0x000f660000000200 */
[----:B------:R-:W-:Y:S01]  /*2950*/  HMMA.16816.F32.BF16 R60, R36, R74, R60 ;  /* 0x0000004a243c723c */ /* 0x000fe2000004183c */
[----:B------:R-:W-:Y:S07]  /*2960*/  LDSM.16.M88.4 R72, [R205+0x8900] ;  /* 0x00890000cd48783b */ /* 0x000fee0000000200 */
[----:B----4-:R-:W-:Y:S08]  /*2970*/  HMMA.16816.F32.BF16 R12, R8, R80, R12 ;  /* 0x00000050080c723c */ /* 0x010ff0000004180c */
[C---:B------:R-:W-:Y:S08]  /*2980*/  HMMA.16816.F32.BF16 R56, R36.reuse, R68, R56 ;  /* 0x000000442438723c */ /* 0x040ff00000041838 */
[C---:B------:R-:W-:Y:S01]  /*2990*/  HMMA.16816.F32.BF16 R52, R36.reuse, R70, R52 ;  /* 0x000000462434723c */ /* 0x040fe20000041834 */
[----:B------:R-:W-:Y:S07]  /*29a0*/  LDSM.16.M88.4 R68, [R204+0x2000] ;  /* 0x00200000cc44783b */ /* 0x000fee0000000200 */
[C---:B--2---:R-:W-:Y:S08]  /*29b0*/  HMMA.16816.F32.BF16 R48, R36.reuse, R28, R48 ;  /* 0x0000001c2430723c */ /* 0x044ff00000041830 */
[C---:B------:R-:W-:Y:S01]  /*29c0*/  HMMA.16816.F32.BF16 R44, R36.reuse, R30, R44 ;  /* 0x0000001e242c723c */ /* 0x040fe2000004182c */
[----:B------:R-:W-:Y:S07]  /*29d0*/  LDSM.16.M88.4 R28, [R205+0x9100] ;  /* 0x00910000cd1c783b */ /* 0x000fee0000000200 */
[C---:B---3--:R-:W-:Y:S08]  /*29e0*/  HMMA.16816.F32.BF16 R40, R36.reuse, R20, R40 ;  /* 0x000000142428723c */ /* 0x048ff00000041828 */
[----:B------:R-:W-:Y:S01]  /*29f0*/  HMMA.16816.F32.BF16 R36, R36, R22, R4 ;  /* 0x000000162424723c */ /* 0x000fe20000041804 */
[----:B------:R-:W2:Y:S04]  /*2a00*/  LDSM.16.M88.4 R4, [R202+0x10100] ;  /* 0x01010000ca04783b */ /* 0x000ea80000000200 */
[----:B------:R-:W3:Y:S03]  /*2a10*/  LDSM.16.M88.4 R20, [R205+0x9900] ;  /* 0x00990000cd14783b */ /* 0x000ee60000000200 */
[----:B------:R-:W-:Y:S01]  /*2a20*/  HMMA.16816.F32.BF16 R60, R8, R82, R60 ;  /* 0x00000052083c723c */ /* 0x000fe2000004183c */
[----:B------:R-:W-:Y:S07]  /*2a30*/  LDSM.16.M88.4 R80, [R200+0x8100] ;  /* 0x00810000c850783b */ /* 0x000fee0000000200 */
[----:B-1----:R-:W-:Y:S08]  /*2a40*/  HMMA.16816.F32.BF16 R12, R16, R76, R12 ;  /* 0x0000004c100c723c */ /* 0x002ff0000004180c */
[C---:B------:R-:W-:Y:S08]  /*2a50*/  HMMA.16816.F32.BF16 R56, R8.reuse, R64, R56 ;  /* 0x000000400838723c */ /* 0x040ff00000041838 */
[C---:B------:R-:W-:Y:S01]  /*2a60*/  HMMA.16816.F32.BF16 R52, R8.reuse, R66, R52 ;  /* 0x000000420834723c */ /* 0x040fe20000041834 */
[----:B------:R-:W-:Y:S07]  /*2a70*/  LDSM.16.M88.4 R64, [R204+0x2800] ;  /* 0x00280000cc40783b */ /* 0x000fee0000000200 */
[C---:B------:R-:W-:Y:S08]  /*2a80*/  HMMA.16816.F32.BF16 R48, R8.reuse, R32, R48 ;  /* 0x000000200830723c */ /* 0x040ff00000041830 */
[C---:B------:R-:W-:Y:S01]  /*2a90*/  HMMA.16816.F32.BF16 R44, R8.reuse, R34, R44 ;  /* 0x00000022082c723c */ /* 0x040fe2000004182c */
[----:B------:R-:W-:Y:S07]  /*2aa0*/  LDSM.16.M88.4 R32, [R204+0x3000] ;  /* 0x00300000cc20783b */ /* 0x000fee0000000200 */
[C---:B-----5:R-:W-:Y:S08]  /*2ab0*/  HMMA.16816.F32.BF16 R40, R8.reuse, R24, R40 ;  /* 0x000000180828723c */ /* 0x060ff00000041828 */
[----:B------:R-:W-:Y:S01]  /*2ac0*/  HMMA.16816.F32.BF16 R36, R8, R26, R36 ;  /* 0x0000001a0824723c */ /* 0x000fe20000041824 */
[----:B------:R-:W1:Y:S04]  /*2ad0*/  LDSM.16.M88.4 R8, [R201+0x10100] ;  /* 0x01010000c908783b */ /* 0x000e680000000200 */
[----:B------:R-:W4:Y:S03]  /*2ae0*/  LDSM.16.M88.4 R24, [R204+0x3800] ;  /* 0x00380000cc18783b */ /* 0x000f260000000200 */
[----:B------:R-:W-:Y:S01]  /*2af0*/  HMMA.16816.F32.BF16 R60, R16, R78, R60 ;  /* 0x0000004e103c723c */ /* 0x000fe2000004183c */
[----:B------:R-:W-:Y:S07]  /*2b00*/  LDSM.16.M88.4 R76, [R200+0x8900] ;  /* 0x00890000c84c783b */ /* 0x000fee0000000200 */
[----:B--2---:R-:W-:Y:S08]  /*2b10*/  HMMA.16816.F32.BF16 R12, R4, R68, R12 ;  /* 0x00000044040c723c */ /* 0x004ff0000004180c */
[C---:B------:R-:W-:Y:S08]  /*2b20*/  HMMA.16816.F32.BF16 R56, R16.reuse, R72, R56 ;  /* 0x000000481038723c */ /* 0x040ff00000041838 */
[C---:B------:R-:W-:Y:S01]  /*2b30*/  HMMA.16816.F32.BF16 R52, R16.reuse, R74, R52 ;  /* 0x0000004a1034723c */ /* 0x040fe20000041834 */
[----:B------:R-:W-:Y:S07]  /*2b40*/  LDSM.16.M88.4 R72, [R192+0x2000] ;  /* 0x00200000c048783b */ /* 0x000fee0000000200 */
[C---:B------:R-:W-:Y:S08]  /*2b50*/  HMMA.16816.F32.BF16 R48, R16.reuse, R28, R48 ;  /* 0x0000001c1030723c */ /* 0x040ff00000041830 */
[C---:B------:R-:W-:Y:S01]  /*2b60*/  HMMA.16816.F32.BF16 R44, R16.reuse, R30, R44 ;  /* 0x0000001e102c723c */ /* 0x040fe2000004182c */
[----:B------:R-:W2:Y:S07]  /*2b70*/  LDSM.16.M88.4 R28, [R199+0x10100] ;  /* 0x01010000c71c783b */ /* 0x000eae0000000200 */
[C---:B---3--:R-:W-:Y:S08]  /*2b80*/  HMMA.16816.F32.BF16 R40, R16.reuse, R20, R40 ;  /* 0x000000141028723c */ /* 0x048ff00000041828 */
[----:B------:R-:W-:Y:S01]  /*2b90*/  HMMA.16816.F32.BF16 R36, R16, R22, R36 ;  /* 0x000000161024723c */ /* 0x000fe20000041824 */
[----:B------:R-:W3:Y:S04]  /*2ba0*/  LDSM.16.M88.4 R20, [R200+0x9100] ;  /* 0x00910000c814783b */ /* 0x000ee80000000200 */
[----:B------:R-:W5:Y:S03]  /*2bb0*/  LDSM.16.M88.4 R16, [R200+0x9900] ;  /* 0x00990000c810783b */ /* 0x000f660000000200 */
        /* <DEDUP_REMOVED lines=9> */
[C---:B----4-:R-:W-:Y:S08]  /*2c50*/  HMMA.16816.F32.BF16 R40, R4.reuse, R24, R40 ;  /* 0x000000180428723c */ /* 0x050ff00000041828 */
[----:B------:R-:W-:Y:S01]  /*2c60*/  HMMA.16816.F32.BF16 R36, R4, R26, R36 ;  /* 0x0000001a0424723c */ /* 0x000fe20000041824 */
[----:B------:R-:W-:Y:S04]  /*2c70*/  LDSM.16.M88.4 R4, [R206+0x14100] ;  /* 0x01410000ce04783b */ /* 0x000fe80000000200 */
[----:B------:R-:W1:Y:S03]  /*2c80*/  LDSM.16.M88.4 R24, [R205+0xa100] ;  /* 0x00a10000cd18783b */ /* 0x000e660000000200 */
[----:B------:R-:W-:Y:S01]  /*2c90*/  HMMA.16816.F32.BF16 R60, R8, R82, R60 ;  /* 0x00000052083c723c */ /* 0x000fe2000004183c */
[----:B------:R-:W-:Y:S07]  /*2ca0*/  LDSM.16.M88.4 R80, [R204+0x4000] ;  /* 0x00400000cc50783b */ /* 0x000fee0000000200 */
[----:B--2---:R-:W-:Y:S08]  /*2cb0*/  HMMA.16816.F32.BF16 R12, R28, R72, R12 ;  /* 0x000000481c0c723c */ /* 0x004ff0000004180c */
[C---:B------:R-:W-:Y:S08]  /*2cc0*/  HMMA.16816.F32.BF16 R56, R8.reuse, R76, R56 ;  /* 0x0000004c0838723c */ /* 0x040ff00000041838 */
[C---:B------:R-:W-:Y:S01]  /*2cd0*/  HMMA.16816.F32.BF16 R52, R8.reuse, R78, R52 ;  /* 0x0000004e0834723c */ /* 0x040fe20000041834 */
[----:B------:R-:W2:Y:S07]  /*2ce0*/  LDSM.16.M88.4 R76, [R202+0x14100] ;  /* 0x01410000ca4c783b */ /* 0x000eae0000000200 */
[C---:B---3--:R-:W-:Y:S08]  /*2cf0*/  HMMA.16816.F32.BF16 R48, R8.reuse, R20, R48 ;  /* 0x000000140830723c */ /* 0x048ff00000041830 */
[C---:B------:R-:W-:Y:S01]  /*2d00*/  HMMA.16816.F32.BF16 R44, R8.reuse, R22, R44 ;  /* 0x00000016082c723c */ /* 0x040fe2000004182c */
[----:B------:R-:W3:Y:S07]  /*2d10*/  LDSM.16.M88.4 R20, [R205+0xa900] ;  /* 0x00a90000cd14783b */ /* 0x000eee0000000200 */
[C---:B-----5:R-:W-:Y:S08]  /*2d20*/  HMMA.16816.F32.BF16 R40, R8.reuse, R16, R40 ;  /* 0x000000100828723c */ /* 0x060ff00000041828 */
[----:B------:R-:W-:Y:S01]  /*2d30*/  HMMA.16816.F32.BF16 R36, R8, R18, R36 ;  /* 0x000000120824723c */ /* 0x000fe20000041824 */
[----:B------:R-:W4:Y:S04]  /*2d40*/  LDSM.16.M88.4 R16, [R205+0xb100] ;  /* 0x00b10000cd10783b */ /* 0x000f280000000200 */
        /* <DEDUP_REMOVED lines=12> */
[----:B------:R-:W-:Y:S04]  /*2e10*/  LDSM.16.M88.4 R32, [R201+0x14100] ;  /* 0x01410000c920783b */ /* 0x000fe80000000200 */
[----:B------:R-:W1:Y:S03]  /*2e20*/  LDSM.16.M88.4 R28, [R200+0xa100] ;  /* 0x00a10000c81c783b */ /* 0x000e660000000200 */
[----:B------:R-:W-:Y:S01]  /*2e30*/  HMMA.16816.F32.BF16 R60, R4, R26, R60 ;  /* 0x0000001a043c723c */ /* 0x000fe2000004183c */
[----:B------:R-:W-:Y:S07]  /*2e40*/  LDSM.16.M88.4 R24, [R200+0xa900] ;  /* 0x00a90000c818783b */ /* 0x000fee0000000200 */
[----:B--2---:R-:W-:Y:S08]  /*2e50*/  HMMA.16816.F32.BF16 R12, R76, R80, R12 ;  /* 0x000000504c0c723c */ /* 0x004ff0000004180c */
[C---:B---3--:R-:W-:Y:S08]  /*2e60*/  HMMA.16816.F32.BF16 R56, R4.reuse, R20, R56 ;  /* 0x000000140438723c */ /* 0x048ff00000041838 */
[C---:B------:R-:W-:Y:S01]  /*2e70*/  HMMA.16816.F32.BF16 R52, R4.reuse, R22, R52 ;  /* 0x000000160434723c */ /* 0x040fe20000041834 */
[----:B------:R-:W-:Y:S07]  /*2e80*/  LDSM.16.M88.4 R20, [R200+0xb100] ;  /* 0x00b10000c814783b */ /* 0x000fee0000000200 */
[C---:B----4-:R-:W-:Y:S08]  /*2e90*/  HMMA.16816.F32.BF16 R48, R4.reuse, R16, R48 ;  /* 0x000000100430723c */ /* 0x050ff00000041830 */
[C---:B------:R-:W-:Y:S01]  /*2ea0*/  HMMA.16816.F32.BF16 R44, R4.reuse, R18, R44 ;  /* 0x00000012042c723c */ /* 0x040fe2000004182c */
[----:B------:R-:W-:Y:S07]  /*2eb0*/  LDSM.16.M88.4 R16, [R200+0xb900] ;  /* 0x00b90000c810783b */ /* 0x000fee0000000200 */
[C---:B-----5:R-:W-:Y:S08]  /*2ec0*/  HMMA.16816.F32.BF16 R40, R4.reuse, R8, R40 ;  /* 0x000000080428723c */ /* 0x060ff00000041828 */
[----:B------:R-:W-:Y:S01]  /*2ed0*/  HMMA.16816.F32.BF16 R36, R4, R10, R36 ;  /* 0x0000000a0424723c */ /* 0x000fe20000041824 */
[----:B------:R-:W-:Y:S04]  /*2ee0*/  LDSM.16.M88.4 R8, [R199+0x14100] ;  /* 0x01410000c708783b */ /* 0x000fe80000000200 */
[----:B------:R-:W2:Y:S03]  /*2ef0*/  LDSM.16.M88.4 R4, [R192+0x4000] ;  /* 0x00400000c004783b */ /* 0x000ea60000000200 */
[----:B------:R-:W-:Y:S08]  /*2f00*/  HMMA.16816.F32.BF16 R60, R76, R82, R60 ;  /* 0x000000524c3c723c */ /* 0x000ff0000004183c */
[----:B-1----:R-:W-:Y:S08]  /*2f10*/  HMMA.16816.F32.BF16 R12, R32, R28, R12 ;  /* 0x0000001c200c723c */ /* 0x002ff0000004180c */
[C---:B------:R-:W-:Y:S08]  /*2f20*/  HMMA.16816.F32.BF16 R56, R76.reuse, R72, R56 ;  /* 0x000000484c38723c */ /* 0x040ff00000041838 */
[C---:B------:R-:W-:Y:S01]  /*2f30*/  HMMA.16816.F32.BF16 R52, R76.reuse, R74, R52 ;  /* 0x0000004a4c34723c */ /* 0x040fe20000041834 */
[----:B------:R-:W1:Y:S07]  /*2f40*/  LDSM.16.M88.4 R72, [R192+0x4800] ;  /* 0x00480000c048783b */ /* 0x000e6e0000000200 */
[C---:B------:R-:W-:Y:S08]  /*2f50*/  HMMA.16816.F32.BF16 R48, R76.reuse, R68, R48 ;  /* 0x000000444c30723c */ /* 0x040ff00000041830 */
[C---:B------:R-:W-:Y:S01]  /*2f60*/  HMMA.16816.F32.BF16 R44, R76.reuse, R70, R44 ;  /* 0x000000464c2c723c */ /* 0x040fe2000004182c */
[----:B------:R-:W3:Y:S07]  /*2f70*/  LDSM.16.M88.4 R68, [R192+0x5000] ;  /* 0x00500000c044783b */ /* 0x000eee0000000200 */
[C---:B------:R-:W-:Y:S08]  /*2f80*/  HMMA.16816.F32.BF16 R40, R76.reuse, R64, R40 ;  /* 0x000000404c28723c */ /* 0x040ff00000041828 */
[----:B------:R-:W-:Y:S01]  /*2f90*/  HMMA.16816.F32.BF16 R36, R76, R66, R36 ;  /* 0x000000424c24723c */ /* 0x000fe20000041824 */
[----:B------:R-:W4:Y:S01]  /*2fa0*/  LDSM.16.M88.4 R64, [R192+0x5800] ;  /* 0x00580000c040783b */ /* 0x000f220000000200 */
[----:B------:R-:W-:-:S06]  /*2fb0*/  DEPBAR.LE SB0, 0x0 ;  /* 0x000080000000791a */ /* 0x000fcc0000000000 */
[----:B------:R-:W-:Y:S08]  /*2fc0*/  HMMA.16816.F32.BF16 R60, R32, R30, R60 ;  /* 0x0000001e203c723c */ /* 0x000ff0000004183c */
[----:B--2---:R-:W-:Y:S08]  /*2fd0*/  HMMA.16816.F32.BF16 R12, R8, R4, R12 ;  /* 0x00000004080c723c */ /* 0x004ff0000004180c */
[C---:B------:R-:W-:Y:S08]  /*2fe0*/  HMMA.16816.F32.BF16 R56, R32.reuse, R24, R56 ;  /* 0x000000182038723c */ /* 0x040ff00000041838 */
[C---:B------:R-:W-:Y:S08]  /*2ff0*/  HMMA.16816.F32.BF16 R52, R32.reuse, R26, R52 ;  /* 0x0000001a2034723c */ /* 0x040ff00000041834 */
[----:B------:R-:W-:Y:S01]  /*3000*/  HMMA.16816.F32.BF16 R48, R32, R20, R48 ;  /* 0x000000142030723c */ /* 0x000fe20000041830 */
[----:B------:R-:W-:-:S02]  /*3010*/  FMUL.FTZ R0, R14, c[0x0][0x320] ;  /* 0x0000c8000e007a20 */ /* 0x000fc40000410000 */
[----:B------:R-:W-:-:S04]  /*3020*/  FMUL.FTZ R13, R13, c[0x0][0x320] ;  /* 0x0000c8000d0d7a20 */ /* 0x000fc80000410000 */
[----:B------:R-:W2:Y:S01]  /*3030*/  MUFU.TANH R0, R0 ;  /* 0x0000000000007308 */ /* 0x000ea20000002400 */
[C---:B------:R-:W-:Y:S08]  /*3040*/  HMMA.16816.F32.BF16 R44, R32.reuse, R22, R44 ;  /* 0x00000016202c723c */ /* 0x040ff0000004182c */
[C---:B------:R-:W-:Y:S08]  /*3050*/  HMMA.16816.F32.BF16 R40, R32.reuse, R16, R40 ;  /* 0x000000102028723c */ /* 0x040ff00000041828 */
[----:B------:R-:W-:Y:S01]  /*3060*/  HMMA.16816.F32.BF16 R36, R32, R18, R36 ;  /* 0x000000122024723c */ /* 0x000fe20000041824 */
[----:B------:R2:W2:Y:S07]  /*3070*/  MUFU.TANH R19, R13 ;  /* 0x0000000d00137308 */ /* 0x0004ae0000002400 */
[C---:B------:R-:W-:Y:S07]  /*3080*/  HMMA.16816.F32.BF16 R60, R8.reuse, R6, R60 ;  /* 0x00000006083c723c */ /* 0x040fee000004183c */
[----:B------:R-:W-:Y:S01]  /*3090*/  FMUL.FTZ R6, R12, c[0x0][0x320] ;  /* 0x0000c8000c067a20 */ /* 0x000fe20000410000 */
[C---:B-1----:R-:W-:Y:S05]  /*30a0*/  HMMA.16816.F32.BF16 R56, R8.reuse, R72, R56 ;  /* 0x000000480838723c */ /* 0x042fea0000041838 */
[----:B------:R-:W1:Y:S03]  /*30b0*/  MUFU.TANH R6, R6 ;  /* 0x0000000600067308 */ /* 0x000e660000002400 */
[C---:B------:R-:W-:Y:S08]  /*30c0*/  HMMA.16816.F32.BF16 R52, R8.reuse, R74, R52 ;  /* 0x0000004a0834723c */ /* 0x040ff00000041834 */
[C---:B---3--:R-:W-:Y:S08]  /*30d0*/  HMMA.16816.F32.BF16 R48, R8.reuse, R68, R48 ;  /* 0x000000440830723c */ /* 0x048ff00000041830 */
[C---:B------:R-:W-:Y:S08]  /*30e0*/  HMMA.16816.F32.BF16 R44, R8.reuse, R70, R44 ;  /* 0x00000046082c723c */ /* 0x040ff0000004182c */
[C---:B----4-:R-:W-:Y:S08]  /*30f0*/  HMMA.16816.F32.BF16 R40, R8.reuse, R64, R40 ;  /* 0x000000400828723c */ /* 0x050ff00000041828 */
[----:B------:R-:W-:Y:S01]  /*3100*/  HMMA.16816.F32.BF16 R36, R8, R66, R36 ;  /* 0x000000420824723c */ /* 0x000fe20000041824 */
        /* <DEDUP_REMOVED lines=14> */
[----:B------:R-:W-:Y:S01]  /*31f0*/  IADD3 R13, -R221, 0x10, RZ ;  /* 0x00000010dd0d7810 */ /* 0x000fe20007ffe1ff */
[----:B------:R-:W-:Y:S02]  /*3200*/  IMAD.SHL.U32 R7, R217, 0x2, RZ ;  /* 0x00000002d9077824 */ /* 0x000fe400078e00ff */
[----:B------:R-:W-:Y:S01]  /*3210*/  IMAD R209, R4, c[0x0][0x2b8], R209 ;  /* 0x0000ae0004d17a24 */ /* 0x000fe200078e02d1 */
[----:B------:R-:W-:-:S03]  /*3220*/  LOP3.LUT R13, R13, 0xf, RZ, 0xc0, !PT ;  /* 0x0000000f0d0d7812 */ /* 0x000fc600078ec0ff */
[----:B------:R-:W-:Y:S01]  /*3230*/  IMAD.WIDE.U32 R10, R209, c[0x0][0x1e0], RZ ;  /* 0x00007800d10a7a25 */ /* 0x000fe200078e00ff */
[----:B------:R-:W-:-:S05]  /*3240*/  SHF.R.S32.HI R4, RZ, 0x1f, R209 ;  /* 0x0000001fff047819 */ /* 0x000fca00000114d1 */
[----:B------:R-:W-:-:S04]  /*3250*/  IMAD R4, R4, c[0x0][0x1e0], RZ ;  /* 0x0000780004047a24 */ /* 0x000fc800078e02ff */
[----:B------:R-:W-:-:S04]  /*3260*/  IMAD R5, R209, c[0x0][0x1e4], R4 ;  /* 0x00007900d1057a24 */ /* 0x000fc800078e0204 */
[----:B------:R-:W-:Y:S01]  /*3270*/  IMAD.IADD R11, R11, 0x1, R5 ;  /* 0x000000010b0b7824 */ /* 0x000fe200078e0205 */
[----:B--2---:R-:W-:-:S03]  /*3280*/  SHF.R.S32.HI R5, RZ, 0x1f, R208 ;  /* 0x0000001fff057819 */ /* 0x004fc600000114d0 */
[----:B------:R-:W-:Y:S01]  /*3290*/  IMAD.WIDE.U32 R8, R208, c[0x0][0x1f0], R10 ;  /* 0x00007c00d0087a25 */ /* 0x000fe200078e000a */
[----:B------:R-:W-:-:S03]  /*32a0*/  SHF.L.U64.HI R11, R218, 0x1, R133 ;  /* 0x00000001da0b7819 */ /* 0x000fc60000010285 */
[----:B------:R-:W-:Y:S01]  /*32b0*/  IMAD R5, R5, c[0x0][0x1f0], RZ ;  /* 0x00007c0005057a24 */ /* 0x000fe200078e02ff */
[----:B------:R-:W-:Y:S01]  /*32c0*/  IADD3 R18, P0, R8, UR16, RZ ;  /* 0x0000001008127c10 */ /* 0x000fe2000ff1e0ff */
[----:B------:R-:W-:Y:S01]  /*32d0*/  IMAD.SHL.U32 R10, R218, 0x2, RZ ;  /* 0x00000002da0a7824 */ /* 0x000fe200078e00ff */
[----:B------:R-:W-:Y:S01]  /*32e0*/  SHF.L.U64.HI R8, R217, 0x1, R220 ;  /* 0x00000001d9087819 */ /* 0x000fe200000102dc */
[----:B------:R-:W-:Y:S01]  /*32f0*/  IMAD R4, R208, c[0x0][0x1f4], R5 ;  /* 0x00007d00d0047a24 */ /* 0x000fe200078e0205 */
[----:B------:R-:W-:-:S04]  /*3300*/  SEL R5, RZ, 0x10, P4 ;  /* 0x00000010ff057807 */ /* 0x000fc80002000000 */
[----:B------:R-:W-:Y:S02]  /*3310*/  IADD3.X R9, R9, UR9, R4, P0, !PT ;  /* 0x0000000909097c10 */ /* 0x000fe400087fe404 */
[C---:B------:R-:W-:Y:S02]  /*3320*/  LEA R4, P0, R18.reuse, c[0x0][0x1c8], 0x1 ;  /* 0x0000720012047a11 */ /* 0x040fe400078008ff */
[----:B------:R-:W-:Y:S02]  /*3330*/  IADD3 R20, -R5, 0x10, RZ ;  /* 0x0000001005147810 */ /* 0x000fe40007ffe1ff */
[----:B------:R-:W-:Y:S01]  /*3340*/  LEA.HI.X R18, R18, c[0x0][0x1cc], R9, 0x1, P0 ;  /* 0x0000730012127a11 */ /* 0x000fe200000f0c09 */
[----:B------:R-:W1:Y:S01]  /*3350*/  SHFL.IDX PT, R12, R4, 0x1, 0x181f ;  /* 0x00381f00040c7f89 */ /* 0x000e6200000e0000 */
[----:B------:R-:W-:Y:S02]  /*3360*/  SEL R9, RZ, 0x10, P5 ;  /* 0x00000010ff097807 */ /* 0x000fe40002800000 */
[----:B------:R-:W-:Y:S01]  /*3370*/  LOP3.LUT R20, R20, 0xf, RZ, 0xc0, !PT ;  /* 0x0000000f14147812 */ /* 0x000fe200078ec0ff */
[----:B------:R-:W2:Y:S01]  /*3380*/  SHFL.IDX PT, R14, R18, 0x1, 0x181f ;  /* 0x00381f00120e7f89 */ /* 0x000ea200000e0000 */
[----:B------:R-:W-:-:S03]  /*3390*/  IADD3 R23, -R9, 0x10, RZ ;  /* 0x0000001009177810 */ /* 0x000fc60007ffe1ff */
[----:B------:R3:W4:Y:S01]  /*33a0*/  SHFL.IDX PT, R17, R4, RZ, 0x181f ;  /* 0x00181fff04117589 */ /* 0x00072200000e0000 */
[----:B------:R-:W-:-:S03]  /*33b0*/  LOP3.LUT R23, R23, 0xf, RZ, 0xc0, !PT ;  /* 0x0000000f17177812 */ /* 0x000fc600078ec0ff */
[----:B------:R-:W5:Y:S01]  /*33c0*/  SHFL.IDX PT, R16, R18, RZ, 0x181f ;  /* 0x00181fff12107589 */ /* 0x000f6200000e0000 */
[----:B-1----:R-:W-:-:S04]  /*33d0*/  IADD3 R22, P6, P0, R23, R12, R10 ;  /* 0x0000000c17167210 */ /* 0x002fc800078de00a */
[----:B--2---:R-:W-:Y:S02]  /*33e0*/  IADD3.X R23, RZ, R14, R11, P6, P0 ;  /* 0x0000000eff177210 */ /* 0x004fe400037e040b */
[----:B------:R-:W-:Y:S01]  /*33f0*/  IADD3 R20, P6, P0, R20, R12, R7 ;  /* 0x0000000c14147210 */ /* 0x000fe200078de007 */
[----:B---3--:R-:W-:-:S03]  /*3400*/  IMAD.SHL.U32 R4, R216, 0x2, RZ ;  /* 0x00000002d8047824 */ /* 0x008fc600078e00ff */
[----:B------:R-:W-:Y:S02]  /*3410*/  IADD3.X R21, RZ, R14, R8, P6, P0 ;  /* 0x0000000eff157210 */ /* 0x000fe400037e0408 */
[----:B------:R-:W-:Y:S02]  /*3420*/  IADD3 R24, P6, P0, R13, R12, R4 ;  /* 0x0000000c0d187210 */ /* 0x000fe400078de004 */
[----:B------:R-:W-:-:S04]  /*3430*/  SHF.L.U64.HI R13, R216, 0x1, R219 ;  /* 0x00000001d80d7819 */ /* 0x000fc800000102db */
[----:B------:R-:W-:Y:S02]  /*3440*/  IADD3.X R25, RZ, R14, R13, P6, P0 ;  /* 0x0000000eff197210 */ /* 0x000fe400037e040d */
[C---:B----4-:R-:W-:Y:S02]  /*3450*/  IADD3 R10, P6, R17.reuse, R10, RZ ;  /* 0x0000000a110a7210 */ /* 0x050fe40007fde0ff */
[----:B------:R-:W-:-:S03]  /*3460*/  IADD3 R26, P0, R17, R7, RZ ;  /* 0x00000007111a7210 */ /* 0x000fc60007f1e0ff */
[C---:B-----5:R-:W-:Y:S01]  /*3470*/  IMAD.X R11, R16.reuse, 0x1, R11, P6 ;  /* 0x00000001100b7824 */ /* 0x060fe200030e060b */
        /* <DEDUP_REMOVED lines=12> */
.L_x_250:
[----:B-12---:R-:W-:Y:S01]  /*3540*/  LOP3.LUT R23, R90, 0xffffffe0, RZ, 0xc0, !PT ;  /* 0xffffffe05a177812 */ /* 0x006fe200078ec0ff */
[----:B------:R-:W-:Y:S01]  /*3550*/  UIADD3 UR19, UR8, 0x1, -UR19 ;  /* 0x0000000108137890 */ /* 0x000fe2000fffe813 */
[----:B------:R-:W-:Y:S01]  /*3560*/  LEA.HI R89, R89, R86, RZ, 0x2 ;  /* 0x0000005659597211 */ /* 0x000fe200078f10ff */
[----:B------:R-:W-:Y:S01]  /*3570*/  FMUL.FTZ R17, R60, c[0x0][0x320] ;  /* 0x0000c8003c117a20 */ /* 0x000fe20000410000 */
[----:B------:R-:W-:Y:S01]  /*3580*/  SHF.R.S32.HI R21, RZ, 0x1f, R88 ;  /* 0x0000001fff157819 */ /* 0x000fe20000011458 */
[----:B------:R-:W-:Y:S01]  /*3590*/  IMAD.IADD R8, R86, 0x1, -R23 ;  /* 0x0000000156087824 */ /* 0x000fe200078e0a17 */
[----:B------:R-:W-:Y:S01]  /*35a0*/  LOP3.LUT R89, R89, 0xfffffffc, RZ, 0xc0, !PT ;  /* 0xfffffffc59597812 */ /* 0x000fe200078ec0ff */
[----:B------:R-:W-:Y:S01]  /*35b0*/  FMUL.FTZ R13, R61, c[0x0][0x320] ;  /* 0x0000c8003d0d7a20 */ /* 0x000fe20000410000 */
        /* <DEDUP_REMOVED lines=8> */
[----:B------:R-:W-:Y:S01]  /*3640*/  LEA.HI R4, R89, R89, RZ, 0x1 ;  /* 0x0000005959047211 */ /* 0x000fe200078f08ff */
[----:B------:R-:W-:Y:S01]  /*3650*/  FMUL.FTZ R5, R53, c[0x0][0x320] ;  /* 0x0000c80035057a20 */ /* 0x000fe20000410000 */
[----:B------:R-:W-:Y:S01]  /*3660*/  IADD3 R21, -R21, R88, RZ ;  /* 0x0000005815157210 */ /* 0x000fe20007ffe1ff */
[----:B------:R-:W-:Y:S01]  /*3670*/  FMUL.FTZ R44, R44, c[0x0][0x320] ;  /* 0x0000c8002c2c7a20 */ /* 0x000fe20000410000 */
[----:B------:R-:W-:Y:S01]  /*3680*/  LEA.HI.SX32 R12, R10, UR26, 0x1e ;  /* 0x0000001a0a0c7c11 */ /* 0x000fe2000f8ff2ff */
[----:B------:R-:W-:Y:S01]  /*3690*/  FMUL.FTZ R45, R45, c[0x0][0x320] ;  /* 0x0000c8002d2d7a20 */ /* 0x000fe20000410000 */
[----:B------:R-:W-:Y:S01]  /*36a0*/  LOP3.LUT R4, R4, 0x1ffffffe, RZ, 0xc0, !PT ;  /* 0x1ffffffe04047812 */ /* 0x000fe200078ec0ff */
[----:B------:R-:W-:Y:S01]  /*36b0*/  FMUL.FTZ R40, R40, c[0x0][0x320] ;  /* 0x0000c80028287a20 */ /* 0x000fe20000410000 */
[----:B------:R-:W-:Y:S01]  /*36c0*/  PLOP3.LUT P6, PT, PT, PT, UP2, 0x80, 0x0 ;  /* 0x000000000000781c */ /* 0x000fe20003fcf028 */
[----:B------:R-:W-:Y:S01]  /*36d0*/  IMAD R12, R21, 0x10, R12 ;  /* 0x00000010150c7824 */ /* 0x000fe200078e020c */
[----:B------:R-:W-:Y:S01]  /*36e0*/  PLOP3.LUT P0, PT, PT, PT, UP2, 0x80, 0x0 ;  /* 0x000000000000781c */ /* 0x000fe20003f0f028 */
[----:B------:R-:W-:Y:S01]  /*36f0*/  IMAD.IADD R211, R89, 0x1, -R4 ;  /* 0x0000000159d37824 */ /* 0x000fe200078e0a04 */
[----:B------:R-:W-:Y:S01]  /*3700*/  LOP3.LUT R23, R10, 0x7ffffffc, RZ, 0xc0, !PT ;  /* 0x7ffffffc0a177812 */ /* 0x000fe200078ec0ff */
[----:B------:R-:W-:Y:S01]  /*3710*/  FMUL.FTZ R41, R41, c[0x0][0x320] ;  /* 0x0000c80029297a20 */ /* 0x000fe20000410000 */
[----:B------:R-:W1:Y:S01]  /*3720*/  MUFU.TANH R17, R17 ;  /* 0x0000001100117308 */ /* 0x000e620000002400 */
[----:B------:R-:W-:Y:S01]  /*3730*/  FMUL.FTZ R36, R36, c[0x0][0x320] ;  /* 0x0000c80024247a20 */ /* 0x000fe20000410000 */
[----:B------:R-:W-:Y:S01]  /*3740*/  LEA R211, R211, R12, 0x3 ;  /* 0x0000000cd3d37211 */ /* 0x000fe200078e18ff */
[----:B------:R-:W-:Y:S01]  /*3750*/  IMAD.IADD R212, R8, 0x1, -R23 ;  /* 0x0000000108d47824 */ /* 0x000fe200078e0a17 */
[----:B------:R-:W-:Y:S01]  /*3760*/  MOV R23, UR19 ;  /* 0x0000001300177c02 */ /* 0x000fe20008000f00 */
[----:B------:R-:W-:Y:S01]  /*3770*/  FMUL.FTZ R37, R37, c[0x0][0x320] ;  /* 0x0000c80025257a20 */ /* 0x000fe20000410000 */
[----:B------:R-:W-:Y:S01]  /*3780*/  ULDC UR19, c[0x0][0x324] ;  /* 0x0000c90000137ab9 */ /* 0x000fe20000000800 */
[----:B------:R-:W-:Y:S01]  /*3790*/  @P6 IMAD.HI.U32 R12, R211, c[0x0][0x2c8], RZ ;  /* 0x0000b200d30c6a27 */ /* 0x000fe200078e00ff */
[----:B------:R-:W2:Y:S01]  /*37a0*/  MUFU.TANH R13, R13 ;  /* 0x0000000d000d7308 */ /* 0x000ea20000002400 */
[----:B------:R-:W-:Y:S01]  /*37b0*/  ULOP3.LUT UR19, URZ, UR19, URZ, 0x33, !UPT ;  /* 0x000000133f137292 */ /* 0x000fe2000f8e333f */
[----:B------:R-:W0:Y:S01]  /*37c0*/  LDGDEPBAR ;  /* 0x00000000000079af */ /* 0x000e220000000000 */
[----:B------:R-:W-:Y:S01]  /*37d0*/  IMAD.MOV.U32 R4, RZ, RZ, R211 ;  /* 0x000000ffff047224 */ /* 0x000fe200078e00d3 */
[----:B------:R-:W-:Y:S01]  /*37e0*/  @P0 SHF.R.U32.HI R4, RZ, c[0x0][0x2cc], R12 ;  /* 0x0000b300ff040a19 */ /* 0x000fe2000001160c */
[----:B------:R-:W-:Y:S01]  /*37f0*/  IMAD.SHL.U32 R212, R212, 0x2, RZ ;  /* 0x00000002d4d47824 */ /* 0x000fe200078e00ff */
[----:B------:R-:W-:Y:S01]  /*3800*/  PLOP3.LUT P0, PT, PT, PT, UP1, 0x40, 0x0 ;  /* 0x000000000000781c */ /* 0x000fe20003f0e818 */
[----:B------:R-:W-:Y:S01]  /*3810*/  FMUL.FTZ R49, R49, c[0x0][0x320] ;  /* 0x0000c80031317a20 */ /* 0x000fe20000410000 */
[----:B------:R-:W3:Y:S01]  /*3820*/  MUFU.TANH R11, R11 ;  /* 0x0000000b000b7308 */ /* 0x000ee20000002400 */
[----:B------:R-:W4:Y:S01]  /*3830*/  SHFL.IDX PT, R21, R4, RZ, 0x1c1f ;  /* 0x001c1fff04157589 */ /* 0x000f2200000e0000 */
[----:B------:R-:W-:Y:S01]  /*3840*/  FMUL.FTZ R48, R48, c[0x0][0x320] ;  /* 0x0000c80030307a20 */ /* 0x000fe20000410000 */
[----:B------:R-:W-:Y:S01]  /*3850*/  IADD3 R10, R23, -UR12, -R212 ;  /* 0x8000000c170a7c10 */ /* 0x000fe2000fffe8d4 */
[----:B------:R-:W-:Y:S01]  /*3860*/  IMAD.IADD R203, R87, 0x1, R84 ;  /* 0x0000000157cb7824 */ /* 0x000fe200078e0254 */
[----:B------:R-:W-:-:S02]  /*3870*/  IADD3 R8, -R212, UR8, -R85 ;  /* 0x00000008d4087c10 */ /* 0x000fc4000fffe955 */
[C---:B------:R-:W-:Y:S01]  /*3880*/  IADD3 R12, R10.reuse, c[0x0][0x328], RZ ;  /* 0x0000ca000a0c7a10 */ /* 0x040fe20007ffe0ff */
[----:B------:R-:W1:Y:S01]  /*3890*/  MUFU.TANH R9, R9 ;  /* 0x0000000900097308 */ /* 0x000e620000002400 */
[----:B------:R-:W-:-:S07]  /*38a0*/  IADD3 R10, R10, UR19, RZ ;  /* 0x000000130a0a7c10 */ /* 0x000fce000fffe0ff */
[----:B------:R-:W1:Y:S08]  /*38b0*/  MUFU.TANH R7, R7 ;  /* 0x0000000700077308 */ /* 0x000e700000002400 */
[----:B------:R-:W1:Y:S01]  /*38c0*/  MUFU.TANH R5, R5 ;  /* 0x0000000500057308 */ /* 0x000e620000002400 */
[-C--:B----4-:R-:W-:Y:S02]  /*38d0*/  IADD3 R23, R12, R21.reuse, RZ ;  /* 0x000000150c177210 */ /* 0x090fe40007ffe0ff */
[----:B------:R-:W-:-:S02]  /*38e0*/  IADD3 R14, R10, R21, RZ ;  /* 0x000000150a0e7210 */ /* 0x000fc40007ffe0ff */
[----:B------:R-:W-:-:S03]  /*38f0*/  IMNMX R16, R23, R8, PT ;  /* 0x0000000817107217 */ /* 0x000fc60003800200 */
        /* <DEDUP_REMOVED lines=9> */
[----:B--23--:R-:W-:Y:S01]  /*3990*/  IMAD.U32 R18, RZ, RZ, UR12 ;  /* 0x0000000cff127e24 */ /* 0x00cfe2000f8e00ff */
[----:B------:R-:W-:Y:S04]  /*39a0*/  BSSY B0, `(.L_x_252) ;  /* 0x000000f000007945 */ /* 0x000fe80003800000 */
[----:B------:R-:W-:-:S04]  /*39b0*/  IADD3 R20, -R18, UR8, R21 ;  /* 0x0000000812147c10 */ /* 0x000fc8000fffe115 */
[----:B------:R-:W-:-:S13]  /*39c0*/  ISETP.GT.AND P0, PT, R20, -0x1, PT ;  /* 0xffffffff1400780c */ /* 0x000fda0003f04270 */
[----:B------:R-:W-:Y:S05]  /*39d0*/  @P0 BRA `(.L_x_253) ;  /* 0x0000007000000947 */ /* 0x000fea0003800000 */
[----:B------:R-:W-:Y:S01]  /*39e0*/  IMAD.MOV.U32 R18, RZ, RZ, 0x1 ;  /* 0x00000001ff127424 */ /* 0x000fe200078e00ff */
[----:B------:R-:W-:-:S04]  /*39f0*/  LOP3.LUT R20, RZ, R20, RZ, 0x33, !PT ;  /* 0x00000014ff147212 */ /* 0x000fc800078e33ff */
[----:B------:R-:W-:-:S13]  /*3a00*/  ISETP.NE.AND P0, PT, R18, c[0x0][0x32c], PT ;  /* 0x0000cb0012007a0c */ /* 0x000fda0003f05270 */
[----:B------:R-:W-:-:S05]  /*3a10*/  @P0 IMAD.HI.U32 R18, R20, c[0x0][0x330], RZ ;  /* 0x0000cc0014120a27 */ /* 0x000fca00078e00ff */
[----:B------:R-:W-:-:S04]  /*3a20*/  @P0 SHF.R.U32.HI R20, RZ, c[0x0][0x334], R18 ;  /* 0x0000cd00ff140a19 */ /* 0x000fc80000011612 */
[----:B------:R-:W-:Y:S01]  /*3a30*/  LOP3.LUT R20, RZ, R20, RZ, 0x33, !PT ;  /* 0x00000014ff147212 */ /* 0x000fe200078e33ff */
[----:B------:R-:W-:Y:S05]  /*3a40*/  BRA `(.L_x_254) ;  /* 0x0000004000007947 */ /* 0x000fea0003800000 */
.L_x_253:
[----:B------:R-:W-:-:S04]  /*3a50*/  MOV R18, 0x1 ;  /* 0x0000000100127802 */ /* 0x000fc80000000f00 */
[----:B------:R-:W-:-:S13]  /*3a60*/  ISETP.NE.AND P0, PT, R18, c[0x0][0x32c], PT ;  /* 0x0000cb0012007a0c */ /* 0x000fda0003f05270 */
[----:B------:R-:W-:-:S05]  /*3a70*/  @P0 IMAD.HI.U32 R18, R20, c[0x0][0x330], RZ ;  /* 0x0000cc0014120a27 */ /* 0x000fca00078e00ff */
[----:B------:R-:W-:Y:S02]  /*3a80*/  @P0 SHF.R.U32.HI R20, RZ, c[0x0][0x334], R18 ;  /* 0x0000cd00ff140a19 */ /* 0x000fe40000011612 */
.L_x_254:
[----:B------:R-:W-:Y:S05]  /*3a90*/  BSYNC B0 ;  /* 0x0000000000007941 */ /* 0x000fea0003800000 */
.L_x_252:
[----:B------:R-:W-:-:S04]  /*3aa0*/  IMAD R23, R20, c[0x0][0x32c], -R85 ;  /* 0x0000cb0014177a24 */ /* 0x000fc800078e0a55 */
[----:B------:R-:W-:-:S05]  /*3ab0*/  IMAD.IADD R23, R23, 0x1, -R212 ;  /* 0x0000000117177824 */ /* 0x000fca00078e0ad4 */
[----:B------:R-:W-:Y:S02]  /*3ac0*/  IADD3 R21, R23, c[0x0][0x32c], RZ ;  /* 0x0000cb0017157a10 */ /* 0x000fe40007ffe0ff */
[----:B------:R-:W-:Y:S02]  /*3ad0*/  IMNMX R14, R14, R23, !PT ;  /* 0x000000170e0e7217 */ /* 0x000fe40007800200 */
[----:B------:R-:W-:Y:S02]  /*3ae0*/  IMNMX R16, R16, R21, PT ;  /* 0x0000001510107217 */ /* 0x000fe40003800200 */
.L_x_251:
[----:B--23--:R-:W-:Y:S01]  /*3af0*/  ISETP.LT.AND P6, PT, RZ, UR22, PT ;  /* 0x00000016ff007c0c */ /* 0x00cfe2000bfc1270 */
[----:B------:R-:W2:Y:S01]  /*3b00*/  SHFL.IDX PT, R27, R4, 0x1, 0x1c1f ;  /* 0x003c1f00041b7f89 */ /* 0x000ea200000e0000 */
[----:B------:R-:W-:Y:S02]  /*3b10*/  FMUL.FTZ R22, R15, c[0x0][0x320] ;  /* 0x0000c8000f167a20 */ /* 0x000fe40000410000 */
        /* <DEDUP_REMOVED lines=20> */
[----:B------:R-:W-:Y:S01]  /*3c60*/  FMUL.FTZ R38, R38, c[0x0][0x320] ;  /* 0x0000c80026267a20 */ /* 0x000fe20000410000 */
[----:B------:R-:W-:Y:S01]  /*3c70*/  ISETP.LT.OR P0, PT, R16, 0x9, P0 ;  /* 0x000000091000780c */ /* 0x000fe20000701670 */
[----:B------:R-:W-:Y:S01]  /*3c80*/  FMUL.FTZ R39, R39, c[0x0][0x320] ;  /* 0x0000c80027277a20 */ /* 0x000fe20000410000 */
[----:B------:R4:W1:Y:S01]  /*3c90*/  MUFU.TANH R172, R51 ;  /* 0x0000003300ac7308 */ /* 0x0008620000002400 */
[----:B------:R-:W-:Y:S01]  /*3ca0*/  FMUL.FTZ R42, R42, c[0x0][0x320] ;  /* 0x0000c8002a2a7a20 */ /* 0x000fe20000410000 */
[----:B-1----:R-:W-:Y:S01]  /*3cb0*/  FSEL R17, R17, -INF , !P0 ;  /* 0xff80000011117808 */ /* 0x002fe20004000000 */
[----:B--2---:R-:W-:Y:S01]  /*3cc0*/  IMAD.IADD R25, R12, 0x1, R27 ;  /* 0x000000010c197824 */ /* 0x004fe200078e021b */
[----:B------:R-:W-:-:S04]  /*3cd0*/  ISETP.GT.AND P0, PT, R14, 0x9, P6 ;  /* 0x000000090e00780c */ /* 0x000fc80003704270 */
[----:B------:R-:W-:Y:S01]  /*3ce0*/  ISETP.LT.OR P0, PT, R16, 0xa, P0 ;  /* 0x0000000a1000780c */ /* 0x000fe20000701670 */
[----:B------:R-:W1:Y:S01]  /*3cf0*/  MUFU.TANH R20, R20 ;  /* 0x0000001400147308 */ /* 0x000e620000002400 */
[----:B------:R-:W-:Y:S01]  /*3d00*/  IMNMX R24, R25, R8, PT ;  /* 0x0000000819187217 */ /* 0x000fe20003800200 */
[----:B------:R-:W-:Y:S01]  /*3d10*/  IMAD.IADD R25, R10, 0x1, R27 ;  /* 0x000000010a197824 */ /* 0x000fe200078e021b */
[----:B------:R-:W-:Y:S02]  /*3d20*/  FSEL R13, R13, -INF , !P0 ;  /* 0xff8000000d0d7808 */ /* 0x000fe40004000000 */
[----:B------:R-:W-:-:S03]  /*3d30*/  ISETP.GT.AND P0, PT, R14, 0x10, P6 ;  /* 0x000000100e00780c */ /* 0x000fc60003704270 */
[----:B------:R-:W2:Y:S01]  /*3d40*/  MUFU.TANH R18, R18 ;  /* 0x0000001200127308 */ /* 0x000ea20000002400 */
[----:B------:R-:W-:-:S04]  /*3d50*/  ISETP.LT.OR P0, PT, R16, 0x11, P0 ;  /* 0x000000111000780c */ /* 0x000fc80000701670 */
[----:B------:R-:W-:Y:S02]  /*3d60*/  FSEL R11, R11, -INF , !P0 ;  /* 0xff8000000b0b7808 */ /* 0x000fe40004000000 */
[----:B------:R-:W-:Y:S01]  /*3d70*/  ISETP.GT.AND P0, PT, R14, 0x11, P6 ;  /* 0x000000110e00780c */ /* 0x000fe20003704270 */
[----:B------:R4:W1:Y:S03]  /*3d80*/  MUFU.TANH R164, R46 ;  /* 0x0000002e00a47308 */ /* 0x0008660000002400 */
[----:B------:R-:W-:-:S04]  /*3d90*/  ISETP.LT.OR P0, PT, R16, 0x12, P0 ;  /* 0x000000121000780c */ /* 0x000fc80000701670 */
[----:B------:R-:W-:Y:S01]  /*3da0*/  FSEL R9, R9, -INF , !P0 ;  /* 0xff80000009097808 */ /* 0x000fe20004000000 */
[----:B------:R4:W1:Y:S01]  /*3db0*/  MUFU.TANH R170, R47 ;  /* 0x0000002f00aa7308 */ /* 0x0008620000002400 */
[----:B------:R-:W-:-:S04]  /*3dc0*/  ISETP.GT.AND P0, PT, R14, 0x18, P6 ;  /* 0x000000180e00780c */ /* 0x000fc80003704270 */
[----:B------:R-:W-:-:S03]  /*3dd0*/  ISETP.LT.OR P0, PT, R16, 0x19, P0 ;  /* 0x000000191000780c */ /* 0x000fc60000701670 */
[----:B------:R-:W1:Y:S01]  /*3de0*/  MUFU.TANH R21, R21 ;  /* 0x0000001500157308 */ /* 0x000e620000002400 */
[----:B------:R-:W-:Y:S02]  /*3df0*/  FSEL R7, R7, -INF , !P0 ;  /* 0xff80000007077808 */ /* 0x000fe40004000000 */
[----:B------:R-:W-:-:S04]  /*3e00*/  ISETP.GT.AND P0, PT, R14, 0x19, P6 ;  /* 0x000000190e00780c */ /* 0x000fc80003704270 */
[----:B------:R-:W-:Y:S01]  /*3e10*/  ISETP.LT.OR P0, PT, R16, 0x1a, P0 ;  /* 0x0000001a1000780c */ /* 0x000fe20000701670 */
[----:B------:R4:W1:Y:S03]  /*3e20*/  MUFU.TANH R144, R63 ;  /* 0x0000003f00907308 */ /* 0x0008660000002400 */
[----:B------:R-:W-:Y:S02]  /*3e30*/  FSEL R5, R5, -INF , !P0 ;  /* 0xff80000005057808 */ /* 0x000fe40004000000 */
[----:B------:R-:W-:-:S03]  /*3e40*/  ISETP.GT.AND P0, PT, R14, 0x20, P6 ;  /* 0x000000200e00780c */ /* 0x000fc60003704270 */
[----:B------:R4:W1:Y:S01]  /*3e50*/  MUFU.TANH R142, R43 ;  /* 0x0000002b008e7308 */ /* 0x0008620000002400 */
        /* <DEDUP_REMOVED lines=28> */
[----:B------:R-:W-:-:S13]  /*4020*/  PLOP3.LUT P0, PT, PT, PT, UP1, 0x40, 0x0 ;  /* 0x000000000000781c */ /* 0x000fda0003f0e818 */
[----:B------:R-:W-:Y:S05]  /*4030*/  @P0 BRA `(.L_x_255) ;  /* 0x0000016000000947 */ /* 0x000fea0003800000 */
[----:B-1234-:R-:W-:Y:S01]  /*4040*/  IMAD.U32 R4, RZ, RZ, UR12 ;  /* 0x0000000cff047e24 */ /* 0x01efe2000f8e00ff */
        /* <DEDUP_REMOVED lines=11> */
.L_x_257:
[----:B------:R-:W-:-:S04]  /*4100*/  MOV R4, 0x1 ;  /* 0x0000000100047802 */ /* 0x000fc80000000f00 */
[----:B------:R-:W-:-:S13]  /*4110*/  ISETP.NE.AND P0, PT, R4, c[0x0][0x32c], PT ;  /* 0x0000cb0004007a0c */ /* 0x000fda0003f05270 */
[----:B------:R-:W-:-:S05]  /*4120*/  @P0 IMAD.HI.U32 R4, R8, c[0x0][0x330], RZ ;  /* 0x0000cc0008040a27 */ /* 0x000fca00078e00ff */
[----:B------:R-:W-:Y:S02]  /*4130*/  @P0 SHF.R.U32.HI R8, RZ, c[0x0][0x334], R4 ;  /* 0x0000cd00ff080a19 */ /* 0x000fe40000011604 */
.L_x_258:
[----:B------:R-:W-:Y:S05]  /*4140*/  BSYNC B0 ;  /* 0x0000000000007941 */ /* 0x000fea0003800000 */
.L_x_256:
[----:B------:R-:W-:-:S04]  /*4150*/  IMAD R85, R8, c[0x0][0x32c], -R85 ;  /* 0x0000cb0008557a24 */ /* 0x000fc800078e0a55 */
[----:B------:R-:W-:-:S05]  /*4160*/  IMAD.IADD R4, R85, 0x1, -R212 ;  /* 0x0000000155047824 */ /* 0x000fca00078e0ad4 */
[----:B------:R-:W-:Y:S02]  /*4170*/  IADD3 R27, R4, c[0x0][0x32c], RZ ;  /* 0x0000cb00041b7a10 */ /* 0x000fe40007ffe0ff */
[----:B------:R-:W-:Y:S02]  /*4180*/  IMNMX R25, R25, R4, !PT ;  /* 0x0000000419197217 */ /* 0x000fe40007800200 */
[----:B------:R-:W-:Y:S02]  /*4190*/  IMNMX R24, R24, R27, PT ;  /* 0x0000001b18187217 */ /* 0x000fe40003800200 */
.L_x_255:
[----:B-1234-:R-:W-:Y:S01]  /*41a0*/  ISETP.GT.AND P0, PT, R25, 0x1, P6 ;  /* 0x000000011900780c */ /* 0x01efe20003704270 */
[----:B------:R-:W-:Y:S01]  /*41b0*/  IMAD.SHL.U32 R203, R203, 0x2, RZ ;  /* 0x00000002cbcb7824 */ /* 0x000fe200078e00ff */
[----:B------:R-:W-:Y:S02]  /*41c0*/  @UP2 USHF.L.U32 UR27, UR27, 0x7, URZ ;  /* 0x000000071b1b2899 */ /* 0x000fe4000800063f */
[----:B------:R-:W-:Y:S01]  /*41d0*/  ISETP.LT.OR P0, PT, R24, 0x2, P0 ;  /* 0x000000021800780c */ /* 0x000fe20000701670 */
[--C-:B------:R-:W-:Y:S01]  /*41e0*/  IMAD R197, R3, 0x2, R203.reuse ;  /* 0x0000000203c57824 */ /* 0x100fe200078e02cb */
[----:B------:R-:W-:Y:S01]  /*41f0*/  LDSM.16.MT88.4 R40, [R203+0x2100] ;  /* 0x00210000cb28783b */ /* 0x000fe20000004200 */
[----:B------:R-:W-:Y:S01]  /*4200*/  IMAD R198, R2, 0x2, R203 ;  /* 0x0000000202c67824 */ /* 0x000fe200078e02cb */
[----:B------:R-:W-:Y:S01]  /*4210*/  FSEL R16, R22, -INF , !P0 ;  /* 0xff80000016107808 */ /* 0x000fe20004000000 */
[----:B------:R-:W-:Y:S01]  /*4220*/  ULDC.64 UR4, c[0x0][0x2c8] ;  /* 0x0000b20000047ab9 */ /* 0x000fe20000000a00 */
[----:B------:R-:W-:Y:S01]  /*4230*/  ISETP.GT.AND P0, PT, R25, 0x8, P6 ;  /* 0x000000081900780c */ /* 0x000fe20003704270 */
[----:B------:R-:W-:Y:S01]  /*4240*/  LDSM.16.MT88.4 R56, [R197+0x2100] ;  /* 0x00210000c538783b */ /* 0x000fe20000004200 */
[----:B------:R-:W-:Y:S01]  /*4250*/  IMAD R196, R3, 0x2, R198 ;  /* 0x0000000203c47824 */ /* 0x000fe200078e02c6 */
[----:B------:R-:W-:Y:S01]  /*4260*/  UIMAD.WIDE.U32 UR28, UR27, UR4, URZ ;  /* 0x000000041b1c72a5 */ /* 0x000fe2000f8e003f */
[----:B------:R-:W-:Y:S01]  /*4270*/  ISETP.LT.OR P0, PT, R24, 0x9, P0 ;  /* 0x000000091800780c */ /* 0x000fe20000701670 */
[----:B------:R-:W-:Y:S01]  /*4280*/  LDSM.16.MT88.4 R124, [R203+0x100] ;  /* 0x00010000cb7c783b */ /* 0x000fe20000004200 */
[----:B------:R-:W-:-:S02]  /*4290*/  UIADD3 UR22, UR22, -0x2, URZ ;  /* 0xfffffffe16167890 */ /* 0x000fc4000fffe03f */
[----:B------:R-:W-:Y:S01]  /*42a0*/  FSEL R4, R20, -INF , !P0 ;  /* 0xff80000014047808 */ /* 0x000fe20004000000 */
[----:B------:R-:W-:Y:S01]  /*42b0*/  LDSM.16.MT88.4 R116, [R198+0x100] ;  /* 0x00010000c674783b */ /* 0x000fe20000004200 */
[C---:B------:R-:W-:Y:S01]  /*42c0*/  ISETP.GT.AND P0, PT, R25.reuse, 0x9, P6 ;  /* 0x000000091900780c */ /* 0x040fe20003704270 */
[----:B------:R-:W-:Y:S02]  /*42d0*/  @UP2 UMOV UR27, UR29 ;  /* 0x0000001d001b2c82 */ /* 0x000fe40008000000 */
[----:B------:R-:W-:Y:S01]  /*42e0*/  LDSM.16.MT88.4 R108, [R197+0x100] ;  /* 0x00010000c56c783b */ /* 0x000fe20000004200 */
[----:B------:R-:W-:Y:S01]  /*42f0*/  ISETP.LT.OR P0, PT, R24, 0xa, P0 ;  /* 0x0000000a1800780c */ /* 0x000fe20000701670 */
[----:B------:R-:W-:Y:S02]  /*4300*/  @UP2 USHF.R.U32.HI UR26, URZ, UR5, UR27 ;  /* 0x000000053f1a2299 */ /* 0x000fe4000801161b */
[----:B------:R-:W-:Y:S01]  /*4310*/  LDSM.16.MT88.4 R100, [R196+0x100] ;  /* 0x00010000c464783b */ /* 0x000fe20000004200 */
[----:B------:R-:W-:Y:S01]  /*4320*/  FSEL R144, R144, -INF , !P0 ;  /* 0xff80000090907808 */ /* 0x000fe20004000000 */
[----:B------:R-:W-:Y:S01]  /*4330*/  UIADD3 UR4, UR23, UR26, URZ ;  /* 0x0000001a17047290 */ /* 0x000fe2000fffe03f */
[----:B------:R-:W-:Y:S01]  /*4340*/  ISETP.GT.AND P0, PT, R25, 0x10, P6 ;  /* 0x000000101900780c */ /* 0x000fe20003704270 */
[----:B------:R-:W-:Y:S01]  /*4350*/  LDSM.16.MT88.4 R48, [R198+0x2100] ;  /* 0x00210000c630783b */ /* 0x000fe20000004200 */
[----:B------:R-:W-:-:S02]  /*4360*/  ULDC UR23, c[0x0][0x328] ;  /* 0x0000ca0000177ab9 */ /* 0x000fc40000000800 */
[----:B------:R-:W-:Y:S01]  /*4370*/  ISETP.LT.OR P0, PT, R24, 0x11, P0 ;  /* 0x000000111800780c */ /* 0x000fe20000701670 */
[----:B------:R-:W-:Y:S01]  /*4380*/  LDSM.16.MT88.4 R64, [R196+0x2100] ;  /* 0x00210000c440783b */ /* 0x000fe20000004200 */
[----:B------:R-:W-:Y:S02]  /*4390*/  UIADD3 UR23, UR4, UR23, URZ ;  /* 0x0000001704177290 */ /* 0x000fe4000fffe03f */
[----:B------:R-:W-:Y:S01]  /*43a0*/  FSEL R14, R18, -INF , !P0 ;  /* 0xff800000120e7808 */ /* 0x000fe20004000000 */
[----:B------:R-:W-:Y:S01]  /*43b0*/  LDSM.16.MT88.4 R72, [R203+0x4100] ;  /* 0x00410000cb48783b */ /* 0x000fe20000004200 */
[----:B------:R-:W-:Y:S02]  /*43c0*/  ISETP.GT.AND P0, PT, R25, 0x11, P6 ;  /* 0x000000111900780c */ /* 0x000fe40003704270 */
[----:B------:R-:W-:Y:S01]  /*43d0*/  FMNMX.FTZ R18, R6, R19, !PT ;  /* 0x0000001306127209 */ /* 0x000fe20007810000 */
[----:B------:R-:W-:Y:S01]  /*43e0*/  LDSM.16.MT88.4 R80, [R198+0x4100] ;  /* 0x00410000c650783b */ /* 0x000fe20000004200 */
[----:B------:R-:W-:-:S02]  /*43f0*/  ISETP.LT.OR P0, PT, R24, 0x12, P0 ;  /* 0x000000121800780c */ /* 0x000fc40000701670 */
[----:B------:R-:W-:Y:S01]  /*4400*/  FMNMX.FTZ R18, R17, R18, !PT ;  /* 0x0000001211127209 */ /* 0x000fe20007810000 */
[----:B------:R-:W-:Y:S01]  /*4410*/  LDSM.16.MT88.4 R88, [R197+0x4100] ;  /* 0x00410000c558783b */ /* 0x000fe20000004200 */
[----:B------:R-:W-:Y:S02]  /*4420*/  FSEL R12, R21, -INF , !P0 ;  /* 0xff800000150c7808 */ /* 0x000fe40004000000 */
[----:B------:R-:W-:Y:S01]  /*4430*/  ISETP.GT.AND P0, PT, R25, 0x18, P6 ;  /* 0x000000181900780c */ /* 0x000fe20003704270 */
[----:B------:R-:W-:Y:S01]  /*4440*/  LDSM.16.MT88.4 R136, [R198+0x900] ;  /* 0x00090000c688783b */ /* 0x000fe20000004200 */
[----:B------:R-:W-:Y:S02]  /*4450*/  FMNMX.FTZ R18, R13, R18, !PT ;  /* 0x000000120d127209 */ /* 0x000fe40007810000 */
[----:B------:R-:W-:Y:S01]  /*4460*/  ISETP.LT.OR P0, PT, R24, 0x19, P0 ;  /* 0x000000191800780c */ /* 0x000fe20000701670 */
[----:B------:R-:W-:Y:S01]  /*4470*/  LDSM.16.MT88.4 R32, [R197+0x900] ;  /* 0x00090000c520783b */ /* 0x000fe20000004200 */
[----:B------:R-:W-:-:S02]  /*4480*/  FMNMX.FTZ R18, R11, R18, !PT ;  /* 0x000000120b127209 */ /* 0x000fc40007810000 */
[----:B------:R-:W-:Y:S01]  /*4490*/  FSEL R10, R15, -INF , !P0 ;  /* 0xff8000000f0a7808 */ /* 0x000fe20004000000 */
[----:B------:R-:W-:Y:S01]  /*44a0*/  LDSM.16.MT88.4 R28, [R196+0x900] ;  /* 0x00090000c41c783b */ /* 0x000fe20000004200 */
[----:B------:R-:W-:Y:S02]  /*44b0*/  ISETP.GT.AND P0, PT, R25, 0x19, P6 ;  /* 0x000000191900780c */ /* 0x000fe40003704270 */
[----:B------:R-:W-:Y:S02]  /*44c0*/  FMNMX.FTZ R18, R9, R18, !PT ;  /* 0x0000001209127209 */ /* 0x000fe40007810000 */
        /* <DEDUP_REMOVED lines=11> */
[----:B------:R-:W-:Y:S02]  /*4580*/  FMNMX.FTZ R0, R7, R18, !PT ;  /* 0x0000001207007209 */ /* 0x000fe40007810000 */
[----:B------:R-:W-:Y:S02]  /*4590*/  FMNMX.FTZ R23, R15, R16, !PT ;  /* 0x000000100f177209 */ /* 0x000fe40007810000 */
[----:B------:R-:W-:Y:S02]  /*45a0*/  FMNMX.FTZ R0, R5, R0, !PT ;  /* 0x0000000005007209 */ /* 0x000fe40007810000 */
[----:B------:R-:W-:Y:S02]  /*45b0*/  ISETP.GT.AND P0, PT, R25, 0x28, P6 ;  /* 0x000000281900780c */ /* 0x000fe40003704270 */
[----:B------:R-:W-:-:S02]  /*45c0*/  FMNMX.FTZ R0, R165, R0, !PT ;  /* 0x00000000a5007209 */ /* 0x000fc40007810000 */
[----:B------:R-:W-:Y:S02]  /*45d0*/  FMNMX.FTZ R23, R4, R23, !PT ;  /* 0x0000001704177209 */ /* 0x000fe40007810000 */
[----:B------:R-:W-:Y:S02]  /*45e0*/  FMNMX.FTZ R0, R159, R0, !PT ;  /* 0x000000009f007209 */ /* 0x000fe40007810000 */
[----:B------:R-:W-:Y:S02]  /*45f0*/  ISETP.LT.OR P0, PT, R24, 0x29, P0 ;  /* 0x000000291800780c */ /* 0x000fe40000701670 */
[----:B------:R-:W-:Y:S02]  /*4600*/  FMNMX.FTZ R23, R144, R23, !PT ;  /* 0x0000001790177209 */ /* 0x000fe40007810000 */
[----:B------:R-:W-:Y:S02]  /*4610*/  FMNMX.FTZ R0, R157, R0, !PT ;  /* 0x000000009d007209 */ /* 0x000fe40007810000 */
[----:B------:R-:W-:-:S02]  /*4620*/  FSEL R164, R164, -INF , !P0 ;  /* 0xff800000a4a47808 */ /* 0x000fc40004000000 */
[----:B------:R-:W-:Y:S02]  /*4630*/  FMNMX.FTZ R23, R14, R23, !PT ;  /* 0x000000170e177209 */ /* 0x000fe40007810000 */
[----:B------:R-:W-:Y:S02]  /*4640*/  ISETP.GT.AND P0, PT, R25, 0x29, P6 ;  /* 0x000000291900780c */ /* 0x000fe40003704270 */
[----:B------:R-:W-:Y:S02]  /*4650*/  FMNMX.FTZ R0, R163, R0, !PT ;  /* 0x00000000a3007209 */ /* 0x000fe40007810000 */
[----:B------:R-:W-:Y:S02]  /*4660*/  FMNMX.FTZ R23, R12, R23, !PT ;  /* 0x000000170c177209 */ /* 0x000fe40007810000 */
[----:B------:R-:W-:Y:S02]  /*4670*/  ISETP.LT.OR P0, PT, R24, 0x2a, P0 ;  /* 0x0000002a1800780c */ /* 0x000fe40000701670 */
[----:B------:R-:W-:-:S02]  /*4680*/  FMNMX.FTZ R0, R169, R0, !PT ;  /* 0x00000000a9007209 */ /* 0x000fc40007810000 */
[----:B------:R-:W-:Y:S02]  /*4690*/  FMNMX.FTZ R23, R10, R23, !PT ;  /* 0x000000170a177209 */ /* 0x000fe40007810000 */
[----:B------:R-:W-:Y:S02]  /*46a0*/  FSEL R170, R170, -INF , !P0 ;  /* 0xff800000aaaa7808 */ /* 0x000fe40004000000 */
[----:B------:R-:W-:Y:S02]  /*46b0*/  ISETP.GT.AND P0, PT, R25, 0x30, P6 ;  /* 0x000000301900780c */ /* 0x000fe40003704270 */
[----:B------:R-:W-:Y:S02]  /*46c0*/  FMNMX.FTZ R0, R167, R0, !PT ;  /* 0x00000000a7007209 */ /* 0x000fe40007810000 */
[----:B------:R-:W-:Y:S02]  /*46d0*/  FMNMX.FTZ R23, R8, R23, !PT ;  /* 0x0000001708177209 */ /* 0x000fe40007810000 */
[----:B------:R-:W-:-:S02]  /*46e0*/  ISETP.LT.OR P0, PT, R24, 0x31, P0 ;  /* 0x000000311800780c */ /* 0x000fc40000701670 */
[----:B------:R-:W-:Y:S02]  /*46f0*/  FMNMX.FTZ R0, R143, R0, !PT ;  /* 0x000000008f007209 */ /* 0x000fe40007810000 */
[----:B------:R-:W-:Y:S02]  /*4700*/  FMNMX.FTZ R23, R162, R23, !PT ;  /* 0x00000017a2177209 */ /* 0x000fe40007810000 */
[----:B------:R-:W-:Y:S02]  /*4710*/  FSEL R166, R166, -INF , !P0 ;  /* 0xff800000a6a67808 */ /* 0x000fe40004000000 */
[----:B------:R-:W-:Y:S02]  /*4720*/  ISETP.GT.AND P0, PT, R25, 0x31, P6 ;  /* 0x000000311900780c */ /* 0x000fe40003704270 */
[----:B------:R-:W-:Y:S02]  /*4730*/  FMNMX.FTZ R0, R141, R0, !PT ;  /* 0x000000008d007209 */ /* 0x000fe40007810000 */
[----:B------:R-:W-:-:S02]  /*4740*/  FMNMX.FTZ R23, R172, R23, !PT ;  /* 0x00000017ac177209 */ /* 0x000fc40007810000 */
[----:B------:R-:W-:Y:S01]  /*4750*/  ISETP.LT.OR P0, PT, R24, 0x32, P0 ;  /* 0x000000321800780c */ /* 0x000fe20000701670 */
[----:B------:R-:W1:Y:S01]  /*4760*/  SHFL.BFLY PT, R21, R0, 0x2, 0x1f ;  /* 0x0c401f0000157f89 */ /* 0x000e6200000e0000 */
[----:B------:R-:W-:Y:S02]  /*4770*/  FMNMX.FTZ R23, R164, R23, !PT ;  /* 0x00000017a4177209 */ /* 0x000fe40007810000 */
[----:B------:R-:W-:Y:S02]  /*4780*/  FSEL R142, R142, -INF , !P0 ;  /* 0xff8000008e8e7808 */ /* 0x000fe40004000000 */
[C---:B------:R-:W-:Y:S02]  /*4790*/  ISETP.GT.AND P0, PT, R25.reuse, 0x38, P6 ;  /* 0x000000381900780c */ /* 0x040fe40003704270 */
[----:B------:R-:W-:Y:S02]  /*47a0*/  FMNMX.FTZ R23, R170, R23, !PT ;  /* 0x00000017aa177209 */ /* 0x000fe40007810000 */
[----:B------:R-:W-:-:S02]  /*47b0*/  ISETP.GT.AND P6, PT, R25, 0x39, P6 ;  /* 0x000000391900780c */ /* 0x000fc400037c4270 */
[----:B------:R-:W-:Y:S02]  /*47c0*/  ISETP.LT.OR P0, PT, R24, 0x39, P0 ;  /* 0x000000391800780c */ /* 0x000fe40000701670 */
[----:B------:R-:W-:Y:S02]  /*47d0*/  FMNMX.FTZ R23, R166, R23, !PT ;  /* 0x00000017a6177209 */ /* 0x000fe40007810000 */
[----:B------:R-:W-:Y:S02]  /*47e0*/  ISETP.LT.OR P6, PT, R24, 0x3a, P6 ;  /* 0x0000003a1800780c */ /* 0x000fe400037c1670 */
[----:B------:R-:W-:Y:S01]  /*47f0*/  FSEL R140, R140, -INF , !P0 ;  /* 0xff8000008c8c7808 */ /* 0x000fe20004000000 */
[----:B------:R-:W-:Y:S01]  /*4800*/  LDSM.16.MT88.4 R24, [R198+0x2900] ;  /* 0x00290000c618783b */ /* 0x000fe20000004200 */
[----:B------:R-:W-:Y:S02]  /*4810*/  FMNMX.FTZ R23, R142, R23, !PT ;  /* 0x000000178e177209 */ /* 0x000fe40007810000 */
[----:B------:R-:W-:-:S02]  /*4820*/  FSEL R160, R160, -INF , !P6 ;  /* 0xff800000a0a07808 */ /* 0x000fc40007000000 */
        /* <DEDUP_REMOVED lines=30> */
[--C-:B------:R-:W-:Y:S01]  /*4a10*/  FFMA.FTZ R169, R169, c[0x0][0x2d0], -R168.reuse ;  /* 0x0000b400a9a97a23 */ /* 0x100fe200000108a8 */
[----:B------:R-:W-:Y:S01]  /*4a20*/  FSEL R161, R161, RZ, P0 ;  /* 0x000000ffa1a17208 */ /* 0x000fe20000000000 */
[----:B------:R-:W-:Y:S01]  /*4a30*/  FFMA.FTZ R214, R141, c[0x0][0x2d0], -R168 ;  /* 0x0000b4008dd67a23 */ /* 0x000fe200000108a8 */
        /* <DEDUP_REMOVED lines=24> */
[----:B------:R-:W-:Y:S02]  /*4bc0*/  FFMA.FTZ R167, R143, c[0x0][0x2d0], -R168 ;  /* 0x0000b4008fa77a23 */ /* 0x000fe400000108a8 */
[--C-:B------:R-:W-:Y:S01]  /*4bd0*/  FFMA.FTZ R166, R166, c[0x0][0x2d0], -R161.reuse ;  /* 0x0000b400a6a67a23 */ /* 0x100fe200000108a1 */
[----:B------:R-:W5:Y:S01]  /*4be0*/  MUFU.EX2 R144, R144 ;  /* 0x0000009000907308 */ /* 0x000f620000000800 */
[----:B----4-:R-:W-:Y:S01]  /*4bf0*/  F2FP.BF16.PACK_AB R97, R150, R149 ;  /* 0x000000959661723e */ /* 0x010fe200000010ff */
[--C-:B------:R-:W-:Y:S02]  /*4c00*/  FFMA.FTZ R171, R142, c[0x0][0x2d0], -R161.reuse ;  /* 0x0000b4008eab7a23 */ /* 0x100fe400000108a1 */
[--C-:B------:R-:W-:Y:S02]  /*4c10*/  FFMA.FTZ R168, R140, c[0x0][0x2d0], -R161.reuse ;  /* 0x0000b4008ca87a23 */ /* 0x100fe400000108a1 */
[----:B------:R-:W-:Y:S01]  /*4c20*/  FFMA.FTZ R215, R160, c[0x0][0x2d0], -R161 ;  /* 0x0000b400a0d77a23 */ /* 0x000fe200000108a1 */
[----:B------:R-:W-:Y:S01]  /*4c30*/  LDSM.16.MT88.4 R140, [R198+0x1900] ;  /* 0x00190000c68c783b */ /* 0x000fe20000004200 */
[----:B------:R-:W-:Y:S01]  /*4c40*/  MUFU.EX2 R152, R152 ;  /* 0x0000009800987308 */ /* 0x000fe20000000800 */
[----:B------:R-:W-:-:S02]  /*4c50*/  FADD.FTZ R154, R155, R154 ;  /* 0x0000009a9b9a7221 */ /* 0x000fc40000010000 */
[----:B------:R-:W-:Y:S02]  /*4c60*/  FADD.FTZ R150, R149, R150 ;  /* 0x0000009695967221 */ /* 0x000fe40000010000 */
[----:B------:R-:W-:Y:S01]  /*4c70*/  FADD.FTZ R153, R153, R154 ;  /* 0x0000009a99997221 */ /* 0x000fe20000010000 */
[----:B-----5:R-:W-:Y:S02]  /*4c80*/  F2FP.BF16.PACK_AB R99, R144, R151 ;  /* 0x000000979063723e */ /* 0x020fe400000010ff */
[----:B------:R-:W4:Y:S01]  /*4c90*/  MUFU.EX2 R147, R147 ;  /* 0x0000009300937308 */ /* 0x000f220000000800 */
        /* <DEDUP_REMOVED lines=186> */
[----:B------:R-:W-:-:S12]  /*5840*/  UIADD3 UR26, UR4, -0x1, URZ ;  /* 0xffffffff041a7890 */ /* 0x000fd8000fffe03f */
[----:B------:R-:W-:Y:S05]  /*5850*/  @P0 BRA `(.L_x_260) ;  /* 0x000000a000000947 */ /* 0x000fea0003800000 */
[----:B------:R-:W-:Y:S02]  /*5860*/  UMOV UR26, 0x1 ;  /* 0x00000001001a7882 */ /* 0x000fe40000000000 */
        /* <DEDUP_REMOVED lines=9> */
.L_x_260:
[----:B------:R-:W-:Y:S02]  /*5900*/  UMOV UR5, 0x1 ;  /* 0x0000000100057882 */ /* 0x000fe40000000000 */
[----:B------:R-:W-:Y:S02]  /*5910*/  ULDC UR4, c[0x0][0x32c] ;  /* 0x0000cb0000047ab9 */ /* 0x000fe40000000800 */
[----:B------:R-:W-:-:S03]  /*5920*/  UISETP.NE.AND UP0, UPT, UR5, UR4, UPT ;  /* 0x000000040500728c */ /* 0x000fc6000bf05270 */
[----:B------:R-:W-:Y:S02]  /*5930*/  ULDC.64 UR4, c[0x0][0x330] ;  /* 0x0000cc0000047ab9 */ /* 0x000fe40000000a00 */
[----:B------:R-:W-:-:S07]  /*5940*/  UIMAD.WIDE.U32 UR28, UR26, UR4, URZ ;  /* 0x000000041a1c72a5 */ /* 0x000fce000f8e003f */
[----:B------:R-:W-:Y:S02]  /*5950*/  @UP0 UMOV UR27, UR29 ;  /* 0x0000001d001b0c82 */ /* 0x000fe40008000000 */
[----:B------:R-:W-:Y:S02]  /*5960*/  @UP0 USHF.R.U32.HI UR26, URZ, UR5, UR27 ;  /* 0x000000053f1a0299 */ /* 0x000fe4000801161b */
.L_x_261:
[----:B------:R-:W-:Y:S02]  /*5970*/  ULDC UR4, c[0x0][0x32c] ;  /* 0x0000cb0000047ab9 */ /* 0x000fe40000000800 */
[----:B------:R-:W-:-:S04]  /*5980*/  UIMAD UR4, UR26, UR4, UR4 ;  /* 0x000000041a0472a4 */ /* 0x000fc8000f8e0204 */
[----:B------:R-:W-:-:S04]  /*5990*/  UISETP.LT.AND UP0, UPT, UR23, UR4, UPT ;  /* 0x000000041700728c */ /* 0x000fc8000bf01270 */
[----:B------:R-:W-:-:S04]  /*59a0*/  USEL UR23, UR23, UR4, UP0 ;  /* 0x0000000417177287 */ /* 0x000fc80008000000 */
.L_x_259:
        /* <DEDUP_REMOVED lines=17> */
.L_x_273:
        /* <DEDUP_REMOVED lines=23> */
[C---:B------:R-:W-:Y:S02]  /*5c30*/  IMAD R4, R208.reuse, c[0x0][0x21c], R4 ;  /* 0x00008700d0047a24 */ /* 0x040fe400078e0204 */
        /* <DEDUP_REMOVED lines=32> */
.L_x_263:
        /* <DEDUP_REMOVED lines=232> */
[----:B------:R-:W-:Y:S04]  /*6cc0*/  @!P1 LEA.HI.X R7, R8, c[0x0][0x2a4], R5, 0x2, P0 ;  /* 0x0000a90008079a11 */ /* 0x000fe800000f1405 */
[----:B------:R-:W-:Y:S01]  /*6cd0*/  SHF.R.S32.HI R5, RZ, 0x1f, R209 ;  /* 0x0000001fff057819 */ /* 0x000fe200000114d1 */
[----:B------:R2:W3:Y:S04]  /*6ce0*/  @!P1 LDG.E R208, [R6.64] ;  /* 0x0000001406d09981 */ /* 0x0004e8000c1e1900 */
[----:B------:R-:W-:Y:S04]  /*6cf0*/  IMAD R5, R5, c[0x0][0x1e0], RZ ;  /* 0x0000780005057a24 */ /* 0x000fe800078e02ff */
[C---:B------:R-:W-:Y:S02]  /*6d00*/  IMAD R5, R209.reuse, c[0x0][0x1e4], R5 ;  /* 0x00007900d1057a24 */ /* 0x040fe400078e0205 */
[----:B--2---:R-:W-:Y:S04]  /*6d10*/  IMAD.WIDE.U32 R6, R209, c[0x0][0x1e0], RZ ;  /* 0x00007800d1067a25 */ /* 0x004fe800078e00ff */
[----:B------:R-:W-:Y:S01]  /*6d20*/  IMAD.IADD R7, R7, 0x1, R5 ;  /* 0x0000000107077824 */ /* 0x000fe200078e0205 */
[----:B---3--:R-:W-:Y:S03]  /*6d30*/  SHF.R.S32.HI R4, RZ, 0x1f, R208 ;  /* 0x0000001fff047819 */ /* 0x008fe600000114d0 */
[----:B------:R-:W-:Y:S04]  /*6d40*/  IMAD.WIDE.U32 R6, R208, c[0x0][0x1f0], R6 ;  /* 0x00007c00d0067a25 */ /* 0x000fe800078e0006 */
        /* <DEDUP_REMOVED lines=30> */
.L_x_264:
[----:B--234-:R-:W-:Y:S01]  /*6f30*/  PLOP3.LUT P6, PT, PT, PT, UP2, 0x80, 0x0 ;  /* 0x000000000000781c */ /* 0x01cfe20003fcf028 */
[----:B------:R-:W0:Y:S01]  /*6f40*/  LDGDEPBAR ;  /* 0x00000000000079af */ /* 0x000e220000000000 */
[----:B------:R-:W-:Y:S01]  /*6f50*/  PLOP3.LUT P0, PT, PT, PT, UP2, 0x80, 0x0 ;  /* 0x000000000000781c */ /* 0x000fe20003f0f028 */
[----:B------:R-:W-:Y:S01]  /*6f60*/  IMAD.MOV.U32 R11, RZ, RZ, R211 ;  /* 0x000000ffff0b7224 */ /* 0x000fe200078e00d3 */
[----:B------:R-:W-:Y:S06]  /*6f70*/  USHF.L.U32 UR5, UR22, 0x6, URZ ;  /* 0x0000000616057899 */ /* 0x000fec000800063f */
[----:B------:R-:W-:Y:S03]  /*6f80*/  IMAD.U32 R5, RZ, RZ, UR5 ;  /* 0x00000005ff057e24 */ /* 0x000fe6000f8e00ff */
[----:B------:R-:W-:Y:S02]  /*6f90*/  @P6 IMAD.HI.U32 R4, R211, c[0x0][0x2c8], RZ ;  /* 0x0000b200d3046a27 */ /* 0x000fe400078e00ff */
[----:B------:R-:W-:Y:S03]  /*6fa0*/  IADD3 R5, -R212, 0x1, -R5 ;  /* 0x00000001d4057810 */ /* 0x000fe60007ffe905 */
[----:B------:R-:W-:Y:S01]  /*6fb0*/  @P0 SHF.R.U32.HI R11, RZ, c[0x0][0x2cc], R4 ;  /* 0x0000b300ff0b0a19 */ /* 0x000fe20000011604 */
[----:B------:R-:W-:Y:S01]  /*6fc0*/  IMAD.U32 R4, RZ, RZ, UR12 ;  /* 0x0000000cff047e24 */ /* 0x000fe2000f8e00ff */
[----:B------:R-:W-:Y:S03]  /*6fd0*/  PLOP3.LUT P0, PT, PT, PT, UP1, 0x40, 0x0 ;  /* 0x000000000000781c */ /* 0x000fe60003f0e818 */
[----:B------:R-:W2:Y:S01]  /*6fe0*/  SHFL.IDX PT, R6, R11, RZ, 0x1c1f ;  /* 0x001c1fff0b067589 */ /* 0x000ea200000e0000 */
[----:B------:R-:W-:Y:S04]  /*6ff0*/  IADD3 R4, -R4, UR8, R5 ;  /* 0x0000000804047c10 */ /* 0x000fe8000fffe105 */
[C---:B------:R-:W-:Y:S02]  /*7000*/  IADD3 R5, R4.reuse, c[0x0][0x328], RZ ;  /* 0x0000ca0004057a10 */ /* 0x040fe40007ffe0ff */
[----:B------:R-:W-:Y:S03]  /*7010*/  IADD3 R4, R4, UR19, RZ ;  /* 0x0000001304047c10 */ /* 0x000fe6000fffe0ff */
[--C-:B--2---:R-:W-:Y:S02]  /*7020*/  IMAD.IADD R9, R5, 0x1, R6.reuse ;  /* 0x0000000105097824 */ /* 0x104fe400078e0206 */
[----:B------:R-:W-:Y:S01]  /*7030*/  IMAD.IADD R7, R4, 0x1, R6 ;  /* 0x0000000104077824 */ /* 0x000fe200078e0206 */
[----:B------:R-:W-:-:S05]  /*7040*/  @P0 BRA `(.L_x_265) ;  /* 0x000001a000000947 */ /* 0x000fca0003800000 */
[----:B------:R-:W-:Y:S01]  /*7050*/  IMAD.U32 R13, RZ, RZ, UR12 ;  /* 0x0000000cff0d7e24 */ /* 0x000fe2000f8e00ff */
[----:B------:R-:W-:Y:S04]  /*7060*/  BSSY B0, `(.L_x_266) ;  /* 0x0000012000007945 */ /* 0x000fe80003800000 */
[----:B------:R-:W-:Y:S04]  /*7070*/  IADD3 R13, -R13, UR8, R6 ;  /* 0x000000080d0d7c10 */ /* 0x000fe8000fffe106 */
[----:B------:R-:W-:Y:S11]  /*7080*/  ISETP.GT.AND P0, PT, R13, -0x1, PT ;  /* 0xffffffff0d00780c */ /* 0x000ff60003f04270 */
[----:B------:R-:W-:Y:S02]  /*7090*/  @!UPT UIADD3 URZ, URZ, URZ, URZ ;  /* 0x0000003f3f3ff290 */ /* 0x000fe4000fffe03f */
[----:B------:R-:W-:-:S05]  /*70a0*/  @P0 BRA `(.L_x_267) ;  /* 0x0000008000000947 */ /* 0x000fca0003800000 */
[----:B------:R-:W-:Y:S01]  /*70b0*/  LOP3.LUT R13, RZ, R13, RZ, 0x33, !PT ;  /* 0x0000000dff0d7212 */ /* 0x000fe200078e33ff */
[----:B------:R-:W-:Y:S05]  /*70c0*/  IMAD.MOV.U32 R6, RZ, RZ, 0x1 ;  /* 0x00000001ff067424 */ /* 0x000fea00078e00ff */
[----:B------:R-:W-:Y:S11]  /*70d0*/  ISETP.NE.AND P0, PT, R6, c[0x0][0x32c], PT ;  /* 0x0000cb0006007a0c */ /* 0x000ff60003f05270 */
[----:B------:R-:W-:Y:S02]  /*70e0*/  @!UPT UIADD3 URZ, URZ, URZ, URZ ;  /* 0x0000003f3f3ff290 */ /* 0x000fe4000fffe03f */
[----:B------:R-:W-:Y:S05]  /*70f0*/  @P0 IMAD.HI.U32 R6, R13, c[0x0][0x330], RZ ;  /* 0x0000cc000d060a27 */ /* 0x000fea00078e00ff */
[----:B------:R-:W-:Y:S04]  /*7100*/  @P0 SHF.R.U32.HI R13, RZ, c[0x0][0x334], R6 ;  /* 0x0000cd00ff0d0a19 */ /* 0x000fe80000011606 */
[----:B------:R-:W-:Y:S01]  /*7110*/  LOP3.LUT R13, RZ, R13, RZ, 0x33, !PT ;  /* 0x0000000dff0d7212 */ /* 0x000fe200078e33ff */
[----:B------:R-:W-:-:S05]  /*7120*/  BRA `(.L_x_268) ;  /* 0x0000005000007947 */ /* 0x000fca0003800000 */
.L_x_267:
[----:B------:R-:W-:Y:S04]  /*7130*/  MOV R6, 0x1 ;  /* 0x0000000100067802 */ /* 0x000fe80000000f00 */
[----:B------:R-:W-:Y:S11]  /*7140*/  ISETP.NE.AND P0, PT, R6, c[0x0][0x32c], PT ;  /* 0x0000cb0006007a0c */ /* 0x000ff60003f05270 */
[----:B------:R-:W-:Y:S02]  /*7150*/  @!UPT UIADD3 URZ, URZ, URZ, URZ ;  /* 0x0000003f3f3ff290 */ /* 0x000fe4000fffe03f */
[----:B------:R-:W-:Y:S05]  /*7160*/  @P0 IMAD.HI.U32 R6, R13, c[0x0][0x330], RZ ;  /* 0x0000cc000d060a27 */ /* 0x000fea00078e00ff */
[----:B------:R-:W-:Y:S02]  /*7170*/  @P0 SHF.R.U32.HI R13, RZ, c[0x0][0x334], R6 ;  /* 0x0000cd00ff0d0a19 */ /* 0x000fe40000011606 */
.L_x_268:
[----:B------:R-:W-:Y:S05]  /*7180*/  BSYNC B0 ;  /* 0x0000000000007941 */ /* 0x000fea0003800000 */
.L_x_266:
[----:B------:R-:W-:Y:S04]  /*7190*/  IMAD.MOV.U32 R6, RZ, RZ, c[0x0][0x32c] ;  /* 0x0000cb00ff067624 */ /* 0x000fe800078e00ff */
[----:B------:R-:W-:Y:S04]  /*71a0*/  IMAD R13, R13, R6, -UR5 ;  /* 0x800000050d0d7e24 */ /* 0x000fe8000f8e0206 */
[----:B------:R-:W-:Y:S05]  /*71b0*/  IMAD.IADD R8, R13, 0x1, -R212 ;  /* 0x000000010d087824 */ /* 0x000fea00078e0ad4 */
[----:B------:R-:W-:Y:S02]  /*71c0*/  IADD3 R6, R8, c[0x0][0x32c], RZ ;  /* 0x0000cb0008067a10 */ /* 0x000fe40007ffe0ff */
[----:B------:R-:W-:Y:S02]  /*71d0*/  IMNMX R7, R7, R8, !PT ;  /* 0x0000000807077217 */ /* 0x000fe40007800200 */
[----:B------:R-:W-:Y:S02]  /*71e0*/  IMNMX R9, R9, R6, PT ;  /* 0x0000000609097217 */ /* 0x000fe40003800200 */
.L_x_265:
        /* <DEDUP_REMOVED lines=84> */
.L_x_271:
[----:B------:R-:W-:Y:S04]  /*7730*/  MOV R7, 0x1 ;  /* 0x0000000100077802 */ /* 0x000fe80000000f00 */
[----:B------:R-:W-:Y:S11]  /*7740*/  ISETP.NE.AND P0, PT, R7, c[0x0][0x32c], PT ;  /* 0x0000cb0007007a0c */ /* 0x000ff60003f05270 */
[----:B------:R-:W-:Y:S02]  /*7750*/  @!UPT UIADD3 URZ, URZ, URZ, URZ ;  /* 0x0000003f3f3ff290 */ /* 0x000fe4000fffe03f */
[----:B------:R-:W-:Y:S05]  /*7760*/  @P0 IMAD.HI.U32 R7, R12, c[0x0][0x330], RZ ;  /* 0x0000cc000c070a27 */ /* 0x000fea00078e00ff */
[----:B------:R-:W-:Y:S02]  /*7770*/  @P0 SHF.R.U32.HI R12, RZ, c[0x0][0x334], R7 ;  /* 0x0000cd00ff0c0a19 */ /* 0x000fe40000011607 */
.L_x_272:
[----:B------:R-:W-:Y:S05]  /*7780*/  BSYNC B0 ;  /* 0x0000000000007941 */ /* 0x000fea0003800000 */
.L_x_270:
[----:B------:R-:W-:Y:S04]  /*7790*/  IMAD.MOV.U32 R7, RZ, RZ, c[0x0][0x32c] ;  /* 0x0000cb00ff077624 */ /* 0x000fe800078e00ff */
[----:B------:R-:W-:Y:S04]  /*77a0*/  IMAD R7, R12, R7, -UR5 ;  /* 0x800000050c077e24 */ /* 0x000fe8000f8e0207 */
[----:B------:R-:W-:Y:S05]  /*77b0*/  IMAD.IADD R7, R7, 0x1, -R212 ;  /* 0x0000000107077824 */ /* 0x000fea00078e0ad4 */
[----:B------:R-:W-:Y:S02]  /*77c0*/  IADD3 R12, R7, c[0x0][0x32c], RZ ;  /* 0x0000cb00070c7a10 */ /* 0x000fe40007ffe0ff */
[----:B------:R-:W-:Y:S02]  /*77d0*/  IMNMX R4, R4, R7, !PT ;  /* 0x0000000704047217 */ /* 0x000fe40007800200 */
[----:B------:R-:W-:Y:S02]  /*77e0*/  IMNMX R5, R5, R12, PT ;  /* 0x0000000c05057217 */ /* 0x000fe40003800200 */
.L_x_269:
[----:B------:R-:W-:Y:S01]  /*77f0*/  PLOP3.LUT P6, PT, PT, PT, UP0, 0x80, 0x0 ;  /* 0x000000000000781c */ /* 0x000fe20003fcf008 */
[----:B------:R-:W-:Y:S01]  /*7800*/  LDSM.16.MT88.4 R20, [R198+0x100] ;  /* 0x00010000c614783b */ /* 0x000fe20000004200 */
[----:B------:R-:W-:Y:S02]  /*7810*/  PLOP3.LUT P0, PT, PT, PT, UP0, 0x80, 0x0 ;  /* 0x000000000000781c */ /* 0x000fe40003f0f008 */
[----:B------:R-:W-:Y:S02]  /*7820*/  ISETP.GT.AND P6, PT, R4, RZ, P6 ;  /* 0x000000ff0400720c */ /* 0x000fe400037c4270 */
[----:B------:R-:W-:Y:S02]  /*7830*/  FMNMX.FTZ R7, R10, R3, !PT ;  /* 0x000000030a077209 */ /* 0x000fe40007810000 */
[C---:B------:R-:W-:Y:S01]  /*7840*/  ISETP.LT.OR P6, PT, R5.reuse, 0x1, P6 ;  /* 0x000000010500780c */ /* 0x040fe200037c1670 */
[----:B------:R-:W-:Y:S01]  /*7850*/  LDSM.16.MT88.4 R28, [R197+0x100] ;  /* 0x00010000c51c783b */ /* 0x000fe20000004200 */
[----:B------:R-:W-:Y:S02]  /*7860*/  ISETP.GT.AND P0, PT, R4, 0x1, P0 ;  /* 0x000000010400780c */ /* 0x000fe40000704270 */
        /* <DEDUP_REMOVED lines=20> */
[C---:B------:R-:W-:Y:S02]  /*79b0*/  ISETP.LT.OR P6, PT, R5.reuse, 0x11, P6 ;  /* 0x000000110500780c */ /* 0x040fe400037c1670 */
        /* <DEDUP_REMOVED lines=11> */
[----:B------:R-:W-:Y:S02]  /*7a70*/  ISETP.LT.OR P6, PT, R5, 0x19, P6 ;  /* 0x000000190500780c */ /* 0x000fe400037c1670 */
[----:B------:R-:W-:Y:S02]  /*7a80*/  ISETP.GT.AND P0, PT, R4, 0x19, P0 ;  /* 0x000000190400780c */ /* 0x000fe40000704270 */
[----:B------:R-:W-:Y:S02]  /*7a90*/  FMNMX.FTZ R7, R156, R7, !PT ;  /* 0x000000079c077209 */ /* 0x000fe40007810000 */
[----:B------:R-:W-:Y:S02]  /*7aa0*/  FSEL R143, R235, -INF , !P6 ;  /* 0xff800000eb8f7808 */ /* 0x000fe40007000000 */
[----:B------:R-:W-:Y:S02]  /*7ab0*/  ISETP.LT.OR P0, PT, R5, 0x1a, P0 ;  /* 0x0000001a0500780c */ /* 0x000fe40000701670 */
[----:B------:R-:W-:Y:S02]  /*7ac0*/  FMNMX.FTZ R0, R225, R0, !PT ;  /* 0x00000000e1007209 */ /* 0x000fe40007810000 */
[----:B------:R-:W-:Y:S02]  /*7ad0*/  PLOP3.LUT P6, PT, PT, PT, UP0, 0x80, 0x0 ;  /* 0x000000000000781c */ /* 0x000fe40003fcf008 */
[----:B------:R-:W-:Y:S02]  /*7ae0*/  FMNMX.FTZ R7, R154, R7, !PT ;  /* 0x000000079a077209 */ /* 0x000fe40007810000 */
[----:B------:R-:W-:Y:S02]  /*7af0*/  FSEL R141, R234, -INF , !P0 ;  /* 0xff800000ea8d7808 */ /* 0x000fe40004000000 */
[----:B------:R-:W-:Y:S02]  /*7b00*/  FMNMX.FTZ R0, R11, R0, !PT ;  /* 0x000000000b007209 */ /* 0x000fe40007810000 */
[----:B------:R-:W-:Y:S02]  /*7b10*/  ISETP.GT.AND P6, PT, R4, 0x20, P6 ;  /* 0x000000200400780c */ /* 0x000fe400037c4270 */
[----:B------:R-:W-:Y:S02]  /*7b20*/  PLOP3.LUT P0, PT, PT, PT, UP0, 0x80, 0x0 ;  /* 0x000000000000781c */ /* 0x000fe40003f0f008 */
[----:B------:R-:W-:Y:S02]  /*7b30*/  FMNMX.FTZ R7, R152, R7, !PT ;  /* 0x0000000798077209 */ /* 0x000fe40007810000 */
[----:B------:R-:W-:Y:S02]  /*7b40*/  ISETP.LT.OR P6, PT, R5, 0x21, P6 ;  /* 0x000000210500780c */ /* 0x000fe400037c1670 */
[----:B------:R-:W-:Y:S02]  /*7b50*/  FMNMX.FTZ R0, R9, R0, !PT ;  /* 0x0000000009007209 */ /* 0x000fe40007810000 */
[----:B------:R-:W-:Y:S02]  /*7b60*/  ISETP.GT.AND P0, PT, R4, 0x21, P0 ;  /* 0x000000210400780c */ /* 0x000fe40000704270 */
        /* <DEDUP_REMOVED lines=12> */
[----:B------:R-:W-:Y:S01]  /*7c30*/  ISETP.LT.OR P6, PT, R5, 0x29, P6 ;  /* 0x000000290500780c */ /* 0x000fe200037c1670 */
[----:B------:R-:W1:Y:S01]  /*7c40*/  SHFL.BFLY PT, R7, R0, 0x2, 0x1f ;  /* 0x0c401f0000077f89 */ /* 0x000e6200000e0000 */
[----:B------:R-:W-:Y:S02]  /*7c50*/  ISETP.GT.AND P0, PT, R4, 0x29, P0 ;  /* 0x000000290400780c */ /* 0x000fe40000704270 */
[----:B------:R-:W-:Y:S02]  /*7c60*/  FSEL R155, R244, -INF , !P6 ;  /* 0xff800000f49b7808 */ /* 0x000fe40007000000 */
[----:B------:R-:W-:Y:S02]  /*7c70*/  FMNMX.FTZ R12, R141, R12, !PT ;  /* 0x0000000c8d0c7209 */ /* 0x000fe40007810000 */
[----:B------:R-:W-:Y:S02]  /*7c80*/  ISETP.LT.OR P0, PT, R5, 0x2a, P0 ;  /* 0x0000002a0500780c */ /* 0x000fe40000701670 */
[----:B------:R-:W-:Y:S02]  /*7c90*/  PLOP3.LUT P6, PT, PT, PT, UP0, 0x80, 0x0 ;  /* 0x000000000000781c */ /* 0x000fe40003fcf008 */
[----:B------:R-:W-:Y:S02]  /*7ca0*/  FSEL R153, R243, -INF , !P0 ;  /* 0xff800000f3997808 */ /* 0x000fe40004000000 */
[----:B------:R-:W-:Y:S02]  /*7cb0*/  FMNMX.FTZ R12, R159, R12, !PT ;  /* 0x0000000c9f0c7209 */ /* 0x000fe40007810000 */
[C---:B------:R-:W-:Y:S02]  /*7cc0*/  ISETP.GT.AND P6, PT, R4.reuse, 0x30, P6 ;  /* 0x000000300400780c */ /* 0x040fe400037c4270 */
[----:B------:R-:W-:Y:S02]  /*7cd0*/  PLOP3.LUT P0, PT, PT, PT, UP0, 0x80, 0x0 ;  /* 0x000000000000781c */ /* 0x000fe40003f0f008 */
[----:B------:R-:W-:Y:S02]  /*7ce0*/  FMNMX.FTZ R12, R157, R12, !PT ;  /* 0x0000000c9d0c7209 */ /* 0x000fe40007810000 */
[----:B------:R-:W-:Y:S02]  /*7cf0*/  ISETP.LT.OR P6, PT, R5, 0x31, P6 ;  /* 0x000000310500780c */ /* 0x000fe400037c1670 */
        /* <DEDUP_REMOVED lines=12> */
[----:B------:R-:W-:Y:S02]  /*7dc0*/  ISETP.LT.OR P6, PT, R5, 0x39, P6 ;  /* 0x000000390500780c */ /* 0x000fe400037c1670 */
[----:B------:R-:W-:Y:S02]  /*7dd0*/  ISETP.GT.AND P0, PT, R4, 0x39, P0 ;  /* 0x000000390400780c */ /* 0x000fe40000704270 */
        /* <DEDUP_REMOVED lines=381> */
.L_x_262:
[----:B------:R-:W1:Y:S01]  /*95b0*/  S2UR UR23, SR_CTAID.X ;  /* 0x00000000001779c3 */ /* 0x000e620000002500 */
[----:B------:R-:W-:Y:S01]  /*95c0*/  ULDC.64 UR4, c[0x0][0x2c8] ;  /* 0x0000b20000047ab9 */ /* 0x000fe20000000a00 */
[----:B------:R-:W-:Y:S01]  /*95d0*/  PLOP3.LUT P0, PT, PT, PT, UP1, 0x40, 0x0 ;  /* 0x000000000000781c */ /* 0x000fe20003f0e818 */
[----:B-1----:R-:W-:-:S04]  /*95e0*/  ULEA UR23, UR23, 0x7f, 0x7 ;  /* 0x0000007f17177891 */ /* 0x002fc8000f8e383f */
[----:B------:R-:W-:Y:S02]  /*95f0*/  UIMAD.WIDE.U32 UR28, UR23, UR4, URZ ;  /* 0x00000004171c72a5 */ /* 0x000fe4000f8e003f */
[----:B------:R-:W-:Y:S02]  /*9600*/  UIADD3 UR4, UR8, 0x1, -UR12 ;  /* 0x0000000108047890 */ /* 0x000fe4000fffe80c */
[----:B------:R-:W-:-:S03]  /*9610*/  UMOV UR26, UR23 ;  /* 0x00000017001a7c82 */ /* 0x000fc60008000000 */
[----:B------:R-:W-:Y:S02]  /*9620*/  @UP2 UMOV UR23, UR29 ;  /* 0x0000001d00172c82 */ /* 0x000fe40008000000 */
[----:B------:R-:W-:-:S03]  /*9630*/  @UP2 USHF.R.U32.HI UR26, URZ, UR5, UR23 ;  /* 0x000000053f1a2299 */ /* 0x000fc60008011617 */
[----:B------:R-:W-:Y:S02]  /*9640*/  ULDC UR23, c[0x0][0x324] ;  /* 0x0000c90000177ab9 */ /* 0x000fe40000000800 */
[----:B------:R-:W-:-:S04]  /*9650*/  UIADD3 UR26, UR4, UR26, URZ ;  /* 0x0000001a041a7290 */ /* 0x000fc8000fffe03f */
[----:B------:R-:W-:Y:S01]  /*9660*/  UIADD3 UR23, UR26, -UR23, URZ ;  /* 0x800000171a177290 */ /* 0x000fe2000fffe03f */
[----:B------:R-:W-:Y:S05]  /*9670*/  @P0 BRA `(.L_x_274) ;  /* 0x0000018000000947 */ /* 0x000fea0003800000 */
[----:B------:R-:W-:-:S06]  /*9680*/  UISETP.GT.AND UP0, UPT, UR26, -0x1, UPT ;  /* 0xffffffff1a00788c */ /* 0x000fcc000bf04270 */
[----:B------:R-:W-:-:S13]  /*9690*/  PLOP3.LUT P0, PT, PT, PT, UP0, 0x80, 0x0 ;  /* 0x000000000000781c */ /* 0x000fda0003f0f008 */
[----:B------:R-:W-:Y:S05]  /*96a0*/  @P0 BRA `(.L_x_275) ;  /* 0x000000a000000947 */ /* 0x000fea0003800000 */
[----:B------:R-:W-:Y:S02]  /*96b0*/  UMOV UR5, 0x1 ;  /* 0x0000000100057882 */ /* 0x000fe40000000000 */
[----:B------:R-:W-:Y:S02]  /*96c0*/  ULDC UR4, c[0x0][0x32c] ;  /* 0x0000cb0000047ab9 */ /* 0x000fe40000000800 */
[----:B------:R-:W-:Y:S02]  /*96d0*/  UISETP.NE.AND UP0, UPT, UR5, UR4, UPT ;  /* 0x000000040500728c */ /* 0x000fe4000bf05270 */
[----:B------:R-:W-:Y:S02]  /*96e0*/  ULOP3.LUT UR26, URZ, UR26, URZ, 0x33, !UPT ;  /* 0x0000001a3f1a7292 */ /* 0x000fe4000f8e333f */
[----:B------:R-:W-:Y:S02]  /*96f0*/  ULDC.64 UR4, c[0x0][0x330] ;  /* 0x0000cc0000047ab9 */ /* 0x000fe40000000a00 */
[----:B------:R-:W-:-:S07]  /*9700*/  UIMAD.WIDE.U32 UR28, UR26, UR4, URZ ;  /* 0x000000041a1c72a5 */ /* 0x000fce000f8e003f */
[----:B------:R-:W-:Y:S02]  /*9710*/  @UP0 UMOV UR27, UR29 ;  /* 0x0000001d001b0c82 */ /* 0x000fe40008000000 */
[----:B------:R-:W-:-:S04]  /*9720*/  @UP0 USHF.R.U32.HI UR26, URZ, UR5, UR27 ;  /* 0x000000053f1a0299 */ /* 0x000fc8000801161b */
[----:B------:R-:W-:Y:S01]  /*9730*/  ULOP3.LUT UR26, URZ, UR26, URZ, 0x33, !UPT ;  /* 0x0000001a3f1a7292 */ /* 0x000fe2000f8e333f */
[----:B------:R-:W-:Y:S05]  /*9740*/  BRA `(.L_x_276) ;  /* 0x0000007000007947 */ /* 0x000fea0003800000 */
.L_x_275:
[----:B------:R-:W-:Y:S02]  /*9750*/  UMOV UR5, 0x1 ;  /* 0x0000000100057882 */ /* 0x000fe40000000000 */
[----:B------:R-:W-:Y:S02]  /*9760*/  ULDC UR4, c[0x0][0x32c] ;  /* 0x0000cb0000047ab9 */ /* 0x000fe40000000800 */
[----:B------:R-:W-:-:S03]  /*9770*/  UISETP.NE.AND UP0, UPT, UR5, UR4, UPT ;  /* 0x000000040500728c */ /* 0x000fc6000bf05270 */
[----:B------:R-:W-:Y:S02]  /*9780*/  ULDC.64 UR4, c[0x0][0x330] ;  /* 0x0000cc0000047ab9 */ /* 0x000fe40000000a00 */
[----:B------:R-:W-:-:S07]  /*9790*/  UIMAD.WIDE.U32 UR28, UR26, UR4, URZ ;  /* 0x000000041a1c72a5 */ /* 0x000fce000f8e003f */
[----:B------:R-:W-:Y:S02]  /*97a0*/  @UP0 UMOV UR27, UR29 ;  /* 0x0000001d001b0c82 */ /* 0x000fe40008000000 */
[----:B------:R-:W-:Y:S02]  /*97b0*/  @UP0 USHF.R.U32.HI UR26, URZ, UR5, UR27 ;  /* 0x000000053f1a0299 */ /* 0x000fe4000801161b */
.L_x_276:
[----:B------:R-:W-:Y:S02]  /*97c0*/  ULDC UR4, c[0x0][0x32c] ;  /* 0x0000cb0000047ab9 */ /* 0x000fe40000000800 */
[----:B------:R-:W-:-:S04]  /*97d0*/  UIMAD UR4, UR26, UR4, URZ ;  /* 0x000000041a0472a4 */ /* 0x000fc8000f8e023f */
[----:B------:R-:W-:-:S04]  /*97e0*/  UISETP.LT.AND UP0, UPT, UR23, UR4, UPT ;  /* 0x000000041700728c */ /* 0x000fc8000bf01270 */
[----:B------:R-:W-:-:S04]  /*97f0*/  USEL UR23, UR23, UR4, !UP0 ;  /* 0x0000000417177287 */ /* 0x000fc8000c000000 */
.L_x_274:
        /* <DEDUP_REMOVED lines=19> */
.L_x_280:
        /* <DEDUP_REMOVED lines=56> */
.L_x_278:
        /* <DEDUP_REMOVED lines=223> */
[--C-:B------:R-:W-:Y:S01]  /*aaa0*/  IMAD.MOV.U32 R0, RZ, RZ, R209.reuse ;  /* 0x000000ffff007224 */ /* 0x100fe200078e00d1 */
[----:B------:R-:W-:Y:S04]  /*aab0*/  @P2 SHF.R.U32.HI R0, RZ, c[0x0][0x2c0], R2 ;  /* 0x0000b000ff002a19 */ /* 0x000fe80000011602 */
[C---:B------:R-:W-:Y:S04]  /*aac0*/  @!P1 IADD3 R7, P0, R0.reuse, UR14, RZ ;  /* 0x0000000e00079c10 */ /* 0x040fe8000ff1e0ff */
[----:B------:R-:W-:Y:S01]  /*aad0*/  @!P1 LEA.HI.X.SX32 R2, R0, UR6, 0x1, P0 ;  /* 0x0000000600029c11 */ /* 0x000fe200080f0eff */
[----:B------:R-:W-:Y:S01]  /*aae0*/  IMAD.MOV R0, RZ, RZ, -R0 ;  /* 0x000000ffff007224 */ /* 0x000fe200078e0a00 */
[C---:B------:R-:W-:Y:S03]  /*aaf0*/  @!P1 LEA R4, P0, R7.reuse, c[0x0][0x2a0], 0x2 ;  /* 0x0000a80007049a11 */ /* 0x040fe600078010ff */
        /* <DEDUP_REMOVED lines=42> */
.L_x_279:
        /* <DEDUP_REMOVED lines=407> */
.L_x_277:
        /* <DEDUP_REMOVED lines=12> */
.L_x_291:
        /* <DEDUP_REMOVED lines=9> */
[C---:B------:R-:W-:Y:S03]  /*c860*/  IMAD R6, R208.reuse, c[0x0][0x21c], R6 ;  /* 0x00008700d0067a24 */ /* 0x040fe600078e0206 */
        /* <DEDUP_REMOVED lines=305> */
.L_x_282:
[----:B--234-:R-:W-:Y:S01]  /*db80*/  PLOP3.LUT P6, PT, PT, PT, UP2, 0x80, 0x0 ;  /* 0x000000000000781c */ /* 0x01cfe20003fcf028 */
[----:B------:R-:W0:Y:S01]  /*db90*/  LDGDEPBAR ;  /* 0x00000000000079af */ /* 0x000e220000000000 */
[----:B------:R-:W-:Y:S01]  /*dba0*/  PLOP3.LUT P0, PT, PT, PT, UP2, 0x80, 0x0 ;  /* 0x000000000000781c */ /* 0x000fe20003f0f028 */
[----:B-1----:R-:W-:Y:S01]  /*dbb0*/  IMAD.MOV.U32 R14, RZ, RZ, R211 ;  /* 0x000000ffff0e7224 */ /* 0x002fe200078e00d3 */
[----:B------:R-:W-:Y:S01]  /*dbc0*/  USHF.L.U32 UR4, UR22, 0x6, URZ ;  /* 0x0000000616047899 */ /* 0x000fe2000800063f */
[----:B------:R-:W-:Y:S05]  /*dbd0*/  IMAD.U32 R7, RZ, RZ, UR12 ;  /* 0x0000000cff077e24 */ /* 0x000fea000f8e00ff */
[----:B------:R-:W-:Y:S03]  /*dbe0*/  IMAD.U32 R9, RZ, RZ, UR4 ;  /* 0x00000004ff097e24 */ /* 0x000fe6000f8e00ff */
[----:B------:R-:W-:Y:S02]  /*dbf0*/  @P6 IMAD.HI.U32 R6, R211, c[0x0][0x2c8], RZ ;  /* 0x0000b200d3066a27 */ /* 0x000fe400078e00ff */
[----:B------:R-:W-:Y:S03]  /*dc00*/  IADD3 R8, -R212, 0x1, -R9 ;  /* 0x00000001d4087810 */ /* 0x000fe60007ffe909 */
[----:B------:R-:W-:Y:S02]  /*dc10*/  @P0 SHF.R.U32.HI R14, RZ, c[0x0][0x2cc], R6 ;  /* 0x0000b300ff0e0a19 */ /* 0x000fe40000011606 */
[----:B------:R-:W-:Y:S02]  /*dc20*/  PLOP3.LUT P0, PT, PT, PT, UP1, 0x40, 0x0 ;  /* 0x000000000000781c */ /* 0x000fe40003f0e818 */
[----:B------:R-:W-:Y:S01]  /*dc30*/  IADD3 R7, -R7, UR8, R8 ;  /* 0x0000000807077c10 */ /* 0x000fe2000fffe108 */
[----:B------:R-:W1:Y:S03]  /*dc40*/  SHFL.IDX PT, R6, R14, RZ, 0x1c1f ;  /* 0x001c1fff0e067589 */ /* 0x000e6600000e0000 */
[C---:B------:R-:W-:Y:S02]  /*dc50*/  IADD3 R9, R7.reuse, c[0x0][0x328], RZ ;  /* 0x0000ca0007097a10 */ /* 0x040fe40007ffe0ff */
[----:B------:R-:W-:Y:S03]  /*dc60*/  IADD3 R7, R7, UR19, RZ ;  /* 0x0000001307077c10 */ /* 0x000fe6000fffe0ff */
[--C-:B-1----:R-:W-:Y:S02]  /*dc70*/  IMAD.IADD R13, R9, 0x1, R6.reuse ;  /* 0x00000001090d7824 */ /* 0x102fe400078e0206 */
        /* <DEDUP_REMOVED lines=16> */
.L_x_285:
[----:B------:R-:W-:Y:S04]  /*dd80*/  MOV R6, 0x1 ;  /* 0x0000000100067802 */ /* 0x000fe80000000f00 */
[----:B------:R-:W-:Y:S11]  /*dd90*/  ISETP.NE.AND P0, PT, R6, c[0x0][0x32c], PT ;  /* 0x0000cb0006007a0c */ /* 0x000ff60003f05270 */
[----:B------:R-:W-:Y:S02]  /*dda0*/  @!UPT UIADD3 URZ, URZ, URZ, URZ ;  /* 0x0000003f3f3ff290 */ /* 0x000fe4000fffe03f */
[----:B------:R-:W-:Y:S05]  /*ddb0*/  @P0 IMAD.HI.U32 R6, R15, c[0x0][0x330], RZ ;  /* 0x0000cc000f060a27 */ /* 0x000fea00078e00ff */
[----:B------:R-:W-:Y:S02]  /*ddc0*/  @P0 SHF.R.U32.HI R15, RZ, c[0x0][0x334], R6 ;  /* 0x0000cd00ff0f0a19 */ /* 0x000fe40000011606 */
.L_x_286:
[----:B------:R-:W-:Y:S05]  /*ddd0*/  BSYNC B0 ;  /* 0x0000000000007941 */ /* 0x000fea0003800000 */
.L_x_284:
[----:B------:R-:W-:Y:S04]  /*dde0*/  IMAD.MOV.U32 R6, RZ, RZ, c[0x0][0x32c] ;  /* 0x0000cb00ff067624 */ /* 0x000fe800078e00ff */
[----:B------:R-:W-:Y:S04]  /*ddf0*/  IMAD R15, R15, R6, -UR4 ;  /* 0x800000040f0f7e24 */ /* 0x000fe8000f8e0206 */
[----:B------:R-:W-:Y:S05]  /*de00*/  IMAD.IADD R8, R15, 0x1, -R212 ;  /* 0x000000010f087824 */ /* 0x000fea00078e0ad4 */
[----:B------:R-:W-:Y:S02]  /*de10*/  IADD3 R6, R8, c[0x0][0x32c], RZ ;  /* 0x0000cb0008067a10 */ /* 0x000fe40007ffe0ff */
[----:B------:R-:W-:Y:S02]  /*de20*/  IMNMX R11, R11, R8, !PT ;  /* 0x000000080b0b7217 */ /* 0x000fe40007800200 */
[----:B------:R-:W-:Y:S02]  /*de30*/  IMNMX R13, R13, R6, PT ;  /* 0x000000060d0d7217 */ /* 0x000fe40003800200 */
.L_x_283:
[----:B------:R-:W-:Y:S06]  /*de40*/  UISETP.GT.AND UP0, UPT, UR22, -0x1, UPT ;  /* 0xffffffff1600788c */ /* 0x000fec000bf04270 */
        /* <DEDUP_REMOVED lines=9> */
[----:B------:R-:W-:Y:S02]  /*dee0*/  ISETP.GT.AND P0, PT, R11, 0x8, P0 ;  /* 0x000000080b00780c */ /* 0x000fe40000704270 */
[----:B------:R-:W-:Y:S02]  /*def0*/  PLOP3.LUT P6, PT, PT, PT, UP0, 0x80, 0x0 ;  /* 0x000000000000781c */ /* 0x000fe40003fcf008 */
[----:B------:R-:W-:Y:S02]  /*df00*/  ISETP.LT.OR P0, PT, R13, 0x9, P0 ;  /* 0x000000090d00780c */ /* 0x000fe40000701670 */
        /* <DEDUP_REMOVED lines=8> */
[----:B------:R-:W-:Y:S02]  /*df90*/  FSEL R164, R12, -INF , !P0 ;  /* 0xff8000000ca47808 */ /* 0x000fe40004000000 */
[----:B------:R-:W-:Y:S01]  /*dfa0*/  PLOP3.LUT P0, PT, PT, PT, UP0, 0x80, 0x0 ;  /* 0x000000000000781c */ /* 0x000fe20003f0f008 */
[----:B------:R-:W1:Y:S01]  /*dfb0*/  SHFL.IDX PT, R12, R14, 0x1, 0x1c1f ;  /* 0x003c1f000e0c7f89 */ /* 0x000e6200000e0000 */
        /* <DEDUP_REMOVED lines=11> */
[----:B------:R-:W-:Y:S01]  /*e070*/  ISETP.LT.OR P6, PT, R13, 0x1a, P6 ;  /* 0x0000001a0d00780c */ /* 0x000fe200037c1670 */
[--C-:B-1----:R-:W-:Y:S01]  /*e080*/  IMAD.IADD R7, R7, 0x1, R12.reuse ;  /* 0x0000000107077824 */ /* 0x102fe200078e020c */
[----:B------:R-:W-:Y:S02]  /*e090*/  FSEL R160, R160, -INF , !P0 ;  /* 0xff800000a0a07808 */ /* 0x000fe40004000000 */
[----:B------:R-:W-:Y:S02]  /*e0a0*/  PLOP3.LUT P0, PT, PT, PT, UP0, 0x80, 0x0 ;  /* 0x000000000000781c */ /* 0x000fe40003f0f008 */
[----:B------:R-:W-:Y:S01]  /*e0b0*/  FSEL R140, R4, -INF , !P6 ;  /* 0xff800000048c7808 */ /* 0x000fe20007000000 */
[----:B------:R-:W-:Y:S01]  /*e0c0*/  IMAD.IADD R4, R9, 0x1, R12 ;  /* 0x0000000109047824 */ /* 0x000fe200078e020c */
        /* <DEDUP_REMOVED lines=43> */
.L_x_289:
[----:B------:R-:W-:Y:S04]  /*e380*/  MOV R9, 0x1 ;  /* 0x0000000100097802 */ /* 0x000fe80000000f00 */
[----:B------:R-:W-:Y:S11]  /*e390*/  ISETP.NE.AND P0, PT, R9, c[0x0][0x32c], PT ;  /* 0x0000cb0009007a0c */ /* 0x000ff60003f05270 */
[----:B------:R-:W-:Y:S02]  /*e3a0*/  @!UPT UIADD3 URZ, URZ, URZ, URZ ;  /* 0x0000003f3f3ff290 */ /* 0x000fe4000fffe03f */
[----:B------:R-:W-:Y:S05]  /*e3b0*/  @P0 IMAD.HI.U32 R9, R12, c[0x0][0x330], RZ ;  /* 0x0000cc000c090a27 */ /* 0x000fea00078e00ff */
[----:B------:R-:W-:Y:S02]  /*e3c0*/  @P0 SHF.R.U32.HI R12, RZ, c[0x0][0x334], R9 ;  /* 0x0000cd00ff0c0a19 */ /* 0x000fe40000011609 */
.L_x_290:
[----:B------:R-:W-:Y:S05]  /*e3d0*/  BSYNC B0 ;  /* 0x0000000000007941 */ /* 0x000fea0003800000 */
.L_x_288:
[----:B------:R-:W-:Y:S04]  /*e3e0*/  IMAD.MOV.U32 R9, RZ, RZ, c[0x0][0x32c] ;  /* 0x0000cb00ff097624 */ /* 0x000fe800078e00ff */
[----:B------:R-:W-:Y:S04]  /*e3f0*/  IMAD R9, R12, R9, -UR4 ;  /* 0x800000040c097e24 */ /* 0x000fe8000f8e0209 */
[----:B------:R-:W-:Y:S05]  /*e400*/  IMAD.IADD R12, R9, 0x1, -R212 ;  /* 0x00000001090c7824 */ /* 0x000fea00078e0ad4 */
[----:B------:R-:W-:Y:S02]  /*e410*/  IADD3 R9, R12, c[0x0][0x32c], RZ ;  /* 0x0000cb000c097a10 */ /* 0x000fe40007ffe0ff */
[----:B------:R-:W-:Y:S02]  /*e420*/  IMNMX R7, R7, R12, !PT ;  /* 0x0000000c07077217 */ /* 0x000fe40007800200 */
[----:B------:R-:W-:Y:S02]  /*e430*/  IMNMX R4, R4, R9, PT ;  /* 0x0000000904047217 */ /* 0x000fe40003800200 */
.L_x_287:
[----:B------:R-:W-:Y:S01]  /*e440*/  PLOP3.LUT P6, PT, PT, PT, UP0, 0x80, 0x0 ;  /* 0x000000000000781c */ /* 0x000fe20003fcf008 */
[----:B------:R-:W-:Y:S01]  /*e450*/  LDSM.16.MT88.4 R20, [R198+0x100] ;  /* 0x00010000c614783b */ /* 0x000fe20000004200 */
[----:B------:R-:W-:Y:S02]  /*e460*/  PLOP3.LUT P0, PT, PT, PT, UP0, 0x80, 0x0 ;  /* 0x000000000000781c */ /* 0x000fe40003f0f008 */
[C---:B------:R-:W-:Y:S02]  /*e470*/  ISETP.GT.AND P6, PT, R7.reuse, RZ, P6 ;  /* 0x000000ff0700720c */ /* 0x040fe400037c4270 */
[----:B------:R-:W-:Y:S02]  /*e480*/  FMNMX.FTZ R17, R10, R3, !PT ;  /* 0x000000030a117209 */ /* 0x000fe40007810000 */
[----:B------:R-:W-:Y:S01]  /*e490*/  ISETP.LT.OR P6, PT, R4, 0x1, P6 ;  /* 0x000000010400780c */ /* 0x000fe200037c1670 */
[----:B------:R-:W-:Y:S01]  /*e4a0*/  LDSM.16.MT88.4 R28, [R197+0x100] ;  /* 0x00010000c51c783b */ /* 0x000fe20000004200 */
[C---:B------:R-:W-:Y:S02]  /*e4b0*/  ISETP.GT.AND P0, PT, R7.reuse, 0x1, P0 ;  /* 0x000000010700780c */ /* 0x040fe40000704270 */
[----:B------:R-:W-:Y:S02]  /*e4c0*/  FMNMX.FTZ R17, R138, R17, !PT ;  /* 0x000000118a117209 */ /* 0x000fe40007810000 */
[----:B------:R-:W-:Y:S02]  /*e4d0*/  FSEL R15, R0, -INF , !P6 ;  /* 0xff800000000f7808 */ /* 0x000fe40007000000 */
[----:B------:R-:W-:Y:S02]  /*e4e0*/  ISETP.LT.OR P0, PT, R4, 0x2, P0 ;  /* 0x000000020400780c */ /* 0x000fe40000701670 */
[----:B------:R-:W-:Y:S02]  /*e4f0*/  PLOP3.LUT P6, PT, PT, PT, UP0, 0x80, 0x0 ;  /* 0x000000000000781c */ /* 0x000fe40003fcf008 */
[----:B------:R-:W-:Y:S02]  /*e500*/  FMNMX.FTZ R17, R8, R17, !PT ;  /* 0x0000001108117209 */ /* 0x000fe40007810000 */
[----:B------:R-:W-:Y:S02]  /*e510*/  FSEL R13, R136, -INF , !P0 ;  /* 0xff800000880d7808 */ /* 0x000fe40004000000 */
        /* <DEDUP_REMOVED lines=14> */
[----:B------:R-:W-:Y:S02]  /*e600*/  ISETP.LT.OR P6, PT, R4, 0x11, P6 ;  /* 0x000000110400780c */ /* 0x000fe400037c1670 */
        /* <DEDUP_REMOVED lines=39> */
[C---:B------:R-:W-:Y:S01]  /*e880*/  ISETP.LT.OR P6, PT, R4.reuse, 0x29, P6 ;  /* 0x000000290400780c */ /* 0x040fe200037c1670 */
[----:B------:R-:W1:Y:S01]  /*e890*/  SHFL.BFLY PT, R17, R0, 0x2, 0x1f ;  /* 0x0c401f0000117f89 */ /* 0x000e6200000e0000 */
[----:B------:R-:W-:Y:S02]  /*e8a0*/  ISETP.GT.AND P0, PT, R7, 0x29, P0 ;  /* 0x000000290700780c */ /* 0x000fe40000704270 */
[----:B------:R-:W-:Y:S02]  /*e8b0*/  FSEL R155, R155, -INF , !P6 ;  /* 0xff8000009b9b7808 */ /* 0x000fe40007000000 */
[----:B------:R-:W-:Y:S02]  /*e8c0*/  FMNMX.FTZ R12, R141, R12, !PT ;  /* 0x0000000c8d0c7209 */ /* 0x000fe40007810000 */
[C---:B------:R-:W-:Y:S02]  /*e8d0*/  ISETP.LT.OR P0, PT, R4.reuse, 0x2a, P0 ;  /* 0x0000002a0400780c */ /* 0x040fe40000701670 */
[----:B------:R-:W-:Y:S02]  /*e8e0*/  PLOP3.LUT P6, PT, PT, PT, UP0, 0x80, 0x0 ;  /* 0x000000000000781c */ /* 0x000fe40003fcf008 */
[----:B------:R-:W-:Y:S02]  /*e8f0*/  FSEL R153, R153, -INF , !P0 ;  /* 0xff80000099997808 */ /* 0x000fe40004000000 */
[----:B------:R-:W-:Y:S02]  /*e900*/  FMNMX.FTZ R12, R159, R12, !PT ;  /* 0x0000000c9f0c7209 */ /* 0x000fe40007810000 */
[----:B------:R-:W-:Y:S02]  /*e910*/  ISETP.GT.AND P6, PT, R7, 0x30, P6 ;  /* 0x000000300700780c */ /* 0x000fe400037c4270 */
[----:B------:R-:W-:Y:S02]  /*e920*/  PLOP3.LUT P0, PT, PT, PT, UP0, 0x80, 0x0 ;  /* 0x000000000000781c */ /* 0x000fe40003f0f008 */
[----:B------:R-:W-:Y:S02]  /*e930*/  FMNMX.FTZ R12, R157, R12, !PT ;  /* 0x0000000c9d0c7209 */ /* 0x000fe40007810000 */
[C---:B------:R-:W-:Y:S02]  /*e940*/  ISETP.LT.OR P6, PT, R4.reuse, 0x31, P6 ;  /* 0x000000310400780c */ /* 0x040fe400037c1670 */
        /* <DEDUP_REMOVED lines=8> */
[----:B------:R-:W-:Y:S01]  /*e9d0*/  PLOP3.LUT P0, PT, PT, PT, UP0, 0x80, 0x0 ;  /* 0x000000000000781c */ /* 0x000fe20003f0f008 */
[----:B------:R-:W-:Y:S01]  /*e9e0*/  UISETP.GT.AND UP0, UPT, UR22, UR7, UPT ;  /* 0x000000071600728c */ /* 0x000fe2000bf04270 */
[----:B------:R-:W-:Y:S01]  /*e9f0*/  FMNMX.FTZ R12, R149, R12, !PT ;  /* 0x0000000c950c7209 */ /* 0x000fe20007810000 */
[----:B------:R-:W-:Y:S01]  /*ea00*/  UIADD3 UR22, UR22, -0x1, URZ ;  /* 0xffffffff16167890 */ /* 0x000fe2000fffe03f */
[----:B------:R-:W-:Y:S02]  /*ea10*/  ISETP.LT.OR P6, PT, R4, 0x39, P6 ;  /* 0x000000390400780c */ /* 0x000fe400037c1670 */
[----:B------:R-:W-:Y:S02]  /*ea20*/  ISETP.GT.AND P0, PT, R7, 0x39, P0 ;  /* 0x000000390700780c */ /* 0x000fe40000704270 */
[----:B------:R-:W-:Y:S02]  /*ea30*/  FSEL R145, R145, -INF , !P6 ;  /* 0xff80000091917808 */ /* 0x000fe40007000000 */
[----:B-1----:R-:W-:Y:S02]  /*ea40*/  FMNMX.FTZ R17, R0, R17, !PT ;  /* 0x0000001100117209 */ /* 0x002fe40007810000 */
[----:B------:R-:W-:Y:S02]  /*ea50*/  FMNMX.FTZ R0, R147, R12, !PT ;  /* 0x0000000c93007209 */ /* 0x000fe40007810000 */
[----:B------:R-:W-:Y:S01]  /*ea60*/  ISETP.LT.OR P0, PT, R4, 0x3a, P0 ;  /* 0x0000003a0400780c */ /* 0x000fe20000701670 */
[----:B------:R-:W1:Y:S01]  /*ea70*/  SHFL.BFLY PT, R12, R17, 0x1, 0x1f ;  /* 0x0c201f00110c7f89 */ /* 0x000e6200000e0000 */
        /* <DEDUP_REMOVED lines=8> */
[----:B--2---:R-:W-:Y:S02]  /*eb00*/  FMNMX.FTZ R5, R4, R7, !PT ;  /* 0x0000000704057209 */ /* 0x004fe40007810000 */
[----:B------:R-:W-:Y:S01]  /*eb10*/  FSEL R4, R0, RZ, P0 ;  /* 0x000000ff00047208 */ /* 0x000fe20000000000 */
[--C-:B------:R-:W-:Y:S02]  /*eb20*/  FFMA.FTZ R168, R10, c[0x0][0x2d0], -R151.reuse ;  /* 0x0000b4000aa87a23 */ /* 0x100fe40000010897 */
[----:B------:R-:W1:Y:S01]  /*eb30*/  SHFL.BFLY PT, R132, R5, 0x1, 0x1f ;  /* 0x0c201f0005847f89 */ /* 0x000e6200000e0000 */
[----:B------:R-:W-:Y:S02]  /*eb40*/  FFMA.FTZ R135, R138, c[0x0][0x2d0], -R151 ;  /* 0x0000b4008a877a23 */ /* 0x000fe40000010897 */
[----:B------:R-:W-:Y:S01]  /*eb50*/  FADD.FTZ R4, -R4, R3 ;  /* 0x0000000304047221 */ /* 0x000fe20000010100 */
[----:B------:R-:W-:Y:S01]  /*eb60*/  MUFU.EX2 R168, R168 ;  /* 0x000000a800a87308 */ /* 0x000fe20000000800 */
[--C-:B------:R-:W-:Y:S02]  /*eb70*/  FFMA.FTZ R134, R8, c[0x0][0x2d0], -R151.reuse ;  /* 0x0000b40008867a23 */ /* 0x100fe40000010897 */
        /* <DEDUP_REMOVED lines=10> */
[----:B-1----:R-:W-:Y:S01]  /*ec20*/  FMNMX.FTZ R132, R132, R5, !PT ;  /* 0x0000000584847209 */ /* 0x002fe20007810000 */
[----:B------:R-:W-:Y:S01]  /*ec30*/  MUFU.EX2 R134, R134 ;  /* 0x0000008600867308 */ /* 0x000fe20000000800 */
[--C-:B------:R-:W-:Y:S02]  /*ec40*/  FFMA.FTZ R221, R156, c[0x0][0x2d0], -R151.reuse ;  /* 0x0000b4009cdd7a23 */ /* 0x100fe40000010897 */
[C---:B------:R-:W-:Y:S01]  /*ec50*/  FSETP.NEU.FTZ.AND P0, PT, R132.reuse, -INF , PT ;  /* 0xff8000008400780b */ /* 0x040fe20003f1d000 */
[----:B------:R-:W-:Y:S02]  /*ec60*/  FMUL.FTZ R144, R132, c[0x0][0x2d0] ;  /* 0x0000b40084907a20 */ /* 0x000fe40000410000 */
[--C-:B------:R-:W-:Y:S01]  /*ec70*/  FFMA.FTZ R224, R154, c[0x0][0x2d0], -R151.reuse ;  /* 0x0000b4009ae07a23 */ /* 0x100fe20000010897 */
[----:B------:R-:W-:Y:S01]  /*ec80*/  FSEL R5, R132, RZ, P0 ;  /* 0x000000ff84057208 */ /* 0x000fe20000000000 */
[--C-:B------:R-:W-:Y:S01]  /*ec90*/  FFMA.FTZ R227, R152, c[0x0][0x2d0], -R151.reuse ;  /* 0x0000b40098e37a23 */ /* 0x100fe20000010897 */
[----:B------:R-:W-:Y:S01]  /*eca0*/  FSEL R144, R144, RZ, P0 ;  /* 0x000000ff90907208 */ /* 0x000fe20000000000 */
[----:B------:R-:W1:Y:S01]  /*ecb0*/  MUFU.EX2 R169, R169 ;  /* 0x000000a900a97308 */ /* 0x000e620000000800 */
[--C-:B------:R-:W-:Y:S01]  /*ecc0*/  FFMA.FTZ R230, R150, c[0x0][0x2d0], -R151.reuse ;  /* 0x0000b40096e67a23 */ /* 0x100fe20000010897 */
[----:B------:R-:W-:Y:S01]  /*ecd0*/  PLOP3.LUT P0, PT, PT, PT, UP0, 0x80, 0x0 ;  /* 0x000000000000781c */ /* 0x000fe20003f0f008 */
[----:B------:R-:W-:Y:S01]  /*ece0*/  FADD.FTZ R5, -R5, R2 ;  /* 0x0000000205057221 */ /* 0x000fe20000010100 */
[----:B--2---:R-:W-:Y:S01]  /*ecf0*/  F2FP.BF16.PACK_AB R136, R135, R168 ;  /* 0x000000a88788723e */ /* 0x004fe200000010ff */
        /* <DEDUP_REMOVED lines=39> */
[--C-:B------:R-:W-:Y:S02]  /*ef70*/  FFMA.FTZ R233, R145, c[0x0][0x2d0], -R144.reuse ;  /* 0x0000b40091e97a23 */ /* 0x100fe40000010890 */
[----:B------:R-:W-:Y:S02]  /*ef80*/  FFMA.FTZ R151, R146, c[0x0][0x2d0], -R151 ;  /* 0x0000b40092977a23 */ /* 0x000fe40000010897 */
[----:B------:R-:W-:Y:S02]  /*ef90*/  FFMA.FTZ R144, R133, c[0x0][0x2d0], -R144 ;  /* 0x0000b40085907a23 */ /* 0x000fe40000010890 */
        /* <DEDUP_REMOVED lines=126> */
[C---:B------:R-:W-:Y:S02]  /*f780*/  FMUL.FTZ R84, R3.reuse, R84 ;  /* 0x0000005403547220 */ /* 0x040fe40000410000 */
[----:B------:R-:W-:Y:S01]  /*f790*/  FMUL.FTZ R85, R3, R85 ;  /* 0x0000005503557220 */ /* 0x000fe20000410000 */
[----:B------:R-:W-:Y:S01]  /*f7a0*/  F2FP.BF16.PACK_AB R100, R175, R174 ;  /* 0x000000aeaf64723e */ /* 0x000fe200000010ff */
[C---:B------:R-:W-:Y:S01]  /*f7b0*/  HMMA.16816.F32.BF16 R80, R136.reuse, R102, R80 ;  /* 0x000000668850723c */ /* 0x040fe20000041850 */
[----:B------:R-:W-:Y:S03]  /*f7c0*/  MUFU.EX2 R229, R229 ;  /* 0x000000e500e57308 */ /* 0x000fe60000000800 */
[C---:B------:R-:W-:Y:S01]  /*f7d0*/  FMUL.FTZ R86, R2.reuse, R86 ;  /* 0x0000005602567220 */ /* 0x040fe20000410000 */
[----:B----4-:R-:W-:Y:S01]  /*f7e0*/  F2FP.BF16.PACK_AB R101, R179, R178 ;  /* 0x000000b2b365723e */ /* 0x010fe200000010ff */
[----:B------:R-:W-:Y:S01]  /*f7f0*/  FMUL.FTZ R87, R2, R87 ;  /* 0x0000005702577220 */ /* 0x000fe20000410000 */
[----:B------:R-:W-:Y:S01]  /*f800*/  F2FP.BF16.PACK_AB R102, R177, R176 ;  /* 0x000000b0b166723e */ /* 0x000fe200000010ff */
[C---:B------:R-:W-:Y:S01]  /*f810*/  FMUL.FTZ R88, R3.reuse, R88 ;  /* 0x0000005803587220 */ /* 0x040fe20000410000 */
[----:B-----5:R-:W-:Y:S02]  /*f820*/  F2FP.BF16.PACK_AB R103, R182, R181 ;  /* 0x000000b5b667723e */ /* 0x020fe400000010ff */
[----:B------:R-:W-:Y:S01]  /*f830*/  MUFU.EX2 R231, R231 ;  /* 0x000000e700e77308 */ /* 0x000fe20000000800 */
[C---:B------:R-:W-:Y:S01]  /*f840*/  FMUL.FTZ R89, R3.reuse, R89 ;  /* 0x0000005903597220 */ /* 0x040fe20000410000 */
[C---:B--2---:R-:W-:Y:S03]  /*f850*/  HMMA.16816.F32.BF16 R84, R136.reuse, R108, R84 ;  /* 0x0000006c8854723c */ /* 0x044fe60000041854 */
[C---:B------:R-:W-:Y:S02]  /*f860*/  FMUL.FTZ R90, R2.reuse, R90 ;  /* 0x0000005a025a7220 */ /* 0x040fe40000410000 */
        /* <DEDUP_REMOVED lines=153> */
.L_x_281:
[----:B------:R-:W1:Y:S01]  /*10200*/  SHFL.BFLY PT, R3, R214, 0x2, 0x1f ;  /* 0x0c401f00d6037f89 */ /* 0x000e6200000e0000 */
[----:B------:R-:W-:-:S02]  /*10210*/  MOV R4, RZ ;  /* 0x000000ff00047202 */ /* 0x000fc40000000f00 */
[----:B------:R-:W-:Y:S01]  /*10220*/  PLOP3.LUT P2, PT, PT, PT, PT, 0x8, 0x0 ;  /* 0x000000000000781c */ /* 0x000fe20003f4e170 */
[----:B------:R-:W2:Y:S01]  /*10230*/  SHFL.BFLY PT, R2, R215, 0x2, 0x1f ;  /* 0x0c401f00d7027f89 */ /* 0x000ea200000e0000 */
[----:B-1----:R-:W-:Y:S01]  /*10240*/  FADD.FTZ R6, R3, R214 ;  /* 0x000000d603067221 */ /* 0x002fe20000010000 */
[----:B------:R-:W-:Y:S01]  /*10250*/  MOV R3, RZ ;  /* 0x000000ff00037202 */ /* 0x000fe20000000f00 */
[----:B--2---:R-:W-:-:S03]  /*10260*/  FADD.FTZ R7, R2, R215 ;  /* 0x000000d702077221 */ /* 0x004fc60000010000 */
[----:B------:R-:W1:Y:S04]  /*10270*/  SHFL.BFLY PT, R5, R6, 0x1, 0x1f ;  /* 0x0c201f0006057f89 */ /* 0x000e6800000e0000 */
[----:B------:R-:W2:Y:S01]  /*10280*/  SHFL.BFLY PT, R2, R7, 0x1, 0x1f ;  /* 0x0c201f0007027f89 */ /* 0x000ea200000e0000 */
[----:B-1----:R-:W-:Y:S01]  /*10290*/  FADD.FTZ R5, R6, R5 ;  /* 0x0000000506057221 */ /* 0x002fe20000010000 */
[----:B------:R-:W-:Y:S01]  /*102a0*/  MOV R6, 0xff800000 ;  /* 0xff80000000067802 */ /* 0x000fe20000000f00 */
        /* <DEDUP_REMOVED lines=19> */
[C---:B------:R-:W-:Y:S02]  /*103e0*/  FMUL.FTZ R117, R4.reuse, R117 ;  /* 0x0000007504757220 */ /* 0x040fe40000410000 */
        /* <DEDUP_REMOVED lines=92> */
.L_x_243:
[----:B------:R-:W-:Y:S01]  /*109b0*/  USHF.R.S32.HI UR8, URZ, 0x1f, UR10 ;  /* 0x0000001f3f087899 */ /* 0x000fe2000801140a */
[----:B------:R-:W-:Y:S05]  /*109c0*/  @P2 BRA `(.L_x_292) ;  /* 0x000017e000002947 */ /* 0x000fea0003800000 */
[----:B------:R-:W1:Y:S01]  /*109d0*/  S2R R0, SR_TID.X ;  /* 0x0000000000007919 */ /* 0x000e620000002100 */
        /* <DEDUP_REMOVED lines=18> */
[----:B-1----:R-:W-:Y:S02]  /*10b00*/  SHF.R.S32.HI R5, RZ, 0x1f, R0 ;  /* 0x0000001fff057819 */ /* 0x002fe40000011400 */
[----:B------:R-:W-:Y:S02]  /*10b10*/  F2FP.BF16.PACK_AB R104, R105, R104 ;  /* 0x000000686968723e */ /* 0x000fe400000010ff */
[----:B------:R-:W-:Y:S02]  /*10b20*/  LEA.HI R2, R5, R0, RZ, 0x2 ;  /* 0x0000000005027211 */ /* 0x000fe400078f10ff */
        /* <DEDUP_REMOVED lines=40> */
[----:B------:R-:W-:Y:S02]  /*10db0*/  F2FP.BF16.PACK_AB R54, R55, R54 ;  /* 0x000000363736723e */ /* 0x000fe400000010ff */
        /* <DEDUP_REMOVED lines=9> */
[----:B------:R-:W-:Y:S01]  /*10e50*/  F2FP.BF16.PACK_AB R62, R63, R62 ;  /* 0x0000003e3f3e723e */ /* 0x000fe200000010ff */
[----:B------:R-:W-:Y:S01]  /*10e60*/  IMAD.U32 R12, RZ, RZ, UR4 ;  /* 0x00000004ff0c7e24 */ /* 0x000fe2000f8e00ff */
        /* <DEDUP_REMOVED lines=70> */
[----:B------:R-:W3:Y:S02]  /*112d0*/  @P1 LDG.E R10, [R12.64] ;  /* 0x000000140c0a1981 */ /* 0x000ee4000c1e1900 */
        /* <DEDUP_REMOVED lines=9> */
[----:B---3--:R-:W2:Y:S02]  /*11370*/  @P1 R2UR UR5, R10 ;  /* 0x000000000a0513c2 */ /* 0x008ea400000e0000 */
        /* <DEDUP_REMOVED lines=8> */
.L_x_293:
[----:B-1----:R-:W-:Y:S01]  /*11400*/  SHF.R.S32.HI R13, RZ, 0x1f, R2 ;  /* 0x0000001fff0d7819 */ /* 0x002fe20000011402 */
        /* <DEDUP_REMOVED lines=25> */
[----:B------:R-:W-:Y:S01]  /*115a0*/  UIMAD.WIDE.U32 UR14, UR10, UR6, UR14 ;  /* 0x000000060a0e72a5 */ /* 0x000fe2000f8e000e */
[-C--:B------:R-:W-:Y:S01]  /*115b0*/  LEA.HI R4, R5, R0.reuse, RZ, 0x3 ;  /* 0x0000000005047211 */ /* 0x080fe200078f18ff */
[----:B------:R-:W-:Y:S01]  /*115c0*/  UIMAD UR9, UR10, UR7, UR9 ;  /* 0x000000070a0972a4 */ /* 0x000fe2000f8e0209 */
[----:B------:R-:W-:Y:S01]  /*115d0*/  IMAD R8, R11, 0x8, R2 ;  /* 0x000000080b087824 */ /* 0x000fe200078e0202 */
[----:B------:R-:W-:Y:S01]  /*115e0*/  UIMAD.WIDE.U32 UR16, UR18, UR4, URZ ;  /* 0x00000004121072a5 */ /* 0x000fe2000f8e003f */
[----:B------:R-:W-:Y:S01]  /*115f0*/  LEA.HI R5, R5, R0, RZ, 0x6 ;  /* 0x0000000005057211 */ /* 0x000fe200078f30ff */
[----:B------:R-:W-:-:S02]  /*11600*/  ULDC.64 UR6, c[0x0][0x498] ;  /* 0x0001260000067ab9 */ /* 0x000fc40000000a00 */
[----:B-1----:R-:W-:Y:S01]  /*11610*/  LEA R8, R57, R8, 0x7 ;  /* 0x0000000839087211 */ /* 0x002fe200078e38ff */
[----:B------:R-:W-:Y:S02]  /*11620*/  UIMAD UR12, UR18, UR5, UR12 ;  /* 0x00000005120c72a4 */ /* 0x000fe4000f8e020c */
[----:B------:R-:W-:Y:S02]  /*11630*/  USEL UR13, UR13, URZ, !UP1 ;  /* 0x0000003f0d0d7287 */ /* 0x000fe4000c800000 */
[----:B------:R-:W-:Y:S01]  /*11640*/  @P1 IMAD.HI.U32 R3, R8, c[0x0][0x4ec], RZ ;  /* 0x00013b0008031a27 */ /* 0x000fe200078e00ff */
[----:B------:R-:W-:Y:S02]  /*11650*/  UIMAD UR18, UR11, UR6, URZ ;  /* 0x000000060b1272a4 */ /* 0x000fe4000f8e023f */
[----:B------:R-:W-:Y:S01]  /*11660*/  UIADD3 UR15, UR15, UR9, URZ ;  /* 0x000000090f0f7290 */ /* 0x000fe2000fffe03f */
[----:B------:R-:W-:Y:S01]  /*11670*/  IMAD.MOV.U32 R14, RZ, RZ, R8 ;  /* 0x000000ffff0e7224 */ /* 0x000fe200078e0008 */
[----:B------:R-:W-:Y:S01]  /*11680*/  @P1 SHF.R.U32.HI R14, RZ, c[0x0][0x4f0], R3 ;  /* 0x00013c00ff0e1a19 */ /* 0x000fe20000011603 */
[----:B------:R-:W-:Y:S01]  /*11690*/  UIMAD UR7, UR13, UR7, UR18 ;  /* 0x000000070d0772a4 */ /* 0x000fe2000f8e0212 */
[----:B------:R-:W-:Y:S01]  /*116a0*/  LOP3.LUT R3, R4, 0xfffffff8, RZ, 0xc0, !PT ;  /* 0xfffffff804037812 */ /* 0x000fe200078ec0ff */
[----:B------:R-:W-:Y:S01]  /*116b0*/  UIMAD.WIDE.U32 UR14, UR13, UR6, UR14 ;  /* 0x000000060d0e72a5 */ /* 0x000fe2000f8e000e */
[--C-:B------:R-:W-:Y:S01]  /*116c0*/  SHF.R.S32.HI R13, RZ, 0x1f, R14.reuse ;  /* 0x0000001fff0d7819 */ /* 0x100fe2000001140e */
[----:B------:R-:W-:Y:S01]  /*116d0*/  IMAD.MOV R11, RZ, RZ, -R14 ;  /* 0x000000ffff0b7224 */ /* 0x000fe200078e0a0e */
[----:B------:R-:W-:Y:S01]  /*116e0*/  SHF.R.S32.HI R4, RZ, 0x3, R4 ;  /* 0x00000003ff047819 */ /* 0x000fe20000011404 */
[----:B------:R-:W-:Y:S01]  /*116f0*/  IMAD.IADD R3, R0, 0x1, -R3 ;  /* 0x0000000100037824 */ /* 0x000fe200078e0a03 */
[----:B------:R-:W-:Y:S01]  /*11700*/  ULDC.64 UR4, c[0x0][0x3e8] ;  /* 0x0000fa0000047ab9 */ /* 0x000fe20000000a00 */
[----:B------:R-:W-:Y:S01]  /*11710*/  IMAD R8, R11, c[0x0][0x4e8], R8 ;  /* 0x00013a000b087a24 */ /* 0x000fe200078e0208 */
[----:B------:R-:W-:Y:S01]  /*11720*/  IADD3 R14, P0, R14, UR14, RZ ;  /* 0x0000000e0e0e7c10 */ /* 0x000fe2000ff1e0ff */
[----:B------:R-:W-:Y:S01]  /*11730*/  IMAD.U32 R0, RZ, RZ, UR7 ;  /* 0x00000007ff007e24 */ /* 0x000fe2000f8e00ff */
[----:B------:R-:W-:Y:S01]  /*11740*/  UIMAD UR8, UR8, UR4, URZ ;  /* 0x00000004080872a4 */ /* 0x000fe2000f8e023f */
[----:B------:R-:W-:Y:S01]  /*11750*/  IMAD.SHL.U32 R17, R4, 0x40, RZ ;  /* 0x0000004004117824 */ /* 0x000fe200078e00ff */
[----:B------:R-:W-:Y:S01]  /*11760*/  SHF.R.S32.HI R11, RZ, 0x1f, R8 ;  /* 0x0000001fff0b7819 */ /* 0x000fe20000011408 */
[----:B------:R-:W-:Y:S01]  /*11770*/  UIADD3 UR17, UR17, UR12, URZ ;  /* 0x0000000c11117290 */ /* 0x000fe2000fffe03f */
[----:B------:R-:W-:Y:S01]  /*11780*/  IADD3.X R15, R13, UR15, R0, P0, !PT ;  /* 0x0000000f0d0f7c10 */ /* 0x000fe200087fe400 */
[----:B------:R-:W-:Y:S01]  /*11790*/  UIMAD UR5, UR10, UR5, UR8 ;  /* 0x000000050a0572a4 */ /* 0x000fe2000f8e0208 */
[----:B------:R-:W-:Y:S01]  /*117a0*/  LEA R0, R3, R4, 0x5 ;  /* 0x0000000403007211 */ /* 0x000fe200078e28ff */
[----:B------:R-:W-:Y:S01]  /*117b0*/  IMAD R11, R11, c[0x0][0x488], RZ ;  /* 0x000122000b0b7a24 */ /* 0x000fe200078e02ff */
[----:B------:R-:W-:Y:S01]  /*117c0*/  UIMAD.WIDE.U32 UR16, UR10, UR4, UR16 ;  /* 0x000000040a1072a5 */ /* 0x000fe2000f8e0010 */
[----:B------:R-:W-:Y:S01]  /*117d0*/  IMAD.WIDE.U32 R14, R8, c[0x0][0x488], R14 ;  /* 0x00012200080e7a25 */ /* 0x000fe200078e000e */
[----:B------:R-:W-:Y:S01]  /*117e0*/  ULDC.64 UR6, c[0x0][0x3f0] ;  /* 0x0000fc0000067ab9 */ /* 0x000fe20000000a00 */
[----:B------:R-:W-:Y:S01]  /*117f0*/  LOP3.LUT R17, R17, 0x1c0, RZ, 0xc0, !PT ;  /* 0x000001c011117812 */ /* 0x000fe200078ec0ff */
[----:B------:R-:W-:Y:S01]  /*11800*/  UIMAD UR11, UR11, UR6, URZ ;  /* 0x000000060b0b72a4 */ /* 0x000fe2000f8e023f */
[----:B------:R-:W-:Y:S01]  /*11810*/  IMAD R13, R57, 0x80, R0 ;  /* 0x00000080390d7824 */ /* 0x000fe200078e0200 */
[----:B------:R-:W-:Y:S01]  /*11820*/  LEA R12, P0, R14, c[0x0][0x450], 0x2 ;  /* 0x000114000e0c7a11 */ /* 0x000fe200078010ff */
[----:B------:R-:W-:Y:S01]  /*11830*/  IMAD R11, R8, c[0x0][0x48c], R11 ;  /* 0x00012300080b7a24 */ /* 0x000fe200078e020b */
[----:B------:R-:W-:Y:S01]  /*11840*/  UIADD3 UR17, UR17, UR5, URZ ;  /* 0x0000000511117290 */ /* 0x000fe2000fffe03f */
[----:B------:R-:W-:Y:S01]  /*11850*/  @P1 IMAD.HI.U32 R16, R13, c[0x0][0x4ec], RZ ;  /* 0x00013b000d101a27 */ /* 0x000fe200078e00ff */
[----:B------:R-:W-:Y:S01]  /*11860*/  UIMAD UR7, UR13, UR7, UR11 ;  /* 0x000000070d0772a4 */ /* 0x000fe2000f8e020b */
[----:B------:R-:W-:Y:S01]  /*11870*/  SHFL.IDX PT, R48, R12, RZ, 0x1c1f ;  /* 0x001c1fff0c307589 */ /* 0x000fe200000e0000 */
[----:B------:R-:W-:Y:S01]  /*11880*/  UIMAD.WIDE.U32 UR16, UR13, UR6, UR16 ;  /* 0x000000060d1072a5 */ /* 0x000fe2000f8e0010 */
[----:B------:R-:W-:-:S02]  /*11890*/  IMAD.IADD R11, R15, 0x1, R11 ;  /* 0x000000010f0b7824 */ /* 0x000fc400078e020b */
[----:B------:R-:W-:Y:S01]  /*118a0*/  IMAD.MOV.U32 R8, RZ, RZ, R13 ;  /* 0x000000ffff087224 */ /* 0x000fe200078e000d */
[----:B------:R-:W-:Y:S01]  /*118b0*/  @P1 SHF.R.U32.HI R8, RZ, c[0x0][0x4f0], R16 ;  /* 0x00013c00ff081a19 */ /* 0x000fe20000011610 */
[----:B------:R-:W-:Y:S01]  /*118c0*/  IMAD.SHL.U32 R0, R3, 0x8, RZ ;  /* 0x0000000803007824 */ /* 0x000fe200078e00ff */
[----:B------:R-:W-:Y:S01]  /*118d0*/  LEA.HI.X R11, R14, c[0x0][0x454], R11, 0x2, P0 ;  /* 0x000115000e0b7a11 */ /* 0x000fe200000f140b */
[----:B------:R-:W-:Y:S01]  /*118e0*/  SHFL.IDX PT, R34, R12, 0x1, 0x1c1f ;  /* 0x003c1f000c227f89 */ /* 0x000fe200000e0000 */
[----:B------:R-:W-:Y:S01]  /*118f0*/  SHF.R.U32.HI R3, RZ, 0x3, R17 ;  /* 0x00000003ff037819 */ /* 0x000fe20000011611 */
[----:B------:R-:W-:Y:S01]  /*11900*/  IMAD.MOV R32, RZ, RZ, -R8 ;  /* 0x000000ffff207224 */ /* 0x000fe200078e0a08 */
[----:B------:R-:W-:Y:S01]  /*11910*/  LOP3.LUT R10, R17, 0x38, R0, 0xf8, !PT ;  /* 0x00000038110a7812 */ /* 0x000fe200078ef800 */
[----:B------:R-:W1:Y:S01]  /*11920*/  SHFL.IDX PT, R49, R11, RZ, 0x1c1f ;  /* 0x001c1fff0b317589 */ /* 0x000e6200000e0000 */
[----:B------:R-:W-:Y:S01]  /*11930*/  UIADD3 UR7, UR17, UR7, URZ ;  /* 0x0000000711077290 */ /* 0x000fe2000fffe03f */
[----:B------:R-:W-:Y:S01]  /*11940*/  IMAD R32, R32, c[0x0][0x4e8], R13 ;  /* 0x00013a0020207a24 */ /* 0x000fe200078e020d */
[----:B------:R-:W-:Y:S01]  /*11950*/  LOP3.LUT R3, R10, R3, RZ, 0x3c, !PT ;  /* 0x000000030a037212 */ /* 0x000fe200078e3cff */
[----:B------:R-:W2:Y:S01]  /*11960*/  SHFL.IDX PT, R35, R11, 0x1, 0x1c1f ;  /* 0x003c1f000b237f89 */ /* 0x000ea200000e0000 */
[----:B------:R-:W-:Y:S01]  /*11970*/  IMAD R13, R57, 0x80, R2 ;  /* 0x00000080390d7824 */ /* 0x000fe200078e0202 */
[----:B------:R-:W-:Y:S01]  /*11980*/  SHF.R.S32.HI R10, RZ, 0x1f, R8 ;  /* 0x0000001fff0a7819 */ /* 0x000fe20000011408 */
[----:B-----5:R-:W-:Y:S01]  /*11990*/  IMAD R2, R9, c[0x0][0x4e8], RZ ;  /* 0x00013a0009027a24 */ /* 0x020fe200078e02ff */
[----:B------:R-:W-:Y:S01]  /*119a0*/  MOV R14, UR16 ;  /* 0x00000010000e7c02 */ /* 0x000fe20008000f00 */
[----:B------:R-:W-:Y:S01]  /*119b0*/  IMAD.U32 R15, RZ, RZ, UR17 ;  /* 0x00000011ff0f7e24 */ /* 0x000fe2000f8e00ff */
[C---:B------:R-:W-:Y:S01]  /*119c0*/  IADD3 R9, R13.reuse, 0x8, RZ ;  /* 0x000000080d097810 */ /* 0x040fe20007ffe0ff */
[----:B------:R-:W-:Y:S01]  /*119d0*/  IMAD.U32 R15, RZ, RZ, UR7 ;  /* 0x00000007ff0f7e24 */ /* 0x000fe2000f8e00ff */
[-C--:B------:R-:W-:Y:S01]  /*119e0*/  ISETP.GE.OR P0, PT, R13, R2.reuse, P2 ;  /* 0x000000020d00720c */ /* 0x080fe20001706670 */
[----:B------:R-:W-:Y:S01]  /*119f0*/  IMAD R17, R10, c[0x0][0x3e0], RZ ;  /* 0x0000f8000a117a24 */ /* 0x000fe200078e02ff */
[----:B------:R-:W-:Y:S01]  /*11a00*/  ISETP.GE.OR P2, PT, R9, R2, P2 ;  /* 0x000000020900720c */ /* 0x000fe20001746670 */
[----:B------:R-:W-:-:S02]  /*11a10*/  IMAD.SHL.U32 R10, R5, 0x8, RZ ;  /* 0x00000008050a7824 */ /* 0x000fc400078e00ff */
        /* <DEDUP_REMOVED lines=9> */
[C---:B------:R-:W-:Y:S01]  /*11ab0*/  IMAD R3, R32.reuse, c[0x0][0x3dc], R5 ;  /* 0x0000f70020037a24 */ /* 0x040fe200078e0205 */
[----:B--2---:R1:W-:Y:S01]  /*11ac0*/  @!P2 ST.E [R34.64], R7 ;  /* 0x000000072200a985 */ /* 0x0043e2000c101914 */
[----:B------:R-:W-:-:S03]  /*11ad0*/  IMAD.WIDE.U32 R32, R32, c[0x0][0x3d8], R14 ;  /* 0x0000f60020207a25 */ /* 0x000fc600078e000e */
[----:B------:R1:W2:Y:S01]  /*11ae0*/  LDS.128 R44, [R58+0x1080] ;  /* 0x001080003a2c7984 */ /* 0x0002a20000000c00 */
[----:B------:R-:W-:Y:S01]  /*11af0*/  IMAD.IADD R3, R33, 0x1, R3 ;  /* 0x0000000121037824 */ /* 0x000fe200078e0203 */
[C---:B------:R-:W-:Y:S02]  /*11b00*/  LEA R56, P0, R32.reuse, c[0x0][0x380], 0x1 ;  /* 0x0000e00020387a11 */ /* 0x040fe400078008ff */
[----:B------:R1:W3:Y:S02]  /*11b10*/  LDS.128 R40, [R58+0x2080] ;  /* 0x002080003a287984 */ /* 0x0002e40000000c00 */
[----:B------:R-:W-:Y:S02]  /*11b20*/  LEA.HI.X R55, R32, c[0x0][0x384], R3, 0x1, P0 ;  /* 0x0000e10020377a11 */ /* 0x000fe400000f0c03 */
[----:B------:R1:W4:Y:S01]  /*11b30*/  LDS.128 R36, [R58+0x3080] ;  /* 0x003080003a247984 */ /* 0x0003220000000c00 */
[----:B------:R-:W-:-:S03]  /*11b40*/  ISETP.GE.AND P0, PT, R57, R2, PT ;  /* 0x000000023900720c */ /* 0x000fc60003f06270 */
        /* <DEDUP_REMOVED lines=29> */
.L_x_295:
[----:B--2---:R-:W-:Y:S05]  /*11d20*/  BSYNC B0 ;  /* 0x0000000000007941 */ /* 0x004fea0003800000 */
.L_x_294:
        /* <DEDUP_REMOVED lines=23> */
.L_x_297:
[----:B------:R-:W-:Y:S05]  /*11ea0*/  BSYNC B0 ;  /* 0x0000000000007941 */ /* 0x000fea0003800000 */
.L_x_296:
[----:B------:R-:W-:Y:S01]  /*11eb0*/  IADD3 R3, R57, 0x40, RZ ;  /* 0x0000004039037810 */ /* 0x000fe20007ffe0ff */
[----:B--2---:R2:W1:Y:S01]  /*11ec0*/  SHFL.IDX PT, R17, R55, 0x2, 0x181f ;  /* 0x00581f0037117f89 */ /* 0x00446200000e0000 */
        /* <DEDUP_REMOVED lines=21> */
.L_x_299:
[----:B------:R-:W-:Y:S05]  /*12020*/  BSYNC B0 ;  /* 0x0000000000007941 */ /* 0x000fea0003800000 */
.L_x_298:
        /* <DEDUP_REMOVED lines=24> */
.L_x_292:
        /* <DEDUP_REMOVED lines=17> */
[----:B------:R-:W-:Y:S01]  /*122c0*/  MOV R4, UR4 ;  /* 0x0000000400047c02 */ /* 0x000fe20008000f00 */
        /* <DEDUP_REMOVED lines=13> */
.L_x_300:
[----:B-1----:R-:W1:Y:S01]  /*123a0*/  S2R R7, SR_TID.X ;  /* 0x0000000000077919 */ /* 0x002e620000002100 */
[----:B------:R-:W-:Y:S01]  /*123b0*/  USHF.R.S32.HI UR6, URZ, 0x1f, UR13 ;  /* 0x0000001f3f067899 */ /* 0x000fe2000801140d */
[----:B------:R-:W-:Y:S01]  /*123c0*/  BSSY B0, `(.L_x_301) ;  /* 0x0000029000007945 */ /* 0x000fe20003800000 */
[----:B------:R-:W-:-:S02]  /*123d0*/  USEL UR13, UR13, URZ, !UP1 ;  /* 0x0000003f0d0d7287 */ /* 0x000fc4000c800000 */
[----:B------:R-:W-:Y:S01]  /*123e0*/  USEL UR6, UR6, URZ, !UP1 ;  /* 0x0000003f06067287 */ /* 0x000fe2000c800000 */
[----:B-1----:R-:W-:-:S13]  /*123f0*/  ISETP.GT.AND P0, PT, R7, 0x7f, PT ;  /* 0x0000007f0700780c */ /* 0x002fda0003f04270 */
        /* <DEDUP_REMOVED lines=22> */
[----:B------:R-:W-:-:S03]  /*12560*/  IADD3 R4, -R8, RZ, RZ ;  /* 0x000000ff08047210 */ /* 0x000fc60007ffe1ff */
[----:B------:R-:W-:Y:S02]  /*12570*/  IMAD.U32 R0, RZ, RZ, UR5 ;  /* 0x00000005ff007e24 */ /* 0x000fe4000f8e00ff */
[----:B------:R-:W-:Y:S01]  /*12580*/  IMAD R4, R4, c[0x0][0x4e8], R5 ;  /* 0x00013a0004047a24 */ /* 0x000fe200078e0205 */
[----:B------:R-:W-:Y:S02]  /*12590*/  SHF.R.S32.HI R5, RZ, 0x1f, R8 ;  /* 0x0000001fff057819 */ /* 0x000fe40000011408 */
[----:B------:R-:W-:Y:S02]  /*125a0*/  IADD3 R8, P0, R8, UR16, RZ ;  /* 0x0000001008087c10 */ /* 0x000fe4000ff1e0ff */
[----:B------:R-:W-:Y:S02]  /*125b0*/  SHF.R.S32.HI R2, RZ, 0x1f, R4 ;  /* 0x0000001fff027819 */ /* 0x000fe40000011404 */
[----:B------:R-:W-:-:S03]  /*125c0*/  IADD3.X R9, R5, UR17, R0, P0, !PT ;  /* 0x0000001105097c10 */ /* 0x000fc600087fe400 */
[----:B------:R-:W-:Y:S02]  /*125d0*/  IMAD R5, R2, c[0x0][0x488], RZ ;  /* 0x0001220002057a24 */ /* 0x000fe400078e02ff */
[----:B------:R-:W-:-:S04]  /*125e0*/  IMAD.WIDE.U32 R8, R4, c[0x0][0x488], R8 ;  /* 0x0001220004087a25 */ /* 0x000fc800078e0008 */
[----:B------:R-:W-:Y:S01]  /*125f0*/  IMAD R0, R4, c[0x0][0x48c], R5 ;  /* 0x0001230004007a24 */ /* 0x000fe200078e0205 */
[----:B------:R-:W-:-:S04]  /*12600*/  LEA R4, P0, R8, c[0x0][0x450], 0x2 ;  /* 0x0001140008047a11 */ /* 0x000fc800078010ff */
[----:B------:R-:W-:Y:S01]  /*12610*/  IADD3 R5, R9, R0, RZ ;  /* 0x0000000009057210 */ /* 0x000fe20007ffe0ff */
[----:B------:R-:W-:-:S03]  /*12620*/  IMAD.MOV.U32 R9, RZ, RZ, -0x800000 ;  /* 0xff800000ff097424 */ /* 0x000fc600078e00ff */
[----:B------:R-:W-:-:S05]  /*12630*/  LEA.HI.X R5, R8, c[0x0][0x454], R5, 0x2, P0 ;  /* 0x0001150008057a11 */ /* 0x000fca00000f1405 */
[----:B------:R1:W-:Y:S02]  /*12640*/  STG.E [R4.64], R9 ;  /* 0x0000000904007986 */ /* 0x0003e4000c101914 */
.L_x_302:
[----:B------:R-:W-:Y:S05]  /*12650*/  BSYNC B0 ;  /* 0x0000000000007941 */ /* 0x000fea0003800000 */
.L_x_301:
        /* <DEDUP_REMOVED lines=17> */
[C---:B------:R-:W-:Y:S02]  /*12770*/  LEA R0, R7.reuse, R4, 0x5 ;  /* 0x0000000407007211 */ /* 0x040fe400078e28ff */
[----:B------:R-:W-:Y:S01]  /*12780*/  UIMAD UR7, UR10, UR5, UR7 ;  /* 0x000000050a0772a4 */ /* 0x000fe2000f8e0207 */
[----:B------:R-:W-:Y:S01]  /*12790*/  SHF.L.U32 R7, R7, 0x3, RZ ;  /* 0x0000000307077819 */ /* 0x000fe200000006ff */
[----:B------:R-:W-:Y:S01]  /*127a0*/  UIMAD.WIDE.U32 UR10, UR10, UR4, UR16 ;  /* 0x000000040a0a72a5 */ /* 0x000fe2000f8e0010 */
[----:B-1----:R-:W-:-:S02]  /*127b0*/  IMAD R0, R5, 0x80, R0 ;  /* 0x0000008005007824 */ /* 0x002fc400078e0200 */
[----:B------:R-:W-:Y:S01]  /*127c0*/  ULDC.64 UR4, c[0x0][0x3f0] ;  /* 0x0000fc0000047ab9 */ /* 0x000fe20000000a00 */
[----:B------:R-:W-:Y:S01]  /*127d0*/  IMAD R4, R5, 0x80, R4 ;  /* 0x0000008005047824 */ /* 0x000fe200078e0204 */
[----:B------:R-:W-:Y:S01]  /*127e0*/  UIMAD UR6, UR6, UR4, URZ ;  /* 0x00000004060672a4 */ /* 0x000fe2000f8e023f */
[----:B------:R-:W-:Y:S01]  /*127f0*/  @P0 IMAD.HI.U32 R2, R0, c[0x0][0x4ec], RZ ;  /* 0x00013b0000020a27 */ /* 0x000fe200078e00ff */
[----:B------:R-:W-:Y:S01]  /*12800*/  UIADD3 UR11, UR7, UR11, URZ ;  /* 0x0000000b070b7290 */ /* 0x000fe2000fffe03f */
[----:B------:R-:W-:Y:S01]  /*12810*/  MOV R8, R0 ;  /* 0x0000000000087202 */ /* 0x000fe20000000f00 */
[----:B------:R-:W-:Y:S01]  /*12820*/  UIMAD UR5, UR13, UR5, UR6 ;  /* 0x000000050d0572a4 */ /* 0x000fe2000f8e0206 */
[----:B------:R-:W-:Y:S01]  /*12830*/  IADD3 R5, R7, 0x80, RZ ;  /* 0x0000008007057810 */ /* 0x000fe20007ffe0ff */
[----:B------:R-:W-:Y:S01]  /*12840*/  UIMAD.WIDE.U32 UR10, UR13, UR4, UR10 ;  /* 0x000000040d0a72a5 */ /* 0x000fe2000f8e000a */
[----:B------:R-:W-:-:S03]  /*12850*/  @P0 SHF.R.U32.HI R8, RZ, c[0x0][0x4f0], R2 ;  /* 0x00013c00ff080a19 */ /* 0x000fc60000011602 */
[----:B------:R-:W-:Y:S01]  /*12860*/  UIADD3 UR5, UR11, UR5, URZ ;  /* 0x000000050b057290 */ /* 0x000fe2000fffe03f */
[--C-:B------:R-:W-:Y:S01]  /*12870*/  SHF.R.S32.HI R9, RZ, 0x1f, R8.reuse ;  /* 0x0000001fff097819 */ /* 0x100fe20000011408 */
[----:B------:R-:W-:Y:S01]  /*12880*/  IMAD.MOV R11, RZ, RZ, -R8 ;  /* 0x000000ffff0b7224 */ /* 0x000fe200078e0a08 */
[----:B------:R-:W-:-:S03]  /*12890*/  MOV R10, UR10 ;  /* 0x0000000a000a7c02 */ /* 0x000fc60008000f00 */
[----:B------:R-:W-:Y:S02]  /*128a0*/  IMAD R6, R11, c[0x0][0x4e8], R0 ;  /* 0x00013a000b067a24 */ /* 0x000fe400078e0200 */
[----:B------:R-:W-:Y:S01]  /*128b0*/  IMAD.U32 R11, RZ, RZ, UR11 ;  /* 0x0000000bff0b7e24 */ /* 0x000fe2000f8e00ff */
[----:B------:R-:W-:Y:S01]  /*128c0*/  MOV R11, UR5 ;  /* 0x00000005000b7c02 */ /* 0x000fe20008000f00 */
[----:B------:R-:W-:Y:S01]  /*128d0*/  IMAD R9, R9, c[0x0][0x3e0], RZ ;  /* 0x0000f80009097a24 */ /* 0x000fe200078e02ff */
[----:B------:R-:W-:-:S03]  /*128e0*/  SHF.R.S32.HI R2, RZ, 0x1f, R6 ;  /* 0x0000001fff027819 */ /* 0x000fc60000011406 */
[C---:B------:R-:W-:Y:S02]  /*128f0*/  IMAD R0, R8.reuse, c[0x0][0x3e4], R9 ;  /* 0x0000f90008007a24 */ /* 0x040fe400078e0209 */
        /* <DEDUP_REMOVED lines=8> */
[----:B------:R-:W-:Y:S02]  /*12980*/  LEA.HI.X R8, R10, c[0x0][0x384], R11, 0x1, P0 ;  /* 0x0000e1000a087a11 */ /* 0x000fe400000f0c0b */
[----:B------:R-:W-:Y:S01]  /*12990*/  ISETP.GE.AND P0, PT, R4, R3, PT ;  /* 0x000000030400720c */ /* 0x000fe20003f06270 */
[----:B------:R1:W2:Y:S04]  /*129a0*/  SHFL.IDX PT, R10, R9, RZ, 0x181f ;  /* 0x00181fff090a7589 */ /* 0x0002a800000e0000 */
        /* <DEDUP_REMOVED lines=17> */
.L_x_304:
[----:B------:R-:W-:Y:S05]  /*12ac0*/  BSYNC B0 ;  /* 0x0000000000007941 */ /* 0x000fea0003800000 */
.L_x_303:
        /* <DEDUP_REMOVED lines=21> */
.L_x_306:
[----:B------:R-:W-:Y:S05]  /*12c20*/  BSYNC B0 ;  /* 0x0000000000007941 */ /* 0x000fea0003800000 */
.L_x_305:
        /* <DEDUP_REMOVED lines=21> */
.L_x_308:
[----:B------:R-:W-:Y:S05]  /*12d80*/  BSYNC B0 ;  /* 0x0000000000007941 */ /* 0x000fea0003800000 */
.L_x_307:
        /* <DEDUP_REMOVED lines=22> */
.L_x_309:
        /* <DEDUP_REMOVED lines=9> */
.L_x_3398:


//--------------------- .text._ZN7cutlass13device_kernelIN5flash19enable_sm80_to_sm89INS1_16FlashAttnFwdSm80INS1_25CollectiveMainloopFwdSm80ILi8ELi1ELb0EN4cute5tupleIJNS5_1CILi128EEENS7_ILi64EEENS7_ILi192EEEEEELi192ENS_10bfloat16_tEfNS_4arch4Sm80ELb0ELb1ELb1ELb1ELb1ELb1ELb1ELb0EEENS1_21CollectiveEpilogueFwdINS6_IJS8_SA_S9_EEENS6_IJNS7_ILi1EEESI_SI_EEESC_SE_Li256ELb1ELb1ELb0ELb0EEENS1_19SingleTileSchedulerILb1ELb0ELb1ELi128EEEEEEEEEvNT_6ParamsE --------------------------
	.section	.text._ZN7cutlass13device_kernelIN5flash19enable_sm80_to_sm89INS1_16FlashAttnFwdSm80INS1_25CollectiveMainloopFwdSm80ILi8ELi1ELb0EN4cute5tupleIJNS5_1CILi128EEENS7_ILi64EEENS7_ILi192EEEEEELi192ENS_10bfloat16_tEfNS_4arch4Sm80ELb0ELb1ELb1ELb1ELb1ELb1ELb1ELb0EEENS1_21CollectiveEpilogueFwdINS6_IJS8_SA_S9_EEENS6_IJNS7_ILi1EEESI_SI_EEESC_SE_Li256ELb1ELb1ELb0ELb0EEENS1_19SingleTileSchedulerILb1ELb0ELb1ELi128EEEEEEEEEvNT_6ParamsE,"ax",@progbits
	.sectioninfo	@"SHI_REGISTERS=255"
	.align	128
.text._ZN7cutlass13device_kernelIN5flash19enable_sm80_to_sm89INS1_16FlashAttnFwdSm80INS1_25CollectiveMainloopFwdSm80ILi8ELi1ELb0EN4cute5tupleIJNS5_1CILi128EEENS7_ILi64EEENS7_ILi192EEEEEELi192ENS_10bfloat16_tEfNS_4arch4Sm80ELb0ELb1ELb1ELb1ELb1ELb1ELb1ELb0EEENS1_21CollectiveEpilogueFwdINS6_IJS8_SA_S9_EEENS6_IJNS7_ILi1EEESI_SI_EEESC_SE_Li256ELb1ELb1ELb0ELb0EEENS1_19SingleTileSchedulerILb1ELb0ELb1ELi128EEEEEEEEEvNT_6ParamsE:
        .type           _ZN7cutlass13device_kernelIN5flash19enable_sm80_to_sm89INS1_16FlashAttnFwdSm80INS1_25CollectiveMainloopFwdSm80ILi8ELi1ELb0EN4cute5tupleIJNS5_1CILi128EEENS7_ILi64EEENS7_ILi192EEEEEELi192ENS_10bfloat16_tEfNS_4arch4Sm80ELb0ELb1ELb1ELb1ELb1ELb1ELb1ELb0EEENS1_21CollectiveEpilogueFwdINS6_IJS8_SA_S9_EEENS6_IJNS7_ILi1EEESI_SI_EEESC_SE_Li256ELb1ELb1ELb0ELb0EEENS1_19SingleTileSchedulerILb1ELb0ELb1ELi128EEEEEEEEEvNT_6ParamsE,@function
        .size           _ZN7cutlass13device_kernelIN5flash19enable_sm80_to_sm89INS1_16FlashAttnFwdSm80INS1_25CollectiveMainloopFwdSm80ILi8ELi1ELb0EN4cute5tupleIJNS5_1CILi128EEENS7_ILi64EEENS7_ILi192EEEEEELi192ENS_10bfloat16_tEfNS_4arch4Sm80ELb0ELb1ELb1ELb1ELb1ELb1ELb1ELb0EEENS1_21CollectiveEpilogueFwdINS6_IJS8_SA_S9_EEENS6_IJNS7_ILi1EEESI_SI_EEESC_SE_Li256ELb1ELb1ELb0ELb0EEENS1_19SingleTileSchedulerILb1ELb0ELb1ELi128EEEEEEEEEvNT_6ParamsE,(.L_x_3399 - _ZN7cutlass13device_kernelIN5flash19enable_sm80_to_sm89INS1_16FlashAttnFwdSm80INS1_25CollectiveMainloopFwdSm80ILi8ELi1ELb0EN4cute5tupleIJNS5_1CILi128EEENS7_ILi64EEENS7_ILi192EEEEEELi192ENS_10bfloat16_tEfNS_4arch4Sm80ELb0ELb1ELb1ELb1ELb1ELb1ELb1ELb0EEENS1_21CollectiveEpilogueFwdINS6_IJS8_SA_S9_EEENS6_IJNS7_ILi1EEESI_SI_EEESC_SE_Li256ELb1ELb1ELb0ELb0EEENS1_19SingleTileSchedulerILb1ELb0ELb1ELi128EEEEEEEEEvNT_6ParamsE)
        .other          _ZN7cutlass13device_kernelIN5flash19enable_sm80_to_sm89INS1_16FlashAttnFwdSm80INS1_25CollectiveMainloopFwdSm80ILi8ELi1ELb0EN4cute5tupleIJNS5_1CILi128EEENS7_ILi64EEENS7_ILi192EEEEEELi192ENS_10bfloat16_tEfNS_4arch4Sm80ELb0ELb1ELb1ELb1ELb1ELb1ELb1ELb0EEENS1_21CollectiveEpilogueFwdINS6_IJS8_SA_S9_EEENS6_IJNS7_ILi1EEESI_SI_EEESC_SE_Li256ELb1ELb1ELb0ELb0EEENS1_19SingleTileSchedulerILb1ELb0ELb1ELi128EEEEEEEEEvNT_6ParamsE,@"STO_CUDA_ENTRY STV_DEFAULT"
_ZN7cutlass13device_kernelIN5flash19enable_sm80_to_sm89INS1_16FlashAttnFwdSm80INS1_25CollectiveMainloopFwdSm80ILi8ELi1ELb0EN4cute5tupleIJNS5_1CILi128EEENS7_ILi64EEENS7_ILi192EEEEEELi192ENS_10bfloat16_tEfNS_4arch4Sm80ELb0ELb1ELb1ELb1ELb1ELb1ELb1ELb0EEENS1_21CollectiveEpilogueFwdINS6_IJS8_SA_S9_EEENS6_IJNS7_ILi1EEESI_SI_EEESC_SE_Li256ELb1ELb1ELb0ELb0EEENS1_19SingleTileSchedulerILb1ELb0ELb1ELi128EEEEEEEEEvNT_6ParamsE:
[----:B------:R-:W-:Y:S02]  /*0000*/  MOV R1, c[0x0][0x28] ;  /* 0x00000a0000017a02 */ /* 0x000fe40000000f00 */
[----:B------:R-:W1:Y:S01]  /*0010*/  S2R R168, SR_TID.X ;  /* 0x0000000000a87919 */ /* 0x000e620000002100 */
[----:B------:R-:W-:Y:S01]  /*0020*/  IMAD.MOV.U32 R14, RZ, RZ, 0x4 ;  /* 0x00000004ff0e7424 */ /* 0x000fe200078e00ff */
[----:B------:R-:W-:Y:S01]  /*0030*/  ULDC.64 UR6, c[0x0][0x118] ;  /* 0x0000460000067ab9 */ /* 0x000fe20000000a00 */
[----:B------:R-:W-:Y:S01]  /*0040*/  IADD3 R1, R1, -0x70, RZ ;  /* 0xffffff9001017810 */ /* 0x000fe20007ffe0ff */
        /* <DEDUP_REMOVED lines=12> */
.L_x_311:
        /* <DEDUP_REMOVED lines=8> */
.L_x_313:
[----:B------:R-:W-:-:S05]  /*0190*/  MOV R0, c[0x0][0x54c] ;  /* 0x0001530000007a02 */ /* 0x000fca0000000f00 */
.L_x_312:
[----:B-----5:R-:W-:Y:S01]  /*01a0*/  IMAD R0, R0, c[0x0][0x548], RZ ;  /* 0x0001520000007a24 */ /* 0x020fe200078e02ff */
[----:B------:R-:W-:-:S04]  /*01b0*/  SHF.L.U32 R153, R169, 0x7, RZ ;  /* 0x00000007a9997819 */ /* 0x000fc800000006ff */
[----:B------:R-:W-:-:S04]  /*01c0*/  ISETP.GE.AND P0, PT, R153, R0, PT ;  /* 0x000000009900720c */ /* 0x000fc80003f06270 */
[----:B------:R-:W-:Y:S01]  /*01d0*/  SEL R246, R5, 0xffffffff, !P0 ;  /* 0xffffffff05f67807 */ /* 0x000fe20004000000 */
[----:B------:R-:W-:Y:S05]  /*01e0*/  BRA `(.L_x_314) ;  /* 0x0000012000007947 */ /* 0x000fea0003800000 */
.L_x_310:
[----:B---3--:R-:W-:-:S04]  /*01f0*/  ISETP.NE.U32.AND P0, PT, RZ, c[0x0][0x568], PT ;  /* 0x00015a00ff007a0c */ /* 0x008fc80003f05070 */
[----:B------:R-:W-:-:S13]  /*0200*/  ISETP.NE.AND.EX P0, PT, RZ, c[0x0][0x56c], PT, P0 ;  /* 0x00015b00ff007a0c */ /* 0x000fda0003f05300 */
[----:B------:R-:W-:Y:S05]  /*0210*/  @!P0 BRA `(.L_x_315) ;  /* 0x0000002000008947 */ /* 0x000fea0003800000 */
[----:B------:R1:W5:Y:S01]  /*0220*/  LDG.E R0, [R2.64] ;  /* 0x0000000602007981 */ /* 0x000362000c1e1900 */
[----:B------:R-:W-:Y:S05]  /*0230*/  BRA `(.L_x_316) ;  /* 0x0000009000007947 */ /* 0x000fea0003800000 */
.L_x_315:
        /* <DEDUP_REMOVED lines=8> */
.L_x_317:
[----:B------:R-:W-:-:S05]  /*02c0*/  MOV R0, c[0x0][0x54c] ;  /* 0x0001530000007a02 */ /* 0x000fca0000000f00 */
.L_x_316:
[----:B-----5:R-:W-:Y:S01]  /*02d0*/  IMAD R0, R0, c[0x0][0x548], RZ ;  /* 0x0001520000007a24 */ /* 0x020fe200078e02ff */
[----:B------:R-:W-:-:S04]  /*02e0*/  SHF.L.U32 R153, R169, 0x7, RZ ;  /* 0x00000007a9997819 */ /* 0x000fc800000006ff */
[----:B------:R-:W-:-:S04]  /*02f0*/  ISETP.GE.AND P0, PT, R153, R0, PT ;  /* 0x000000009900720c */ /* 0x000fc80003f06270 */
[----:B------:R-:W-:-:S04]  /*0300*/  SEL R246, R5, 0xffffffff, !P0 ;  /* 0xffffffff05f67807 */ /* 0x000fc80004000000 */
.L_x_314:
[----:B------:R-:W-:-:S13]  /*0310*/  ISETP.GE.AND P0, PT, R246, RZ, PT ;  /* 0x000000fff600720c */ /* 0x000fda0003f06270 */
[----:B------:R-:W-:Y:S05]  /*0320*/  @!P0 EXIT ;  /* 0x000000000000894d */ /* 0x000fea0003800000 */
[----:B------:R-:W-:Y:S01]  /*0330*/  ISETP.NE.U32.AND P0, PT, RZ, c[0x0][0x370], PT ;  /* 0x0000dc00ff007a0c */ /* 0x000fe20003f05070 */
[----:B------:R-:W-:Y:S01]  /*0340*/  CS2R R10, SRZ ;  /* 0x00000000000a7805 */ /* 0x000fe2000001ff00 */
[----:B------:R-:W-:Y:S01]  /*0350*/  ISETP.NE.U32.AND P1, PT, RZ, c[0x0][0x348], PT ;  /* 0x0000d200ff007a0c */ /* 0x000fe20003f25070 */
[----:B------:R-:W-:Y:S01]  /*0360*/  IMAD.WIDE R4, R246, R14, c[0x0][0x350] ;  /* 0x0000d400f6047625 */ /* 0x000fe200078e020e */
[----:B------:R-:W-:Y:S02]  /*0370*/  ISETP.NE.AND.EX P0, PT, RZ, c[0x0][0x374], PT, P0 ;  /* 0x0000dd00ff007a0c */ /* 0x000fe40003f05300 */
[----:B------:R-:W-:Y:S02]  /*0380*/  ISETP.NE.U32.AND P3, PT, RZ, c[0x0][0x358], PT ;  /* 0x0000d600ff007a0c */ /* 0x000fe40003f65070 */
[----:B------:R-:W-:Y:S02]  /*0390*/  ISETP.NE.AND.EX P1, PT, RZ, c[0x0][0x34c], PT, P1 ;  /* 0x0000d300ff007a0c */ /* 0x000fe40003f25310 */
[----:B------:R-:W-:Y:S01]  /*03a0*/  ISETP.NE.AND.EX P3, PT, RZ, c[0x0][0x35c], PT, P3 ;  /* 0x0000d700ff007a0c */ /* 0x000fe20003f65330 */
[----:B------:R-:W-:Y:S01]  /*03b0*/  IMAD.MOV.U32 R0, RZ, RZ, RZ ;  /* 0x000000ffff007224 */ /* 0x000fe200078e00ff */
[----:B------:R-:W-:Y:S01]  /*03c0*/  ISETP.NE.U32.AND P2, PT, RZ, c[0x0][0x350], PT ;  /* 0x0000d400ff007a0c */ /* 0x000fe20003f45070 */
[----:B------:R-:W-:-:S02]  /*03d0*/  IMAD.MOV.U32 R12, RZ, RZ, RZ ;  /* 0x000000ffff0c7224 */ /* 0x000fc400078e00ff */
[----:B------:R-:W-:Y:S01]  /*03e0*/  IMAD.WIDE R6, R246, R14, c[0x0][0x348] ;  /* 0x0000d200f6067625 */ /* 0x000fe200078e020e */
[----:B------:R-:W-:-:S03]  /*03f0*/  ISETP.NE.AND.EX P2, PT, RZ, c[0x0][0x354], PT, P2 ;  /* 0x0000d500ff007a0c */ /* 0x000fc60003f45320 */
[CC--:B-1----:R-:W-:Y:S02]  /*0400*/  @P0 IMAD.WIDE R2, R246.reuse, R14.reuse, c[0x0][0x370] ;  /* 0x0000dc00f6020625 */ /* 0x0c2fe400078e020e */
[----:B------:R-:W2:Y:S04]  /*0410*/  @P1 LDG.E R0, [R6.64] ;  /* 0x0000000606001981 */ /* 0x000ea8000c1e1900 */
[----:B------:R1:W3:Y:S04]  /*0420*/  @P0 LDG.E R10, [R2.64] ;  /* 0x00000006020a0981 */ /* 0x0002e8000c1e1900 */
[----:B------:R-:W4:Y:S01]  /*0430*/  @P2 LDG.E R11, [R4.64] ;  /* 0x00000006040b2981 */ /* 0x000f22000c1e1900 */
[----:B-1----:R-:W-:-:S05]  /*0440*/  IMAD.WIDE R2, R246, R14, c[0x0][0x358] ;  /* 0x0000d600f6027625 */ /* 0x002fca00078e020e */
[----:B------:R-:W4:Y:S01]  /*0450*/  @P3 LDG.E R12, [R2.64] ;  /* 0x00000006020c3981 */ /* 0x000f22000c1e1900 */
[----:B------:R-:W-:-:S04]  /*0460*/  ISETP.NE.U32.AND P0, PT, RZ, c[0x0][0x360], PT ;  /* 0x0000d800ff007a0c */ /* 0x000fc80003f05070 */
[----:B------:R-:W-:Y:S01]  /*0470*/  ISETP.NE.AND.EX P0, PT, RZ, c[0x0][0x364], PT, P0 ;  /* 0x0000d900ff007a0c */ /* 0x000fe20003f05300 */
[----:B------:R-:W1:Y:S01]  /*0480*/  S2R R36, SR_CTAID.Y ;  /* 0x0000000000247919 */ /* 0x000e620000002600 */
[----:B------:R-:W-:Y:S01]  /*0490*/  IMAD.MOV.U32 R13, RZ, RZ, c[0x0][0x168] ;  /* 0x00005a00ff0d7624 */ /* 0x000fe200078e00ff */
[----:B------:R-:W-:Y:S02]  /*04a0*/  ULDC UR5, c[0x0][0x2ac] ;  /* 0x0000ab0000057ab9 */ /* 0x000fe40000000800 */
[----:B------:R-:W-:Y:S02]  /*04b0*/  ULDC UR4, c[0x0][0x1d0] ;  /* 0x0000740000047ab9 */ /* 0x000fe40000000800 */
[----:B------:R-:W-:-:S06]  /*04c0*/  UIMAD UR4, UR5, UR4, URZ ;  /* 0x00000004050472a4 */ /* 0x000fcc000f8e023f */
[----:B------:R-:W-:-:S05]  /*04d0*/  @P0 IMAD.WIDE R8, R246, R14, c[0x0][0x360] ;  /* 0x0000d800f6080625 */ /* 0x000fca00078e020e */
[----:B------:R4:W5:Y:S01]  /*04e0*/  @P0 LDG.E R13, [R8.64] ;  /* 0x00000006080d0981 */ /* 0x000962000c1e1900 */
[----:B------:R-:W-:Y:S01]  /*04f0*/  IMAD.MOV.U32 R222, RZ, RZ, c[0x0][0x228] ;  /* 0x00008a00ffde7624 */ /* 0x000fe200078e00ff */
[----:B-1----:R-:W-:Y:S02]  /*0500*/  SHF.R.S32.HI R37, RZ, 0x1f, R36 ;  /* 0x0000001fff257819 */ /* 0x002fe40000011424 */
[----:B--2---:R-:W-:Y:S04]  /*0510*/  STL [R1+0x4c], R0 ;  /* 0x00004c0001007387 */ /* 0x004fe80000100800 */
[----:B---3--:R-:W-:Y:S01]  /*0520*/  STL [R1+0x48], R10 ;  /* 0x0000480a01007387 */ /* 0x008fe20000100800 */
[----:B----4-:R-:W-:-:S05]  /*0530*/  IMAD.IADD R8, R11, 0x1, R10 ;  /* 0x000000010b087824 */ /* 0x010fca00078e020a */
[----:B------:R1:W-:Y:S04]  /*0540*/  STL [R1+0x50], R8 ;  /* 0x0000500801007387 */ /* 0x0003e80000100800 */
[----:B------:R2:W-:Y:S01]  /*0550*/  STL [R1+0x54], R12 ;  /* 0x0000540c01007387 */ /* 0x0005e20000100800 */
[----:B-1----:R-:W-:Y:S01]  /*0560*/  IMAD.U32 R8, RZ, RZ, UR4 ;  /* 0x00000004ff087e24 */ /* 0x002fe2000f8e00ff */
[----:B------:R-:W-:Y:S05]  /*0570*/  @P0 BRA `(.L_x_318) ;  /* 0x0000004000000947 */ /* 0x000fea0003800000 */
[----:B------:R-:W-:Y:S05]  /*0580*/  @!P1 BRA `(.L_x_318) ;  /* 0x0000003000009947 */ /* 0x000fea0003800000 */
[----:B------:R1:W3:Y:S04]  /*0590*/  LDG.E R0, [R6.64] ;  /* 0x0000000606007981 */ /* 0x0002e8000c1e1900 */
[----:B-1----:R-:W3:Y:S02]  /*05a0*/  LDG.E R6, [R6.64+0x4] ;  /* 0x0000040606067981 */ /* 0x002ee4000c1e1900 */
[----:B---3-5:R-:W-:-:S05]  /*05b0*/  IADD3 R13, -R0, R6, RZ ;  /* 0x00000006000d7210 */ /* 0x028fca0007ffe1ff */
.L_x_318:
[----:B-----5:R1:W-:Y:S01]  /*05c0*/  STL [R1+0x58], R13 ;  /* 0x0000580d01007387 */ /* 0x0203e20000100800 */
[----:B------:R-:W-:-:S04]  /*05d0*/  ISETP.NE.U32.AND P0, PT, RZ, c[0x0][0x368], PT ;  /* 0x0000da00ff007a0c */ /* 0x000fc80003f05070 */
[----:B------:R-:W-:-:S13]  /*05e0*/  ISETP.NE.AND.EX P0, PT, RZ, c[0x0][0x36c], PT, P0 ;  /* 0x0000db00ff007a0c */ /* 0x000fda0003f05300 */
[----:B------:R-:W-:Y:S05]  /*05f0*/  @!P0 BRA `(.L_x_319) ;  /* 0x0000003000008947 */ /* 0x000fea0003800000 */
[----:B------:R-:W-:-:S05]  /*0600*/  IMAD.WIDE R4, R246, R14, c[0x0][0x368] ;  /* 0x0000da00f6047625 */ /* 0x000fca00078e020e */
[----:B------:R3:W5:Y:S01]  /*0610*/  LDG.E R8, [R4.64] ;  /* 0x0000000604087981 */ /* 0x000762000c1e1900 */
[----:B------:R-:W-:Y:S05]  /*0620*/  BRA `(.L_x_320) ;  /* 0x0000004000007947 */ /* 0x000fea0003800000 */
.L_x_319:
[----:B------:R-:W-:Y:S05]  /*0630*/  @!P2 BRA `(.L_x_320) ;  /* 0x000000300000a947 */ /* 0x000fea0003800000 */
[----:B------:R3:W4:Y:S04]  /*0640*/  LDG.E R0, [R4.64] ;  /* 0x0000000604007981 */ /* 0x000728000c1e1900 */
[----:B---3--:R-:W4:Y:S02]  /*0650*/  LDG.E R4, [R4.64+0x4] ;  /* 0x0000040604047981 */ /* 0x008f24000c1e1900 */
[----:B----4-:R-:W-:Y:S02]  /*0660*/  IADD3 R8, -R0, R4, RZ ;  /* 0x0000000400087210 */ /* 0x010fe40007ffe1ff */
.L_x_320:
[----:B------:R-:W-:Y:S01]  /*0670*/  ISETP.NE.U32.AND P0, PT, RZ, c[0x0][0x378], PT ;  /* 0x0000de00ff007a0c */ /* 0x000fe20003f05070 */
[----:B---3--:R3:W4:Y:S03]  /*0680*/  @P3 LDG.E R4, [R2.64] ;  /* 0x0000000602043981 */ /* 0x008726000c1e1900 */
[----:B------:R-:W-:Y:S01]  /*0690*/  ISETP.NE.AND.EX P0, PT, RZ, c[0x0][0x37c], PT, P0 ;  /* 0x0000df00ff007a0c */ /* 0x000fe20003f05300 */
[----:B------:R3:W4:Y:S01]  /*06a0*/  @P3 LDG.E R0, [R2.64+0x4] ;  /* 0x0000040602003981 */ /* 0x000722000c1e1900 */
[----:B-----5:R-:W-:-:S11]  /*06b0*/  IMAD.MOV.U32 R20, RZ, RZ, R8 ;  /* 0x000000ffff147224 */ /* 0x020fd600078e0008 */
[----:B---3--:R-:W-:-:S05]  /*06c0*/  @P0 IMAD.WIDE R2, R246, R14, c[0x0][0x378] ;  /* 0x0000de00f6020625 */ /* 0x008fca00078e020e */
[----:B--2---:R3:W2:Y:S01]  /*06d0*/  @P0 LDG.E R20, [R2.64] ;  /* 0x0000000602140981 */ /* 0x0046a2000c1e1900 */
[----:B------:R-:W-:Y:S02]  /*06e0*/  IMAD.IADD R10, R8, 0x1, -R10 ;  /* 0x00000001080a7824 */ /* 0x000fe400078e0a0a */
[----:B------:R-:W-:-:S03]  /*06f0*/  IMAD.MOV.U32 R6, RZ, RZ, c[0x0][0x32c] ;  /* 0x0000cb00ff067624 */ /* 0x000fc600078e00ff */
[----:B------:R1:W-:Y:S01]  /*0700*/  STL [R1+0x5c], R10 ;  /* 0x00005c0a01007387 */ /* 0x0003e20000100800 */
[----:B---3--:R-:W-:-:S05]  /*0710*/  IMAD.MOV.U32 R2, RZ, RZ, c[0x0][0x2c4] ;  /* 0x0000b100ff027624 */ /* 0x008fca00078e00ff */
[----:B------:R-:W-:Y:S02]  /*0720*/  ISETP.NE.AND P1, PT, R2, 0x1, PT ;  /* 0x000000010200780c */ /* 0x000fe40003f25270 */
[----:B------:R-:W-:Y:S01]  /*0730*/  ISETP.GE.AND P2, PT, R6, 0x1, PT ;  /* 0x000000010600780c */ /* 0x000fe20003f46270 */
[----:B----4-:R-:W-:Y:S01]  /*0740*/  @P3 IMAD.IADD R222, R0, 0x1, -R4 ;  /* 0x0000000100de3824 */ /* 0x010fe200078e0a04 */
[----:B------:R-:W-:-:S03]  /*0750*/  IADD3 R0, R153, 0x7f, RZ ;  /* 0x0000007f99007810 */ /* 0x000fc60007ffe0ff */
[----:B------:R-:W-:-:S06]  /*0760*/  IMAD.IADD R223, R10, 0x1, R222 ;  /* 0x000000010adf7824 */ /* 0x000fcc00078e02de */
[----:B------:R-:W-:Y:S01]  /*0770*/  @P1 IMAD.HI.U32 R3, R0, c[0x0][0x2c8], RZ ;  /* 0x0000b20000031a27 */ /* 0x000fe200078e00ff */
[----:B------:R1:W-:Y:S01]  /*0780*/  STL.64 [R1+0x60], R222 ;  /* 0x000060de01007387 */ /* 0x0003e20000100a00 */
[----:B------:R-:W-:-:S03]  /*0790*/  IADD3 R2, R223, 0x3f, RZ ;  /* 0x0000003fdf027810 */ /* 0x000fc60007ffe0ff */
[----:B------:R-:W-:Y:S02]  /*07a0*/  @P1 SHF.R.U32.HI R0, RZ, c[0x0][0x2cc], R3 ;  /* 0x0000b300ff001a19 */ /* 0x000fe40000011603 */
[----:B------:R-:W-:Y:S02]  /*07b0*/  SHF.R.S32.HI R3, RZ, 0x1f, R2 ;  /* 0x0000001fff037819 */ /* 0x000fe40000011402 */
[----:B------:R-:W-:Y:S01]  /*07c0*/  IADD3 R0, R0, 0x1, R223 ;  /* 0x0000000100007810 */ /* 0x000fe20007ffe0df */
[----:B--2---:R1:W-:Y:S01]  /*07d0*/  STL [R1+0x68], R20 ;  /* 0x0000681401007387 */ /* 0x0043e20000100800 */
[----:B------:R-:W-:-:S03]  /*07e0*/  LEA.HI R3, R3, R2, RZ, 0x6 ;  /* 0x0000000203037211 */ /* 0x000fc600078f30ff */
[----:B------:R-:W-:Y:S01]  /*07f0*/  IMAD.IADD R2, R0, 0x1, -R13 ;  /* 0x0000000100027824 */ /* 0x000fe200078e0a0d */
[----:B------:R-:W-:-:S04]  /*0800*/  SHF.R.S32.HI R5, RZ, 0x6, R3 ;  /* 0x00000006ff057819 */ /* 0x000fc80000011403 */
[----:B------:R-:W-:Y:S01]  /*0810*/  IADD3 R4, R2, c[0x0][0x328], RZ ;  /* 0x0000ca0002047a10 */ /* 0x000fe20007ffe0ff */
[----:B------:R-:W-:Y:S05]  /*0820*/  @!P2 BRA `(.L_x_321) ;  /* 0x000000e00000a947 */ /* 0x000fea0003800000 */
[C---:B------:R-:W-:Y:S02]  /*0830*/  ISETP.GT.AND P0, PT, R2.reuse, RZ, PT ;  /* 0x000000ff0200720c */ /* 0x040fe40003f04270 */
[----:B------:R-:W-:-:S11]  /*0840*/  IADD3 R0, R2, -0x1, RZ ;  /* 0xffffffff02007810 */ /* 0x000fd60007ffe0ff */
[----:B------:R-:W-:Y:S05]  /*0850*/  @P0 BRA `(.L_x_322) ;  /* 0x0000006000000947 */ /* 0x000fea0003800000 */
[----:B------:R-:W-:Y:S01]  /*0860*/  ISETP.NE.AND P0, PT, R6, 0x1, PT ;  /* 0x000000010600780c */ /* 0x000fe20003f05270 */
[----:B------:R-:W-:-:S12]  /*0870*/  IMAD.MOV R0, RZ, RZ, -R2 ;  /* 0x000000ffff007224 */ /* 0x000fd800078e0a02 */
[----:B------:R-:W-:-:S05]  /*0880*/  @P0 IMAD.HI.U32 R2, R0, c[0x0][0x330], RZ ;  /* 0x0000cc0000020a27 */ /* 0x000fca00078e00ff */
[----:B------:R-:W-:-:S04]  /*0890*/  @P0 SHF.R.U32.HI R0, RZ, c[0x0][0x334], R2 ;  /* 0x0000cd00ff000a19 */ /* 0x000fc80000011602 */
[----:B------:R-:W-:Y:S01]  /*08a0*/  LOP3.LUT R0, RZ, R0, RZ, 0x33, !PT ;  /* 0x00000000ff007212 */ /* 0x000fe200078e33ff */
[----:B------:R-:W-:Y:S05]  /*08b0*/  BRA `(.L_x_323) ;  /* 0x0000003000007947 */ /* 0x000fea0003800000 */
.L_x_322:
[----:B------:R-:W-:-:S13]  /*08c0*/  ISETP.NE.AND P0, PT, R6, 0x1, PT ;  /* 0x000000010600780c */ /* 0x000fda0003f05270 */
[----:B------:R-:W-:-:S05]  /*08d0*/  @P0 IMAD.HI.U32 R2, R0, c[0x0][0x330], RZ ;  /* 0x0000cc0000020a27 */ /* 0x000fca00078e00ff */
[----:B------:R-:W-:-:S05]  /*08e0*/  @P0 SHF.R.U32.HI R0, RZ, c[0x0][0x334], R2 ;  /* 0x0000cd00ff000a19 */ /* 0x000fca0000011602 */
.L_x_323:
[----:B------:R-:W-:-:S05]  /*08f0*/  IMAD R0, R0, R6, c[0x0][0x32c] ;  /* 0x0000cb0000007624 */ /* 0x000fca00078e0206 */
[----:B------:R-:W-:Y:S02]  /*0900*/  IMNMX R4, R4, R0, PT ;  /* 0x0000000004047217 */ /* 0x000fe40003800200 */
.L_x_321:
[----:B------:R-:W-:-:S04]  /*0910*/  @P1 IMAD.HI.U32 R2, R153, c[0x0][0x2c8], RZ ;  /* 0x0000b20099021a27 */ /* 0x000fc800078e00ff */
[----:B------:R-:W-:Y:S01]  /*0920*/  IMAD.MOV.U32 R0, RZ, RZ, R153 ;  /* 0x000000ffff007224 */ /* 0x000fe200078e0099 */
[----:B------:R-:W-:-:S04]  /*0930*/  @P1 SHF.R.U32.HI R0, RZ, c[0x0][0x2cc], R2 ;  /* 0x0000b300ff001a19 */ /* 0x000fc80000011602 */
[----:B------:R-:W-:-:S04]  /*0940*/  IADD3 R0, R0, R223, -R13 ;  /* 0x000000df00007210 */ /* 0x000fc80007ffe80d */
[----:B------:R-:W-:Y:S01]  /*0950*/  IADD3 R3, R0, -c[0x0][0x324], RZ ;  /* 0x8000c90000037a10 */ /* 0x000fe20007ffe0ff */
[----:B------:R-:W-:Y:S05]  /*0960*/  @!P2 BRA `(.L_x_324) ;  /* 0x000000d00000a947 */ /* 0x000fea0003800000 */
[----:B------:R-:W-:-:S13]  /*0970*/  ISETP.GT.AND P0, PT, R0, -0x1, PT ;  /* 0xffffffff0000780c */ /* 0x000fda0003f04270 */
[----:B------:R-:W-:Y:S05]  /*0980*/  @P0 BRA `(.L_x_325) ;  /* 0x0000006000000947 */ /* 0x000fea0003800000 */
[----:B------:R-:W-:Y:S02]  /*0990*/  ISETP.NE.AND P0, PT, R6, 0x1, PT ;  /* 0x000000010600780c */ /* 0x000fe40003f05270 */
[----:B------:R-:W-:-:S11]  /*09a0*/  LOP3.LUT R0, RZ, R0, RZ, 0x33, !PT ;  /* 0x00000000ff007212 */ /* 0x000fd600078e33ff */
[----:B------:R-:W-:-:S05]  /*09b0*/  @P0 IMAD.HI.U32 R2, R0, c[0x0][0x330], RZ ;  /* 0x0000cc0000020a27 */ /* 0x000fca00078e00ff */
[----:B------:R-:W-:-:S04]  /*09c0*/  @P0 SHF.R.U32.HI R0, RZ, c[0x0][0x334], R2 ;  /* 0x0000cd00ff000a19 */ /* 0x000fc80000011602 */
[----:B------:R-:W-:Y:S01]  /*09d0*/  LOP3.LUT R0, RZ, R0, RZ, 0x33, !PT ;  /* 0x00000000ff007212 */ /* 0x000fe200078e33ff */
[----:B------:R-:W-:Y:S05]  /*09e0*/  BRA `(.L_x_326) ;  /* 0x0000003000007947 */ /* 0x000fea0003800000 */
.L_x_325:
[----:B------:R-:W-:-:S13]  /*09f0*/  ISETP.NE.AND P0, PT, R6, 0x1, PT ;  /* 0x000000010600780c */ /* 0x000fda0003f05270 */
[----:B------:R-:W-:-:S05]  /*0a00*/  @P0 IMAD.HI.U32 R2, R0, c[0x0][0x330], RZ ;  /* 0x0000cc0000020a27 */ /* 0x000fca00078e00ff */
[----:B------:R-:W-:-:S05]  /*0a10*/  @P0 SHF.R.U32.HI R0, RZ, c[0x0][0x334], R2 ;  /* 0x0000cd00ff000a19 */ /* 0x000fca0000011602 */
.L_x_326:
[----:B------:R-:W-:-:S05]  /*0a20*/  IMAD R0, R0, c[0x0][0x32c], RZ ;  /* 0x0000cb0000007a24 */ /* 0x000fca00078e02ff */
[----:B------:R-:W-:Y:S02]  /*0a30*/  IMNMX R3, R3, R0, !PT ;  /* 0x0000000003037217 */ /* 0x000fe40007800200 */
.L_x_324:
[----:B------:R-:W-:Y:S02]  /*0a40*/  IADD3 R2, R4, 0x3f, RZ ;  /* 0x0000003f04027810 */ /* 0x000fe40007ffe0ff */
[----:B------:R-:W-:Y:S02]  /*0a50*/  SHF.R.S32.HI R0, RZ, 0x1f, R3 ;  /* 0x0000001fff007819 */ /* 0x000fe40000011403 */
[----:B------:R-:W-:Y:S02]  /*0a60*/  SHF.R.S32.HI R4, RZ, 0x1f, R2 ;  /* 0x0000001fff047819 */ /* 0x000fe40000011402 */
[----:B------:R-:W-:Y:S02]  /*0a70*/  LEA.HI R0, R0, R3, RZ, 0x6 ;  /* 0x0000000300007211 */ /* 0x000fe400078f30ff */
[----:B------:R-:W-:Y:S02]  /*0a80*/  LEA.HI R3, R4, R2, RZ, 0x6 ;  /* 0x0000000204037211 */ /* 0x000fe400078f30ff */
[----:B------:R-:W-:-:S02]  /*0a90*/  SHF.R.S32.HI R0, RZ, 0x6, R0 ;  /* 0x00000006ff007819 */ /* 0x000fc40000011400 */
[----:B------:R-:W-:Y:S02]  /*0aa0*/  SHF.R.S32.HI R3, RZ, 0x6, R3 ;  /* 0x00000006ff037819 */ /* 0x000fe40000011403 */
[----:B------:R-:W-:Y:S02]  /*0ab0*/  IMNMX R2, RZ, R0, !PT ;  /* 0x00000000ff027217 */ /* 0x000fe40007800200 */
[----:B------:R-:W-:-:S03]  /*0ac0*/  IMNMX R0, R5, R3, PT ;  /* 0x0000000305007217 */ /* 0x000fc60003800200 */
[--C-:B------:R-:W-:Y:S02]  /*0ad0*/  IMAD R2, R2, 0x40, -R10.reuse ;  /* 0x0000004002027824 */ /* 0x100fe400078e0a0a */
[----:B------:R-:W-:-:S03]  /*0ae0*/  IMAD R0, R0, 0x40, -R10 ;  /* 0x0000004000007824 */ /* 0x000fc600078e0a0a */
[----:B------:R-:W-:Y:S02]  /*0af0*/  IMNMX R2, RZ, R2, !PT ;  /* 0x00000002ff027217 */ /* 0x000fe40007800200 */
[----:B------:R-:W-:Y:S02]  /*0b00*/  IMNMX R0, R0, R222, PT ;  /* 0x000000de00007217 */ /* 0x000fe40003800200 */
[----:B------:R-:W-:Y:S02]  /*0b10*/  SHF.R.U32.HI R144, RZ, 0x6, R2 ;  /* 0x00000006ff907819 */ /* 0x000fe40000011602 */
[----:B------:R-:W-:-:S03]  /*0b20*/  ISETP.GT.AND P0, PT, R0, R2, PT ;  /* 0x000000020000720c */ /* 0x000fc60003f04270 */
[----:B------:R-:W-:-:S10]  /*0b30*/  IMAD.MOV.U32 R4, RZ, RZ, R144 ;  /* 0x000000ffff047224 */ /* 0x000fd400078e0090 */
[----:B------:R-:W-:-:S04]  /*0b40*/  @P0 IADD3 R0, R0, 0x3f, RZ ;  /* 0x0000003f00000810 */ /* 0x000fc80007ffe0ff */
[----:B------:R-:W-:-:S04]  /*0b50*/  @P0 SHF.R.S32.HI R2, RZ, 0x1f, R0 ;  /* 0x0000001fff020819 */ /* 0x000fc80000011400 */
[----:B------:R-:W-:-:S04]  /*0b60*/  @P0 LEA.HI R0, R2, R0, RZ, 0x6 ;  /* 0x0000000002000211 */ /* 0x000fc800078f30ff */
[----:B------:R-:W-:-:S04]  /*0b70*/  @P0 SHF.R.S32.HI R4, RZ, 0x6, R0 ;  /* 0x00000006ff040819 */ /* 0x000fc80000011400 */
[----:B------:R-:W-:-:S13]  /*0b80*/  ISETP.GT.AND P0, PT, R4, R144, PT ;  /* 0x000000900400720c */ /* 0x000fda0003f04270 */
[----:B------:R-:W-:Y:S05]  /*0b90*/  @!P0 BRA `(.L_x_327) ;  /* 0x0000559000008947 */ /* 0x000fea0003800000 */
[----:B------:R-:W-:-:S04]  /*0ba0*/  ISETP.NE.U32.AND P0, PT, RZ, c[0x0][0x340], PT ;  /* 0x0000d000ff007a0c */ /* 0x000fc80003f05070 */
[----:B------:R-:W-:-:S13]  /*0bb0*/  ISETP.NE.AND.EX P2, PT, RZ, c[0x0][0x344], PT, P0 ;  /* 0x0000d100ff007a0c */ /* 0x000fda0003f45300 */
[----:B------:R-:W-:-:S05]  /*0bc0*/  @P2 IMAD.WIDE R2, R246, R14, c[0x0][0x340] ;  /* 0x0000d000f6022625 */ /* 0x000fca00078e020e */
[----:B------:R2:W3:Y:S01]  /*0bd0*/  @P2 LDG.E R22, [R2.64] ;  /* 0x0000000602162981 */ /* 0x0004e2000c1e1900 */
[----:B------:R-:W-:Y:S01]  /*0be0*/  SHF.R.S32.HI R35, RZ, 0x1f, R168 ;  /* 0x0000001fff237819 */ /* 0x000fe200000114a8 */
[----:B------:R-:W-:Y:S01]  /*0bf0*/  IMAD.MOV.U32 R27, RZ, RZ, c[0x0][0x238] ;  /* 0x00008e00ff1b7624 */ /* 0x000fe200078e00ff */
[----:B------:R-:W-:Y:S01]  /*0c00*/  IADD3 R79, R4, -0x1, RZ ;  /* 0xffffffff044f7810 */ /* 0x000fe20007ffe0ff */
[----:B------:R-:W-:Y:S01]  /*0c10*/  IMAD.MOV.U32 R156, RZ, RZ, 0x6 ;  /* 0x00000006ff9c7424 */ /* 0x000fe200078e00ff */
[----:B------:R-:W-:Y:S01]  /*0c20*/  LEA.HI R0, R35, R168, RZ, 0x3 ;  /* 0x000000a823007211 */ /* 0x000fe200078f18ff */
[----:B------:R-:W-:Y:S01]  /*0c30*/  IMAD.SHL.U32 R162, R27, 0x40, RZ ;  /* 0x000000401ba27824 */ /* 0x000fe200078e00ff */
[----:B------:R-:W-:Y:S01]  /*0c40*/  SHF.R.S32.HI R5, RZ, 0x1f, R79 ;  /* 0x0000001fff057819 */ /* 0x000fe2000001144f */
[----:B------:R-:W-:Y:S01]  /*0c50*/  IMAD.IADD R151, R11, 0x1, R8 ;  /* 0x000000010b977824 */ /* 0x000fe200078e0208 */
[----:B------:R-:W-:Y:S01]  /*0c60*/  SHF.R.S32.HI R21, RZ, 0x3, R0 ;  /* 0x00000003ff157819 */ /* 0x000fe20000011400 */
[----:B------:R-:W-:Y:S01]  /*0c70*/  IMAD R9, R37, c[0x0][0x260], RZ ;  /* 0x0000980025097a24 */ /* 0x000fe200078e02ff */
[----:B------:R-:W-:Y:S01]  /*0c80*/  SHF.L.U64.HI R158, R27, R156, c[0x0][0x23c] ;  /* 0x00008f001b9e7619 */ /* 0x000fe2000001029c */
[----:B------:R-:W-:Y:S01]  /*0c90*/  IMAD.MOV.U32 R157, RZ, RZ, 0x5 ;  /* 0x00000005ff9d7424 */ /* 0x000fe200078e00ff */
[----:B------:R-:W-:Y:S01]  /*0ca0*/  SHF.R.S32.HI R19, RZ, 0x1f, R246 ;  /* 0x0000001fff137819 */ /* 0x000fe200000114f6 */
[----:B------:R-:W-:Y:S01]  /*0cb0*/  IMAD R4, R79, -0x40, -R21 ;  /* 0xffffffc04f047824 */ /* 0x000fe200078e0a15 */
[-C--:B------:R-:W-:Y:S01]  /*0cc0*/  LEA.HI R7, R35, R168.reuse, RZ, 0x6 ;  /* 0x000000a823077211 */ /* 0x080fe200078f30ff */
[----:B------:R-:W-:Y:S01]  /*0cd0*/  IMAD R9, R36, c[0x0][0x264], R9 ;  /* 0x0000990024097a24 */ /* 0x000fe200078e0209 */
[----:B------:R-:W-:Y:S01]  /*0ce0*/  SEL R28, R19, RZ, !P3 ;  /* 0x000000ff131c7207 */ /* 0x000fe20005800000 */
[----:B------:R-:W-:Y:S01]  /*0cf0*/  IMAD.SHL.U32 R161, R27, 0x20, RZ ;  /* 0x000000201ba17824 */ /* 0x000fe200078e00ff */
[----:B------:R-:W-:Y:S01]  /*0d00*/  LEA.HI R30, R35, R168, RZ, 0x2 ;  /* 0x000000a8231e7211 */ /* 0x000fe200078f10ff */
[----:B------:R-:W-:Y:S01]  /*0d10*/  IMAD.SHL.U32 R7, R7, 0x8, RZ ;  /* 0x0000000807077824 */ /* 0x000fe200078e00ff */
[----:B------:R-:W-:Y:S01]  /*0d20*/  SEL R106, R246, RZ, !P3 ;  /* 0x000000fff66a7207 */ /* 0x000fe20005800000 */
[----:B------:R-:W-:Y:S01]  /*0d30*/  IMAD.WIDE.U32 R164, R36, c[0x0][0x210], RZ ;  /* 0x0000840024a47a25 */ /* 0x000fe200078e00ff */
[----:B------:R-:W-:Y:S01]  /*0d40*/  SHF.R.S32.HI R92, RZ, 0x2, R30 ;  /* 0x00000002ff5c7819 */ /* 0x000fe2000001141e */
[----:B------:R-:W-:Y:S01]  /*0d50*/  ULDC.U8 UR4, c[0x0][0x298] ;  /* 0x0000a60000047ab9 */ /* 0x000fe20000000000 */
[----:B--2---:R-:W-:Y:S01]  /*0d60*/  LOP3.LUT R2, R0, 0x1ffffff8, RZ, 0xc0, !PT ;  /* 0x1ffffff800027812 */ /* 0x004fe200078ec0ff */
[C---:B------:R-:W-:Y:S01]  /*0d70*/  IMAD.SHL.U32 R3, R21.reuse, 0x40, RZ ;  /* 0x0000004015037824 */ /* 0x040fe200078e00ff */
[----:B------:R-:W-:Y:S01]  /*0d80*/  IADD3 R108, P3, R21, R12, RZ ;  /* 0x0000000c156c7210 */ /* 0x000fe20007f7e0ff */
[----:B------:R-:W-:Y:S01]  /*0d90*/  IMAD R0, R158, R79, RZ ;  /* 0x0000004f9e007224 */ /* 0x000fe200078e02ff */
[----:B------:R-:W-:Y:S01]  /*0da0*/  SHF.L.U64.HI R157, R27, R157, c[0x0][0x23c] ;  /* 0x00008f001b9d7619 */ /* 0x000fe2000001029d */
[----:B------:R-:W-:Y:S01]  /*0db0*/  IMAD.IADD R2, R168, 0x1, -R2 ;  /* 0x00000001a8027824 */ /* 0x000fe200078e0a02 */
[----:B------:R-:W-:Y:S01]  /*0dc0*/  LOP3.LUT R3, R3, 0x1c0, RZ, 0xc0, !PT ;  /* 0x000001c003037812 */ /* 0x000fe200078ec0ff */
[----:B------:R-:W-:-:S02]  /*0dd0*/  IMAD R26, R5, R162, R0 ;  /* 0x000000a2051a7224 */ /* 0x000fc400078e0200 */
[----:B------:R-:W-:Y:S02]  /*0de0*/  IMAD.SHL.U32 R2, R2, 0x8, RZ ;  /* 0x0000000802027824 */ /* 0x000fe400078e00ff */
[----:B------:R-:W-:Y:S01]  /*0df0*/  IMAD.IADD R0, R4, 0x1, R222 ;  /* 0x0000000104007824 */ /* 0x000fe200078e02de */
[----:B------:R-:W-:Y:S01]  /*0e00*/  SHF.R.U32.HI R4, RZ, 0x3, R3 ;  /* 0x00000003ff047819 */ /* 0x000fe20000011603 */
[----:B------:R-:W-:Y:S01]  /*0e10*/  IMAD.WIDE.U32 R166, R36, c[0x0][0x1e8], RZ ;  /* 0x00007a0024a67a25 */ /* 0x000fe200078e00ff */
[--C-:B------:R-:W-:Y:S02]  /*0e20*/  LOP3.LUT R5, R3, 0x38, R2.reuse, 0xf8, !PT ;  /* 0x0000003803057812 */ /* 0x100fe400078ef802 */
[----:B------:R-:W-:Y:S01]  /*0e30*/  IADD3 R3, R2, 0x40, RZ ;  /* 0x0000004002037810 */ /* 0x000fe20007ffe0ff */
[----:B------:R-:W-:Y:S01]  /*0e40*/  IMAD.MOV.U32 R159, RZ, RZ, c[0x0][0x280] ;  /* 0x0000a000ff9f7624 */ /* 0x000fe200078e00ff */
[C---:B------:R-:W-:Y:S01]  /*0e50*/  ISETP.GE.AND P1, PT, R0.reuse, 0x1, PT ;  /* 0x000000010000780c */ /* 0x040fe20003f26270 */
[----:B------:R-:W-:Y:S01]  /*0e60*/  IMAD.MOV.U32 R160, RZ, RZ, c[0x0][0x290] ;  /* 0x0000a400ffa07624 */ /* 0x000fe200078e00ff */
[----:B------:R-:W-:Y:S01]  /*0e70*/  ISETP.GE.AND P6, PT, R3, c[0x0][0x1d4], PT ;  /* 0x0000750003007a0c */ /* 0x000fe20003fc6270 */
[----:B------:R-:W-:Y:S01]  /*0e80*/  IMAD.MOV.U32 R170, RZ, RZ, c[0x0][0x2b8] ;  /* 0x0000ae00ffaa7624 */ /* 0x000fe200078e00ff */
[----:B------:R-:W-:Y:S01]  /*0e90*/  ISETP.GT.AND P0, PT, R0, 0x20, PT ;  /* 0x000000200000780c */ /* 0x000fe20003f04270 */
[----:B------:R-:W-:Y:S01]  /*0ea0*/  IMAD R0, R37, c[0x0][0x240], RZ ;  /* 0x0000900025007a24 */ /* 0x000fe200078e02ff */
[----:B------:R-:W-:Y:S01]  /*0eb0*/  SHF.R.S32.HI R3, RZ, 0x1f, R2 ;  /* 0x0000001fff037819 */ /* 0x000fe20000011402 */
[----:B------:R-:W-:Y:S01]  /*0ec0*/  IMAD.MOV.U32 R163, RZ, RZ, c[0x0][0x27c] ;  /* 0x00009f00ffa37624 */ /* 0x000fe200078e00ff */
[----:B------:R-:W-:Y:S01]  /*0ed0*/  LOP3.LUT R8, R5, R4, RZ, 0x3c, !PT ;  /* 0x0000000405087212 */ /* 0x000fe200078e3cff */
[----:B------:R-:W-:Y:S01]  /*0ee0*/  IMAD R0, R36, c[0x0][0x244], R0 ;  /* 0x0000910024007a24 */ /* 0x000fe200078e0200 */
[----:B------:R-:W-:Y:S01]  /*0ef0*/  IADD3 R6, R2, 0x80, RZ ;  /* 0x0000008002067810 */ /* 0x000fe20007ffe0ff */
[----:B------:R-:W-:Y:S01]  /*0f00*/  IMAD.WIDE.U32 R4, R36, c[0x0][0x240], R2 ;  /* 0x0000900024047a25 */ /* 0x000fe200078e0002 */
[----:B------:R-:W-:-:S02]  /*0f10*/  LOP3.LUT R80, R8, 0xfffffe00, R7, 0xf8, !PT ;  /* 0xfffffe0008507812 */ /* 0x000fc400078ef807 */
[----:B------:R-:W-:Y:S01]  /*0f20*/  ISETP.GE.AND P5, PT, R6, c[0x0][0x1d4], PT ;  /* 0x0000750006007a0c */ /* 0x000fe20003fa6270 */
[----:B------:R-:W-:Y:S01]  /*0f30*/  IMAD.IADD R5, R5, 0x1, R0 ;  /* 0x0000000105057824 */ /* 0x000fe200078e0200 */
[----:B------:R-:W-:Y:S01]  /*0f40*/  ISETP.GE.AND P4, PT, R2, c[0x0][0x1d4], PT ;  /* 0x0000750002007a0c */ /* 0x000fe20003f86270 */
[----:B------:R-:W-:Y:S01]  /*0f50*/  IMAD R0, R28, c[0x0][0x248], RZ ;  /* 0x000092001c007a24 */ /* 0x000fe200078e02ff */
[-C--:B------:R-:W-:Y:S01]  /*0f60*/  SHF.L.U64.HI R155, R159, R156.reuse, c[0x0][0x284] ;  /* 0x0000a1009f9b7619 */ /* 0x080fe2000001029c */
[----:B------:R-:W-:Y:S01]  /*0f70*/  IMAD.WIDE.U32 R6, R36, c[0x0][0x260], R2 ;  /* 0x0000980024067a25 */ /* 0x000fe200078e0002 */
[----:B------:R-:W-:Y:S02]  /*0f80*/  SHF.L.U64.HI R156, R160, R156, c[0x0][0x294] ;  /* 0x0000a500a09c7619 */ /* 0x000fe4000001029c */
[----:B------:R-:W-:Y:S01]  /*0f90*/  P2R R112, PR, RZ, 0x10 ;  /* 0x00000010ff707803 */ /* 0x000fe20000000000 */
[C---:B------:R-:W-:Y:S01]  /*0fa0*/  IMAD R8, R106.reuse, c[0x0][0x24c], R0 ;  /* 0x000093006a087a24 */ /* 0x040fe200078e0200 */
[----:B------:R-:W-:Y:S01]  /*0fb0*/  SHF.R.S32.HI R0, RZ, 0x1f, R12 ;  /* 0x0000001fff007819 */ /* 0x000fe2000001140c */
[----:B------:R-:W-:Y:S01]  /*0fc0*/  IMAD.WIDE.U32 R2, R106, c[0x0][0x248], R4 ;  /* 0x000092006a027a25 */ /* 0x000fe200078e0004 */
[----:B------:R-:W-:-:S02]  /*0fd0*/  LOP3.LUT R4, R30, 0xfffffffc, RZ, 0xc0, !PT ;  /* 0xfffffffc1e047812 */ /* 0x000fc400078ec0ff */
[----:B------:R-:W-:Y:S01]  /*0fe0*/  SHF.R.S32.HI R5, RZ, 0x1f, R92 ;  /* 0x0000001fff057819 */ /* 0x000fe2000001145c */
[----:B------:R-:W-:Y:S01]  /*0ff0*/  IMAD.IADD R3, R3, 0x1, R8 ;  /* 0x0000000103037824 */ /* 0x000fe200078e0208 */
[----:B------:R-:W-:Y:S01]  /*1000*/  LEA.HI.X.SX32 R109, R21, R0, 0x1, P3 ;  /* 0x00000000156d7211 */ /* 0x000fe200018f0eff */
[----:B------:R-:W-:Y:S02]  /*1010*/  IMAD.IADD R23, R168, 0x1, -R4 ;  /* 0x00000001a8177824 */ /* 0x000fe400078e0a04 */
[----:B------:R-:W-:Y:S02]  /*1020*/  IMAD R0, R5, c[0x0][0x290], RZ ;  /* 0x0000a40005007a24 */ /* 0x000fe400078e02ff */
[C---:B------:R-:W-:Y:S02]  /*1030*/  IMAD.SHL.U32 R32, R23.reuse, 0x4, RZ ;  /* 0x0000000417207824 */ /* 0x040fe400078e00ff */
[----:B------:R-:W-:Y:S02]  /*1040*/  IMAD R18, R92, c[0x0][0x294], R0 ;  /* 0x0000a5005c127a24 */ /* 0x000fe400078e0200 */
[----:B------:R-:W-:Y:S01]  /*1050*/  IMAD.SHL.U32 R24, R23, 0x8, RZ ;  /* 0x0000000817187824 */ /* 0x000fe200078e00ff */
[----:B------:R-:W-:Y:S01]  /*1060*/  SHF.R.S32.HI R33, RZ, 0x1f, R32 ;  /* 0x0000001fff217819 */ /* 0x000fe20000011420 */
[----:B------:R-:W-:Y:S01]  /*1070*/  IMAD R0, R109, c[0x0][0x238], RZ ;  /* 0x00008e006d007a24 */ /* 0x000fe200078e02ff */
[----:B------:R-:W-:Y:S01]  /*1080*/  IADD3 R34, R32, 0x20, RZ ;  /* 0x0000002020227810 */ /* 0x000fe20007ffe0ff */
[----:B------:R-:W-:Y:S01]  /*1090*/  IMAD.WIDE.U32 R116, R108, c[0x0][0x238], R2 ;  /* 0x00008e006c747a25 */ /* 0x000fe200078e0002 */
[----:B------:R-:W-:-:S02]  /*10a0*/  SHF.R.S32.HI R25, RZ, 0x1f, R24 ;  /* 0x0000001fff197819 */ /* 0x000fc40000011418 */
[----:B------:R-:W-:Y:S01]  /*10b0*/  ISETP.GE.AND P3, PT, R24, c[0x0][0x27c], PT ;  /* 0x00009f0018007a0c */ /* 0x000fe20003f66270 */
[----:B------:R-:W-:Y:S01]  /*10c0*/  IMAD R0, R108, c[0x0][0x23c], R0 ;  /* 0x00008f006c007a24 */ /* 0x000fe200078e0200 */
[----:B------:R-:W-:Y:S01]  /*10d0*/  IADD3 R31, R32, 0x40, RZ ;  /* 0x00000040201f7810 */ /* 0x000fe20007ffe0ff */
[----:B------:R-:W-:Y:S01]  /*10e0*/  IMAD R4, R5, c[0x0][0x280], RZ ;  /* 0x0000a00005047a24 */ /* 0x000fe200078e02ff */
[----:B------:R-:W-:Y:S01]  /*10f0*/  P2R R150, PR, RZ, 0x8 ;  /* 0x00000008ff967803 */ /* 0x000fe20000000000 */
[----:B------:R-:W-:Y:S01]  /*1100*/  IMAD.IADD R115, R117, 0x1, R0 ;  /* 0x0000000175737824 */ /* 0x000fe200078e0200 */
[----:B------:R-:W-:Y:S01]  /*1110*/  SEL R0, RZ, c[0x0][0x27c], !P3 ;  /* 0x00009f00ff007a07 */ /* 0x000fe20005800000 */
[----:B------:R-:W-:Y:S01]  /*1120*/  IMAD.MOV.U32 R114, RZ, RZ, R116 ;  /* 0x000000ffff727224 */ /* 0x000fe200078e0074 */
[C---:B------:R-:W-:Y:S01]  /*1130*/  IADD3 R94, R24.reuse, 0x80, RZ ;  /* 0x00000080185e7810 */ /* 0x040fe20007ffe0ff */
[----:B------:R-:W-:Y:S01]  /*1140*/  IMAD.IADD R17, R7, 0x1, R9 ;  /* 0x0000000107117824 */ /* 0x000fe200078e0209 */
[C---:B------:R-:W-:Y:S01]  /*1150*/  IADD3 R95, R24.reuse, 0x60, RZ ;  /* 0x00000060185f7810 */ /* 0x040fe20007ffe0ff */
[----:B------:R-:W-:Y:S01]  /*1160*/  IMAD.MOV.U32 R16, RZ, RZ, R6 ;  /* 0x000000ffff107224 */ /* 0x000fe200078e0006 */
[----:B------:R-:W-:Y:S01]  /*1170*/  IADD3 R93, R24, 0xa0, RZ ;  /* 0x000000a0185d7810 */ /* 0x000fe20007ffe0ff */
[----:B------:R-:W-:-:S02]  /*1180*/  IMAD R12, R92, c[0x0][0x284], R4 ;  /* 0x0000a1005c0c7a24 */ /* 0x000fc400078e0204 */
[----:B-1----:R-:W-:-:S04]  /*1190*/  IMAD.WIDE.U32 R10, R92, c[0x0][0x280], R32 ;  /* 0x0000a0005c0a7a25 */ /* 0x002fc800078e0020 */
[----:B------:R-:W-:-:S04]  /*11a0*/  IMAD.WIDE.U32 R6, R92, c[0x0][0x280], R24 ;  /* 0x0000a0005c067a25 */ /* 0x000fc800078e0018 */
[----:B------:R-:W-:-:S04]  /*11b0*/  IMAD.WIDE.U32 R8, R92, c[0x0][0x290], R32 ;  /* 0x0000a4005c087a25 */ /* 0x000fc800078e0020 */
[----:B------:R-:W-:-:S04]  /*11c0*/  IMAD.WIDE.U32 R4, R92, c[0x0][0x290], R24 ;  /* 0x0000a4005c047a25 */ /* 0x000fc800078e0018 */
[----:B------:R-:W-:-:S04]  /*11d0*/  IMAD.WIDE.U32 R2, R79, R162, R114 ;  /* 0x000000a24f027225 */ /* 0x000fc800078e0072 */
[----:B------:R-:W-:Y:S02]  /*11e0*/  IMAD.IADD R15, R11, 0x1, R12 ;  /* 0x000000010b0f7824 */ /* 0x000fe400078e020c */
[----:B------:R-:W-:Y:S02]  /*11f0*/  IMAD.MOV.U32 R14, RZ, RZ, R10 ;  /* 0x000000ffff0e7224 */ /* 0x000fe400078e000a */
[----:B------:R-:W-:Y:S02]  /*1200*/  IMAD.IADD R11, R12, 0x1, R7 ;  /* 0x000000010c0b7824 */ /* 0x000fe400078e0207 */
[----:B------:R-:W-:Y:S02]  /*1210*/  IMAD.MOV.U32 R10, RZ, RZ, R6 ;  /* 0x000000ffff0a7224 */ /* 0x000fe400078e0006 */
[----:B------:R-:W-:Y:S02]  /*1220*/  IMAD.MOV.U32 R12, RZ, RZ, R8 ;  /* 0x000000ffff0c7224 */ /* 0x000fe400078e0008 */
[----:B------:R-:W-:-:S02]  /*1230*/  IMAD.MOV.U32 R8, RZ, RZ, R4 ;  /* 0x000000ffff087224 */ /* 0x000fc400078e0004 */
[----:B------:R-:W-:Y:S02]  /*1240*/  IMAD.IADD R3, R3, 0x1, R26 ;  /* 0x0000000103037824 */ /* 0x000fe400078e021a */
[----:B------:R-:W-:Y:S02]  /*1250*/  IMAD.IADD R13, R9, 0x1, R18 ;  /* 0x00000001090d7824 */ /* 0x000fe400078e0212 */
[----:B------:R-:W-:Y:S02]  /*1260*/  IMAD.IADD R9, R18, 0x1, R5 ;  /* 0x0000000112097824 */ /* 0x000fe400078e0205 */
[----:B------:R-:W-:Y:S02]  /*1270*/  IMAD.SHL.U32 R80, R80, 0x2, RZ ;  /* 0x0000000250507824 */ /* 0x000fe400078e00ff */
[----:B------:R-:W-:Y:S02]  /*1280*/  IMAD.IADD R27, R32, 0x1, R34 ;  /* 0x00000001201b7824 */ /* 0x000fe400078e0222 */
[----:B------:R-:W-:-:S02]  /*1290*/  IMAD.IADD R0, R24, 0x1, R0 ;  /* 0x0000000118007824 */ /* 0x000fc400078e0200 */
[----:B------:R-:W-:Y:S02]  /*12a0*/  IMAD.IADD R26, R32, 0x1, R31 ;  /* 0x00000001201a7824 */ /* 0x000fe400078e021f */
[----:B------:R-:W-:-:S03]  /*12b0*/  IMAD.WIDE.U32 R122, R20, c[0x0][0x280], R10 ;  /* 0x0000a000147a7a25 */ /* 0x000fc600078e000a */
[----:B------:R-:W-:Y:S01]  /*12c0*/  ISETP.GE.AND P3, PT, R26, c[0x0][0x27c], PT ;  /* 0x00009f001a007a0c */ /* 0x000fe20003f66270 */
[----:B------:R-:W-:-:S03]  /*12d0*/  IMAD.WIDE.U32 R120, R20, c[0x0][0x290], R8 ;  /* 0x0000a40014787a25 */ /* 0x000fc600078e0008 */
[----:B------:R-:W-:Y:S01]  /*12e0*/  P2R R148, PR, RZ, 0x8 ;  /* 0x00000008ff947803 */ /* 0x000fe20000000000 */
[----:B------:R-:W-:-:S04]  /*12f0*/  IMAD.WIDE.U32 R126, R20, c[0x0][0x280], R14 ;  /* 0x0000a000147e7a25 */ /* 0x000fc800078e000e */
[----:B------:R-:W-:-:S04]  /*1300*/  IMAD.WIDE.U32 R124, R20, c[0x0][0x290], R12 ;  /* 0x0000a400147c7a25 */ /* 0x000fc800078e000c */
[----:B------:R-:W-:Y:S02]  /*1310*/  IMAD.MOV.U32 R154, RZ, RZ, c[0x0][0x27c] ;  /* 0x00009f00ff9a7624 */ /* 0x000fe400078e00ff */
[----:B------:R-:W-:Y:S02]  /*1320*/  IMAD.SHL.U32 R159, R159, 0x40, RZ ;  /* 0x000000409f9f7824 */ /* 0x000fe400078e00ff */
[----:B------:R-:W-:Y:S02]  /*1330*/  IMAD.SHL.U32 R160, R160, 0x40, RZ ;  /* 0x00000040a0a07824 */ /* 0x000fe400078e00ff */
[----:B------:R-:W-:Y:S02]  /*1340*/  IMAD.SHL.U32 R154, R154, 0x2, RZ ;  /* 0x000000029a9a7824 */ /* 0x000fe400078e00ff */
[----:B------:R-:W-:Y:S02]  /*1350*/  IMAD.IADD R145, R222, 0x1, -R21 ;  /* 0x00000001de917824 */ /* 0x000fe400078e0a15 */
[----:B------:R-:W-:Y:S01]  /*1360*/  IMAD R111, R23, 0x40, R92 ;  /* 0x00000040176f7824 */ /* 0x000fe200078e025c */
[--C-:B---3--:R-:W-:Y:S01]  /*1370*/  @P2 SHF.R.S32.HI R7, RZ, 0x1f, R22.reuse ;  /* 0x0000001fff072819 */ /* 0x108fe20000011416 */
[----:B------:R-:W-:-:S02]  /*1380*/  @P2 IMAD.MOV.U32 R6, RZ, RZ, R22 ;  /* 0x000000ffff062224 */ /* 0x000fc400078e0016 */
[----:B------:R-:W-:Y:S02]  /*1390*/  @!P2 IMAD.MOV.U32 R6, RZ, RZ, R246 ;  /* 0x000000ffff06a224 */ /* 0x000fe400078e00f6 */
[----:B------:R-:W-:Y:S01]  /*13a0*/  @!P2 IMAD.MOV.U32 R7, RZ, RZ, R19 ;  /* 0x000000ffff07a224 */ /* 0x000fe200078e0013 */
[----:B------:R-:W-:Y:S01]  /*13b0*/  @P1 LEA R4, P2, R2, c[0x0][0x220], 0x1 ;  /* 0x0000880002041a11 */ /* 0x000fe200078408ff */
[----:B------:R-:W-:Y:S01]  /*13c0*/  IMAD.WIDE.U32 R118, R6, c[0x0][0x2b0], RZ ;  /* 0x0000ac0006767a25 */ /* 0x000fe200078e00ff */
[----:B------:R-:W-:Y:S02]  /*13d0*/  SHF.R.S32.HI R19, RZ, 0x1f, R30 ;  /* 0x0000001fff137819 */ /* 0x000fe4000001141e */
[----:B------:R-:W-:Y:S02]  /*13e0*/  @P1 LEA.HI.X R5, R2, c[0x0][0x224], R3, 0x1, P2 ;  /* 0x0000890002051a11 */ /* 0x000fe400010f0c03 */
[----:B------:R-:W-:-:S03]  /*13f0*/  @P0 IADD3 R18, P2, R161, R2, RZ ;  /* 0x00000002a1120210 */ /* 0x000fc60007f5e0ff */
[----:B------:R-:W-:Y:S01]  /*1400*/  @!PT LDS RZ, [RZ] ;  /* 0x00000000fffff984 */ /* 0x000fe20000000800 */
[----:B------:R-:W-:Y:S01]  /*1410*/  @!PT LDS RZ, [RZ] ;  /* 0x00000000fffff984 */ /* 0x000fe20000000800 */
[----:B------:R-:W-:Y:S01]  /*1420*/  @!PT LDS RZ, [RZ] ;  /* 0x00000000fffff984 */ /* 0x000fe20000000800 */
[----:B------:R1:W-:Y:S02]  /*1430*/  @P1 LDGSTS.E.BYPASS.LTC128B.128 [R80+0x6100], [R4.64], !P4 ;  /* 0x0610000004501fae */ /* 0x0003e4000e101d46 */
[----:B------:R-:W-:Y:S01]  /*1440*/  @P0 IMAD.X R3, R157, 0x1, R3, P2 ;  /* 0x000000019d030824 */ /* 0x000fe200010e0603 */
[----:B------:R-:W-:Y:S01]  /*1450*/  ISETP.GE.AND P2, PT, R27, c[0x0][0x27c], PT ;  /* 0x00009f001b007a0c */ /* 0x000fe20003f46270 */
[----:B------:R1:W-:Y:S03]  /*1460*/  @P1 LDGSTS.E.BYPASS.LTC128B.128 [R80+0x8100], [R4.64+0x80], !P6 ;  /* 0x0810008004501fae */ /* 0x0003e6000f101d46 */
[----:B------:R-:W-:Y:S01]  /*1470*/  P2R R149, PR, RZ, 0x4 ;  /* 0x00000004ff957803 */ /* 0x000fe20000000000 */
[----:B------:R1:W-:Y:S01]  /*1480*/  @P1 LDGSTS.E.BYPASS.LTC128B.128 [R80+0xa100], [R4.64+0x100], !P5 ;  /* 0x0a10010004501fae */ /* 0x0003e2000e901d46 */
[----:B------:R-:W-:-:S04]  /*1490*/  @P0 LEA R2, P1, R18, c[0x0][0x220], 0x1 ;  /* 0x0000880012020a11 */ /* 0x000fc800078208ff */
[----:B------:R-:W-:Y:S02]  /*14a0*/  @P0 LEA.HI.X R3, R18, c[0x0][0x224], R3, 0x1, P1 ;  /* 0x0000890012030a11 */ /* 0x000fe400008f0c03 */
[----:B------:R-:W-:Y:S02]  /*14b0*/  SEL R18, RZ, c[0x0][0x27c], !P2 ;  /* 0x00009f00ff127a07 */ /* 0x000fe40005000000 */
[----:B------:R-:W-:Y:S01]  /*14c0*/  ISETP.NE.AND P1, PT, R170, 0x1, PT ;  /* 0x00000001aa00780c */ /* 0x000fe20003f25270 */
[----:B------:R2:W-:Y:S04]  /*14d0*/  @P0 LDGSTS.E.BYPASS.LTC128B.128 [R80+0x7100], [R2.64], !P4 ;  /* 0x0710000002500fae */ /* 0x0005e8000e101d46 */
[----:B------:R2:W-:Y:S04]  /*14e0*/  @P0 LDGSTS.E.BYPASS.LTC128B.128 [R80+0x9100], [R2.64+0x80], !P6 ;  /* 0x0910008002500fae */ /* 0x0005e8000f101d46 */
[----:B------:R2:W-:Y:S04]  /*14f0*/  @P0 LDGSTS.E.BYPASS.LTC128B.128 [R80+0xb100], [R2.64+0x100], !P5 ;  /* 0x0b10010002500fae */ /* 0x0005e8000e901d46 */
[----:B------:R-:W0:Y:S01]  /*1500*/  LDGDEPBAR ;  /* 0x00000000000079af */ /* 0x000e220000000000 */
[----:B-1----:R-:W-:-:S02]  /*1510*/  SHF.R.S32.HI R4, RZ, 0x1f, R0 ;  /* 0x0000001fff047819 */ /* 0x002fc40000011400 */
[----:B------:R-:W-:Y:S02]  /*1520*/  SEL R5, RZ, c[0x0][0x27c], !P3 ;  /* 0x00009f00ff057a07 */ /* 0x000fe40005800000 */
[CC--:B------:R-:W-:Y:S02]  /*1530*/  LEA.HI R22, R4.reuse, R0.reuse, RZ, 0x3 ;  /* 0x0000000004167211 */ /* 0x0c0fe400078f18ff */
[----:B------:R-:W-:Y:S01]  /*1540*/  LEA.HI R29, R4, R0, RZ, 0x6 ;  /* 0x00000000041d7211 */ /* 0x000fe200078f30ff */
[----:B------:R-:W-:Y:S01]  /*1550*/  IMAD.IADD R4, R27, 0x1, R18 ;  /* 0x000000011b047824 */ /* 0x000fe200078e0212 */
[----:B------:R-:W-:Y:S01]  /*1560*/  SHF.R.S32.HI R143, RZ, 0x3, R22 ;  /* 0x00000003ff8f7819 */ /* 0x000fe20000011416 */
[----:B------:R-:W-:-:S03]  /*1570*/  IMAD R0, R28, c[0x0][0x268], RZ ;  /* 0x00009a001c007a24 */ /* 0x000fc600078e02ff */
[----:B------:R-:W-:Y:S01]  /*1580*/  SHF.R.S32.HI R18, RZ, 0x1f, R4 ;  /* 0x0000001fff127819 */ /* 0x000fe20000011404 */
[C---:B------:R-:W-:Y:S02]  /*1590*/  IMAD R110, R106.reuse, c[0x0][0x26c], R0 ;  /* 0x00009b006a6e7a24 */ /* 0x040fe400078e0200 */
[----:B------:R-:W-:Y:S01]  /*15a0*/  IMAD.WIDE.U32 R106, R106, c[0x0][0x268], R16 ;  /* 0x00009a006a6a7a25 */ /* 0x000fe200078e0010 */
[----:B------:R-:W-:Y:S02]  /*15b0*/  LEA.HI R16, R19, R92, RZ, 0x3 ;  /* 0x0000005c13107211 */ /* 0x000fe400078f18ff */
[-C--:B------:R-:W-:Y:S01]  /*15c0*/  LEA.HI R17, R18, R4.reuse, RZ, 0x3 ;  /* 0x0000000412117211 */ /* 0x080fe200078f18ff */
[----:B------:R-:W-:Y:S01]  /*15d0*/  IMAD.IADD R0, R26, 0x1, R5 ;  /* 0x000000011a007824 */ /* 0x000fe200078e0205 */
[----:B------:R-:W-:Y:S01]  /*15e0*/  LEA.HI R18, R18, R4, RZ, 0x6 ;  /* 0x0000000412127211 */ /* 0x000fe200078f30ff */
[----:B------:R-:W-:Y:S01]  /*15f0*/  IMAD.IADD R110, R107, 0x1, R110 ;  /* 0x000000016b6e7824 */ /* 0x000fe200078e026e */
[----:B------:R-:W-:-:S02]  /*1600*/  LOP3.LUT R4, R16, 0xfffffff8, RZ, 0xc0, !PT ;  /* 0xfffffff810047812 */ /* 0x000fc400078ec0ff */
[----:B------:R-:W-:Y:S02]  /*1610*/  SHF.R.S32.HI R5, RZ, 0x1f, R0 ;  /* 0x0000001fff057819 */ /* 0x000fe40000011400 */
[----:B--2---:R-:W-:Y:S01]  /*1620*/  LEA.HI R2, R35, R168, RZ, 0x5 ;  /* 0x000000a823027211 */ /* 0x004fe200078f28ff */
[----:B------:R-:W-:Y:S01]  /*1630*/  IMAD.IADD R4, R92, 0x1, -R4 ;  /* 0x000000015c047824 */ /* 0x000fe200078e0a04 */
[CC--:B------:R-:W-:Y:S02]  /*1640*/  LEA.HI R16, R5.reuse, R0.reuse, RZ, 0x3 ;  /* 0x0000000005107211 */ /* 0x0c0fe400078f18ff */
[----:B------:R-:W-:Y:S01]  /*1650*/  LEA.HI R5, R5, R0, RZ, 0x6 ;  /* 0x0000000005057211 */ /* 0x000fe200078f30ff */
[----:B------:R-:W-:Y:S01]  /*1660*/  IMAD.SHL.U32 R2, R2, 0x10, RZ ;  /* 0x0000001002027824 */ /* 0x000fe200078e00ff */
[----:B------:R-:W-:Y:S01]  /*1670*/  SHF.R.S32.HI R0, RZ, 0x1f, R20 ;  /* 0x0000001fff007819 */ /* 0x000fe20000011414 */
[----:B------:R-:W-:Y:S01]  /*1680*/  BAR.SYNC.DEFER_BLOCKING 0x0 ;  /* 0x0000000000007b1d */ /* 0x000fe20000010000 */
[C---:B------:R-:W-:Y:S01]  /*1690*/  LOP3.LUT P0, RZ, R4.reuse, 0x4, RZ, 0xc0, !PT ;  /* 0x0000000404ff7812 */ /* 0x040fe2000780c0ff */
[----:B------:R-:W-:Y:S01]  /*16a0*/  IMAD.SHL.U32 R4, R4, 0x40, RZ ;  /* 0x0000004004047824 */ /* 0x000fe200078e00ff */
[----:B------:R-:W-:Y:S01]  /*16b0*/  LOP3.LUT R100, R2, 0xfffffe00, RZ, 0xc0, !PT ;  /* 0xfffffe0002647812 */ /* 0x000fe200078ec0ff */
[----:B------:R-:W-:Y:S01]  /*16c0*/  IMAD R3, R0, c[0x0][0x280], RZ ;  /* 0x0000a00000037a24 */ /* 0x000fe200078e02ff */
[----:B------:R-:W-:Y:S01]  /*16d0*/  IADD3 R35, R32, 0x50, RZ ;  /* 0x0000005020237810 */ /* 0x000fe20007ffe0ff */
[----:B------:R-:W-:Y:S01]  /*16e0*/  IMAD R0, R0, c[0x0][0x290], RZ ;  /* 0x0000a40000007a24 */ /* 0x000fe200078e02ff */
[----:B------:R-:W-:Y:S01]  /*16f0*/  LOP3.LUT R98, R4, 0x1c0, RZ, 0xc0, !PT ;  /* 0x000001c004627812 */ /* 0x000fe200078ec0ff */
[C---:B------:R-:W-:Y:S01]  /*1700*/  IMAD R28, R20.reuse, c[0x0][0x284], R3 ;  /* 0x0000a100141c7a24 */ /* 0x040fe200078e0203 */
[--C-:B------:R-:W-:Y:S01]  /*1710*/  SHF.R.S32.HI R136, RZ, 0x3, R17.reuse ;  /* 0x00000003ff887819 */ /* 0x100fe20000011411 */
[----:B------:R-:W-:Y:S01]  /*1720*/  IMAD R19, R20, c[0x0][0x294], R0 ;  /* 0x0000a50014137a24 */ /* 0x000fe200078e0200 */
[----:B------:R-:W-:Y:S01]  /*1730*/  SHF.R.U32.HI R99, RZ, 0x3, R98 ;  /* 0x00000003ff637819 */ /* 0x000fe20000011662 */
[----:B------:R-:W-:Y:S01]  /*1740*/  IMAD.SHL.U32 R0, R29, 0x40, RZ ;  /* 0x000000401d007824 */ /* 0x000fe200078e00ff */
[C---:B------:R-:W-:Y:S01]  /*1750*/  LOP3.LUT R2, R98.reuse, 0x38, R22, 0xf8, !PT ;  /* 0x0000003862027812 */ /* 0x040fe200078ef816 */
[----:B------:R-:W-:Y:S01]  /*1760*/  IMAD.IADD R141, R127, 0x1, R28 ;  /* 0x000000017f8d7824 */ /* 0x000fe200078e021c */
[----:B------:R-:W-:Y:S01]  /*1770*/  LOP3.LUT R3, R98, 0x38, R17, 0xf8, !PT ;  /* 0x0000003862037812 */ /* 0x000fe200078ef811 */
[----:B------:R-:W-:Y:S01]  /*1780*/  IMAD.IADD R139, R28, 0x1, R123 ;  /* 0x000000011c8b7824 */ /* 0x000fe200078e027b */
[-C--:B------:R-:W-:Y:S01]  /*1790*/  LOP3.LUT R10, R2, R99.reuse, RZ, 0x3c, !PT ;  /* 0x00000063020a7212 */ /* 0x080fe200078e3cff */
[----:B------:R-:W-:Y:S01]  /*17a0*/  IMAD.SHL.U32 R2, R18, 0x40, RZ ;  /* 0x0000004012027824 */ /* 0x000fe200078e00ff */
[----:B------:R-:W-:Y:S01]  /*17b0*/  LOP3.LUT R11, R0, 0x7ffff000, RZ, 0xc0, !PT ;  /* 0x7ffff000000b7812 */ /* 0x000fe200078ec0ff */
[----:B------:R-:W-:Y:S01]  /*17c0*/  IMAD.SHL.U32 R0, R5, 0x40, RZ ;  /* 0x0000004005007824 */ /* 0x000fe200078e00ff */
[----:B------:R-:W-:Y:S01]  /*17d0*/  LOP3.LUT R4, R98, 0x38, R16, 0xf8, !PT ;  /* 0x0000003862047812 */ /* 0x000fe200078ef810 */
[----:B------:R-:W-:Y:S01]  /*17e0*/  IMAD.IADD R140, R125, 0x1, R19 ;  /* 0x000000017d8c7824 */ /* 0x000fe200078e0213 */
[----:B------:R-:W-:Y:S01]  /*17f0*/  LOP3.LUT R5, R2, 0x7ffff000, RZ, 0xc0, !PT ;  /* 0x7ffff00002057812 */ /* 0x000fe200078ec0ff */
[----:B------:R-:W-:Y:S01]  /*1800*/  IMAD.IADD R138, R19, 0x1, R121 ;  /* 0x00000001138a7824 */ /* 0x000fe200078e0279 */
[----:B------:R-:W-:-:S02]  /*1810*/  LOP3.LUT R3, R3, R99, RZ, 0x3c, !PT ;  /* 0x0000006303037212 */ /* 0x000fc400078e3cff */
[----:B------:R-:W-:Y:S02]  /*1820*/  LOP3.LUT R2, R0, 0x7ffff000, RZ, 0xc0, !PT ;  /* 0x7ffff00000027812 */ /* 0x000fe400078ec0ff */
[----:B------:R-:W-:Y:S02]  /*1830*/  LOP3.LUT R0, R4, R99, RZ, 0x3c, !PT ;  /* 0x0000006304007212 */ /* 0x000fe400078e3cff */
[--C-:B------:R-:W-:Y:S02]  /*1840*/  IADD3 R8, R3, R5, R100.reuse ;  /* 0x0000000503087210 */ /* 0x100fe40007ffe064 */
[--C-:B------:R-:W-:Y:S01]  /*1850*/  IADD3 R5, R0, R2, R100.reuse ;  /* 0x0000000200057210 */ /* 0x100fe20007ffe064 */
[C---:B------:R-:W-:Y:S01]  /*1860*/  IMAD R0, R37.reuse, c[0x0][0x210], RZ ;  /* 0x0000840025007a24 */ /* 0x040fe200078e02ff */
[----:B------:R-:W-:Y:S01]  /*1870*/  SHF.R.S32.HI R3, RZ, 0x1f, R93 ;  /* 0x0000001fff037819 */ /* 0x000fe2000001145d */
[----:B------:R-:W-:Y:S01]  /*1880*/  IMAD R2, R37, c[0x0][0x1e8], RZ ;  /* 0x00007a0025027a24 */ /* 0x000fe200078e02ff */
[----:B------:R-:W-:Y:S01]  /*1890*/  IADD3 R10, R10, R11, R100 ;  /* 0x0000000b0a0a7210 */ /* 0x000fe20007ffe064 */
[C---:B------:R-:W-:Y:S01]  /*18a0*/  IMAD R0, R36.reuse, c[0x0][0x214], R0 ;  /* 0x0000850024007a24 */ /* 0x040fe200078e0200 */
[----:B------:R-:W-:Y:S01]  /*18b0*/  LEA.HI R88, R3, R93, RZ, 0x3 ;  /* 0x0000005d03587211 */ /* 0x000fe200078f18ff */
[----:B------:R-:W-:Y:S01]  /*18c0*/  IMAD R2, R36, c[0x0][0x1ec], R2 ;  /* 0x00007b0024027a24 */ /* 0x000fe200078e0202 */
[----:B------:R-:W-:Y:S01]  /*18d0*/  SHF.R.S32.HI R3, RZ, 0x1f, R27 ;  /* 0x0000001fff037819 */ /* 0x000fe2000001141b */
[----:B------:R-:W-:Y:S01]  /*18e0*/  IMAD.IADD R146, R165, 0x1, R0 ;  /* 0x00000001a5927824 */ /* 0x000fe200078e0200 */
[----:B------:R-:W-:Y:S01]  /*18f0*/  SHF.R.S32.HI R0, RZ, 0x1f, R94 ;  /* 0x0000001fff007819 */ /* 0x000fe2000001145e */
[----:B------:R-:W-:Y:S01]  /*1900*/  IMAD.IADD R147, R167, 0x1, R2 ;  /* 0x00000001a7937824 */ /* 0x000fe200078e0202 */
[----:B------:R-:W-:Y:S01]  /*1910*/  SHF.R.S32.HI R2, RZ, 0x1f, R95 ;  /* 0x0000001fff027819 */ /* 0x000fe2000001145f */
[----:B------:R-:W-:Y:S01]  /*1920*/  IMAD.SHL.U32 R133, R10, 0x2, RZ ;  /* 0x000000020a857824 */ /* 0x000fe200078e00ff */
[----:B------:R-:W-:Y:S01]  /*1930*/  LEA.HI R89, R0, R94, RZ, 0x3 ;  /* 0x0000005e00597211 */ /* 0x000fe200078f18ff */
[----:B------:R-:W-:Y:S01]  /*1940*/  IMAD R0, R7, c[0x0][0x2b0], RZ ;  /* 0x0000ac0007007a24 */ /* 0x000fe200078e02ff */
[----:B------:R-:W-:Y:S01]  /*1950*/  LEA.HI R90, R2, R95, RZ, 0x3 ;  /* 0x0000005f025a7211 */ /* 0x000fe200078f18ff */
[----:B------:R-:W-:Y:S01]  /*1960*/  IMAD.SHL.U32 R128, R8, 0x2, RZ ;  /* 0x0000000208807824 */ /* 0x000fe200078e00ff */
[----:B------:R-:W-:Y:S01]  /*1970*/  SHF.R.S32.HI R2, RZ, 0x1f, R26 ;  /* 0x0000001fff027819 */ /* 0x000fe2000001141a */
[----:B------:R-:W-:Y:S01]  /*1980*/  IMAD R4, R6, c[0x0][0x2b4], R0 ;  /* 0x0000ad0006047a24 */ /* 0x000fe200078e0200 */
[----:B------:R-:W-:Y:S01]  /*1990*/  LOP3.LUT R0, R98, 0x18, R24, 0xf8, !PT ;  /* 0x0000001862007812 */ /* 0x000fe200078ef818 */
[----:B------:R-:W-:Y:S01]  /*19a0*/  IMAD.SHL.U32 R113, R5, 0x2, RZ ;  /* 0x0000000205717824 */ /* 0x000fe200078e00ff */
[----:B------:R-:W-:Y:S01]  /*19b0*/  LEA.HI R2, R2, R26, RZ, 0x3 ;  /* 0x0000001a02027211 */ /* 0x000fe200078f18ff */
[----:B------:R-:W-:Y:S01]  /*19c0*/  IMAD.IADD R142, R119, 0x1, R4 ;  /* 0x00000001778e7824 */ /* 0x000fe200078e0204 */
[----:B------:R-:W-:-:S02]  /*19d0*/  LOP3.LUT R81, R0, R99, RZ, 0x3c, !PT ;  /* 0x0000006300517212 */ /* 0x000fc400078e3cff */
[----:B------:R-:W-:Y:S02]  /*19e0*/  LOP3.LUT R0, R22, 0xfffffff8, RZ, 0xc0, !PT ;  /* 0xfffffff816007812 */ /* 0x000fe400078ec0ff */
[----:B------:R-:W-:Y:S01]  /*19f0*/  LOP3.LUT R86, R2, 0xfffffff8, RZ, 0xc0, !PT ;  /* 0xfffffff802567812 */ /* 0x000fe200078ec0ff */
[----:B------:R-:W-:Y:S01]  /*1a00*/  IMAD.IADD R81, R100, 0x1, R81 ;  /* 0x0000000164517824 */ /* 0x000fe200078e0251 */
[----:B------:R-:W-:Y:S01]  /*1a10*/  SHF.R.S32.HI R2, RZ, 0x1f, R0 ;  /* 0x0000001fff027819 */ /* 0x000fe20000011400 */
[C---:B------:R-:W-:Y:S01]  /*1a20*/  IMAD.SHL.U32 R135, R0.reuse, 0x2, RZ ;  /* 0x0000000200877824 */ /* 0x040fe200078e00ff */
[----:B------:R-:W-:Y:S02]  /*1a30*/  LEA.HI R3, R3, R27, RZ, 0x3 ;  /* 0x0000001b03037211 */ /* 0x000fe400078f18ff */
[----:B------:R-:W-:Y:S02]  /*1a40*/  SHF.L.U64.HI R137, R0, 0x1, R2 ;  /* 0x0000000100897819 */ /* 0x000fe40000010202 */
[----:B------:R-:W-:-:S02]  /*1a50*/  LOP3.LUT R2, R17, 0xfffffff8, RZ, 0xc0, !PT ;  /* 0xfffffff811027812 */ /* 0x000fc400078ec0ff */
[----:B------:R-:W-:Y:S02]  /*1a60*/  LOP3.LUT R0, R16, 0xfffffff8, RZ, 0xc0, !PT ;  /* 0xfffffff810007812 */ /* 0x000fe400078ec0ff */
[----:B------:R-:W-:Y:S01]  /*1a70*/  LEA R81, R81, 0x100, 0x1 ;  /* 0x0000010051517811 */ /* 0x000fe200078e08ff */
[----:B------:R-:W-:Y:S01]  /*1a80*/  IMAD.SHL.U32 R131, R2, 0x2, RZ ;  /* 0x0000000202837824 */ /* 0x000fe200078e00ff */
[----:B------:R-:W-:Y:S01]  /*1a90*/  LOP3.LUT R87, R3, 0xfffffff8, RZ, 0xc0, !PT ;  /* 0xfffffff803577812 */ /* 0x000fe200078ec0ff */
[----:B------:R-:W-:Y:S01]  /*1aa0*/  IMAD.SHL.U32 R129, R0, 0x2, RZ ;  /* 0x0000000200817824 */ /* 0x000fe200078e00ff */
[----:B------:R-:W-:Y:S02]  /*1ab0*/  LOP3.LUT R90, R90, 0xfffffff8, RZ, 0xc0, !PT ;  /* 0xfffffff85a5a7812 */ /* 0x000fe400078ec0ff */
[----:B------:R-:W-:Y:S02]  /*1ac0*/  LOP3.LUT R89, R89, 0xfffffff8, RZ, 0xc0, !PT ;  /* 0xfffffff859597812 */ /* 0x000fe400078ec0ff */
[----:B------:R-:W-:-:S02]  /*1ad0*/  LOP3.LUT R88, R88, 0xfffffff8, RZ, 0xc0, !PT ;  /* 0xfffffff858587812 */ /* 0x000fc400078ec0ff */
[----:B------:R-:W-:Y:S02]  /*1ae0*/  SHF.R.S32.HI R4, RZ, 0x1f, R2 ;  /* 0x0000001fff047819 */ /* 0x000fe40000011402 */
[----:B------:R-:W-:Y:S02]  /*1af0*/  SHF.R.S32.HI R3, RZ, 0x1f, R0 ;  /* 0x0000001fff037819 */ /* 0x000fe40000011400 */
[C---:B------:R-:W-:Y:S02]  /*1b00*/  IADD3 R82, R81.reuse, 0x40, RZ ;  /* 0x0000004051527810 */ /* 0x040fe40007ffe0ff */
[----:B------:R-:W-:Y:S02]  /*1b10*/  @P0 IADD3 R82, R81, -0x40, RZ ;  /* 0xffffffc051520810 */ /* 0x000fe40007ffe0ff */
[C---:B------:R-:W-:Y:S02]  /*1b20*/  IADD3 R37, R32.reuse, 0x10, RZ ;  /* 0x0000001020257810 */ /* 0x040fe40007ffe0ff */
[----:B------:R-:W-:-:S02]  /*1b30*/  IADD3 R36, R32, 0x30, RZ ;  /* 0x0000003020247810 */ /* 0x000fc40007ffe0ff */
[----:B------:R-:W-:Y:S02]  /*1b40*/  SHF.R.S32.HI R105, RZ, 0x1f, R90 ;  /* 0x0000001fff697819 */ /* 0x000fe4000001145a */
[----:B------:R-:W-:Y:S02]  /*1b50*/  SHF.R.S32.HI R104, RZ, 0x1f, R89 ;  /* 0x0000001fff687819 */ /* 0x000fe40000011459 */
[----:B------:R-:W-:Y:S02]  /*1b60*/  SHF.R.S32.HI R103, RZ, 0x1f, R88 ;  /* 0x0000001fff677819 */ /* 0x000fe40000011458 */
[----:B------:R-:W-:Y:S02]  /*1b70*/  SHF.R.S32.HI R102, RZ, 0x1f, R87 ;  /* 0x0000001fff667819 */ /* 0x000fe40000011457 */
[----:B------:R-:W-:Y:S02]  /*1b80*/  SHF.R.S32.HI R101, RZ, 0x1f, R86 ;  /* 0x0000001fff657819 */ /* 0x000fe40000011456 */
[----:B------:R-:W-:-:S02]  /*1b90*/  SHF.R.S32.HI R134, RZ, 0x3, R16 ;  /* 0x00000003ff867819 */ /* 0x000fc40000011410 */
[----:B------:R-:W-:Y:S02]  /*1ba0*/  SHF.L.U64.HI R132, R2, 0x1, R4 ;  /* 0x0000000102847819 */ /* 0x000fe40000010204 */
[----:B------:R-:W-:Y:S02]  /*1bb0*/  SHF.L.U64.HI R130, R0, 0x1, R3 ;  /* 0x0000000100827819 */ /* 0x000fe40000010203 */
[----:B------:R-:W-:Y:S02]  /*1bc0*/  ISETP.GE.AND P0, PT, R163, 0x1, PT ;  /* 0x00000001a300780c */ /* 0x000fe40003f06270 */
.L_x_352:
[----:B------:R-:W-:Y:S01]  /*1bd0*/  IMAD.SHL.U32 R91, R79, 0x40, RZ ;  /* 0x000000404f5b7824 */ /* 0x000fe200078e00ff */
[----:B------:R-:W-:Y:S04]  /*1be0*/  DEPBAR.LE SB0, 0x0 ;  /* 0x000080000000791a */ /* 0x000fe80000000000 */
[----:B------:R-:W-:Y:S01]  /*1bf0*/  IMAD.IADD R0, R111, 0x1, R91 ;  /* 0x000000016f007824 */ /* 0x000fe200078e025b */
[----:B------:R-:W-:Y:S01]  /*1c00*/  ISETP.NE.AND P1, PT, R170, 0x1, PT ;  /* 0x00000001aa00780c */ /* 0x000fe20003f25270 */
[----:B------:R-:W-:Y:S01]  /*1c10*/  IMAD.MOV.U32 R83, RZ, RZ, RZ ;  /* 0x000000ffff537224 */ /* 0x000fe200078e00ff */
[----:B------:R-:W-:Y:S01]  /*1c20*/  ISETP.GE.AND P2, PT, R163, 0x1, PT ;  /* 0x00000001a300780c */ /* 0x000fe20003f46270 */
[----:B-1----:R-:W-:Y:S01]  /*1c30*/  IMAD.IADD R2, R151, 0x1, R0 ;  /* 0x0000000197027824 */ /* 0x002fe200078e0200 */
        /* <DEDUP_REMOVED lines=9> */
[C---:B------:R-:W-:Y:S03]  /*1cd0*/  @!P0 LEA R4, P1, R3.reuse, c[0x0][0x2a0], 0x2 ;  /* 0x0000a80003048a11 */ /* 0x040fe600078210ff */
[----:B------:R-:W-:Y:S01]  /*1ce0*/  IMAD R84, R0, c[0x0][0x2b8], R2 ;  /* 0x0000ae0000547a24 */ /* 0x000fe200078e0202 */
[----:B------:R-:W-:Y:S03]  /*1cf0*/  @!P0 LEA.HI.X R5, R3, c[0x0][0x2a4], R5, 0x2, P1 ;  /* 0x0000a90003058a11 */ /* 0x000fe600008f1405 */
[----:B------:R-:W-:Y:S01]  /*1d00*/  IMAD.WIDE.U32 R2, R84, c[0x0][0x1e0], RZ ;  /* 0x0000780054027a25 */ /* 0x000fe200078e00ff */
[----:B------:R-:W-:Y:S01]  /*1d10*/  SHF.R.S32.HI R96, RZ, 0x1f, R84 ;  /* 0x0000001fff607819 */ /* 0x000fe20000011454 */
[----:B------:R-:W2:Y:S04]  /*1d20*/  @!P0 LDG.E R83, [R4.64] ;  /* 0x0000000604538981 */ /* 0x000ea8000c1e1900 */
        /* <DEDUP_REMOVED lines=12> */
[----:B----4-:R-:W-:-:S05]  /*1df0*/  @!P2 BRA `(.L_x_329) ;  /* 0x000039700000a947 */ /* 0x010fca0003800000 */
[-C--:B------:R-:W-:Y:S01]  /*1e00*/  IMAD R3, R155, R79.reuse, RZ ;  /* 0x0000004f9b037224 */ /* 0x080fe200078e02ff */
[----:B------:R-:W-:Y:S01]  /*1e10*/  ISETP.NE.AND P0, PT, RZ, UR4, PT ;  /* 0x00000004ff007c0c */ /* 0x000fe2000bf05270 */
[-C--:B------:R-:W-:Y:S01]  /*1e20*/  IMAD R2, R156, R79.reuse, RZ ;  /* 0x0000004f9c027224 */ /* 0x080fe200078e02ff */
[----:B------:R-:W-:Y:S01]  /*1e30*/  SHF.R.S32.HI R0, RZ, 0x1f, R79 ;  /* 0x0000001fff007819 */ /* 0x000fe2000001144f */
[----:B------:R-:W-:Y:S01]  /*1e40*/  IMAD.WIDE.U32 R8, R159, R79, RZ ;  /* 0x0000004f9f087225 */ /* 0x000fe200078e00ff */
[----:B------:R-:W-:Y:S03]  /*1e50*/  IADD3 R4, -R91, R222, RZ ;  /* 0x000000de5b047210 */ /* 0x000fe60007ffe1ff */
[----:B------:R-:W-:Y:S01]  /*1e60*/  IMAD R3, R0, R159, R3 ;  /* 0x0000009f00037224 */ /* 0x000fe200078e0203 */
        /* <DEDUP_REMOVED lines=37> */
[----:B------:R-:W-:Y:S02]  /*20c0*/  LEA.HI.X R9, R0, c[0x0][0x274], R3, 0x1, P0 ;  /* 0x00009d0000097a11 */ /* 0x000fe400000f0c03 */
[C---:B------:R-:W-:Y:S04]  /*20d0*/  LEA R4, P0, R2.reuse, c[0x0][0x288], 0x1 ;  /* 0x0000a20002047a11 */ /* 0x040fe800078008ff */
[----:B------:R-:W-:Y:S02]  /*20e0*/  LEA.HI.X R5, R2, c[0x0][0x28c], R5, 0x1, P0 ;  /* 0x0000a30002057a11 */ /* 0x000fe400000f0c05 */
[----:B------:R-:W-:Y:S01]  /*20f0*/  ISETP.GE.AND P0, PT, R32, c[0x0][0x27c], PT ;  /* 0x00009f0020007a0c */ /* 0x000fe20003f06270 */
[----:B------:R-:W-:Y:S11]  /*2100*/  CS2R R2, SRZ ;  /* 0x0000000000027805 */ /* 0x000ff6000001ff00 */
[----:B------:R-:W-:Y:S01]  /*2110*/  @!UPT UIADD3 URZ, URZ, URZ, URZ ;  /* 0x0000003f3f3ff290 */ /* 0x000fe2000fffe03f */
        /* <DEDUP_REMOVED lines=22> */
.L_x_332:
[----:B------:R-:W-:Y:S05]  /*2280*/  BSYNC B0 ;  /* 0x0000000000007941 */ /* 0x000fea0003800000 */
.L_x_331:
[----:B------:R2:W3:Y:S04]  /*2290*/  SHFL.IDX PT, R65, R14, RZ, 0x1c1f ;  /* 0x001c1fff0e417589 */ /* 0x0004e800000e0000 */
[----:B------:R2:W4:Y:S01]  /*22a0*/  SHFL.IDX PT, R64, R15, RZ, 0x1c1f ;  /* 0x001c1fff0f407589 */ /* 0x00052200000e0000 */
[----:B------:R-:W-:-:S05]  /*22b0*/  @P1 BRA `(.L_x_333) ;  /* 0x0000371000001947 */ /* 0x000fca0003800000 */
[----:B-----5:R-:W-:Y:S01]  /*22c0*/  MOV R0, R19 ;  /* 0x0000001300007202 */ /* 0x020fe20000000f00 */
[----:B-1----:R-:W-:Y:S01]  /*22d0*/  IMAD.MOV.U32 R8, RZ, RZ, R20 ;  /* 0x000000ffff087224 */ /* 0x002fe200078e0014 */
[----:B------:R-:W-:Y:S01]  /*22e0*/  ISETP.GE.AND P0, PT, R24, c[0x0][0x1d4], PT ;  /* 0x0000750018007a0c */ /* 0x000fe20003f06270 */
[----:B------:R-:W-:Y:S01]  /*22f0*/  IMAD.MOV.U32 R5, RZ, RZ, R21 ;  /* 0x000000ffff057224 */ /* 0x000fe200078e0015 */
[----:B------:R-:W-:Y:S01]  /*2300*/  BSSY B0, `(.L_x_334) ;  /* 0x0000057000007945 */ /* 0x000fe20003800000 */
[----:B------:R-:W-:Y:S03]  /*2310*/  IMAD.MOV.U32 R4, RZ, RZ, R18 ;  /* 0x000000ffff047224 */ /* 0x000fe600078e0012 */
[----:B------:R-:W-:Y:S01]  /*2320*/  PRMT R29, R5, 0x5410, R8 ;  /* 0x00005410051d7816 */ /* 0x000fe20000000008 */
[----:B------:R-:W-:Y:S01]  /*2330*/  IMAD.MOV.U32 R8, RZ, RZ, R16 ;  /* 0x000000ffff087224 */ /* 0x000fe200078e0010 */
[----:B------:R-:W-:Y:S01]  /*2340*/  PRMT R28, R0, 0x5410, R4 ;  /* 0x00005410001c7816 */ /* 0x000fe20000000004 */
[----:B------:R-:W-:Y:S01]  /*2350*/  IMAD.MOV.U32 R5, RZ, RZ, R17 ;  /* 0x000000ffff057224 */ /* 0x000fe200078e0011 */
[----:B------:R-:W-:Y:S01]  /*2360*/  MOV R4, R12 ;  /* 0x0000000c00047202 */ /* 0x000fe20000000f00 */
[----:B------:R-:W-:Y:S03]  /*2370*/  IMAD.MOV.U32 R0, RZ, RZ, R13 ;  /* 0x000000ffff007224 */ /* 0x000fe600078e000d */
[----:B------:R-:W-:Y:S01]  /*2380*/  PRMT R23, R5, 0x5410, R8 ;  /* 0x0000541005177816 */ /* 0x000fe20000000008 */
[----:B------:R-:W-:Y:S01]  /*2390*/  IMAD.MOV.U32 R8, RZ, RZ, R52 ;  /* 0x000000ffff087224 */ /* 0x000fe200078e0034 */
[----:B------:R-:W-:Y:S01]  /*23a0*/  PRMT R22, R0, 0x5410, R4 ;  /* 0x0000541000167816 */ /* 0x000fe20000000004 */
[----:B------:R-:W-:Y:S01]  /*23b0*/  IMAD.MOV.U32 R4, RZ, RZ, R6 ;  /* 0x000000ffff047224 */ /* 0x000fe200078e0006 */
[----:B------:R-:W-:Y:S01]  /*23c0*/  MOV R0, R7 ;  /* 0x0000000700007202 */ /* 0x000fe20000000f00 */
[----:B------:R-:W-:Y:S03]  /*23d0*/  IMAD.MOV.U32 R5, RZ, RZ, R53 ;  /* 0x000000ffff057224 */ /* 0x000fe600078e0035 */
[----:B--2---:R-:W-:Y:S01]  /*23e0*/  PRMT R15, R0, 0x5410, R4 ;  /* 0x00005410000f7816 */ /* 0x004fe20000000004 */
[----:B------:R-:W-:Y:S01]  /*23f0*/  IMAD.MOV.U32 R4, RZ, RZ, R48 ;  /* 0x000000ffff047224 */ /* 0x000fe200078e0030 */
[----:B------:R-:W-:Y:S01]  /*2400*/  PRMT R57, R8, 0x5410, R5 ;  /* 0x0000541008397816 */ /* 0x000fe20000000005 */
[----:B------:R-:W-:Y:S01]  /*2410*/  IMAD.MOV.U32 R5, RZ, RZ, R51 ;  /* 0x000000ffff057224 */ /* 0x000fe200078e0033 */
[----:B------:R-:W-:Y:S02]  /*2420*/  MOV R8, R50 ;  /* 0x0000003200087202 */ /* 0x000fe40000000f00 */
[----:B------:R-:W-:Y:S02]  /*2430*/  MOV R0, R49 ;  /* 0x0000003100007202 */ /* 0x000fe40000000f00 */
[----:B------:R-:W-:Y:S01]  /*2440*/  PRMT R56, R8, 0x5410, R5 ;  /* 0x0000541008387816 */ /* 0x000fe20000000005 */
[----:B------:R-:W-:Y:S01]  /*2450*/  IMAD.MOV.U32 R8, RZ, RZ, R46 ;  /* 0x000000ffff087224 */ /* 0x000fe200078e002e */
[----:B------:R-:W-:Y:S01]  /*2460*/  PRMT R55, R4, 0x5410, R0 ;  /* 0x0000541004377816 */ /* 0x000fe20000000000 */
[----:B------:R-:W-:Y:S01]  /*2470*/  IMAD.MOV.U32 R5, RZ, RZ, R47 ;  /* 0x000000ffff057224 */ /* 0x000fe200078e002f */
[----:B------:R-:W-:Y:S01]  /*2480*/  MOV R4, R44 ;  /* 0x0000002c00047202 */ /* 0x000fe20000000f00 */
[----:B------:R-:W-:Y:S03]  /*2490*/  IMAD.MOV.U32 R0, RZ, RZ, R45 ;  /* 0x000000ffff007224 */ /* 0x000fe600078e002d */
[----:B------:R-:W-:Y:S02]  /*24a0*/  PRMT R54, R8, 0x5410, R5 ;  /* 0x0000541008367816 */ /* 0x000fe40000000005 */
[----:B------:R-:W-:Y:S01]  /*24b0*/  PRMT R43, R4, 0x5410, R0 ;  /* 0x00005410042b7816 */ /* 0x000fe20000000000 */
[----:B------:R-:W-:-:S05]  /*24c0*/  @P0 BRA `(.L_x_335) ;  /* 0x000003a000000947 */ /* 0x000fca0003800000 */
[C---:B----4-:R-:W-:Y:S01]  /*24d0*/  LEA R58, P0, R24.reuse, R64, 0x1 ;  /* 0x00000040183a7211 */ /* 0x050fe200078008ff */
[----:B------:R-:W1:Y:S01]  /*24e0*/  LDS.128 R8, [R81+0x6000] ;  /* 0x0060000051087984 */ /* 0x000e620000000c00 */
[----:B------:R-:W-:Y:S01]  /*24f0*/  MOV R4, R2 ;  /* 0x0000000200047202 */ /* 0x000fe20000000f00 */
[----:B------:R-:W-:Y:S01]  /*2500*/  IMAD.MOV.U32 R30, RZ, RZ, R38 ;  /* 0x000000ffff1e7224 */ /* 0x000fe200078e0026 */
[----:B---3--:R-:W-:Y:S01]  /*2510*/  LEA.HI.X R59, R24, R65, R25, 0x1, P0 ;  /* 0x00000041183b7211 */ /* 0x008fe200000f0c19 */
[--C-:B------:R-:W-:Y:S01]  /*2520*/  IMAD.MOV.U32 R40, RZ, RZ, R39.reuse ;  /* 0x000000ffff287224 */ /* 0x100fe200078e0027 */
[----:B------:R-:W-:Y:S11]  /*2530*/  ISETP.GE.AND P0, PT, R32, c[0x0][0x27c], PT ;  /* 0x00009f0020007a0c */ /* 0x000ff60003f06270 */
[----:B------:R-:W-:Y:S02]  /*2540*/  @!UPT UIADD3 URZ, URZ, URZ, URZ ;  /* 0x0000003f3f3ff290 */ /* 0x000fe4000fffe03f */
[----:B------:R-:W-:Y:S02]  /*2550*/  @!P0 SHF.R.U64 R38, R38, 0x10, R39 ;  /* 0x0000001026268819 */ /* 0x000fe40000001227 */
[--C-:B------:R-:W-:Y:S01]  /*2560*/  @!P0 SHF.R.U64 R5, R2, 0x10, R3.reuse ;  /* 0x0000001002058819 */ /* 0x100fe20000001203 */
[----:B------:R-:W-:Y:S01]  /*2570*/  IMAD.MOV.U32 R2, RZ, RZ, R3 ;  /* 0x000000ffff027224 */ /* 0x000fe200078e0003 */
[----:B------:R-:W-:Y:S02]  /*2580*/  @!P0 SHF.R.U32.HI R14, RZ, 0x10, R39 ;  /* 0x00000010ff0e8819 */ /* 0x000fe40000011627 */
[----:B------:R-:W-:Y:S02]  /*2590*/  @!P0 SHF.R.U32.HI R0, RZ, 0x10, R3 ;  /* 0x00000010ff008819 */ /* 0x000fe40000011603 */
[----:B------:R-:W-:Y:S02]  /*25a0*/  @!P0 PRMT R38, R30, 0x5410, R38 ;  /* 0x000054101e268816 */ /* 0x000fe40000000026 */
[----:B------:R-:W-:Y:S02]  /*25b0*/  @!P0 PRMT R4, R4, 0x5410, R5 ;  /* 0x0000541004048816 */ /* 0x000fe40000000005 */
[----:B------:R-:W-:Y:S01]  /*25c0*/  @!P0 PRMT R41, R40, 0x5410, R14 ;  /* 0x0000541028298816 */ /* 0x000fe2000000000e */
[----:B------:R-:W-:Y:S01]  /*25d0*/  @!P0 IMAD.U32 R5, R38, 0x10000, RZ ;  /* 0x0001000026058824 */ /* 0x000fe200078e00ff */
[----:B------:R-:W-:Y:S02]  /*25e0*/  @!P0 PRMT R14, R2, 0x5410, R0 ;  /* 0x00005410020e8816 */ /* 0x000fe40000000000 */
[----:B------:R-:W-:Y:S02]  /*25f0*/  @!P0 SHF.L.U32 R3, R4, 0x10, RZ ;  /* 0x0000001004038819 */ /* 0x000fe400000006ff */
[----:B------:R-:W-:Y:S02]  /*2600*/  @!P0 LOP3.LUT R38, R38, 0xffff0000, RZ, 0xc0, !PT ;  /* 0xffff000026268812 */ /* 0x000fe400078ec0ff */
[----:B------:R-:W-:Y:S01]  /*2610*/  @!P0 LOP3.LUT R4, R4, 0xffff0000, RZ, 0xc0, !PT ;  /* 0xffff000004048812 */ /* 0x000fe200078ec0ff */
[C---:B-1----:R-:W-:Y:S01]  /*2620*/  @!P0 IMAD.U32 R30, R8.reuse, 0x10000, RZ ;  /* 0x00010000081e8824 */ /* 0x042fe200078e00ff */
[----:B------:R-:W-:Y:S01]  /*2630*/  @!P0 LOP3.LUT R0, R8, 0xffff0000, RZ, 0xc0, !PT ;  /* 0xffff000008008812 */ /* 0x000fe200078ec0ff */
[C---:B------:R-:W-:Y:S01]  /*2640*/  @!P0 IMAD.U32 R39, R9.reuse, 0x10000, RZ ;  /* 0x0001000009278824 */ /* 0x040fe200078e00ff */
[----:B------:R-:W-:Y:S03]  /*2650*/  @!P0 LOP3.LUT R2, R9, 0xffff0000, RZ, 0xc0, !PT ;  /* 0xffff000009028812 */ /* 0x000fe600078ec0ff */
[C---:B------:R-:W-:Y:S02]  /*2660*/  @!P0 FMUL.FTZ R40, R0.reuse, R5 ;  /* 0x0000000500288220 */ /* 0x040fe40000410000 */
[-C--:B------:R-:W-:Y:S02]  /*2670*/  @!P0 FMUL.FTZ R0, R0, R3.reuse ;  /* 0x0000000300008220 */ /* 0x080fe40000410000 */
[----:B------:R-:W-:Y:S02]  /*2680*/  @!P0 FMUL.FTZ R42, R2, R38 ;  /* 0x00000026022a8220 */ /* 0x000fe40000410000 */
[----:B------:R-:W-:Y:S01]  /*2690*/  @!P0 FFMA.FTZ R63, R30, R3, -R40 ;  /* 0x000000031e3f8223 */ /* 0x000fe20000010828 */
[----:B------:R-:W-:Y:S01]  /*26a0*/  @!P0 LOP3.LUT R3, R10, 0xffff0000, RZ, 0xc0, !PT ;  /* 0xffff00000a038812 */ /* 0x000fe200078ec0ff */
[----:B------:R-:W-:Y:S01]  /*26b0*/  @!P0 FFMA.FTZ R0, R5, R30, R0 ;  /* 0x0000001e05008223 */ /* 0x000fe20000010000 */
[C---:B------:R-:W-:Y:S01]  /*26c0*/  @!P0 SHF.L.U32 R30, R41.reuse, 0x10, RZ ;  /* 0x00000010291e8819 */ /* 0x040fe200000006ff */
[----:B------:R-:W-:Y:S01]  /*26d0*/  @!P0 IMAD.U32 R5, R14, 0x10000, RZ ;  /* 0x000100000e058824 */ /* 0x000fe200078e00ff */
[----:B------:R-:W-:Y:S01]  /*26e0*/  @!P0 LOP3.LUT R41, R41, 0xffff0000, RZ, 0xc0, !PT ;  /* 0xffff000029298812 */ /* 0x000fe200078ec0ff */
[-C--:B------:R-:W-:Y:S01]  /*26f0*/  @!P0 FMUL.FTZ R2, R2, R4.reuse ;  /* 0x0000000402028220 */ /* 0x080fe20000410000 */
[----:B------:R-:W-:Y:S01]  /*2700*/  @!P0 F2FP.BF16.PACK_AB R0, R0, R63 ;  /* 0x0000003f0000823e */ /* 0x000fe200000010ff */
[----:B------:R-:W-:Y:S01]  /*2710*/  @!P0 FFMA.FTZ R62, R39, R4, -R42 ;  /* 0x00000004273e8223 */ /* 0x000fe2000001082a */
[----:B------:R-:W-:Y:S01]  /*2720*/  @!P0 LOP3.LUT R4, R11, 0xffff0000, RZ, 0xc0, !PT ;  /* 0xffff00000b048812 */ /* 0x000fe200078ec0ff */
[----:B------:R-:W-:Y:S01]  /*2730*/  @!P0 IMAD.U32 R40, R10, 0x10000, RZ ;  /* 0x000100000a288824 */ /* 0x000fe200078e00ff */
[----:B------:R-:W-:Y:S01]  /*2740*/  @!P0 LOP3.LUT R14, R14, 0xffff0000, RZ, 0xc0, !PT ;  /* 0xffff00000e0e8812 */ /* 0x000fe200078ec0ff */
[----:B------:R-:W-:Y:S01]  /*2750*/  @!P0 FMUL.FTZ R60, R3, R30 ;  /* 0x0000001e033c8220 */ /* 0x000fe20000410000 */
[----:B------:R-:W-:Y:S01]  /*2760*/  @!P0 SHF.L.U32 R42, R11, 0x10, RZ ;  /* 0x000000100b2a8819 */ /* 0x000fe200000006ff */
        /* <DEDUP_REMOVED lines=16> */
.L_x_335:
[----:B------:R-:W-:Y:S05]  /*2870*/  BSYNC B0 ;  /* 0x0000000000007941 */ /* 0x000fea0003800000 */
.L_x_334:
[----:B------:R-:W-:Y:S01]  /*2880*/  ISETP.GE.AND P0, PT, R27, c[0x0][0x1d4], PT ;  /* 0x000075001b007a0c */ /* 0x000fe20003f06270 */
[----:B------:R-:W-:Y:S01]  /*2890*/  @!UPT UIADD3 URZ, URZ, URZ, URZ ;  /* 0x0000003f3f3ff290 */ /* 0x000fe2000fffe03f */
[----:B------:R-:W-:Y:S11]  /*28a0*/  BSSY B0, `(.L_x_336) ;  /* 0x0000038000007945 */ /* 0x000ff60003800000 */
[----:B------:R-:W-:-:S05]  /*28b0*/  @P0 BRA `(.L_x_337) ;  /* 0x0000036000000947 */ /* 0x000fca0003800000 */
[C---:B----4-:R-:W-:Y:S01]  /*28c0*/  LEA R40, P0, R87.reuse, R64, 0x1 ;  /* 0x0000004057287211 */ /* 0x050fe200078008ff */
[----:B-1----:R-:W1:Y:S03]  /*28d0*/  LDS.128 R8, [R82+0x6000] ;  /* 0x0060000052087984 */ /* 0x002e660000000c00 */
[----:B---3--:R-:W-:Y:S02]  /*28e0*/  LEA.HI.X R41, R87, R65, R102, 0x1, P0 ;  /* 0x0000004157297211 */ /* 0x008fe400000f0c66 */
[----:B------:R-:W-:Y:S11]  /*28f0*/  ISETP.GE.AND P0, PT, R37, c[0x0][0x27c], PT ;  /* 0x00009f0025007a0c */ /* 0x000ff60003f06270 */
[----:B------:R-:W-:Y:S02]  /*2900*/  @!UPT UIADD3 URZ, URZ, URZ, URZ ;  /* 0x0000003f3f3ff290 */ /* 0x000fe4000fffe03f */
[----:B------:R-:W-:Y:S02]  /*2910*/  @!P0 SHF.R.U64 R4, R44, 0x10, R45 ;  /* 0x000000102c048819 */ /* 0x000fe4000000122d */
[--C-:B------:R-:W-:Y:S02]  /*2920*/  @!P0 SHF.R.U64 R0, R6, 0x10, R7.reuse ;  /* 0x0000001006008819 */ /* 0x100fe40000001207 */
[----:B------:R-:W-:Y:S02]  /*2930*/  @!P0 PRMT R4, R43, 0x5410, R4 ;  /* 0x000054102b048816 */ /* 0x000fe40000000004 */
[C---:B------:R-:W-:Y:S02]  /*2940*/  @!P0 PRMT R0, R15.reuse, 0x5432, R0 ;  /* 0x000054320f008816 */ /* 0x040fe40000000000 */
[----:B------:R-:W-:Y:S01]  /*2950*/  @!P0 SHF.R.U32.HI R6, RZ, 0x10, R7 ;  /* 0x00000010ff068819 */ /* 0x000fe20000011607 */
[----:B------:R-:W-:Y:S01]  /*2960*/  @!P0 IMAD.U32 R7, R4, 0x10000, RZ ;  /* 0x0001000004078824 */ /* 0x000fe200078e00ff */
[----:B------:R-:W-:Y:S01]  /*2970*/  @!P0 SHF.R.U32.HI R38, RZ, 0x10, R45 ;  /* 0x00000010ff268819 */ /* 0x000fe2000001162d */
[----:B------:R-:W-:Y:S01]  /*2980*/  @!P0 IMAD.U32 R5, R0, 0x10000, RZ ;  /* 0x0001000000058824 */ /* 0x000fe200078e00ff */
[----:B------:R-:W-:Y:S02]  /*2990*/  @!P0 PRMT R6, R15, 0x5410, R6 ;  /* 0x000054100f068816 */ /* 0x000fe40000000006 */
[----:B------:R-:W-:Y:S02]  /*29a0*/  @!P0 LOP3.LUT R15, R4, 0xffff0000, RZ, 0xc0, !PT ;  /* 0xffff0000040f8812 */ /* 0x000fe400078ec0ff */
[----:B------:R-:W-:Y:S02]  /*29b0*/  @!P0 LOP3.LUT R4, R0, 0xffff0000, RZ, 0xc0, !PT ;  /* 0xffff000000048812 */ /* 0x000fe400078ec0ff */
[----:B------:R-:W-:Y:S01]  /*29c0*/  @!P0 PRMT R38, R43, 0x5432, R38 ;  /* 0x000054322b268816 */ /* 0x000fe20000000026 */
[C---:B-1----:R-:W-:Y:S01]  /*29d0*/  @!P0 IMAD.U32 R14, R8.reuse, 0x10000, RZ ;  /* 0x00010000080e8824 */ /* 0x042fe200078e00ff */
[----:B------:R-:W-:Y:S02]  /*29e0*/  @!P0 LOP3.LUT R2, R8, 0xffff0000, RZ, 0xc0, !PT ;  /* 0xffff000008028812 */ /* 0x000fe400078ec0ff */
[C---:B------:R-:W-:Y:S02]  /*29f0*/  @!P0 LOP3.LUT R3, R9.reuse, 0xffff0000, RZ, 0xc0, !PT ;  /* 0xffff000009038812 */ /* 0x040fe400078ec0ff */
[----:B------:R-:W-:Y:S01]  /*2a00*/  @!P0 SHF.L.U32 R30, R9, 0x10, RZ ;  /* 0x00000010091e8819 */ /* 0x000fe200000006ff */
[C---:B------:R-:W-:Y:S02]  /*2a10*/  @!P0 FMUL.FTZ R39, R2.reuse, R7 ;  /* 0x0000000702278220 */ /* 0x040fe40000410000 */
[----:B------:R-:W-:Y:S02]  /*2a20*/  @!P0 FMUL.FTZ R0, R2, R5 ;  /* 0x0000000502008220 */ /* 0x000fe40000410000 */
[C---:B------:R-:W-:Y:S02]  /*2a30*/  @!P0 FMUL.FTZ R42, R3.reuse, R15 ;  /* 0x0000000f032a8220 */ /* 0x040fe40000410000 */
[----:B------:R-:W-:Y:S01]  /*2a40*/  @!P0 FFMA.FTZ R45, R14, R5, -R39 ;  /* 0x000000050e2d8223 */ /* 0x000fe20000010827 */
[----:B------:R-:W-:Y:S01]  /*2a50*/  @!P0 SHF.L.U32 R5, R6, 0x10, RZ ;  /* 0x0000001006058819 */ /* 0x000fe200000006ff */
[----:B------:R-:W-:Y:S01]  /*2a60*/  @!P0 FMUL.FTZ R2, R3, R4 ;  /* 0x0000000403028220 */ /* 0x000fe20000410000 */
[----:B------:R-:W-:Y:S01]  /*2a70*/  @!P0 LOP3.LUT R3, R10, 0xffff0000, RZ, 0xc0, !PT ;  /* 0xffff00000a038812 */ /* 0x000fe200078ec0ff */
[----:B------:R-:W-:Y:S01]  /*2a80*/  @!P0 FFMA.FTZ R0, R7, R14, R0 ;  /* 0x0000000e07008223 */ /* 0x000fe20000010000 */
[----:B------:R-:W-:Y:S01]  /*2a90*/  @!P0 LOP3.LUT R6, R6, 0xffff0000, RZ, 0xc0, !PT ;  /* 0xffff000006068812 */ /* 0x000fe200078ec0ff */
[C---:B------:R-:W-:Y:S01]  /*2aa0*/  @!P0 IMAD.U32 R7, R38.reuse, 0x10000, RZ ;  /* 0x0001000026078824 */ /* 0x040fe200078e00ff */
[----:B------:R-:W-:Y:S01]  /*2ab0*/  @!P0 LOP3.LUT R38, R38, 0xffff0000, RZ, 0xc0, !PT ;  /* 0xffff000026268812 */ /* 0x000fe200078ec0ff */
[----:B------:R-:W-:Y:S01]  /*2ac0*/  @!P0 FFMA.FTZ R44, R30, R4, -R42 ;  /* 0x000000041e2c8223 */ /* 0x000fe2000001082a */
[----:B------:R-:W-:Y:S01]  /*2ad0*/  @!P0 LOP3.LUT R4, R11, 0xffff0000, RZ, 0xc0, !PT ;  /* 0xffff00000b048812 */ /* 0x000fe200078ec0ff */
[----:B------:R-:W-:Y:S01]  /*2ae0*/  @!P0 IMAD.U32 R14, R10, 0x10000, RZ ;  /* 0x000100000a0e8824 */ /* 0x000fe200078e00ff */
[----:B------:R-:W-:Y:S01]  /*2af0*/  @!P0 F2FP.BF16.PACK_AB R0, R0, R45 ;  /* 0x0000002d0000823e */ /* 0x000fe200000010ff */
[C---:B------:R-:W-:Y:S02]  /*2b00*/  @!P0 FMUL.FTZ R42, R3.reuse, R7 ;  /* 0x00000007032a8220 */ /* 0x040fe40000410000 */
[-C--:B------:R-:W-:Y:S02]  /*2b10*/  @!P0 FMUL.FTZ R3, R3, R5.reuse ;  /* 0x0000000503038220 */ /* 0x080fe40000410000 */
[----:B------:R-:W-:Y:S02]  /*2b20*/  @!P0 IMAD.U32 R39, R11, 0x10000, RZ ;  /* 0x000100000b278824 */ /* 0x000fe400078e00ff */
        /* <DEDUP_REMOVED lines=15> */
.L_x_337:
[----:B------:R-:W-:Y:S05]  /*2c20*/  BSYNC B0 ;  /* 0x0000000000007941 */ /* 0x000fea0003800000 */
.L_x_336:
        /* <DEDUP_REMOVED lines=11> */
[----:B------:R-:W-:Y:S02]  /*2ce0*/  @!P0 SHF.R.U32.HI R2, RZ, 0x10, R13 ;  /* 0x00000010ff028819 */ /* 0x000fe4000001160d */
[----:B------:R-:W-:Y:S02]  /*2cf0*/  @!P0 PRMT R13, R54, 0x5410, R3 ;  /* 0x00005410360d8816 */ /* 0x000fe40000000003 */
[C---:B------:R-:W-:Y:S02]  /*2d00*/  @!P0 PRMT R0, R22.reuse, 0x5432, R0 ;  /* 0x0000543216008816 */ /* 0x040fe40000000000 */
[----:B------:R-:W-:Y:S01]  /*2d10*/  @!P0 PRMT R5, R22, 0x5410, R2 ;  /* 0x0000541016058816 */ /* 0x000fe20000000002 */
[C---:B------:R-:W-:Y:S01]  /*2d20*/  @!P0 IMAD.U32 R7, R13.reuse, 0x10000, RZ ;  /* 0x000100000d078824 */ /* 0x040fe200078e00ff */
[----:B------:R-:W-:Y:S01]  /*2d30*/  @!P0 SHF.R.U32.HI R15, RZ, 0x10, R47 ;  /* 0x00000010ff0f8819 */ /* 0x000fe2000001162f */
[C---:B------:R-:W-:Y:S01]  /*2d40*/  @!P0 IMAD.U32 R6, R0.reuse, 0x10000, RZ ;  /* 0x0001000000068824 */ /* 0x040fe200078e00ff */
        /* <DEDUP_REMOVED lines=8> */
[-C--:B------:R-:W-:Y:S02]  /*2dd0*/  @!P0 FMUL.FTZ R0, R2, R6.reuse ;  /* 0x0000000602008220 */ /* 0x080fe40000410000 */
[----:B------:R-:W-:Y:S02]  /*2de0*/  @!P0 FMUL.FTZ R30, R3, R13 ;  /* 0x0000000d031e8220 */ /* 0x000fe40000410000 */
        /* <DEDUP_REMOVED lines=13> */
[----:B------:R-:W-:Y:S02]  /*2ec0*/  @!P0 FMUL.FTZ R3, R3, R6 ;  /* 0x0000000603038220 */ /* 0x000fe40000410000 */
        /* <DEDUP_REMOVED lines=16> */
.L_x_339:
[----:B------:R-:W-:Y:S05]  /*2fd0*/  BSYNC B0 ;  /* 0x0000000000007941 */ /* 0x000fea0003800000 */
.L_x_338:
[----:B------:R-:W-:Y:S01]  /*2fe0*/  ISETP.GE.AND P0, PT, R95, c[0x0][0x1d4], PT ;  /* 0x000075005f007a0c */ /* 0x000fe20003f06270 */
[----:B------:R-:W-:Y:S01]  /*2ff0*/  @!UPT UIADD3 URZ, URZ, URZ, URZ ;  /* 0x0000003f3f3ff290 */ /* 0x000fe2000fffe03f */
[----:B------:R-:W-:Y:S11]  /*3000*/  BSSY B0, `(.L_x_340) ;  /* 0x0000038000007945 */ /* 0x000ff60003800000 */
[----:B------:R-:W-:-:S05]  /*3010*/  @P0 BRA `(.L_x_341) ;  /* 0x0000036000000947 */ /* 0x000fca0003800000 */
[C---:B-1--4-:R-:W-:Y:S01]  /*3020*/  LEA R38, P0, R90.reuse, R64, 0x1 ;  /* 0x000000405a267211 */ /* 0x052fe200078008ff */
[----:B------:R-:W1:Y:S03]  /*3030*/  LDS.128 R8, [R82+0x8000] ;  /* 0x0080000052087984 */ /* 0x000e660000000c00 */
        /* <DEDUP_REMOVED lines=52> */
.L_x_341:
[----:B------:R-:W-:Y:S05]  /*3380*/  BSYNC B0 ;  /* 0x0000000000007941 */ /* 0x000fea0003800000 */
.L_x_340:
        /* <DEDUP_REMOVED lines=58> */
.L_x_343:
[----:B------:R-:W-:Y:S05]  /*3730*/  BSYNC B0 ;  /* 0x0000000000007941 */ /* 0x000fea0003800000 */
.L_x_342:
[----:B------:R-:W-:Y:S11]  /*3740*/  ISETP.GE.AND P0, PT, R93, c[0x0][0x1d4], PT ;  /* 0x000075005d007a0c */ /* 0x000ff60003f06270 */
[----:B------:R-:W-:Y:S02]  /*3750*/  @!UPT UIADD3 URZ, URZ, URZ, URZ ;  /* 0x0000003f3f3ff290 */ /* 0x000fe4000fffe03f */
        /* <DEDUP_REMOVED lines=56> */
.L_x_330:
        /* <DEDUP_REMOVED lines=47> */
.L_x_345:
[----:B------:R-:W-:Y:S05]  /*3dd0*/  BSYNC B0 ;  /* 0x0000000000007941 */ /* 0x000fea0003800000 */
.L_x_344:
[----:B------:R2:W3:Y:S04]  /*3de0*/  SHFL.IDX PT, R69, R14, RZ, 0x1c1f ;  /* 0x001c1fff0e457589 */ /* 0x0004e800000e0000 */
[----:B------:R2:W4:Y:S01]  /*3df0*/  SHFL.IDX PT, R68, R15, RZ, 0x1c1f ;  /* 0x001c1fff0f447589 */ /* 0x00052200000e0000 */
[----:B------:R-:W-:-:S05]  /*3e00*/  @P1 BRA `(.L_x_333) ;  /* 0x00001bc000001947 */ /* 0x000fca0003800000 */
[----:B------:R-:W-:Y:S01]  /*3e10*/  ISETP.GE.AND P0, PT, R24, c[0x0][0x1d4], PT ;  /* 0x0000750018007a0c */ /* 0x000fe20003f06270 */
[----:B-1---5:R-:W-:Y:S01]  /*3e20*/  IMAD.MOV.U32 R8, RZ, RZ, R22 ;  /* 0x000000ffff087224 */ /* 0x022fe200078e0016 */
[----:B------:R-:W-:Y:S01]  /*3e30*/  IADD3 R152, -R154, c[0x0][0x1d4], RZ ;  /* 0x000075009a987a10 */ /* 0x000fe20007ffe1ff */
[----:B------:R-:W-:Y:S01]  /*3e40*/  IMAD.MOV.U32 R3, RZ, RZ, R23 ;  /* 0x000000ffff037224 */ /* 0x000fe200078e0017 */
[----:B------:R-:W-:Y:S01]  /*3e50*/  BSSY B0, `(.L_x_346) ;  /* 0x0000097000007945 */ /* 0x000fe20003800000 */
[----:B------:R-:W-:Y:S02]  /*3e60*/  IMAD.MOV.U32 R2, RZ, RZ, R20 ;  /* 0x000000ffff027224 */ /* 0x000fe400078e0014 */
[----:B------:R-:W-:Y:S01]  /*3e70*/  IMAD.MOV.U32 R0, RZ, RZ, R21 ;  /* 0x000000ffff007224 */ /* 0x000fe200078e0015 */
[----:B------:R-:W-:Y:S01]  /*3e80*/  PRMT R30, R3, 0x5410, R8 ;  /* 0x00005410031e7816 */ /* 0x000fe20000000008 */
[----:B------:R-:W-:Y:S01]  /*3e90*/  IMAD.MOV.U32 R3, RZ, RZ, R19 ;  /* 0x000000ffff037224 */ /* 0x000fe200078e0013 */
[----:B------:R-:W-:Y:S02]  /*3ea0*/  MOV R8, R18 ;  /* 0x0000001200087202 */ /* 0x000fe40000000f00 */
        /* <DEDUP_REMOVED lines=18> */
[----:B------:R-:W-:Y:S01]  /*3fd0*/  ISETP.NE.AND P2, PT, R150, RZ, PT ;  /* 0x000000ff9600720c */ /* 0x000fe20003f45270 */
[----:B------:R-:W1:Y:S01]  /*3fe0*/  LDS.128 R52, [R133+0x6100] ;  /* 0x0061000085347984 */ /* 0x000e620000000c00 */
[----:B------:R-:W-:Y:S01]  /*3ff0*/  ISETP.GE.AND P0, PT, R24, c[0x0][0x27c], PT ;  /* 0x00009f0018007a0c */ /* 0x000fe20003f06270 */
[----:B------:R-:W-:Y:S01]  /*4000*/  IMAD.MOV.U32 R45, RZ, RZ, R40 ;  /* 0x000000ffff2d7224 */ /* 0x000fe200078e0028 */
[----:B------:R-:W-:Y:S01]  /*4010*/  SEL R0, R154, R152, !P2 ;  /* 0x000000989a007207 */ /* 0x000fe20005000000 */
[----:B------:R-:W-:Y:S01]  /*4020*/  IMAD.MOV.U32 R9, RZ, RZ, R4 ;  /* 0x000000ffff097224 */ /* 0x000fe200078e0004 */
[----:B------:R-:W-:Y:S01]  /*4030*/  MOV R47, R41 ;  /* 0x00000029002f7202 */ /* 0x000fe20000000f00 */
[----:B------:R-:W-:Y:S01]  /*4040*/  IMAD.MOV.U32 R8, RZ, RZ, R5 ;  /* 0x000000ffff087224 */ /* 0x000fe200078e0005 */
[----:B------:R-:W-:Y:S01]  /*4050*/  SHF.R.S32.HI R2, RZ, 0x1f, R0 ;  /* 0x0000001fff027819 */ /* 0x000fe20000011400 */
[----:B------:R-:W-:Y:S02]  /*4060*/  IMAD.MOV.U32 R3, RZ, RZ, R6 ;  /* 0x000000ffff037224 */ /* 0x000fe400078e0006 */
[----:B------:R-:W-:Y:S01]  /*4070*/  IMAD.MOV.U32 R39, RZ, RZ, R42 ;  /* 0x000000ffff277224 */ /* 0x000fe200078e002a */
[----:B------:R-:W-:Y:S03]  /*4080*/  LEA.HI R0, R2, R0, RZ, 0x4 ;  /* 0x0000000002007211 */ /* 0x000fe600078f20ff */
[--C-:B------:R-:W-:Y:S02]  /*4090*/  @!P0 SHF.R.U64 R46, R40, 0x10, R41.reuse ;  /* 0x00000010282e8819 */ /* 0x100fe40000001229 */
[----:B------:R-:W-:Y:S02]  /*40a0*/  LEA.HI.SX32 R0, R0, R143, 0x1c ;  /* 0x0000008f00007211 */ /* 0x000fe400078fe2ff */
[----:B------:R-:W-:Y:S02]  /*40b0*/  @!P0 SHF.R.U32.HI R44, RZ, 0x10, R41 ;  /* 0x00000010ff2c8819 */ /* 0x000fe40000011629 */
[----:B------:R-:W-:Y:S01]  /*40c0*/  SHF.R.S32.HI R2, RZ, 0x1f, R0 ;  /* 0x0000001fff027819 */ /* 0x000fe20000011400 */
[----:B------:R-:W-:Y:S01]  /*40d0*/  IMAD.SHL.U32 R71, R0, 0x8, RZ ;  /* 0x0000000800477824 */ /* 0x000fe200078e00ff */
[----:B------:R-:W-:Y:S02]  /*40e0*/  @!P0 SHF.R.U64 R10, R4, 0x10, R5 ;  /* 0x00000010040a8819 */ /* 0x000fe40000001205 */
[----:B------:R-:W-:Y:S02]  /*40f0*/  LEA.HI R0, R2, R0, RZ, 0x3 ;  /* 0x0000000002007211 */ /* 0x000fe400078f18ff */
[----:B------:R-:W-:Y:S02]  /*4100*/  @!P0 SHF.R.U32.HI R38, RZ, 0x10, R43 ;  /* 0x00000010ff268819 */ /* 0x000fe4000001162b */
[----:B------:R-:W-:Y:S01]  /*4110*/  @!P0 PRMT R45, R45, 0x5410, R46 ;  /* 0x000054102d2d8816 */ /* 0x000fe2000000002e */
[----:B------:R-:W-:Y:S01]  /*4120*/  IMAD.SHL.U32 R0, R0, 0x200, RZ ;  /* 0x0000020000007824 */ /* 0x000fe200078e00ff */
[----:B------:R-:W-:Y:S02]  /*4130*/  LOP3.LUT R2, R98, 0x38, R71, 0xf8, !PT ;  /* 0x0000003862027812 */ /* 0x000fe400078ef847 */
[----:B------:R-:W-:Y:S02]  /*4140*/  @!P0 SHF.R.U32.HI R4, RZ, 0x10, R5 ;  /* 0x00000010ff048819 */ /* 0x000fe40000011605 */
[----:B------:R-:W-:Y:S02]  /*4150*/  LOP3.LUT R2, R2, R99, RZ, 0x3c, !PT ;  /* 0x0000006302027212 */ /* 0x000fe400078e3cff */
[----:B------:R-:W-:Y:S02]  /*4160*/  LOP3.LUT R0, R0, 0x7ffff000, RZ, 0xc0, !PT ;  /* 0x7ffff00000007812 */ /* 0x000fe400078ec0ff */
[--C-:B------:R-:W-:Y:S01]  /*4170*/  @!P0 SHF.R.U64 R5, R6, 0x10, R7.reuse ;  /* 0x0000001006058819 */ /* 0x100fe20000001207 */
[----:B-1----:R-:W-:Y:S01]  /*4180*/  @!P0 IMAD.U32 R49, R55, 0x10000, RZ ;  /* 0x0001000037318824 */ /* 0x002fe200078e00ff */
[----:B------:R-:W-:Y:S01]  /*4190*/  IADD3 R0, R2, R0, R100 ;  /* 0x0000000002007210 */ /* 0x000fe20007ffe064 */
[----:B------:R-:W-:Y:S01]  /*41a0*/  IMAD.MOV.U32 R2, RZ, RZ, R7 ;  /* 0x000000ffff027224 */ /* 0x000fe200078e0007 */
[----:B------:R-:W-:Y:S02]  /*41b0*/  @!P0 SHF.R.U64 R40, R42, 0x10, R43 ;  /* 0x000000102a288819 */ /* 0x000fe4000000122b */
[----:B------:R-:W-:Y:S01]  /*41c0*/  @!P0 PRMT R6, R9, 0x5410, R10 ;  /* 0x0000541009068816 */ /* 0x000fe2000000000a */
[----:B------:R-:W-:Y:S01]  /*41d0*/  IMAD.SHL.U32 R0, R0, 0x2, RZ ;  /* 0x0000000200007824 */ /* 0x000fe200078e00ff */
[----:B------:R-:W-:Y:S01]  /*41e0*/  @!P0 PRMT R46, R39, 0x5410, R40 ;  /* 0x00005410272e8816 */ /* 0x000fe20000000028 */
[C---:B------:R-:W-:Y:S01]  /*41f0*/  @!P0 IMAD.U32 R9, R52.reuse, 0x10000, RZ ;  /* 0x0001000034098824 */ /* 0x040fe200078e00ff */
[----:B------:R-:W-:Y:S02]  /*4200*/  @!P0 LOP3.LUT R39, R52, 0xffff0000, RZ, 0xc0, !PT ;  /* 0xffff000034278812 */ /* 0x000fe400078ec0ff */
[----:B--2---:R1:W2:Y:S01]  /*4210*/  LDS.128 R12, [R0+0x6100] ;  /* 0x00610000000c7984 */ /* 0x0042a20000000c00 */
[----:B------:R-:W-:Y:S02]  /*4220*/  @!P0 PRMT R44, R47, 0x5410, R44 ;  /* 0x000054102f2c8816 */ /* 0x000fe4000000002c */
[----:B------:R-:W-:Y:S02]  /*4230*/  @!P0 LOP3.LUT R47, R54, 0xffff0000, RZ, 0xc0, !PT ;  /* 0xffff0000362f8812 */ /* 0x000fe400078ec0ff */
[----:B------:R-:W-:Y:S02]  /*4240*/  @!P0 LOP3.LUT R42, R44, 0xffff0000, RZ, 0xc0, !PT ;  /* 0xffff00002c2a8812 */ /* 0x000fe400078ec0ff */
[----:B------:R-:W-:Y:S02]  /*4250*/  @!P0 LOP3.LUT R51, R55, 0xffff0000, RZ, 0xc0, !PT ;  /* 0xffff000037338812 */ /* 0x000fe400078ec0ff */
[----:B------:R-:W-:Y:S02]  /*4260*/  MOV R41, R43 ;  /* 0x0000002b00297202 */ /* 0x000fe40000000f00 */
[----:B------:R-:W-:Y:S02]  /*4270*/  @!P0 LOP3.LUT R43, R53, 0xffff0000, RZ, 0xc0, !PT ;  /* 0xffff0000352b8812 */ /* 0x000fe400078ec0ff */
[----:B------:R-:W-:Y:S01]  /*4280*/  @!P0 PRMT R50, R41, 0x5410, R38 ;  /* 0x0000541029328816 */ /* 0x000fe20000000026 */
[----:B------:R-:W-:Y:S01]  /*4290*/  @!P0 IMAD.U32 R41, R53, 0x10000, RZ ;  /* 0x0001000035298824 */ /* 0x000fe200078e00ff */
[----:B------:R-:W-:Y:S02]  /*42a0*/  @!P0 LOP3.LUT R38, R45, 0xffff0000, RZ, 0xc0, !PT ;  /* 0xffff00002d268812 */ /* 0x000fe400078ec0ff */
[----:B-1----:R-:W-:Y:S02]  /*42b0*/  @!P0 SHF.R.U32.HI R0, RZ, 0x10, R7 ;  /* 0x00000010ff008819 */ /* 0x002fe40000011607 */
[----:B------:R-:W-:Y:S02]  /*42c0*/  @!P0 PRMT R7, R8, 0x5410, R4 ;  /* 0x0000541008078816 */ /* 0x000fe40000000004 */
[----:B------:R-:W-:Y:S02]  /*42d0*/  @!P0 PRMT R10, R2, 0x5410, R0 ;  /* 0x00005410020a8816 */ /* 0x000fe40000000000 */
[----:B------:R-:W-:Y:S01]  /*42e0*/  @!P0 PRMT R8, R3, 0x5410, R5 ;  /* 0x0000541003088816 */ /* 0x000fe20000000005 */
[----:B------:R-:W-:Y:S01]  /*42f0*/  @!P0 IMAD.U32 R3, R6, 0x10000, RZ ;  /* 0x0001000006038824 */ /* 0x000fe200078e00ff */
[----:B------:R-:W-:Y:S01]  /*4300*/  @!P0 SHF.L.U32 R5, R45, 0x10, RZ ;  /* 0x000000102d058819 */ /* 0x000fe200000006ff */
[----:B------:R-:W-:Y:S01]  /*4310*/  @!P0 IMAD.U32 R45, R54, 0x10000, RZ ;  /* 0x00010000362d8824 */ /* 0x000fe200078e00ff */
[----:B------:R-:W-:Y:S01]  /*4320*/  @!P0 LOP3.LUT R4, R6, 0xffff0000, RZ, 0xc0, !PT ;  /* 0xffff000006048812 */ /* 0x000fe200078ec0ff */
[C---:B--2---:R-:W-:Y:S01]  /*4330*/  @!P0 IMAD.U32 R0, R12.reuse, 0x10000, RZ ;  /* 0x000100000c008824 */ /* 0x044fe200078e00ff */
[----:B------:R-:W-:Y:S03]  /*4340*/  @!P0 LOP3.LUT R2, R12, 0xffff0000, RZ, 0xc0, !PT ;  /* 0xffff00000c028812 */ /* 0x000fe600078ec0ff */
[----:B------:R-:W-:Y:S02]  /*4350*/  @!P0 FMUL.FTZ R6, R0, R5 ;  /* 0x0000000500068220 */ /* 0x000fe40000410000 */
[C---:B------:R-:W-:Y:S02]  /*4360*/  @!P0 FMUL.FTZ R40, R2.reuse, R38 ;  /* 0x0000002602288220 */ /* 0x040fe40000410000 */
[-C--:B------:R-:W-:Y:S02]  /*4370*/  @!P0 FMUL.FTZ R2, R2, R4.reuse ;  /* 0x0000000402028220 */ /* 0x080fe40000410000 */
[----:B------:R-:W-:Y:S01]  /*4380*/  @!P0 FFMA.FTZ R77, R39, R4, -R40 ;  /* 0x00000004274d8223 */ /* 0x000fe20000010828 */
[----:B------:R-:W-:Y:S01]  /*4390*/  @!P0 LOP3.LUT R4, R13, 0xffff0000, RZ, 0xc0, !PT ;  /* 0xffff00000d048812 */ /* 0x000fe200078ec0ff */
[-C--:B------:R-:W-:Y:S01]  /*43a0*/  @!P0 FMUL.FTZ R0, R0, R3.reuse ;  /* 0x0000000300008220 */ /* 0x080fe20000410000 */
[----:B------:R-:W-:Y:S01]  /*43b0*/  @!P0 SHF.L.U32 R40, R44, 0x10, RZ ;  /* 0x000000102c288819 */ /* 0x000fe200000006ff */
[----:B------:R-:W-:Y:S01]  /*43c0*/  @!P0 FFMA.FTZ R78, R9, R3, -R6 ;  /* 0x00000003094e8223 */ /* 0x000fe20000010806 */
[----:B------:R-:W-:Y:S01]  /*43d0*/  @!P0 LOP3.LUT R6, R7, 0xffff0000, RZ, 0xc0, !PT ;  /* 0xffff000007068812 */ /* 0x000fe200078ec0ff */
[----:B------:R-:W-:Y:S01]  /*43e0*/  @!P0 IMAD.U32 R3, R13, 0x10000, RZ ;  /* 0x000100000d038824 */ /* 0x000fe200078e00ff */
[C---:B------:R-:W-:Y:S01]  /*43f0*/  @!P0 SHF.L.U32 R44, R46.reuse, 0x10, RZ ;  /* 0x000000102e2c8819 */ /* 0x040fe200000006ff */
[----:B------:R-:W-:Y:S01]  /*4400*/  @!P0 FFMA.FTZ R0, R5, R9, R0 ;  /* 0x0000000905008223 */ /* 0x000fe20000010000 */
[----:B------:R-:W-:Y:S01]  /*4410*/  @!P0 LOP3.LUT R46, R46, 0xffff0000, RZ, 0xc0, !PT ;  /* 0xffff00002e2e8812 */ /* 0x000fe200078ec0ff */
[C---:B------:R-:W-:Y:S02]  /*4420*/  @!P0 FMUL.FTZ R9, R4.reuse, R42 ;  /* 0x0000002a04098220 */ /* 0x040fe40000410000 */
[----:B------:R-:W-:Y:S02]  /*4430*/  @!P0 IMAD.U32 R5, R7, 0x10000, RZ ;  /* 0x0001000007058824 */ /* 0x000fe400078e00ff */
[----:B------:R-:W-:Y:S02]  /*4440*/  @!P0 FMUL.FTZ R7, R3, R40 ;  /* 0x0000002803078220 */ /* 0x000fe40000410000 */
[-C--:B------:R-:W-:Y:S02]  /*4450*/  @!P0 FMUL.FTZ R4, R4, R6.reuse ;  /* 0x0000000604048220 */ /* 0x080fe40000410000 */
[----:B------:R-:W-:Y:S01]  /*4460*/  @!P0 FFMA.FTZ R75, R43, R6, -R9 ;  /* 0x000000062b4b8223 */ /* 0x000fe20000010809 */
[C---:B------:R-:W-:Y:S01]  /*4470*/  @!P0 LOP3.LUT R6, R14.reuse, 0xffff0000, RZ, 0xc0, !PT ;  /* 0xffff00000e068812 */ /* 0x040fe200078ec0ff */
[-C--:B------:R-:W-:Y:S02]  /*4480*/  @!P0 FMUL.FTZ R3, R3, R5.reuse ;  /* 0x0000000503038220 */ /* 0x080fe40000410000 */
[----:B------:R-:W-:Y:S02]  /*4490*/  @!P0 FFMA.FTZ R76, R41, R5, -R7 ;  /* 0x00000005294c8223 */ /* 0x000fe40000010807 */
[----:B------:R-:W-:Y:S02]  /*44a0*/  @!P0 IMAD.U32 R5, R14, 0x10000, RZ ;  /* 0x000100000e058824 */ /* 0x000fe400078e00ff */
[C---:B------:R-:W-:Y:S01]  /*44b0*/  @!P0 IMAD.U32 R7, R8.reuse, 0x10000, RZ ;  /* 0x0001000008078824 */ /* 0x040fe200078e00ff */
[----:B------:R-:W-:Y:S01]  /*44c0*/  @!P0 LOP3.LUT R8, R8, 0xffff0000, RZ, 0xc0, !PT ;  /* 0xffff000008088812 */ /* 0x000fe200078ec0ff */
[----:B------:R-:W-:Y:S02]  /*44d0*/  @!P0 FMUL.FTZ R48, R6, R46 ;  /* 0x0000002e06308220 */ /* 0x000fe40000410000 */
[----:B------:R-:W-:Y:S02]  /*44e0*/  @!P0 FMUL.FTZ R9, R5, R44 ;  /* 0x0000002c05098220 */ /* 0x000fe40000410000 */
[----:B------:R-:W-:Y:S01]  /*44f0*/  @!P0 FFMA.FTZ R2, R38, R39, R2 ;  /* 0x0000002726028223 */ /* 0x000fe20000010002 */
[----:B------:R-:W-:Y:S01]  /*4500*/  @!P0 F2FP.BF16.PACK_AB R38, R77, R78 ;  /* 0x0000004e4d26823e */ /* 0x000fe200000010ff */
[----:B------:R-:W-:Y:S01]  /*4510*/  @!P0 FFMA.FTZ R73, R47, R8, -R48 ;  /* 0x000000082f498223 */ /* 0x000fe20000010830 */
[C---:B------:R-:W-:Y:S01]  /*4520*/  @!P0 SHF.L.U32 R48, R50.reuse, 0x10, RZ ;  /* 0x0000001032308819 */ /* 0x040fe200000006ff */
[-C--:B------:R-:W-:Y:S01]  /*4530*/  @!P0 FMUL.FTZ R5, R5, R7.reuse ;  /* 0x0000000705058220 */ /* 0x080fe20000410000 */
[----:B------:R-:W-:Y:S01]  /*4540*/  @!P0 LOP3.LUT R50, R50, 0xffff0000, RZ, 0xc0, !PT ;  /* 0xffff000032328812 */ /* 0x000fe200078ec0ff */
[----:B------:R-:W-:Y:S01]  /*4550*/  @!P0 FFMA.FTZ R74, R45, R7, -R9 ;  /* 0x000000072d4a8223 */ /* 0x000fe20000010809 */
[----:B------:R-:W-:Y:S01]  /*4560*/  @!P0 F2FP.BF16.PACK_AB R39, R75, R76 ;  /* 0x0000004c4b27823e */ /* 0x000fe200000010ff */
[----:B------:R-:W-:Y:S01]  /*4570*/  @!P0 FMUL.FTZ R6, R6, R8 ;  /* 0x0000000806068220 */ /* 0x000fe20000410000 */
[C---:B------:R-:W-:Y:S01]  /*4580*/  @!P0 LOP3.LUT R8, R15.reuse, 0xffff0000, RZ, 0xc0, !PT ;  /* 0xffff00000f088812 */ /* 0x040fe200078ec0ff */
[----:B------:R-:W-:Y:S01]  /*4590*/  @!P0 IMAD.U32 R7, R15, 0x10000, RZ ;  /* 0x000100000f078824 */ /* 0x000fe200078e00ff */
[----:B------:R-:W-:Y:S01]  /*45a0*/  @!P0 MOV R53, R39 ;  /* 0x0000002700358202 */ /* 0x000fe20000000f00 */
[C---:B------:R-:W-:Y:S01]  /*45b0*/  @!P0 IMAD.U32 R9, R10.reuse, 0x10000, RZ ;  /* 0x000100000a098824 */ /* 0x040fe200078e00ff */
[----:B------:R-:W-:Y:S01]  /*45c0*/  @!P0 LOP3.LUT R10, R10, 0xffff0000, RZ, 0xc0, !PT ;  /* 0xffff00000a0a8812 */ /* 0x000fe200078ec0ff */
[----:B------:R-:W-:Y:S01]  /*45d0*/  @!P0 FFMA.FTZ R3, R40, R41, R3 ;  /* 0x0000002928038223 */ /* 0x000fe20000010003 */
[----:B------:R-:W-:Y:S01]  /*45e0*/  @!P0 F2FP.BF16.PACK_AB R0, R2, R0 ;  /* 0x000000000200823e */ /* 0x000fe200000010ff */
[----:B------:R-:W-:Y:S02]  /*45f0*/  @!P0 FFMA.FTZ R4, R42, R43, R4 ;  /* 0x0000002b2a048223 */ /* 0x000fe40000010004 */
[C---:B------:R-:W-:Y:S01]  /*4600*/  @!P0 FMUL.FTZ R70, R7.reuse, R48 ;  /* 0x0000003007468220 */ /* 0x040fe20000410000 */
[----:B------:R-:W-:Y:S01]  /*4610*/  @!P0 MOV R12, R0 ;  /* 0x00000000000c8202 */ /* 0x000fe20000000f00 */
[----:B------:R-:W-:Y:S01]  /*4620*/  @!P0 FMUL.FTZ R7, R7, R9 ;  /* 0x0000000907078220 */ /* 0x000fe20000410000 */
[----:B------:R-:W-:Y:S01]  /*4630*/  @!P0 F2FP.BF16.PACK_AB R3, R4, R3 ;  /* 0x000000030403823e */ /* 0x000fe200000010ff */
[----:B------:R-:W-:Y:S02]  /*4640*/  @!P0 FFMA.FTZ R5, R44, R45, R5 ;  /* 0x0000002d2c058223 */ /* 0x000fe40000010005 */
[C---:B------:R-:W-:Y:S02]  /*4650*/  @!P0 FMUL.FTZ R72, R8.reuse, R50 ;  /* 0x0000003208488220 */ /* 0x040fe40000410000 */
[-C--:B------:R-:W-:Y:S02]  /*4660*/  @!P0 FMUL.FTZ R8, R8, R10.reuse ;  /* 0x0000000a08088220 */ /* 0x080fe40000410000 */
[----:B------:R-:W-:Y:S02]  /*4670*/  @!P0 FFMA.FTZ R6, R46, R47, R6 ;  /* 0x0000002f2e068223 */ /* 0x000fe40000010006 */
[----:B------:R-:W-:Y:S02]  /*4680*/  @!P0 FFMA.FTZ R7, R48, R49, R7 ;  /* 0x0000003130078223 */ /* 0x000fe40000010007 */
[----:B------:R-:W-:Y:S01]  /*4690*/  @!P0 FFMA.FTZ R70, R49, R9, -R70 ;  /* 0x0000000931468223 */ /* 0x000fe20000010846 */
[----:B------:R-:W-:Y:S01]  /*46a0*/  @!P0 F2FP.BF16.PACK_AB R5, R6, R5 ;  /* 0x000000050605823e */ /* 0x000fe200000010ff */
[----:B------:R-:W-:Y:S01]  /*46b0*/  @!P0 FFMA.FTZ R72, R51, R10, -R72 ;  /* 0x0000000a33488223 */ /* 0x000fe20000010848 */
[----:B------:R-:W-:Y:S01]  /*46c0*/  @!P0 F2FP.BF16.PACK_AB R10, R73, R74 ;  /* 0x0000004a490a823e */ /* 0x000fe200000010ff */
        /* <DEDUP_REMOVED lines=15> */
.L_x_347:
[----:B------:R-:W-:Y:S05]  /*47c0*/  BSYNC B0 ;  /* 0x0000000000007941 */ /* 0x000fea0003800000 */
.L_x_346:
        /* <DEDUP_REMOVED lines=8> */
[----:B-1----:R-:W-:Y:S04]  /*4850*/  SHF.R.S32.HI R2, RZ, 0x1f, R0 ;  /* 0x0000001fff027819 */ /* 0x002fe80000011400 */
        /* <DEDUP_REMOVED lines=8> */
[----:B------:R-:W-:Y:S02]  /*48e0*/  @!P0 PRMT R6, R11, 0x5432, R3 ;  /* 0x000054320b068816 */ /* 0x000fe40000000003 */
[----:B------:R-:W-:Y:S01]  /*48f0*/  @!P0 PRMT R16, R64, 0x5432, R7 ;  /* 0x0000543240108816 */ /* 0x000fe20000000007 */
[----:B------:R-:W-:Y:S01]  /*4900*/  IMAD.SHL.U32 R0, R0, 0x200, RZ ;  /* 0x0000020000007824 */ /* 0x000fe200078e00ff */
[----:B------:R-:W-:Y:S02]  /*4910*/  LOP3.LUT R2, R98, 0x38, R53, 0xf8, !PT ;  /* 0x0000003862027812 */ /* 0x000fe400078ef835 */
[--C-:B------:R-:W-:Y:S02]  /*4920*/  @!P0 SHF.R.U32.HI R8, RZ, 0x10, R59.reuse ;  /* 0x00000010ff088819 */ /* 0x100fe4000001163b */
[----:B------:R-:W-:Y:S02]  /*4930*/  LOP3.LUT R2, R2, R99, RZ, 0x3c, !PT ;  /* 0x0000006302027212 */ /* 0x000fe400078e3cff */
[----:B------:R-:W-:Y:S02]  /*4940*/  LOP3.LUT R0, R0, 0x7ffff000, RZ, 0xc0, !PT ;  /* 0x7ffff00000007812 */ /* 0x000fe400078ec0ff */
[----:B------:R-:W-:Y:S01]  /*4950*/  @!P0 SHF.R.U64 R9, R58, 0x10, R59 ;  /* 0x000000103a098819 */ /* 0x000fe2000000123b */
[----:B-----5:R-:W-:Y:S01]  /*4960*/  @!P0 IMAD.U32 R43, R51, 0x10000, RZ ;  /* 0x00010000332b8824 */ /* 0x020fe200078e00ff */
[----:B------:R-:W-:Y:S02]  /*4970*/  IADD3 R0, R2, R0, R100 ;  /* 0x0000000002007210 */ /* 0x000fe40007ffe064 */
[----:B------:R-:W-:Y:S02]  /*4980*/  @!P0 SHF.R.U32.HI R2, RZ, 0x10, R17 ;  /* 0x00000010ff028819 */ /* 0x000fe40000011611 */
[----:B------:R-:W-:Y:S01]  /*4990*/  @!P0 PRMT R17, R64, 0x5410, R4 ;  /* 0x0000541040118816 */ /* 0x000fe20000000004 */
[----:B------:R-:W-:Y:S01]  /*49a0*/  IMAD.SHL.U32 R0, R0, 0x2, RZ ;  /* 0x0000000200007824 */ /* 0x000fe200078e00ff */
[----:B------:R-:W-:Y:S02]  /*49b0*/  @!P0 SHF.R.U32.HI R5, RZ, 0x10, R19 ;  /* 0x00000010ff058819 */ /* 0x000fe40000011613 */
[----:B------:R-:W-:Y:S01]  /*49c0*/  @!P0 PRMT R4, R11, 0x5410, R2 ;  /* 0x000054100b048816 */ /* 0x000fe20000000002 */
[----:B------:R-:W-:Y:S01]  /*49d0*/  @!P0 IMAD.U32 R7, R17, 0x10000, RZ ;  /* 0x0001000011078824 */ /* 0x000fe200078e00ff */
[----:B--2---:R1:W2:Y:S01]  /*49e0*/  LDS.128 R12, [R0+0x6100] ;  /* 0x00610000000c7984 */ /* 0x0042a20000000c00 */
[----:B------:R-:W-:Y:S01]  /*49f0*/  @!P0 IMAD.U32 R2, R6, 0x10000, RZ ;  /* 0x0001000006028824 */ /* 0x000fe200078e00ff */
[C---:B------:R-:W-:Y:S02]  /*4a00*/  @!P0 PRMT R11, R65.reuse, 0x5410, R8 ;  /* 0x00005410410b8816 */ /* 0x040fe40000000008 */
[----:B------:R-:W-:Y:S01]  /*4a10*/  @!P0 PRMT R8, R28, 0x5410, R5 ;  /* 0x000054101c088816 */ /* 0x000fe20000000005 */
[----:B------:R-:W-:Y:S01]  /*4a20*/  @!P0 IMAD.U32 R5, R4, 0x10000, RZ ;  /* 0x0001000004058824 */ /* 0x000fe200078e00ff */
[----:B------:R-:W-:Y:S01]  /*4a30*/  @!P0 PRMT R41, R65, 0x5432, R9 ;  /* 0x0000543241298816 */ /* 0x000fe20000000009 */
[----:B------:R-:W-:Y:S01]  /*4a40*/  @!P0 IMAD.U32 R9, R48, 0x10000, RZ ;  /* 0x0001000030098824 */ /* 0x000fe200078e00ff */
[----:B------:R-:W-:Y:S01]  /*4a50*/  @!P0 LOP3.LUT R6, R6, 0xffff0000, RZ, 0xc0, !PT ;  /* 0xffff000006068812 */ /* 0x000fe200078ec0ff */
[C---:B------:R-:W-:Y:S01]  /*4a60*/  @!P0 IMAD.U32 R42, R11.reuse, 0x10000, RZ ;  /* 0x000100000b2a8824 */ /* 0x040fe200078e00ff */
[----:B------:R-:W-:Y:S02]  /*4a70*/  @!P0 LOP3.LUT R44, R11, 0xffff0000, RZ, 0xc0, !PT ;  /* 0xffff00000b2c8812 */ /* 0x000fe400078ec0ff */
[----:B------:R-:W-:Y:S02]  /*4a80*/  @!P0 LOP3.LUT R45, R51, 0xffff0000, RZ, 0xc0, !PT ;  /* 0xffff0000332d8812 */ /* 0x000fe400078ec0ff */
[----:B------:R-:W-:Y:S02]  /*4a90*/  @!P0 SHF.L.U32 R40, R50, 0x10, RZ ;  /* 0x0000001032288819 */ /* 0x000fe400000006ff */
[----:B-1----:R-:W-:Y:S01]  /*4aa0*/  @!P0 SHF.R.U64 R0, R18, 0x10, R19 ;  /* 0x0000001012008819 */ /* 0x002fe20000001213 */
[----:B------:R-:W-:Y:S01]  /*4ab0*/  @!P0 IMAD.U32 R18, R16, 0x10000, RZ ;  /* 0x0001000010128824 */ /* 0x000fe200078e00ff */
[----:B------:R-:W-:Y:S02]  /*4ac0*/  @!P0 SHF.L.U32 R19, R49, 0x10, RZ ;  /* 0x0000001031138819 */ /* 0x000fe400000006ff */
[----:B------:R-:W-:Y:S01]  /*4ad0*/  @!P0 PRMT R10, R28, 0x5432, R0 ;  /* 0x000054321c0a8816 */ /* 0x000fe20000000000 */
[----:B--2---:R-:W-:Y:S01]  /*4ae0*/  @!P0 IMAD.U32 R3, R13, 0x10000, RZ ;  /* 0x000100000d038824 */ /* 0x004fe200078e00ff */
[----:B------:R-:W-:Y:S03]  /*4af0*/  @!P0 SHF.L.U32 R0, R12, 0x10, RZ ;  /* 0x000000100c008819 */ /* 0x000fe600000006ff */
[----:B------:R-:W-:Y:S02]  /*4b00*/  @!P0 FMUL.FTZ R38, R3, R18 ;  /* 0x0000001203268220 */ /* 0x000fe40000410000 */
[C---:B------:R-:W-:Y:S02]  /*4b10*/  @!P0 FMUL.FTZ R28, R0.reuse, R7 ;  /* 0x00000007001c8220 */ /* 0x040fe40000410000 */
[-C--:B------:R-:W-:Y:S02]  /*4b20*/  @!P0 FMUL.FTZ R0, R0, R2.reuse ;  /* 0x0000000200008220 */ /* 0x080fe40000410000 */
[----:B------:R-:W-:Y:S01]  /*4b30*/  @!P0 FFMA.FTZ R58, R9, R2, -R28 ;  /* 0x00000002093a8223 */ /* 0x000fe2000001081c */
[----:B------:R-:W-:Y:S01]  /*4b40*/  @!P0 LOP3.LUT R28, R16, 0xffff0000, RZ, 0xc0, !PT ;  /* 0xffff0000101c8812 */ /* 0x000fe200078ec0ff */
[----:B------:R-:W-:Y:S01]  /*4b50*/  @!P0 FFMA.FTZ R0, R7, R9, R0 ;  /* 0x0000000907008223 */ /* 0x000fe20000010000 */
[----:B------:R-:W-:Y:S01]  /*4b60*/  @!P0 LOP3.LUT R2, R13, 0xffff0000, RZ, 0xc0, !PT ;  /* 0xffff00000d028812 */ /* 0x000fe200078ec0ff */
[-C--:B------:R-:W-:Y:S01]  /*4b70*/  @!P0 FMUL.FTZ R3, R3, R5.reuse ;  /* 0x0000000503038220 */ /* 0x080fe20000410000 */
[----:B------:R-:W-:Y:S01]  /*4b80*/  @!P0 LOP3.LUT R16, R17, 0xffff0000, RZ, 0xc0, !PT ;  /* 0xffff000011108812 */ /* 0x000fe200078ec0ff */
[----:B------:R-:W-:Y:S01]  /*4b90*/  @!P0 FFMA.FTZ R57, R19, R5, -R38 ;  /* 0x0000000513398223 */ /* 0x000fe20000010826 */
[----:B------:R-:W-:Y:S01]  /*4ba0*/  @!P0 LOP3.LUT R5, R12, 0xffff0000, RZ, 0xc0, !PT ;  /* 0xffff00000c058812 */ /* 0x000fe200078ec0ff */
[----:B------:R-:W-:Y:S01]  /*4bb0*/  @!P0 FMUL.FTZ R9, R2, R28 ;  /* 0x0000001c02098220 */ /* 0x000fe20000410000 */
[----:B------:R-:W-:Y:S02]  /*4bc0*/  @!P0 LOP3.LUT R7, R4, 0xffff0000, RZ, 0xc0, !PT ;  /* 0xffff000004078812 */ /* 0x000fe400078ec0ff */
[----:B------:R-:W-:Y:S01]  /*4bd0*/  @!P0 LOP3.LUT R38, R49, 0xffff0000, RZ, 0xc0, !PT ;  /* 0xffff000031268812 */ /* 0x000fe200078ec0ff */
[C---:B------:R-:W-:Y:S01]  /*4be0*/  @!P0 FMUL.FTZ R39, R5.reuse, R16 ;  /* 0x0000001005278220 */ /* 0x040fe20000410000 */
[----:B------:R-:W-:Y:S01]  /*4bf0*/  @!P0 LOP3.LUT R17, R48, 0xffff0000, RZ, 0xc0, !PT ;  /* 0xffff000030118812 */ /* 0x000fe200078ec0ff */
[-C--:B------:R-:W-:Y:S02]  /*4c00*/  @!P0 FMUL.FTZ R4, R2, R7.reuse ;  /* 0x0000000702048220 */ /* 0x080fe40000410000 */
[-C--:B------:R-:W-:Y:S01]  /*4c10*/  @!P0 FMUL.FTZ R2, R5, R6.reuse ;  /* 0x0000000605028220 */ /* 0x080fe20000410000 */
[C---:B------:R-:W-:Y:S01]  /*4c20*/  @!P0 LOP3.LUT R5, R15.reuse, 0xffff0000, RZ, 0xc0, !PT ;  /* 0xffff00000f058812 */ /* 0x040fe200078ec0ff */
[----:B------:R-:W-:Y:S02]  /*4c30*/  @!P0 FFMA.FTZ R56, R38, R7, -R9 ;  /* 0x0000000726388223 */ /* 0x000fe40000010809 */
[----:B------:R-:W-:Y:S02]  /*4c40*/  @!P0 IMAD.U32 R7, R15, 0x10000, RZ ;  /* 0x000100000f078824 */ /* 0x000fe400078e00ff */
[----:B------:R-:W-:Y:S01]  /*4c50*/  @!P0 FFMA.FTZ R55, R17, R6, -R39 ;  /* 0x0000000611378223 */ /* 0x000fe20000010827 */
[C---:B------:R-:W-:Y:S01]  /*4c60*/  @!P0 LOP3.LUT R6, R8.reuse, 0xffff0000, RZ, 0xc0, !PT ;  /* 0xffff000008068812 */ /* 0x040fe200078ec0ff */
[----:B------:R-:W-:Y:S02]  /*4c70*/  @!P0 IMAD.U32 R9, R8, 0x10000, RZ ;  /* 0x0001000008098824 */ /* 0x000fe400078e00ff */
[----:B------:R-:W-:Y:S02]  /*4c80*/  @!P0 FMUL.FTZ R8, R7, R42 ;  /* 0x0000002a07088220 */ /* 0x000fe40000410000 */
[----:B------:R-:W-:Y:S02]  /*4c90*/  @!P0 FMUL.FTZ R11, R5, R44 ;  /* 0x0000002c050b8220 */ /* 0x000fe40000410000 */
[-C--:B------:R-:W-:Y:S02]  /*4ca0*/  @!P0 FFMA.FTZ R54, R43, R9.reuse, -R8 ;  /* 0x000000092b368223 */ /* 0x080fe40000010808 */
[-C--:B------:R-:W-:Y:S02]  /*4cb0*/  @!P0 FMUL.FTZ R8, R5, R6.reuse ;  /* 0x0000000605088220 */ /* 0x080fe40000410000 */
[----:B------:R-:W-:Y:S01]  /*4cc0*/  @!P0 FFMA.FTZ R52, R45, R6, -R11 ;  /* 0x000000062d348223 */ /* 0x000fe2000001080b */
[C---:B------:R-:W-:Y:S01]  /*4cd0*/  @!P0 LOP3.LUT R6, R14.reuse, 0xffff0000, RZ, 0xc0, !PT ;  /* 0xffff00000e068812 */ /* 0x040fe200078ec0ff */
[C---:B------:R-:W-:Y:S01]  /*4ce0*/  @!P0 IMAD.U32 R39, R41.reuse, 0x10000, RZ ;  /* 0x0001000029278824 */ /* 0x040fe200078e00ff */
[----:B------:R-:W-:Y:S01]  /*4cf0*/  @!P0 LOP3.LUT R41, R41, 0xffff0000, RZ, 0xc0, !PT ;  /* 0xffff000029298812 */ /* 0x000fe200078ec0ff */
[----:B------:R-:W-:Y:S02]  /*4d00*/  @!P0 IMAD.U32 R5, R14, 0x10000, RZ ;  /* 0x000100000e058824 */ /* 0x000fe400078e00ff */
[C---:B------:R-:W-:Y:S02]  /*4d10*/  @!P0 IMAD.U32 R11, R10.reuse, 0x10000, RZ ;  /* 0x000100000a0b8824 */ /* 0x040fe400078e00ff */
[----:B------:R-:W-:Y:S01]  /*4d20*/  @!P0 FMUL.FTZ R7, R7, R9 ;  /* 0x0000000907078220 */ /* 0x000fe20000410000 */
[----:B------:R-:W-:Y:S01]  /*4d30*/  @!P0 LOP3.LUT R9, R10, 0xffff0000, RZ, 0xc0, !PT ;  /* 0xffff00000a098812 */ /* 0x000fe200078ec0ff */
[----:B------:R-:W-:Y:S01]  /*4d40*/  @!P0 FFMA.FTZ R2, R16, R17, R2 ;  /* 0x0000001110028223 */ /* 0x000fe20000010002 */
[----:B------:R-:W-:Y:S01]  /*4d50*/  @!P0 LOP3.LUT R10, R50, 0xffff0000, RZ, 0xc0, !PT ;  /* 0xffff0000320a8812 */ /* 0x000fe200078ec0ff */
[----:B------:R-:W-:Y:S01]  /*4d60*/  @!P0 FMUL.FTZ R46, R5, R39 ;  /* 0x00000027052e8220 */ /* 0x000fe20000410000 */
[----:B------:R-:W-:Y:S01]  /*4d70*/  @!P0 F2FP.BF16.PACK_AB R16, R55, R58 ;  /* 0x0000003a3710823e */ /* 0x000fe200000010ff */
[----:B------:R-:W-:Y:S01]  /*4d80*/  @!P0 FMUL.FTZ R5, R5, R11 ;  /* 0x0000000b05058220 */ /* 0x000fe20000410000 */
[----:B------:R-:W-:Y:S01]  /*4d90*/  @!P0 F2FP.BF16.PACK_AB R0, R2, R0 ;  /* 0x000000000200823e */ /* 0x000fe200000010ff */
[----:B------:R-:W-:Y:S01]  /*4da0*/  @!P0 FFMA.FTZ R3, R18, R19, R3 ;  /* 0x0000001312038223 */ /* 0x000fe20000010003 */
[----:B------:R-:W-:Y:S01]  /*4db0*/  @!P0 F2FP.BF16.PACK_AB R17, R56, R57 ;  /* 0x000000393811823e */ /* 0x000fe200000010ff */
[C---:B------:R-:W-:Y:S02]  /*4dc0*/  @!P0 FMUL.FTZ R47, R6.reuse, R41 ;  /* 0x00000029062f8220 */ /* 0x040fe40000410000 */
[----:B------:R-:W-:Y:S01]  /*4dd0*/  @!P0 FMUL.FTZ R6, R6, R9 ;  /* 0x0000000906068220 */ /* 0x000fe20000410000 */
[----:B------:R-:W-:Y:S01]  /*4de0*/  @!P0 MOV R49, R17 ;  /* 0x0000001100318202 */ /* 0x000fe20000000f00 */
[----:B------:R-:W-:Y:S02]  /*4df0*/  @!P0 FFMA.FTZ R4, R28, R38, R4 ;  /* 0x000000261c048223 */ /* 0x000fe40000010004 */
[----:B------:R-:W-:Y:S02]  /*4e00*/  @!P0 FFMA.FTZ R5, R39, R40, R5 ;  /* 0x0000002827058223 */ /* 0x000fe40000010005 */
[----:B------:R-:W-:Y:S01]  /*4e10*/  @!P0 FFMA.FTZ R6, R41, R10, R6 ;  /* 0x0000000a29068223 */ /* 0x000fe20000010006 */
[----:B------:R-:W-:Y:S01]  /*4e20*/  @!P0 F2FP.BF16.PACK_AB R3, R4, R3 ;  /* 0x000000030403823e */ /* 0x000fe200000010ff */
        /* <DEDUP_REMOVED lines=10> */
[----:B------:R-:W-:Y:S01]  /*4ed0*/  @!P0 IMAD.MOV.U32 R12, RZ, RZ, R0 ;  /* 0x000000ffff0c8224 */ /* 0x000fe200078e0000 */
[----:B------:R-:W-:Y:S01]  /*4ee0*/  @!P0 MOV R14, R5 ;  /* 0x00000005000e8202 */ /* 0x000fe20000000f00 */
[----:B------:R-:W-:Y:S02]  /*4ef0*/  @!P0 IMAD.MOV.U32 R50, RZ, RZ, R9 ;  /* 0x000000ffff328224 */ /* 0x000fe400078e0009 */
[----:B------:R-:W-:Y:S02]  /*4f00*/  @!P0 IMAD.MOV.U32 R13, RZ, RZ, R3 ;  /* 0x000000ffff0d8224 */ /* 0x000fe400078e0003 */
[----:B------:R-:W-:Y:S01]  /*4f10*/  @!P0 IMAD.MOV.U32 R15, RZ, RZ, R7 ;  /* 0x000000ffff0f8224 */ /* 0x000fe200078e0007 */
[----:B----4-:R-:W-:Y:S05]  /*4f20*/  IADD3 R2, P0, R68, R131, RZ ;  /* 0x0000008344027210 */ /* 0x010fea0007f1e0ff */
[----:B---3--:R-:W-:Y:S01]  /*4f30*/  IMAD.X R3, R69, 0x1, R132, P0 ;  /* 0x0000000145037824 */ /* 0x008fe200000e0684 */
[C---:B------:R-:W-:Y:S04]  /*4f40*/  ISETP.GE.AND P0, PT, R53.reuse, c[0x0][0x1d4], PT ;  /* 0x0000750035007a0c */ /* 0x040fe80003f06270 */
[----:B------:R1:W-:Y:S09]  /*4f50*/  ST.E.128 [R2.64], R48 ;  /* 0x0000003002007985 */ /* 0x0003f2000c101d06 */
[----:B------:R-:W-:Y:S05]  /*4f60*/  @!P0 IMAD.WIDE R4, R53, 0x2, R68 ;  /* 0x0000000235048825 */ /* 0x000fea00078e0244 */
[----:B------:R1:W-:Y:S02]  /*4f70*/  @!P0 ST.E.128 [R4.64], R12 ;  /* 0x0000000c04008985 */ /* 0x0003e4000c101d06 */
.L_x_349:
[----:B------:R-:W-:Y:S05]  /*4f80*/  BSYNC B0 ;  /* 0x0000000000007941 */ /* 0x000fea0003800000 */
.L_x_348:
[----:B------:R-:W-:Y:S11]  /*4f90*/  ISETP.GE.AND P0, PT, R26, c[0x0][0x1d4], PT ;  /* 0x000075001a007a0c */ /* 0x000ff60003f06270 */
[----:B------:R-:W-:Y:S02]  /*4fa0*/  @!UPT UIADD3 URZ, URZ, URZ, URZ ;  /* 0x0000003f3f3ff290 */ /* 0x000fe4000fffe03f */
[----:B------:R-:W-:-:S05]  /*4fb0*/  @P0 BRA `(.L_x_333) ;  /* 0x00000a1000000947 */ /* 0x000fca0003800000 */
[----:B------:R-:W-:Y:S01]  /*4fc0*/  ISETP.NE.AND P1, PT, R148, RZ, PT ;  /* 0x000000ff9400720c */ /* 0x000fe20003f25270 */
[----:B------:R-:W5:Y:S01]  /*4fd0*/  LDS.128 R40, [R113+0x6100] ;  /* 0x0061000071287984 */ /* 0x000f620000000c00 */
[----:B-1--4-:R-:W-:Y:S02]  /*4fe0*/  IADD3 R52, P0, R68, R129, RZ ;  /* 0x0000008144347210 */ /* 0x012fe40007f1e0ff */
[----:B------:R-:W-:Y:S03]  /*4ff0*/  SEL R0, R154, R152, !P1 ;  /* 0x000000989a007207 */ /* 0x000fe60004800000 */
[----:B---3--:R-:W-:Y:S01]  /*5000*/  IMAD.X R53, R69, 0x1, R130, P0 ;  /* 0x0000000145357824 */ /* 0x008fe200000e0682 */
[----:B------:R-:W-:Y:S02]  /*5010*/  SHF.R.S32.HI R2, RZ, 0x1f, R0 ;  /* 0x0000001fff027819 */ /* 0x000fe40000011400 */
[----:B------:R-:W-:Y:S02]  /*5020*/  ISETP.GE.AND P0, PT, R26, c[0x0][0x27c], PT ;  /* 0x00009f001a007a0c */ /* 0x000fe40003f06270 */
[----:B------:R-:W-:Y:S04]  /*5030*/  LEA.HI R0, R2, R0, RZ, 0x4 ;  /* 0x0000000002007211 */ /* 0x000fe800078f20ff */
[----:B------:R-:W-:Y:S04]  /*5040*/  LEA.HI.SX32 R0, R0, R134, 0x1c ;  /* 0x0000008600007211 */ /* 0x000fe800078fe2ff */
[----:B------:R-:W-:Y:S01]  /*5050*/  SHF.R.S32.HI R2, RZ, 0x1f, R0 ;  /* 0x0000001fff027819 */ /* 0x000fe20000011400 */
[----:B------:R-:W-:Y:S02]  /*5060*/  IMAD.SHL.U32 R46, R0, 0x8, RZ ;  /* 0x00000008002e7824 */ /* 0x000fe400078e00ff */
[----:B------:R-:W-:Y:S02]  /*5070*/  @!P0 SHF.R.U64 R3, R22, 0x10, R23 ;  /* 0x0000001016038819 */ /* 0x000fe40000001217 */
[----:B------:R-:W-:Y:S02]  /*5080*/  LEA.HI R0, R2, R0, RZ, 0x3 ;  /* 0x0000000002007211 */ /* 0x000fe400078f18ff */
[----:B------:R-:W-:Y:S02]  /*5090*/  @!P0 SHF.R.U64 R9, R62, 0x10, R63 ;  /* 0x000000103e098819 */ /* 0x000fe4000000123f */
[----:B------:R-:W-:Y:S01]  /*50a0*/  @!P0 SHF.R.U32.HI R5, RZ, 0x10, R23 ;  /* 0x00000010ff058819 */ /* 0x000fe20000011617 */
        /* <DEDUP_REMOVED lines=9> */
[----:B------:R-:W-:Y:S01]  /*5140*/  @!P0 LOP3.LUT R39, R43, 0xffff0000, RZ, 0xc0, !PT ;  /* 0xffff00002b278812 */ /* 0x000fe200078ec0ff */
[----:B------:R-:W-:Y:S01]  /*5150*/  @!P0 IMAD.U32 R22, R28, 0x10000, RZ ;  /* 0x000100001c168824 */ /* 0x000fe200078e00ff */
[----:B------:R-:W-:Y:S01]  /*5160*/  @!P0 SHF.R.U32.HI R2, RZ, 0x10, R21 ;  /* 0x00000010ff028819 */ /* 0x000fe20000011615 */
[----:B------:R-:W-:Y:S01]  /*5170*/  IMAD.SHL.U32 R0, R0, 0x2, RZ ;  /* 0x0000000200007824 */ /* 0x000fe200078e00ff */
[----:B------:R-:W-:Y:S01]  /*5180*/  @!P0 SHF.R.U32.HI R8, RZ, 0x10, R63 ;  /* 0x00000010ff088819 */ /* 0x000fe2000001163f */
[----:B------:R-:W-:Y:S01]  /*5190*/  @!P0 IMAD.U32 R23, R42, 0x10000, RZ ;  /* 0x000100002a178824 */ /* 0x000fe200078e00ff */
[----:B------:R-:W-:Y:S02]  /*51a0*/  @!P0 SHF.R.U64 R4, R60, 0x10, R61 ;  /* 0x000000103c048819 */ /* 0x000fe4000000123d */
[----:B--2---:R1:W2:Y:S01]  /*51b0*/  LDS.128 R12, [R0+0x6100] ;  /* 0x00610000000c7984 */ /* 0x0042a20000000c00 */
[----:B------:R-:W-:Y:S02]  /*51c0*/  @!P0 PRMT R38, R67, 0x5410, R8 ;  /* 0x0000541043268816 */ /* 0x000fe40000000008 */
[----:B------:R-:W-:Y:S01]  /*51d0*/  @!P0 PRMT R8, R30, 0x5410, R5 ;  /* 0x000054101e088816 */ /* 0x000fe20000000005 */
[----:B------:R-:W-:Y:S01]  /*51e0*/  @!P0 IMAD.U32 R30, R43, 0x10000, RZ ;  /* 0x000100002b1e8824 */ /* 0x000fe200078e00ff */
[----:B------:R-:W-:Y:S02]  /*51f0*/  @!P0 PRMT R16, R66, 0x5410, R4 ;  /* 0x0000541042108816 */ /* 0x000fe40000000004 */
[----:B------:R-:W-:Y:S02]  /*5200*/  @!P0 SHF.R.U32.HI R7, RZ, 0x10, R61 ;  /* 0x00000010ff078819 */ /* 0x000fe4000001163d */
[----:B------:R-:W-:Y:S02]  /*5210*/  @!P0 PRMT R4, R29, 0x5410, R2 ;  /* 0x000054101d048816 */ /* 0x000fe40000000002 */
[----:B------:R-:W-:Y:S03]  /*5220*/  @!P0 LOP3.LUT R28, R28, 0xffff0000, RZ, 0xc0, !PT ;  /* 0xffff00001c1c8812 */ /* 0x000fe600078ec0ff */
[----:B------:R-:W-:Y:S01]  /*5230*/  @!P0 IMAD.U32 R5, R4, 0x10000, RZ ;  /* 0x0001000004058824 */ /* 0x000fe200078e00ff */
[----:B-1----:R-:W-:Y:S02]  /*5240*/  @!P0 SHF.R.U64 R0, R20, 0x10, R21 ;  /* 0x0000001014008819 */ /* 0x002fe40000001215 */
[----:B------:R-:W-:Y:S02]  /*5250*/  @!P0 LOP3.LUT R21, R41, 0xffff0000, RZ, 0xc0, !PT ;  /* 0xffff000029158812 */ /* 0x000fe400078ec0ff */
[----:B------:R-:W-:Y:S02]  /*5260*/  @!P0 PRMT R6, R29, 0x5432, R0 ;  /* 0x000054321d068816 */ /* 0x000fe40000000000 */
[----:B------:R-:W-:Y:S01]  /*5270*/  @!P0 PRMT R20, R66, 0x5432, R7 ;  /* 0x0000543242148816 */ /* 0x000fe20000000007 */
[C---:B------:R-:W-:Y:S01]  /*5280*/  @!P0 IMAD.U32 R7, R16.reuse, 0x10000, RZ ;  /* 0x0001000010078824 */ /* 0x040fe200078e00ff */
[----:B------:R-:W-:Y:S02]  /*5290*/  @!P0 LOP3.LUT R16, R16, 0xffff0000, RZ, 0xc0, !PT ;  /* 0xffff000010108812 */ /* 0x000fe400078ec0ff */
[----:B------:R-:W-:Y:S01]  /*52a0*/  @!P0 SHF.L.U32 R2, R6, 0x10, RZ ;  /* 0x0000001006028819 */ /* 0x000fe200000006ff */
[----:B------:R-:W-:Y:S01]  /*52b0*/  @!P0 IMAD.U32 R18, R20, 0x10000, RZ ;  /* 0x0001000014128824 */ /* 0x000fe200078e00ff */
[----:B------:R-:W-:Y:S02]  /*52c0*/  @!P0 LOP3.LUT R6, R6, 0xffff0000, RZ, 0xc0, !PT ;  /* 0xffff000006068812 */ /* 0x000fe400078ec0ff */
[----:B------:R-:W-:Y:S02]  /*52d0*/  @!P0 LOP3.LUT R20, R20, 0xffff0000, RZ, 0xc0, !PT ;  /* 0xffff000014148812 */ /* 0x000fe400078ec0ff */
[----:B------:R-:W-:Y:S01]  /*52e0*/  @!P0 SHF.L.U32 R29, R38, 0x10, RZ ;  /* 0x00000010261d8819 */ /* 0x000fe200000006ff */
[----:B--2---:R-:W-:Y:S01]  /*52f0*/  @!P0 IMAD.U32 R0, R12, 0x10000, RZ ;  /* 0x000100000c008824 */ /* 0x004fe200078e00ff */
        /* <DEDUP_REMOVED lines=8> */
[----:B------:R-:W-:Y:S01]  /*5380*/  @!P0 LOP3.LUT R7, R4, 0xffff0000, RZ, 0xc0, !PT ;  /* 0xffff000004078812 */ /* 0x000fe200078ec0ff */
[-C--:B------:R-:W-:Y:S02]  /*5390*/  @!P0 FMUL.FTZ R3, R3, R5.reuse ;  /* 0x0000000503038220 */ /* 0x080fe40000410000 */
[----:B------:R-:W-:Y:S01]  /*53a0*/  @!P0 FFMA.FTZ R51, R19, R5, -R17 ;  /* 0x0000000513338223 */ /* 0x000fe20000010811 */
[----:B------:R-:W-:Y:S01]  /*53b0*/  @!P0 LOP3.LUT R17, R40, 0xffff0000, RZ, 0xc0, !PT ;  /* 0xffff000028118812 */ /* 0x000fe200078ec0ff */
[----:B------:R-:W-:Y:S01]  /*53c0*/  @!P0 FMUL.FTZ R9, R2, R20 ;  /* 0x0000001402098220 */ /* 0x000fe20000410000 */
[----:B------:R-:W-:Y:S01]  /*53d0*/  @!P0 LOP3.LUT R5, R12, 0xffff0000, RZ, 0xc0, !PT ;  /* 0xffff00000c058812 */ /* 0x000fe200078ec0ff */
[-C--:B------:R-:W-:Y:S02]  /*53e0*/  @!P0 FMUL.FTZ R4, R2, R7.reuse ;  /* 0x0000000702048220 */ /* 0x080fe40000410000 */
[----:B------:R-:W-:Y:S02]  /*53f0*/  @!P0 FFMA.FTZ R50, R21, R7, -R9 ;  /* 0x0000000715328223 */ /* 0x000fe40000010809 */
[C---:B------:R-:W-:Y:S02]  /*5400*/  @!P0 FMUL.FTZ R11, R5.reuse, R16 ;  /* 0x00000010050b8220 */ /* 0x040fe40000410000 */
[-C--:B------:R-:W-:Y:S01]  /*5410*/  @!P0 FMUL.FTZ R2, R5, R6.reuse ;  /* 0x0000000605028220 */ /* 0x080fe20000410000 */
[C---:B------:R-:W-:Y:S01]  /*5420*/  @!P0 LOP3.LUT R5, R15.reuse, 0xffff0000, RZ, 0xc0, !PT ;  /* 0xffff00000f058812 */ /* 0x040fe200078ec0ff */
[----:B------:R-:W-:Y:S02]  /*5430*/  @!P0 IMAD.U32 R7, R15, 0x10000, RZ ;  /* 0x000100000f078824 */ /* 0x000fe400078e00ff */
[----:B------:R-:W-:Y:S01]  /*5440*/  @!P0 FFMA.FTZ R49, R17, R6, -R11 ;  /* 0x0000000611318223 */ /* 0x000fe2000001080b */
[C---:B------:R-:W-:Y:S01]  /*5450*/  @!P0 LOP3.LUT R6, R8.reuse, 0xffff0000, RZ, 0xc0, !PT ;  /* 0xffff000008068812 */ /* 0x040fe200078ec0ff */
[----:B------:R-:W-:Y:S02]  /*5460*/  @!P0 IMAD.U32 R9, R8, 0x10000, RZ ;  /* 0x0001000008098824 */ /* 0x000fe400078e00ff */
[----:B------:R-:W-:Y:S02]  /*5470*/  @!P0 FMUL.FTZ R8, R7, R29 ;  /* 0x0000001d07088220 */ /* 0x000fe40000410000 */
[C---:B------:R-:W-:Y:S02]  /*5480*/  @!P0 FMUL.FTZ R11, R5.reuse, R38 ;  /* 0x00000026050b8220 */ /* 0x040fe40000410000 */
[-C--:B------:R-:W-:Y:S02]  /*5490*/  @!P0 FFMA.FTZ R48, R30, R9.reuse, -R8 ;  /* 0x000000091e308223 */ /* 0x080fe40000010808 */
[-C--:B------:R-:W-:Y:S02]  /*54a0*/  @!P0 FMUL.FTZ R8, R5, R6.reuse ;  /* 0x0000000605088220 */ /* 0x080fe40000410000 */
[----:B------:R-:W-:Y:S01]  /*54b0*/  @!P0 FFMA.FTZ R47, R39, R6, -R11 ;  /* 0x00000006272f8223 */ /* 0x000fe2000001080b */
[C---:B------:R-:W-:Y:S01]  /*54c0*/  @!P0 LOP3.LUT R6, R14.reuse, 0xffff0000, RZ, 0xc0, !PT ;  /* 0xffff00000e068812 */ /* 0x040fe200078ec0ff */
[----:B------:R-:W-:Y:S01]  /*54d0*/  @!P0 IMAD.U32 R5, R14, 0x10000, RZ ;  /* 0x000100000e058824 */ /* 0x000fe200078e00ff */
[C---:B------:R-:W-:Y:S01]  /*54e0*/  @!P0 SHF.L.U32 R11, R10.reuse, 0x10, RZ ;  /* 0x000000100a0b8819 */ /* 0x040fe200000006ff */
[----:B------:R-:W-:Y:S01]  /*54f0*/  @!P0 FMUL.FTZ R7, R7, R9 ;  /* 0x0000000907078220 */ /* 0x000fe20000410000 */
[----:B------:R-:W-:Y:S01]  /*5500*/  @!P0 LOP3.LUT R9, R10, 0xffff0000, RZ, 0xc0, !PT ;  /* 0xffff00000a098812 */ /* 0x000fe200078ec0ff */
[C---:B------:R-:W-:Y:S01]  /*5510*/  @!P0 FMUL.FTZ R44, R5.reuse, R22 ;  /* 0x00000016052c8220 */ /* 0x040fe20000410000 */
[----:B------:R-:W-:Y:S01]  /*5520*/  @!P0 LOP3.LUT R10, R42, 0xffff0000, RZ, 0xc0, !PT ;  /* 0xffff00002a0a8812 */ /* 0x000fe200078ec0ff */
[----:B------:R-:W-:Y:S02]  /*5530*/  @!P0 FMUL.FTZ R45, R6, R28 ;  /* 0x0000001c062d8220 */ /* 0x000fe40000410000 */
[----:B------:R-:W-:Y:S01]  /*5540*/  @!P0 FFMA.FTZ R2, R16, R17, R2 ;  /* 0x0000001110028223 */ /* 0x000fe20000010002 */
[----:B------:R-:W-:Y:S01]  /*5550*/  @!P0 F2FP.BF16.PACK_AB R17, R50, R51 ;  /* 0x000000333211823e */ /* 0x000fe200000010ff */
[-C--:B------:R-:W-:Y:S01]  /*5560*/  @!P0 FMUL.FTZ R5, R5, R11.reuse ;  /* 0x0000000b05058220 */ /* 0x080fe20000410000 */
[----:B------:R-:W-:Y:S01]  /*5570*/  @!P0 F2FP.BF16.PACK_AB R16, R49, R54 ;  /* 0x000000363110823e */ /* 0x000fe200000010ff */
[----:B------:R-:W-:Y:S01]  /*5580*/  @!P0 FFMA.FTZ R44, R23, R11, -R44 ;  /* 0x0000000b172c8223 */ /* 0x000fe2000001082c */
[----:B------:R-:W-:Y:S01]  /*5590*/  @!P0 F2FP.BF16.PACK_AB R11, R47, R48 ;  /* 0x000000302f0b823e */ /* 0x000fe200000010ff */
[----:B------:R-:W-:Y:S01]  /*55a0*/  @!P0 FFMA.FTZ R45, R10, R9, -R45 ;  /* 0x000000090a2d8223 */ /* 0x000fe2000001082d */
[----:B------:R-:W-:Y:S01]  /*55b0*/  @!P0 F2FP.BF16.PACK_AB R0, R2, R0 ;  /* 0x000000000200823e */ /* 0x000fe200000010ff */
[----:B------:R-:W-:Y:S02]  /*55c0*/  @!P0 FFMA.FTZ R3, R18, R19, R3 ;  /* 0x0000001312038223 */ /* 0x000fe40000010003 */
[----:B------:R-:W-:Y:S01]  /*55d0*/  @!P0 FMUL.FTZ R6, R6, R9 ;  /* 0x0000000906068220 */ /* 0x000fe20000410000 */
[----:B------:R-:W-:Y:S01]  /*55e0*/  @!P0 F2FP.BF16.PACK_AB R9, R45, R44 ;  /* 0x0000002c2d09823e */ /* 0x000fe200000010ff */
[----:B------:R-:W-:Y:S01]  /*55f0*/  @!P0 FFMA.FTZ R4, R20, R21, R4 ;  /* 0x0000001514048223 */ /* 0x000fe20000010004 */
[----:B------:R-:W-:Y:S01]  /*5600*/  @!P0 MOV R12, R0 ;  /* 0x00000000000c8202 */ /* 0x000fe20000000f00 */
        /* <DEDUP_REMOVED lines=22> */
.L_x_329:
[----:B------:R1:W2:Y:S01]  /*5770*/  SHFL.IDX PT, R2, R14, RZ, 0x1c1f ;  /* 0x001c1fff0e027589 */ /* 0x0002a200000e0000 */
[----:B------:R-:W-:Y:S03]  /*5780*/  IMAD.IADD R3, R222, 0x1, -R91 ;  /* 0x00000001de037824 */ /* 0x000fe600078e0a5b */
[----:B------:R1:W3:Y:S02]  /*5790*/  SHFL.IDX PT, R0, R15, RZ, 0x1c1f ;  /* 0x001c1fff0f007589 */ /* 0x0002e400000e0000 */
        /* <DEDUP_REMOVED lines=8> */
[----:B-1----:R-:W1:Y:S01]  /*5820*/  @!P2 LDS.128 R12, [R81+0x6000] ;  /* 0x00600000510ca984 */ /* 0x002e620000000c00 */
[C---:B---3--:R-:W-:Y:S04]  /*5830*/  @!P2 LEA R4, P0, R24.reuse, R0, 0x1 ;  /* 0x000000001804a211 */ /* 0x048fe800078008ff */
[----:B--2---:R-:W-:Y:S02]  /*5840*/  @!P2 LEA.HI.X R5, R24, R2, R25, 0x1, P0 ;  /* 0x000000021805a211 */ /* 0x004fe400000f0c19 */
[C---:B------:R-:W-:Y:S04]  /*5850*/  @!P1 LEA R8, P0, R87.reuse, R0, 0x1 ;  /* 0x0000000057089211 */ /* 0x040fe800078008ff */
[----:B------:R-:W-:Y:S02]  /*5860*/  @!P1 LEA.HI.X R9, R87, R2, R102, 0x1, P0 ;  /* 0x0000000257099211 */ /* 0x000fe400000f0c66 */
[C---:B------:R-:W-:Y:S04]  /*5870*/  @!P4 LEA R10, P0, R86.reuse, R0, 0x1 ;  /* 0x00000000560ac211 */ /* 0x040fe800078008ff */
[----:B------:R-:W-:Y:S02]  /*5880*/  @!P4 LEA.HI.X R11, R86, R2, R101, 0x1, P0 ;  /* 0x00000002560bc211 */ /* 0x000fe400000f0c65 */
[C---:B------:R-:W-:Y:S04]  /*5890*/  @!P3 LEA R6, P0, R90.reuse, R0, 0x1 ;  /* 0x000000005a06b211 */ /* 0x040fe800078008ff */
[----:B------:R-:W-:Y:S01]  /*58a0*/  @!P3 LEA.HI.X R7, R90, R2, R105, 0x1, P0 ;  /* 0x000000025a07b211 */ /* 0x000fe200000f0c69 */
[----:B-1----:R-:W-:Y:S04]  /*58b0*/  @!P2 ST.E.128 [R4.64], R12 ;  /* 0x0000000c0400a985 */ /* 0x002fe8000c101d06 */
[----:B------:R-:W1:Y:S04]  /*58c0*/  @!P1 LDS.128 R12, [R82+0x6000] ;  /* 0x00600000520c9984 */ /* 0x000e680000000c00 */
[----:B-1----:R1:W-:Y:S01]  /*58d0*/  @!P1 ST.E.128 [R8.64], R12 ;  /* 0x0000000c08009985 */ /* 0x0023e2000c101d06 */
[----:B------:R-:W-:Y:S03]  /*58e0*/  ISETP.GE.AND P1, PT, R94, c[0x0][0x1d4], PT ;  /* 0x000075005e007a0c */ /* 0x000fe60003f26270 */
[----:B------:R-:W2:Y:S10]  /*58f0*/  @!P4 LDS.128 R16, [R81+0x8000] ;  /* 0x008000005110c984 */ /* 0x000eb40000000c00 */
[C---:B------:R-:W-:Y:S04]  /*5900*/  @!P1 LEA R4, P0, R89.reuse, R0, 0x1 ;  /* 0x0000000059049211 */ /* 0x040fe800078008ff */
[----:B------:R-:W-:Y:S02]  /*5910*/  @!P1 LEA.HI.X R5, R89, R2, R104, 0x1, P0 ;  /* 0x0000000259059211 */ /* 0x000fe400000f0c68 */
[----:B------:R-:W-:Y:S11]  /*5920*/  ISETP.GE.AND P0, PT, R93, c[0x0][0x1d4], PT ;  /* 0x000075005d007a0c */ /* 0x000ff60003f06270 */
[----:B------:R-:W-:Y:S02]  /*5930*/  @!UPT UIADD3 URZ, URZ, URZ, URZ ;  /* 0x0000003f3f3ff290 */ /* 0x000fe4000fffe03f */
[C---:B-1----:R-:W-:Y:S04]  /*5940*/  @!P0 LEA R8, P2, R88.reuse, R0, 0x1 ;  /* 0x0000000058088211 */ /* 0x042fe800078408ff */
[----:B------:R-:W-:Y:S01]  /*5950*/  @!P0 LEA.HI.X R9, R88, R2, R103, 0x1, P2 ;  /* 0x0000000258098211 */ /* 0x000fe200010f0c67 */
[----:B--2---:R-:W-:Y:S04]  /*5960*/  @!P4 ST.E.128 [R10.64], R16 ;  /* 0x000000100a00c985 */ /* 0x004fe8000c101d06 */
[----:B------:R-:W1:Y:S04]  /*5970*/  @!P3 LDS.128 R12, [R82+0x8000] ;  /* 0x00800000520cb984 */ /* 0x000e680000000c00 */
[----:B-1----:R-:W-:Y:S04]  /*5980*/  @!P3 ST.E.128 [R6.64], R12 ;  /* 0x0000000c0600b985 */ /* 0x002fe8000c101d06 */
[----:B------:R-:W1:Y:S04]  /*5990*/  @!P1 LDS.128 R12, [R81+0xa000] ;  /* 0x00a00000510c9984 */ /* 0x000e680000000c00 */
[----:B-1----:R-:W-:Y:S04]  /*59a0*/  @!P1 ST.E.128 [R4.64], R12 ;  /* 0x0000000c04009985 */ /* 0x002fe8000c101d06 */
[----:B------:R-:W1:Y:S04]  /*59b0*/  @!P0 LDS.128 R4, [R82+0xa000] ;  /* 0x00a0000052048984 */ /* 0x000e680000000c00 */
[----:B-1----:R1:W-:Y:S02]  /*59c0*/  @!P0 ST.E.128 [R8.64], R4 ;  /* 0x0000000408008985 */ /* 0x0023e4000c101d06 */
.L_x_333:
[----:B------:R-:W-:Y:S05]  /*59d0*/  BSYNC B1 ;  /* 0x0000000000017941 */ /* 0x000fea0003800000 */
.L_x_328:
[----:B---3--:R-:W-:Y:S01]  /*59e0*/  IMAD.IADD R0, R145, 0x1, -R91 ;  /* 0x0000000191007824 */ /* 0x008fe200078e0a5b */
[C---:B-12--5:R-:W-:Y:S01]  /*59f0*/  LEA R2, P0, R79.reuse, R108, 0x6 ;  /* 0x0000006c4f027211 */ /* 0x066fe200078030ff */
[----:B------:R-:W-:Y:S01]  /*5a00*/  IMAD R6, R96, c[0x0][0x208], RZ ;  /* 0x0000820060067a24 */ /* 0x000fe200078e02ff */
[----:B------:R-:W-:Y:S01]  /*5a10*/  ISETP.NE.AND P3, PT, R112, RZ, PT ;  /* 0x000000ff7000720c */ /* 0x000fe20003f65270 */
[----:B------:R-:W-:Y:S01]  /*5a20*/  IMAD.WIDE.U32 R4, R84, c[0x0][0x208], RZ ;  /* 0x0000820054047a25 */ /* 0x000fe200078e00ff */
[----:B------:R-:W-:Y:S01]  /*5a30*/  LEA.HI.X.SX32 R3, R79, R109, 0x6, P0 ;  /* 0x0000006d4f037211 */ /* 0x000fe200000f36ff */
[----:B------:R-:W-:Y:S01]  /*5a40*/  BSSY B0, `(.L_x_350) ;  /* 0x000004e000007945 */ /* 0x000fe20003800000 */
[----:B------:R-:W-:Y:S01]  /*5a50*/  ISETP.GE.AND P0, PT, R0, 0x21, PT ;  /* 0x000000210000780c */ /* 0x000fe20003f06270 */
[----:B------:R-:W-:Y:S05]  /*5a60*/  IMAD R6, R84, c[0x0][0x20c], R6 ;  /* 0x0000830054067a24 */ /* 0x000fea00078e0206 */
[----:B------:R-:W-:Y:S01]  /*5a70*/  IADD3 R5, R5, R6, RZ ;  /* 0x0000000605057210 */ /* 0x000fe20007ffe0ff */
[----:B------:R-:W-:Y:S04]  /*5a80*/  IMAD R6, R97, c[0x0][0x218], RZ ;  /* 0x0000860061067a24 */ /* 0x000fe800078e02ff */
[C---:B------:R-:W-:Y:S02]  /*5a90*/  IMAD.WIDE.U32 R4, R83.reuse, c[0x0][0x218], R4 ;  /* 0x0000860053047a25 */ /* 0x040fe400078e0004 */
[----:B------:R-:W-:Y:S02]  /*5aa0*/  @P0 IADD3 R11, P1, R2, 0x20, RZ ;  /* 0x00000020020b0810 */ /* 0x000fe40007f3e0ff */
[----:B------:R-:W-:Y:S03]  /*5ab0*/  IMAD R6, R83, c[0x0][0x21c], R6 ;  /* 0x0000870053067a24 */ /* 0x000fe600078e0206 */
[----:B------:R-:W-:Y:S01]  /*5ac0*/  @P0 IMAD.X R12, RZ, RZ, R3, P1 ;  /* 0x000000ffff0c0224 */ /* 0x000fe200008e0603 */
[----:B------:R-:W-:Y:S04]  /*5ad0*/  IADD3 R8, P1, R164, R4, RZ ;  /* 0x00000004a4087210 */ /* 0x000fe80007f3e0ff */
[----:B------:R-:W-:Y:S02]  /*5ae0*/  IADD3.X R10, R146, R5, R6, P1, !PT ;  /* 0x00000005920a7210 */ /* 0x000fe40000ffe406 */
[----:B------:R-:W-:Y:S11]  /*5af0*/  ISETP.GE.AND P1, PT, R0, 0x1, PT ;  /* 0x000000010000780c */ /* 0x000ff60003f26270 */
[----:B------:R-:W-:Y:S02]  /*5b00*/  @!UPT UIADD3 URZ, URZ, URZ, URZ ;  /* 0x0000003f3f3ff290 */ /* 0x000fe4000fffe03f */
[----:B------:R-:W-:Y:S01]  /*5b10*/  @P1 MOV R5, R110 ;  /* 0x0000006e00051202 */ /* 0x000fe20000000f00 */
[----:B------:R-:W-:Y:S02]  /*5b20*/  @P1 IMAD R0, R3, c[0x0][0x258], RZ ;  /* 0x0000960003001a24 */ /* 0x000fe400078e02ff */
[----:B------:R-:W-:Y:S04]  /*5b30*/  @P1 IMAD.MOV.U32 R4, RZ, RZ, R106 ;  /* 0x000000ffff041224 */ /* 0x000fe800078e006a */
[C---:B------:R-:W-:Y:S04]  /*5b40*/  @P1 IMAD.WIDE.U32 R4, R2.reuse, c[0x0][0x258], R4 ;  /* 0x0000960002041a25 */ /* 0x040fe800078e0004 */
[----:B------:R-:W-:Y:S01]  /*5b50*/  @P1 IMAD R2, R2, c[0x0][0x25c], R0 ;  /* 0x0000970002021a24 */ /* 0x000fe200078e0200 */
[----:B------:R-:W-:Y:S01]  /*5b60*/  @P1 LEA R6, P2, R4, c[0x0][0x250], 0x1 ;  /* 0x0000940004061a11 */ /* 0x000fe200078408ff */
[----:B------:R-:W-:Y:S02]  /*5b70*/  @P0 IMAD R0, R12, c[0x0][0x258], RZ ;  /* 0x000096000c000a24 */ /* 0x000fe400078e02ff */
[----:B------:R-:W-:Y:S02]  /*5b80*/  @P1 IMAD.IADD R2, R5, 0x1, R2 ;  /* 0x0000000105021824 */ /* 0x000fe400078e0202 */
[----:B------:R-:W-:Y:S02]  /*5b90*/  @P0 IMAD.MOV.U32 R5, RZ, RZ, R110 ;  /* 0x000000ffff050224 */ /* 0x000fe400078e006e */
[C---:B------:R-:W-:Y:S01]  /*5ba0*/  @P0 IMAD R0, R11.reuse, c[0x0][0x25c], R0 ;  /* 0x000097000b000a24 */ /* 0x040fe200078e0200 */
[----:B------:R-:W-:Y:S02]  /*5bb0*/  @P1 LEA.HI.X R7, R4, c[0x0][0x254], R2, 0x1, P2 ;  /* 0x0000950004071a11 */ /* 0x000fe400010f0c02 */
[----:B------:R-:W-:Y:S02]  /*5bc0*/  @P0 MOV R4, R106 ;  /* 0x0000006a00040202 */ /* 0x000fe40000000f00 */
[C---:B------:R-:W-:Y:S01]  /*5bd0*/  LEA R9, P2, R8.reuse, c[0x0][0x1f8], 0x1 ;  /* 0x00007e0008097a11 */ /* 0x040fe200078408ff */
[----:B------:R-:W-:Y:S01]  /*5be0*/  @!PT LDS RZ, [RZ] ;  /* 0x00000000fffff984 */ /* 0x000fe20000000800 */
[----:B------:R-:W-:Y:S01]  /*5bf0*/  @!PT LDS RZ, [RZ] ;  /* 0x00000000fffff984 */ /* 0x000fe20000000800 */
[----:B------:R-:W-:Y:S01]  /*5c00*/  @!PT LDS RZ, [RZ] ;  /* 0x00000000fffff984 */ /* 0x000fe20000000800 */
[----:B------:R1:W-:Y:S02]  /*5c10*/  @P1 LDGSTS.E.BYPASS.LTC128B.128 [R80+0x100], [R6.64], !P3 ;  /* 0x0010000006501fae */ /* 0x0003e4000d901d46 */
[----:B------:R-:W-:Y:S01]  /*5c20*/  @P0 IMAD.WIDE.U32 R4, R11, c[0x0][0x258], R4 ;  /* 0x000096000b040a25 */ /* 0x000fe200078e0004 */
[----:B------:R-:W-:Y:S01]  /*5c30*/  LEA.HI.X R8, R8, c[0x0][0x1fc], R10, 0x1, P2 ;  /* 0x00007f0008087a11 */ /* 0x000fe200010f0c0a */
[----:B------:R1:W-:Y:S03]  /*5c40*/  @P1 LDGSTS.E.BYPASS.LTC128B.128 [R80+0x2100], [R6.64+0x80], !P6 ;  /* 0x0210008006501fae */ /* 0x0003e6000f101d46 */
[C---:B------:R-:W-:Y:S01]  /*5c50*/  @P0 LEA R2, P2, R4.reuse, c[0x0][0x250], 0x1 ;  /* 0x0000940004020a11 */ /* 0x040fe200078408ff */
[----:B------:R1:W-:Y:S01]  /*5c60*/  @P1 LDGSTS.E.BYPASS.LTC128B.128 [R80+0x4100], [R6.64+0x100], !P5 ;  /* 0x0410010006501fae */ /* 0x0003e2000e901d46 */
[----:B------:R-:W-:Y:S04]  /*5c70*/  @P0 IADD3 R0, R5, R0, RZ ;  /* 0x0000000005000210 */ /* 0x000fe80007ffe0ff */
[----:B------:R-:W-:Y:S02]  /*5c80*/  @P0 LEA.HI.X R3, R4, c[0x0][0x254], R0, 0x1, P2 ;  /* 0x0000950004030a11 */ /* 0x000fe400010f0c00 */
[----:B------:R1:W2:Y:S04]  /*5c90*/  SHFL.IDX PT, R0, R9, RZ, 0x1c1f ;  /* 0x001c1fff09007589 */ /* 0x0002a800000e0000 */
[----:B------:R3:W-:Y:S04]  /*5ca0*/  @P0 LDGSTS.E.BYPASS.LTC128B.128 [R80+0x1100], [R2.64], !P3 ;  /* 0x0110000002500fae */ /* 0x0007e8000d901d46 */
[----:B------:R3:W-:Y:S04]  /*5cb0*/  @P0 LDGSTS.E.BYPASS.LTC128B.128 [R80+0x3100], [R2.64+0x80], !P6 ;  /* 0x0310008002500fae */ /* 0x0007e8000f101d46 */
[----:B------:R3:W-:Y:S01]  /*5cc0*/  @P0 LDGSTS.E.BYPASS.LTC128B.128 [R80+0x5100], [R2.64+0x100], !P5 ;  /* 0x0510010002500fae */ /* 0x0007e2000e901d46 */
[----:B------:R-:W-:Y:S03]  /*5cd0*/  ISETP.GT.AND P0, PT, R85, R92, PT ;  /* 0x0000005c5500720c */ /* 0x000fe60003f04270 */
[----:B------:R-:W0:Y:S04]  /*5ce0*/  LDGDEPBAR ;  /* 0x00000000000079af */ /* 0x000e280000000000 */
[----:B---3--:R1:W3:Y:S01]  /*5cf0*/  SHFL.IDX PT, R2, R8, RZ, 0x1c1f ;  /* 0x001c1fff08027589 */ /* 0x0082e200000e0000 */
[----:B------:R-:W-:Y:S04]  /*5d00*/  DEPBAR.LE SB0, 0x0 ;  /* 0x000080000000791a */ /* 0x000fe80000000000 */
[----:B------:R-:W-:Y:S06]  /*5d10*/  BAR.SYNC.DEFER_BLOCKING 0x0 ;  /* 0x0000000000007b1d */ /* 0x000fec0000010000 */
[----:B------:R-:W-:-:S05]  /*5d20*/  @!P0 BRA `(.L_x_351) ;  /* 0x000001f000008947 */ /* 0x000fca0003800000 */
[----:B--2---:R-:W-:Y:S02]  /*5d30*/  ISETP.GE.AND P2, PT, R24, c[0x0][0x1d4], PT ;  /* 0x0000750018007a0c */ /* 0x004fe40003f46270 */
[----:B------:R-:W-:Y:S02]  /*5d40*/  ISETP.GE.AND P1, PT, R27, c[0x0][0x1d4], PT ;  /* 0x000075001b007a0c */ /* 0x000fe40003f26270 */
[----:B------:R-:W-:Y:S02]  /*5d50*/  ISETP.GE.AND P4, PT, R26, c[0x0][0x1d4], PT ;  /* 0x000075001a007a0c */ /* 0x000fe40003f86270 */
[----:B------:R-:W-:Y:S07]  /*5d60*/  ISETP.GE.AND P3, PT, R95, c[0x0][0x1d4], PT ;  /* 0x000075005f007a0c */ /* 0x000fee0003f66270 */
[----:B------:R-:W2:Y:S01]  /*5d70*/  @!P2 LDS.128 R12, [R81] ;  /* 0x00000000510ca984 */ /* 0x000ea20000000c00 */
[C---:B------:R-:W-:Y:S04]  /*5d80*/  @!P2 LEA R4, P0, R24.reuse, R0, 0x1 ;  /* 0x000000001804a211 */ /* 0x040fe800078008ff */
[----:B---3--:R-:W-:Y:S02]  /*5d90*/  @!P2 LEA.HI.X R5, R24, R2, R25, 0x1, P0 ;  /* 0x000000021805a211 */ /* 0x008fe400000f0c19 */
[C---:B-1----:R-:W-:Y:S04]  /*5da0*/  @!P1 LEA R8, P0, R87.reuse, R0, 0x1 ;  /* 0x0000000057089211 */ /* 0x042fe800078008ff */
[----:B------:R-:W-:Y:S02]  /*5db0*/  @!P1 LEA.HI.X R9, R87, R2, R102, 0x1, P0 ;  /* 0x0000000257099211 */ /* 0x000fe400000f0c66 */
[C---:B------:R-:W-:Y:S04]  /*5dc0*/  @!P4 LEA R10, P0, R86.reuse, R0, 0x1 ;  /* 0x00000000560ac211 */ /* 0x040fe800078008ff */
[----:B------:R-:W-:Y:S02]  /*5dd0*/  @!P4 LEA.HI.X R11, R86, R2, R101, 0x1, P0 ;  /* 0x00000002560bc211 */ /* 0x000fe400000f0c65 */
[C---:B------:R-:W-:Y:S04]  /*5de0*/  @!P3 LEA R6, P0, R90.reuse, R0, 0x1 ;  /* 0x000000005a06b211 */ /* 0x040fe800078008ff */
[----:B------:R-:W-:Y:S01]  /*5df0*/  @!P3 LEA.HI.X R7, R90, R2, R105, 0x1, P0 ;  /* 0x000000025a07b211 */ /* 0x000fe200000f0c69 */
[----:B--2---:R-:W-:Y:S04]  /*5e00*/  @!P2 ST.E.128 [R4.64], R12 ;  /* 0x0000000c0400a985 */ /* 0x004fe8000c101d06 */
[----:B------:R-:W1:Y:S04]  /*5e10*/  @!P1 LDS.128 R12, [R82] ;  /* 0x00000000520c9984 */ /* 0x000e680000000c00 */
        /* <DEDUP_REMOVED lines=16> */
.L_x_351:
[----:B--2---:R-:W-:Y:S05]  /*5f20*/  BSYNC B0 ;  /* 0x0000000000007941 */ /* 0x004fea0003800000 */
.L_x_350:
[C---:B------:R-:W-:Y:S02]  /*5f30*/  ISETP.GT.AND P0, PT, R79.reuse, R144, PT ;  /* 0x000000904f00720c */ /* 0x040fe40003f04270 */
[----:B------:R-:W-:Y:S02]  /*5f40*/  IADD3 R79, R79, -0x1, RZ ;  /* 0xffffffff4f4f7810 */ /* 0x000fe40007ffe0ff */
[----:B------:R-:W-:Y:S09]  /*5f50*/  ISETP.NE.AND P2, PT, R112, RZ, PT ;  /* 0x000000ff7000720c */ /* 0x000ff20003f45270 */
[----:B---3--:R-:W-:Y:S01]  /*5f60*/  @P0 SHF.R.S32.HI R2, RZ, 0x1f, R79 ;  /* 0x0000001fff020819 */ /* 0x008fe2000001144f */
[----:B------:R-:W-:Y:S02]  /*5f70*/  @P0 IMAD R0, R158, R79, RZ ;  /* 0x0000004f9e000224 */ /* 0x000fe400078e02ff */
[----:B-1----:R-:W-:Y:S02]  /*5f80*/  @P0 IMAD.MOV.U32 R4, RZ, RZ, R116 ;  /* 0x000000ffff040224 */ /* 0x002fe400078e0074 */
[----:B------:R-:W-:Y:S02]  /*5f90*/  @P0 IMAD.MOV.U32 R5, RZ, RZ, R115 ;  /* 0x000000ffff050224 */ /* 0x000fe400078e0073 */
[-C--:B------:R-:W-:Y:S02]  /*5fa0*/  @P0 IMAD R0, R2, R162.reuse, R0 ;  /* 0x000000a202000224 */ /* 0x080fe400078e0200 */
[----:B------:R-:W-:Y:S04]  /*5fb0*/  @P0 IMAD.WIDE.U32 R4, R79, R162, R4 ;  /* 0x000000a24f040225 */ /* 0x000fe800078e0004 */
[----:B------:R-:W-:Y:S01]  /*5fc0*/  @P0 IMAD.IADD R0, R5, 0x1, R0 ;  /* 0x0000000105000824 */ /* 0x000fe200078e0200 */
[C---:B------:R-:W-:Y:S04]  /*5fd0*/  @P0 LEA R2, P1, R4.reuse, c[0x0][0x220], 0x1 ;  /* 0x0000880004020a11 */ /* 0x040fe800078208ff */
        /* <DEDUP_REMOVED lines=14> */
[----:B------:R-:W2:Y:S04]  /*60c0*/  LDL R223, [R1+0x64] ;  /* 0x0000640001df7983 */ /* 0x000ea80000100800 */
[----:B------:R3:W5:Y:S04]  /*60d0*/  LDL R13, [R1+0x58] ;  /* 0x00005800010d7983 */ /* 0x0007680000100800 */
[----:B------:R-:W-:Y:S01]  /*60e0*/  BAR.SYNC.DEFER_BLOCKING 0x0 ;  /* 0x0000000000007b1d */ /* 0x000fe20000010000 */
[----:B--2---:R-:W-:-:S04]  /*60f0*/  IADD3 R0, R223, 0x3f, RZ ;  /* 0x0000003fdf007810 */ /* 0x004fc80007ffe0ff */
[----:B-1----:R-:W-:-:S04]  /*6100*/  SHF.R.S32.HI R2, RZ, 0x1f, R0 ;  /* 0x0000001fff027819 */ /* 0x002fc80000011400 */
[----:B------:R-:W-:-:S04]  /*6110*/  LEA.HI R0, R2, R0, RZ, 0x6 ;  /* 0x0000000002007211 */ /* 0x000fc800078f30ff */
[----:B------:R-:W-:Y:S02]  /*6120*/  SHF.R.S32.HI R5, RZ, 0x6, R0 ;  /* 0x00000006ff057819 */ /* 0x000fe40000011400 */
.L_x_327:
[----:B---3--:R-:W-:Y:S01]  /*6130*/  IMAD.MOV.U32 R0, RZ, RZ, c[0x0][0x2c4] ;  /* 0x0000b100ff007624 */ /* 0x008fe200078e00ff */
[----:B------:R2:W-:Y:S01]  /*6140*/  STL.64 [R1], R168 ;  /* 0x000000a801007387 */ /* 0x0005e20000100a00 */
[----:B------:R-:W-:-:S03]  /*6150*/  IMAD.MOV.U32 R6, RZ, RZ, c[0x0][0x32c] ;  /* 0x0000cb00ff067624 */ /* 0x000fc600078e00ff */
[----:B------:R-:W-:Y:S02]  /*6160*/  ISETP.NE.AND P2, PT, R0, 0x1, PT ;  /* 0x000000010000780c */ /* 0x000fe40003f45270 */
[----:B------:R-:W-:Y:S02]  /*6170*/  IADD3 R0, R153, 0x7f, RZ ;  /* 0x0000007f99007810 */ /* 0x000fe40007ffe0ff */
[----:B------:R-:W-:-:S09]  /*6180*/  ISETP.GE.AND P1, PT, R6, 0x1, PT ;  /* 0x000000010600780c */ /* 0x000fd20003f26270 */
[----:B------:R-:W-:-:S05]  /*6190*/  @P2 IMAD.HI.U32 R2, R0, c[0x0][0x2c8], RZ ;  /* 0x0000b20000022a27 */ /* 0x000fca00078e00ff */
[----:B------:R-:W-:-:S04]  /*61a0*/  @P2 SHF.R.U32.HI R0, RZ, c[0x0][0x2cc], R2 ;  /* 0x0000b300ff002a19 */ /* 0x000fc80000011602 */
[----:B------:R-:W-:-:S05]  /*61b0*/  IADD3 R0, R0, 0x1, R223 ;  /* 0x0000000100007810 */ /* 0x000fca0007ffe0df */
[----:B-----5:R-:W-:-:S05]  /*61c0*/  IMAD.IADD R2, R0, 0x1, -R13 ;  /* 0x0000000100027824 */ /* 0x020fca00078e0a0d */
[----:B------:R-:W-:Y:S01]  /*61d0*/  IADD3 R3, R2, c[0x0][0x328], RZ ;  /* 0x0000ca0002037a10 */ /* 0x000fe20007ffe0ff */
[----:B------:R-:W-:Y:S05]  /*61e0*/  @!P1 BRA `(.L_x_353) ;  /* 0x0000010000009947 */ /* 0x000fea0003800000 */
[C---:B--2---:R-:W-:Y:S01]  /*61f0*/  ISETP.GT.AND P0, PT, R2.reuse, RZ, PT ;  /* 0x000000ff0200720c */ /* 0x044fe20003f04270 */
[----:B------:R-:W-:Y:S01]  /*6200*/  BSSY B0, `(.L_x_354) ;  /* 0x000000c000007945 */ /* 0x000fe20003800000 */
        /* <DEDUP_REMOVED lines=8> */
.L_x_355:
[----:B------:R-:W-:-:S13]  /*6290*/  ISETP.NE.AND P0, PT, R6, 0x1, PT ;  /* 0x000000010600780c */ /* 0x000fda0003f05270 */
[----:B------:R-:W-:-:S05]  /*62a0*/  @P0 IMAD.HI.U32 R2, R0, c[0x0][0x330], RZ ;  /* 0x0000cc0000020a27 */ /* 0x000fca00078e00ff */
[----:B------:R-:W-:Y:S02]  /*62b0*/  @P0 SHF.R.U32.HI R0, RZ, c[0x0][0x334], R2 ;  /* 0x0000cd00ff000a19 */ /* 0x000fe40000011602 */
.L_x_356:
[----:B------:R-:W-:Y:S05]  /*62c0*/  BSYNC B0 ;  /* 0x0000000000007941 */ /* 0x000fea0003800000 */
.L_x_354:
[----:B------:R-:W-:-:S05]  /*62d0*/  IMAD R0, R0, R6, c[0x0][0x32c] ;  /* 0x0000cb0000007624 */ /* 0x000fca00078e0206 */
[----:B------:R-:W-:-:S04]  /*62e0*/  IMNMX R3, R3, R0, PT ;  /* 0x0000000003037217 */ /* 0x000fc80003800200 */
.L_x_353:
[----:B--2---:R-:W-:Y:S01]  /*62f0*/  IADD3 R2, R3, 0x3f, RZ ;  /* 0x0000003f03027810 */ /* 0x004fe20007ffe0ff */
[----:B------:R-:W-:-:S03]  /*6300*/  @P2 IMAD.HI.U32 R3, R153, c[0x0][0x2c8], RZ ;  /* 0x0000b20099032a27 */ /* 0x000fc600078e00ff */
[----:B------:R-:W-:Y:S01]  /*6310*/  SHF.R.S32.HI R4, RZ, 0x1f, R2 ;  /* 0x0000001fff047819 */ /* 0x000fe20000011402 */
[----:B------:R-:W-:Y:S01]  /*6320*/  IMAD.MOV.U32 R0, RZ, RZ, R153 ;  /* 0x000000ffff007224 */ /* 0x000fe200078e0099 */
[----:B------:R-:W-:Y:S02]  /*6330*/  @P2 SHF.R.U32.HI R0, RZ, c[0x0][0x2cc], R3 ;  /* 0x0000b300ff002a19 */ /* 0x000fe40000011603 */
[----:B------:R-:W-:Y:S02]  /*6340*/  LEA.HI R2, R4, R2, RZ, 0x6 ;  /* 0x0000000204027211 */ /* 0x000fe400078f30ff */
[----:B------:R-:W-:Y:S02]  /*6350*/  IADD3 R0, R0, R223, -R13 ;  /* 0x000000df00007210 */ /* 0x000fe40007ffe80d */
[----:B------:R-:W-:Y:S02]  /*6360*/  SHF.R.S32.HI R2, RZ, 0x6, R2 ;  /* 0x00000006ff027819 */ /* 0x000fe40000011402 */
[----:B------:R-:W-:-:S02]  /*6370*/  IADD3 R3, R0, -c[0x0][0x324], RZ ;  /* 0x8000c90000037a10 */ /* 0x000fc40007ffe0ff */
[----:B------:R-:W-:Y:S01]  /*6380*/  IMNMX R201, R2, R5, PT ;  /* 0x0000000502c97217 */ /* 0x000fe20003800200 */
[----:B------:R-:W-:Y:S05]  /*6390*/  @!P1 BRA `(.L_x_357) ;  /* 0x000000f000009947 */ /* 0x000fea0003800000 */
[----:B------:R-:W-:Y:S01]  /*63a0*/  ISETP.GT.AND P0, PT, R0, -0x1, PT ;  /* 0xffffffff0000780c */ /* 0x000fe20003f04270 */
[----:B------:R-:W-:-:S12]  /*63b0*/  BSSY B0, `(.L_x_358) ;  /* 0x000000b000007945 */ /* 0x000fd80003800000 */
[----:B------:R-:W-:Y:S05]  /*63c0*/  @P0 BRA `(.L_x_359) ;  /* 0x0000006000000947 */ /* 0x000fea0003800000 */
[----:B------:R-:W-:Y:S02]  /*63d0*/  ISETP.NE.AND P0, PT, R6, 0x1, PT ;  /* 0x000000010600780c */ /* 0x000fe40003f05270 */
[----:B------:R-:W-:-:S11]  /*63e0*/  LOP3.LUT R0, RZ, R0, RZ, 0x33, !PT ;  /* 0x00000000ff007212 */ /* 0x000fd600078e33ff */
[----:B------:R-:W-:-:S05]  /*63f0*/  @P0 IMAD.HI.U32 R2, R0, c[0x0][0x330], RZ ;  /* 0x0000cc0000020a27 */ /* 0x000fca00078e00ff */
[----:B------:R-:W-:-:S04]  /*6400*/  @P0 SHF.R.U32.HI R0, RZ, c[0x0][0x334], R2 ;  /* 0x0000cd00ff000a19 */ /* 0x000fc80000011602 */
[----:B------:R-:W-:Y:S01]  /*6410*/  LOP3.LUT R0, RZ, R0, RZ, 0x33, !PT ;  /* 0x00000000ff007212 */ /* 0x000fe200078e33ff */
[----:B------:R-:W-:Y:S05]  /*6420*/  BRA `(.L_x_360) ;  /* 0x0000003000007947 */ /* 0x000fea0003800000 */
.L_x_359:
[----:B------:R-:W-:-:S13]  /*6430*/  ISETP.NE.AND P0, PT, R6, 0x1, PT ;  /* 0x000000010600780c */ /* 0x000fda0003f05270 */
[----:B------:R-:W-:-:S05]  /*6440*/  @P0 IMAD.HI.U32 R2, R0, c[0x0][0x330], RZ ;  /* 0x0000cc0000020a27 */ /* 0x000fca00078e00ff */
[----:B------:R-:W-:Y:S02]  /*6450*/  @P0 SHF.R.U32.HI R0, RZ, c[0x0][0x334], R2 ;  /* 0x0000cd00ff000a19 */ /* 0x000fe40000011602 */
.L_x_360:
[----:B------:R-:W-:Y:S05]  /*6460*/  BSYNC B0 ;  /* 0x0000000000007941 */ /* 0x000fea0003800000 */
.L_x_358:
[----:B------:R-:W-:-:S05]  /*6470*/  IMAD R0, R0, c[0x0][0x32c], RZ ;  /* 0x0000cb0000007a24 */ /* 0x000fca00078e02ff */
[----:B------:R-:W-:-:S04]  /*6480*/  IMNMX R3, R3, R0, !PT ;  /* 0x0000000003037217 */ /* 0x000fc80007800200 */
.L_x_357:
[----:B------:R-:W-:Y:S01]  /*6490*/  SHF.R.S32.HI R0, RZ, 0x1f, R3 ;  /* 0x0000001fff007819 */ /* 0x000fe20000011403 */
[----:B------:R-:W-:Y:S01]  /*64a0*/  CS2R R98, SRZ ;  /* 0x0000000000627805 */ /* 0x000fe2000001ff00 */
[----:B------:R-:W-:Y:S01]  /*64b0*/  PLOP3.LUT P1, PT, PT, PT, PT, 0x80, 0x0 ;  /* 0x000000000000781c */ /* 0x000fe20003f2f070 */
[----:B------:R-:W-:Y:S01]  /*64c0*/  CS2R R14, SRZ ;  /* 0x00000000000e7805 */ /* 0x000fe2000001ff00 */
[----:B------:R-:W-:Y:S01]  /*64d0*/  LEA.HI R0, R0, R3, RZ, 0x6 ;  /* 0x0000000300007211 */ /* 0x000fe200078f30ff */
[----:B------:R-:W-:Y:S01]  /*64e0*/  IMAD.MOV.U32 R96, RZ, RZ, RZ ;  /* 0x000000ffff607224 */ /* 0x000fe200078e00ff */
[----:B------:R-:W-:Y:S01]  /*64f0*/  CS2R R8, SRZ ;  /* 0x0000000000087805 */ /* 0x000fe2000001ff00 */
[----:B------:R-:W-:Y:S01]  /*6500*/  IMAD.MOV.U32 R94, RZ, RZ, RZ ;  /* 0x000000ffff5e7224 */ /* 0x000fe200078e00ff */
[----:B------:R-:W-:Y:S01]  /*6510*/  SHF.R.S32.HI R0, RZ, 0x6, R0 ;  /* 0x00000006ff007819 */ /* 0x000fe20000011400 */
[----:B-1----:R-:W-:Y:S01]  /*6520*/  CS2R R10, SRZ ;  /* 0x00000000000a7805 */ /* 0x002fe2000001ff00 */
[----:B------:R-:W-:Y:S01]  /*6530*/  MOV R92, RZ ;  /* 0x000000ff005c7202 */ /* 0x000fe20000000f00 */
[----:B------:R-:W-:Y:S01]  /*6540*/  IMAD.MOV.U32 R90, RZ, RZ, RZ ;  /* 0x000000ffff5a7224 */ /* 0x000fe200078e00ff */
[----:B------:R-:W-:Y:S01]  /*6550*/  IMNMX R225, RZ, R0, !PT ;  /* 0x00000000ffe17217 */ /* 0x000fe20007800200 */
[----:B------:R-:W-:Y:S01]  /*6560*/  IMAD.MOV.U32 R88, RZ, RZ, RZ ;  /* 0x000000ffff587224 */ /* 0x000fe200078e00ff */
[----:B------:R-:W-:Y:S01]  /*6570*/  MOV R12, RZ ;  /* 0x000000ff000c7202 */ /* 0x000fe20000000f00 */
[----:B------:R-:W-:Y:S01]  /*6580*/  IMAD.MOV.U32 R86, RZ, RZ, RZ ;  /* 0x000000ffff567224 */ /* 0x000fe200078e00ff */
[----:B------:R-:W-:Y:S01]  /*6590*/  ISETP.GT.AND P0, PT, R201, R225, PT ;  /* 0x000000e1c900720c */ /* 0x000fe20003f04270 */
[----:B------:R-:W-:Y:S01]  /*65a0*/  CS2R R16, SRZ ;  /* 0x0000000000107805 */ /* 0x000fe2000001ff00 */
[----:B------:R-:W-:Y:S01]  /*65b0*/  IMAD.MOV.U32 R84, RZ, RZ, RZ ;  /* 0x000000ffff547224 */ /* 0x000fe200078e00ff */
[----:B------:R-:W-:Y:S01]  /*65c0*/  MOV R82, RZ ;  /* 0x000000ff00527202 */ /* 0x000fe20000000f00 */
[----:B------:R-:W-:Y:S01]  /*65d0*/  CS2R R18, SRZ ;  /* 0x0000000000127805 */ /* 0x000fe2000001ff00 */
[----:B------:R-:W-:Y:S01]  /*65e0*/  IMAD.MOV.U32 R80, RZ, RZ, RZ ;  /* 0x000000ffff507224 */ /* 0x000fe200078e00ff */
[----:B------:R-:W-:Y:S01]  /*65f0*/  CS2R R20, SRZ ;  /* 0x0000000000147805 */ /* 0x000fe2000001ff00 */
[----:B------:R-:W-:Y:S01]  /*6600*/  IMAD.MOV.U32 R78, RZ, RZ, RZ ;  /* 0x000000ffff4e7224 */ /* 0x000fe200078e00ff */
[----:B------:R-:W-:Y:S01]  /*6610*/  MOV R76, RZ ;  /* 0x000000ff004c7202 */ /* 0x000fe20000000f00 */
[----:B------:R-:W-:Y:S01]  /*6620*/  CS2R R74, SRZ ;  /* 0x00000000004a7805 */ /* 0x000fe2000001ff00 */
[----:B------:R-:W-:Y:S01]  /*6630*/  IMAD.MOV.U32 R72, RZ, RZ, RZ ;  /* 0x000000ffff487224 */ /* 0x000fe200078e00ff */
[----:B------:R-:W-:Y:S01]  /*6640*/  CS2R R70, SRZ ;  /* 0x0000000000467805 */ /* 0x000fe2000001ff00 */
[----:B------:R-:W-:Y:S01]  /*6650*/  MOV R23, RZ ;  /* 0x000000ff00177202 */ /* 0x000fe20000000f00 */
[----:B----4-:R-:W-:Y:S01]  /*6660*/  IMAD.MOV.U32 R68, RZ, RZ, RZ ;  /* 0x000000ffff447224 */ /* 0x010fe200078e00ff */
[----:B------:R-:W-:Y:S01]  /*6670*/  CS2R R66, SRZ ;  /* 0x0000000000427805 */ /* 0x000fe2000001ff00 */
[----:B------:R-:W-:Y:S01]  /*6680*/  CS2R R24, SRZ ;  /* 0x0000000000187805 */ /* 0x000fe2000001ff00 */
[----:B------:R-:W-:Y:S01]  /*6690*/  MOV R64, RZ ;  /* 0x000000ff00407202 */ /* 0x000fe20000000f00 */
[----:B------:R-:W-:Y:S01]  /*66a0*/  CS2R R62, SRZ ;  /* 0x00000000003e7805 */ /* 0x000fe2000001ff00 */
[----:B------:R-:W-:Y:S01]  /*66b0*/  IMAD.MOV.U32 R60, RZ, RZ, RZ ;  /* 0x000000ffff3c7224 */ /* 0x000fe200078e00ff */
        /* <DEDUP_REMOVED lines=12> */
[----:B------:R-:W-:Y:S01]  /*6780*/  CS2R R40, SRZ ;  /* 0x0000000000287805 */ /* 0x000fe2000001ff00 */
[----:B------:R-:W-:Y:S01]  /*6790*/  CS2R R38, SRZ ;  /* 0x0000000000267805 */ /* 0x000fe2000001ff00 */
[----:B------:R-:W-:Y:S01]  /*67a0*/  MOV R36, RZ ;  /* 0x000000ff00247202 */ /* 0x000fe20000000f00 */
[----:B------:R-:W-:Y:S01]  /*67b0*/  CS2R R134, SRZ ;  /* 0x0000000000867805 */ /* 0x000fe2000001ff00 */
[----:B------:R-:W-:Y:S01]  /*67c0*/  CS2R R32, SRZ ;  /* 0x0000000000207805 */ /* 0x000fe2000001ff00 */
[----:B------:R-:W-:Y:S01]  /*67d0*/  IMAD.MOV.U32 R132, RZ, RZ, RZ ;  /* 0x000000ffff847224 */ /* 0x000fe200078e00ff */
[----:B------:R-:W-:Y:S01]  /*67e0*/  CS2R R130, SRZ ;  /* 0x0000000000827805 */ /* 0x000fe2000001ff00 */
[----:B------:R-:W-:Y:S01]  /*67f0*/  MOV R128, RZ ;  /* 0x000000ff00807202 */ /* 0x000fe20000000f00 */
[----:B------:R-:W-:Y:S01]  /*6800*/  CS2R R126, SRZ ;  /* 0x00000000007e7805 */ /* 0x000fe2000001ff00 */
[----:B------:R-:W-:Y:S01]  /*6810*/  CS2R R34, SRZ ;  /* 0x0000000000227805 */ /* 0x000fe2000001ff00 */
[----:B------:R-:W-:Y:S01]  /*6820*/  IMAD.MOV.U32 R124, RZ, RZ, RZ ;  /* 0x000000ffff7c7224 */ /* 0x000fe200078e00ff */
[----:B------:R-:W-:Y:S01]  /*6830*/  CS2R R122, SRZ ;  /* 0x00000000007a7805 */ /* 0x000fe2000001ff00 */
[----:B------:R-:W-:Y:S01]  /*6840*/  MOV R5, RZ ;  /* 0x000000ff00057202 */ /* 0x000fe20000000f00 */
        /* <DEDUP_REMOVED lines=9> */
[----:B------:R-:W-:Y:S01]  /*68e0*/  IMAD.MOV.U32 R104, RZ, RZ, RZ ;  /* 0x000000ffff687224 */ /* 0x000fe200078e00ff */
[----:B------:R-:W-:Y:S01]  /*68f0*/  MOV R101, RZ ;  /* 0x000000ff00657202 */ /* 0x000fe20000000f00 */
[----:B------:R-:W-:Y:S05]  /*6900*/  @!P0 BRA `(.L_x_361) ;  /* 0x0000fd7000008947 */ /* 0x000fea0003800000 */
[----:B------:R-:W2:Y:S01]  /*6910*/  LDL R0, [R1+0x4c] ;  /* 0x00004c0001007983 */ /* 0x000ea20000100800 */
[----:B------:R-:W-:Y:S01]  /*6920*/  ISETP.NE.U32.AND P6, PT, RZ, c[0x0][0x340], PT ;  /* 0x0000d000ff007a0c */ /* 0x000fe20003fc5070 */
[----:B------:R-:W-:-:S03]  /*6930*/  ULDC.64 UR4, c[0x0][0x18] ;  /* 0x0000060000047ab9 */ /* 0x000fc60000000a00 */
[----:B------:R-:W-:-:S13]  /*6940*/  ISETP.NE.AND.EX P6, PT, RZ, c[0x0][0x344], PT, P6 ;  /* 0x0000d100ff007a0c */ /* 0x000fda0003fc5360 */
[----:B------:R-:W-:-:S04]  /*6950*/  @P6 IMAD.MOV.U32 R2, RZ, RZ, 0x4 ;  /* 0x00000004ff026424 */ /* 0x000fc800078e00ff */
[----:B------:R-:W-:-:S05]  /*6960*/  @P6 IMAD.WIDE R2, R246, R2, c[0x0][0x340] ;  /* 0x0000d000f6026625 */ /* 0x000fca00078e0202 */
[----:B------:R2:W5:Y:S01]  /*6970*/  @P6 LDG.E R25, [R2.64] ;  /* 0x0000000602196981 */ /* 0x000562000c1e1900 */
[----:B------:R-:W-:Y:S01]  /*6980*/  SHF.R.S32.HI R29, RZ, 0x1f, R168 ;  /* 0x0000001fff1d7819 */ /* 0x000fe200000114a8 */
[----:B------:R-:W-:Y:S01]  /*6990*/  UIADD3 UR4, UP0, UR4, 0xc100, URZ ;  /* 0x0000c10004047890 */ /* 0x000fe2000ff1e03f */
[----:B------:R-:W-:Y:S01]  /*69a0*/  ISETP.NE.U32.AND P0, PT, RZ, c[0x0][0x348], PT ;  /* 0x0000d200ff007a0c */ /* 0x000fe20003f05070 */
[----:B------:R-:W1:Y:S01]  /*69b0*/  S2R R22, SR_CTAID.Y ;  /* 0x0000000000167919 */ /* 0x000e620000002600 */
[CC--:B------:R-:W-:Y:S01]  /*69c0*/  LEA.HI R6, R29.reuse, R168.reuse, RZ, 0x3 ;  /* 0x000000a81d067211 */ /* 0x0c0fe200078f18ff */
[----:B------:R-:W-:Y:S01]  /*69d0*/  UIADD3.X UR5, URZ, UR5, URZ, UP0, !UPT ;  /* 0x000000053f057290 */ /* 0x000fe200087fe43f */
[----:B------:R-:W-:Y:S01]  /*69e0*/  ISETP.NE.AND.EX P0, PT, RZ, c[0x0][0x34c], PT, P0 ;  /* 0x0000d300ff007a0c */ /* 0x000fe20003f05300 */
[----:B------:R-:W3:Y:S01]  /*69f0*/  S2R R37, SR_CTAID.Y ;  /* 0x0000000000257919 */ /* 0x000ee20000002600 */
[----:B------:R-:W-:Y:S02]  /*6a00*/  SHF.R.S32.HI R27, RZ, 0x3, R6 ;  /* 0x00000003ff1b7819 */ /* 0x000fe40000011406 */
[----:B------:R-:W-:Y:S01]  /*6a10*/  LEA.HI R26, R29, R168, RZ, 0x4 ;  /* 0x000000a81d1a7211 */ /* 0x000fe200078f20ff */
[----:B------:R-:W-:Y:S01]  /*6a20*/  STL [R1+0x10], R13 ;  /* 0x0000100d01007387 */ /* 0x000fe20000100800 */
[----:B------:R-:W-:-:S02]  /*6a30*/  IADD3 R117, R201, -0x1, RZ ;  /* 0xffffffffc9757810 */ /* 0x000fc40007ffe0ff */
[----:B-1----:R-:W-:-:S05]  /*6a40*/  SHF.R.S32.HI R22, RZ, 0x1f, R22 ;  /* 0x0000001fff167819 */ /* 0x002fca0000011416 */
[----:B------:R-:W-:-:S04]  /*6a50*/  IMAD R5, R22, c[0x0][0x1b8], RZ ;  /* 0x00006e0016057a24 */ /* 0x000fc800078e02ff */
[----:B---3--:R-:W-:Y:S01]  /*6a60*/  IMAD R5, R37, c[0x0][0x1bc], R5 ;  /* 0x00006f0025057a24 */ /* 0x008fe200078e0205 */
[----:B--2---:R-:W-:-:S05]  /*6a70*/  SHF.R.S32.HI R2, RZ, 0x1f, R0 ;  /* 0x0000001fff027819 */ /* 0x004fca0000011400 */
[----:B------:R-:W-:Y:S02]  /*6a80*/  IMAD R4, R2, c[0x0][0x178], RZ ;  /* 0x00005e0002047a24 */ /* 0x000fe400078e02ff */
[----:B------:R-:W-:-:S04]  /*6a90*/  IMAD.WIDE.U32 R2, R0, c[0x0][0x178], RZ ;  /* 0x00005e0000027a25 */ /* 0x000fc800078e00ff */
[----:B------:R-:W-:Y:S01]  /*6aa0*/  IMAD R0, R0, c[0x0][0x17c], R4 ;  /* 0x00005f0000007a24 */ /* 0x000fe200078e0204 */
[----:B------:R-:W-:-:S03]  /*6ab0*/  SHF.R.S32.HI R4, RZ, 0x1f, R246 ;  /* 0x0000001fff047819 */ /* 0x000fc600000114f6 */
[----:B------:R-:W-:Y:S01]  /*6ac0*/  IMAD.IADD R3, R3, 0x1, R0 ;  /* 0x0000000103037824 */ /* 0x000fe200078e0200 */
[----:B------:R-:W-:-:S03]  /*6ad0*/  LOP3.LUT R0, R6, 0xfffffff8, RZ, 0xc0, !PT ;  /* 0xfffffff806007812 */ /* 0x000fc600078ec0ff */
[----:B------:R-:W-:-:S04]  /*6ae0*/  IMAD.WIDE.U32 R2, R37, c[0x0][0x1b8], R2 ;  /* 0x00006e0025027a25 */ /* 0x000fc800078e0002 */
[----:B------:R-:W-:Y:S01]  /*6af0*/  IMAD.IADD R22, R168, 0x1, -R0 ;  /* 0x00000001a8167824 */ /* 0x000fe200078e0a00 */
[----:B------:R-:W-:Y:S01]  /*6b00*/  SEL R0, R4, RZ, !P0 ;  /* 0x000000ff04007207 */ /* 0x000fe20004000000 */
[----:B------:R-:W-:Y:S01]  /*6b10*/  IMAD.IADD R3, R3, 0x1, R5 ;  /* 0x0000000103037824 */ /* 0x000fe200078e0205 */
[----:B------:R-:W-:Y:S01]  /*6b20*/  SEL R4, R246, RZ, !P0 ;  /* 0x000000fff6047207 */ /* 0x000fe20004000000 */
[----:B------:R-:W-:Y:S02]  /*6b30*/  IMAD R8, R22, 0x20, R27 ;  /* 0x0000002016087824 */ /* 0x000fe400078e021b */
[----:B------:R-:W-:Y:S02]  /*6b40*/  IMAD R0, R0, c[0x0][0x1c0], RZ ;  /* 0x0000700000007a24 */ /* 0x000fe400078e02ff */
[----:B------:R-:W-:Y:S02]  /*6b50*/  IMAD.IADD R8, R153, 0x1, R8 ;  /* 0x0000000199087824 */ /* 0x000fe400078e0208 */
[----:B------:R-:W-:-:S02]  /*6b60*/  IMAD R5, R4, c[0x0][0x1c4], R0 ;  /* 0x0000710004057a24 */ /* 0x000fc400078e0200 */
[----:B------:R-:W-:-:S04]  /*6b70*/  @P2 IMAD.HI.U32 R6, R8, c[0x0][0x2c8], RZ ;  /* 0x0000b20008062a27 */ /* 0x000fc800078e00ff */
[----:B------:R-:W-:Y:S01]  /*6b80*/  IMAD.MOV.U32 R0, RZ, RZ, R8 ;  /* 0x000000ffff007224 */ /* 0x000fe200078e0008 */
[----:B------:R-:W-:Y:S01]  /*6b90*/  @P2 SHF.R.U32.HI R0, RZ, c[0x0][0x2cc], R6 ;  /* 0x0000b300ff002a19 */ /* 0x000fe20000011606 */
[----:B------:R-:W-:-:S03]  /*6ba0*/  IMAD.WIDE.U32 R2, R4, c[0x0][0x1c0], R2 ;  /* 0x0000700004027a25 */ /* 0x000fc600078e0002 */
[--C-:B------:R-:W-:Y:S01]  /*6bb0*/  SHF.R.S32.HI R6, RZ, 0x1f, R0.reuse ;  /* 0x0000001fff067819 */ /* 0x100fe20000011400 */
[----:B------:R-:W-:Y:S01]  /*6bc0*/  IMAD.IADD R3, R3, 0x1, R5 ;  /* 0x0000000103037824 */ /* 0x000fe200078e0205 */
[----:B------:R-:W-:Y:S01]  /*6bd0*/  MOV R5, UR5 ;  /* 0x0000000500057c02 */ /* 0x000fe20008000f00 */
[----:B------:R-:W-:Y:S02]  /*6be0*/  IMAD.MOV R7, RZ, RZ, -R0 ;  /* 0x000000ffff077224 */ /* 0x000fe400078e0a00 */
[----:B------:R-:W-:Y:S02]  /*6bf0*/  IMAD R6, R6, c[0x0][0x1b0], RZ ;  /* 0x00006c0006067a24 */ /* 0x000fe400078e02ff */
[----:B------:R-:W-:Y:S02]  /*6c00*/  IMAD.U32 R4, RZ, RZ, UR4 ;  /* 0x00000004ff047e24 */ /* 0x000fe4000f8e00ff */
[C---:B------:R-:W-:Y:S02]  /*6c10*/  IMAD R9, R0.reuse, c[0x0][0x1b4], R6 ;  /* 0x00006d0000097a24 */ /* 0x040fe400078e0206 */
[----:B------:R-:W-:Y:S01]  /*6c20*/  IMAD.WIDE.U32 R2, R0, c[0x0][0x1b0], R2 ;  /* 0x00006c0000027a25 */ /* 0x000fe200078e0002 */
[----:B------:R-:W-:Y:S01]  /*6c30*/  LOP3.LUT R0, R26, 0xfffffff0, RZ, 0xc0, !PT ;  /* 0xfffffff01a007812 */ /* 0x000fe200078ec0ff */
[----:B------:R1:W-:Y:S02]  /*6c40*/  STL.64 [R1+0x8], R4 ;  /* 0x0000080401007387 */ /* 0x0003e40000100a00 */
[----:B------:R-:W-:-:S02]  /*6c50*/  IMAD R6, R7, c[0x0][0x2c4], R8 ;  /* 0x0000b10007067a24 */ /* 0x000fc400078e0208 */
[----:B------:R-:W-:Y:S02]  /*6c60*/  IMAD.SHL.U32 R12, R22, 0x8, RZ ;  /* 0x00000008160c7824 */ /* 0x000fe400078e00ff */
[----:B------:R-:W-:Y:S02]  /*6c70*/  IMAD.IADD R3, R3, 0x1, R9 ;  /* 0x0000000103037824 */ /* 0x000fe400078e0209 */
[----:B------:R-:W-:Y:S01]  /*6c80*/  @!P6 IMAD.MOV.U32 R25, RZ, RZ, R246 ;  /* 0x000000ffff19e224 */ /* 0x000fe200078e00f6 */
[----:B------:R-:W-:Y:S01]  /*6c90*/  IADD3 R20, R12, 0x40, RZ ;  /* 0x000000400c147810 */ /* 0x000fe20007ffe0ff */
[----:B------:R-:W-:Y:S01]  /*6ca0*/  IMAD.WIDE.U32 R2, R6, c[0x0][0x1a8], R2 ;  /* 0x00006a0006027a25 */ /* 0x000fe200078e0002 */
[C---:B------:R-:W-:Y:S02]  /*6cb0*/  IADD3 R21, R12.reuse, 0x80, RZ ;  /* 0x000000800c157810 */ /* 0x040fe40007ffe0ff */
[----:B------:R-:W-:Y:S02]  /*6cc0*/  ISETP.GE.AND P3, PT, R12, c[0x0][0x198], PT ;  /* 0x000066000c007a0c */ /* 0x000fe40003f66270 */
[----:B------:R-:W-:-:S02]  /*6cd0*/  LEA R15, P0, R2, c[0x0][0x160], 0x1 ;  /* 0x00005800020f7a11 */ /* 0x000fc400078008ff */
[----:B------:R-:W-:Y:S02]  /*6ce0*/  ISETP.GE.AND P5, PT, R20, c[0x0][0x198], PT ;  /* 0x0000660014007a0c */ /* 0x000fe40003fa6270 */
[----:B------:R-:W-:Y:S01]  /*6cf0*/  ISETP.GE.AND P4, PT, R21, c[0x0][0x198], PT ;  /* 0x0000660015007a0c */ /* 0x000fe20003f86270 */
[----:B-1----:R-:W-:Y:S01]  /*6d00*/  IMAD.IADD R4, R168, 0x1, -R0 ;  /* 0x00000001a8047824 */ /* 0x002fe200078e0a00 */
[----:B------:R-:W-:Y:S01]  /*6d10*/  SHF.R.S32.HI R5, RZ, 0x1f, R6 ;  /* 0x0000001fff057819 */ /* 0x000fe20000011406 */
[----:B------:R-:W-:-:S03]  /*6d20*/  IMAD.SHL.U32 R0, R27, 0x40, RZ ;  /* 0x000000401b007824 */ /* 0x000fc600078e00ff */
[----:B------:R-:W-:Y:S01]  /*6d30*/  SHF.R.S32.HI R7, RZ, 0x1f, R4 ;  /* 0x0000001fff077819 */ /* 0x000fe20000011404 */
[----:B------:R-:W-:Y:S01]  /*6d40*/  IMAD R5, R5, c[0x0][0x1a8], RZ ;  /* 0x00006a0005057a24 */ /* 0x000fe200078e02ff */
[----:B------:R-:W-:Y:S02]  /*6d50*/  LOP3.LUT R0, R0, 0x1c0, RZ, 0xc0, !PT ;  /* 0x000001c000007812 */ /* 0x000fe400078ec0ff */
[----:B------:R-:W-:Y:S01]  /*6d60*/  LEA.HI R28, R7, R4, RZ, 0x3 ;  /* 0x00000004071c7211 */ /* 0x000fe200078f18ff */
[----:B------:R-:W-:Y:S01]  /*6d70*/  IMAD R9, R6, c[0x0][0x1ac], R5 ;  /* 0x00006b0006097a24 */ /* 0x000fe200078e0205 */
[----:B------:R-:W-:Y:S02]  /*6d80*/  LEA.HI R5, R29, R168, RZ, 0x6 ;  /* 0x000000a81d057211 */ /* 0x000fe400078f30ff */
[----:B------:R-:W-:Y:S02]  /*6d90*/  SHF.R.U32.HI R8, RZ, 0x3, R0 ;  /* 0x00000003ff087819 */ /* 0x000fe40000011600 */
[----:B------:R-:W-:Y:S01]  /*6da0*/  LOP3.LUT R7, R0, 0x38, R12, 0xf8, !PT ;  /* 0x0000003800077812 */ /* 0x000fe200078ef80c */
[----:B------:R-:W-:Y:S01]  /*6db0*/  IMAD.SHL.U32 R5, R5, 0x8, RZ ;  /* 0x0000000805057824 */ /* 0x000fe200078e00ff */
[----:B------:R-:W-:-:S02]  /*6dc0*/  LOP3.LUT R0, R28, 0xfffffff8, RZ, 0xc0, !PT ;  /* 0xfffffff81c007812 */ /* 0x000fc400078ec0ff */
[----:B------:R-:W-:Y:S01]  /*6dd0*/  LOP3.LUT R6, R7, R8, RZ, 0x3c, !PT ;  /* 0x0000000807067212 */ /* 0x000fe200078e3cff */
[----:B------:R-:W-:Y:S01]  /*6de0*/  IMAD.MOV.U32 R8, RZ, RZ, 0x10 ;  /* 0x00000010ff087424 */ /* 0x000fe200078e00ff */
[----:B------:R-:W-:Y:S01]  /*6df0*/  IADD3 R23, R4, -R0, RZ ;  /* 0x8000000004177210 */ /* 0x000fe20007ffe0ff */
[----:B------:R-:W-:Y:S01]  /*6e00*/  IMAD.IADD R0, R3, 0x1, R9 ;  /* 0x0000000103007824 */ /* 0x000fe200078e0209 */
[----:B------:R-:W-:Y:S01]  /*6e10*/  LOP3.LUT R18, R6, 0xfffffe00, R5, 0xf8, !PT ;  /* 0xfffffe0006127812 */ /* 0x000fe200078ef805 */
[----:B------:R-:W-:Y:S01]  /*6e20*/  IMAD.MOV.U32 R6, RZ, RZ, 0x20 ;  /* 0x00000020ff067424 */ /* 0x000fe200078e00ff */
[----:B------:R-:W-:Y:S02]  /*6e30*/  R2P PR, R23, 0x6 ;  /* 0x0000000617007804 */ /* 0x000fe40000000000 */
[----:B------:R-:W-:-:S03]  /*6e40*/  LEA.HI.X R14, R2, c[0x0][0x164], R0, 0x1, P0 ;  /* 0x00005900020e7a11 */ /* 0x000fc600000f0c00 */
[----:B------:R-:W-:Y:S02]  /*6e50*/  SEL R8, R8, 0xfffffff0, !P1 ;  /* 0xfffffff008087807 */ /* 0x000fe40004800000 */
[----:B------:R-:W-:Y:S01]  /*6e60*/  SEL R6, R6, 0xffffffe0, !P2 ;  /* 0xffffffe006067807 */ /* 0x000fe20005000000 */
[----:B------:R-:W-:Y:S05]  /*6e70*/  BRA.DIV ~URZ, `(.L_x_362) ;  /* 0x00011b727f007947 */ /* 0x000fea000b800000 */
[----:B------:R1:W2:Y:S02]  /*6e80*/  SHFL.IDX PT, R0, R14, RZ, 0x181f ;  /* 0x00181fff0e007589 */ /* 0x0002a400000e0000 */
.L_x_478:
[----:B------:R-:W-:Y:S05]  /*6e90*/  BRA.DIV ~URZ, `(.L_x_363) ;  /* 0x00011bd27f007947 */ /* 0x000fea000b800000 */
[----:B------:R3:W4:Y:S02]  /*6ea0*/  SHFL.IDX PT, R2, R15, RZ, 0x181f ;  /* 0x00181fff0f027589 */ /* 0x00072400000e0000 */
.L_x_479:
[----:B------:R-:W-:Y:S01]  /*6eb0*/  IMAD R13, R13, c[0x0][0x2c4], RZ ;  /* 0x0000b1000d0d7a24 */ /* 0x000fe200078e02ff */
[----:B------:R-:W-:Y:S01]  /*6ec0*/  IADD3 R9, R153, R27, RZ ;  /* 0x0000001b99097210 */ /* 0x000fe20007ffe0ff */
[----:B------:R-:W-:Y:S01]  /*6ed0*/  BSSY B0, `(.L_x_364) ;  /* 0x0000014000007945 */ /* 0x000fe20003800000 */
[----:B--2---:R-:W-:Y:S02]  /*6ee0*/  MOV R3, R0 ;  /* 0x0000000000037202 */ /* 0x004fe40000000f00 */
[----:B------:R-:W-:-:S13]  /*6ef0*/  ISETP.GE.AND P0, PT, R9, R13, PT ;  /* 0x0000000d0900720c */ /* 0x000fda0003f06270 */
[----:B------:R-:W-:Y:S05]  /*6f00*/  @P0 BRA `(.L_x_365) ;  /* 0x0000010000000947 */ /* 0x000fea0003800000 */
[----:B------:R-:W-:Y:S01]  /*6f10*/  SHF.R.S32.HI R4, RZ, 0x1f, R20 ;  /* 0x0000001fff047819 */ /* 0x000fe20000011414 */
[----:B----4-:R-:W-:Y:S01]  /*6f20*/  IMAD.WIDE R10, R12, 0x2, R2 ;  /* 0x000000020c0a7825 */ /* 0x010fe200078e0202 */
[----:B------:R-:W-:Y:S02]  /*6f30*/  SHF.R.S32.HI R0, RZ, 0x1f, R21 ;  /* 0x0000001fff007819 */ /* 0x000fe40000011415 */
[----:B------:R-:W-:Y:S02]  /*6f40*/  LEA.HI R4, R4, R20, RZ, 0x3 ;  /* 0x0000001404047211 */ /* 0x000fe400078f18ff */
[----:B------:R-:W-:Y:S02]  /*6f50*/  LEA.HI R0, R0, R21, RZ, 0x3 ;  /* 0x0000001500007211 */ /* 0x000fe400078f18ff */
[----:B------:R-:W-:Y:S02]  /*6f60*/  LOP3.LUT R4, R4, 0xfffffff8, RZ, 0xc0, !PT ;  /* 0xfffffff804047812 */ /* 0x000fe400078ec0ff */
[----:B------:R-:W-:Y:S01]  /*6f70*/  LOP3.LUT R7, R0, 0xfffffff8, RZ, 0xc0, !PT ;  /* 0xfffffff800077812 */ /* 0x000fe200078ec0ff */
[----:B------:R-:W-:-:S02]  /*6f80*/  IMAD.SHL.U32 R0, R18, 0x2, RZ ;  /* 0x0000000212007824 */ /* 0x000fc400078e00ff */
[----:B------:R-:W-:-:S03]  /*6f90*/  IMAD.WIDE R4, R4, 0x2, R2 ;  /* 0x0000000204047825 */ /* 0x000fc600078e0202 */
[----:B------:R-:W-:Y:S01]  /*6fa0*/  @!PT LDS RZ, [RZ] ;  /* 0x00000000fffff984 */ /* 0x000fe20000000800 */
[----:B------:R-:W-:Y:S01]  /*6fb0*/  @!PT LDS RZ, [RZ] ;  /* 0x00000000fffff984 */ /* 0x000fe20000000800 */
[----:B------:R-:W-:Y:S01]  /*6fc0*/  @!PT LDS RZ, [RZ] ;  /* 0x00000000fffff984 */ /* 0x000fe20000000800 */
[----:B------:R2:W-:Y:S01]  /*6fd0*/  LDGSTS.E.BYPASS.LTC128B.128 [R0+0xc100], [R10.64], !P3 ;  /* 0x0c1000000a007fae */ /* 0x0005e2000d901d46 */
[----:B------:R-:W-:-:S03]  /*6fe0*/  IMAD.WIDE R2, R7, 0x2, R2 ;  /* 0x0000000207027825 */ /* 0x000fc600078e0202 */
[----:B------:R2:W-:Y:S04]  /*6ff0*/  LDGSTS.E.BYPASS.LTC128B.128 [R0+0x10100], [R4.64], !P5 ;  /* 0x1010000004007fae */ /* 0x0005e8000e901d46 */
[----:B------:R2:W-:Y:S02]  /*7000*/  LDGSTS.E.BYPASS.LTC128B.128 [R0+0x14100], [R2.64], !P4 ;  /* 0x1410000002007fae */ /* 0x0005e4000e101d46 */
.L_x_365:
[----:B------:R-:W-:Y:S05]  /*7010*/  BSYNC B0 ;  /* 0x0000000000007941 */ /* 0x000fea0003800000 */
.L_x_364:
[----:B------:R-:W-:Y:S05]  /*7020*/  BRA.DIV ~URZ, `(.L_x_366) ;  /* 0x00011ac27f007947 */ /* 0x000fea000b800000 */
[----:B--2---:R2:W1:Y:S04]  /*7030*/  SHFL.IDX PT, R4, R14, 0x1, 0x181f ;  /* 0x00381f000e047f89 */ /* 0x00446800000e0000 */
[----:B----4-:R2:W4:Y:S02]  /*7040*/  SHFL.IDX PT, R2, R15, 0x1, 0x181f ;  /* 0x00381f000f027f89 */ /* 0x01052400000e0000 */
.L_x_480:
[----:B------:R-:W-:Y:S01]  /*7050*/  IADD3 R0, R9, 0x20, RZ ;  /* 0x0000002009007810 */ /* 0x000fe20007ffe0ff */
[----:B------:R-:W-:Y:S01]  /*7060*/  BSSY B0, `(.L_x_367) ;  /* 0x0000014000007945 */ /* 0x000fe20003800000 */
[----:B-1----:R-:W-:-:S02]  /*7070*/  IMAD.MOV.U32 R3, RZ, RZ, R4 ;  /* 0x000000ffff037224 */ /* 0x002fc400078e0004 */
        /* <DEDUP_REMOVED lines=18> */
.L_x_368:
[----:B------:R-:W-:Y:S05]  /*71a0*/  BSYNC B0 ;  /* 0x0000000000007941 */ /* 0x000fea0003800000 */
.L_x_367:
[----:B------:R-:W-:Y:S05]  /*71b0*/  BRA.DIV ~URZ, `(.L_x_369) ;  /* 0x00011a227f007947 */ /* 0x000fea000b800000 */
[----:B-1----:R1:W2:Y:S02]  /*71c0*/  SHFL.IDX PT, R4, R14, 0x2, 0x181f ;  /* 0x00581f000e047f89 */ /* 0x0022a400000e0000 */
.L_x_481:
[----:B------:R-:W-:Y:S05]  /*71d0*/  BRA.DIV ~URZ, `(.L_x_370) ;  /* 0x00011a827f007947 */ /* 0x000fea000b800000 */
[----:B----4-:R4:W1:Y:S02]  /*71e0*/  SHFL.IDX PT, R2, R15, 0x2, 0x181f ;  /* 0x00581f000f027f89 */ /* 0x01086400000e0000 */
.L_x_482:
[----:B------:R-:W-:Y:S01]  /*71f0*/  IADD3 R0, R9, 0x40, RZ ;  /* 0x0000004009007810 */ /* 0x000fe20007ffe0ff */
[----:B------:R-:W-:Y:S01]  /*7200*/  BSSY B0, `(.L_x_371) ;  /* 0x0000014000007945 */ /* 0x000fe20003800000 */
[----:B--2---:R-:W-:Y:S02]  /*7210*/  IMAD.MOV.U32 R3, RZ, RZ, R4 ;  /* 0x000000ffff037224 */ /* 0x004fe400078e0004 */
[----:B------:R-:W-:-:S13]  /*7220*/  ISETP.GE.AND P0, PT, R0, R13, PT ;  /* 0x0000000d0000720c */ /* 0x000fda0003f06270 */
[----:B------:R-:W-:Y:S05]  /*7230*/  @P0 BRA `(.L_x_372) ;  /* 0x0000010000000947 */ /* 0x000fea0003800000 */
[----:B------:R-:W-:Y:S01]  /*7240*/  SHF.R.S32.HI R4, RZ, 0x1f, R20 ;  /* 0x0000001fff047819 */ /* 0x000fe20000011414 */
[----:B-1----:R-:W-:Y:S01]  /*7250*/  IMAD.WIDE R10, R12, 0x2, R2 ;  /* 0x000000020c0a7825 */ /* 0x002fe200078e0202 */
        /* <DEDUP_REMOVED lines=14> */
.L_x_372:
[----:B------:R-:W-:Y:S05]  /*7340*/  BSYNC B0 ;  /* 0x0000000000007941 */ /* 0x000fea0003800000 */
.L_x_371:
[----:B------:R-:W-:Y:S05]  /*7350*/  BRA.DIV ~URZ, `(.L_x_373) ;  /* 0x000119827f007947 */ /* 0x000fea000b800000 */
[----:B-1----:R-:W1:Y:S04]  /*7360*/  SHFL.IDX PT, R14, R14, 0x3, 0x181f ;  /* 0x00781f000e0e7f89 */ /* 0x002e6800000e0000 */
[----:B------:R2:W3:Y:S02]  /*7370*/  SHFL.IDX PT, R0, R15, 0x3, 0x181f ;  /* 0x00781f000f007f89 */ /* 0x0004e400000e0000 */
.L_x_483:
[----:B--2---:R-:W2:Y:S04]  /*7380*/  LDL R19, [R1] ;  /* 0x0000000001137983 */ /* 0x004ea80000100800 */
[----:B------:R4:W5:Y:S04]  /*7390*/  LDL R24, [R1+0x64] ;  /* 0x0000640001187983 */ /* 0x0009680000100800 */
[----:B------:R4:W5:Y:S01]  /*73a0*/  LDL R227, [R1+0x48] ;  /* 0x0000480001e37983 */ /* 0x0009620000100800 */
[----:B------:R-:W-:Y:S01]  /*73b0*/  IADD3 R2, R9, 0x60, RZ ;  /* 0x0000006009027810 */ /* 0x000fe20007ffe0ff */
[----:B-1-34-:R-:W-:Y:S01]  /*73c0*/  IMAD.MOV.U32 R15, RZ, RZ, R14 ;  /* 0x000000ffff0f7224 */ /* 0x01afe200078e000e */
[----:B------:R-:W-:Y:S01]  /*73d0*/  SHF.R.S32.HI R5, RZ, 0x4, R26 ;  /* 0x00000004ff057819 */ /* 0x000fe2000001141a */
[----:B------:R-:W-:Y:S01]  /*73e0*/  IMAD.MOV.U32 R14, RZ, RZ, R0 ;  /* 0x000000ffff0e7224 */ /* 0x000fe200078e0000 */
[----:B------:R-:W-:Y:S01]  /*73f0*/  ISETP.GE.AND P0, PT, R2, R13, PT ;  /* 0x0000000d0200720c */ /* 0x000fe20003f06270 */
[----:B------:R-:W1:Y:S01]  /*7400*/  S2R R30, SR_CTAID.Y ;  /* 0x00000000001e7919 */ /* 0x000e620000002600 */
[----:B------:R-:W-:Y:S01]  /*7410*/  IADD3 R16, P1, R1, c[0x0][0x20], RZ ;  /* 0x0000080001107a10 */ /* 0x000fe20007f3e0ff */
[----:B------:R-:W-:Y:S01]  /*7420*/  ULDC.64 UR4, c[0x0][0x40] ;  /* 0x0000100000047ab9 */ /* 0x000fe20000000a00 */
[----:B-----5:R-:W-:Y:S01]  /*7430*/  IMAD.WIDE.U32 R236, R25, c[0x0][0x2b0], RZ ;  /* 0x0000ac0019ec7a25 */ /* 0x020fe200078e00ff */
[----:B------:R-:W-:Y:S01]  /*7440*/  UIADD3 UR4, UP0, UR4, 0x160, URZ ;  /* 0x0000016004047890 */ /* 0x000fe2000ff1e03f */
[----:B------:R-:W-:-:S02]  /*7450*/  IADD3 R10, P2, R16, 0x48, RZ ;  /* 0x00000048100a7810 */ /* 0x000fc40007f5e0ff */
[----:B------:R-:W-:Y:S01]  /*7460*/  IMAD.X R17, RZ, RZ, c[0x0][0x24], P1 ;  /* 0x00000900ff117624 */ /* 0x000fe200008e06ff */
[----:B------:R-:W-:Y:S01]  /*7470*/  IADD3 R4, P1, R16, 0x4, RZ ;  /* 0x0000000410047810 */ /* 0x000fe20007f3e0ff */
[----:B------:R-:W-:Y:S02]  /*7480*/  UIADD3.X UR5, URZ, UR5, URZ, UP0, !UPT ;  /* 0x000000053f057290 */ /* 0x000fe400087fe43f */
[----:B------:R-:W-:Y:S01]  /*7490*/  IMAD.X R11, RZ, RZ, R17, P2 ;  /* 0x000000ffff0b7224 */ /* 0x000fe200010e0611 */
[----:B------:R-:W-:Y:S01]  /*74a0*/  @!P0 SHF.R.S32.HI R0, RZ, 0x1f, R20 ;  /* 0x0000001fff008819 */ /* 0x000fe20000011414 */
[----:B------:R-:W-:Y:S01]  /*74b0*/  @!P0 IMAD.SHL.U32 R18, R18, 0x2, RZ ;  /* 0x0000000212128824 */ /* 0x000fe200078e00ff */
[----:B------:R-:W-:Y:S01]  /*74c0*/  STL.64 [R1+0x20], R16 ;  /* 0x0000201001007387 */ /* 0x000fe20000100a00 */
[----:B------:R-:W-:Y:S01]  /*74d0*/  @!P0 IMAD.WIDE R2, R12, 0x2, R14 ;  /* 0x000000020c028825 */ /* 0x000fe200078e020e */
[----:B------:R-:W-:Y:S02]  /*74e0*/  @!P0 LEA.HI R7, R0, R20, RZ, 0x3 ;  /* 0x0000001400078211 */ /* 0x000fe400078f18ff */
[----:B------:R3:W-:Y:S01]  /*74f0*/  STL.64 [R1+0x30], R10 ;  /* 0x0000300a01007387 */ /* 0x0007e20000100a00 */
[----:B------:R-:W-:-:S03]  /*7500*/  IMAD.SHL.U32 R0, R23, 0x40, RZ ;  /* 0x0000004017007824 */ /* 0x000fc600078e00ff */
[----:B------:R-:W-:Y:S01]  /*7510*/  @!PT LDS RZ, [RZ] ;  /* 0x00000000fffff984 */ /* 0x000fe20000000800 */
[----:B------:R-:W-:Y:S01]  /*7520*/  @!PT LDS RZ, [RZ] ;  /* 0x00000000fffff984 */ /* 0x000fe20000000800 */
[----:B------:R-:W-:Y:S01]  /*7530*/  @!PT LDS RZ, [RZ] ;  /* 0x00000000fffff984 */ /* 0x000fe20000000800 */
[----:B------:R4:W-:Y:S01]  /*7540*/  @!P0 LDGSTS.E.BYPASS.LTC128B.128 [R18+0xf100], [R2.64], !P3 ;  /* 0x0f10000002128fae */ /* 0x0009e2000d901d46 */
[----:B------:R-:W-:Y:S02]  /*7550*/  IADD3 R12, P3, R16, 0x10, RZ ;  /* 0x00000010100c7810 */ /* 0x000fe40007f7e0ff */
[----:B------:R-:W-:Y:S02]  /*7560*/  LOP3.LUT R0, R0, 0x1c0, RZ, 0xc0, !PT ;  /* 0x000001c000007812 */ /* 0x000fe400078ec0ff */
[----:B-1----:R-:W-:Y:S01]  /*7570*/  SHF.R.S32.HI R31, RZ, 0x1f, R30 ;  /* 0x0000001fff1f7819 */ /* 0x002fe2000001141e */
[----:B------:R-:W-:Y:S01]  /*7580*/  IMAD.X R13, RZ, RZ, R17, P3 ;  /* 0x000000ffff0d7224 */ /* 0x000fe200018e0611 */
[----:B------:R-:W1:Y:S04]  /*7590*/  S2R R30, SR_CTAID.Y ;  /* 0x00000000001e7919 */ /* 0x000e680000002600 */
[----:B------:R-:W-:Y:S01]  /*75a0*/  STL.64 [R1+0x28], R12 ;  /* 0x0000280c01007387 */ /* 0x000fe20000100a00 */
[----:B----4-:R-:W-:-:S02]  /*75b0*/  LEA.HI R2, R26, R5, RZ, 0x1 ;  /* 0x000000051a027211 */ /* 0x010fc400078f08ff */
[----:B------:R-:W-:Y:S02]  /*75c0*/  @!P0 SHF.R.S32.HI R3, RZ, 0x1f, R21 ;  /* 0x0000001fff038819 */ /* 0x000fe40000011415 */
[----:B------:R-:W-:Y:S01]  /*75d0*/  LOP3.LUT R2, R2, 0xfffffffe, RZ, 0xc0, !PT ;  /* 0xfffffffe02027812 */ /* 0x000fe200078ec0ff */
[----:B-1----:R-:W-:Y:S01]  /*75e0*/  IMAD.WIDE.U32 R250, R30, c[0x0][0x1e8], RZ ;  /* 0x00007a001efa7a25 */ /* 0x002fe200078e00ff */
[----:B------:R-:W-:-:S03]  /*75f0*/  @!P0 LEA.HI R9, R3, R21, RZ, 0x3 ;  /* 0x0000001503098211 */ /* 0x000fc600078f18ff */
[----:B------:R-:W-:Y:S01]  /*7600*/  IMAD.IADD R26, R5, 0x1, -R2 ;  /* 0x00000001051a7824 */ /* 0x000fe200078e0a02 */
[----:B---3--:R-:W-:Y:S01]  /*7610*/  @!P0 LOP3.LUT R10, R9, 0xfffffff8, RZ, 0xc0, !PT ;  /* 0xfffffff8090a8812 */ /* 0x008fe200078ec0ff */
[----:B------:R-:W-:Y:S01]  /*7620*/  IMAD.X R5, RZ, RZ, R17, P1 ;  /* 0x000000ffff057224 */ /* 0x000fe200008e0611 */
[----:B------:R-:W-:-:S04]  /*7630*/  IADD3 R2, P1, R16, 0x8, RZ ;  /* 0x0000000810027810 */ /* 0x000fc80007f3e0ff */
[----:B------:R1:W-:Y:S01]  /*7640*/  STL.64 [R1+0x38], R4 ;  /* 0x0000380401007387 */ /* 0x0003e20000100a00 */
[----:B------:R-:W-:-:S05]  /*7650*/  IMAD.X R3, RZ, RZ, R17, P1 ;  /* 0x000000ffff037224 */ /* 0x000fca00008e0611 */
[----:B------:R3:W-:Y:S01]  /*7660*/  STL.64 [R1+0x40], R2 ;  /* 0x0000400201007387 */ /* 0x0007e20000100a00 */
[----:B-1----:R-:W-:Y:S01]  /*7670*/  @!P0 LOP3.LUT R4, R7, 0xfffffff8, RZ, 0xc0, !PT ;  /* 0xfffffff807048812 */ /* 0x002fe200078ec0ff */
[----:B------:R-:W-:-:S04]  /*7680*/  IMAD.SHL.U32 R7, R26, 0x8, RZ ;  /* 0x000000081a077824 */ /* 0x000fc800078e00ff */
[----:B------:R-:W-:Y:S01]  /*7690*/  @!P0 IMAD.WIDE R4, R4, 0x2, R14 ;  /* 0x0000000204048825 */ /* 0x000fe200078e020e */
[----:B------:R-:W-:Y:S02]  /*76a0*/  LOP3.LUT R9, R0, 0x8, R7, 0xf8, !PT ;  /* 0x0000000800097812 */ /* 0x000fe400078ef807 */
[----:B------:R-:W-:Y:S01]  /*76b0*/  SHF.R.U32.HI R7, RZ, 0x3, R0 ;  /* 0x00000003ff077819 */ /* 0x000fe20000011600 */
[----:B---3--:R-:W-:Y:S01]  /*76c0*/  IMAD.U32 R2, RZ, RZ, UR4 ;  /* 0x00000004ff027e24 */ /* 0x008fe2000f8e00ff */
[----:B------:R-:W-:Y:S01]  /*76d0*/  SHF.R.S32.HI R0, RZ, 0x1f, R25 ;  /* 0x0000001fff007819 */ /* 0x000fe20000011419 */
[----:B------:R1:W-:Y:S01]  /*76e0*/  @!P0 LDGSTS.E.BYPASS.LTC128B.128 [R18+0x13100], [R4.64], !P5 ;  /* 0x1310000004128fae */ /* 0x0003e2000e901d46 */
[----:B------:R-:W-:Y:S01]  /*76f0*/  LOP3.LUT R23, R9, R7, RZ, 0x3c, !PT ;  /* 0x0000000709177212 */ /* 0x000fe200078e3cff */
[----:B------:R-:W-:Y:S02]  /*7700*/  IMAD.U32 R3, RZ, RZ, UR5 ;  /* 0x00000005ff037e24 */ /* 0x000fe4000f8e00ff */
[----:B------:R-:W-:-:S02]  /*7710*/  IMAD R0, R0, c[0x0][0x2b0], RZ ;  /* 0x0000ac0000007a24 */ /* 0x000fc400078e02ff */
[----:B------:R-:W-:Y:S01]  /*7720*/  IMAD.SHL.U32 R9, R22, 0x40, RZ ;  /* 0x0000004016097824 */ /* 0x000fe200078e00ff */
[----:B------:R3:W-:Y:S01]  /*7730*/  STL.64 [R1+0x18], R2 ;  /* 0x0000180201007387 */ /* 0x0007e20000100a00 */
[----:B------:R-:W-:-:S03]  /*7740*/  IMAD R7, R25, c[0x0][0x2b4], R0 ;  /* 0x0000ad0019077a24 */ /* 0x000fc600078e0200 */
[----:B------:R-:W-:Y:S01]  /*7750*/  LOP3.LUT R20, R9, 0x1c0, RZ, 0xc0, !PT ;  /* 0x000001c009147812 */ /* 0x000fe200078ec0ff */
[----:B------:R-:W-:Y:S02]  /*7760*/  IMAD.IADD R238, R237, 0x1, R7 ;  /* 0x00000001edee7824 */ /* 0x000fe400078e0207 */
[----:B-1----:R-:W-:Y:S02]  /*7770*/  IMAD R5, R31, c[0x0][0x210], RZ ;  /* 0x000084001f057a24 */ /* 0x002fe400078e02ff */
[----:B---3--:R-:W-:-:S04]  /*7780*/  @!P0 IMAD.WIDE R2, R10, 0x2, R14 ;  /* 0x000000020a028825 */ /* 0x008fc800078e020e */
[----:B------:R-:W-:Y:S01]  /*7790*/  IMAD.MOV.U32 R10, RZ, RZ, 0x20 ;  /* 0x00000020ff0a7424 */ /* 0x000fe200078e00ff */
[----:B------:R1:W-:Y:S01]  /*77a0*/  @!P0 LDGSTS.E.BYPASS.LTC128B.128 [R18+0x17100], [R2.64], !P4 ;  /* 0x1710000002128fae */ /* 0x0003e2000e101d46 */
[----:B------:R-:W-:Y:S01]  /*77b0*/  LOP3.LUT P0, RZ, R22, 0x4, RZ, 0xc0, !PT ;  /* 0x0000000416ff7812 */ /* 0x000fe2000780c0ff */
[----:B------:R-:W-:Y:S02]  /*77c0*/  IMAD.WIDE.U32 R14, R30, c[0x0][0x210], RZ ;  /* 0x000084001e0e7a25 */ /* 0x000fe400078e00ff */
[----:B------:R-:W0:Y:S01]  /*77d0*/  LDGDEPBAR ;  /* 0x00000000000079af */ /* 0x000e220000000000 */
[----:B------:R-:W-:Y:S01]  /*77e0*/  WARPSYNC 0xffffffff ;  /* 0xffffffff00007948 */ /* 0x000fe20003800000 */
[----:B-1----:R-:W-:Y:S02]  /*77f0*/  IMAD.SHL.U32 R2, R28, 0x40, RZ ;  /* 0x000000401c027824 */ /* 0x002fe400078e00ff */
[----:B------:R-:W-:-:S03]  /*7800*/  IMAD R3, R31, c[0x0][0x1e8], RZ ;  /* 0x00007a001f037a24 */ /* 0x000fc600078e02ff */
[----:B------:R-:W-:Y:S01]  /*7810*/  LOP3.LUT R21, R2, 0xfffffe00, RZ, 0xc0, !PT ;  /* 0xfffffe0002157812 */ /* 0x000fe200078ec0ff */
[C---:B------:R-:W-:Y:S02]  /*7820*/  IMAD R3, R30.reuse, c[0x0][0x1ec], R3 ;  /* 0x00007b001e037a24 */ /* 0x040fe400078e0203 */
[----:B------:R-:W-:Y:S01]  /*7830*/  IMAD R2, R30, c[0x0][0x214], R5 ;  /* 0x000085001e027a24 */ /* 0x000fe200078e0205 */
[----:B------:R-:W-:Y:S01]  /*7840*/  SEL R5, R10, 0xffffffe0, !P0 ;  /* 0xffffffe00a057807 */ /* 0x000fe20004000000 */
[----:B------:R-:W-:Y:S02]  /*7850*/  IMAD.IADD R239, R251, 0x1, R3 ;  /* 0x00000001fbef7824 */ /* 0x000fe400078e0203 */
[----:B------:R-:W-:Y:S01]  /*7860*/  IMAD.IADD R240, R15, 0x1, R2 ;  /* 0x000000010ff07824 */ /* 0x000fe200078e0202 */
[----:B--2---:R-:W-:-:S04]  /*7870*/  SHF.R.S32.HI R12, RZ, 0x1f, R19 ;  /* 0x0000001fff0c7819 */ /* 0x004fc80000011413 */
[----:B------:R-:W-:-:S04]  /*7880*/  LEA.HI R4, R12, R19, RZ, 0x3 ;  /* 0x000000130c047211 */ /* 0x000fc800078f18ff */
[----:B------:R-:W-:-:S05]  /*7890*/  LOP3.LUT R0, R4, 0xfffffff8, RZ, 0xc0, !PT ;  /* 0xfffffff804007812 */ /* 0x000fca00078ec0ff */
[----:B------:R-:W-:-:S04]  /*78a0*/  IMAD.IADD R0, R19, 0x1, -R0 ;  /* 0x0000000113007824 */ /* 0x000fc800078e0a00 */
[----:B------:R-:W-:-:S05]  /*78b0*/  IMAD.SHL.U32 R214, R0, 0x8, RZ ;  /* 0x0000000800d67824 */ /* 0x000fca00078e00ff */
[C---:B------:R-:W-:Y:S02]  /*78c0*/  IADD3 R114, R214.reuse, 0x80, RZ ;  /* 0x00000080d6727810 */ /* 0x040fe40007ffe0ff */
[----:B------:R-:W-:Y:S02]  /*78d0*/  IADD3 R217, R214, 0x40, RZ ;  /* 0x00000040d6d97810 */ /* 0x000fe40007ffe0ff */
[----:B------:R-:W-:Y:S02]  /*78e0*/  ISETP.GE.AND P5, PT, R114, c[0x0][0x1d4], PT ;  /* 0x0000750072007a0c */ /* 0x000fe40003fa6270 */
[----:B------:R-:W-:Y:S02]  /*78f0*/  ISETP.GE.AND P6, PT, R214, c[0x0][0x1d4], PT ;  /* 0x00007500d6007a0c */ /* 0x000fe40003fc6270 */
[----:B------:R-:W-:Y:S02]  /*7900*/  ISETP.GE.AND P3, PT, R217, c[0x0][0x1d4], PT ;  /* 0x00007500d9007a0c */ /* 0x000fe40003f66270 */
[----:B------:R-:W-:-:S02]  /*7910*/  SEL R249, RZ, 0x10, P5 ;  /* 0x00000010fff97807 */ /* 0x000fc40002800000 */
[----:B------:R-:W-:Y:S01]  /*7920*/  SHF.R.S32.HI R7, RZ, 0x3, R4 ;  /* 0x00000003ff077819 */ /* 0x000fe20000011404 */
[----:B------:R-:W-:Y:S01]  /*7930*/  IMAD.MOV.U32 R2, RZ, RZ, c[0x0][0x2b8] ;  /* 0x0000ae00ff027624 */ /* 0x000fe200078e00ff */
[----:B------:R-:W-:Y:S01]  /*7940*/  BAR.SYNC.DEFER_BLOCKING 0x0 ;  /* 0x0000000000007b1d */ /* 0x000fe20000010000 */
[----:B------:R-:W-:-:S02]  /*7950*/  IMAD.SHL.U32 R113, R117, 0x40, RZ ;  /* 0x0000004075717824 */ /* 0x000fc400078e00ff */
[----:B------:R-:W-:Y:S01]  /*7960*/  IMAD R219, R0, 0x20, R7 ;  /* 0x0000002000db7824 */ /* 0x000fe200078e0207 */
[----:B------:R-:W-:Y:S01]  /*7970*/  ISETP.NE.AND P1, PT, R2, 0x1, PT ;  /* 0x000000010200780c */ /* 0x000fe20003f25270 */
[----:B------:R-:W-:Y:S02]  /*7980*/  IMAD.MOV.U32 R202, RZ, RZ, RZ ;  /* 0x000000ffffca7224 */ /* 0x000fe400078e00ff */
[----:B------:R-:W-:-:S05]  /*7990*/  IMAD.IADD R2, R219, 0x1, R113 ;  /* 0x00000001db027824 */ /* 0x000fca00078e0271 */
[----:B------:R-:W-:Y:S01]  /*79a0*/  ISETP.GE.AND P0, PT, R2, R24, PT ;  /* 0x000000180200720c */ /* 0x000fe20003f06270 */
[----:B------:R-:W-:-:S03]  /*79b0*/  IMAD.IADD R2, R227, 0x1, R2 ;  /* 0x00000001e3027824 */ /* 0x000fc600078e0202 */
[----:B------:R-:W-:Y:S01]  /*79c0*/  ISETP.GT.OR P0, PT, R219, 0x3f, P0 ;  /* 0x0000003fdb00780c */ /* 0x000fe20000704670 */
[----:B------:R-:W-:-:S04]  /*79d0*/  @P1 IMAD.HI.U32 R3, R2, c[0x0][0x2bc], RZ ;  /* 0x0000af0002031a27 */ /* 0x000fc800078e00ff */
[----:B------:R-:W-:Y:S01]  /*79e0*/  IMAD.MOV.U32 R0, RZ, RZ, R2 ;  /* 0x000000ffff007224 */ /* 0x000fe200078e0002 */
[----:B------:R-:W-:-:S07]  /*79f0*/  @P1 SHF.R.U32.HI R0, RZ, c[0x0][0x2c0], R3 ;  /* 0x0000b000ff001a19 */ /* 0x000fce0000011603 */
[----:B------:R-:W-:-:S04]  /*7a00*/  @!P0 IADD3 R3, P1, R0, R236, RZ ;  /* 0x000000ec00038210 */ /* 0x000fc80007f3e0ff */
[----:B------:R-:W-:Y:S02]  /*7a10*/  @!P0 LEA.HI.X.SX32 R4, R0, R238, 0x1, P1 ;  /* 0x000000ee00048211 */ /* 0x000fe400008f0eff */
[----:B------:R-:W-:-:S04]  /*7a20*/  @!P0 LEA R10, P1, R3, c[0x0][0x2a0], 0x2 ;  /* 0x0000a800030a8a11 */ /* 0x000fc800078210ff */
[----:B------:R-:W-:-:S05]  /*7a30*/  @!P0 LEA.HI.X R11, R3, c[0x0][0x2a4], R4, 0x2, P1 ;  /* 0x0000a900030b8a11 */ /* 0x000fca00008f1404 */
[----:B------:R-:W2:Y:S01]  /*7a40*/  @!P0 LDG.E R202, [R10.64] ;  /* 0x000000060aca8981 */ /* 0x000ea2000c1e1900 */
[----:B------:R-:W-:Y:S01]  /*7a50*/  IMAD.MOV R0, RZ, RZ, -R0 ;  /* 0x000000ffff007224 */ /* 0x000fe200078e0a00 */
[----:B------:R-:W-:Y:S01]  /*7a60*/  IADD3 R95, -R7, R24, -R113 ;  /* 0x00000018075f7210 */ /* 0x000fe20007ffe971 */
[----:B------:R-:W-:Y:S01]  /*7a70*/  BSSY B2, `(.L_x_374) ;  /* 0x0000045000027945 */ /* 0x000fe20003800000 */
[----:B------:R-:W-:Y:S01]  /*7a80*/  SHF.R.S32.HI R9, RZ, 0x1f, R114 ;  /* 0x0000001fff097819 */ /* 0x000fe20000011472 */
[----:B------:R-:W-:Y:S01]  /*7a90*/  IMAD R205, R0, c[0x0][0x2b8], R2 ;  /* 0x0000ae0000cd7a24 */ /* 0x000fe200078e0202 */
[----:B------:R-:W-:Y:S02]  /*7aa0*/  ISETP.GE.AND P1, PT, R95, 0x1, PT ;  /* 0x000000015f00780c */ /* 0x000fe40003f26270 */
[----:B------:R-:W-:Y:S01]  /*7ab0*/  ISETP.GT.AND P4, PT, R219, 0x3f, PT ;  /* 0x0000003fdb00780c */ /* 0x000fe20003f84270 */
[----:B------:R-:W-:Y:S01]  /*7ac0*/  IMAD.WIDE.U32 R2, R205, c[0x0][0x1e0], RZ ;  /* 0x00007800cd027a25 */ /* 0x000fe200078e00ff */
[----:B------:R-:W-:-:S02]  /*7ad0*/  SHF.R.S32.HI R115, RZ, 0x1f, R205 ;  /* 0x0000001fff737819 */ /* 0x000fc400000114cd */
[----:B------:R-:W-:-:S03]  /*7ae0*/  MOV R112, 0x7ec0 ;  /* 0x00007ec000707802 */ /* 0x000fc60000000f00 */
[----:B------:R-:W-:-:S04]  /*7af0*/  IMAD R0, R115, c[0x0][0x1e0], RZ ;  /* 0x0000780073007a24 */ /* 0x000fc800078e02ff */
[----:B------:R-:W-:-:S04]  /*7b00*/  IMAD R0, R205, c[0x0][0x1e4], R0 ;  /* 0x00007900cd007a24 */ /* 0x000fc800078e0200 */
[----:B------:R-:W-:Y:S01]  /*7b10*/  IMAD.IADD R3, R3, 0x1, R0 ;  /* 0x0000000103037824 */ /* 0x000fe200078e0200 */
[----:B--2---:R-:W-:-:S03]  /*7b20*/  SHF.R.S32.HI R116, RZ, 0x1f, R202 ;  /* 0x0000001fff747819 */ /* 0x004fc600000114ca */
[----:B------:R-:W-:-:S04]  /*7b30*/  IMAD.WIDE.U32 R2, R202, c[0x0][0x1f0], R2 ;  /* 0x00007c00ca027a25 */ /* 0x000fc800078e0002 */
[----:B------:R-:W-:Y:S01]  /*7b40*/  IMAD R4, R116, c[0x0][0x1f0], RZ ;  /* 0x00007c0074047a24 */ /* 0x000fe200078e02ff */
[----:B------:R-:W-:-:S03]  /*7b50*/  IADD3 R0, P0, R250, R2, RZ ;  /* 0x00000002fa007210 */ /* 0x000fc60007f1e0ff */
[----:B------:R-:W-:-:S05]  /*7b60*/  IMAD R4, R202, c[0x0][0x1f4], R4 ;  /* 0x00007d00ca047a24 */ /* 0x000fca00078e0204 */
[----:B------:R-:W-:Y:S01]  /*7b70*/  IADD3.X R2, R239, R3, R4, P0, !PT ;  /* 0x00000003ef027210 */ /* 0x000fe200007fe404 */
[----:B------:R-:W-:Y:S01]  /*7b80*/  IMAD.SHL.U32 R4, R7, 0x40, RZ ;  /* 0x0000004007047824 */ /* 0x000fe200078e00ff */
[----:B------:R-:W-:-:S04]  /*7b90*/  LEA R10, P0, R0, c[0x0][0x1c8], 0x1 ;  /* 0x00007200000a7a11 */ /* 0x000fc800078008ff */
[----:B------:R-:W-:Y:S02]  /*7ba0*/  LEA.HI.X R0, R0, c[0x0][0x1cc], R2, 0x1, P0 ;  /* 0x0000730000007a11 */ /* 0x000fe400000f0c02 */
[----:B------:R-:W-:Y:S01]  /*7bb0*/  SHFL.IDX PT, R2, R10, RZ, 0x181f ;  /* 0x00181fff0a027589 */ /* 0x000fe200000e0000 */
[----:B------:R-:W-:Y:S02]  /*7bc0*/  LOP3.LUT R4, R4, 0x1c0, RZ, 0xc0, !PT ;  /* 0x000001c004047812 */ /* 0x000fe400078ec0ff */
[----:B------:R-:W-:Y:S01]  /*7bd0*/  ISETP.GT.AND P0, PT, R95, 0x20, PT ;  /* 0x000000205f00780c */ /* 0x000fe20003f04270 */
[----:B------:R-:W1:Y:S01]  /*7be0*/  SHFL.IDX PT, R3, R0, RZ, 0x181f ;  /* 0x00181fff00037589 */ /* 0x000e6200000e0000 */
[----:B------:R-:W-:-:S03]  /*7bf0*/  LOP3.LUT R7, R4, 0x38, R214, 0xf8, !PT ;  /* 0x0000003804077812 */ /* 0x000fc600078ef8d6 */
[----:B------:R-:W-:Y:S04]  /*7c00*/  SHFL.IDX PT, R10, R10, 0x1, 0x181f ;  /* 0x00381f000a0a7f89 */ /* 0x000fe800000e0000 */
[----:B------:R2:W3:Y:S02]  /*7c10*/  SHFL.IDX PT, R11, R0, 0x1, 0x181f ;  /* 0x00381f00000b7f89 */ /* 0x0004e400000e0000 */
[----:B--2---:R-:W-:Y:S02]  /*7c20*/  SHF.R.U32.HI R0, RZ, 0x3, R4 ;  /* 0x00000003ff007819 */ /* 0x004fe40000011604 */
[----:B------:R-:W-:Y:S01]  /*7c30*/  LEA.HI R4, R12, R19, RZ, 0x6 ;  /* 0x000000130c047211 */ /* 0x000fe200078f30ff */
[----:B-1----:R-:W-:Y:S01]  /*7c40*/  @P1 IMAD.WIDE R12, R214, 0x2, R2 ;  /* 0x00000002d60c1825 */ /* 0x002fe200078e0202 */
[----:B------:R-:W-:-:S02]  /*7c50*/  LOP3.LUT R0, R7, R0, RZ, 0x3c, !PT ;  /* 0x0000000007007212 */ /* 0x000fc400078e3cff */
[----:B------:R-:W-:Y:S01]  /*7c60*/  SHF.R.S32.HI R7, RZ, 0x1f, R217 ;  /* 0x0000001fff077819 */ /* 0x000fe200000114d9 */
[----:B------:R-:W-:-:S03]  /*7c70*/  IMAD.SHL.U32 R4, R4, 0x8, RZ ;  /* 0x0000000804047824 */ /* 0x000fc600078e00ff */
[----:B------:R-:W-:Y:S02]  /*7c80*/  LEA.HI R7, R7, R217, RZ, 0x3 ;  /* 0x000000d907077211 */ /* 0x000fe400078f18ff */
[----:B------:R-:W-:Y:S02]  /*7c90*/  LOP3.LUT R203, R0, 0xfffffe00, R4, 0xf8, !PT ;  /* 0xfffffe0000cb7812 */ /* 0x000fe400078ef804 */
[----:B------:R-:W-:Y:S02]  /*7ca0*/  LEA.HI R0, R9, R114, RZ, 0x3 ;  /* 0x0000007209007211 */ /* 0x000fe400078f18ff */
[----:B------:R-:W-:Y:S01]  /*7cb0*/  LOP3.LUT R245, R7, 0xfffffff8, RZ, 0xc0, !PT ;  /* 0xfffffff807f57812 */ /* 0x000fe200078ec0ff */
[C---:B------:R-:W-:Y:S01]  /*7cc0*/  @P1 IMAD.SHL.U32 R4, R203.reuse, 0x2, RZ ;  /* 0x00000002cb041824 */ /* 0x040fe200078e00ff */
[----:B------:R-:W-:Y:S01]  /*7cd0*/  LOP3.LUT R244, R0, 0xfffffff8, RZ, 0xc0, !PT ;  /* 0xfffffff800f47812 */ /* 0x000fe200078ec0ff */
[----:B------:R-:W-:Y:S01]  /*7ce0*/  @P0 IMAD.SHL.U32 R0, R203, 0x2, RZ ;  /* 0x00000002cb000824 */ /* 0x000fe200078e00ff */
[----:B------:R-:W-:Y:S01]  /*7cf0*/  LEA.HI R7, R29, R168, RZ, 0x5 ;  /* 0x000000a81d077211 */ /* 0x000fe200078f28ff */
[----:B------:R-:W-:Y:S01]  /*7d00*/  @P1 IMAD.WIDE R18, R245, 0x2, R2 ;  /* 0x00000002f5121825 */ /* 0x000fe200078e0202 */
[----:B------:R1:W-:Y:S01]  /*7d10*/  @P1 LDGSTS.E.BYPASS.LTC128B.128 [R4+0x6100], [R12.64], !P6 ;  /* 0x061000000c041fae */ /* 0x0003e2000f101d46 */
[----:B------:R-:W-:-:S02]  /*7d20*/  LOP3.LUT R9, R23, R21, RZ, 0xfc, !PT ;  /* 0x0000001517097212 */ /* 0x000fc400078efcff */
[----:B------:R-:W-:Y:S01]  /*7d30*/  @P1 IMAD.WIDE R14, R244, 0x2, R2 ;  /* 0x00000002f40e1825 */ /* 0x000fe200078e0202 */
[----:B------:R2:W-:Y:S01]  /*7d40*/  @P1 LDGSTS.E.BYPASS.LTC128B.128 [R4+0x8100], [R18.64], !P3 ;  /* 0x0810000012041fae */ /* 0x0005e2000d901d46 */
[----:B------:R-:W-:Y:S02]  /*7d50*/  SHF.R.S32.HI R248, RZ, 0x1f, R245 ;  /* 0x0000001ffff87819 */ /* 0x000fe400000114f5 */
[----:B---3--:R-:W-:Y:S01]  /*7d60*/  @P0 IMAD.WIDE R2, R245, 0x2, R10 ;  /* 0x00000002f5020825 */ /* 0x008fe200078e020a */
[----:B------:R2:W-:Y:S01]  /*7d70*/  @P1 LDGSTS.E.BYPASS.LTC128B.128 [R4+0xa100], [R14.64], !P5 ;  /* 0x0a1000000e041fae */ /* 0x0005e2000e901d46 */
[----:B------:R-:W-:Y:S02]  /*7d80*/  SHF.R.S32.HI R247, RZ, 0x1f, R244 ;  /* 0x0000001ffff77819 */ /* 0x000fe400000114f4 */
[----:B-1----:R-:W-:-:S04]  /*7d90*/  @P0 IMAD.WIDE R12, R214, 0x2, R10 ;  /* 0x00000002d60c0825 */ /* 0x002fc800078e020a */
[----:B------:R-:W-:Y:S01]  /*7da0*/  @P0 IMAD.WIDE R10, R244, 0x2, R10 ;  /* 0x00000002f40a0825 */ /* 0x000fe200078e020a */
[----:B------:R1:W-:Y:S03]  /*7db0*/  @P0 LDGSTS.E.BYPASS.LTC128B.128 [R0+0x7100], [R12.64], !P6 ;  /* 0x071000000c000fae */ /* 0x0003e6000f101d46 */
[----:B--2---:R-:W-:Y:S01]  /*7dc0*/  IMAD.MOV.U32 R4, RZ, RZ, 0x10 ;  /* 0x00000010ff047424 */ /* 0x004fe200078e00ff */
[----:B------:R2:W-:Y:S04]  /*7dd0*/  @P0 LDGSTS.E.BYPASS.LTC128B.128 [R0+0x9100], [R2.64], !P3 ;  /* 0x0910000002000fae */ /* 0x0005e8000d901d46 */
[----:B------:R1:W-:Y:S01]  /*7de0*/  @P0 LDGSTS.E.BYPASS.LTC128B.128 [R0+0xb100], [R10.64], !P5 ;  /* 0x0b1000000a000fae */ /* 0x0003e2000e901d46 */
[----:B------:R-:W-:-:S03]  /*7df0*/  LOP3.LUT P0, RZ, R22, 0x2, RZ, 0xc0, !PT ;  /* 0x0000000216ff7812 */ /* 0x000fc6000780c0ff */
[----:B------:R-:W0:Y:S01]  /*7e00*/  LDGDEPBAR ;  /* 0x00000000000079af */ /* 0x000e220000000000 */
[----:B------:R-:W-:Y:S01]  /*7e10*/  SEL R4, R4, 0xfffffff0, !P0 ;  /* 0xfffffff004047807 */ /* 0x000fe20004000000 */
[----:B--2---:R-:W-:Y:S01]  /*7e20*/  IMAD.SHL.U32 R2, R27, 0x8, RZ ;  /* 0x000000081b027824 */ /* 0x004fe200078e00ff */
[----:B------:R-:W-:Y:S01]  /*7e30*/  SHF.R.U32.HI R3, RZ, 0x3, R20 ;  /* 0x00000003ff037819 */ /* 0x000fe20000011614 */
[----:B-1----:R-:W-:-:S03]  /*7e40*/  IMAD.SHL.U32 R0, R7, 0x20, RZ ;  /* 0x0000002007007824 */ /* 0x002fc600078e00ff */
[----:B------:R-:W-:-:S04]  /*7e50*/  LOP3.LUT R2, R20, 0x8, R2, 0xf8, !PT ;  /* 0x0000000814027812 */ /* 0x000fc800078ef802 */
[----:B------:R-:W-:Y:S02]  /*7e60*/  LOP3.LUT R2, R2, R3, RZ, 0x3c, !PT ;  /* 0x0000000302027212 */ /* 0x000fe400078e3cff */
[----:B------:R-:W-:-:S03]  /*7e70*/  LOP3.LUT R0, R0, 0xfffffc00, RZ, 0xc0, !PT ;  /* 0xfffffc0000007812 */ /* 0x000fc600078ec0ff */
[----:B------:R-:W-:Y:S01]  /*7e80*/  IMAD R7, R26, 0x200, R2 ;  /* 0x000002001a077824 */ /* 0x000fe200078e0202 */
[----:B------:R-:W-:Y:S02]  /*7e90*/  IADD3 R0, R23, R21, R0 ;  /* 0x0000001517007210 */ /* 0x000fe40007ffe000 */
[----:B------:R-:W-:Y:S02]  /*7ea0*/  IADD3 R2, R16, 0x18, RZ ;  /* 0x0000001810027810 */ /* 0x000fe40007ffe0ff */
[----:B------:R-:W-:Y:S05]  /*7eb0*/  CALL.REL.NOINC `($_ZN7cutlass13device_kernelIN5flash19enable_sm80_to_sm89INS1_16FlashAttnFwdSm80INS1_25CollectiveMainloopFwdSm80ILi8ELi1ELb0EN4cute5tupleIJNS5_1CILi128EEENS7_ILi64EEENS7_ILi192EEEEEELi192ENS_10bfloat16_tEfNS_4arch4Sm80ELb0ELb1ELb1ELb1ELb1ELb1ELb1ELb0EEENS1_21CollectiveEpilogueFwdINS6_IJS8_SA_S9_EEENS6_IJNS7_ILi1EEESI_SI_EEESC_SE_Li256ELb1ELb1ELb0ELb0EEENS1_19SingleTileSchedulerILb1ELb0ELb1ELi128EEEEEEEEEvNT_6ParamsE$_ZZN5flash25CollectiveMainloopFwdSm80ILi8ELi1ELb0EN4cute5tupleIJNS1_1CILi128EEENS3_ILi64EEENS3_ILi192EEEEEELi192EN7cutlass10bfloat16_tEfNS8_4arch4Sm80ELb0ELb1ELb1ELb1ELb1ELb1ELb1ELb0EE3mmaINS_16FlashAttnFwdSm80ISC_NS_21CollectiveEpilogueFwdINS2_IJS4_S6_S5_EEENS2_IJNS3_ILi1EEESH_SH_EEES9_SB_Li256ELb1ELb1ELb0ELb0EEENS_19SingleTileSchedulerILb1ELb0ELb1ELi128EEEE13SharedStorageENS1_6TensorINS1_11ArrayEngineIfLm96EEENS1_6LayoutINS2_IJNS2_IJNS3_ILi2EEESS_EEESH_NS3_ILi24EEEEEENS2_IJNS2_IJSH_SS_EEENS3_ILi0EEENS3_ILi4EEEEEEEEEENS_7SoftmaxILi2ELi0EEEEEbRKNSC_6ParamsERT0_RT1_iRKNS_16SeqlenInfoQKNewKILb1ELb1EEENS2_IJiiiiEEERT_ENKUlvE_clEv) ;  /* 0x00012d9000007944 */ /* 0x000fea0003c00000 */
[----:B------:R-:W-:Y:S05]  /*7ec0*/  BSYNC B2 ;  /* 0x0000000000027941 */ /* 0x000fea0003800000 */
.L_x_374:
[----:B------:R2:W5:Y:S01]  /*7ed0*/  LDL R112, [R1] ;  /* 0x0000000001707983 */ /* 0x0005620000100800 */
[----:B------:R-:W-:-:S04]  /*7ee0*/  DEPBAR.LE SB0, 0x0 ;  /* 0x000080000000791a */ /* 0x000fc80000000000 */
[----:B------:R2:W5:Y:S01]  /*7ef0*/  LDL R224, [R1+0x10] ;  /* 0x0000100001e07983 */ /* 0x0005620000100800 */
[----:B------:R-:W-:Y:S01]  /*7f00*/  WARPSYNC 0xffffffff ;  /* 0xffffffff00007948 */ /* 0x000fe20003800000 */
[----:B------:R-:W-:Y:S01]  /*7f10*/  SHF.L.U32 R184, R7, 0x1, RZ ;  /* 0x0000000107b87819 */ /* 0x000fe200000006ff */
[----:B------:R-:W-:Y:S01]  /*7f20*/  IMAD.WIDE.U32 R2, R205, c[0x0][0x208], RZ ;  /* 0x00008200cd027a25 */ /* 0x000fe200078e00ff */
[----:B------:R-:W-:Y:S01]  /*7f30*/  BAR.SYNC.DEFER_BLOCKING 0x0 ;  /* 0x0000000000007b1d */ /* 0x000fe20000010000 */
[----:B------:R-:W-:Y:S02]  /*7f40*/  SHF.L.U32 R192, R0, 0x1, RZ ;  /* 0x0000000100c07819 */ /* 0x000fe400000006ff */
[----:B------:R-:W-:-:S03]  /*7f50*/  LEA R0, R4, R184, 0x1 ;  /* 0x000000b804007211 */ /* 0x000fc600078e08ff */
[----:B------:R-:W3:Y:S01]  /*7f60*/  S2R R10, SR_CTAID.Y ;  /* 0x00000000000a7919 */ /* 0x000ee20000002600 */
[----:B------:R-:W-:-:S03]  /*7f70*/  IMAD R193, R8, 0x2, R192 ;  /* 0x0000000208c17824 */ /* 0x000fc600078e02c0 */
[----:B------:R-:W4:Y:S04]  /*7f80*/  LDSM.16.M88.4 R56, [R0+0x6100] ;  /* 0x006100000038783b */ /* 0x000f280000000200 */
[----:B------:R-:W1:Y:S01]  /*7f90*/  LDSM.16.M88.4 R68, [R0+0x6900] ;  /* 0x006900000044783b */ /* 0x000e620000000200 */
[----:B---3--:R-:W-:-:S03]  /*7fa0*/  IMAD.WIDE.U32 R10, R10, c[0x0][0x210], RZ ;  /* 0x000084000a0a7a25 */ /* 0x008fc600078e00ff */
[----:B------:R-:W3:Y:S04]  /*7fb0*/  LDSM.16.M88.4 R80, [R0+0x7100] ;  /* 0x007100000050783b */ /* 0x000ee80000000200 */
[----:B------:R2:W1:Y:S04]  /*7fc0*/  LDSM.16.M88.4 R88, [R0+0x7900] ;  /* 0x007900000058783b */ /* 0x0004680000000200 */
[----:B-1----:R1:W1:Y:S04]  /*7fd0*/  LDSM.16.M88.4 R16, [R192+0xc100] ;  /* 0x00c10000c010783b */ /* 0x0022680000000200 */
[----:B------:R1:W1:Y:S04]  /*7fe0*/  LDSM.16.M88.4 R36, [R184+0x6100] ;  /* 0x00610000b824783b */ /* 0x0002680000000200 */
[----:B------:R1:W1:Y:S04]  /*7ff0*/  LDSM.16.M88.4 R28, [R184+0x6900] ;  /* 0x00690000b81c783b */ /* 0x0002680000000200 */
[----:B------:R1:W1:Y:S04]  /*8000*/  LDSM.16.M88.4 R44, [R184+0x7100] ;  /* 0x00710000b82c783b */ /* 0x0002680000000200 */
[----:B------:R1:W1:Y:S01]  /*8010*/  LDSM.16.M88.4 R60, [R184+0x7900] ;  /* 0x00790000b83c783b */ /* 0x0002620000000200 */
[----:B--2---:R-:W-:-:S03]  /*8020*/  IMAD R0, R115, c[0x0][0x208], RZ ;  /* 0x0000820073007a24 */ /* 0x004fc600078e02ff */
[----:B------:R2:W1:Y:S01]  /*8030*/  LDSM.16.M88.4 R24, [R193+0xc100] ;  /* 0x00c10000c118783b */ /* 0x0004620000000200 */
[----:B------:R-:W-:-:S05]  /*8040*/  IMAD R0, R205, c[0x0][0x20c], R0 ;  /* 0x00008300cd007a24 */ /* 0x000fca00078e0200 */
[----:B------:R-:W-:Y:S01]  /*8050*/  IADD3 R3, R3, R0, RZ ;  /* 0x0000000003037210 */ /* 0x000fe20007ffe0ff */
[----:B------:R-:W-:-:S04]  /*8060*/  IMAD R0, R116, c[0x0][0x218], RZ ;  /* 0x0000860074007a24 */ /* 0x000fc800078e02ff */
[----:B------:R-:W-:-:S04]  /*8070*/  IMAD.WIDE.U32 R2, R202, c[0x0][0x218], R2 ;  /* 0x00008600ca027a25 */ /* 0x000fc800078e0002 */
[----:B------:R-:W-:Y:S01]  /*8080*/  IMAD R7, R202, c[0x0][0x21c], R0 ;  /* 0x00008700ca077a24 */ /* 0x000fe200078e0200 */
[----:B------:R-:W-:Y:S02]  /*8090*/  IADD3 R2, P1, R10, R2, RZ ;  /* 0x000000020a027210 */ /* 0x000fe40007f3e0ff */
[----:B------:R-:W-:Y:S02]  /*80a0*/  IADD3 R0, R184, 0x6100, RZ ;  /* 0x00006100b8007810 */ /* 0x000fe40007ffe0ff */
[----:B------:R-:W-:Y:S02]  /*80b0*/  LEA R12, P0, R2, c[0x0][0x1f8], 0x1 ;  /* 0x00007e00020c7a11 */ /* 0x000fe400078008ff */
[----:B------:R-:W-:Y:S01]  /*80c0*/  IADD3.X R3, R240, R3, R7, P1, !PT ;  /* 0x00000003f0037210 */ /* 0x000fe20000ffe407 */
[----:B------:R-:W-:-:S03]  /*80d0*/  IMAD R191, R4, 0x2, R0 ;  /* 0x0000000204bf7824 */ /* 0x000fc600078e0200 */
[----:B------:R-:W-:Y:S01]  /*80e0*/  LEA.HI.X R7, R2, c[0x0][0x1fc], R3, 0x1, P0 ;  /* 0x00007f0002077a11 */ /* 0x000fe200000f0c03 */
[----:B------:R-:W-:Y:S05]  /*80f0*/  BRA.DIV ~URZ, `(.L_x_375) ;  /* 0x00010cd27f007947 */ /* 0x000fea000b800000 */
[----:B--234-:R2:W3:Y:S02]  /*8100*/  SHFL.IDX PT, R4, R7, RZ, 0x181f ;  /* 0x00181fff07047589 */ /* 0x01c4e400000e0000 */
.L_x_484:
[----:B------:R-:W4:Y:S01]  /*8110*/  SHFL.IDX PT, R0, R12, RZ, 0x181f ;  /* 0x00181fff0c007589 */ /* 0x000f2200000e0000 */
[C---:B------:R-:W-:Y:S01]  /*8120*/  ISETP.GE.AND P3, PT, R214.reuse, c[0x0][0x1d4], PT ;  /* 0x00007500d6007a0c */ /* 0x040fe20003f66270 */
[----:B------:R-:W-:Y:S01]  /*8130*/  IMAD.WIDE R14, R214, 0x2, RZ ;  /* 0x00000002d60e7825 */ /* 0x000fe200078e02ff */
[----:B------:R-:W-:Y:S01]  /*8140*/  ISETP.GE.AND P2, PT, R217, c[0x0][0x1d4], PT ;  /* 0x00007500d9007a0c */ /* 0x000fe20003f46270 */
[----:B------:R-:W2:Y:S01]  /*8150*/  SHFL.IDX PT, R20, R12, 0x1, 0x181f ;  /* 0x00381f000c147f89 */ /* 0x000ea200000e0000 */
[----:B------:R-:W-:Y:S01]  /*8160*/  ISETP.LT.OR P1, PT, R95, 0x1, P3 ;  /* 0x000000015f00780c */ /* 0x000fe20001f21670 */
[----:B------:R-:W-:Y:S01]  /*8170*/  IMAD.SHL.U32 R203, R203, 0x2, RZ ;  /* 0x00000002cbcb7824 */ /* 0x000fe200078e00ff */
[C---:B-1----:R-:W-:Y:S01]  /*8180*/  HMMA.16816.F32.BF16 R32, R16.reuse, R28, RZ ;  /* 0x0000001c1020723c */ /* 0x042fe200000418ff */
[----:B------:R-:W-:Y:S01]  /*8190*/  IMAD.WIDE R10, R245, 0x2, RZ ;  /* 0x00000002f50a7825 */ /* 0x000fe200078e02ff */
[----:B--2---:R-:W1:Y:S01]  /*81a0*/  SHFL.IDX PT, R7, R7, 0x1, 0x181f ;  /* 0x00381f0007077f89 */ /* 0x004e6200000e0000 */
[----:B------:R-:W-:Y:S01]  /*81b0*/  BSSY B0, `(.L_x_376) ;  /* 0x0000107000007945 */ /* 0x000fe20003800000 */
[----:B------:R-:W-:Y:S01]  /*81c0*/  SHF.R.S32.HI R252, RZ, 0x1f, R214 ;  /* 0x0000001ffffc7819 */ /* 0x000fe200000114d6 */
[----:B------:R-:W-:Y:S01]  /*81d0*/  IMAD R190, R5, 0x2, R184 ;  /* 0x0000000205be7824 */ /* 0x000fe200078e02b8 */
[----:B------:R-:W-:Y:S01]  /*81e0*/  IADD3 R204, R203, 0x100, RZ ;  /* 0x00000100cbcc7810 */ /* 0x000fe20007ffe0ff */
[----:B------:R-:W-:Y:S01]  /*81f0*/  IMAD R195, R6, 0x2, R192 ;  /* 0x0000000206c37824 */ /* 0x000fe200078e02c0 */
[----:B------:R-:W-:Y:S01]  /*8200*/  HMMA.16816.F32.BF16 R28, R16, R30, RZ ;  /* 0x0000001e101c723c */ /* 0x000fe200000418ff */
[----:B------:R-:W-:-:S02]  /*8210*/  IMAD R189, R5, 0x2, R191 ;  /* 0x0000000205bd7824 */ /* 0x000fc400078e02bf */
[----:B------:R-:W-:-:S05]  /*8220*/  IMAD R194, R6, 0x2, R193 ;  /* 0x0000000206c27824 */ /* 0x000fca00078e02c1 */
[----:B------:R-:W-:Y:S01]  /*8230*/  HMMA.16816.F32.BF16 R40, R16, R44, RZ ;  /* 0x0000002c1028723c */ /* 0x000fe200000418ff */
[----:B----4-:R-:W-:-:S05]  /*8240*/  IADD3 R2, P0, R0, R14, RZ ;  /* 0x0000000e00027210 */ /* 0x010fca0007f1e0ff */
[----:B---3--:R-:W-:Y:S02]  /*8250*/  IMAD.X R3, R15, 0x1, R4, P0 ;  /* 0x000000010f037824 */ /* 0x008fe400000e0604 */
[----:B------:R-:W-:Y:S03]  /*8260*/  HMMA.16816.F32.BF16 R48, R16, R60, RZ ;  /* 0x0000003c1030723c */ /* 0x000fe600000418ff */
[----:B------:R2:W-:Y:S01]  /*8270*/  LDGSTS.E.BYPASS.LTC128B.128 [R203+0x100], [R2.64], !P1 ;  /* 0x0010000002cb7fae */ /* 0x0005e2000c901d46 */
[----:B------:R-:W-:-:S04]  /*8280*/  ISETP.GE.AND P1, PT, R114, c[0x0][0x1d4], PT ;  /* 0x0000750072007a0c */ /* 0x000fc80003f26270 */
[C---:B------:R-:W-:Y:S08]  /*8290*/  HMMA.16816.F32.BF16 R44, R16.reuse, R46, RZ ;  /* 0x0000002e102c723c */ /* 0x040ff000000418ff */
[----:B------:R-:W-:Y:S08]  /*82a0*/  HMMA.16816.F32.BF16 R60, R16, R62, RZ ;  /* 0x0000003e103c723c */ /* 0x000ff000000418ff */
[----:B------:R-:W-:Y:S01]  /*82b0*/  HMMA.16816.F32.BF16 R52, R24, R68, R32 ;  /* 0x000000441834723c */ /* 0x000fe20000041820 */
[----:B--2---:R-:W-:-:S07]  /*82c0*/  IADD3 R2, P0, R0, R10, RZ ;  /* 0x0000000a00027210 */ /* 0x004fce0007f1e0ff */
[----:B------:R-:W-:Y:S01]  /*82d0*/  HMMA.16816.F32.BF16 R32, R24, R80, R40 ;  /* 0x000000501820723c */ /* 0x000fe20000041828 */
[----:B------:R-:W-:Y:S01]  /*82e0*/  IMAD.X R3, R11, 0x1, R4, P0 ;  /* 0x000000010b037824 */ /* 0x000fe200000e0604 */
[C---:B------:R-:W-:Y:S02]  /*82f0*/  ISETP.LT.OR P0, PT, R95.reuse, 0x1, P2 ;  /* 0x000000015f00780c */ /* 0x040fe40001701670 */
[----:B------:R-:W-:-:S04]  /*8300*/  ISETP.LT.OR P2, PT, R95, 0x21, P2 ;  /* 0x000000215f00780c */ /* 0x000fc80001741670 */
[C---:B------:R-:W-:Y:S08]  /*8310*/  HMMA.16816.F32.BF16 R44, R24.reuse, R82, R44 ;  /* 0x00000052182c723c */ /* 0x040ff0000004182c */
[----:B------:R-:W-:Y:S01]  /*8320*/  HMMA.16816.F32.BF16 R48, R24, R88, R48 ;  /* 0x000000581830723c */ /* 0x000fe20000041830 */
[----:B------:R2:W-:Y:S01]  /*8330*/  LDGSTS.E.BYPASS.LTC128B.128 [R203+0x2100], [R2.64], !P0 ;  /* 0x0210000002cb7fae */ /* 0x0005e2000c101d46 */
[----:B------:R-:W-:-:S05]  /*8340*/  IADD3 R14, P0, R14, R20, RZ ;  /* 0x000000140e0e7210 */ /* 0x000fca0007f1e0ff */
[----:B-1----:R-:W-:Y:S02]  /*8350*/  IMAD.X R15, R15, 0x1, R7, P0 ;  /* 0x000000010f0f7824 */ /* 0x002fe400000e0607 */
[----:B--2---:R-:W-:-:S05]  /*8360*/  IMAD.WIDE R2, R244, 0x2, RZ ;  /* 0x00000002f4027825 */ /* 0x004fca00078e02ff */
[----:B------:R-:W-:-:S05]  /*8370*/  IADD3 R12, P0, R0, R2, RZ ;  /* 0x00000002000c7210 */ /* 0x000fca0007f1e0ff */
[----:B------:R-:W-:Y:S01]  /*8380*/  IMAD.X R13, R3, 0x1, R4, P0 ;  /* 0x00000001030d7824 */ /* 0x000fe200000e0604 */
[C---:B------:R-:W-:Y:S02]  /*8390*/  ISETP.LT.OR P0, PT, R95.reuse, 0x1, P1 ;  /* 0x000000015f00780c */ /* 0x040fe40000f01670 */
[----:B------:R-:W-:-:S11]  /*83a0*/  ISETP.LT.OR P1, PT, R95, 0x21, P1 ;  /* 0x000000215f00780c */ /* 0x000fd60000f21670 */
[----:B------:R1:W-:Y:S01]  /*83b0*/  LDGSTS.E.BYPASS.LTC128B.128 [R203+0x4100], [R12.64], !P0 ;  /* 0x041000000ccb7fae */ /* 0x0003e2000c101d46 */
[----:B------:R-:W-:Y:S11]  /*83c0*/  ISETP.LT.OR P0, PT, R95, 0x21, P3 ;  /* 0x000000215f00780c */ /* 0x000ff60001f01670 */
[----:B------:R-:W-:Y:S02]  /*83d0*/  @!UPT UIADD3 URZ, URZ, URZ, URZ ;  /* 0x0000003f3f3ff290 */ /* 0x000fe4000fffe03f */
[----:B------:R1:W-:Y:S01]  /*83e0*/  LDGSTS.E.BYPASS.LTC128B.128 [R203+0x1100], [R14.64], !P0 ;  /* 0x011000000ecb7fae */ /* 0x0003e2000c101d46 */
[----:B------:R-:W-:-:S05]  /*83f0*/  IADD3 R10, P0, R10, R20, RZ ;  /* 0x000000140a0a7210 */ /* 0x000fca0007f1e0ff */
[--C-:B------:R-:W-:Y:S01]  /*8400*/  IMAD.X R11, R11, 0x1, R7.reuse, P0 ;  /* 0x000000010b0b7824 */ /* 0x100fe200000e0607 */
[----:B------:R-:W-:Y:S02]  /*8410*/  IADD3 R2, P0, R2, R20, RZ ;  /* 0x0000001402027210 */ /* 0x000fe40007f1e0ff */
[----:B------:R-:W-:Y:S02]  /*8420*/  HMMA.16816.F32.BF16 R20, R16, R36, RZ ;  /* 0x000000241014723c */ /* 0x000fe400000418ff */
[----:B------:R2:W-:Y:S01]  /*8430*/  LDGSTS.E.BYPASS.LTC128B.128 [R203+0x3100], [R10.64], !P2 ;  /* 0x031000000acb7fae */ /* 0x0005e2000d101d46 */
[----:B------:R-:W-:Y:S01]  /*8440*/  IMAD.X R3, R3, 0x1, R7, P0 ;  /* 0x0000000103037824 */ /* 0x000fe200000e0607 */
[----:B------:R-:W-:-:S04]  /*8450*/  ISETP.GT.AND P0, PT, R117, R225, PT ;  /* 0x000000e17500720c */ /* 0x000fc80003f04270 */
[----:B------:R2:W-:Y:S01]  /*8460*/  LDGSTS.E.BYPASS.LTC128B.128 [R203+0x5100], [R2.64], !P1 ;  /* 0x0510000002cb7fae */ /* 0x0005e2000c901d46 */
[----:B------:R-:W-:Y:S03]  /*8470*/  HMMA.16816.F32.BF16 R36, R16, R38, RZ ;  /* 0x000000261024723c */ /* 0x000fe600000418ff */
[----:B------:R-:W-:Y:S04]  /*8480*/  LDSM.16.M88.4 R76, [R190+0x6100] ;  /* 0x00610000be4c783b */ /* 0x000fe80000000200 */
[----:B------:R-:W-:Y:S04]  /*8490*/  LDSM.16.M88.4 R64, [R190+0x6900] ;  /* 0x00690000be40783b */ /* 0x000fe80000000200 */
[----:B-1----:R-:W1:Y:S04]  /*84a0*/  LDSM.16.M88.4 R12, [R195+0xc100] ;  /* 0x00c10000c30c783b */ /* 0x002e680000000200 */
[C---:B------:R-:W-:Y:S01]  /*84b0*/  HMMA.16816.F32.BF16 R16, R24.reuse, R56, R20 ;  /* 0x000000381810723c */ /* 0x040fe20000041814 */
[----:B------:R-:W3:Y:S04]  /*84c0*/  LDSM.16.M88.4 R72, [R190+0x7100] ;  /* 0x00710000be48783b */ /* 0x000ee80000000200 */
[----:B------:R-:W-:Y:S04]  /*84d0*/  LDSM.16.M88.4 R20, [R194+0xc100] ;  /* 0x00c10000c214783b */ /* 0x000fe80000000200 */
[----:B------:R-:W4:Y:S01]  /*84e0*/  LDSM.16.M88.4 R92, [R189] ;  /* 0x00000000bd5c783b */ /* 0x000f220000000200 */
[C---:B------:R-:W-:Y:S03]  /*84f0*/  HMMA.16816.F32.BF16 R56, R24.reuse, R58, R36 ;  /* 0x0000003a1838723c */ /* 0x040fe60000041824 */
[----:B------:R-:W2:Y:S04]  /*8500*/  LDSM.16.M88.4 R84, [R190+0x7900] ;  /* 0x00790000be54783b */ /* 0x000ea80000000200 */
[----:B------:R-:W-:Y:S01]  /*8510*/  LDSM.16.M88.4 R80, [R189+0x1000] ;  /* 0x00100000bd50783b */ /* 0x000fe20000000200 */
[----:B------:R-:W-:Y:S03]  /*8520*/  HMMA.16816.F32.BF16 R36, R24, R70, R28 ;  /* 0x000000461824723c */ /* 0x000fe6000004181c */
[----:B------:R-:W2:Y:S04]  /*8530*/  LDSM.16.M88.4 R68, [R189+0x800] ;  /* 0x00080000bd44783b */ /* 0x000ea80000000200 */
[----:B------:R-:W-:Y:S04]  /*8540*/  LDSM.16.M88.4 R96, [R184+0x8100] ;  /* 0x00810000b860783b */ /* 0x000fe80000000200 */
[----:B------:R-:W-:Y:S04]  /*8550*/  LDSM.16.M88.4 R40, [R184+0x8900] ;  /* 0x00890000b828783b */ /* 0x000fe80000000200 */
[----:B------:R-:W-:Y:S01]  /*8560*/  LDSM.16.M88.4 R108, [R191+0x4000] ;  /* 0x00400000bf6c783b */ /* 0x000fe20000000200 */
[----:B-1----:R-:W-:Y:S03]  /*8570*/  HMMA.16816.F32.BF16 R28, R12, R76, R16 ;  /* 0x0000004c0c1c723c */ /* 0x002fe60000041810 */
[----:B------:R-:W-:Y:S04]  /*8580*/  LDSM.16.M88.4 R104, [R190+0xa100] ;  /* 0x00a10000be68783b */ /* 0x000fe80000000200 */
[----:B------:R-:W-:Y:S01]  /*8590*/  LDSM.16.M88.4 R100, [R191+0x5800] ;  /* 0x00580000bf64783b */ /* 0x000fe20000000200 */
[----:B------:R-:W-:Y:S03]  /*85a0*/  HMMA.16816.F32.BF16 R16, R24, R90, R60 ;  /* 0x0000005a1810723c */ /* 0x000fe6000004183c */
[----:B------:R-:W1:Y:S04]  /*85b0*/  LDSM.16.M88.4 R24, [R192+0x10100] ;  /* 0x01010000c018783b */ /* 0x000e680000000200 */
[----:B------:R-:W1:Y:S01]  /*85c0*/  LDSM.16.M88.4 R88, [R189+0x1800] ;  /* 0x00180000bd58783b */ /* 0x000e620000000200 */
[C---:B------:R-:W-:Y:S03]  /*85d0*/  HMMA.16816.F32.BF16 R56, R12.reuse, R78, R56 ;  /* 0x0000004e0c38723c */ /* 0x040fe60000041838 */
[----:B------:R-:W-:Y:S04]  /*85e0*/  LDSM.16.M88.4 R76, [R184+0x9900] ;  /* 0x00990000b84c783b */ /* 0x000fe80000000200 */
[----:B------:R-:W0:Y:S01]  /*85f0*/  LDGDEPBAR ;  /* 0x00000000000079af */ /* 0x000e220000000000 */
[C---:B------:R-:W-:Y:S08]  /*8600*/  HMMA.16816.F32.BF16 R52, R12.reuse, R64, R52 ;  /* 0x000000400c34723c */ /* 0x040ff00000041834 */
[C---:B------:R-:W-:Y:S01]  /*8610*/  HMMA.16816.F32.BF16 R36, R12.reuse, R66, R36 ;  /* 0x000000420c24723c */ /* 0x040fe20000041824 */
[----:B------:R-:W-:Y:S07]  /*8620*/  LDSM.16.M88.4 R64, [R191+0x2800] ;  /* 0x00280000bf40783b */ /* 0x000fee0000000200 */
[C---:B---3--:R-:W-:Y:S08]  /*8630*/  HMMA.16816.F32.BF16 R32, R12.reuse, R72, R32 ;  /* 0x000000480c20723c */ /* 0x048ff00000041820 */
[----:B------:R-:W-:Y:S01]  /*8640*/  HMMA.16816.F32.BF16 R44, R12, R74, R44 ;  /* 0x0000004a0c2c723c */ /* 0x000fe2000004182c */
[----:B------:R-:W3:Y:S07]  /*8650*/  LDSM.16.M88.4 R72, [R184+0x9100] ;  /* 0x00910000b848783b */ /* 0x000eee0000000200 */
[----:B----4-:R-:W-:Y:S08]  /*8660*/  HMMA.16816.F32.BF16 R28, R20, R92, R28 ;  /* 0x0000005c141c723c */ /* 0x010ff0000004181c */
[C---:B--2---:R-:W-:Y:S08]  /*8670*/  HMMA.16816.F32.BF16 R48, R12.reuse, R84, R48 ;  /* 0x000000540c30723c */ /* 0x044ff00000041830 */
[----:B------:R-:W-:Y:S01]  /*8680*/  HMMA.16816.F32.BF16 R12, R12, R86, R16 ;  /* 0x000000560c0c723c */ /* 0x000fe20000041810 */
[----:B------:R-:W-:Y:S04]  /*8690*/  LDSM.16.M88.4 R16, [R193+0x10100] ;  /* 0x01010000c110783b */ /* 0x000fe80000000200 */
[----:B------:R-:W2:Y:S03]  /*86a0*/  LDSM.16.M88.4 R84, [R191+0x2000] ;  /* 0x00200000bf54783b */ /* 0x000ea60000000200 */
[C---:B------:R-:W-:Y:S01]  /*86b0*/  HMMA.16816.F32.BF16 R60, R20.reuse, R94, R56 ;  /* 0x0000005e143c723c */ /* 0x040fe20000041838 */
[----:B------:R-:W-:Y:S07]  /*86c0*/  LDSM.16.M88.4 R92, [R184+0xa100] ;  /* 0x00a10000b85c783b */ /* 0x000fee0000000200 */
[C---:B------:R-:W-:Y:S08]  /*86d0*/  HMMA.16816.F32.BF16 R56, R20.reuse, R68, R52 ;  /* 0x000000441438723c */ /* 0x040ff00000041834 */
[C---:B------:R-:W-:Y:S01]  /*86e0*/  HMMA.16816.F32.BF16 R52, R20.reuse, R70, R36 ;  /* 0x000000461434723c */ /* 0x040fe20000041824 */
[----:B------:R-:W4:Y:S07]  /*86f0*/  LDSM.16.M88.4 R68, [R191+0x3000] ;  /* 0x00300000bf44783b */ /* 0x000f2e0000000200 */
[C---:B------:R-:W-:Y:S08]  /*8700*/  HMMA.16816.F32.BF16 R36, R20.reuse, R80, R32 ;  /* 0x000000501424723c */ /* 0x040ff00000041820 */
[----:B------:R-:W-:Y:S01]  /*8710*/  HMMA.16816.F32.BF16 R44, R20, R82, R44 ;  /* 0x00000052142c723c */ /* 0x000fe2000004182c */
[----:B------:R-:W-:Y:S07]  /*8720*/  LDSM.16.M88.4 R80, [R191+0x3800] ;  /* 0x00380000bf50783b */ /* 0x000fee0000000200 */
[----:B-1----:R-:W-:Y:S01]  /*8730*/  HMMA.16816.F32.BF16 R32, R24, R96, R28 ;  /* 0x000000601820723c */ /* 0x002fe2000004181c */
[----:B------:R-:W-:Y:S07]  /*8740*/  LDSM.16.M88.4 R28, [R194+0x10100] ;  /* 0x01010000c21c783b */ /* 0x000fee0000000200 */
[C---:B------:R-:W-:Y:S08]  /*8750*/  HMMA.16816.F32.BF16 R48, R20.reuse, R88, R48 ;  /* 0x000000581430723c */ /* 0x040ff00000041830 */
[----:B------:R-:W-:Y:S01]  /*8760*/  HMMA.16816.F32.BF16 R20, R20, R90, R12 ;  /* 0x0000005a1414723c */ /* 0x000fe2000004180c */
[----:B------:R-:W-:Y:S04]  /*8770*/  LDSM.16.M88.4 R12, [R195+0x10100] ;  /* 0x01010000c30c783b */ /* 0x000fe80000000200 */
[----:B------:R-:W1:Y:S03]  /*8780*/  LDSM.16.M88.4 R88, [R190+0x8100] ;  /* 0x00810000be58783b */ /* 0x000e660000000200 */
[C---:B------:R-:W-:Y:S01]  /*8790*/  HMMA.16816.F32.BF16 R60, R24.reuse, R98, R60 ;  /* 0x00000062183c723c */ /* 0x040fe2000004183c */
[----:B------:R-:W-:Y:S07]  /*87a0*/  LDSM.16.M88.4 R96, [R189+0x2000] ;  /* 0x00200000bd60783b */ /* 0x000fee0000000200 */
[C---:B---3--:R-:W-:Y:S08]  /*87b0*/  HMMA.16816.F32.BF16 R36, R24.reuse, R72, R36 ;  /* 0x000000481824723c */ /* 0x048ff00000041824 */
[----:B------:R-:W-:Y:S01]  /*87c0*/  HMMA.16816.F32.BF16 R44, R24, R74, R44 ;  /* 0x0000004a182c723c */ /* 0x000fe2000004182c */
[----:B------:R-:W-:Y:S07]  /*87d0*/  LDSM.16.M88.4 R72, [R190+0x9900] ;  /* 0x00990000be48783b */ /* 0x000fee0000000200 */
[----:B--2---:R-:W-:Y:S08]  /*87e0*/  HMMA.16816.F32.BF16 R32, R16, R84, R32 ;  /* 0x000000541020723c */ /* 0x004ff00000041820 */
[C---:B------:R-:W-:Y:S08]  /*87f0*/  HMMA.16816.F32.BF16 R48, R24.reuse, R76, R48 ;  /* 0x0000004c1830723c */ /* 0x040ff00000041830 */
[C---:B------:R-:W-:Y:S08]  /*8800*/  HMMA.16816.F32.BF16 R56, R24.reuse, R40, R56 ;  /* 0x000000281838723c */ /* 0x040ff00000041838 */
[C---:B------:R-:W-:Y:S01]  /*8810*/  HMMA.16816.F32.BF16 R52, R24.reuse, R42, R52 ;  /* 0x0000002a1834723c */ /* 0x040fe20000041834 */
[----:B------:R-:W2:Y:S07]  /*8820*/  LDSM.16.M88.4 R40, [R190+0x9100] ;  /* 0x00910000be28783b */ /* 0x000eae0000000200 */
[----:B------:R-:W-:Y:S01]  /*8830*/  HMMA.16816.F32.BF16 R24, R24, R78, R20 ;  /* 0x0000004e1818723c */ /* 0x000fe20000041814 */
[----:B------:R-:W3:Y:S04]  /*8840*/  LDSM.16.M88.4 R20, [R190+0x8900] ;  /* 0x00890000be14783b */ /* 0x000ee80000000200 */
[----:B------:R-:W2:Y:S03]  /*8850*/  LDSM.16.M88.4 R76, [R189+0x3000] ;  /* 0x00300000bd4c783b */ /* 0x000ea60000000200 */
[C---:B------:R-:W-:Y:S01]  /*8860*/  HMMA.16816.F32.BF16 R60, R16.reuse, R86, R60 ;  /* 0x00000056103c723c */ /* 0x040fe2000004183c */
[----:B------:R-:W-:Y:S07]  /*8870*/  LDSM.16.M88.4 R84, [R189+0x3800] ;  /* 0x00380000bd54783b */ /* 0x000fee0000000200 */
[C---:B----4-:R-:W-:Y:S08]  /*8880*/  HMMA.16816.F32.BF16 R36, R16.reuse, R68, R36 ;  /* 0x000000441024723c */ /* 0x050ff00000041824 */
[----:B------:R-:W-:Y:S01]  /*8890*/  HMMA.16816.F32.BF16 R44, R16, R70, R44 ;  /* 0x00000046102c723c */ /* 0x000fe2000004182c */
[----:B------:R-:W-:Y:S07]  /*88a0*/  LDSM.16.M88.4 R68, [R189+0x2800] ;  /* 0x00280000bd44783b */ /* 0x000fee0000000200 */
[----:B-1----:R-:W-:Y:S08]  /*88b0*/  HMMA.16816.F32.BF16 R32, R12, R88, R32 ;  /* 0x000000580c20723c */ /* 0x002ff00000041820 */
[C---:B------:R-:W-:Y:S08]  /*88c0*/  HMMA.16816.F32.BF16 R48, R16.reuse, R80, R48 ;  /* 0x000000501030723c */ /* 0x040ff00000041830 */
[C---:B------:R-:W-:Y:S08]  /*88d0*/  HMMA.16816.F32.BF16 R56, R16.reuse, R64, R56 ;  /* 0x000000401038723c */ /* 0x040ff00000041838 */
[C---:B------:R-:W-:Y:S01]  /*88e0*/  HMMA.16816.F32.BF16 R52, R16.reuse, R66, R52 ;  /* 0x000000421034723c */ /* 0x040fe20000041834 */
[----:B------:R-:W-:Y:S07]  /*88f0*/  LDSM.16.M88.4 R64, [R184+0xa900] ;  /* 0x00a90000b840783b */ /* 0x000fee0000000200 */
[----:B------:R-:W-:Y:S01]  /*8900*/  HMMA.16816.F32.BF16 R16, R16, R82, R24 ;  /* 0x000000521010723c */ /* 0x000fe20000041818 */
[----:B------:R-:W1:Y:S04]  /*8910*/  LDSM.16.M88.4 R24, [R192+0x14100] ;  /* 0x01410000c018783b */ /* 0x000e680000000200 */
[----:B------:R-:W-:Y:S03]  /*8920*/  LDSM.16.M88.4 R80, [R184+0xb900] ;  /* 0x00b90000b850783b */ /* 0x000fe60000000200 */
[C---:B------:R-:W-:Y:S01]  /*8930*/  HMMA.16816.F32.BF16 R60, R12.reuse, R90, R60 ;  /* 0x0000005a0c3c723c */ /* 0x040fe2000004183c */
[----:B------:R-:W-:Y:S07]  /*8940*/  LDSM.16.M88.4 R88, [R190+0xb100] ;  /* 0x00b10000be58783b */ /* 0x000fee0000000200 */
[C---:B--2---:R-:W-:Y:S08]  /*8950*/  HMMA.16816.F32.BF16 R36, R12.reuse, R40, R36 ;  /* 0x000000280c24723c */ /* 0x044ff00000041824 */
[----:B------:R-:W-:Y:S08]  /*8960*/  HMMA.16816.F32.BF16 R44, R12, R42, R44 ;  /* 0x0000002a0c2c723c */ /* 0x000ff0000004182c */
[----:B------:R-:W-:Y:S08]  /*8970*/  HMMA.16816.F32.BF16 R40, R28, R96, R32 ;  /* 0x000000601c28723c */ /* 0x000ff00000041820 */
[C---:B------:R-:W-:Y:S08]  /*8980*/  HMMA.16816.F32.BF16 R48, R12.reuse, R72, R48 ;  /* 0x000000480c30723c */ /* 0x040ff00000041830 */
[C---:B---3--:R-:W-:Y:S08]  /*8990*/  HMMA.16816.F32.BF16 R56, R12.reuse, R20, R56 ;  /* 0x000000140c38723c */ /* 0x048ff00000041838 */
[C---:B------:R-:W-:Y:S01]  /*89a0*/  HMMA.16816.F32.BF16 R52, R12.reuse, R22, R52 ;  /* 0x000000160c34723c */ /* 0x040fe20000041834 */
[----:B------:R-:W2:Y:S07]  /*89b0*/  LDSM.16.M88.4 R20, [R193+0x14100] ;  /* 0x01410000c114783b */ /* 0x000eae0000000200 */
[----:B------:R-:W-:Y:S01]  /*89c0*/  HMMA.16816.F32.BF16 R12, R12, R74, R16 ;  /* 0x0000004a0c0c723c */ /* 0x000fe20000041810 */
[----:B------:R-:W3:Y:S04]  /*89d0*/  LDSM.16.M88.4 R72, [R184+0xb100] ;  /* 0x00b10000b848783b */ /* 0x000ee80000000200 */
[----:B------:R-:W4:Y:S03]  /*89e0*/  LDSM.16.M88.4 R16, [R195+0x14100] ;  /* 0x01410000c310783b */ /* 0x000f260000000200 */
[C---:B------:R-:W-:Y:S01]  /*89f0*/  HMMA.16816.F32.BF16 R60, R28.reuse, R98, R60 ;  /* 0x000000621c3c723c */ /* 0x040fe2000004183c */
[----:B------:R-:W-:Y:S07]  /*8a00*/  LDSM.16.M88.4 R96, [R189+0x4000] ;  /* 0x00400000bd60783b */ /* 0x000fee0000000200 */
[----:B------:R-:W-:Y:S08]  /*8a10*/  HMMA.16816.F32.BF16 R32, R28, R78, R44 ;  /* 0x0000004e1c20723c */ /* 0x000ff0000004182c */
[----:B-1----:R-:W-:Y:S08]  /*8a20*/  HMMA.16816.F32.BF16 R44, R24, R92, R40 ;  /* 0x0000005c182c723c */ /* 0x002ff00000041828 */
[C---:B------:R-:W-:Y:S01]  /*8a30*/  HMMA.16816.F32.BF16 R36, R28.reuse, R76, R36 ;  /* 0x0000004c1c24723c */ /* 0x040fe20000041824 */
[----:B------:R-:W1:Y:S07]  /*8a40*/  LDSM.16.M88.4 R76, [R191+0x4800] ;  /* 0x00480000bf4c783b */ /* 0x000e6e0000000200 */
[C---:B------:R-:W-:Y:S08]  /*8a50*/  HMMA.16816.F32.BF16 R48, R28.reuse, R84, R48 ;  /* 0x000000541c30723c */ /* 0x040ff00000041830 */
[C---:B------:R-:W-:Y:S08]  /*8a60*/  HMMA.16816.F32.BF16 R56, R28.reuse, R68, R56 ;  /* 0x000000441c38723c */ /* 0x040ff00000041838 */
[C---:B------:R-:W-:Y:S01]  /*8a70*/  HMMA.16816.F32.BF16 R52, R28.reuse, R70, R52 ;  /* 0x000000461c34723c */ /* 0x040fe20000041834 */
[----:B------:R-:W1:Y:S07]  /*8a80*/  LDSM.16.M88.4 R68, [R191+0x5000] ;  /* 0x00500000bf44783b */ /* 0x000e6e0000000200 */
[----:B------:R-:W-:Y:S01]  /*8a90*/  HMMA.16816.F32.BF16 R12, R28, R86, R12 ;  /* 0x000000561c0c723c */ /* 0x000fe2000004180c */
[----:B------:R-:W-:Y:S07]  /*8aa0*/  LDSM.16.M88.4 R84, [R190+0xa900] ;  /* 0x00a90000be54783b */ /* 0x000fee0000000200 */
[----:B------:R-:W-:Y:S01]  /*8ab0*/  HMMA.16816.F32.BF16 R60, R24, R94, R60 ;  /* 0x0000005e183c723c */ /* 0x000fe2000004183c */
[----:B------:R-:W-:Y:S07]  /*8ac0*/  LDSM.16.M88.4 R92, [R190+0xb900] ;  /* 0x00b90000be5c783b */ /* 0x000fee0000000200 */
[----:B--2---:R-:W-:Y:S08]  /*8ad0*/  HMMA.16816.F32.BF16 R28, R20, R108, R44 ;  /* 0x0000006c141c723c */ /* 0x004ff0000004182c */
[C---:B---3--:R-:W-:Y:S08]  /*8ae0*/  HMMA.16816.F32.BF16 R40, R24.reuse, R72, R36 ;  /* 0x000000481828723c */ /* 0x048ff00000041824 */
[C---:B------:R-:W-:Y:S08]  /*8af0*/  HMMA.16816.F32.BF16 R36, R24.reuse, R74, R32 ;  /* 0x0000004a1824723c */ /* 0x040ff00000041820 */
[C---:B------:R-:W-:Y:S01]  /*8b00*/  HMMA.16816.F32.BF16 R32, R24.reuse, R80, R48 ;  /* 0x000000501820723c */ /* 0x040fe20000041830 */
[----:B------:R-:W-:Y:S07]  /*8b10*/  LDSM.16.M88.4 R48, [R189+0x5000] ;  /* 0x00500000bd30783b */ /* 0x000fee0000000200 */
[C---:B------:R-:W-:Y:S08]  /*8b20*/  HMMA.16816.F32.BF16 R56, R24.reuse, R64, R56 ;  /* 0x000000401838723c */ /* 0x040ff00000041838 */
[C---:B------:R-:W-:Y:S08]  /*8b30*/  HMMA.16816.F32.BF16 R52, R24.reuse, R66, R52 ;  /* 0x000000421834723c */ /* 0x040ff00000041834 */
[----:B------:R-:W-:Y:S01]  /*8b40*/  HMMA.16816.F32.BF16 R24, R24, R82, R12 ;  /* 0x000000521818723c */ /* 0x000fe2000004180c */
[----:B------:R-:W2:Y:S07]  /*8b50*/  LDSM.16.M88.4 R12, [R194+0x14100] ;  /* 0x01410000c20c783b */ /* 0x000eae0000000200 */
[----:B------:R-:W-:Y:S08]  /*8b60*/  HMMA.16816.F32.BF16 R44, R20, R110, R60 ;  /* 0x0000006e142c723c */ /* 0x000ff0000004183c */
[----:B----4-:R-:W-:Y:S08]  /*8b70*/  HMMA.16816.F32.BF16 R60, R16, R104, R28 ;  /* 0x00000068103c723c */ /* 0x010ff0000004181c */
[C---:B------:R-:W-:Y:S08]  /*8b80*/  HMMA.16816.F32.BF16 R64, R20.reuse, R100, R32 ;  /* 0x000000641440723c */ /* 0x040ff00000041820 */
[C---:B-1----:R-:W-:Y:S01]  /*8b90*/  HMMA.16816.F32.BF16 R80, R20.reuse, R76, R56 ;  /* 0x0000004c1450723c */ /* 0x042fe20000041838 */
[----:B------:R-:W1:Y:S07]  /*8ba0*/  LDSM.16.M88.4 R56, [R189+0x5800] ;  /* 0x00580000bd38783b */ /* 0x000e6e0000000200 */
[----:B------:R-:W-:Y:S01]  /*8bb0*/  HMMA.16816.F32.BF16 R76, R20, R78, R52 ;  /* 0x0000004e144c723c */ /* 0x000fe20000041834 */
[----:B------:R-:W3:Y:S01]  /*8bc0*/  LDSM.16.M88.4 R52, [R189+0x4800] ;  /* 0x00480000bd34783b */ /* 0x000ee20000000200 */
[----:B------:R-:W-:-:S06]  /*8bd0*/  DEPBAR.LE SB0, 0x0 ;  /* 0x000080000000791a */ /* 0x000fcc0000000000 */
[C---:B------:R-:W-:Y:S08]  /*8be0*/  HMMA.16816.F32.BF16 R72, R20.reuse, R68, R40 ;  /* 0x000000441448723c */ /* 0x040ff00000041828 */
[C---:B------:R-:W-:Y:S08]  /*8bf0*/  HMMA.16816.F32.BF16 R68, R20.reuse, R70, R36 ;  /* 0x000000461444723c */ /* 0x040ff00000041824 */
[----:B------:R-:W-:Y:S08]  /*8c00*/  HMMA.16816.F32.BF16 R20, R20, R102, R24 ;  /* 0x000000661414723c */ /* 0x000ff00000041818 */
[----:B--2---:R-:W-:Y:S08]  /*8c10*/  HMMA.16816.F32.BF16 R60, R12, R96, R60 ;  /* 0x000000600c3c723c */ /* 0x004ff0000004183c */
[C---:B------:R-:W-:Y:S08]  /*8c20*/  HMMA.16816.F32.BF16 R44, R16.reuse, R106, R44 ;  /* 0x0000006a102c723c */ /* 0x040ff0000004182c */
[C---:B------:R-:W-:Y:S08]  /*8c30*/  HMMA.16816.F32.BF16 R24, R16.reuse, R92, R64 ;  /* 0x0000005c1018723c */ /* 0x040ff00000041840 */
[----:B------:R-:W-:Y:S01]  /*8c40*/  HMMA.16816.F32.BF16 R40, R16, R84, R80 ;  /* 0x000000541028723c */ /* 0x000fe20000041850 */
[----:B------:R-:W-:-:S07]  /*8c50*/  FMUL.FTZ R0, R60, c[0x0][0x320] ;  /* 0x0000c8003c007a20 */ /* 0x000fce0000410000 */
[C---:B------:R-:W-:Y:S08]  /*8c60*/  HMMA.16816.F32.BF16 R36, R16.reuse, R86, R76 ;  /* 0x000000561024723c */ /* 0x040ff0000004184c */
[C---:B------:R-:W-:Y:S08]  /*8c70*/  HMMA.16816.F32.BF16 R32, R16.reuse, R88, R72 ;  /* 0x000000581020723c */ /* 0x040ff00000041848 */
[C---:B------:R-:W-:Y:S08]  /*8c80*/  HMMA.16816.F32.BF16 R28, R16.reuse, R90, R68 ;  /* 0x0000005a101c723c */ /* 0x040ff00000041844 */
[----:B------:R-:W-:Y:S08]  /*8c90*/  HMMA.16816.F32.BF16 R16, R16, R94, R20 ;  /* 0x0000005e1010723c */ /* 0x000ff00000041814 */
[C---:B------:R-:W-:Y:S08]  /*8ca0*/  HMMA.16816.F32.BF16 R96, R12.reuse, R98, R44 ;  /* 0x000000620c60723c */ /* 0x040ff0000004182c */
[C---:B-1----:R-:W-:Y:S01]  /*8cb0*/  HMMA.16816.F32.BF16 R44, R12.reuse, R56, R24 ;  /* 0x000000380c2c723c */ /* 0x042fe20000041818 */
[----:B------:R1:W2:Y:S07]  /*8cc0*/  MUFU.TANH R27, R0 ;  /* 0x00000000001b7308 */ /* 0x0002ae0000002400 */
[C---:B---3--:R-:W-:Y:S08]  /*8cd0*/  HMMA.16816.F32.BF16 R68, R12.reuse, R52, R40 ;  /* 0x000000340c44723c */ /* 0x048ff00000041828 */
[----:B------:R-:W-:Y:S01]  /*8ce0*/  HMMA.16816.F32.BF16 R64, R12, R54, R36 ;  /* 0x000000360c40723c */ /* 0x000fe20000041824 */
[----:B-1----:R-:W-:-:S04]  /*8cf0*/  FMUL.FTZ R0, R61, c[0x0][0x320] ;  /* 0x0000c8003d007a20 */ /* 0x002fc80000410000 */
[----:B------:R1:W3:Y:S03]  /*8d00*/  MUFU.TANH R26, R0 ;  /* 0x00000000001a7308 */ /* 0x0002e60000002400 */
[C---:B------:R-:W-:Y:S08]  /*8d10*/  HMMA.16816.F32.BF16 R52, R12.reuse, R48, R32 ;  /* 0x000000300c34723c */ /* 0x040ff00000041820 */
[----:B------:R-:W-:Y:S01]  /*8d20*/  HMMA.16816.F32.BF16 R48, R12, R50, R28 ;  /* 0x000000320c30723c */ /* 0x000fe2000004181c */
[----:B-1----:R-:W-:-:S07]  /*8d30*/  FMUL.FTZ R0, R62, c[0x0][0x320] ;  /* 0x0000c8003e007a20 */ /* 0x002fce0000410000 */
[----:B------:R-:W-:Y:S01]  /*8d40*/  HMMA.16816.F32.BF16 R56, R12, R58, R16 ;  /* 0x0000003a0c38723c */ /* 0x000fe20000041810 */
[----:B------:R1:W4:Y:S01]  /*8d50*/  MUFU.TANH R60, R0 ;  /* 0x00000000003c7308 */ /* 0x0003220000002400 */
[----:B------:R-:W-:Y:S06]  /*8d60*/  BAR.SYNC.DEFER_BLOCKING 0x0 ;  /* 0x0000000000007b1d */ /* 0x000fec0000010000 */
[----:B------:R-:W-:Y:S11]  /*8d70*/  @!P0 BRA `(.L_x_377) ;  /* 0x000004a000008947 */ /* 0x000ff60003800000 */
[----:B-123--:R-:W-:Y:S01]  /*8d80*/  IMAD.MOV.U32 R0, RZ, RZ, c[0x0][0x2b8] ;  /* 0x0000ae00ff007624 */ /* 0x00efe200078e00ff */
[----:B------:R-:W-:Y:S01]  /*8d90*/  IADD3 R2, R219, R113, R227 ;  /* 0x00000071db027210 */ /* 0x000fe20007ffe0e3 */
[----:B------:R-:W-:-:S03]  /*8da0*/  IMAD.MOV.U32 R202, RZ, RZ, RZ ;  /* 0x000000ffffca7224 */ /* 0x000fc600078e00ff */
[----:B------:R-:W-:Y:S02]  /*8db0*/  ISETP.NE.AND P0, PT, R0, 0x1, PT ;  /* 0x000000010000780c */ /* 0x000fe40003f05270 */
[----:B------:R-:W-:-:S05]  /*8dc0*/  IADD3 R2, R2, -0x40, RZ ;  /* 0xffffffc002027810 */ /* 0x000fca0007ffe0ff */
[----:B------:R-:W-:-:S06]  /*8dd0*/  IMAD.MOV.U32 R0, RZ, RZ, R2 ;  /* 0x000000ffff007224 */ /* 0x000fcc00078e0002 */
[----:B------:R-:W-:-:S05]  /*8de0*/  @P0 IMAD.HI.U32 R3, R2, c[0x0][0x2bc], RZ ;  /* 0x0000af0002030a27 */ /* 0x000fca00078e00ff */
[----:B------:R-:W-:-:S04]  /*8df0*/  @P0 SHF.R.U32.HI R0, RZ, c[0x0][0x2c0], R3 ;  /* 0x0000b000ff000a19 */ /* 0x000fc80000011603 */
[----:B------:R-:W-:-:S04]  /*8e00*/  @!P4 IADD3 R3, P0, R0, R236, RZ ;  /* 0x000000ec0003c210 */ /* 0x000fc80007f1e0ff */
[----:B------:R-:W-:Y:S02]  /*8e10*/  @!P4 LEA.HI.X.SX32 R5, R0, R238, 0x1, P0 ;  /* 0x000000ee0005c211 */ /* 0x000fe400000f0eff */
[----:B------:R-:W-:-:S04]  /*8e20*/  @!P4 LEA R4, P0, R3, c[0x0][0x2a0], 0x2 ;  /* 0x0000a8000304ca11 */ /* 0x000fc800078010ff */
[----:B------:R-:W-:-:S05]  /*8e30*/  @!P4 LEA.HI.X R5, R3, c[0x0][0x2a4], R5, 0x2, P0 ;  /* 0x0000a9000305ca11 */ /* 0x000fca00000f1405 */
[----:B------:R-:W2:Y:S01]  /*8e40*/  @!P4 LDG.E R202, [R4.64] ;  /* 0x0000000604cac981 */ /* 0x000ea2000c1e1900 */
[----:B------:R-:W-:-:S04]  /*8e50*/  IMAD.MOV R0, RZ, RZ, -R0 ;  /* 0x000000ffff007224 */ /* 0x000fc800078e0a00 */
[----:B------:R-:W-:-:S04]  /*8e60*/  IMAD R205, R0, c[0x0][0x2b8], R2 ;  /* 0x0000ae0000cd7a24 */ /* 0x000fc800078e0202 */
[----:B------:R-:W-:Y:S01]  /*8e70*/  IMAD.WIDE.U32 R2, R205, c[0x0][0x1e0], RZ ;  /* 0x00007800cd027a25 */ /* 0x000fe200078e00ff */
[----:B------:R-:W-:-:S05]  /*8e80*/  SHF.R.S32.HI R0, RZ, 0x1f, R205 ;  /* 0x0000001fff007819 */ /* 0x000fca00000114cd */
[----:B------:R-:W-:-:S04]  /*8e90*/  IMAD R0, R0, c[0x0][0x1e0], RZ ;  /* 0x0000780000007a24 */ /* 0x000fc800078e02ff */
[----:B------:R-:W-:-:S04]  /*8ea0*/  IMAD R0, R205, c[0x0][0x1e4], R0 ;  /* 0x00007900cd007a24 */ /* 0x000fc800078e0200 */
[----:B------:R-:W-:Y:S01]  /*8eb0*/  IMAD.IADD R3, R3, 0x1, R0 ;  /* 0x0000000103037824 */ /* 0x000fe200078e0200 */
[----:B--2---:R-:W-:-:S03]  /*8ec0*/  SHF.R.S32.HI R0, RZ, 0x1f, R202 ;  /* 0x0000001fff007819 */ /* 0x004fc600000114ca */
[----:B------:R-:W-:-:S04]  /*8ed0*/  IMAD.WIDE.U32 R2, R202, c[0x0][0x1f0], R2 ;  /* 0x00007c00ca027a25 */ /* 0x000fc800078e0002 */
[----:B------:R-:W-:Y:S01]  /*8ee0*/  IMAD R4, R0, c[0x0][0x1f0], RZ ;  /* 0x00007c0000047a24 */ /* 0x000fe200078e02ff */
[----:B------:R-:W-:-:S03]  /*8ef0*/  IADD3 R0, P1, R250, R2, RZ ;  /* 0x00000002fa007210 */ /* 0x000fc60007f3e0ff */
[----:B------:R-:W-:Y:S01]  /*8f00*/  IMAD R2, R202, c[0x0][0x1f4], R4 ;  /* 0x00007d00ca027a24 */ /* 0x000fe200078e0204 */
[----:B------:R-:W-:-:S04]  /*8f10*/  LEA R15, P0, R0, c[0x0][0x1c8], 0x1 ;  /* 0x00007200000f7a11 */ /* 0x000fc800078008ff */
[----:B------:R-:W-:-:S04]  /*8f20*/  IADD3.X R2, R239, R3, R2, P1, !PT ;  /* 0x00000003ef027210 */ /* 0x000fc80000ffe402 */
[----:B------:R-:W-:Y:S01]  /*8f30*/  LEA.HI.X R7, R0, c[0x0][0x1cc], R2, 0x1, P0 ;  /* 0x0000730000077a11 */ /* 0x000fe200000f0c02 */
[----:B------:R-:W-:Y:S05]  /*8f40*/  BRA.DIV ~URZ, `(.L_x_378) ;  /* 0x0000ff027f007947 */ /* 0x000fea000b800000 */
[----:B------:R1:W2:Y:S02]  /*8f50*/  SHFL.IDX PT, R4, R7, RZ, 0x181f ;  /* 0x00181fff07047589 */ /* 0x0002a400000e0000 */
.L_x_485:
[----:B------:R-:W-:Y:S05]  /*8f60*/  BRA.DIV ~URZ, `(.L_x_379) ;  /* 0x0000ff627f007947 */ /* 0x000fea000b800000 */
[----:B------:R-:W3:Y:S01]  /*8f70*/  SHFL.IDX PT, R0, R15, RZ, 0x181f ;  /* 0x00181fff0f007589 */ /* 0x000ee200000e0000 */
[C---:B------:R-:W-:Y:S01]  /*8f80*/  IMAD.SHL.U32 R5, R214.reuse, 0x2, RZ ;  /* 0x00000002d6057824 */ /* 0x040fe200078e00ff */
[----:B------:R-:W-:Y:S01]  /*8f90*/  ISETP.GE.AND P3, PT, R217, c[0x0][0x1d4], PT ;  /* 0x00007500d9007a0c */ /* 0x000fe20003f66270 */
[C---:B------:R-:W-:Y:S01]  /*8fa0*/  IMAD.SHL.U32 R17, R245.reuse, 0x2, RZ ;  /* 0x00000002f5117824 */ /* 0x040fe200078e00ff */
[----:B------:R-:W-:Y:S01]  /*8fb0*/  SHF.L.U64.HI R16, R214, 0x1, R252 ;  /* 0x00000001d6107819 */ /* 0x000fe200000102fc */
[C---:B------:R-:W-:Y:S01]  /*8fc0*/  IMAD.SHL.U32 R19, R244.reuse, 0x2, RZ ;  /* 0x00000002f4137824 */ /* 0x040fe200078e00ff */
[----:B------:R-:W-:Y:S01]  /*8fd0*/  SHF.L.U64.HI R18, R245, 0x1, R248 ;  /* 0x00000001f5127819 */ /* 0x000fe200000102f8 */
[----:B-1----:R-:W1:Y:S01]  /*8fe0*/  SHFL.IDX PT, R7, R7, 0x1, 0x181f ;  /* 0x00381f0007077f89 */ /* 0x002e6200000e0000 */
[----:B------:R-:W-:Y:S02]  /*8ff0*/  SHF.L.U64.HI R20, R244, 0x1, R247 ;  /* 0x00000001f4147819 */ /* 0x000fe400000102f7 */
[----:B------:R-:W-:-:S02]  /*9000*/  SEL R14, RZ, 0x10, P6 ;  /* 0x00000010ff0e7807 */ /* 0x000fc40003000000 */
[C---:B---3--:R-:W-:Y:S02]  /*9010*/  IADD3 R12, P2, R0.reuse, R5, RZ ;  /* 0x00000005000c7210 */ /* 0x048fe40007f5e0ff */
[C---:B------:R-:W-:Y:S02]  /*9020*/  IADD3 R10, P1, R0.reuse, R17, RZ ;  /* 0x00000011000a7210 */ /* 0x040fe40007f3e0ff */
[----:B------:R-:W-:Y:S01]  /*9030*/  IADD3 R2, P0, R0, R19, RZ ;  /* 0x0000001300027210 */ /* 0x000fe20007f1e0ff */
[C---:B--2---:R-:W-:Y:S01]  /*9040*/  IMAD.X R13, R4.reuse, 0x1, R16, P2 ;  /* 0x00000001040d7824 */ /* 0x044fe200010e0610 */
[----:B------:R2:W3:Y:S01]  /*9050*/  SHFL.IDX PT, R0, R15, 0x1, 0x181f ;  /* 0x00381f000f007f89 */ /* 0x0004e200000e0000 */
[C---:B------:R-:W-:Y:S02]  /*9060*/  IMAD.X R11, R4.reuse, 0x1, R18, P1 ;  /* 0x00000001040b7824 */ /* 0x040fe400008e0612 */
[----:B------:R-:W-:Y:S01]  /*9070*/  IMAD.X R3, R4, 0x1, R20, P0 ;  /* 0x0000000104037824 */ /* 0x000fe200000e0614 */
[----:B------:R4:W-:Y:S04]  /*9080*/  LDGSTS.E.BYPASS.LTC128B.128 [R203+0x6100], [R12.64], !P6 ;  /* 0x061000000ccb7fae */ /* 0x0009e8000f101d46 */
[----:B------:R2:W-:Y:S04]  /*9090*/  LDGSTS.E.BYPASS.LTC128B.128 [R203+0x8100], [R10.64], !P3 ;  /* 0x081000000acb7fae */ /* 0x0005e8000d901d46 */
[----:B------:R2:W-:Y:S01]  /*90a0*/  LDGSTS.E.BYPASS.LTC128B.128 [R203+0xa100], [R2.64], !P5 ;  /* 0x0a10000002cb7fae */ /* 0x0005e2000e901d46 */
[----:B----4-:R-:W-:Y:S01]  /*90b0*/  SEL R13, RZ, 0x10, P3 ;  /* 0x00000010ff0d7807 */ /* 0x010fe20001800000 */
[----:B------:R-:W-:-:S02]  /*90c0*/  IMAD.MOV.U32 R12, RZ, RZ, R249 ;  /* 0x000000ffff0c7224 */ /* 0x000fc400078e00f9 */
.L_x_486:
[----:B-123--:R-:W-:Y:S02]  /*90d0*/  IADD3 R2, -R14, 0x10, RZ ;  /* 0x000000100e027810 */ /* 0x00efe40007ffe1ff */
[----:B------:R-:W-:-:S02]  /*90e0*/  IADD3 R3, -R13, 0x10, RZ ;  /* 0x000000100d037810 */ /* 0x000fc40007ffe1ff */
[----:B------:R-:W-:Y:S02]  /*90f0*/  LOP3.LUT R2, R2, 0xf, RZ, 0xc0, !PT ;  /* 0x0000000f02027812 */ /* 0x000fe400078ec0ff */
[----:B------:R-:W-:Y:S02]  /*9100*/  ISETP.NE.U32.AND P2, PT, R14, RZ, PT ;  /* 0x000000ff0e00720c */ /* 0x000fe40003f45070 */
[----:B------:R-:W-:Y:S02]  /*9110*/  IADD3 R10, P1, P0, R2, R0, R5 ;  /* 0x00000000020a7210 */ /* 0x000fe4000783e005 */
[----:B------:R-:W-:Y:S02]  /*9120*/  LOP3.LUT R2, R3, 0xf, RZ, 0xc0, !PT ;  /* 0x0000000f03027812 */ /* 0x000fe400078ec0ff */
[----:B------:R-:W-:Y:S02]  /*9130*/  IADD3 R3, -R12, 0x10, RZ ;  /* 0x000000100c037810 */ /* 0x000fe40007ffe1ff */
[----:B------:R-:W-:-:S02]  /*9140*/  IADD3.X R11, RZ, R7, R16, P1, P0 ;  /* 0x00000007ff0b7210 */ /* 0x000fc40000fe0410 */
[-C--:B------:R-:W-:Y:S02]  /*9150*/  IADD3 R4, P1, P0, R2, R0.reuse, R17 ;  /* 0x0000000002047210 */ /* 0x080fe4000783e011 */
[----:B------:R-:W-:Y:S01]  /*9160*/  LOP3.LUT R2, R3, 0xf, RZ, 0xc0, !PT ;  /* 0x0000000f03027812 */ /* 0x000fe200078ec0ff */
[----:B------:R-:W-:Y:S01]  /*9170*/  @!PT LDS RZ, [RZ] ;  /* 0x00000000fffff984 */ /* 0x000fe20000000800 */
[----:B------:R-:W-:Y:S01]  /*9180*/  @!PT LDS RZ, [RZ] ;  /* 0x00000000fffff984 */ /* 0x000fe20000000800 */
[----:B------:R-:W-:Y:S01]  /*9190*/  @!PT LDS RZ, [RZ] ;  /* 0x00000000fffff984 */ /* 0x000fe20000000800 */
[----:B------:R1:W-:Y:S01]  /*91a0*/  LDGSTS.E.BYPASS.LTC128B.128.ZFILL [R203+0x7100], [R10.64], P2 ;  /* 0x071000000acb7fae */ /* 0x0003e20009141d46 */
[----:B------:R-:W-:Y:S02]  /*91b0*/  IADD3.X R5, RZ, R7, R18, P1, P0 ;  /* 0x00000007ff057210 */ /* 0x000fe40000fe0412 */
[----:B------:R-:W-:-:S04]  /*91c0*/  IADD3 R2, P1, P0, R2, R0, R19 ;  /* 0x0000000002027210 */ /* 0x000fc8000783e013 */
[----:B------:R-:W-:Y:S02]  /*91d0*/  IADD3.X R3, RZ, R7, R20, P1, P0 ;  /* 0x00000007ff037210 */ /* 0x000fe40000fe0414 */
[----:B------:R-:W-:Y:S02]  /*91e0*/  ISETP.NE.U32.AND P1, PT, R13, RZ, PT ;  /* 0x000000ff0d00720c */ /* 0x000fe40003f25070 */
[----:B------:R-:W-:-:S11]  /*91f0*/  ISETP.NE.U32.AND P0, PT, R12, RZ, PT ;  /* 0x000000ff0c00720c */ /* 0x000fd60003f05070 */
[----:B------:R1:W-:Y:S04]  /*9200*/  LDGSTS.E.BYPASS.LTC128B.128.ZFILL [R203+0x9100], [R4.64], P1 ;  /* 0x0910000004cb7fae */ /* 0x0003e80008941d46 */
[----:B------:R1:W-:Y:S02]  /*9210*/  LDGSTS.E.BYPASS.LTC128B.128.ZFILL [R203+0xb100], [R2.64], P0 ;  /* 0x0b10000002cb7fae */ /* 0x0003e40008141d46 */
.L_x_377:
[----:B--23--:R-:W-:Y:S05]  /*9220*/  BSYNC B0 ;  /* 0x0000000000007941 */ /* 0x00cfea0003800000 */
.L_x_376:
[----:B-1----:R-:W2:Y:S01]  /*9230*/  LDL R10, [R1+0x4] ;  /* 0x00000400010a7983 */ /* 0x002ea20000100800 */
[----:B-----5:R-:W-:Y:S01]  /*9240*/  SHF.R.S32.HI R0, RZ, 0x1f, R112 ;  /* 0x0000001fff007819 */ /* 0x020fe20000011470 */
[----:B------:R-:W-:Y:S01]  /*9250*/  IMAD.MOV.U32 R12, RZ, RZ, 0x1 ;  /* 0x00000001ff0c7424 */ /* 0x000fe200078e00ff */
[----:B------:R-:W-:Y:S01]  /*9260*/  LOP3.LUT R13, RZ, c[0x0][0x324], RZ, 0x33, !PT ;  /* 0x0000c900ff0d7a12 */ /* 0x000fe200078e33ff */
[----:B------:R-:W0:Y:S01]  /*9270*/  LDGDEPBAR ;  /* 0x00000000000079af */ /* 0x000e220000000000 */
[CC--:B------:R-:W-:Y:S02]  /*9280*/  LEA.HI R2, R0.reuse, R112.reuse, RZ, 0x2 ;  /* 0x0000007000027211 */ /* 0x0c0fe400078f10ff */
[----:B------:R-:W-:-:S02]  /*9290*/  LEA.HI R0, R0, R112, RZ, 0x5 ;  /* 0x0000007000007211 */ /* 0x000fc400078f28ff */
[----:B------:R-:W-:Y:S02]  /*92a0*/  LOP3.LUT R2, R2, 0xfffffffc, RZ, 0xc0, !PT ;  /* 0xfffffffc02027812 */ /* 0x000fe400078ec0ff */
[----:B------:R-:W-:Y:S02]  /*92b0*/  LOP3.LUT R3, R0, 0xffffffe0, RZ, 0xc0, !PT ;  /* 0xffffffe000037812 */ /* 0x000fe400078ec0ff */
[----:B------:R-:W-:Y:S01]  /*92c0*/  SHF.R.S32.HI R4, RZ, 0x5, R0 ;  /* 0x00000005ff047819 */ /* 0x000fe20000011400 */
[C---:B------:R-:W-:Y:S01]  /*92d0*/  IMAD.IADD R2, R112.reuse, 0x1, -R2 ;  /* 0x0000000170027824 */ /* 0x040fe200078e0a02 */
[----:B------:R-:W-:Y:S01]  /*92e0*/  SHF.R.S32.HI R5, RZ, 0x1f, R0 ;  /* 0x0000001fff057819 */ /* 0x000fe20000011400 */
[----:B------:R-:W-:Y:S01]  /*92f0*/  IMAD.IADD R0, R112, 0x1, -R3 ;  /* 0x0000000170007824 */ /* 0x000fe200078e0a03 */
[----:B------:R-:W-:Y:S02]  /*9300*/  ISETP.NE.AND P0, PT, R12, c[0x0][0x2c4], PT ;  /* 0x0000b1000c007a0c */ /* 0x000fe40003f05270 */
[----:B------:R-:W-:-:S02]  /*9310*/  LEA.HI R5, R5, R4, RZ, 0x3 ;  /* 0x0000000405057211 */ /* 0x000fc400078f18ff */
[----:B------:R-:W-:Y:S02]  /*9320*/  LEA.HI R3, R2, R2, RZ, 0x1 ;  /* 0x0000000202037211 */ /* 0x000fe400078f08ff */
[----:B------:R-:W-:Y:S02]  /*9330*/  SHF.R.S32.HI R11, RZ, 0x1f, R0 ;  /* 0x0000001fff0b7819 */ /* 0x000fe40000011400 */
[----:B------:R-:W-:Y:S02]  /*9340*/  LOP3.LUT R7, R5, 0xffffff8, RZ, 0xc0, !PT ;  /* 0x0ffffff805077812 */ /* 0x000fe400078ec0ff */
[----:B------:R-:W-:Y:S02]  /*9350*/  LOP3.LUT R5, R3, 0x1ffffffe, RZ, 0xc0, !PT ;  /* 0x1ffffffe03057812 */ /* 0x000fe400078ec0ff */
[----:B------:R-:W-:Y:S01]  /*9360*/  LEA.HI R3, R11, R0, RZ, 0x2 ;  /* 0x000000000b037211 */ /* 0x000fe200078f10ff */
[----:B------:R-:W-:Y:S02]  /*9370*/  IMAD.IADD R4, R4, 0x1, -R7 ;  /* 0x0000000104047824 */ /* 0x000fe400078e0a07 */
[----:B------:R-:W-:Y:S01]  /*9380*/  IMAD.IADD R2, R2, 0x1, -R5 ;  /* 0x0000000102027824 */ /* 0x000fe200078e0a05 */
[----:B------:R-:W-:Y:S01]  /*9390*/  SHF.R.S32.HI R243, RZ, 0x2, R3 ;  /* 0x00000002fff37819 */ /* 0x000fe20000011403 */
[----:B------:R-:W-:Y:S01]  /*93a0*/  IMAD.SHL.U32 R242, R4, 0x10, RZ ;  /* 0x0000001004f27824 */ /* 0x000fe200078e00ff */
[----:B------:R-:W-:Y:S01]  /*93b0*/  LOP3.LUT R3, R3, 0x7ffffffc, RZ, 0xc0, !PT ;  /* 0x7ffffffc03037812 */ /* 0x000fe200078ec0ff */
[----:B------:R-:W-:-:S04]  /*93c0*/  IMAD.SHL.U32 R241, R2, 0x8, RZ ;  /* 0x0000000802f17824 */ /* 0x000fc800078e00ff */
[----:B------:R-:W-:Y:S01]  /*93d0*/  IMAD.IADD R3, R0, 0x1, -R3 ;  /* 0x0000000100037824 */ /* 0x000fe200078e0a03 */
[----:B------:R-:W-:-:S03]  /*93e0*/  IADD3 R0, R223, 0x1, -R113 ;  /* 0x00000001df007810 */ /* 0x000fc60007ffe871 */
[----:B------:R-:W-:-:S05]  /*93f0*/  IMAD.SHL.U32 R222, R3, 0x2, RZ ;  /* 0x0000000203de7824 */ /* 0x000fca00078e00ff */
[----:B------:R-:W-:Y:S02]  /*9400*/  IADD3 R0, -R224, R0, -R222 ;  /* 0x00000000e0007210 */ /* 0x000fe40007ffe9de */
[----:B------:R-:W-:Y:S02]  /*9410*/  IADD3 R25, -R222, R223, -R113 ;  /* 0x000000dfde197210 */ /* 0x000fe40007ffe971 */
[C---:B------:R-:W-:Y:S01]  /*9420*/  IADD3 R23, R0.reuse, c[0x0][0x328], RZ ;  /* 0x0000ca0000177a10 */ /* 0x040fe20007ffe0ff */
[----:B------:R-:W-:Y:S02]  /*9430*/  IMAD.IADD R24, R0, 0x1, R13 ;  /* 0x0000000100187824 */ /* 0x000fe400078e020d */
[----:B--2---:R-:W-:-:S05]  /*9440*/  IMAD R2, R10, 0x80, R243 ;  /* 0x000000800a027824 */ /* 0x004fca00078e02f3 */
[----:B------:R-:W-:-:S05]  /*9450*/  IADD3 R5, R241, R2, R242 ;  /* 0x00000002f1057210 */ /* 0x000fca0007ffe0f2 */
[----:B------:R-:W-:-:S05]  /*9460*/  @P0 IMAD.HI.U32 R2, R5, c[0x0][0x2c8], RZ ;  /* 0x0000b20005020a27 */ /* 0x000fca00078e00ff */
[----:B------:R-:W-:Y:S01]  /*9470*/  @P0 SHF.R.U32.HI R5, RZ, c[0x0][0x2cc], R2 ;  /* 0x0000b300ff050a19 */ /* 0x000fe20000011602 */
[----:B------:R-:W-:Y:S05]  /*9480*/  BRA.DIV ~URZ, `(.L_x_380) ;  /* 0x0000fcf27f007947 */ /* 0x000fea000b800000 */
[----:B------:R1:W2:Y:S02]  /*9490*/  SHFL.IDX PT, R3, R5, RZ, 0x1c1f ;  /* 0x001c1fff05037589 */ /* 0x0002a400000e0000 */
.L_x_487:
[----:B------:R-:W-:Y:S01]  /*94a0*/  FMUL.FTZ R0, R53, c[0x0][0x320] ;  /* 0x0000c80035007a20 */ /* 0x000fe20000410000 */
[----:B------:R-:W-:Y:S02]  /*94b0*/  MOV R4, 0x1 ;  /* 0x0000000100047802 */ /* 0x000fe40000000f00 */
[----:B--2---:R-:W-:Y:S01]  /*94c0*/  IADD3 R2, R23, R3, RZ ;  /* 0x0000000317027210 */ /* 0x004fe20007ffe0ff */
[----:B------:R2:W3:Y:S01]  /*94d0*/  MUFU.TANH R22, R0 ;  /* 0x0000000000167308 */ /* 0x0004e20000002400 */
[----:B------:R-:W-:Y:S02]  /*94e0*/  ISETP.LE.AND P1, PT, R4, c[0x0][0x32c], PT ;  /* 0x0000cb0004007a0c */ /* 0x000fe40003f23270 */
[----:B------:R-:W-:Y:S01]  /*94f0*/  IMNMX R2, R25, R2, PT ;  /* 0x0000000219027217 */ /* 0x000fe20003800200 */
[----:B--2---:R-:W-:-:S04]  /*9500*/  FMUL.FTZ R0, R49, c[0x0][0x320] ;  /* 0x0000c80031007a20 */ /* 0x004fc80000410000 */
[----:B------:R2:W1:Y:S02]  /*9510*/  MUFU.TANH R21, R0 ;  /* 0x0000000000157308 */ /* 0x0004640000002400 */
[----:B--2---:R-:W-:-:S06]  /*9520*/  FMUL.FTZ R0, R44, c[0x0][0x320] ;  /* 0x0000c8002c007a20 */ /* 0x004fcc0000410000 */
[----:B------:R2:W4:Y:S02]  /*9530*/  MUFU.TANH R20, R0 ;  /* 0x0000000000147308 */ /* 0x0005240000002400 */
[----:B--2---:R-:W-:-:S06]  /*9540*/  FMUL.FTZ R0, R45, c[0x0][0x320] ;  /* 0x0000c8002d007a20 */ /* 0x004fcc0000410000 */
[----:B------:R2:W1:Y:S02]  /*9550*/  MUFU.TANH R19, R0 ;  /* 0x0000000000137308 */ /* 0x0004640000002400 */
        /* <DEDUP_REMOVED lines=20> */
[----:B--2---:R-:W-:Y:S01]  /*96a0*/  IADD3 R0, R24, R3, RZ ;  /* 0x0000000318007210 */ /* 0x004fe20007ffe0ff */
[----:B------:R-:W-:Y:S05]  /*96b0*/  @!P1 BRA `(.L_x_381) ;  /* 0x0000013000009947 */ /* 0x000fea0003800000 */
[----:B-1-34-:R-:W-:Y:S01]  /*96c0*/  IADD3 R3, -R224, R223, R3 ;  /* 0x000000dfe0037210 */ /* 0x01afe20007ffe103 */
[----:B------:R-:W-:Y:S03]  /*96d0*/  BSSY B0, `(.L_x_382) ;  /* 0x000000c000007945 */ /* 0x000fe60003800000 */
[----:B------:R-:W-:-:S13]  /*96e0*/  ISETP.GT.AND P0, PT, R3, -0x1, PT ;  /* 0xffffffff0300780c */ /* 0x000fda0003f04270 */
[----:B------:R-:W-:Y:S05]  /*96f0*/  @P0 BRA `(.L_x_383) ;  /* 0x0000006000000947 */ /* 0x000fea0003800000 */
[----:B------:R-:W-:Y:S02]  /*9700*/  ISETP.NE.AND P0, PT, R4, c[0x0][0x32c], PT ;  /* 0x0000cb0004007a0c */ /* 0x000fe40003f05270 */
[----:B------:R-:W-:-:S11]  /*9710*/  LOP3.LUT R3, RZ, R3, RZ, 0x33, !PT ;  /* 0x00000003ff037212 */ /* 0x000fd600078e33ff */
[----:B------:R-:W-:-:S05]  /*9720*/  @P0 IMAD.HI.U32 R4, R3, c[0x0][0x330], RZ ;  /* 0x0000cc0003040a27 */ /* 0x000fca00078e00ff */
[----:B------:R-:W-:-:S04]  /*9730*/  @P0 SHF.R.U32.HI R3, RZ, c[0x0][0x334], R4 ;  /* 0x0000cd00ff030a19 */ /* 0x000fc80000011604 */
[----:B------:R-:W-:Y:S01]  /*9740*/  LOP3.LUT R3, RZ, R3, RZ, 0x33, !PT ;  /* 0x00000003ff037212 */ /* 0x000fe200078e33ff */
[----:B------:R-:W-:Y:S05]  /*9750*/  BRA `(.L_x_384) ;  /* 0x0000003000007947 */ /* 0x000fea0003800000 */
.L_x_383:
[----:B------:R-:W-:-:S13]  /*9760*/  ISETP.NE.AND P0, PT, R4, c[0x0][0x32c], PT ;  /* 0x0000cb0004007a0c */ /* 0x000fda0003f05270 */
[----:B------:R-:W-:-:S05]  /*9770*/  @P0 IMAD.HI.U32 R4, R3, c[0x0][0x330], RZ ;  /* 0x0000cc0003040a27 */ /* 0x000fca00078e00ff */
[----:B------:R-:W-:Y:S02]  /*9780*/  @P0 SHF.R.U32.HI R3, RZ, c[0x0][0x334], R4 ;  /* 0x0000cd00ff030a19 */ /* 0x000fe40000011604 */
.L_x_384:
[----:B------:R-:W-:Y:S05]  /*9790*/  BSYNC B0 ;  /* 0x0000000000007941 */ /* 0x000fea0003800000 */
.L_x_382:
[----:B------:R-:W-:-:S04]  /*97a0*/  IMAD R3, R3, c[0x0][0x32c], -R113 ;  /* 0x0000cb0003037a24 */ /* 0x000fc800078e0a71 */
[----:B------:R-:W-:-:S05]  /*97b0*/  IMAD.IADD R3, R3, 0x1, -R222 ;  /* 0x0000000103037824 */ /* 0x000fca00078e0ade */
[----:B------:R-:W-:Y:S02]  /*97c0*/  IADD3 R4, R3, c[0x0][0x32c], RZ ;  /* 0x0000cb0003047a10 */ /* 0x000fe40007ffe0ff */
[----:B------:R-:W-:Y:S02]  /*97d0*/  IMNMX R0, R0, R3, !PT ;  /* 0x0000000300007217 */ /* 0x000fe40007800200 */
[----:B------:R-:W-:Y:S02]  /*97e0*/  IMNMX R2, R2, R4, PT ;  /* 0x0000000402027217 */ /* 0x000fe40003800200 */
.L_x_381:
[----:B-1-34-:R-:W-:-:S04]  /*97f0*/  ISETP.GT.AND P2, PT, R201, RZ, PT ;  /* 0x000000ffc900720c */ /* 0x01afc80003f44270 */
[----:B------:R-:W-:-:S04]  /*9800*/  ISETP.GT.AND P0, PT, R0, RZ, P2 ;  /* 0x000000ff0000720c */ /* 0x000fc80001704270 */
        /* <DEDUP_REMOVED lines=46> */
[----:B------:R-:W-:Y:S01]  /*9af0*/  FSEL R32, R17, -INF , !P0 ;  /* 0xff80000011207808 */ /* 0x000fe20004000000 */
[----:B------:R-:W-:Y:S06]  /*9b00*/  BRA.DIV ~URZ, `(.L_x_385) ;  /* 0x0000f6f27f007947 */ /* 0x000fec000b800000 */
[----:B------:R1:W2:Y:S02]  /*9b10*/  SHFL.IDX PT, R3, R5, 0x1, 0x1c1f ;  /* 0x003c1f0005037f89 */ /* 0x0002a400000e0000 */
.L_x_488:
[----:B------:R-:W-:Y:S01]  /*9b20*/  FMUL.FTZ R0, R99, c[0x0][0x320] ;  /* 0x0000c80063007a20 */ /* 0x000fe20000410000 */
[----:B--2---:R-:W-:-:S03]  /*9b30*/  IADD3 R2, R23, R3, RZ ;  /* 0x0000000317027210 */ /* 0x004fc60007ffe0ff */
[----:B------:R2:W3:Y:S01]  /*9b40*/  MUFU.TANH R17, R0 ;  /* 0x0000000000117308 */ /* 0x0004e20000002400 */
[----:B------:R-:W-:Y:S01]  /*9b50*/  IMNMX R2, R25, R2, PT ;  /* 0x0000000219027217 */ /* 0x000fe20003800200 */
        /* <DEDUP_REMOVED lines=23> */
[----:B-1----:R1:W2:Y:S02]  /*9cd0*/  MUFU.TANH R5, R0 ;  /* 0x0000000000057308 */ /* 0x0022a40000002400 */
[----:B-1----:R-:W-:-:S06]  /*9ce0*/  FMUL.FTZ R0, R50, c[0x0][0x320] ;  /* 0x0000c80032007a20 */ /* 0x002fcc0000410000 */
[----:B------:R1:W1:Y:S02]  /*9cf0*/  MUFU.TANH R13, R0 ;  /* 0x00000000000d7308 */ /* 0x0002640000002400 */
[----:B-1----:R-:W-:-:S06]  /*9d00*/  FMUL.FTZ R0, R51, c[0x0][0x320] ;  /* 0x0000c80033007a20 */ /* 0x002fcc0000410000 */
[----:B------:R1:W1:Y:S02]  /*9d10*/  MUFU.TANH R18, R0 ;  /* 0x0000000000127308 */ /* 0x0002640000002400 */
[----:B-1----:R-:W-:Y:S01]  /*9d20*/  IADD3 R0, R24, R3, RZ ;  /* 0x0000000318007210 */ /* 0x002fe20007ffe0ff */
[----:B------:R-:W-:Y:S05]  /*9d30*/  @!P1 BRA `(.L_x_386) ;  /* 0x0000015000009947 */ /* 0x000fea0003800000 */
[----:B--234-:R-:W-:Y:S01]  /*9d40*/  IADD3 R3, -R224, R223, R3 ;  /* 0x000000dfe0037210 */ /* 0x01cfe20007ffe103 */
[----:B------:R-:W-:Y:S03]  /*9d50*/  BSSY B0, `(.L_x_387) ;  /* 0x000000e000007945 */ /* 0x000fe60003800000 */
        /* <DEDUP_REMOVED lines=9> */
.L_x_388:
[----:B------:R-:W-:-:S04]  /*9df0*/  MOV R4, 0x1 ;  /* 0x0000000100047802 */ /* 0x000fc80000000f00 */
[----:B------:R-:W-:-:S13]  /*9e00*/  ISETP.NE.AND P0, PT, R4, c[0x0][0x32c], PT ;  /* 0x0000cb0004007a0c */ /* 0x000fda0003f05270 */
[----:B------:R-:W-:-:S05]  /*9e10*/  @P0 IMAD.HI.U32 R4, R3, c[0x0][0x330], RZ ;  /* 0x0000cc0003040a27 */ /* 0x000fca00078e00ff */
[----:B------:R-:W-:Y:S02]  /*9e20*/  @P0 SHF.R.U32.HI R3, RZ, c[0x0][0x334], R4 ;  /* 0x0000cd00ff030a19 */ /* 0x000fe40000011604 */
.L_x_389:
[----:B------:R-:W-:Y:S05]  /*9e30*/  BSYNC B0 ;  /* 0x0000000000007941 */ /* 0x000fea0003800000 */
.L_x_387:
[----:B------:R-:W-:-:S04]  /*9e40*/  IMAD R3, R3, c[0x0][0x32c], -R113 ;  /* 0x0000cb0003037a24 */ /* 0x000fc800078e0a71 */
[----:B------:R-:W-:-:S05]  /*9e50*/  IMAD.IADD R3, R3, 0x1, -R222 ;  /* 0x0000000103037824 */ /* 0x000fca00078e0ade */
[----:B------:R-:W-:Y:S02]  /*9e60*/  IADD3 R4, R3, c[0x0][0x32c], RZ ;  /* 0x0000cb0003047a10 */ /* 0x000fe40007ffe0ff */
[----:B------:R-:W-:Y:S02]  /*9e70*/  IMNMX R0, R0, R3, !PT ;  /* 0x0000000300007217 */ /* 0x000fe40007800200 */
[----:B------:R-:W-:Y:S02]  /*9e80*/  IMNMX R2, R2, R4, PT ;  /* 0x0000000402027217 */ /* 0x000fe40003800200 */
.L_x_386:
[C---:B--234-:R-:W-:Y:S02]  /*9e90*/  ISETP.GT.AND P0, PT, R0.reuse, 0x1, P2 ;  /* 0x000000010000780c */ /* 0x05cfe40001704270 */
[----:B------:R-:W-:Y:S02]  /*9ea0*/  ISETP.GT.AND P1, PT, R0, 0x8, P2 ;  /* 0x000000080000780c */ /* 0x000fe40001724270 */
[C---:B------:R-:W-:Y:S02]  /*9eb0*/  ISETP.LT.OR P0, PT, R2.reuse, 0x2, P0 ;  /* 0x000000020200780c */ /* 0x040fe40000701670 */
[----:B------:R-:W-:-:S02]  /*9ec0*/  ISETP.LT.OR P1, PT, R2, 0x9, P1 ;  /* 0x000000090200780c */ /* 0x000fc40000f21670 */
[----:B------:R-:W-:Y:S02]  /*9ed0*/  FSEL R19, R16, -INF , !P0 ;  /* 0xff80000010137808 */ /* 0x000fe40004000000 */
[----:B------:R-:W-:Y:S02]  /*9ee0*/  ISETP.GT.AND P0, PT, R0, 0x9, P2 ;  /* 0x000000090000780c */ /* 0x000fe40001704270 */
[----:B------:R-:W-:Y:S02]  /*9ef0*/  FSEL R24, R10, -INF , !P1 ;  /* 0xff8000000a187808 */ /* 0x000fe40004800000 */
[----:B------:R-:W-:Y:S02]  /*9f00*/  ISETP.LT.OR P0, PT, R2, 0xa, P0 ;  /* 0x0000000a0200780c */ /* 0x000fe40000701670 */
[----:B------:R-:W-:Y:S02]  /*9f10*/  ISETP.GT.AND P3, PT, R0, 0x10, P2 ;  /* 0x000000100000780c */ /* 0x000fe40001764270 */
[----:B------:R-:W-:-:S02]  /*9f20*/  FSEL R23, R17, -INF , !P0 ;  /* 0xff80000011177808 */ /* 0x000fc40004000000 */
[----:B------:R-:W-:Y:S02]  /*9f30*/  ISETP.GT.AND P0, PT, R0, 0x11, P2 ;  /* 0x000000110000780c */ /* 0x000fe40001704270 */
[C---:B------:R-:W-:Y:S02]  /*9f40*/  ISETP.LT.OR P3, PT, R2.reuse, 0x11, P3 ;  /* 0x000000110200780c */ /* 0x040fe40001f61670 */
[----:B------:R-:W-:Y:S02]  /*9f50*/  ISETP.LT.OR P1, PT, R2, 0x12, P0 ;  /* 0x000000120200780c */ /* 0x000fe40000721670 */
[----:B------:R-:W-:Y:S02]  /*9f60*/  FSEL R22, R7, -INF , !P3 ;  /* 0xff80000007167808 */ /* 0x000fe40005800000 */
[----:B------:R-:W-:Y:S02]  /*9f70*/  FSEL R21, R5, -INF , !P1 ;  /* 0xff80000005157808 */ /* 0x000fe40004800000 */
[----:B------:R-:W-:-:S02]  /*9f80*/  ISETP.GT.AND P1, PT, R0, RZ, P2 ;  /* 0x000000ff0000720c */ /* 0x000fc40001724270 */
[----:B------:R-:W-:Y:S02]  /*9f90*/  FMNMX.FTZ R102, R30, R31, !PT ;  /* 0x0000001f1e667209 */ /* 0x000fe40007810000 */
[----:B------:R-:W-:Y:S02]  /*9fa0*/  ISETP.LT.OR P1, PT, R2, 0x1, P1 ;  /* 0x000000010200780c */ /* 0x000fe40000f21670 */
[----:B------:R-:W-:Y:S02]  /*9fb0*/  ISETP.GT.AND P0, PT, R0, 0x18, P2 ;  /* 0x000000180000780c */ /* 0x000fe40001704270 */
[----:B------:R-:W-:Y:S02]  /*9fc0*/  FSEL R7, R60, -INF , !P1 ;  /* 0xff8000003c077808 */ /* 0x000fe40004800000 */
[----:B------:R-:W-:Y:S02]  /*9fd0*/  FMNMX.FTZ R102, R44, R102, !PT ;  /* 0x000000662c667209 */ /* 0x000fe40007810000 */
[----:B------:R-:W-:-:S02]  /*9fe0*/  FMNMX.FTZ R5, R7, R19, !PT ;  /* 0x0000001307057209 */ /* 0x000fc40007810000 */
[----:B------:R-:W-:Y:S02]  /*9ff0*/  ISETP.LT.OR P0, PT, R2, 0x19, P0 ;  /* 0x000000190200780c */ /* 0x000fe40000701670 */
[----:B------:R-:W-:Y:S02]  /*a000*/  FMNMX.FTZ R5, R24, R5, !PT ;  /* 0x0000000518057209 */ /* 0x000fe40007810000 */
[----:B------:R-:W-:Y:S02]  /*a010*/  FMNMX.FTZ R102, R43, R102, !PT ;  /* 0x000000662b667209 */ /* 0x000fe40007810000 */
[----:B------:R-:W-:Y:S02]  /*a020*/  FMNMX.FTZ R5, R23, R5, !PT ;  /* 0x0000000517057209 */ /* 0x000fe40007810000 */
[----:B------:R-:W-:Y:S02]  /*a030*/  ISETP.GT.AND P1, PT, R0, 0x19, P2 ;  /* 0x000000190000780c */ /* 0x000fe40001724270 */
[----:B------:R-:W-:-:S02]  /*a040*/  FSEL R20, R12, -INF , !P0 ;  /* 0xff8000000c147808 */ /* 0x000fc40004000000 */
[----:B------:R-:W-:Y:S02]  /*a050*/  ISETP.GT.AND P0, PT, R0, 0x20, P2 ;  /* 0x000000200000780c */ /* 0x000fe40001704270 */
[----:B------:R-:W-:Y:S02]  /*a060*/  FMNMX.FTZ R102, R42, R102, !PT ;  /* 0x000000662a667209 */ /* 0x000fe40007810000 */
[----:B------:R-:W-:Y:S02]  /*a070*/  FMNMX.FTZ R5, R22, R5, !PT ;  /* 0x0000000516057209 */ /* 0x000fe40007810000 */
[C---:B------:R-:W-:Y:S02]  /*a080*/  ISETP.LT.OR P1, PT, R2.reuse, 0x1a, P1 ;  /* 0x0000001a0200780c */ /* 0x040fe40000f21670 */
[----:B------:R-:W-:Y:S02]  /*a090*/  ISETP.LT.OR P0, PT, R2, 0x21, P0 ;  /* 0x000000210200780c */ /* 0x000fe40000701670 */
[----:B------:R-:W-:-:S02]  /*a0a0*/  FMNMX.FTZ R102, R41, R102, !PT ;  /* 0x0000006629667209 */ /* 0x000fc40007810000 */
[----:B------:R-:W-:Y:S02]  /*a0b0*/  FMNMX.FTZ R5, R21, R5, !PT ;  /* 0x0000000515057209 */ /* 0x000fe40007810000 */
[----:B------:R-:W-:Y:S02]  /*a0c0*/  FSEL R17, R15, -INF , !P1 ;  /* 0xff8000000f117808 */ /* 0x000fe40004800000 */
[----:B------:R-:W-:Y:S02]  /*a0d0*/  ISETP.GT.AND P1, PT, R0, 0x21, P2 ;  /* 0x000000210000780c */ /* 0x000fe40001724270 */
[----:B------:R-:W-:Y:S02]  /*a0e0*/  FSEL R16, R11, -INF , !P0 ;  /* 0xff8000000b107808 */ /* 0x000fe40004000000 */
[----:B------:R-:W-:Y:S02]  /*a0f0*/  FMNMX.FTZ R102, R40, R102, !PT ;  /* 0x0000006628667209 */ /* 0x000fe40007810000 */
[----:B------:R-:W-:-:S02]  /*a100*/  FMNMX.FTZ R5, R20, R5, !PT ;  /* 0x0000000514057209 */ /* 0x000fc40007810000 */
[----:B------:R-:W-:Y:S02]  /*a110*/  ISETP.GT.AND P0, PT, R0, 0x28, P2 ;  /* 0x000000280000780c */ /* 0x000fe40001704270 */
[C---:B------:R-:W-:Y:S02]  /*a120*/  ISETP.LT.OR P1, PT, R2.reuse, 0x22, P1 ;  /* 0x000000220200780c */ /* 0x040fe40000f21670 */
[----:B------:R-:W-:Y:S02]  /*a130*/  FMNMX.FTZ R102, R39, R102, !PT ;  /* 0x0000006627667209 */ /* 0x000fe40007810000 */
[----:B------:R-:W-:Y:S02]  /*a140*/  FMNMX.FTZ R5, R17, R5, !PT ;  /* 0x0000000511057209 */ /* 0x000fe40007810000 */
[----:B------:R-:W-:Y:S02]  /*a150*/  ISETP.LT.OR P0, PT, R2, 0x29, P0 ;  /* 0x000000290200780c */ /* 0x000fe40000701670 */
[----:B------:R-:W-:-:S02]  /*a160*/  FSEL R14, R14, -INF , !P1 ;  /* 0xff8000000e0e7808 */ /* 0x000fc40004800000 */
[----:B------:R-:W-:Y:S02]  /*a170*/  ISETP.GT.AND P1, PT, R0, 0x29, P2 ;  /* 0x000000290000780c */ /* 0x000fe40001724270 */
[----:B------:R-:W-:Y:S02]  /*a180*/  FMNMX.FTZ R102, R38, R102, !PT ;  /* 0x0000006626667209 */ /* 0x000fe40007810000 */
[----:B------:R-:W-:Y:S02]  /*a190*/  FMNMX.FTZ R5, R16, R5, !PT ;  /* 0x0000000510057209 */ /* 0x000fe40007810000 */
[----:B------:R-:W-:Y:S02]  /*a1a0*/  FSEL R13, R13, -INF , !P0 ;  /* 0xff8000000d0d7808 */ /* 0x000fe40004000000 */
[----:B------:R-:W-:Y:S02]  /*a1b0*/  ISETP.GT.AND P0, PT, R0, 0x30, P2 ;  /* 0x000000300000780c */ /* 0x000fe40001704270 */
[----:B------:R-:W-:-:S02]  /*a1c0*/  ISETP.LT.OR P1, PT, R2, 0x2a, P1 ;  /* 0x0000002a0200780c */ /* 0x000fc40000f21670 */
[----:B------:R-:W-:Y:S02]  /*a1d0*/  FMNMX.FTZ R102, R37, R102, !PT ;  /* 0x0000006625667209 */ /* 0x000fe40007810000 */
[----:B------:R-:W-:Y:S02]  /*a1e0*/  FMNMX.FTZ R5, R14, R5, !PT ;  /* 0x000000050e057209 */ /* 0x000fe40007810000 */
[----:B------:R-:W-:Y:S02]  /*a1f0*/  ISETP.LT.OR P0, PT, R2, 0x31, P0 ;  /* 0x000000310200780c */ /* 0x000fe40000701670 */
[----:B------:R-:W-:Y:S02]  /*a200*/  FSEL R18, R18, -INF , !P1 ;  /* 0xff80000012127808 */ /* 0x000fe40004800000 */
[----:B------:R-:W-:Y:S02]  /*a210*/  ISETP.GT.AND P3, PT, R0, 0x31, P2 ;  /* 0x000000310000780c */ /* 0x000fe40001764270 */
[----:B------:R-:W-:-:S02]  /*a220*/  FMNMX.FTZ R102, R36, R102, !PT ;  /* 0x0000006624667209 */ /* 0x000fc40007810000 */
[----:B------:R-:W-:Y:S02]  /*a230*/  FMNMX.FTZ R5, R13, R5, !PT ;  /* 0x000000050d057209 */ /* 0x000fe40007810000 */
[----:B------:R-:W-:Y:S02]  /*a240*/  FSEL R12, R26, -INF , !P0 ;  /* 0xff8000001a0c7808 */ /* 0x000fe40004000000 */
[C---:B------:R-:W-:Y:S02]  /*a250*/  ISETP.GT.AND P1, PT, R0.reuse, 0x38, P2 ;  /* 0x000000380000780c */ /* 0x040fe40001724270 */
[----:B------:R-:W-:Y:S02]  /*a260*/  ISETP.GT.AND P0, PT, R0, 0x39, P2 ;  /* 0x000000390000780c */ /* 0x000fe40001704270 */
[----:B------:R-:W-:Y:S02]  /*a270*/  ISETP.LT.OR P2, PT, R2, 0x32, P3 ;  /* 0x000000320200780c */ /* 0x000fe40001f41670 */
[----:B------:R-:W-:-:S02]  /*a280*/  FMNMX.FTZ R102, R35, R102, !PT ;  /* 0x0000006623667209 */ /* 0x000fc40007810000 */
[----:B------:R-:W-:Y:S02]  /*a290*/  FMNMX.FTZ R5, R18, R5, !PT ;  /* 0x0000000512057209 */ /* 0x000fe40007810000 */
[----:B------:R-:W-:Y:S02]  /*a2a0*/  ISETP.LT.OR P1, PT, R2, 0x39, P1 ;  /* 0x000000390200780c */ /* 0x000fe40000f21670 */
[----:B------:R-:W-:Y:S02]  /*a2b0*/  FSEL R11, R28, -INF , !P2 ;  /* 0xff8000001c0b7808 */ /* 0x000fe40005000000 */
[----:B------:R-:W-:Y:S02]  /*a2c0*/  FMNMX.FTZ R102, R34, R102, !PT ;  /* 0x0000006622667209 */ /* 0x000fe40007810000 */
[----:B------:R-:W-:Y:S02]  /*a2d0*/  FMNMX.FTZ R5, R12, R5, !PT ;  /* 0x000000050c057209 */ /* 0x000fe40007810000 */
[----:B------:R-:W-:-:S02]  /*a2e0*/  ISETP.LT.OR P0, PT, R2, 0x3a, P0 ;  /* 0x0000003a0200780c */ /* 0x000fc40000701670 */
[----:B------:R-:W-:Y:S02]  /*a2f0*/  FSEL R10, R27, -INF , !P1 ;  /* 0xff8000001b0a7808 */ /* 0x000fe40004800000 */
[----:B------:R-:W-:Y:S02]  /*a300*/  FMNMX.FTZ R102, R33, R102, !PT ;  /* 0x0000006621667209 */ /* 0x000fe40007810000 */
[----:B------:R-:W-:Y:S02]  /*a310*/  FMNMX.FTZ R5, R11, R5, !PT ;  /* 0x000000050b057209 */ /* 0x000fe40007810000 */
[----:B------:R-:W-:Y:S02]  /*a320*/  FSEL R15, R29, -INF , !P0 ;  /* 0xff8000001d0f7808 */ /* 0x000fe40004000000 */
[----:B------:R-:W-:Y:S02]  /*a330*/  FMNMX.FTZ R102, R45, R102, !PT ;  /* 0x000000662d667209 */ /* 0x000fe40007810000 */
[----:B------:R-:W-:-:S02]  /*a340*/  FMNMX.FTZ R5, R10, R5, !PT ;  /* 0x000000050a057209 */ /* 0x000fc40007810000 */
[----:B------:R-:W-:Y:S02]  /*a350*/  FMNMX.FTZ R102, R32, R102, !PT ;  /* 0x0000006620667209 */ /* 0x000fe40007810000 */
[----:B------:R-:W-:Y:S01]  /*a360*/  FMNMX.FTZ R5, R15, R5, !PT ;  /* 0x000000050f057209 */ /* 0x000fe20007810000 */
[----:B------:R-:W-:Y:S05]  /*a370*/  BRA.DIV ~URZ, `(.L_x_390) ;  /* 0x0000ef027f007947 */ /* 0x000fea000b800000 */
[----:B------:R1:W2:Y:S02]  /*a380*/  SHFL.BFLY PT, R0, R102, 0x2, 0x1f ;  /* 0x0c401f0066007f89 */ /* 0x0002a400000e0000 */
.L_x_489:
[----:B-12---:R-:W-:Y:S01]  /*a390*/  FMNMX.FTZ R102, R102, R0, !PT ;  /* 0x0000000066667209 */ /* 0x006fe20007810000 */
[----:B------:R-:W-:Y:S05]  /*a3a0*/  BRA.DIV ~URZ, `(.L_x_391) ;  /* 0x0000ef227f007947 */ /* 0x000fea000b800000 */
[----:B------:R-:W1:Y:S04]  /*a3b0*/  SHFL.BFLY PT, R0, R5, 0x2, 0x1f ;  /* 0x0c401f0005007f89 */ /* 0x000e6800000e0000 */
[----:B------:R-:W2:Y:S01]  /*a3c0*/  SHFL.BFLY PT, R2, R102, 0x1, 0x1f ;  /* 0x0c201f0066027f89 */ /* 0x000ea200000e0000 */
[----:B-1----:R-:W-:Y:S02]  /*a3d0*/  FMNMX.FTZ R5, R5, R0, !PT ;  /* 0x0000000005057209 */ /* 0x002fe40007810000 */
[----:B--2---:R-:W-:-:S03]  /*a3e0*/  FMNMX.FTZ R102, R102, R2, !PT ;  /* 0x0000000266667209 */ /* 0x004fc60007810000 */
[----:B------:R1:W2:Y:S04]  /*a3f0*/  SHFL.BFLY PT, R100, R5, 0x1, 0x1f ;  /* 0x0c201f0005647f89 */ /* 0x0002a800000e0000 */
.L_x_490:
[C---:B------:R-:W-:Y:S01]  /*a400*/  FMUL.FTZ R0, R102.reuse, c[0x0][0x2d0] ;  /* 0x0000b40066007a20 */ /* 0x040fe20000410000 */
[----:B------:R-:W-:Y:S01]  /*a410*/  FSETP.NEU.FTZ.AND P0, PT, R102, -INF , PT ;  /* 0xff8000006600780b */ /* 0x000fe20003f1d000 */
[----:B------:R-:W-:Y:S01]  /*a420*/  WARPSYNC 0xffffffff ;  /* 0xffffffff00007948 */ /* 0x000fe20003800000 */
[----:B--2---:R-:W-:Y:S02]  /*a430*/  FMNMX.FTZ R100, R100, R5, !PT ;  /* 0x0000000564647209 */ /* 0x004fe40007810000 */
[----:B------:R-:W-:Y:S02]  /*a440*/  FSEL R0, R0, RZ, P0 ;  /* 0x000000ff00007208 */ /* 0x000fe40000000000 */
[C---:B------:R-:W-:Y:S01]  /*a450*/  FSETP.NEU.FTZ.AND P0, PT, R100.reuse, -INF , PT ;  /* 0xff8000006400780b */ /* 0x040fe20003f1d000 */
[----:B------:R-:W-:Y:S01]  /*a460*/  FMUL.FTZ R3, R100, c[0x0][0x2d0] ;  /* 0x0000b40064037a20 */ /* 0x000fe20000410000 */
[----:B------:R-:W-:Y:S01]  /*a470*/  SHF.L.U32 R185, R9, 0x1, RZ ;  /* 0x0000000109b97819 */ /* 0x000fe200000006ff */
[----:B------:R-:W-:-:S04]  /*a480*/  FFMA.FTZ R2, R30, c[0x0][0x2d0], -R0 ;  /* 0x0000b4001e027a23 */ /* 0x000fc80000010800 */
[----:B------:R2:W-:Y:S02]  /*a490*/  MUFU.EX2 R47, R2 ;  /* 0x00000002002f7308 */ /* 0x0005e40000000800 */
[----:B--2---:R-:W-:-:S06]  /*a4a0*/  FFMA.FTZ R2, R31, c[0x0][0x2d0], -R0 ;  /* 0x0000b4001f027a23 */ /* 0x004fcc0000010800 */
[----:B------:R2:W3:Y:S02]  /*a4b0*/  MUFU.EX2 R46, R2 ;  /* 0x00000002002e7308 */ /* 0x0004e40000000800 */
[----:B--2---:R-:W-:-:S06]  /*a4c0*/  FFMA.FTZ R2, R44, c[0x0][0x2d0], -R0 ;  /* 0x0000b4002c027a23 */ /* 0x004fcc0000010800 */
[----:B------:R2:W4:Y:S02]  /*a4d0*/  MUFU.EX2 R44, R2 ;  /* 0x00000002002c7308 */ /* 0x0005240000000800 */
[----:B--2---:R-:W-:-:S06]  /*a4e0*/  FFMA.FTZ R2, R43, c[0x0][0x2d0], -R0 ;  /* 0x0000b4002b027a23 */ /* 0x004fcc0000010800 */
[----:B------:R2:W5:Y:S02]  /*a4f0*/  MUFU.EX2 R43, R2 ;  /* 0x00000002002b7308 */ /* 0x0005640000000800 */
[----:B--2---:R-:W-:-:S06]  /*a500*/  FFMA.FTZ R2, R42, c[0x0][0x2d0], -R0 ;  /* 0x0000b4002a027a23 */ /* 0x004fcc0000010800 */
[----:B------:R2:W-:Y:S02]  /*a510*/  MUFU.EX2 R42, R2 ;  /* 0x00000002002a7308 */ /* 0x0005e40000000800 */
        /* <DEDUP_REMOVED lines=20> */
[----:B--2---:R-:W-:Y:S01]  /*a660*/  FFMA.FTZ R2, R32, c[0x0][0x2d0], -R0 ;  /* 0x0000b40020027a23 */ /* 0x004fe20000010800 */
[----:B------:R-:W-:Y:S01]  /*a670*/  FSEL R0, R3, RZ, P0 ;  /* 0x000000ff03007208 */ /* 0x000fe20000000000 */
[----:B---3--:R-:W-:-:S04]  /*a680*/  FADD.FTZ R3, R47, R46 ;  /* 0x0000002e2f037221 */ /* 0x008fc80000010000 */
[----:B------:R2:W-:Y:S01]  /*a690*/  MUFU.EX2 R98, R2 ;  /* 0x0000000200627308 */ /* 0x0005e20000000800 */
[----:B----4-:R-:W-:Y:S02]  /*a6a0*/  FADD.FTZ R3, R44, R3 ;  /* 0x000000032c037221 */ /* 0x010fe40000010000 */
[----:B-1----:R-:W-:Y:S02]  /*a6b0*/  FFMA.FTZ R5, R10, c[0x0][0x2d0], -R0 ;  /* 0x0000b4000a057a23 */ /* 0x002fe40000010800 */
[----:B-----5:R-:W-:-:S04]  /*a6c0*/  FADD.FTZ R3, R43, R3 ;  /* 0x000000032b037221 */ /* 0x020fc80000010000 */
[----:B------:R-:W-:Y:S01]  /*a6d0*/  MUFU.EX2 R5, R5 ;  /* 0x0000000500057308 */ /* 0x000fe20000000800 */
[----:B--2---:R-:W-:-:S07]  /*a6e0*/  FFMA.FTZ R2, R7, c[0x0][0x2d0], -R0 ;  /* 0x0000b40007027a23 */ /* 0x004fce0000010800 */
[----:B------:R1:W-:Y:S02]  /*a6f0*/  MUFU.EX2 R32, R2 ;  /* 0x0000000200207308 */ /* 0x0003e40000000800 */
[----:B-1----:R-:W-:-:S06]  /*a700*/  FFMA.FTZ R2, R19, c[0x0][0x2d0], -R0 ;  /* 0x0000b40013027a23 */ /* 0x002fcc0000010800 */
[----:B------:R1:W2:Y:S02]  /*a710*/  MUFU.EX2 R31, R2 ;  /* 0x00000002001f7308 */ /* 0x0002a40000000800 */
[----:B-1----:R-:W-:Y:S02]  /*a720*/  FFMA.FTZ R2, R24, c[0x0][0x2d0], -R0 ;  /* 0x0000b40018027a23 */ /* 0x002fe40000010800 */
[----:B--2---:R-:W-:-:S04]  /*a730*/  FADD.FTZ R4, R32, R31 ;  /* 0x0000001f20047221 */ /* 0x004fc80000010000 */
[----:B------:R1:W2:Y:S02]  /*a740*/  MUFU.EX2 R30, R2 ;  /* 0x00000002001e7308 */ /* 0x0002a40000000800 */
[----:B-1----:R-:W-:Y:S02]  /*a750*/  FFMA.FTZ R2, R23, c[0x0][0x2d0], -R0 ;  /* 0x0000b40017027a23 */ /* 0x002fe40000010800 */
[----:B--2---:R-:W-:-:S04]  /*a760*/  FADD.FTZ R4, R30, R4 ;  /* 0x000000041e047221 */ /* 0x004fc80000010000 */
[----:B------:R1:W2:Y:S02]  /*a770*/  MUFU.EX2 R19, R2 ;  /* 0x0000000200137308 */ /* 0x0002a40000000800 */
[----:B-1----:R-:W-:Y:S01]  /*a780*/  FFMA.FTZ R2, R22, c[0x0][0x2d0], -R0 ;  /* 0x0000b40016027a23 */ /* 0x002fe20000010800 */
[----:B------:R-:W-:Y:S01]  /*a790*/  F2FP.BF16.PACK_AB R22, R35, R36 ;  /* 0x000000242316723e */ /* 0x000fe200000010ff */
[C---:B--2---:R-:W-:Y:S01]  /*a7a0*/  FADD.FTZ R4, R19.reuse, R4 ;  /* 0x0000000413047221 */ /* 0x044fe20000010000 */
[----:B------:R-:W-:-:S03]  /*a7b0*/  F2FP.BF16.PACK_AB R19, R19, R30 ;  /* 0x0000001e1313723e */ /* 0x000fc600000010ff */
[----:B------:R1:W2:Y:S02]  /*a7c0*/  MUFU.EX2 R29, R2 ;  /* 0x00000002001d7308 */ /* 0x0002a40000000800 */
[----:B-1----:R-:W-:Y:S02]  /*a7d0*/  FFMA.FTZ R2, R21, c[0x0][0x2d0], -R0 ;  /* 0x0000b40015027a23 */ /* 0x002fe40000010800 */
[----:B--2---:R-:W-:-:S04]  /*a7e0*/  FADD.FTZ R4, R29, R4 ;  /* 0x000000041d047221 */ /* 0x004fc80000010000 */
[----:B------:R1:W2:Y:S02]  /*a7f0*/  MUFU.EX2 R28, R2 ;  /* 0x00000002001c7308 */ /* 0x0002a40000000800 */
[----:B-1----:R-:W-:Y:S01]  /*a800*/  FFMA.FTZ R2, R20, c[0x0][0x2d0], -R0 ;  /* 0x0000b40014027a23 */ /* 0x002fe20000010800 */
[----:B------:R-:W-:-:S05]  /*a810*/  F2FP.BF16.PACK_AB R20, R37, R38 ;  /* 0x000000262514723e */ /* 0x000fca00000010ff */
[----:B------:R1:W3:Y:S02]  /*a820*/  MUFU.EX2 R27, R2 ;  /* 0x00000002001b7308 */ /* 0x0002e40000000800 */
[----:B-1----:R-:W-:Y:S01]  /*a830*/  FFMA.FTZ R2, R17, c[0x0][0x2d0], -R0 ;  /* 0x0000b40011027a23 */ /* 0x002fe20000010800 */
[----:B------:R-:W-:-:S05]  /*a840*/  F2FP.BF16.PACK_AB R17, R31, R32 ;  /* 0x000000201f11723e */ /* 0x000fca00000010ff */
[----:B------:R1:W4:Y:S02]  /*a850*/  MUFU.EX2 R26, R2 ;  /* 0x00000002001a7308 */ /* 0x0003240000000800 */
[----:B-1----:R-:W-:Y:S01]  /*a860*/  FFMA.FTZ R2, R16, c[0x0][0x2d0], -R0 ;  /* 0x0000b40010027a23 */ /* 0x002fe20000010800 */
[----:B------:R-:W-:-:S05]  /*a870*/  F2FP.BF16.PACK_AB R16, R46, R47 ;  /* 0x0000002f2e10723e */ /* 0x000fca00000010ff */
[----:B------:R1:W5:Y:S02]  /*a880*/  MUFU.EX2 R25, R2 ;  /* 0x0000000200197308 */ /* 0x0003640000000800 */
[----:B-1----:R-:W-:Y:S01]  /*a890*/  FFMA.FTZ R2, R14, c[0x0][0x2d0], -R0 ;  /* 0x0000b4000e027a23 */ /* 0x002fe20000010800 */
[----:B------:R-:W-:-:S05]  /*a8a0*/  F2FP.BF16.PACK_AB R14, R39, R40 ;  /* 0x00000028270e723e */ /* 0x000fca00000010ff */
[----:B------:R1:W1:Y:S02]  /*a8b0*/  MUFU.EX2 R21, R2 ;  /* 0x0000000200157308 */ /* 0x0002640000000800 */
[----:B-1----:R-:W-:Y:S01]  /*a8c0*/  FFMA.FTZ R2, R13, c[0x0][0x2d0], -R0 ;  /* 0x0000b4000d027a23 */ /* 0x002fe20000010800 */
[----:B--2---:R-:W-:-:S05]  /*a8d0*/  F2FP.BF16.PACK_AB R13, R28, R29 ;  /* 0x0000001d1c0d723e */ /* 0x004fca00000010ff */
[----:B------:R1:W2:Y:S02]  /*a8e0*/  MUFU.EX2 R24, R2 ;  /* 0x0000000200187308 */ /* 0x0002a40000000800 */
[----:B-1----:R-:W-:Y:S02]  /*a8f0*/  FADD.FTZ R2, R42, R3 ;  /* 0x000000032a027221 */ /* 0x002fe40000010000 */
[----:B------:R-:W-:Y:S01]  /*a900*/  FFMA.FTZ R3, R18, c[0x0][0x2d0], -R0 ;  /* 0x0000b40012037a23 */ /* 0x000fe20000010800 */
[----:B------:R-:W-:Y:S01]  /*a910*/  F2FP.BF16.PACK_AB R18, R43, R44 ;  /* 0x0000002c2b12723e */ /* 0x000fe200000010ff */
[----:B------:R-:W-:Y:S02]  /*a920*/  FADD.FTZ R2, R41, R2 ;  /* 0x0000000229027221 */ /* 0x000fe40000010000 */
[----:B------:R1:W1:Y:S02]  /*a930*/  MUFU.EX2 R23, R3 ;  /* 0x0000000300177308 */ /* 0x0002640000000800 */
[----:B------:R-:W-:-:S04]  /*a940*/  FADD.FTZ R2, R40, R2 ;  /* 0x0000000228027221 */ /* 0x000fc80000010000 */
[----:B------:R-:W-:-:S04]  /*a950*/  FADD.FTZ R2, R39, R2 ;  /* 0x0000000227027221 */ /* 0x000fc80000010000 */
[----:B------:R-:W-:-:S04]  /*a960*/  FADD.FTZ R2, R38, R2 ;  /* 0x0000000226027221 */ /* 0x000fc80000010000 */
[----:B------:R-:W-:Y:S02]  /*a970*/  FADD.FTZ R2, R37, R2 ;  /* 0x0000000225027221 */ /* 0x000fe40000010000 */
[----:B-1----:R-:W-:Y:S01]  /*a980*/  FFMA.FTZ R3, R12, c[0x0][0x2d0], -R0 ;  /* 0x0000b4000c037a23 */ /* 0x002fe20000010800 */
[----:B------:R-:W-:Y:S01]  /*a990*/  F2FP.BF16.PACK_AB R12, R41, R42 ;  /* 0x0000002a290c723e */ /* 0x000fe200000010ff */
[----:B------:R-:W-:Y:S02]  /*a9a0*/  FADD.FTZ R2, R36, R2 ;  /* 0x0000000224027221 */ /* 0x000fe40000010000 */
[----:B------:R1:W1:Y:S02]  /*a9b0*/  MUFU.EX2 R7, R3 ;  /* 0x0000000300077308 */ /* 0x0002640000000800 */
[----:B-1----:R-:W-:Y:S02]  /*a9c0*/  FADD.FTZ R3, R28, R4 ;  /* 0x000000041c037221 */ /* 0x002fe40000010000 */
[----:B------:R-:W-:-:S02]  /*a9d0*/  FFMA.FTZ R4, R11, c[0x0][0x2d0], -R0 ;  /* 0x0000b4000b047a23 */ /* 0x000fc40000010800 */
[----:B---3--:R-:W-:Y:S02]  /*a9e0*/  FADD.FTZ R3, R27, R3 ;  /* 0x000000031b037221 */ /* 0x008fe40000010000 */
[----:B------:R1:W3:Y:S02]  /*a9f0*/  MUFU.EX2 R97, R4 ;  /* 0x0000000400617308 */ /* 0x0002e40000000800 */
[----:B----4-:R-:W-:-:S04]  /*aa00*/  FADD.FTZ R3, R26, R3 ;  /* 0x000000031a037221 */ /* 0x010fc80000010000 */
[----:B-----5:R-:W-:-:S04]  /*aa10*/  FADD.FTZ R3, R25, R3 ;  /* 0x0000000319037221 */ /* 0x020fc80000010000 */
[C---:B------:R-:W-:Y:S01]  /*aa20*/  FADD.FTZ R3, R21.reuse, R3 ;  /* 0x0000000315037221 */ /* 0x040fe20000010000 */
[----:B------:R-:W-:-:S03]  /*aa30*/  F2FP.BF16.PACK_AB R21, R21, R25 ;  /* 0x000000191515723e */ /* 0x000fc600000010ff */
[----:B--2---:R-:W-:Y:S02]  /*aa40*/  FADD.FTZ R3, R24, R3 ;  /* 0x0000000318037221 */ /* 0x004fe40000010000 */
[----:B-1----:R-:W-:Y:S01]  /*aa50*/  FFMA.FTZ R4, R15, c[0x0][0x2d0], -R0 ;  /* 0x0000b4000f047a23 */ /* 0x002fe20000010800 */
[----:B------:R-:W-:Y:S01]  /*aa60*/  F2FP.BF16.PACK_AB R15, R26, R27 ;  /* 0x0000001b1a0f723e */ /* 0x000fe200000010ff */
[----:B------:R-:W-:Y:S02]  /*aa70*/  FADD.FTZ R0, R35, R2 ;  /* 0x0000000223007221 */ /* 0x000fe40000010000 */
[C---:B------:R-:W-:Y:S01]  /*aa80*/  FADD.FTZ R3, R23.reuse, R3 ;  /* 0x0000000317037221 */ /* 0x040fe20000010000 */
[----:B------:R-:W-:Y:S01]  /*aa90*/  F2FP.BF16.PACK_AB R23, R23, R24 ;  /* 0x000000181717723e */ /* 0x000fe200000010ff */
[----:B------:R-:W1:Y:S01]  /*aaa0*/  MUFU.EX2 R4, R4 ;  /* 0x0000000400047308 */ /* 0x000e620000000800 */
[----:B------:R-:W-:Y:S02]  /*aab0*/  FADD.FTZ R0, R34, R0 ;  /* 0x0000000022007221 */ /* 0x000fe40000010000 */
[----:B------:R-:W-:-:S02]  /*aac0*/  FADD.FTZ R3, R7, R3 ;  /* 0x0000000307037221 */ /* 0x000fc40000010000 */
[C---:B------:R-:W-:Y:S01]  /*aad0*/  FADD.FTZ R0, R96.reuse, R0 ;  /* 0x0000000060007221 */ /* 0x040fe20000010000 */
[----:B------:R-:W-:Y:S01]  /*aae0*/  F2FP.BF16.PACK_AB R96, R96, R34 ;  /* 0x000000226060723e */ /* 0x000fe200000010ff */
[C---:B---3--:R-:W-:Y:S01]  /*aaf0*/  FADD.FTZ R3, R97.reuse, R3 ;  /* 0x0000000361037221 */ /* 0x048fe20000010000 */
[----:B------:R-:W-:Y:S01]  /*ab00*/  F2FP.BF16.PACK_AB R97, R97, R7 ;  /* 0x000000076161723e */ /* 0x000fe200000010ff */
[----:B------:R-:W-:Y:S02]  /*ab10*/  FADD.FTZ R0, R33, R0 ;  /* 0x0000000021007221 */ /* 0x000fe40000010000 */
[----:B------:R-:W-:Y:S02]  /*ab20*/  FADD.FTZ R3, R5, R3 ;  /* 0x0000000305037221 */ /* 0x000fe40000010000 */
[C---:B------:R-:W-:Y:S01]  /*ab30*/  FADD.FTZ R220, R98.reuse, R0 ;  /* 0x0000000062dc7221 */ /* 0x040fe20000010000 */
[----:B------:R-:W-:Y:S01]  /*ab40*/  F2FP.BF16.PACK_AB R98, R98, R33 ;  /* 0x000000216262723e */ /* 0x000fe200000010ff */
[C---:B-1----:R-:W-:Y:S01]  /*ab50*/  FADD.FTZ R221, R4.reuse, R3 ;  /* 0x0000000304dd7221 */ /* 0x042fe20000010000 */
[----:B------:R-:W-:-:S02]  /*ab60*/  F2FP.BF16.PACK_AB R99, R4, R5 ;  /* 0x000000050463723e */ /* 0x000fc400000010ff */
[----:B------:R-:W2:Y:S01]  /*ab70*/  LDL R0, [R1+0x4] ;  /* 0x0000040001007983 */ /* 0x000ea20000100800 */
[----:B------:R-:W-:-:S02]  /*ab80*/  IMAD R186, R8, 0x2, R185 ;  /* 0x0000000208ba7824 */ /* 0x000fc400078e02b9 */
[C---:B------:R-:W-:Y:S01]  /*ab90*/  IMAD R188, R6.reuse, 0x2, R185 ;  /* 0x0000000206bc7824 */ /* 0x040fe200078e02b9 */
[----:B------:R-:W3:Y:S04]  /*aba0*/  LDL R101, [R1+0x64] ;  /* 0x0000640001657983 */ /* 0x000ee80000100800 */
[----:B------:R-:W3:Y:S04]  /*abb0*/  LDL R3, [R1+0x58] ;  /* 0x0000580001037983 */ /* 0x000ee80000100800 */
[----:B------:R-:W1:Y:S04]  /*abc0*/  LDSM.16.MT88.4 R32, [R185+0x100] ;  /* 0x00010000b920783b */ /* 0x000e680000004200 */
[----:B------:R-:W4:Y:S04]  /*abd0*/  LDSM.16.MT88.4 R28, [R185+0x2100] ;  /* 0x00210000b91c783b */ /* 0x000f280000004200 */
[----:B------:R-:W5:Y:S04]  /*abe0*/  LDSM.16.MT88.4 R24, [R185+0x4100] ;  /* 0x00410000b918783b */ /* 0x000f680000004200 */
[----:B------:R-:W4:Y:S04]  /*abf0*/  LDSM.16.MT88.4 R8, [R186+0x100] ;  /* 0x00010000ba08783b */ /* 0x000f280000004200 */
[----:B------:R-:W4:Y:S04]  /*ac00*/  LDSM.16.MT88.4 R76, [R188+0x100] ;  /* 0x00010000bc4c783b */ /* 0x000f280000004200 */
[----:B------:R-:W5:Y:S04]  /*ac10*/  LDSM.16.MT88.4 R44, [R185+0x4900] ;  /* 0x00490000b92c783b */ /* 0x000f680000004200 */
[----:B------:R-:W5:Y:S04]  /*ac20*/  LDSM.16.MT88.4 R56, [R186+0x900] ;  /* 0x00090000ba38783b */ /* 0x000f680000004200 */
[----:B------:R-:W5:Y:S04]  /*ac30*/  LDSM.16.MT88.4 R52, [R188+0x900] ;  /* 0x00090000bc34783b */ /* 0x000f680000004200 */
[----:B------:R-:W-:Y:S04]  /*ac40*/  LDSM.16.MT88.4 R36, [R186+0x2100] ;  /* 0x00210000ba24783b */ /* 0x000fe80000004200 */
[----:B------:R-:W-:Y:S01]  /*ac50*/  LDSM.16.MT88.4 R48, [R185+0x2900] ;  /* 0x00290000b930783b */ /* 0x000fe20000004200 */
[C---:B-1----:R-:W-:Y:S03]  /*ac60*/  HMMA.16816.F32.BF16 R88, R16.reuse, R32, RZ ;  /* 0x000000201058723c */ /* 0x042fe600000418ff */
[----:B------:R-:W-:Y:S04]  /*ac70*/  LDSM.16.MT88.4 R84, [R188+0x2100] ;  /* 0x00210000bc54783b */ /* 0x000fe80000004200 */
[----:B------:R-:W-:Y:S01]  /*ac80*/  LDSM.16.MT88.4 R92, [R186+0x4100] ;  /* 0x00410000ba5c783b */ /* 0x000fe20000004200 */
[C---:B------:R-:W-:Y:S03]  /*ac90*/  HMMA.16816.F32.BF16 R80, R16.reuse, R34, RZ ;  /* 0x000000221050723c */ /* 0x040fe600000418ff */
[----:B------:R-:W-:Y:S05]  /*aca0*/  LDSM.16.MT88.4 R72, [R185+0x900] ;  /* 0x00090000b948783b */ /* 0x000fea0000004200 */
[C---:B----4-:R-:W-:Y:S08]  /*acb0*/  HMMA.16816.F32.BF16 R68, R16.reuse, R28, RZ ;  /* 0x0000001c1044723c */ /* 0x050ff000000418ff */
[C---:B------:R-:W-:Y:S08]  /*acc0*/  HMMA.16816.F32.BF16 R64, R16.reuse, R30, RZ ;  /* 0x0000001e1040723c */ /* 0x040ff000000418ff */
[C---:B-----5:R-:W-:Y:S08]  /*acd0*/  HMMA.16816.F32.BF16 R60, R16.reuse, R24, RZ ;  /* 0x00000018103c723c */ /* 0x060ff000000418ff */
[C---:B------:R-:W-:Y:S08]  /*ace0*/  HMMA.16816.F32.BF16 R40, R16.reuse, R26, RZ ;  /* 0x0000001a1028723c */ /* 0x040ff000000418ff */
[C---:B------:R-:W-:Y:S08]  /*acf0*/  HMMA.16816.F32.BF16 R32, R16.reuse, R8, RZ ;  /* 0x000000081020723c */ /* 0x040ff000000418ff */
[C---:B------:R-:W-:Y:S08]  /*ad00*/  HMMA.16816.F32.BF16 R28, R16.reuse, R10, RZ ;  /* 0x0000000a101c723c */ /* 0x040ff000000418ff */
[C---:B------:R-:W-:Y:S08]  /*ad10*/  HMMA.16816.F32.BF16 R24, R16.reuse, R76, RZ ;  /* 0x0000004c1018723c */ /* 0x040ff000000418ff */
[----:B------:R-:W-:Y:S01]  /*ad20*/  HMMA.16816.F32.BF16 R8, R16, R78, RZ ;  /* 0x0000004e1008723c */ /* 0x000fe200000418ff */
[----:B------:R-:W1:Y:S07]  /*ad30*/  LDSM.16.MT88.4 R76, [R188+0x4100] ;  /* 0x00410000bc4c783b */ /* 0x000e6e0000004200 */
[C---:B------:R-:W-:Y:S01]  /*ad40*/  HMMA.16816.F32.BF16 R140, R12.reuse, R44, R60 ;  /* 0x0000002c0c8c723c */ /* 0x040fe2000004183c */
[----:B------:R-:W-:Y:S07]  /*ad50*/  LDSM.16.MT88.4 R60, [R186+0x2900] ;  /* 0x00290000ba3c783b */ /* 0x000fee0000004200 */
[----:B------:R-:W-:Y:S01]  /*ad60*/  HMMA.16816.F32.BF16 R136, R12, R46, R40 ;  /* 0x0000002e0c88723c */ /* 0x000fe20000041828 */
[----:B------:R-:W4:Y:S01]  /*ad70*/  LDSM.16.MT88.4 R44, [R188+0x4900] ;  /* 0x00490000bc2c783b */ /* 0x000f220000004200 */
[----:B------:R-:W-:-:S06]  /*ad80*/  IMAD R187, R6, 0x2, R186 ;  /* 0x0000000206bb7824 */ /* 0x000fcc00078e02ba */
[C---:B------:R-:W-:Y:S08]  /*ad90*/  HMMA.16816.F32.BF16 R148, R12.reuse, R56, R32 ;  /* 0x000000380c94723c */ /* 0x040ff00000041820 */
[C---:B------:R-:W-:Y:S08]  /*ada0*/  HMMA.16816.F32.BF16 R156, R12.reuse, R58, R28 ;  /* 0x0000003a0c9c723c */ /* 0x040ff0000004181c */
[----:B------:R-:W-:Y:S08]  /*adb0*/  HMMA.16816.F32.BF16 R176, R12, R54, R8 ;  /* 0x000000360cb0723c */ /* 0x000ff00000041808 */
[C---:B-1----:R-:W-:Y:S08]  /*adc0*/  HMMA.16816.F32.BF16 R4, R16.reuse, R78, RZ ;  /* 0x0000004e1004723c */ /* 0x042ff000000418ff */
[C---:B------:R-:W-:Y:S08]  /*add0*/  HMMA.16816.F32.BF16 R56, R16.reuse, R36, RZ ;  /* 0x000000241038723c */ /* 0x040ff000000418ff */
[C---:B------:R-:W-:Y:S08]  /*ade0*/  HMMA.16816.F32.BF16 R40, R16.reuse, R38, RZ ;  /* 0x000000261028723c */ /* 0x040ff000000418ff */
[----:B------:R-:W-:Y:S08]  /*adf0*/  HMMA.16816.F32.BF16 R8, R16, R76, RZ ;  /* 0x0000004c1008723c */ /* 0x000ff000000418ff */
[C---:B------:R-:W-:Y:S01]  /*ae00*/  HMMA.16816.F32.BF16 R132, R12.reuse, R48, R68 ;  /* 0x000000300c84723c */ /* 0x040fe20000041844 */
[----:B------:R-:W-:Y:S07]  /*ae10*/  LDSM.16.MT88.4 R68, [R187+0x2100] ;  /* 0x00210000bb44783b */ /* 0x000fee0000004200 */
[C---:B------:R-:W-:Y:S01]  /*ae20*/  HMMA.16816.F32.BF16 R108, R12.reuse, R50, R64 ;  /* 0x000000320c6c723c */ /* 0x040fe20000041840 */
[----:B------:R-:W1:Y:S04]  /*ae30*/  LDSM.16.MT88.4 R48, [R186+0x4900] ;  /* 0x00490000ba30783b */ /* 0x000e680000004200 */
[----:B------:R-:W-:Y:S03]  /*ae40*/  LDSM.16.MT88.4 R64, [R187+0x100] ;  /* 0x00010000bb40783b */ /* 0x000fe60000004200 */
[----:B------:R-:W-:Y:S01]  /*ae50*/  HMMA.16816.F32.BF16 R164, R12, R52, R24 ;  /* 0x000000340ca4723c */ /* 0x000fe20000041818 */
[----:B------:R-:W5:Y:S07]  /*ae60*/  LDSM.16.MT88.4 R52, [R188+0x2900] ;  /* 0x00290000bc34783b */ /* 0x000f6e0000004200 */
[C---:B------:R-:W-:Y:S08]  /*ae70*/  HMMA.16816.F32.BF16 R36, R16.reuse, R84, RZ ;  /* 0x000000541024723c */ /* 0x040ff000000418ff */
[----:B------:R-:W-:Y:S08]  /*ae80*/  HMMA.16816.F32.BF16 R32, R16, R86, RZ ;  /* 0x000000561020723c */ /* 0x000ff000000418ff */
[----:B----4-:R-:W-:Y:S01]  /*ae90*/  HMMA.16816.F32.BF16 R84, R12, R46, R4 ;  /* 0x0000002e0c54723c */ /* 0x010fe20000041804 */
[----:B------:R-:W4:Y:S07]  /*aea0*/  LDSM.16.MT88.4 R4, [R185+0x5100] ;  /* 0x00510000b904783b */ /* 0x000f2e0000004200 */
[C---:B------:R-:W-:Y:S08]  /*aeb0*/  HMMA.16816.F32.BF16 R28, R16.reuse, R92, RZ ;  /* 0x0000005c101c723c */ /* 0x040ff000000418ff */
[----:B------:R-:W-:Y:S08]  /*aec0*/  HMMA.16816.F32.BF16 R24, R16, R94, RZ ;  /* 0x0000005e1018723c */ /* 0x000ff000000418ff */
[C---:B------:R-:W-:Y:S01]  /*aed0*/  HMMA.16816.F32.BF16 R128, R12.reuse, R60, R56 ;  /* 0x0000003c0c80723c */ /* 0x040fe20000041838 */
[----:B------:R-:W2:Y:S07]  /*aee0*/  LDSM.16.MT88.4 R56, [R187+0x4100] ;  /* 0x00410000bb38783b */ /* 0x000eae0000004200 */
[C---:B------:R-:W-:Y:S01]  /*aef0*/  HMMA.16816.F32.BF16 R124, R12.reuse, R62, R40 ;  /* 0x0000003e0c7c723c */ /* 0x040fe20000041828 */
[----:B------:R-:W2:Y:S07]  /*af00*/  LDSM.16.MT88.4 R60, [R185+0x1100] ;  /* 0x00110000b93c783b */ /* 0x000eae0000004200 */
[C---:B------:R-:W-:Y:S01]  /*af10*/  HMMA.16816.F32.BF16 R92, R12.reuse, R44, R8 ;  /* 0x0000002c0c5c723c */ /* 0x040fe20000041808 */
[----:B------:R-:W2:Y:S04]  /*af20*/  LDSM.16.MT88.4 R8, [R185+0x3100] ;  /* 0x00310000b908783b */ /* 0x000ea80000004200 */
[----:B------:R-:W-:Y:S03]  /*af30*/  LDSM.16.MT88.4 R44, [R188+0x3100] ;  /* 0x00310000bc2c783b */ /* 0x000fe60000004200 */
[C---:B------:R-:W-:Y:S08]  /*af40*/  HMMA.16816.F32.BF16 R88, R12.reuse, R72, R88 ;  /* 0x000000480c58723c */ /* 0x040ff00000041858 */
[C---:B------:R-:W-:Y:S08]  /*af50*/  HMMA.16816.F32.BF16 R80, R12.reuse, R74, R80 ;  /* 0x0000004a0c50723c */ /* 0x040ff00000041850 */
[C---:B-1----:R-:W-:Y:S01]  /*af60*/  HMMA.16816.F32.BF16 R116, R12.reuse, R48, R28 ;  /* 0x000000300c74723c */ /* 0x042fe2000004181c */
[----:B------:R-:W1:Y:S07]  /*af70*/  LDSM.16.MT88.4 R28, [R187+0x900] ;  /* 0x00090000bb1c783b */ /* 0x000e6e0000004200 */
[C---:B-----5:R-:W-:Y:S08]  /*af80*/  HMMA.16816.F32.BF16 R72, R12.reuse, R52, R36 ;  /* 0x000000340c48723c */ /* 0x060ff00000041824 */
[C---:B------:R-:W-:Y:S01]  /*af90*/  HMMA.16816.F32.BF16 R120, R12.reuse, R54, R32 ;  /* 0x000000360c78723c */ /* 0x040fe20000041820 */
[----:B------:R-:W-:Y:S07]  /*afa0*/  LDSM.16.MT88.4 R52, [R188+0x1100] ;  /* 0x00110000bc34783b */ /* 0x000fee0000004200 */
[----:B------:R-:W-:Y:S01]  /*afb0*/  HMMA.16816.F32.BF16 R112, R12, R50, R24 ;  /* 0x000000320c70723c */ /* 0x000fe20000041818 */
[----:B------:R-:W-:Y:S07]  /*afc0*/  LDSM.16.MT88.4 R48, [R186+0x3100] ;  /* 0x00310000ba30783b */ /* 0x000fee0000004200 */
[C---:B------:R-:W-:Y:S08]  /*afd0*/  HMMA.16816.F32.BF16 R24, R16.reuse, R64, RZ ;  /* 0x000000401018723c */ /* 0x040ff000000418ff */
[C---:B------:R-:W-:Y:S08]  /*afe0*/  HMMA.16816.F32.BF16 R40, R16.reuse, R66, RZ ;  /* 0x000000421028723c */ /* 0x040ff000000418ff */
[C---:B------:R-:W-:Y:S08]  /*aff0*/  HMMA.16816.F32.BF16 R36, R16.reuse, R68, RZ ;  /* 0x000000441024723c */ /* 0x040ff000000418ff */
[----:B------:R-:W-:Y:S08]  /*b000*/  HMMA.16816.F32.BF16 R32, R16, R70, RZ ;  /* 0x000000461020723c */ /* 0x000ff000000418ff */
[C---:B----4-:R-:W-:Y:S08]  /*b010*/  HMMA.16816.F32.BF16 R208, R20.reuse, R4, R140 ;  /* 0x0000000414d0723c */ /* 0x050ff0000004188c */
[----:B------:R-:W-:Y:S01]  /*b020*/  HMMA.16816.F32.BF16 R232, R20, R6, R136 ;  /* 0x0000000614e8723c */ /* 0x000fe20000041888 */
[----:B------:R-:W4:Y:S07]  /*b030*/  LDSM.16.MT88.4 R4, [R188+0x5100] ;  /* 0x00510000bc04783b */ /* 0x000f2e0000004200 */
[C---:B--2---:R-:W-:Y:S08]  /*b040*/  HMMA.16816.F32.BF16 R68, R16.reuse, R56, RZ ;  /* 0x000000381044723c */ /* 0x044ff000000418ff */
[----:B------:R-:W-:Y:S01]  /*b050*/  HMMA.16816.F32.BF16 R64, R16, R58, RZ ;  /* 0x0000003a1040723c */ /* 0x000fe200000418ff */
[----:B------:R-:W2:Y:S04]  /*b060*/  LDSM.16.MT88.4 R16, [R187+0x2900] ;  /* 0x00290000bb10783b */ /* 0x000ea80000004200 */
[----:B------:R-:W-:Y:S03]  /*b070*/  LDSM.16.MT88.4 R56, [R186+0x1100] ;  /* 0x00110000ba38783b */ /* 0x000fe60000004200 */
[C---:B------:R-:W-:Y:S08]  /*b080*/  HMMA.16816.F32.BF16 R104, R20.reuse, R60, R88 ;  /* 0x0000003c1468723c */ /* 0x040ff00000041858 */
[C---:B------:R-:W-:Y:S01]  /*b090*/  HMMA.16816.F32.BF16 R76, R20.reuse, R62, R80 ;  /* 0x0000003e144c723c */ /* 0x040fe20000041850 */
[----:B------:R-:W5:Y:S07]  /*b0a0*/  LDSM.16.MT88.4 R60, [R187+0x4900] ;  /* 0x00490000bb3c783b */ /* 0x000f6e0000004200 */
[C---:B------:R-:W-:Y:S01]  /*b0b0*/  HMMA.16816.F32.BF16 R80, R20.reuse, R8, R132 ;  /* 0x000000081450723c */ /* 0x040fe20000041884 */
[----:B------:R-:W-:Y:S07]  /*b0c0*/  LDSM.16.MT88.4 R132, [R187+0x1900] ;  /* 0x00190000bb84783b */ /* 0x000fee0000004200 */
[----:B------:R-:W-:Y:S01]  /*b0d0*/  HMMA.16816.F32.BF16 R88, R20, R10, R108 ;  /* 0x0000000a1458723c */ /* 0x000fe2000004186c */
[----:B------:R-:W3:Y:S04]  /*b0e0*/  LDSM.16.MT88.4 R8, [R186+0x5100] ;  /* 0x00510000ba08783b */ /* 0x000ee80000004200 */
[----:B------:R-:W-:Y:S03]  /*b0f0*/  LDSM.16.MT88.4 R108, [R185+0x1900] ;  /* 0x00190000b96c783b */ /* 0x000fe60000004200 */
[C---:B-1----:R-:W-:Y:S01]  /*b100*/  HMMA.16816.F32.BF16 R196, R12.reuse, R30, R40 ;  /* 0x0000001e0cc4723c */ /* 0x042fe20000041828 */
[----:B------:R-:W1:Y:S07]  /*b110*/  LDSM.16.MT88.4 R40, [R185+0x3900] ;  /* 0x00390000b928783b */ /* 0x000e6e0000004200 */
[----:B------:R-:W-:Y:S08]  /*b120*/  HMMA.16816.F32.BF16 R228, R12, R28, R24 ;  /* 0x0000001c0ce4723c */ /* 0x000ff00000041818 */
[C---:B----4-:R-:W-:Y:S08]  /*b130*/  HMMA.16816.F32.BF16 R28, R20.reuse, R4, R92 ;  /* 0x00000004141c723c */ /* 0x050ff0000004185c */
[----:B------:R-:W-:Y:S01]  /*b140*/  HMMA.16816.F32.BF16 R24, R20, R6, R84 ;  /* 0x000000061418723c */ /* 0x000fe20000041854 */
[----:B------:R-:W4:Y:S07]  /*b150*/  LDSM.16.MT88.4 R4, [R187+0x5100] ;  /* 0x00510000bb04783b */ /* 0x000f2e0000004200 */
[C---:B--2---:R-:W-:Y:S08]  /*b160*/  HMMA.16816.F32.BF16 R180, R12.reuse, R18, R32 ;  /* 0x000000120cb4723c */ /* 0x044ff00000041820 */
[C---:B------:R-:W-:Y:S01]  /*b170*/  HMMA.16816.F32.BF16 R172, R12.reuse, R16, R36 ;  /* 0x000000100cac723c */ /* 0x040fe20000041824 */
[----:B------:R-:W-:Y:S07]  /*b180*/  LDSM.16.MT88.4 R16, [R187+0x5900] ;  /* 0x00590000bb10783b */ /* 0x000fee0000004200 */
[C---:B-----5:R-:W-:Y:S08]  /*b190*/  HMMA.16816.F32.BF16 R168, R12.reuse, R60, R68 ;  /* 0x0000003c0ca8723c */ /* 0x060ff00000041844 */
[----:B------:R-:W-:Y:S01]  /*b1a0*/  HMMA.16816.F32.BF16 R144, R12, R62, R64 ;  /* 0x0000003e0c90723c */ /* 0x000fe20000041840 */
[----:B------:R-:W2:Y:S04]  /*b1b0*/  LDSM.16.MT88.4 R12, [R187+0x1100] ;  /* 0x00110000bb0c783b */ /* 0x000ea80000004200 */
[----:B------:R-:W-:Y:S03]  /*b1c0*/  LDSM.16.MT88.4 R64, [R187+0x3900] ;  /* 0x00390000bb40783b */ /* 0x000fe60000004200 */
[C---:B---3--:R-:W-:Y:S01]  /*b1d0*/  HMMA.16816.F32.BF16 R136, R20.reuse, R8, R116 ;  /* 0x000000081488723c */ /* 0x048fe20000041874 */
[----:B------:R-:W-:Y:S07]  /*b1e0*/  LDSM.16.MT88.4 R116, [R186+0x1900] ;  /* 0x00190000ba74783b */ /* 0x000fee0000004200 */
[C---:B------:R-:W-:Y:S01]  /*b1f0*/  HMMA.16816.F32.BF16 R32, R20.reuse, R10, R112 ;  /* 0x0000000a1420723c */ /* 0x040fe20000041870 */
[----:B------:R-:W3:Y:S07]  /*b200*/  LDSM.16.MT88.4 R8, [R187+0x3100] ;  /* 0x00310000bb08783b */ /* 0x000eee0000004200 */
[C---:B------:R-:W-:Y:S08]  /*b210*/  HMMA.16816.F32.BF16 R164, R20.reuse, R52, R164 ;  /* 0x0000003414a4723c */ /* 0x040ff000000418a4 */
[----:B------:R-:W-:Y:S08]  /*b220*/  HMMA.16816.F32.BF16 R176, R20, R54, R176 ;  /* 0x0000003614b0723c */ /* 0x000ff000000418b0 */
[----:B-1----:R-:W-:Y:S01]  /*b230*/  HMMA.16816.F32.BF16 R36, R96, R40, R80 ;  /* 0x000000286024723c */ /* 0x002fe20000041850 */
[----:B------:R-:W-:Y:S07]  /*b240*/  LDSM.16.MT88.4 R80, [R186+0x5900] ;  /* 0x00590000ba50783b */ /* 0x000fee0000004200 */
[C---:B------:R-:W-:Y:S08]  /*b250*/  HMMA.16816.F32.BF16 R148, R20.reuse, R56, R148 ;  /* 0x000000381494723c */ /* 0x040ff00000041894 */
[C---:B------:R-:W-:Y:S01]  /*b260*/  HMMA.16816.F32.BF16 R156, R20.reuse, R58, R156 ;  /* 0x0000003a149c723c */ /* 0x040fe2000004189c */
[----:B------:R-:W-:Y:S07]  /*b270*/  LDSM.16.MT88.4 R56, [R188+0x3900] ;  /* 0x00390000bc38783b */ /* 0x000fee0000004200 */
[C---:B------:R-:W-:Y:S08]  /*b280*/  HMMA.16816.F32.BF16 R160, R20.reuse, R48, R128 ;  /* 0x0000003014a0723c */ /* 0x040ff00000041880 */
[C---:B------:R-:W-:Y:S01]  /*b290*/  HMMA.16816.F32.BF16 R152, R20.reuse, R50, R124 ;  /* 0x000000321498723c */ /* 0x040fe2000004187c */
[----:B------:R-:W-:Y:S04]  /*b2a0*/  LDSM.16.MT88.4 R124, [R188+0x1900] ;  /* 0x00190000bc7c783b */ /* 0x000fe80000004200 */
[----:B------:R-:W-:Y:S03]  /*b2b0*/  LDSM.16.MT88.4 R48, [R186+0x3900] ;  /* 0x00390000ba30783b */ /* 0x000fe60000004200 */
[----:B------:R-:W-:Y:S01]  /*b2c0*/  HMMA.16816.F32.BF16 R52, R20, R44, R72 ;  /* 0x0000002c1434723c */ /* 0x000fe20000041848 */
[----:B------:R-:W1:Y:S07]  /*b2d0*/  LDSM.16.MT88.4 R72, [R185+0x5900] ;  /* 0x00590000b948783b */ /* 0x000e6e0000004200 */
[----:B------:R-:W-:Y:S01]  /*b2e0*/  HMMA.16816.F32.BF16 R40, R96, R42, R88 ;  /* 0x0000002a6028723c */ /* 0x000fe20000041858 */
[----:B------:R-:W5:Y:S07]  /*b2f0*/  LDSM.16.MT88.4 R88, [R188+0x5900] ;  /* 0x00590000bc58783b */ /* 0x000f6e0000004200 */
[C---:B----4-:R-:W-:Y:S07]  /*b300*/  HMMA.16816.F32.BF16 R92, R20.reuse, R4, R168 ;  /* 0x00000004145c723c */ /* 0x050fee00000418a8 */
[----:B------:R-:W-:Y:S01]  /*b310*/  MOV R5, 0x1 ;  /* 0x0000000100057802 */ /* 0x000fe20000000f00 */
[----:B--2---:R-:W-:Y:S03]  /*b320*/  HMMA.16816.F32.BF16 R128, R20, R12, R228 ;  /* 0x0000000c1480723c */ /* 0x004fe600000418e4 */
[----:B------:R-:W-:-:S05]  /*b330*/  ISETP.NE.AND P3, PT, R5, c[0x0][0x2c4], PT ;  /* 0x0000b10005007a0c */ /* 0x000fca0003f65270 */
[C---:B---3--:R-:W-:Y:S08]  /*b340*/  HMMA.16816.F32.BF16 R60, R20.reuse, R8, R172 ;  /* 0x00000008143c723c */ /* 0x048ff000000418ac */
[C---:B------:R-:W-:Y:S08]  /*b350*/  HMMA.16816.F32.BF16 R140, R20.reuse, R46, R120 ;  /* 0x0000002e148c723c */ /* 0x040ff00000041878 */
[C---:B------:R-:W-:Y:S08]  /*b360*/  HMMA.16816.F32.BF16 R12, R20.reuse, R14, R196 ;  /* 0x0000000e140c723c */ /* 0x040ff000000418c4 */
[C---:B------:R-:W-:Y:S08]  /*b370*/  HMMA.16816.F32.BF16 R8, R20.reuse, R10, R180 ;  /* 0x0000000a1408723c */ /* 0x040ff000000418b4 */
[----:B------:R-:W-:Y:S01]  /*b380*/  HMMA.16816.F32.BF16 R20, R20, R6, R144 ;  /* 0x000000061414723c */ /* 0x000fe20000041890 */
[----:B------:R-:W-:Y:S01]  /*b390*/  IMAD.SHL.U32 R4, R0, 0x80, RZ ;  /* 0x0000008000047824 */ /* 0x000fe200078e00ff */
[----:B------:R-:W-:-:S03]  /*b3a0*/  ISETP.LE.AND P2, PT, R5, c[0x0][0x32c], PT ;  /* 0x0000cb0005007a0c */ /* 0x000fc60003f43270 */
[----:B------:R-:W-:Y:S01]  /*b3b0*/  @P3 IMAD.HI.U32 R2, R4, c[0x0][0x2c8], RZ ;  /* 0x0000b20004023a27 */ /* 0x000fe200078e00ff */
[----:B------:R-:W-:Y:S02]  /*b3c0*/  MOV R0, R4 ;  /* 0x0000000400007202 */ /* 0x000fe40000000f00 */
[----:B------:R-:W-:Y:S02]  /*b3d0*/  HMMA.16816.F32.BF16 R104, R96, R108, R104 ;  /* 0x0000006c6068723c */ /* 0x000fe40000041868 */
[----:B------:R-:W-:-:S04]  /*b3e0*/  @P3 SHF.R.U32.HI R0, RZ, c[0x0][0x2cc], R2 ;  /* 0x0000b300ff003a19 */ /* 0x000fc80000011602 */
[----:B------:R-:W-:Y:S02]  /*b3f0*/  IADD3 R2, -R3, R101, R0 ;  /* 0x0000006503027210 */ /* 0x000fe40007ffe100 */
[----:B------:R-:W-:Y:S01]  /*b400*/  HMMA.16816.F32.BF16 R108, R96, R110, R76 ;  /* 0x0000006e606c723c */ /* 0x000fe2000004184c */
[----:B------:R-:W-:Y:S02]  /*b410*/  IADD3 R201, R201, -0x2, RZ ;  /* 0xfffffffec9c97810 */ /* 0x000fe40007ffe0ff */
[----:B------:R-:W-:-:S05]  /*b420*/  IADD3 R0, R2, c[0x0][0x328], RZ ;  /* 0x0000ca0002007a10 */ /* 0x000fca0007ffe0ff */
[C---:B-1----:R-:W-:Y:S08]  /*b430*/  HMMA.16816.F32.BF16 R68, R96.reuse, R72, R208 ;  /* 0x000000486044723c */ /* 0x042ff000000418d0 */
[C---:B------:R-:W-:Y:S08]  /*b440*/  HMMA.16816.F32.BF16 R112, R96.reuse, R116, R148 ;  /* 0x000000746070723c */ /* 0x040ff00000041894 */
[C---:B------:R-:W-:Y:S08]  /*b450*/  HMMA.16816.F32.BF16 R120, R96.reuse, R124, R164 ;  /* 0x0000007c6078723c */ /* 0x040ff000000418a4 */
[C---:B------:R-:W-:Y:S08]  /*b460*/  HMMA.16816.F32.BF16 R44, R96.reuse, R48, R160 ;  /* 0x00000030602c723c */ /* 0x040ff000000418a0 */
[C---:B------:R-:W-:Y:S08]  /*b470*/  HMMA.16816.F32.BF16 R52, R96.reuse, R56, R52 ;  /* 0x000000386034723c */ /* 0x040ff00000041834 */
[C---:B------:R-:W-:Y:S08]  /*b480*/  HMMA.16816.F32.BF16 R76, R96.reuse, R80, R136 ;  /* 0x00000050604c723c */ /* 0x040ff00000041888 */
[C---:B-----5:R-:W-:Y:S08]  /*b490*/  HMMA.16816.F32.BF16 R84, R96.reuse, R88, R28 ;  /* 0x000000586054723c */ /* 0x060ff0000004181c */
        /* <DEDUP_REMOVED lines=12> */
[----:B------:R-:W-:Y:S01]  /*b560*/  HMMA.16816.F32.BF16 R96, R96, R18, R20 ;  /* 0x000000126060723c */ /* 0x000fe20000041814 */
[----:B------:R-:W-:Y:S07]  /*b570*/  @!P2 BRA `(.L_x_392) ;  /* 0x000001100000a947 */ /* 0x000fee0003800000 */
[C---:B------:R-:W-:Y:S01]  /*b580*/  ISETP.GT.AND P0, PT, R2.reuse, RZ, PT ;  /* 0x000000ff0200720c */ /* 0x040fe20003f04270 */
[----:B------:R-:W-:Y:S01]  /*b590*/  BSSY B0, `(.L_x_393) ;  /* 0x000000c000007945 */ /* 0x000fe20003800000 */
[----:B------:R-:W-:-:S11]  /*b5a0*/  IADD3 R3, R2, -0x1, RZ ;  /* 0xffffffff02037810 */ /* 0x000fd60007ffe0ff */
[----:B------:R-:W-:Y:S05]  /*b5b0*/  @P0 BRA `(.L_x_394) ;  /* 0x0000006000000947 */ /* 0x000fea0003800000 */
[----:B------:R-:W-:Y:S01]  /*b5c0*/  ISETP.NE.AND P0, PT, R5, c[0x0][0x32c], PT ;  /* 0x0000cb0005007a0c */ /* 0x000fe20003f05270 */
[----:B------:R-:W-:-:S12]  /*b5d0*/  IMAD.MOV R2, RZ, RZ, -R2 ;  /* 0x000000ffff027224 */ /* 0x000fd800078e0a02 */
[----:B------:R-:W-:-:S05]  /*b5e0*/  @P0 IMAD.HI.U32 R3, R2, c[0x0][0x330], RZ ;  /* 0x0000cc0002030a27 */ /* 0x000fca00078e00ff */
[----:B------:R-:W-:-:S04]  /*b5f0*/  @P0 SHF.R.U32.HI R2, RZ, c[0x0][0x334], R3 ;  /* 0x0000cd00ff020a19 */ /* 0x000fc80000011603 */
[----:B------:R-:W-:Y:S01]  /*b600*/  LOP3.LUT R3, RZ, R2, RZ, 0x33, !PT ;  /* 0x00000002ff037212 */ /* 0x000fe200078e33ff */
[----:B------:R-:W-:Y:S05]  /*b610*/  BRA `(.L_x_395) ;  /* 0x0000003000007947 */ /* 0x000fea0003800000 */
.L_x_394:
[----:B------:R-:W-:-:S13]  /*b620*/  ISETP.NE.AND P0, PT, R5, c[0x0][0x32c], PT ;  /* 0x0000cb0005007a0c */ /* 0x000fda0003f05270 */
[----:B------:R-:W-:-:S05]  /*b630*/  @P0 IMAD.HI.U32 R2, R3, c[0x0][0x330], RZ ;  /* 0x0000cc0003020a27 */ /* 0x000fca00078e00ff */
[----:B------:R-:W-:Y:S02]  /*b640*/  @P0 SHF.R.U32.HI R3, RZ, c[0x0][0x334], R2 ;  /* 0x0000cd00ff030a19 */ /* 0x000fe40000011602 */
.L_x_395:
[----:B------:R-:W-:Y:S05]  /*b650*/  BSYNC B0 ;  /* 0x0000000000007941 */ /* 0x000fea0003800000 */
.L_x_393:
[----:B------:R-:W-:-:S05]  /*b660*/  MOV R2, c[0x0][0x32c] ;  /* 0x0000cb0000027a02 */ /* 0x000fca0000000f00 */
[----:B------:R-:W-:-:S05]  /*b670*/  IMAD R3, R3, R2, c[0x0][0x32c] ;  /* 0x0000cb0003037624 */ /* 0x000fca00078e0202 */
[----:B------:R-:W-:-:S04]  /*b680*/  IMNMX R0, R0, R3, PT ;  /* 0x0000000300007217 */ /* 0x000fc80003800200 */
.L_x_392:
[----:B------:R-:W-:-:S04]  /*b690*/  SHF.R.S32.HI R2, RZ, 0x1f, R0 ;  /* 0x0000001fff027819 */ /* 0x000fc80000011400 */
[----:B------:R-:W-:-:S04]  /*b6a0*/  LEA.HI R0, R2, R0, RZ, 0x6 ;  /* 0x0000000002007211 */ /* 0x000fc800078f30ff */
[----:B------:R-:W-:-:S04]  /*b6b0*/  SHF.R.S32.HI R0, RZ, 0x6, R0 ;  /* 0x00000006ff007819 */ /* 0x000fc80000011400 */
[----:B------:R-:W-:-:S04]  /*b6c0*/  IMNMX R215, R225, R0, !PT ;  /* 0x00000000e1d77217 */ /* 0x000fc80007800200 */
[----:B------:R-:W-:-:S13]  /*b6d0*/  ISETP.GE.AND P0, PT, R201, R215, PT ;  /* 0x000000d7c900720c */ /* 0x000fda0003f06270 */
[----:B------:R-:W-:Y:S05]  /*b6e0*/  @!P0 BRA `(.L_x_396) ;  /* 0x00003b8000008947 */ /* 0x000fea0003800000 */
[----:B------:R-:W-:Y:S01]  /*b6f0*/  ISETP.GE.AND P1, PT, R217, c[0x0][0x1d4], PT ;  /* 0x00007500d9007a0c */ /* 0x000fe20003f26270 */
[C---:B------:R-:W-:Y:S01]  /*b700*/  IMAD.SHL.U32 R216, R214.reuse, 0x2, RZ ;  /* 0x00000002d6d87824 */ /* 0x040fe200078e00ff */
[----:B------:R-:W-:Y:S01]  /*b710*/  SHF.L.U64.HI R200, R214, 0x1, R252 ;  /* 0x00000001d6c87819 */ /* 0x000fe200000102fc */
[C---:B------:R-:W-:Y:S01]  /*b720*/  IMAD.SHL.U32 R198, R245.reuse, 0x2, RZ ;  /* 0x00000002f5c67824 */ /* 0x040fe200078e00ff */
[----:B------:R-:W-:Y:S01]  /*b730*/  SHF.L.U64.HI R199, R245, 0x1, R248 ;  /* 0x00000001f5c77819 */ /* 0x000fe200000102f8 */
[C---:B------:R-:W-:Y:S01]  /*b740*/  IMAD.SHL.U32 R196, R244.reuse, 0x2, RZ ;  /* 0x00000002f4c47824 */ /* 0x040fe200078e00ff */
[----:B------:R-:W-:Y:S02]  /*b750*/  SEL R213, RZ, 0x10, P1 ;  /* 0x00000010ffd57807 */ /* 0x000fe40000800000 */
[----:B------:R-:W-:Y:S02]  /*b760*/  SHF.L.U64.HI R197, R244, 0x1, R247 ;  /* 0x00000001f4c57819 */ /* 0x000fe400000102f7 */
.L_x_417:
[----:B------:R-:W-:Y:S04]  /*b770*/  DEPBAR.LE SB0, 0x0 ;  /* 0x000080000000791a */ /* 0x000fe80000000000 */
[----:B------:R-:W-:Y:S01]  /*b780*/  WARPSYNC 0xffffffff ;  /* 0xffffffff00007948 */ /* 0x000fe20003800000 */
[----:B------:R-:W-:Y:S01]  /*b790*/  BAR.SYNC.DEFER_BLOCKING 0x0 ;  /* 0x0000000000007b1d */ /* 0x000fe20000010000 */
[----:B------:R-:W-:Y:S05]  /*b7a0*/  ISETP.GT.AND P0, PT, R225, R201, PT ;  /* 0x000000c9e100720c */ /* 0x000fea0003f04270 */
[----:B------:R1:W2:Y:S01]  /*b7b0*/  LDSM.16.M88.4 R32, [R192+0xc100] ;  /* 0x00c10000c020783b */ /* 0x0002a20000000200 */
[----:B------:R-:W-:Y:S03]  /*b7c0*/  BSSY B0, `(.L_x_397) ;  /* 0x0000041000007945 */ /* 0x000fe60003800000 */
[----:B------:R1:W3:Y:S04]  /*b7d0*/  LDSM.16.M88.4 R8, [R184+0x6100] ;  /* 0x00610000b808783b */ /* 0x0002e80000000200 */
[----:B------:R1:W4:Y:S04]  /*b7e0*/  LDSM.16.M88.4 R16, [R184+0x6900] ;  /* 0x00690000b810783b */ /* 0x0003280000000200 */
[----:B------:R1:W1:Y:S04]  /*b7f0*/  LDSM.16.M88.4 R24, [R184+0x7100] ;  /* 0x00710000b818783b */ /* 0x0002680000000200 */
[----:B------:R1:W1:Y:S04]  /*b800*/  LDSM.16.M88.4 R136, [R184+0x7900] ;  /* 0x00790000b888783b */ /* 0x0002680000000200 */
[----:B------:R1:W1:Y:S04]  /*b810*/  LDSM.16.M88.4 R140, [R193+0xc100] ;  /* 0x00c10000c18c783b */ /* 0x0002680000000200 */
[----:B------:R1:W1:Y:S04]  /*b820*/  LDSM.16.M88.4 R144, [R191] ;  /* 0x00000000bf90783b */ /* 0x0002680000000200 */
[----:B------:R1:W1:Y:S04]  /*b830*/  LDSM.16.M88.4 R148, [R191+0x800] ;  /* 0x00080000bf94783b */ /* 0x0002680000000200 */
[----:B------:R1:W1:Y:S04]  /*b840*/  LDSM.16.M88.4 R152, [R191+0x1000] ;  /* 0x00100000bf98783b */ /* 0x0002680000000200 */
[----:B------:R1:W1:Y:S01]  /*b850*/  LDSM.16.M88.4 R156, [R191+0x1800] ;  /* 0x00180000bf9c783b */ /* 0x0002620000000200 */
[----:B------:R-:W-:-:S05]  /*b860*/  @P0 BRA `(.L_x_398) ;  /* 0x0000036000000947 */ /* 0x000fca0003800000 */
[----:B------:R-:W-:Y:S01]  /*b870*/  IMAD.WIDE.U32 R2, R205, c[0x0][0x208], RZ ;  /* 0x00008200cd027a25 */ /* 0x000fe200078e00ff */
[----:B------:R-:W5:Y:S01]  /*b880*/  S2R R4, SR_CTAID.Y ;  /* 0x0000000000047919 */ /* 0x000f620000002600 */
[----:B------:R-:W-:Y:S02]  /*b890*/  SHF.R.S32.HI R0, RZ, 0x1f, R205 ;  /* 0x0000001fff007819 */ /* 0x000fe400000114cd */
[----:B------:R-:W-:Y:S03]  /*b8a0*/  SHF.R.S32.HI R5, RZ, 0x1f, R202 ;  /* 0x0000001fff057819 */ /* 0x000fe600000114ca */
[----:B------:R-:W-:Y:S02]  /*b8b0*/  IMAD R0, R0, c[0x0][0x208], RZ ;  /* 0x0000820000007a24 */ /* 0x000fe400078e02ff */
[----:B------:R-:W-:Y:S02]  /*b8c0*/  IMAD R5, R5, c[0x0][0x218], RZ ;  /* 0x0000860005057a24 */ /* 0x000fe400078e02ff */
[----:B------:R-:W-:Y:S02]  /*b8d0*/  IMAD R0, R205, c[0x0][0x20c], R0 ;  /* 0x00008300cd007a24 */ /* 0x000fe400078e0200 */
[C---:B------:R-:W-:Y:S03]  /*b8e0*/  IMAD R5, R202.reuse, c[0x0][0x21c], R5 ;  /* 0x00008700ca057a24 */ /* 0x040fe600078e0205 */
[----:B------:R-:W-:Y:S05]  /*b8f0*/  IADD3 R3, R3, R0, RZ ;  /* 0x0000000003037210 */ /* 0x000fea0007ffe0ff */
[----:B------:R-:W-:Y:S04]  /*b900*/  IMAD.WIDE.U32 R2, R202, c[0x0][0x218], R2 ;  /* 0x00008600ca027a25 */ /* 0x000fe800078e0002 */
[----:B-----5:R-:W-:Y:S05]  /*b910*/  IMAD.WIDE.U32 R6, R4, c[0x0][0x210], RZ ;  /* 0x0000840004067a25 */ /* 0x020fea00078e00ff */
[----:B------:R-:W-:Y:S04]  /*b920*/  IADD3 R0, P0, R6, R2, RZ ;  /* 0x0000000206007210 */ /* 0x000fe80007f1e0ff */
[----:B------:R-:W-:Y:S02]  /*b930*/  IADD3.X R5, R240, R3, R5, P0, !PT ;  /* 0x00000003f0057210 */ /* 0x000fe400007fe405 */
[C---:B------:R-:W-:Y:S04]  /*b940*/  LEA R15, P0, R0.reuse, c[0x0][0x1f8], 0x1 ;  /* 0x00007e00000f7a11 */ /* 0x040fe800078008ff */
[----:B------:R-:W-:Y:S01]  /*b950*/  LEA.HI.X R5, R0, c[0x0][0x1fc], R5, 0x1, P0 ;  /* 0x00007f0000057a11 */ /* 0x000fe200000f0c05 */
[----:B------:R-:W-:-:S06]  /*b960*/  BRA.DIV ~URZ, `(.L_x_399) ;  /* 0x0000da627f007947 */ /* 0x000fcc000b800000 */
[----:B------:R4:W3:Y:S02]  /*b970*/  SHFL.IDX PT, R4, R5, RZ, 0x181f ;  /* 0x00181fff05047589 */ /* 0x0008e400000e0000 */
.L_x_491:
[----:B------:R-:W-:-:S05]  /*b980*/  BRA.DIV ~URZ, `(.L_x_400) ;  /* 0x0000dac27f007947 */ /* 0x000fca000b800000 */
[----:B------:R-:W5:Y:S01]  /*b990*/  SHFL.IDX PT, R0, R15, RZ, 0x181f ;  /* 0x00181fff0f007589 */ /* 0x000f6200000e0000 */
[----:B------:R-:W-:Y:S01]  /*b9a0*/  ISETP.GE.AND P1, PT, R217, c[0x0][0x1d4], PT ;  /* 0x00007500d9007a0c */ /* 0x000fe20003f26270 */
[----:B------:R-:W-:Y:S01]  /*b9b0*/  IMAD.MOV.U32 R14, RZ, RZ, R213 ;  /* 0x000000ffff0e7224 */ /* 0x000fe200078e00d5 */
[----:B-----5:R-:W-:Y:S05]  /*b9c0*/  IADD3 R2, P0, R0, R216, RZ ;  /* 0x000000d800027210 */ /* 0x020fea0007f1e0ff */
[----:B---3--:R-:W-:Y:S01]  /*b9d0*/  IMAD.X R3, R4, 0x1, R200, P0 ;  /* 0x0000000104037824 */ /* 0x008fe200000e06c8 */
[----:B------:R-:W-:Y:S04]  /*b9e0*/  IADD3 R12, P0, R0, R198, RZ ;  /* 0x000000c6000c7210 */ /* 0x000fe80007f1e0ff */
[----:B------:R-:W-:Y:S01]  /*b9f0*/  @!PT LDS RZ, [RZ] ;  /* 0x00000000fffff984 */ /* 0x000fe20000000800 */
[----:B------:R-:W-:Y:S01]  /*ba00*/  @!PT LDS RZ, [RZ] ;  /* 0x00000000fffff984 */ /* 0x000fe20000000800 */
[----:B------:R3:W-:Y:S01]  /*ba10*/  LDGSTS.E.BYPASS.LTC128B.128 [R204], [R2.64], !P6 ;  /* 0x0000000002cc7fae */ /* 0x0007e2000f101d46 */
[----:B------:R-:W-:Y:S01]  /*ba20*/  IMAD.X R13, R4, 0x1, R199, P0 ;  /* 0x00000001040d7824 */ /* 0x000fe200000e06c7 */
[----:B------:R-:W-:Y:S02]  /*ba30*/  IADD3 R6, P0, R0, R196, RZ ;  /* 0x000000c400067210 */ /* 0x000fe40007f1e0ff */
[----:B------:R-:W4:Y:S02]  /*ba40*/  SHFL.IDX PT, R0, R15, 0x1, 0x181f ;  /* 0x00381f000f007f89 */ /* 0x000f2400000e0000 */
[----:B------:R-:W-:Y:S02]  /*ba50*/  IADD3.X R7, R4, R197, RZ, P0, !PT ;  /* 0x000000c504077210 */ /* 0x000fe400007fe4ff */
[----:B------:R3:W-:Y:S04]  /*ba60*/  LDGSTS.E.BYPASS.LTC128B.128 [R204+0x2000], [R12.64], !P1 ;  /* 0x020000000ccc7fae */ /* 0x0007e8000c901d46 */
[----:B------:R5:W2:Y:S04]  /*ba70*/  SHFL.IDX PT, R4, R5, 0x1, 0x181f ;  /* 0x00381f0005047f89 */ /* 0x000aa800000e0000 */
[----:B------:R3:W-:Y:S01]  /*ba80*/  LDGSTS.E.BYPASS.LTC128B.128 [R204+0x4000], [R6.64], !P5 ;  /* 0x0400000006cc7fae */ /* 0x0007e2000e901d46 */
[----:B----45:R-:W-:Y:S03]  /*ba90*/  MOV R5, R249 ;  /* 0x000000f900057202 */ /* 0x030fe60000000f00 */
.L_x_492:
[----:B---3--:R-:W-:Y:S02]  /*baa0*/  IADD3 R12, -R14, 0x10, RZ ;  /* 0x000000100e0c7810 */ /* 0x008fe40007ffe1ff */
[C---:B------:R-:W-:Y:S02]  /*bab0*/  IADD3 R6, -R5.reuse, 0x10, RZ ;  /* 0x0000001005067810 */ /* 0x040fe40007ffe1ff */
[----:B------:R-:W-:Y:S02]  /*bac0*/  LOP3.LUT R12, R12, 0xf, RZ, 0xc0, !PT ;  /* 0x0000000f0c0c7812 */ /* 0x000fe400078ec0ff */
[----:B------:R-:W-:Y:S02]  /*bad0*/  LOP3.LUT R6, R6, 0xf, RZ, 0xc0, !PT ;  /* 0x0000000f06067812 */ /* 0x000fe400078ec0ff */
[----:B------:R-:W-:Y:S04]  /*bae0*/  IADD3 R12, P1, P0, R12, R0, R198 ;  /* 0x000000000c0c7210 */ /* 0x000fe8000783e0c6 */
[----:B--2---:R-:W-:Y:S02]  /*baf0*/  IADD3.X R13, RZ, R4, R199, P1, P0 ;  /* 0x00000004ff0d7210 */ /* 0x004fe40000fe04c7 */
[----:B------:R-:W-:Y:S04]  /*bb00*/  IADD3 R6, P1, P0, R6, R0, R196 ;  /* 0x0000000006067210 */ /* 0x000fe8000783e0c4 */
[----:B------:R-:W-:Y:S02]  /*bb10*/  IADD3.X R7, RZ, R4, R197, P1, P0 ;  /* 0x00000004ff077210 */ /* 0x000fe40000fe04c5 */
[----:B------:R-:W-:Y:S05]  /*bb20*/  IADD3 R2, P0, R0, R216, RZ ;  /* 0x000000d800027210 */ /* 0x000fea0007f1e0ff */
[----:B------:R-:W-:Y:S01]  /*bb30*/  IMAD.X R3, R4, 0x1, R200, P0 ;  /* 0x0000000104037824 */ /* 0x000fe200000e06c8 */
[----:B------:R-:W-:Y:S04]  /*bb40*/  ISETP.NE.U32.AND P0, PT, R14, RZ, PT ;  /* 0x000000ff0e00720c */ /* 0x000fe80003f05070 */
[----:B------:R-:W-:Y:S01]  /*bb50*/  @!PT LDS RZ, [RZ] ;  /* 0x00000000fffff984 */ /* 0x000fe20000000800 */
[----:B------:R-:W-:Y:S01]  /*bb60*/  @!PT LDS RZ, [RZ] ;  /* 0x00000000fffff984 */ /* 0x000fe20000000800 */
[----:B------:R-:W-:Y:S01]  /*bb70*/  @!PT LDS RZ, [RZ] ;  /* 0x00000000fffff984 */ /* 0x000fe20000000800 */
[----:B------:R2:W-:Y:S09]  /*bb80*/  LDGSTS.E.BYPASS.LTC128B.128 [R204+0x1000], [R2.64], !P6 ;  /* 0x0100000002cc7fae */ /* 0x0005f2000f101d46 */
[----:B------:R2:W-:Y:S01]  /*bb90*/  LDGSTS.E.BYPASS.LTC128B.128.ZFILL [R204+0x3000], [R12.64], P0 ;  /* 0x030000000ccc7fae */ /* 0x0005e20008141d46 */
[----:B------:R-:W-:Y:S11]  /*bba0*/  ISETP.NE.U32.AND P0, PT, R5, RZ, PT ;  /* 0x000000ff0500720c */ /* 0x000ff60003f05070 */
[----:B------:R-:W-:Y:S02]  /*bbb0*/  @!UPT UIADD3 URZ, URZ, URZ, URZ ;  /* 0x0000003f3f3ff290 */ /* 0x000fe4000fffe03f */
[----:B------:R2:W-:Y:S02]  /*bbc0*/  LDGSTS.E.BYPASS.LTC128B.128.ZFILL [R204+0x5000], [R6.64], P0 ;  /* 0x0500000006cc7fae */ /* 0x0005e40008141d46 */
.L_x_398:
[----:B------:R-:W-:Y:S05]  /*bbd0*/  BSYNC B0 ;  /* 0x0000000000007941 */ /* 0x000fea0003800000 */
.L_x_397:
[----:B------:R-:W0:Y:S01]  /*bbe0*/  LDGDEPBAR ;  /* 0x00000000000079af */ /* 0x000e220000000000 */
[----:B------:R-:W-:Y:S01]  /*bbf0*/  WARPSYNC 0xffffffff ;  /* 0xffffffff00007948 */ /* 0x000fe20003800000 */
[C---:B--23--:R-:W-:Y:S01]  /*bc00*/  HMMA.16816.F32.BF16 R4, R32.reuse, R8, RZ ;  /* 0x000000082004723c */ /* 0x04cfe200000418ff */
[----:B------:R-:W-:Y:S02]  /*bc10*/  BSSY B0, `(.L_x_401) ;  /* 0x0000119000007945 */ /* 0x000fe40003800000 */
[----:B------:R-:W-:Y:S03]  /*bc20*/  ISETP.GT.AND P0, PT, R201, R225, PT ;  /* 0x000000e1c900720c */ /* 0x000fe60003f04270 */
[----:B------:R-:W-:Y:S02]  /*bc30*/  LDSM.16.M88.4 R160, [R195+0xc100] ;  /* 0x00c10000c3a0783b */ /* 0x000fe40000000200 */
[C---:B------:R-:W-:Y:S06]  /*bc40*/  HMMA.16816.F32.BF16 R8, R32.reuse, R10, RZ ;  /* 0x0000000a2008723c */ /* 0x040fec00000418ff */
[----:B------:R-:W2:Y:S02]  /*bc50*/  LDSM.16.M88.4 R164, [R190+0x6100] ;  /* 0x00610000bea4783b */ /* 0x000ea40000000200 */
[C---:B----4-:R-:W-:Y:S06]  /*bc60*/  HMMA.16816.F32.BF16 R12, R32.reuse, R16, RZ ;  /* 0x00000010200c723c */ /* 0x050fec00000418ff */
[----:B------:R-:W-:Y:S02]  /*bc70*/  LDSM.16.M88.4 R168, [R190+0x7100] ;  /* 0x00710000bea8783b */ /* 0x000fe40000000200 */
[C---:B------:R-:W-:Y:S06]  /*bc80*/  HMMA.16816.F32.BF16 R16, R32.reuse, R18, RZ ;  /* 0x000000122010723c */ /* 0x040fec00000418ff */
[----:B------:R-:W-:Y:S02]  /*bc90*/  LDSM.16.M88.4 R172, [R190+0x7900] ;  /* 0x00790000beac783b */ /* 0x000fe40000000200 */
[C---:B-1----:R-:W-:Y:S06]  /*bca0*/  HMMA.16816.F32.BF16 R20, R32.reuse, R24, RZ ;  /* 0x000000182014723c */ /* 0x042fec00000418ff */
[----:B------:R-:W-:Y:S02]  /*bcb0*/  LDSM.16.M88.4 R176, [R194+0xc100] ;  /* 0x00c10000c2b0783b */ /* 0x000fe40000000200 */
[C---:B------:R-:W-:Y:S06]  /*bcc0*/  HMMA.16816.F32.BF16 R24, R32.reuse, R26, RZ ;  /* 0x0000001a2018723c */ /* 0x040fec00000418ff */
[----:B------:R-:W-:Y:S02]  /*bcd0*/  LDSM.16.M88.4 R180, [R189] ;  /* 0x00000000bdb4783b */ /* 0x000fe40000000200 */
[C---:B------:R-:W-:Y:S08]  /*bce0*/  HMMA.16816.F32.BF16 R28, R32.reuse, R136, RZ ;  /* 0x00000088201c723c */ /* 0x040ff000000418ff */
        /* <DEDUP_REMOVED lines=23> */
[----:B------:R-:W-:Y:S07]  /*be60*/  LDSM.16.M88.4 R168, [R193+0x10100] ;  /* 0x01010000c1a8783b */ /* 0x000fee0000000200 */
[C---:B------:R-:W-:Y:S08]  /*be70*/  HMMA.16816.F32.BF16 R28, R160.reuse, R172, R28 ;  /* 0x000000aca01c723c */ /* 0x040ff0000004181c */
[----:B------:R-:W-:Y:S01]  /*be80*/  HMMA.16816.F32.BF16 R32, R160, R174, R32 ;  /* 0x000000aea020723c */ /* 0x000fe20000041820 */
[----:B------:R-:W4:Y:S07]  /*be90*/  LDSM.16.M88.4 R160, [R184+0x9100] ;  /* 0x00910000b8a0783b */ /* 0x000f2e0000000200 */
[C---:B------:R-:W-:Y:S01]  /*bea0*/  HMMA.16816.F32.BF16 R4, R176.reuse, R180, R4 ;  /* 0x000000b4b004723c */ /* 0x040fe20000041804 */
[----:B------:R-:W5:Y:S07]  /*beb0*/  LDSM.16.M88.4 R172, [R191+0x2000] ;  /* 0x00200000bfac783b */ /* 0x000f6e0000000200 */
        /* <DEDUP_REMOVED lines=20> */
[----:B------:R-:W-:Y:S07]  /*c000*/  LDSM.16.M88.4 R160, [R194+0x10100] ;  /* 0x01010000c2a0783b */ /* 0x000fee0000000200 */
[C---:B------:R-:W-:Y:S08]  /*c010*/  HMMA.16816.F32.BF16 R28, R152.reuse, R164, R28 ;  /* 0x000000a4981c723c */ /* 0x040ff0000004181c */
[----:B------:R-:W-:Y:S01]  /*c020*/  HMMA.16816.F32.BF16 R32, R152, R166, R32 ;  /* 0x000000a69820723c */ /* 0x000fe20000041820 */
[----:B------:R-:W4:Y:S07]  /*c030*/  LDSM.16.M88.4 R152, [R190+0x9100] ;  /* 0x00910000be98783b */ /* 0x000f2e0000000200 */
[C---:B-----5:R-:W-:Y:S01]  /*c040*/  HMMA.16816.F32.BF16 R4, R168.reuse, R172, R4 ;  /* 0x000000aca804723c */ /* 0x060fe20000041804 */
        /* <DEDUP_REMOVED lines=22> */
[C---:B------:R-:W-:Y:S08]  /*c1b0*/  HMMA.16816.F32.BF16 R28, R176.reuse, R156, R28 ;  /* 0x0000009cb01c723c */ /* 0x040ff0000004181c */
[----:B------:R-:W-:Y:S01]  /*c1c0*/  HMMA.16816.F32.BF16 R32, R176, R158, R32 ;  /* 0x0000009eb020723c */ /* 0x000fe20000041820 */
[----:B------:R-:W1:Y:S07]  /*c1d0*/  LDSM.16.M88.4 R156, [R184+0xb900] ;  /* 0x00b90000b89c783b */ /* 0x000e6e0000000200 */
        /* <DEDUP_REMOVED lines=41> */
[C---:B------:R-:W-:Y:S08]  /*c470*/  HMMA.16816.F32.BF16 R24, R160.reuse, R154, R24 ;  /* 0x0000009aa018723c */ /* 0x040ff00000041818 */
[C---:B------:R-:W-:Y:S08]  /*c480*/  HMMA.16816.F32.BF16 R28, R160.reuse, R156, R28 ;  /* 0x0000009ca01c723c */ /* 0x040ff0000004181c */
[----:B------:R-:W-:Y:S08]  /*c490*/  HMMA.16816.F32.BF16 R32, R160, R158, R32 ;  /* 0x0000009ea020723c */ /* 0x000ff00000041820 */
[C---:B-----5:R-:W-:Y:S08]  /*c4a0*/  HMMA.16816.F32.BF16 R4, R168.reuse, R172, R4 ;  /* 0x000000aca804723c */ /* 0x060ff00000041804 */
[C---:B------:R-:W-:Y:S08]  /*c4b0*/  HMMA.16816.F32.BF16 R8, R168.reuse, R174, R8 ;  /* 0x000000aea808723c */ /* 0x040ff00000041808 */
[C---:B-1----:R-:W-:Y:S08]  /*c4c0*/  HMMA.16816.F32.BF16 R12, R168.reuse, R136, R12 ;  /* 0x00000088a80c723c */ /* 0x042ff0000004180c */
[----:B------:R-:W-:Y:S01]  /*c4d0*/  FMUL.FTZ R4, R4, c[0x0][0x320] ;  /* 0x0000c80004047a20 */ /* 0x000fe20000410000 */
[C---:B------:R-:W-:Y:S03]  /*c4e0*/  HMMA.16816.F32.BF16 R16, R168.reuse, R138, R16 ;  /* 0x0000008aa810723c */ /* 0x040fe60000041810 */
[----:B------:R-:W1:Y:S01]  /*c4f0*/  MUFU.TANH R147, R4 ;  /* 0x0000000400937308 */ /* 0x000e620000002400 */
[----:B------:R-:W-:Y:S02]  /*c500*/  FMUL.FTZ R5, R5, c[0x0][0x320] ;  /* 0x0000c80005057a20 */ /* 0x000fe40000410000 */
[----:B------:R-:W-:Y:S02]  /*c510*/  FMUL.FTZ R6, R6, c[0x0][0x320] ;  /* 0x0000c80006067a20 */ /* 0x000fe40000410000 */
[----:B------:R-:W-:Y:S04]  /*c520*/  FMUL.FTZ R7, R7, c[0x0][0x320] ;  /* 0x0000c80007077a20 */ /* 0x000fe80000410000 */
[----:B------:R-:W-:Y:S01]  /*c530*/  FMUL.FTZ R8, R8, c[0x0][0x320] ;  /* 0x0000c80008087a20 */ /* 0x000fe20000410000 */
[----:B------:R-:W2:Y:S01]  /*c540*/  MUFU.TANH R146, R5 ;  /* 0x0000000500927308 */ /* 0x000ea20000002400 */
[----:B------:R-:W-:Y:S02]  /*c550*/  FMUL.FTZ R9, R9, c[0x0][0x320] ;  /* 0x0000c80009097a20 */ /* 0x000fe40000410000 */
[----:B------:R-:W-:Y:S02]  /*c560*/  FMUL.FTZ R10, R10, c[0x0][0x320] ;  /* 0x0000c8000a0a7a20 */ /* 0x000fe40000410000 */
[----:B------:R-:W-:Y:S02]  /*c570*/  FMUL.FTZ R11, R11, c[0x0][0x320] ;  /* 0x0000c8000b0b7a20 */ /* 0x000fe40000410000 */
[----:B------:R-:W-:Y:S02]  /*c580*/  FMUL.FTZ R14, R14, c[0x0][0x320] ;  /* 0x0000c8000e0e7a20 */ /* 0x000fe40000410000 */
        /* <DEDUP_REMOVED lines=8> */
[----:B------:R-:W-:Y:S09]  /*c610*/  FMUL.FTZ R13, R13, c[0x0][0x320] ;  /* 0x0000c8000d0d7a20 */ /* 0x000ff20000410000 */
[----:B------:R-:W1:Y:S10]  /*c620*/  MUFU.TANH R145, R8 ;  /* 0x0000000800917308 */ /* 0x000e740000002400 */
[----:B------:R-:W1:Y:S01]  /*c630*/  MUFU.TANH R142, R9 ;  /* 0x00000009008e7308 */ /* 0x000e620000002400 */
[----:B----4-:R-:W4:Y:S09]  /*c640*/  LDSM.16.M88.4 R4, [R189+0x5000] ;  /* 0x00500000bd04783b */ /* 0x010f320000000200 */
[----:B------:R-:W1:Y:S10]  /*c650*/  MUFU.TANH R149, R10 ;  /* 0x0000000a00957308 */ /* 0x000e740000002400 */
[----:B------:R5:W1:Y:S10]  /*c660*/  MUFU.TANH R148, R11 ;  /* 0x0000000b00947308 */ /* 0x000a740000002400 */
[----:B------:R-:W1:Y:S10]  /*c670*/  MUFU.TANH R138, R14 ;  /* 0x0000000e008a7308 */ /* 0x000e740000002400 */
[----:B------:R-:W1:Y:S01]  /*c680*/  MUFU.TANH R144, R15 ;  /* 0x0000000f00907308 */ /* 0x000e620000002400 */
[----:B-----5:R-:W5:Y:S01]  /*c690*/  LDSM.16.M88.4 R8, [R189+0x5800] ;  /* 0x00580000bd08783b */ /* 0x020f620000000200 */
[----:B------:R-:W-:Y:S04]  /*c6a0*/  DEPBAR.LE SB0, 0x0 ;  /* 0x000080000000791a */ /* 0x000fe80000000000 */
[C---:B----4-:R-:W-:Y:S04]  /*c6b0*/  HMMA.16816.F32.BF16 R20, R168.reuse, R4, R20 ;  /* 0x00000004a814723c */ /* 0x050fe80000041814 */
[----:B------:R-:W4:Y:S01]  /*c6c0*/  MUFU.TANH R143, R16 ;  /* 0x00000010008f7308 */ /* 0x000f220000002400 */
[----:B------:R-:W-:Y:S03]  /*c6d0*/  BAR.SYNC.DEFER_BLOCKING 0x0 ;  /* 0x0000000000007b1d */ /* 0x000fe60000010000 */
[C---:B------:R-:W-:Y:S06]  /*c6e0*/  HMMA.16816.F32.BF16 R24, R168.reuse, R6, R24 ;  /* 0x00000006a818723c */ /* 0x040fec0000041818 */
[----:B------:R-:W1:Y:S10]  /*c6f0*/  MUFU.TANH R103, R17 ;  /* 0x0000001100677308 */ /* 0x000e740000002400 */
[----:B------:R-:W1:Y:S01]  /*c700*/  MUFU.TANH R137, R18 ;  /* 0x0000001200897308 */ /* 0x000e620000002400 */
[----:B------:R-:W-:Y:S02]  /*c710*/  FMUL.FTZ R20, R20, c[0x0][0x320] ;  /* 0x0000c80014147a20 */ /* 0x000fe40000410000 */
[----:B------:R-:W-:Y:S02]  /*c720*/  FMUL.FTZ R21, R21, c[0x0][0x320] ;  /* 0x0000c80015157a20 */ /* 0x000fe40000410000 */
[----:B------:R-:W-:Y:S02]  /*c730*/  FMUL.FTZ R22, R22, c[0x0][0x320] ;  /* 0x0000c80016167a20 */ /* 0x000fe40000410000 */
[----:B------:R-:W-:Y:S03]  /*c740*/  FMUL.FTZ R23, R23, c[0x0][0x320] ;  /* 0x0000c80017177a20 */ /* 0x000fe60000410000 */
[----:B------:R1:W1:Y:S01]  /*c750*/  MUFU.TANH R136, R19 ;  /* 0x0000001300887308 */ /* 0x0002620000002400 */
[----:B------:R-:W-:Y:S02]  /*c760*/  FMUL.FTZ R26, R26, c[0x0][0x320] ;  /* 0x0000c8001a1a7a20 */ /* 0x000fe40000410000 */
[----:B------:R-:W-:Y:S01]  /*c770*/  FMUL.FTZ R27, R27, c[0x0][0x320] ;  /* 0x0000c8001b1b7a20 */ /* 0x000fe20000410000 */
[C---:B-----5:R-:W-:Y:S06]  /*c780*/  HMMA.16816.F32.BF16 R28, R168.reuse, R8, R28 ;  /* 0x00000008a81c723c */ /* 0x060fec000004181c */
[----:B------:R5:W2:Y:S02]  /*c790*/  MUFU.TANH R101, R20 ;  /* 0x0000001400657308 */ /* 0x000aa40000002400 */
[----:B------:R-:W-:Y:S08]  /*c7a0*/  HMMA.16816.F32.BF16 R32, R168, R10, R32 ;  /* 0x0000000aa820723c */ /* 0x000ff00000041820 */
[----:B------:R2:W2:Y:S01]  /*c7b0*/  MUFU.TANH R140, R12 ;  /* 0x0000000c008c7308 */ /* 0x0004a20000002400 */
[----:B-1----:R-:W-:Y:S07]  /*c7c0*/  FMUL.FTZ R19, R25, c[0x0][0x320] ;  /* 0x0000c80019137a20 */ /* 0x002fee0000410000 */
[----:B------:R-:W-:Y:S02]  /*c7d0*/  FMUL.FTZ R17, R28, c[0x0][0x320] ;  /* 0x0000c8001c117a20 */ /* 0x000fe40000410000 */
[----:B------:R1:W1:Y:S01]  /*c7e0*/  MUFU.TANH R141, R13 ;  /* 0x0000000d008d7308 */ /* 0x0002620000002400 */
        /* <DEDUP_REMOVED lines=8> */
[----:B------:R-:W-:Y:S05]  /*c870*/  FMUL.FTZ R35, R35, c[0x0][0x320] ;  /* 0x0000c80023237a20 */ /* 0x000fea0000410000 */
        /* <DEDUP_REMOVED lines=14> */
[----:B------:R-:W-:-:S05]  /*c960*/  @!P0 BRA `(.L_x_402) ;  /* 0x0000043000008947 */ /* 0x000fca0003800000 */
[----:B--234-:R-:W-:Y:S01]  /*c970*/  MOV R202, RZ ;  /* 0x000000ff00ca7202 */ /* 0x01cfe20000000f00 */
[----:B------:R-:W-:Y:S02]  /*c980*/  IMAD.MOV.U32 R0, RZ, RZ, 0x1 ;  /* 0x00000001ff007424 */ /* 0x000fe400078e00ff */
[----:B------:R-:W-:Y:S03]  /*c990*/  IMAD R2, R201, 0x40, R227 ;  /* 0x00000040c9027824 */ /* 0x000fe600078e02e3 */
[----:B------:R-:W-:Y:S02]  /*c9a0*/  ISETP.NE.AND P0, PT, R0, c[0x0][0x2b8], PT ;  /* 0x0000ae0000007a0c */ /* 0x000fe40003f05270 */
[----:B------:R-:W-:Y:S05]  /*c9b0*/  IADD3 R2, R2, -0x40, R219 ;  /* 0xffffffc002027810 */ /* 0x000fea0007ffe0db */
[----:B------:R-:W-:Y:S06]  /*c9c0*/  IMAD.MOV.U32 R0, RZ, RZ, R2 ;  /* 0x000000ffff007224 */ /* 0x000fec00078e0002 */
        /* <DEDUP_REMOVED lines=8> */
[C---:B------:R-:W-:Y:S01]  /*ca50*/  IMAD.WIDE.U32 R2, R205.reuse, c[0x0][0x1e0], RZ ;  /* 0x00007800cd027a25 */ /* 0x040fe200078e00ff */
[----:B------:R-:W-:Y:S01]  /*ca60*/  SHF.R.S32.HI R0, RZ, 0x1f, R205 ;  /* 0x0000001fff007819 */ /* 0x000fe200000114cd */
[----:B------:R-:W2:Y:S04]  /*ca70*/  @!P4 LDG.E R202, [R4.64] ;  /* 0x0000000604cac981 */ /* 0x000ea8000c1e1900 */
[----:B------:R-:W-:Y:S04]  /*ca80*/  IMAD R0, R0, c[0x0][0x1e0], RZ ;  /* 0x0000780000007a24 */ /* 0x000fe800078e02ff */
[----:B------:R-:W-:Y:S05]  /*ca90*/  IMAD R0, R205, c[0x0][0x1e4], R0 ;  /* 0x00007900cd007a24 */ /* 0x000fea00078e0200 */
[----:B------:R-:W-:Y:S02]  /*caa0*/  IADD3 R3, R3, R0, RZ ;  /* 0x0000000003037210 */ /* 0x000fe40007ffe0ff */
        /* <DEDUP_REMOVED lines=8> */
[----:B------:R-:W-:-:S06]  /*cb30*/  BRA.DIV ~URZ, `(.L_x_403) ;  /* 0x0000cb527f007947 */ /* 0x000fcc000b800000 */
[----:B------:R2:W3:Y:S02]  /*cb40*/  SHFL.IDX PT, R4, R5, RZ, 0x181f ;  /* 0x00181fff05047589 */ /* 0x0004e400000e0000 */
.L_x_493:
[----:B------:R-:W-:-:S05]  /*cb50*/  BRA.DIV ~URZ, `(.L_x_404) ;  /* 0x0000cbb27f007947 */ /* 0x000fca000b800000 */
[----:B------:R-:W4:Y:S01]  /*cb60*/  SHFL.IDX PT, R0, R11, RZ, 0x181f ;  /* 0x00181fff0b007589 */ /* 0x000f2200000e0000 */
[----:B------:R-:W-:Y:S01]  /*cb70*/  ISETP.GE.AND P1, PT, R217, c[0x0][0x1d4], PT ;  /* 0x00007500d9007a0c */ /* 0x000fe20003f26270 */
[----:B------:R-:W-:Y:S01]  /*cb80*/  IMAD.MOV.U32 R10, RZ, RZ, R213 ;  /* 0x000000ffff0a7224 */ /* 0x000fe200078e00d5 */
[----:B----4-:R-:W-:Y:S05]  /*cb90*/  IADD3 R2, P0, R0, R216, RZ ;  /* 0x000000d800027210 */ /* 0x010fea0007f1e0ff */
[----:B---3--:R-:W-:Y:S01]  /*cba0*/  IMAD.X R3, R4, 0x1, R200, P0 ;  /* 0x0000000104037824 */ /* 0x008fe200000e06c8 */
[----:B------:R-:W-:Y:S04]  /*cbb0*/  IADD3 R8, P0, R0, R198, RZ ;  /* 0x000000c600087210 */ /* 0x000fe80007f1e0ff */
[----:B------:R-:W-:Y:S01]  /*cbc0*/  @!PT LDS RZ, [RZ] ;  /* 0x00000000fffff984 */ /* 0x000fe20000000800 */
[----:B------:R-:W-:Y:S01]  /*cbd0*/  @!PT LDS RZ, [RZ] ;  /* 0x00000000fffff984 */ /* 0x000fe20000000800 */
[----:B------:R3:W-:Y:S01]  /*cbe0*/  LDGSTS.E.BYPASS.LTC128B.128 [R203+0x6100], [R2.64], !P6 ;  /* 0x0610000002cb7fae */ /* 0x0007e2000f101d46 */
[----:B------:R-:W-:Y:S01]  /*cbf0*/  IMAD.X R9, R4, 0x1, R199, P0 ;  /* 0x0000000104097824 */ /* 0x000fe200000e06c7 */
[----:B------:R-:W-:Y:S02]  /*cc00*/  IADD3 R6, P0, R0, R196, RZ ;  /* 0x000000c400067210 */ /* 0x000fe40007f1e0ff */
[----:B------:R-:W4:Y:S02]  /*cc10*/  SHFL.IDX PT, R0, R11, 0x1, 0x181f ;  /* 0x00381f000b007f89 */ /* 0x000f2400000e0000 */
[----:B------:R-:W-:Y:S02]  /*cc20*/  IADD3.X R7, R4, R197, RZ, P0, !PT ;  /* 0x000000c504077210 */ /* 0x000fe400007fe4ff */
[----:B------:R3:W-:Y:S04]  /*cc30*/  LDGSTS.E.BYPASS.LTC128B.128 [R203+0x8100], [R8.64], !P1 ;  /* 0x0810000008cb7fae */ /* 0x0007e8000c901d46 */
[----:B------:R5:W2:Y:S04]  /*cc40*/  SHFL.IDX PT, R4, R5, 0x1, 0x181f ;  /* 0x00381f0005047f89 */ /* 0x000aa800000e0000 */
[----:B------:R3:W-:Y:S01]  /*cc50*/  LDGSTS.E.BYPASS.LTC128B.128 [R203+0xa100], [R6.64], !P5 ;  /* 0x0a10000006cb7fae */ /* 0x0007e2000e901d46 */
[----:B--2--5:R-:W-:Y:S03]  /*cc60*/  MOV R5, R249 ;  /* 0x000000f900057202 */ /* 0x024fe60000000f00 */
.L_x_494:
[----:B---34-:R-:W-:Y:S02]  /*cc70*/  IADD3 R8, -R10, 0x10, RZ ;  /* 0x000000100a087810 */ /* 0x018fe40007ffe1ff */
[C---:B------:R-:W-:Y:S02]  /*cc80*/  IADD3 R6, -R5.reuse, 0x10, RZ ;  /* 0x0000001005067810 */ /* 0x040fe40007ffe1ff */
[----:B------:R-:W-:Y:S02]  /*cc90*/  LOP3.LUT R8, R8, 0xf, RZ, 0xc0, !PT ;  /* 0x0000000f08087812 */ /* 0x000fe400078ec0ff */
[----:B------:R-:W-:Y:S02]  /*cca0*/  LOP3.LUT R6, R6, 0xf, RZ, 0xc0, !PT ;  /* 0x0000000f06067812 */ /* 0x000fe400078ec0ff */
[----:B------:R-:W-:Y:S04]  /*ccb0*/  IADD3 R8, P1, P0, R8, R0, R198 ;  /* 0x0000000008087210 */ /* 0x000fe8000783e0c6 */
[----:B------:R-:W-:Y:S02]  /*ccc0*/  IADD3.X R9, RZ, R4, R199, P1, P0 ;  /* 0x00000004ff097210 */ /* 0x000fe40000fe04c7 */
        /* <DEDUP_REMOVED lines=13> */
.L_x_402:
[----:B--234-:R-:W-:Y:S05]  /*cda0*/  BSYNC B0 ;  /* 0x0000000000007941 */ /* 0x01cfea0003800000 */
.L_x_401:
[----:B------:R-:W-:Y:S01]  /*cdb0*/  LOP3.LUT R3, RZ, c[0x0][0x324], RZ, 0x33, !PT ;  /* 0x0000c900ff037a12 */ /* 0x000fe200078e33ff */
[----:B------:R-:W2:Y:S01]  /*cdc0*/  LDL R4, [R1+0x4] ;  /* 0x0000040001047983 */ /* 0x000ea20000100800 */
[----:B------:R-:W-:Y:S04]  /*cdd0*/  IMAD.SHL.U32 R5, R201, 0x40, RZ ;  /* 0x00000040c9057824 */ /* 0x000fe800078e00ff */
[----:B------:R-:W0:Y:S01]  /*cde0*/  LDGDEPBAR ;  /* 0x00000000000079af */ /* 0x000e220000000000 */
[----:B------:R-:W-:Y:S04]  /*cdf0*/  IADD3 R0, -R222, 0x1, -R5 ;  /* 0x00000001de007810 */ /* 0x000fe80007ffe905 */
[----:B------:R-:W-:Y:S04]  /*ce00*/  IADD3 R0, -R224, R0, R223 ;  /* 0x00000000e0007210 */ /* 0x000fe80007ffe1df */
[----:B------:R-:W-:Y:S01]  /*ce10*/  IADD3 R7, R0, c[0x0][0x328], RZ ;  /* 0x0000ca0000077a10 */ /* 0x000fe20007ffe0ff */
[----:B------:R-:W-:Y:S02]  /*ce20*/  IMAD.IADD R6, R3, 0x1, R0 ;  /* 0x0000000103067824 */ /* 0x000fe400078e0200 */
[----:B--2---:R-:W-:Y:S05]  /*ce30*/  IMAD R4, R4, 0x80, R243 ;  /* 0x0000008004047824 */ /* 0x004fea00078e02f3 */
[----:B------:R-:W-:Y:S05]  /*ce40*/  IADD3 R4, R241, R4, R242 ;  /* 0x00000004f1047210 */ /* 0x000fea0007ffe0f2 */
[----:B------:R-:W-:Y:S05]  /*ce50*/  @P3 IMAD.HI.U32 R2, R4, c[0x0][0x2c8], RZ ;  /* 0x0000b20004023a27 */ /* 0x000fea00078e00ff */
[----:B------:R-:W-:Y:S01]  /*ce60*/  @P3 SHF.R.U32.HI R4, RZ, c[0x0][0x2cc], R2 ;  /* 0x0000b300ff043a19 */ /* 0x000fe20000011602 */
[----:B------:R-:W-:-:S05]  /*ce70*/  BRA.DIV ~URZ, `(.L_x_405) ;  /* 0x0000cad27f007947 */ /* 0x000fca000b800000 */
[----:B------:R2:W3:Y:S02]  /*ce80*/  SHFL.IDX PT, R3, R4, RZ, 0x1c1f ;  /* 0x001c1fff04037589 */ /* 0x0004e400000e0000 */
.L_x_495:
[-C--:B---3--:R-:W-:Y:S02]  /*ce90*/  IADD3 R2, R7, R3.reuse, RZ ;  /* 0x0000000307027210 */ /* 0x088fe40007ffe0ff */
[----:B------:R-:W-:Y:S01]  /*cea0*/  IADD3 R0, R6, R3, RZ ;  /* 0x0000000306007210 */ /* 0x000fe20007ffe0ff */
[----:B------:R-:W-:-:S05]  /*ceb0*/  @!P2 BRA `(.L_x_406) ;  /* 0x000001800000a947 */ /* 0x000fca0003800000 */
[----:B------:R-:W-:Y:S01]  /*cec0*/  IADD3 R3, -R224, R223, R3 ;  /* 0x000000dfe0037210 */ /* 0x000fe20007ffe103 */
[----:B------:R-:W-:Y:S03]  /*ced0*/  BSSY B0, `(.L_x_407) ;  /* 0x0000011000007945 */ /* 0x000fe60003800000 */
        /* <DEDUP_REMOVED lines=11> */
.L_x_408:
[----:B------:R-:W-:Y:S04]  /*cf90*/  MOV R8, 0x1 ;  /* 0x0000000100087802 */ /* 0x000fe80000000f00 */
[----:B------:R-:W-:Y:S11]  /*cfa0*/  ISETP.NE.AND P0, PT, R8, c[0x0][0x32c], PT ;  /* 0x0000cb0008007a0c */ /* 0x000ff60003f05270 */
[----:B------:R-:W-:Y:S02]  /*cfb0*/  @!UPT UIADD3 URZ, URZ, URZ, URZ ;  /* 0x0000003f3f3ff290 */ /* 0x000fe4000fffe03f */
[----:B------:R-:W-:Y:S05]  /*cfc0*/  @P0 IMAD.HI.U32 R8, R3, c[0x0][0x330], RZ ;  /* 0x0000cc0003080a27 */ /* 0x000fea00078e00ff */
[----:B------:R-:W-:Y:S02]  /*cfd0*/  @P0 SHF.R.U32.HI R3, RZ, c[0x0][0x334], R8 ;  /* 0x0000cd00ff030a19 */ /* 0x000fe40000011608 */
.L_x_409:
[----:B------:R-:W-:Y:S05]  /*cfe0*/  BSYNC B0 ;  /* 0x0000000000007941 */ /* 0x000fea0003800000 */
.L_x_407:
[----:B------:R-:W-:Y:S04]  /*cff0*/  IMAD R3, R3, c[0x0][0x32c], -R5 ;  /* 0x0000cb0003037a24 */ /* 0x000fe800078e0a05 */
[----:B------:R-:W-:Y:S05]  /*d000*/  IMAD.IADD R3, R3, 0x1, -R222 ;  /* 0x0000000103037824 */ /* 0x000fea00078e0ade */
[----:B------:R-:W-:Y:S02]  /*d010*/  IADD3 R8, R3, c[0x0][0x32c], RZ ;  /* 0x0000cb0003087a10 */ /* 0x000fe40007ffe0ff */
[----:B------:R-:W-:Y:S02]  /*d020*/  IMNMX R0, R0, R3, !PT ;  /* 0x0000000300007217 */ /* 0x000fe40007800200 */
[----:B------:R-:W-:Y:S02]  /*d030*/  IMNMX R2, R2, R8, PT ;  /* 0x0000000802027217 */ /* 0x000fe40003800200 */
.L_x_406:
[----:B------:R-:W-:Y:S04]  /*d040*/  ISETP.GT.AND P1, PT, R201, -0x1, PT ;  /* 0xffffffffc900780c */ /* 0x000fe80003f24270 */
[----:B------:R-:W-:Y:S04]  /*d050*/  ISETP.GT.AND P0, PT, R0, RZ, P1 ;  /* 0x000000ff0000720c */ /* 0x000fe80000f04270 */
[----:B------:R-:W-:Y:S04]  /*d060*/  ISETP.LT.OR P0, PT, R2, 0x1, P0 ;  /* 0x000000010200780c */ /* 0x000fe80000701670 */
[----:B------:R-:W-:Y:S02]  /*d070*/  FSEL R10, R147, -INF , !P0 ;  /* 0xff800000930a7808 */ /* 0x000fe40004000000 */
[----:B------:R-:W-:Y:S04]  /*d080*/  ISETP.GT.AND P0, PT, R0, 0x1, P1 ;  /* 0x000000010000780c */ /* 0x000fe80000f04270 */
[----:B------:R-:W-:Y:S04]  /*d090*/  ISETP.LT.OR P0, PT, R2, 0x2, P0 ;  /* 0x000000020200780c */ /* 0x000fe80000701670 */
[----:B------:R-:W-:Y:S02]  /*d0a0*/  FSEL R12, R146, -INF , !P0 ;  /* 0xff800000920c7808 */ /* 0x000fe40004000000 */
[----:B------:R-:W-:Y:S04]  /*d0b0*/  ISETP.GT.AND P0, PT, R0, 0x8, P1 ;  /* 0x000000080000780c */ /* 0x000fe80000f04270 */
[----:B------:R-:W-:Y:S04]  /*d0c0*/  ISETP.LT.OR P0, PT, R2, 0x9, P0 ;  /* 0x000000090200780c */ /* 0x000fe80000701670 */
[----:B------:R-:W-:Y:S02]  /*d0d0*/  FSEL R11, R145, -INF , !P0 ;  /* 0xff800000910b7808 */ /* 0x000fe40004000000 */
[----:B------:R-:W-:Y:S04]  /*d0e0*/  ISETP.GT.AND P0, PT, R0, 0x9, P1 ;  /* 0x000000090000780c */ /* 0x000fe80000f04270 */
[----:B------:R-:W-:Y:S04]  /*d0f0*/  ISETP.LT.OR P0, PT, R2, 0xa, P0 ;  /* 0x0000000a0200780c */ /* 0x000fe80000701670 */
[----:B-1----:R-:W-:Y:S02]  /*d100*/  FSEL R13, R142, -INF , !P0 ;  /* 0xff8000008e0d7808 */ /* 0x002fe40004000000 */
        /* <DEDUP_REMOVED lines=35> */
[----:B------:R-:W-:Y:S01]  /*d340*/  FSEL R163, R14, -INF , !P0 ;  /* 0xff8000000ea37808 */ /* 0x000fe20004000000 */
[----:B------:R-:W-:-:S06]  /*d350*/  BRA.DIV ~URZ, `(.L_x_410) ;  /* 0x0000c6727f007947 */ /* 0x000fcc000b800000 */
[----:B------:R1:W3:Y:S02]  /*d360*/  SHFL.IDX PT, R3, R4, 0x1, 0x1c1f ;  /* 0x003c1f0004037f89 */ /* 0x0002e400000e0000 */
.L_x_496:
        /* <DEDUP_REMOVED lines=9> */
[----:B-12---:R-:W-:Y:S05]  /*d400*/  IMAD.MOV.U32 R4, RZ, RZ, 0x1 ;  /* 0x00000001ff047424 */ /* 0x006fea00078e00ff */
[----:B------:R-:W-:Y:S11]  /*d410*/  ISETP.NE.AND P0, PT, R4, c[0x0][0x32c], PT ;  /* 0x0000cb0004007a0c */ /* 0x000ff60003f05270 */
[----:B------:R-:W-:Y:S02]  /*d420*/  @!UPT UIADD3 URZ, URZ, URZ, URZ ;  /* 0x0000003f3f3ff290 */ /* 0x000fe4000fffe03f */
[----:B------:R-:W-:Y:S05]  /*d430*/  @P0 IMAD.HI.U32 R4, R3, c[0x0][0x330], RZ ;  /* 0x0000cc0003040a27 */ /* 0x000fea00078e00ff */
[----:B------:R-:W-:Y:S04]  /*d440*/  @P0 SHF.R.U32.HI R3, RZ, c[0x0][0x334], R4 ;  /* 0x0000cd00ff030a19 */ /* 0x000fe80000011604 */
[----:B------:R-:W-:Y:S01]  /*d450*/  LOP3.LUT R3, RZ, R3, RZ, 0x33, !PT ;  /* 0x00000003ff037212 */ /* 0x000fe200078e33ff */
[----:B------:R-:W-:-:S05]  /*d460*/  BRA `(.L_x_414) ;  /* 0x0000005000007947 */ /* 0x000fca0003800000 */
.L_x_413:
[----:B-12---:R-:W-:Y:S04]  /*d470*/  MOV R4, 0x1 ;  /* 0x0000000100047802 */ /* 0x006fe80000000f00 */
[----:B------:R-:W-:Y:S11]  /*d480*/  ISETP.NE.AND P0, PT, R4, c[0x0][0x32c], PT ;  /* 0x0000cb0004007a0c */ /* 0x000ff60003f05270 */
[----:B------:R-:W-:Y:S02]  /*d490*/  @!UPT UIADD3 URZ, URZ, URZ, URZ ;  /* 0x0000003f3f3ff290 */ /* 0x000fe4000fffe03f */
[----:B------:R-:W-:Y:S05]  /*d4a0*/  @P0 IMAD.HI.U32 R4, R3, c[0x0][0x330], RZ ;  /* 0x0000cc0003040a27 */ /* 0x000fea00078e00ff */
[----:B------:R-:W-:Y:S02]  /*d4b0*/  @P0 SHF.R.U32.HI R3, RZ, c[0x0][0x334], R4 ;  /* 0x0000cd00ff030a19 */ /* 0x000fe40000011604 */
.L_x_414:
[----:B------:R-:W-:Y:S05]  /*d4c0*/  BSYNC B0 ;  /* 0x0000000000007941 */ /* 0x000fea0003800000 */
.L_x_412:
[----:B------:R-:W-:Y:S04]  /*d4d0*/  IMAD R5, R3, c[0x0][0x32c], -R5 ;  /* 0x0000cb0003057a24 */ /* 0x000fe800078e0a05 */
[----:B------:R-:W-:Y:S05]  /*d4e0*/  IMAD.IADD R5, R5, 0x1, -R222 ;  /* 0x0000000105057824 */ /* 0x000fea00078e0ade */
[----:B------:R-:W-:Y:S02]  /*d4f0*/  IADD3 R3, R5, c[0x0][0x32c], RZ ;  /* 0x0000cb0005037a10 */ /* 0x000fe40007ffe0ff */
[----:B------:R-:W-:Y:S02]  /*d500*/  IMNMX R0, R0, R5, !PT ;  /* 0x0000000500007217 */ /* 0x000fe40007800200 */
[----:B------:R-:W-:Y:S02]  /*d510*/  IMNMX R2, R2, R3, PT ;  /* 0x0000000302027217 */ /* 0x000fe40003800200 */
.L_x_411:
[----:B------:R-:W-:Y:S02]  /*d520*/  ISETP.GT.AND P0, PT, R0, RZ, P1 ;  /* 0x000000ff0000720c */ /* 0x000fe40000f04270 */
[----:B-12---:R-:W-:Y:S02]  /*d530*/  FMNMX.FTZ R4, R10, R102, !PT ;  /* 0x000000660a047209 */ /* 0x006fe40007810000 */
[----:B------:R-:W-:Y:S02]  /*d540*/  ISETP.LT.OR P0, PT, R2, 0x1, P0 ;  /* 0x000000010200780c */ /* 0x000fe40000701670 */
[----:B------:R-:W-:Y:S02]  /*d550*/  FMNMX.FTZ R4, R12, R4, !PT ;  /* 0x000000040c047209 */ /* 0x000fe40007810000 */
[----:B------:R-:W-:Y:S02]  /*d560*/  FSEL R6, R151, -INF , !P0 ;  /* 0xff80000097067808 */ /* 0x000fe40004000000 */
[----:B------:R-:W-:Y:S02]  /*d570*/  ISETP.GT.AND P0, PT, R0, 0x1, P1 ;  /* 0x000000010000780c */ /* 0x000fe40000f04270 */
[----:B------:R-:W-:Y:S02]  /*d580*/  FMNMX.FTZ R5, R6, R100, !PT ;  /* 0x0000006406057209 */ /* 0x000fe40007810000 */
        /* <DEDUP_REMOVED lines=70> */
[----:B------:R-:W-:Y:S04]  /*d9f0*/  ISETP.LT.OR P0, PT, R2, 0x3a, P0 ;  /* 0x0000003a0200780c */ /* 0x000fe80000701670 */
[----:B------:R-:W-:Y:S04]  /*da00*/  FSEL R156, R35, -INF , !P0 ;  /* 0xff800000239c7808 */ /* 0x000fe80004000000 */
[----:B------:R-:W-:Y:S01]  /*da10*/  FMNMX.FTZ R5, R156, R5, !PT ;  /* 0x000000059c057209 */ /* 0x000fe20007810000 */
[----:B------:R-:W-:-:S05]  /*da20*/  BRA.DIV ~URZ, `(.L_x_415) ;  /* 0x0000c0227f007947 */ /* 0x000fca000b800000 */
[----:B------:R1:W2:Y:S02]  /*da30*/  SHFL.BFLY PT, R0, R4, 0x2, 0x1f ;  /* 0x0c401f0004007f89 */ /* 0x0002a400000e0000 */
.L_x_497:
[----:B--2---:R-:W-:Y:S01]  /*da40*/  FMNMX.FTZ R101, R4, R0, !PT ;  /* 0x0000000004657209 */ /* 0x004fe20007810000 */
[----:B------:R-:W-:-:S05]  /*da50*/  BRA.DIV ~URZ, `(.L_x_416) ;  /* 0x0000c0327f007947 */ /* 0x000fca000b800000 */
[----:B-1----:R-:W-:Y:S04]  /*da60*/  SHFL.BFLY PT, R4, R5, 0x2, 0x1f ;  /* 0x0c401f0005047f89 */ /* 0x002fe800000e0000 */
[----:B------:R-:W1:Y:S02]  /*da70*/  SHFL.BFLY PT, R2, R101, 0x1, 0x1f ;  /* 0x0c201f0065027f89 */ /* 0x000e6400000e0000 */
[----:B-1----:R-:W-:Y:S02]  /*da80*/  FMNMX.FTZ R101, R101, R2, !PT ;  /* 0x0000000265657209 */ /* 0x002fe40007810000 */
[----:B------:R-:W-:Y:S05]  /*da90*/  FMNMX.FTZ R4, R5, R4, !PT ;  /* 0x0000000405047209 */ /* 0x000fea0007810000 */
[----:B------:R1:W2:Y:S02]  /*daa0*/  SHFL.BFLY PT, R0, R4, 0x1, 0x1f ;  /* 0x0c201f0004007f89 */ /* 0x0002a400000e0000 */
.L_x_498:
[C---:B------:R-:W-:Y:S01]  /*dab0*/  FSETP.NEU.FTZ.AND P0, PT, R101.reuse, -INF , PT ;  /* 0xff8000006500780b */ /* 0x040fe20003f1d000 */
[C---:B------:R-:W-:Y:S01]  /*dac0*/  FMUL.FTZ R103, R101.reuse, c[0x0][0x2d0] ;  /* 0x0000b40065677a20 */ /* 0x040fe20000410000 */
[----:B--2---:R-:W-:Y:S01]  /*dad0*/  FMNMX.FTZ R3, R0, R4, !PT ;  /* 0x0000000400037209 */ /* 0x004fe20007810000 */
[----:B------:R-:W-:Y:S01]  /*dae0*/  WARPSYNC 0xffffffff ;  /* 0xffffffff00007948 */ /* 0x000fe20003800000 */
[----:B------:R-:W-:Y:S01]  /*daf0*/  FSEL R2, R101, RZ, P0 ;  /* 0x000000ff65027208 */ /* 0x000fe20000000000 */
[----:B------:R-:W-:Y:S01]  /*db00*/  LDSM.16.MT88.4 R20, [R186+0x100] ;  /* 0x00010000ba14783b */ /* 0x000fe20000004200 */
[----:B------:R-:W-:Y:S01]  /*db10*/  FSEL R103, R103, RZ, P0 ;  /* 0x000000ff67677208 */ /* 0x000fe20000000000 */
[C---:B-1----:R-:W-:Y:S01]  /*db20*/  FMUL.FTZ R4, R3.reuse, c[0x0][0x2d0] ;  /* 0x0000b40003047a20 */ /* 0x042fe20000410000 */
[----:B------:R-:W-:Y:S01]  /*db30*/  FSETP.NEU.FTZ.AND P0, PT, R3, -INF , PT ;  /* 0xff8000000300780b */ /* 0x000fe20003f1d000 */
[----:B------:R-:W-:Y:S02]  /*db40*/  FADD.FTZ R0, -R2, R102 ;  /* 0x0000006602007221 */ /* 0x000fe40000010100 */
[--C-:B------:R-:W-:Y:S01]  /*db50*/  FFMA.FTZ R12, R12, c[0x0][0x2d0], -R103.reuse ;  /* 0x0000b4000c0c7a23 */ /* 0x100fe20000010867 */
[----:B------:R-:W-:Y:S01]  /*db60*/  FSEL R102, R4, RZ, P0 ;  /* 0x000000ff04667208 */ /* 0x000fe20000000000 */
[----:B------:R-:W-:Y:S01]  /*db70*/  FMUL.FTZ R0, R0, c[0x0][0x2d0] ;  /* 0x0000b40000007a20 */ /* 0x000fe20000410000 */
[----:B------:R-:W-:Y:S01]  /*db80*/  LDSM.16.MT88.4 R28, [R188+0x100] ;  /* 0x00010000bc1c783b */ /* 0x000fe20000004200 */
[--C-:B------:R-:W-:Y:S01]  /*db90*/  FFMA.FTZ R13, R13, c[0x0][0x2d0], -R103.reuse ;  /* 0x0000b4000d0d7a23 */ /* 0x100fe20000010867 */
[----:B------:R-:W-:Y:S01]  /*dba0*/  MUFU.EX2 R212, R12 ;  /* 0x0000000c00d47308 */ /* 0x000fe20000000800 */
[--C-:B------:R-:W-:Y:S02]  /*dbb0*/  FFMA.FTZ R10, R10, c[0x0][0x2d0], -R103.reuse ;  /* 0x0000b4000a0a7a23 */ /* 0x100fe40000010867 */
[--C-:B------:R-:W-:Y:S02]  /*dbc0*/  FFMA.FTZ R11, R11, c[0x0][0x2d0], -R103.reuse ;  /* 0x0000b4000b0b7a23 */ /* 0x100fe40000010867 */
[--C-:B------:R-:W-:Y:S02]  /*dbd0*/  FFMA.FTZ R6, R6, c[0x0][0x2d0], -R102.reuse ;  /* 0x0000b40006067a23 */ /* 0x100fe40000010866 */
[--C-:B------:R-:W-:Y:S02]  /*dbe0*/  FFMA.FTZ R8, R8, c[0x0][0x2d0], -R102.reuse ;  /* 0x0000b40008087a23 */ /* 0x100fe40000010866 */
[--C-:B------:R-:W-:Y:S01]  /*dbf0*/  FFMA.FTZ R7, R7, c[0x0][0x2d0], -R102.reuse ;  /* 0x0000b40007077a23 */ /* 0x100fe20000010866 */
[----:B------:R1:W-:Y:S01]  /*dc00*/  MUFU.EX2 R2, R0 ;  /* 0x0000000000027308 */ /* 0x0003e20000000800 */
[----:B------:R-:W-:Y:S09]  /*dc10*/  FFMA.FTZ R9, R9, c[0x0][0x2d0], -R102 ;  /* 0x0000b40009097a23 */ /* 0x000ff20000010866 */
[----:B------:R2:W-:Y:S10]  /*dc20*/  MUFU.EX2 R210, R13 ;  /* 0x0000000d00d27308 */ /* 0x0005f40000000800 */
[----:B------:R-:W3:Y:S01]  /*dc30*/  MUFU.EX2 R209, R10 ;  /* 0x0000000a00d17308 */ /* 0x000ee20000000800 */
[----:B-1----:R-:W-:Y:S02]  /*dc40*/  FSEL R0, R3, RZ, P0 ;  /* 0x000000ff03007208 */ /* 0x002fe40000000000 */
[----:B------:R-:W-:Y:S03]  /*dc50*/  ISETP.GT.AND P0, PT, R201, R215, PT ;  /* 0x000000d7c900720c */ /* 0x000fe60003f04270 */
[----:B------:R-:W-:Y:S04]  /*dc60*/  FADD.FTZ R0, -R0, R100 ;  /* 0x0000006400007221 */ /* 0x000fe80000010100 */
[----:B------:R-:W1:Y:S01]  /*dc70*/  MUFU.EX2 R211, R11 ;  /* 0x0000000b00d37308 */ /* 0x000e620000000800 */
[--C-:B------:R-:W-:Y:S02]  /*dc80*/  FFMA.FTZ R100, R140, c[0x0][0x2d0], -R103.reuse ;  /* 0x0000b4008c647a23 */ /* 0x100fe40000010867 */
[----:B------:R-:W-:Y:S01]  /*dc90*/  FMUL.FTZ R0, R0, c[0x0][0x2d0] ;  /* 0x0000b40000007a20 */ /* 0x000fe20000410000 */
[----:B--2---:R-:W2:Y:S06]  /*dca0*/  LDSM.16.MT88.4 R12, [R185+0x100] ;  /* 0x00010000b90c783b */ /* 0x004eac0000004200 */
[----:B------:R4:W-:Y:S10]  /*dcb0*/  MUFU.EX2 R182, R100 ;  /* 0x0000006400b67308 */ /* 0x0009f40000000800 */
[----:B------:R-:W-:Y:S10]  /*dcc0*/  MUFU.EX2 R208, R6 ;  /* 0x0000000600d07308 */ /* 0x000ff40000000800 */
[----:B------:R-:W5:Y:S01]  /*dcd0*/  MUFU.EX2 R207, R8 ;  /* 0x0000000800cf7308 */ /* 0x000f620000000800 */
[--C-:B----4-:R-:W-:Y:S09]  /*dce0*/  FFMA.FTZ R100, R141, c[0x0][0x2d0], -R103.reuse ;  /* 0x0000b4008d647a23 */ /* 0x110ff20000010867 */
[----:B------:R-:W-:Y:S10]  /*dcf0*/  MUFU.EX2 R206, R7 ;  /* 0x0000000700ce7308 */ /* 0x000ff40000000800 */
[----:B------:R-:W-:Y:S10]  /*dd00*/  MUFU.EX2 R183, R9 ;  /* 0x0000000900b77308 */ /* 0x000ff40000000800 */
[----:B------:R-:W4:Y:S10]  /*dd10*/  MUFU.EX2 R0, R0 ;  /* 0x0000000000007308 */ /* 0x000f340000000800 */
[----:B------:R1:W1:Y:S02]  /*dd20*/  MUFU.EX2 R181, R100 ;  /* 0x0000006400b57308 */ /* 0x0002640000000800 */
[--C-:B-1----:R-:W-:Y:S01]  /*dd30*/  FFMA.FTZ R100, R143, c[0x0][0x2d0], -R103.reuse ;  /* 0x0000b4008f647a23 */ /* 0x102fe20000010867 */
[----:B---3--:R-:W-:Y:S01]  /*dd40*/  F2FP.BF16.PACK_AB R136, R212, R209 ;  /* 0x000000d1d488723e */ /* 0x008fe200000010ff */
[----:B------:R-:W-:Y:S01]  /*dd50*/  FMUL.FTZ R4, R2, R104 ;  /* 0x0000006802047220 */ /* 0x000fe20000410000 */
[----:B------:R-:W-:Y:S01]  /*dd60*/  F2FP.BF16.PACK_AB R138, R210, R211 ;  /* 0x000000d3d28a723e */ /* 0x000fe200000010ff */
[----:B------:R-:W-:Y:S01]  /*dd70*/  FMUL.FTZ R5, R2, R105 ;  /* 0x0000006902057220 */ /* 0x000fe20000410000 */
[----:B-----5:R-:W-:Y:S01]  /*dd80*/  F2FP.BF16.PACK_AB R137, R207, R208 ;  /* 0x000000d0cf89723e */ /* 0x020fe200000010ff */
[C---:B----4-:R-:W-:Y:S01]  /*dd90*/  FMUL.FTZ R6, R0.reuse, R106 ;  /* 0x0000006a00067220 */ /* 0x050fe20000410000 */
[----:B------:R-:W-:Y:S01]  /*dda0*/  F2FP.BF16.PACK_AB R139, R183, R206 ;  /* 0x000000ceb78b723e */ /* 0x000fe200000010ff */
[----:B------:R-:W-:Y:S01]  /*ddb0*/  FMUL.FTZ R7, R0, R107 ;  /* 0x0000006b00077220 */ /* 0x000fe20000410000 */
[----:B------:R1:W-:Y:S01]  /*ddc0*/  MUFU.EX2 R180, R100 ;  /* 0x0000006400b47308 */ /* 0x0003e20000000800 */
[----:B------:R-:W3:Y:S01]  /*ddd0*/  LDSM.16.MT88.4 R104, [R187+0x100] ;  /* 0x00010000bb68783b */ /* 0x000ee20000004200 */
[C---:B------:R-:W-:Y:S02]  /*dde0*/  FMUL.FTZ R8, R2.reuse, R108 ;  /* 0x0000006c02087220 */ /* 0x040fe40000410000 */
[----:B------:R-:W-:Y:S02]  /*ddf0*/  FMUL.FTZ R9, R2, R109 ;  /* 0x0000006d02097220 */ /* 0x000fe40000410000 */
[C---:B--2---:R-:W-:Y:S05]  /*de00*/  HMMA.16816.F32.BF16 R4, R136.reuse, R12, R4 ;  /* 0x0000000c8804723c */ /* 0x044fea0000041804 */
[C---:B------:R-:W-:Y:S02]  /*de10*/  FMUL.FTZ R10, R0.reuse, R110 ;  /* 0x0000006e000a7220 */ /* 0x040fe40000410000 */
[----:B------:R-:W-:Y:S02]  /*de20*/  FMUL.FTZ R11, R0, R111 ;  /* 0x0000006f000b7220 */ /* 0x000fe40000410000 */
[----:B------:R-:W2:Y:S03]  /*de30*/  LDSM.16.MT88.4 R108, [R185+0x2100] ;  /* 0x00210000b96c783b */ /* 0x000ea60000004200 */
[C---:B------:R-:W-:Y:S02]  /*de40*/  FMUL.FTZ R12, R2.reuse, R112 ;  /* 0x00000070020c7220 */ /* 0x040fe40000410000 */
[C---:B------:R-:W-:Y:S03]  /*de50*/  HMMA.16816.F32.BF16 R8, R136.reuse, R14, R8 ;  /* 0x0000000e8808723c */ /* 0x040fe60000041808 */
[C---:B------:R-:W-:Y:S02]  /*de60*/  FMUL.FTZ R13, R2.reuse, R113 ;  /* 0x00000071020d7220 */ /* 0x040fe40000410000 */
[----:B------:R-:W-:Y:S02]  /*de70*/  FMUL.FTZ R16, R2, R116 ;  /* 0x0000007402107220 */ /* 0x000fe40000410000 */
[C---:B------:R-:W-:Y:S02]  /*de80*/  FMUL.FTZ R14, R0.reuse, R114 ;  /* 0x00000072000e7220 */ /* 0x040fe40000410000 */
[----:B------:R-:W-:Y:S02]  /*de90*/  FMUL.FTZ R15, R0, R115 ;  /* 0x00000073000f7220 */ /* 0x000fe40000410000 */
[----:B------:R-:W4:Y:S01]  /*dea0*/  LDSM.16.MT88.4 R112, [R186+0x2100] ;  /* 0x00210000ba70783b */ /* 0x000f220000004200 */
[----:B------:R-:W-:Y:S02]  /*deb0*/  FMUL.FTZ R17, R2, R117 ;  /* 0x0000007502117220 */ /* 0x000fe40000410000 */
[C---:B------:R-:W-:Y:S02]  /*dec0*/  FMUL.FTZ R18, R0.reuse, R118 ;  /* 0x0000007600127220 */ /* 0x040fe40000410000 */
[C---:B------:R-:W-:Y:S03]  /*ded0*/  HMMA.16816.F32.BF16 R12, R136.reuse, R20, R12 ;  /* 0x00000014880c723c */ /* 0x040fe6000004180c */
[----:B------:R-:W-:Y:S02]  /*dee0*/  FMUL.FTZ R19, R0, R119 ;  /* 0x0000007700137220 */ /* 0x000fe40000410000 */
[----:B------:R-:W-:Y:S01]  /*def0*/  LDSM.16.MT88.4 R116, [R185+0x900] ;  /* 0x00090000b974783b */ /* 0x000fe20000004200 */
[--C-:B-1----:R-:W-:Y:S02]  /*df00*/  FFMA.FTZ R100, R145, c[0x0][0x2d0], -R103.reuse ;  /* 0x0000b40091647a23 */ /* 0x102fe40000010867 */
[C---:B------:R-:W-:Y:S02]  /*df10*/  FMUL.FTZ R20, R2.reuse, R120 ;  /* 0x0000007802147220 */ /* 0x040fe40000410000 */
[C---:B------:R-:W-:Y:S01]  /*df20*/  HMMA.16816.F32.BF16 R16, R136.reuse, R22, R16 ;  /* 0x000000168810723c */ /* 0x040fe20000041810 */
[----:B------:R1:W-:Y:S02]  /*df30*/  MUFU.EX2 R179, R100 ;  /* 0x0000006400b37308 */ /* 0x0003e40000000800 */
[C---:B------:R-:W-:Y:S02]  /*df40*/  FMUL.FTZ R21, R2.reuse, R121 ;  /* 0x0000007902157220 */ /* 0x040fe40000410000 */
[----:B------:R-:W-:Y:S02]  /*df50*/  FMUL.FTZ R24, R2, R124 ;  /* 0x0000007c02187220 */ /* 0x000fe40000410000 */
[C---:B------:R-:W-:Y:S02]  /*df60*/  FMUL.FTZ R22, R0.reuse, R122 ;  /* 0x0000007a00167220 */ /* 0x040fe40000410000 */
[----:B------:R-:W-:Y:S02]  /*df70*/  FMUL.FTZ R23, R0, R123 ;  /* 0x0000007b00177220 */ /* 0x000fe40000410000 */
[----:B------:R-:W-:Y:S01]  /*df80*/  LDSM.16.MT88.4 R120, [R186+0x900] ;  /* 0x00090000ba78783b */ /* 0x000fe20000004200 */
[----:B------:R-:W-:Y:S02]  /*df90*/  FMUL.FTZ R25, R2, R125 ;  /* 0x0000007d02197220 */ /* 0x000fe40000410000 */
[C---:B------:R-:W-:Y:S02]  /*dfa0*/  FMUL.FTZ R26, R0.reuse, R126 ;  /* 0x0000007e001a7220 */ /* 0x040fe40000410000 */
[C---:B------:R-:W-:Y:S03]  /*dfb0*/  HMMA.16816.F32.BF16 R20, R136.reuse, R28, R20 ;  /* 0x0000001c8814723c */ /* 0x040fe60000041814 */
[----:B------:R-:W-:Y:S02]  /*dfc0*/  FMUL.FTZ R27, R0, R127 ;  /* 0x0000007f001b7220 */ /* 0x000fe40000410000 */
[----:B------:R-:W-:Y:S01]  /*dfd0*/  LDSM.16.MT88.4 R124, [R187+0x900] ;  /* 0x00090000bb7c783b */ /* 0x000fe20000004200 */
[C---:B------:R-:W-:Y:S02]  /*dfe0*/  FMUL.FTZ R32, R2.reuse, R132 ;  /* 0x0000008402207220 */ /* 0x040fe40000410000 */
[C---:B------:R-:W-:Y:S02]  /*dff0*/  FMUL.FTZ R28, R2.reuse, R128 ;  /* 0x00000080021c7220 */ /* 0x040fe40000410000 */
[C---:B------:R-:W-:Y:S03]  /*e000*/  HMMA.16816.F32.BF16 R24, R136.reuse, R30, R24 ;  /* 0x0000001e8818723c */ /* 0x040fe60000041818 */
[----:B------:R-:W-:Y:S02]  /*e010*/  FMUL.FTZ R29, R2, R129 ;  /* 0x00000081021d7220 */ /* 0x000fe40000410000 */
[--C-:B-1----:R-:W-:Y:S02]  /*e020*/  FFMA.FTZ R100, R142, c[0x0][0x2d0], -R102.reuse ;  /* 0x0000b4008e647a23 */ /* 0x102fe40000010866 */
[C---:B------:R-:W-:Y:S01]  /*e030*/  FMUL.FTZ R30, R0.reuse, R130 ;  /* 0x00000082001e7220 */ /* 0x040fe20000410000 */
[----:B------:R-:W-:Y:S01]  /*e040*/  LDSM.16.MT88.4 R140, [R188+0x2900] ;  /* 0x00290000bc8c783b */ /* 0x000fe20000004200 */
[----:B------:R-:W-:Y:S01]  /*e050*/  FMUL.FTZ R31, R0, R131 ;  /* 0x00000083001f7220 */ /* 0x000fe20000410000 */
[----:B------:R1:W-:Y:S02]  /*e060*/  MUFU.EX2 R178, R100 ;  /* 0x0000006400b27308 */ /* 0x0003e40000000800 */
[----:B------:R-:W-:Y:S02]  /*e070*/  FMUL.FTZ R33, R2, R133 ;  /* 0x0000008502217220 */ /* 0x000fe40000410000 */
[C---:B------:R-:W-:Y:S02]  /*e080*/  FMUL.FTZ R34, R0.reuse, R134 ;  /* 0x0000008600227220 */ /* 0x040fe40000410000 */
[C---:B---3--:R-:W-:Y:S01]  /*e090*/  HMMA.16816.F32.BF16 R28, R136.reuse, R104, R28 ;  /* 0x00000068881c723c */ /* 0x048fe2000004181c */
[----:B------:R-:W-:Y:S02]  /*e0a0*/  LDSM.16.MT88.4 R128, [R185+0x2900] ;  /* 0x00290000b980783b */ /* 0x000fe40000004200 */
[----:B------:R-:W-:Y:S02]  /*e0b0*/  FMUL.FTZ R35, R0, R135 ;  /* 0x0000008700237220 */ /* 0x000fe40000410000 */
[C---:B------:R-:W-:Y:S02]  /*e0c0*/  FMUL.FTZ R36, R2.reuse, R36 ;  /* 0x0000002402247220 */ /* 0x040fe40000410000 */
[----:B------:R-:W-:Y:S02]  /*e0d0*/  FMUL.FTZ R37, R2, R37 ;  /* 0x0000002502257220 */ /* 0x000fe40000410000 */
[----:B------:R-:W-:Y:S01]  /*e0e0*/  LDSM.16.MT88.4 R132, [R186+0x2900] ;  /* 0x00290000ba84783b */ /* 0x000fe20000004200 */
[C---:B------:R-:W-:Y:S03]  /*e0f0*/  HMMA.16816.F32.BF16 R32, R136.reuse, R106, R32 ;  /* 0x0000006a8820723c */ /* 0x040fe60000041820 */
[C---:B------:R-:W-:Y:S02]  /*e100*/  FMUL.FTZ R38, R0.reuse, R38 ;  /* 0x0000002600267220 */ /* 0x040fe40000410000 */
[----:B------:R-:W-:Y:S02]  /*e110*/  FMUL.FTZ R39, R0, R39 ;  /* 0x0000002700277220 */ /* 0x000fe40000410000 */
[----:B------:R-:W3:Y:S01]  /*e120*/  LDSM.16.MT88.4 R104, [R188+0x2100] ;  /* 0x00210000bc68783b */ /* 0x000ee20000004200 */
[--C-:B-1----:R-:W-:Y:S04]  /*e130*/  FFMA.FTZ R100, R144, c[0x0][0x2d0], -R102.reuse ;  /* 0x0000b40090647a23 */ /* 0x102fe80000010866 */
[C---:B--2---:R-:W-:Y:S01]  /*e140*/  HMMA.16816.F32.BF16 R36, R136.reuse, R108, R36 ;  /* 0x0000006c8824723c */ /* 0x044fe20000041824 */
[----:B------:R1:W2:Y:S02]  /*e150*/  MUFU.EX2 R177, R100 ;  /* 0x0000006400b17308 */ /* 0x0002a40000000800 */
[C---:B------:R-:W-:Y:S02]  /*e160*/  FMUL.FTZ R40, R2.reuse, R40 ;  /* 0x0000002802287220 */ /* 0x040fe40000410000 */
[----:B------:R-:W-:Y:S02]  /*e170*/  FMUL.FTZ R41, R2, R41 ;  /* 0x0000002902297220 */ /* 0x000fe40000410000 */
[C---:B------:R-:W-:Y:S02]  /*e180*/  FMUL.FTZ R42, R0.reuse, R42 ;  /* 0x0000002a002a7220 */ /* 0x040fe40000410000 */
[----:B------:R-:W-:Y:S03]  /*e190*/  FMUL.FTZ R43, R0, R43 ;  /* 0x0000002b002b7220 */ /* 0x000fe60000410000 */
[C---:B------:R-:W-:Y:S02]  /*e1a0*/  FMUL.FTZ R44, R2.reuse, R44 ;  /* 0x0000002c022c7220 */ /* 0x040fe40000410000 */
[----:B------:R-:W-:Y:S02]  /*e1b0*/  FMUL.FTZ R45, R2, R45 ;  /* 0x0000002d022d7220 */ /* 0x000fe40000410000 */
[C---:B------:R-:W-:Y:S01]  /*e1c0*/  HMMA.16816.F32.BF16 R40, R136.reuse, R110, R40 ;  /* 0x0000006e8828723c */ /* 0x040fe20000041828 */
[----:B------:R-:W5:Y:S02]  /*e1d0*/  LDSM.16.MT88.4 R108, [R187+0x2100] ;  /* 0x00210000bb6c783b */ /* 0x000f640000004200 */
[C---:B------:R-:W-:Y:S02]  /*e1e0*/  FMUL.FTZ R46, R0.reuse, R46 ;  /* 0x0000002e002e7220 */ /* 0x040fe40000410000 */
[----:B------:R-:W-:Y:S02]  /*e1f0*/  FMUL.FTZ R47, R0, R47 ;  /* 0x0000002f002f7220 */ /* 0x000fe40000410000 */
[----:B------:R-:W-:Y:S02]  /*e200*/  FMUL.FTZ R48, R2, R48 ;  /* 0x0000003002307220 */ /* 0x000fe40000410000 */
[--C-:B-1----:R-:W-:Y:S03]  /*e210*/  FFMA.FTZ R100, R146, c[0x0][0x2d0], -R102.reuse ;  /* 0x0000b40092647a23 */ /* 0x102fe60000010866 */
[C---:B----4-:R-:W-:Y:S01]  /*e220*/  HMMA.16816.F32.BF16 R44, R136.reuse, R112, R44 ;  /* 0x00000070882c723c */ /* 0x050fe2000004182c */
[----:B------:R1:W-:Y:S02]  /*e230*/  MUFU.EX2 R176, R100 ;  /* 0x0000006400b07308 */ /* 0x0003e40000000800 */
[----:B------:R-:W-:Y:S02]  /*e240*/  FMUL.FTZ R49, R2, R49 ;  /* 0x0000003102317220 */ /* 0x000fe40000410000 */
[C---:B------:R-:W-:Y:S02]  /*e250*/  FMUL.FTZ R50, R0.reuse, R50 ;  /* 0x0000003200327220 */ /* 0x040fe40000410000 */
[----:B------:R-:W-:Y:S02]  /*e260*/  FMUL.FTZ R51, R0, R51 ;  /* 0x0000003300337220 */ /* 0x000fe40000410000 */
[C---:B------:R-:W-:Y:S03]  /*e270*/  FMUL.FTZ R52, R2.reuse, R52 ;  /* 0x0000003402347220 */ /* 0x040fe60000410000 */
[----:B------:R-:W-:Y:S02]  /*e280*/  FMUL.FTZ R53, R2, R53 ;  /* 0x0000003502357220 */ /* 0x000fe40000410000 */
[C---:B------:R-:W-:Y:S01]  /*e290*/  HMMA.16816.F32.BF16 R48, R136.reuse, R114, R48 ;  /* 0x000000728830723c */ /* 0x040fe20000041830 */
[----:B------:R-:W4:Y:S02]  /*e2a0*/  LDSM.16.MT88.4 R112, [R185+0x4100] ;  /* 0x00410000b970783b */ /* 0x000f240000004200 */
[C---:B------:R-:W-:Y:S02]  /*e2b0*/  FMUL.FTZ R54, R0.reuse, R54 ;  /* 0x0000003600367220 */ /* 0x040fe40000410000 */
[----:B------:R-:W-:Y:S02]  /*e2c0*/  FMUL.FTZ R55, R0, R55 ;  /* 0x0000003700377220 */ /* 0x000fe40000410000 */
[C---:B------:R-:W-:Y:S02]  /*e2d0*/  FMUL.FTZ R56, R2.reuse, R56 ;  /* 0x0000003802387220 */ /* 0x040fe40000410000 */
[----:B------:R-:W-:Y:S03]  /*e2e0*/  FMUL.FTZ R57, R2, R57 ;  /* 0x0000003902397220 */ /* 0x000fe60000410000 */
[C---:B---3--:R-:W-:Y:S03]  /*e2f0*/  HMMA.16816.F32.BF16 R52, R136.reuse, R104, R52 ;  /* 0x000000688834723c */ /* 0x048fe60000041834 */
[C---:B------:R-:W-:Y:S02]  /*e300*/  FMUL.FTZ R58, R0.reuse, R58 ;  /* 0x0000003a003a7220 */ /* 0x040fe40000410000 */
[----:B------:R-:W-:Y:S02]  /*e310*/  FMUL.FTZ R59, R0, R59 ;  /* 0x0000003b003b7220 */ /* 0x000fe40000410000 */
[--C-:B-1----:R-:W-:Y:S02]  /*e320*/  FFMA.FTZ R100, R147, c[0x0][0x2d0], -R102.reuse ;  /* 0x0000b40093647a23 */ /* 0x102fe40000010866 */
[----:B------:R-:W-:Y:S02]  /*e330*/  LDSM.16.MT88.4 R144, [R186+0x3900] ;  /* 0x00390000ba90783b */ /* 0x000fe40000004200 */
[----:B------:R1:W3:Y:S01]  /*e340*/  MUFU.EX2 R175, R100 ;  /* 0x0000006400af7308 */ /* 0x0002e20000000800 */
[C---:B------:R-:W-:Y:S03]  /*e350*/  HMMA.16816.F32.BF16 R56, R136.reuse, R106, R56 ;  /* 0x0000006a8838723c */ /* 0x040fe60000041838 */
[C---:B------:R-:W-:Y:S02]  /*e360*/  FMUL.FTZ R60, R2.reuse, R60 ;  /* 0x0000003c023c7220 */ /* 0x040fe40000410000 */
[----:B------:R-:W2:Y:S01]  /*e370*/  LDSM.16.MT88.4 R104, [R186+0x4100] ;  /* 0x00410000ba68783b */ /* 0x000ea20000004200 */
[----:B------:R-:W-:Y:S02]  /*e380*/  FMUL.FTZ R61, R2, R61 ;  /* 0x0000003d023d7220 */ /* 0x000fe40000410000 */
[C---:B------:R-:W-:Y:S04]  /*e390*/  FMUL.FTZ R62, R0.reuse, R62 ;  /* 0x0000003e003e7220 */ /* 0x040fe80000410000 */
[----:B------:R-:W-:Y:S02]  /*e3a0*/  FMUL.FTZ R63, R0, R63 ;  /* 0x0000003f003f7220 */ /* 0x000fe40000410000 */
[C---:B------:R-:W-:Y:S02]  /*e3b0*/  FMUL.FTZ R64, R2.reuse, R64 ;  /* 0x0000004002407220 */ /* 0x040fe40000410000 */
[----:B------:R-:W-:Y:S02]  /*e3c0*/  FMUL.FTZ R65, R2, R65 ;  /* 0x0000004102417220 */ /* 0x000fe40000410000 */
[C---:B------:R-:W-:Y:S01]  /*e3d0*/  FMUL.FTZ R66, R0.reuse, R66 ;  /* 0x0000004200427220 */ /* 0x040fe20000410000 */
[C---:B-----5:R-:W-:Y:S03]  /*e3e0*/  HMMA.16816.F32.BF16 R60, R136.reuse, R108, R60 ;  /* 0x0000006c883c723c */ /* 0x060fe6000004183c */
[----:B------:R-:W-:Y:S02]  /*e3f0*/  FMUL.FTZ R67, R0, R67 ;  /* 0x0000004300437220 */ /* 0x000fe40000410000 */
[--C-:B-1----:R-:W-:Y:S02]  /*e400*/  FFMA.FTZ R100, R152, c[0x0][0x2d0], -R103.reuse ;  /* 0x0000b40098647a23 */ /* 0x102fe40000010867 */
[C---:B------:R-:W-:Y:S02]  /*e410*/  FMUL.FTZ R68, R2.reuse, R68 ;  /* 0x0000004402447220 */ /* 0x040fe40000410000 */
[----:B------:R-:W-:Y:S01]  /*e420*/  FMUL.FTZ R69, R2, R69 ;  /* 0x0000004502457220 */ /* 0x000fe20000410000 */
[C---:B------:R-:W-:Y:S01]  /*e430*/  HMMA.16816.F32.BF16 R64, R136.reuse, R110, R64 ;  /* 0x0000006e8840723c */ /* 0x040fe20000041840 */
[----:B------:R-:W1:Y:S01]  /*e440*/  LDSM.16.MT88.4 R108, [R188+0x4100] ;  /* 0x00410000bc6c783b */ /* 0x000e620000004200 */
[----:B------:R5:W-:Y:S01]  /*e450*/  MUFU.EX2 R174, R100 ;  /* 0x0000006400ae7308 */ /* 0x000be20000000800 */
[C---:B------:R-:W-:Y:S02]  /*e460*/  FMUL.FTZ R70, R0.reuse, R70 ;  /* 0x0000004600467220 */ /* 0x040fe40000410000 */
[----:B------:R-:W-:Y:S02]  /*e470*/  FMUL.FTZ R71, R0, R71 ;  /* 0x0000004700477220 */ /* 0x000fe40000410000 */
[C---:B------:R-:W-:Y:S02]  /*e480*/  FMUL.FTZ R72, R2.reuse, R72 ;  /* 0x0000004802487220 */ /* 0x040fe40000410000 */
[----:B------:R-:W-:Y:S03]  /*e490*/  FMUL.FTZ R73, R2, R73 ;  /* 0x0000004902497220 */ /* 0x000fe60000410000 */
[C---:B----4-:R-:W-:Y:S03]  /*e4a0*/  HMMA.16816.F32.BF16 R68, R136.reuse, R112, R68 ;  /* 0x000000708844723c */ /* 0x050fe60000041844 */
[C---:B------:R-:W-:Y:S02]  /*e4b0*/  FMUL.FTZ R74, R0.reuse, R74 ;  /* 0x0000004a004a7220 */ /* 0x040fe40000410000 */
[----:B------:R-:W-:Y:S02]  /*e4c0*/  FMUL.FTZ R75, R0, R75 ;  /* 0x0000004b004b7220 */ /* 0x000fe40000410000 */
[C---:B------:R-:W-:Y:S02]  /*e4d0*/  FMUL.FTZ R76, R2.reuse, R76 ;  /* 0x0000004c024c7220 */ /* 0x040fe40000410000 */
[----:B------:R-:W-:Y:S03]  /*e4e0*/  FMUL.FTZ R77, R2, R77 ;  /* 0x0000004d024d7220 */ /* 0x000fe60000410000 */
[C---:B------:R-:W-:Y:S01]  /*e4f0*/  HMMA.16816.F32.BF16 R72, R136.reuse, R114, R72 ;  /* 0x000000728848723c */ /* 0x040fe20000041848 */
[----:B------:R-:W4:Y:S02]  /*e500*/  LDSM.16.MT88.4 R112, [R187+0x4100] ;  /* 0x00410000bb70783b */ /* 0x000f240000004200 */
[C---:B------:R-:W-:Y:S02]  /*e510*/  FMUL.FTZ R78, R0.reuse, R78 ;  /* 0x0000004e004e7220 */ /* 0x040fe40000410000 */
[----:B------:R-:W-:Y:S02]  /*e520*/  FMUL.FTZ R79, R0, R79 ;  /* 0x0000004f004f7220 */ /* 0x000fe40000410000 */
[--C-:B-----5:R-:W-:Y:S02]  /*e530*/  FFMA.FTZ R100, R153, c[0x0][0x2d0], -R103.reuse ;  /* 0x0000b40099647a23 */ /* 0x120fe40000010867 */
[C---:B------:R-:W-:Y:S02]  /*e540*/  FMUL.FTZ R80, R2.reuse, R80 ;  /* 0x0000005002507220 */ /* 0x040fe40000410000 */
[----:B------:R5:W1:Y:S01]  /*e550*/  MUFU.EX2 R173, R100 ;  /* 0x0000006400ad7308 */ /* 0x000a620000000800 */
[C---:B--2---:R-:W-:Y:S03]  /*e560*/  HMMA.16816.F32.BF16 R76, R136.reuse, R104, R76 ;  /* 0x00000068884c723c */ /* 0x044fe6000004184c */
[----:B------:R-:W-:Y:S02]  /*e570*/  FMUL.FTZ R81, R2, R81 ;  /* 0x0000005102517220 */ /* 0x000fe40000410000 */
[C---:B------:R-:W-:Y:S02]  /*e580*/  FMUL.FTZ R82, R0.reuse, R82 ;  /* 0x0000005200527220 */ /* 0x040fe40000410000 */
[----:B------:R-:W-:Y:S01]  /*e590*/  FMUL.FTZ R83, R0, R83 ;  /* 0x0000005300537220 */ /* 0x000fe20000410000 */
[----:B------:R-:W-:Y:S01]  /*e5a0*/  F2FP.BF16.PACK_AB R104, R181, R182 ;  /* 0x000000b6b568723e */ /* 0x000fe200000010ff */
[C---:B------:R-:W-:Y:S03]  /*e5b0*/  FMUL.FTZ R84, R2.reuse, R84 ;  /* 0x0000005402547220 */ /* 0x040fe60000410000 */
[----:B------:R-:W-:Y:S01]  /*e5c0*/  FMUL.FTZ R85, R2, R85 ;  /* 0x0000005502557220 */ /* 0x000fe20000410000 */
[----:B------:R-:W-:Y:S01]  /*e5d0*/  F2FP.BF16.PACK_AB R105, R177, R178 ;  /* 0x000000b2b169723e */ /* 0x000fe200000010ff */
[C---:B------:R-:W-:Y:S03]  /*e5e0*/  HMMA.16816.F32.BF16 R80, R136.reuse, R106, R80 ;  /* 0x0000006a8850723c */ /* 0x040fe60000041850 */
[C---:B------:R-:W-:Y:S02]  /*e5f0*/  FMUL.FTZ R86, R0.reuse, R86 ;  /* 0x0000005600567220 */ /* 0x040fe40000410000 */
[----:B------:R-:W-:Y:S02]  /*e600*/  FMUL.FTZ R87, R0, R87 ;  /* 0x0000005700577220 */ /* 0x000fe40000410000 */
[----:B------:R-:W-:Y:S01]  /*e610*/  FMUL.FTZ R88, R2, R88 ;  /* 0x0000005802587220 */ /* 0x000fe20000410000 */
[----:B------:R-:W-:Y:S01]  /*e620*/  F2FP.BF16.PACK_AB R106, R179, R180 ;  /* 0x000000b4b36a723e */ /* 0x000fe200000010ff */
[--C-:B-----5:R-:W-:Y:S03]  /*e630*/  FFMA.FTZ R100, R154, c[0x0][0x2d0], -R103.reuse ;  /* 0x0000b4009a647a23 */ /* 0x120fe60000010867 */
[C---:B-1----:R-:W-:Y:S01]  /*e640*/  HMMA.16816.F32.BF16 R84, R136.reuse, R108, R84 ;  /* 0x0000006c8854723c */ /* 0x042fe20000041854 */
[----:B------:R1:W-:Y:S02]  /*e650*/  MUFU.EX2 R172, R100 ;  /* 0x0000006400ac7308 */ /* 0x0003e40000000800 */
[----:B------:R-:W-:Y:S01]  /*e660*/  FMUL.FTZ R89, R2, R89 ;  /* 0x0000005902597220 */ /* 0x000fe20000410000 */
[----:B---3--:R-:W-:Y:S01]  /*e670*/  F2FP.BF16.PACK_AB R107, R175, R176 ;  /* 0x000000b0af6b723e */ /* 0x008fe200000010ff */
[C---:B------:R-:W-:Y:S02]  /*e680*/  FMUL.FTZ R90, R0.reuse, R90 ;  /* 0x0000005a005a7220 */ /* 0x040fe40000410000 */
[----:B------:R-:W-:Y:S02]  /*e690*/  FMUL.FTZ R91, R0, R91 ;  /* 0x0000005b005b7220 */ /* 0x000fe40000410000 */
[C---:B------:R-:W-:Y:S03]  /*e6a0*/  FMUL.FTZ R92, R2.reuse, R92 ;  /* 0x0000005c025c7220 */ /* 0x040fe60000410000 */
[----:B------:R-:W-:Y:S02]  /*e6b0*/  FMUL.FTZ R93, R2, R93 ;  /* 0x0000005d025d7220 */ /* 0x000fe40000410000 */
[C---:B------:R-:W-:Y:S01]  /*e6c0*/  HMMA.16816.F32.BF16 R88, R136.reuse, R110, R88 ;  /* 0x0000006e8858723c */ /* 0x040fe20000041858 */
[----:B------:R-:W2:Y:S02]  /*e6d0*/  LDSM.16.MT88.4 R108, [R188+0x900] ;  /* 0x00090000bc6c783b */ /* 0x000ea40000004200 */
[C---:B------:R-:W-:Y:S02]  /*e6e0*/  FMUL.FTZ R94, R0.reuse, R94 ;  /* 0x0000005e005e7220 */ /* 0x040fe40000410000 */
[----:B------:R-:W-:Y:S02]  /*e6f0*/  FMUL.FTZ R95, R0, R95 ;  /* 0x0000005f005f7220 */ /* 0x000fe40000410000 */
[C---:B------:R-:W-:Y:S02]  /*e700*/  FMUL.FTZ R96, R2.reuse, R96 ;  /* 0x0000006002607220 */ /* 0x040fe40000410000 */
[----:B------:R-:W-:Y:S03]  /*e710*/  FMUL.FTZ R97, R2, R97 ;  /* 0x0000006102617220 */ /* 0x000fe60000410000 */
[C---:B----4-:R-:W-:Y:S03]  /*e720*/  HMMA.16816.F32.BF16 R92, R136.reuse, R112, R92 ;  /* 0x00000070885c723c */ /* 0x050fe6000004185c */
[C---:B------:R-:W-:Y:S02]  /*e730*/  FMUL.FTZ R98, R0.reuse, R98 ;  /* 0x0000006200627220 */ /* 0x040fe40000410000 */
[----:B------:R-:W-:Y:S02]  /*e740*/  FMUL.FTZ R99, R0, R99 ;  /* 0x0000006300637220 */ /* 0x000fe40000410000 */
[--C-:B-1----:R-:W-:Y:S02]  /*e750*/  FFMA.FTZ R100, R155, c[0x0][0x2d0], -R103.reuse ;  /* 0x0000b4009b647a23 */ /* 0x102fe40000010867 */
[----:B------:R-:W-:Y:S02]  /*e760*/  LDSM.16.MT88.4 R152, [R187+0x3900] ;  /* 0x00390000bb98783b */ /* 0x000fe40000004200 */
[----:B------:R1:W3:Y:S01]  /*e770*/  MUFU.EX2 R171, R100 ;  /* 0x0000006400ab7308 */ /* 0x0002e20000000800 */
[----:B------:R-:W-:Y:S05]  /*e780*/  HMMA.16816.F32.BF16 R96, R136, R114, R96 ;  /* 0x000000728860723c */ /* 0x000fea0000041860 */
[----:B------:R-:W4:Y:S03]  /*e790*/  LDSM.16.MT88.4 R112, [R187+0x2900] ;  /* 0x00290000bb70783b */ /* 0x000f260000004200 */
[C---:B------:R-:W-:Y:S05]  /*e7a0*/  HMMA.16816.F32.BF16 R4, R104.reuse, R116, R4 ;  /* 0x000000746804723c */ /* 0x040fea0000041804 */
[----:B------:R-:W-:Y:S03]  /*e7b0*/  LDSM.16.MT88.4 R136, [R188+0x3100] ;  /* 0x00310000bc88783b */ /* 0x000fe60000004200 */
[C---:B------:R-:W-:Y:S05]  /*e7c0*/  HMMA.16816.F32.BF16 R8, R104.reuse, R118, R8 ;  /* 0x000000766808723c */ /* 0x040fea0000041808 */
[----:B------:R-:W-:Y:S01]  /*e7d0*/  LDSM.16.MT88.4 R116, [R186+0x4900] ;  /* 0x00490000ba74783b */ /* 0x000fe20000004200 */
[--C-:B-1----:R-:W-:Y:S02]  /*e7e0*/  FFMA.FTZ R100, R148, c[0x0][0x2d0], -R102.reuse ;  /* 0x0000b40094647a23 */ /* 0x102fe40000010866 */
[C---:B------:R-:W-:Y:S02]  /*e7f0*/  HMMA.16816.F32.BF16 R12, R104.reuse, R120, R12 ;  /* 0x00000078680c723c */ /* 0x040fe4000004180c */
[----:B------:R1:W-:Y:S06]  /*e800*/  MUFU.EX2 R170, R100 ;  /* 0x0000006400aa7308 */ /* 0x0003ec0000000800 */
[C---:B------:R-:W-:Y:S01]  /*e810*/  HMMA.16816.F32.BF16 R16, R104.reuse, R122, R16 ;  /* 0x0000007a6810723c */ /* 0x040fe20000041810 */
[----:B------:R-:W-:Y:S07]  /*e820*/  LDSM.16.MT88.4 R120, [R188+0x4900] ;  /* 0x00490000bc78783b */ /* 0x000fee0000004200 */
[C---:B--2---:R-:W-:Y:S08]  /*e830*/  HMMA.16816.F32.BF16 R20, R104.reuse, R108, R20 ;  /* 0x0000006c6814723c */ /* 0x044ff00000041814 */
[C---:B------:R-:W-:Y:S01]  /*e840*/  HMMA.16816.F32.BF16 R24, R104.reuse, R110, R24 ;  /* 0x0000006e6818723c */ /* 0x040fe20000041818 */
[----:B------:R-:W2:Y:S03]  /*e850*/  LDSM.16.MT88.4 R108, [R185+0x4900] ;  /* 0x00490000b96c783b */ /* 0x000ea60000004200 */
[--C-:B-1----:R-:W-:Y:S04]  /*e860*/  FFMA.FTZ R100, R149, c[0x0][0x2d0], -R102.reuse ;  /* 0x0000b40095647a23 */ /* 0x102fe80000010866 */
[C---:B------:R-:W-:Y:S01]  /*e870*/  HMMA.16816.F32.BF16 R28, R104.reuse, R124, R28 ;  /* 0x0000007c681c723c */ /* 0x040fe2000004181c */
[----:B------:R1:W5:Y:S07]  /*e880*/  MUFU.EX2 R169, R100 ;  /* 0x0000006400a97308 */ /* 0x00036e0000000800 */
[C---:B------:R-:W-:Y:S01]  /*e890*/  HMMA.16816.F32.BF16 R32, R104.reuse, R126, R32 ;  /* 0x0000007e6820723c */ /* 0x040fe20000041820 */
[----:B------:R-:W-:Y:S07]  /*e8a0*/  LDSM.16.MT88.4 R124, [R186+0x1100] ;  /* 0x00110000ba7c783b */ /* 0x000fee0000004200 */
[C---:B------:R-:W-:Y:S08]  /*e8b0*/  HMMA.16816.F32.BF16 R36, R104.reuse, R128, R36 ;  /* 0x000000806824723c */ /* 0x040ff00000041824 */
[C---:B------:R-:W-:Y:S01]  /*e8c0*/  HMMA.16816.F32.BF16 R40, R104.reuse, R130, R40 ;  /* 0x000000826828723c */ /* 0x040fe20000041828 */
[----:B------:R-:W-:Y:S03]  /*e8d0*/  LDSM.16.MT88.4 R128, [R187+0x1100] ;  /* 0x00110000bb80783b */ /* 0x000fe60000004200 */
[--C-:B-1----:R-:W-:Y:S04]  /*e8e0*/  FFMA.FTZ R100, R150, c[0x0][0x2d0], -R102.reuse ;  /* 0x0000b40096647a23 */ /* 0x102fe80000010866 */
[C---:B------:R-:W-:Y:S01]  /*e8f0*/  HMMA.16816.F32.BF16 R44, R104.reuse, R132, R44 ;  /* 0x00000084682c723c */ /* 0x040fe2000004182c */
[----:B------:R1:W-:Y:S07]  /*e900*/  MUFU.EX2 R168, R100 ;  /* 0x0000006400a87308 */ /* 0x0003ee0000000800 */
[C---:B------:R-:W-:Y:S01]  /*e910*/  HMMA.16816.F32.BF16 R48, R104.reuse, R134, R48 ;  /* 0x000000866830723c */ /* 0x040fe20000041830 */
[----:B------:R-:W-:Y:S07]  /*e920*/  LDSM.16.MT88.4 R132, [R186+0x3100] ;  /* 0x00310000ba84783b */ /* 0x000fee0000004200 */
[C---:B------:R-:W-:Y:S08]  /*e930*/  HMMA.16816.F32.BF16 R52, R104.reuse, R140, R52 ;  /* 0x0000008c6834723c */ /* 0x040ff00000041834 */
[C---:B------:R-:W-:Y:S01]  /*e940*/  HMMA.16816.F32.BF16 R56, R104.reuse, R142, R56 ;  /* 0x0000008e6838723c */ /* 0x040fe20000041838 */
[----:B------:R-:W-:Y:S03]  /*e950*/  LDSM.16.MT88.4 R140, [R185+0x3900] ;  /* 0x00390000b98c783b */ /* 0x000fe60000004200 */
[--C-:B-1----:R-:W-:Y:S04]  /*e960*/  FFMA.FTZ R100, R151, c[0x0][0x2d0], -R102.reuse ;  /* 0x0000b40097647a23 */ /* 0x102fe80000010866 */
[C---:B----4-:R-:W-:Y:S01]  /*e970*/  HMMA.16816.F32.BF16 R60, R104.reuse, R112, R60 ;  /* 0x00000070683c723c */ /* 0x050fe2000004183c */
[----:B------:R-:W-:Y:S01]  /*e980*/  LDSM.16.MT88.4 R148, [R188+0x3900] ;  /* 0x00390000bc94783b */ /* 0x000fe20000004200 */
[----:B------:R1:W4:Y:S06]  /*e990*/  MUFU.EX2 R167, R100 ;  /* 0x0000006400a77308 */ /* 0x00032c0000000800 */
[C---:B------:R-:W-:Y:S01]  /*e9a0*/  HMMA.16816.F32.BF16 R64, R104.reuse, R114, R64 ;  /* 0x000000726840723c */ /* 0x040fe20000041840 */
[----:B------:R-:W3:Y:S07]  /*e9b0*/  LDSM.16.MT88.4 R112, [R187+0x4900] ;  /* 0x00490000bb70783b */ /* 0x000eee0000004200 */
[C---:B--2---:R-:W-:Y:S08]  /*e9c0*/  HMMA.16816.F32.BF16 R68, R104.reuse, R108, R68 ;  /* 0x0000006c6844723c */ /* 0x044ff00000041844 */
[C---:B------:R-:W-:Y:S01]  /*e9d0*/  HMMA.16816.F32.BF16 R72, R104.reuse, R110, R72 ;  /* 0x0000006e6848723c */ /* 0x040fe20000041848 */
[----:B------:R-:W2:Y:S03]  /*e9e0*/  LDSM.16.MT88.4 R108, [R185+0x1100] ;  /* 0x00110000b96c783b */ /* 0x000ea60000004200 */
[--C-:B-1----:R-:W-:Y:S04]  /*e9f0*/  FFMA.FTZ R100, R160, c[0x0][0x2d0], -R103.reuse ;  /* 0x0000b400a0647a23 */ /* 0x102fe80000010867 */
[C---:B------:R-:W-:Y:S01]  /*ea00*/  HMMA.16816.F32.BF16 R76, R104.reuse, R116, R76 ;  /* 0x00000074684c723c */ /* 0x040fe2000004184c */
[----:B------:R1:W-:Y:S07]  /*ea10*/  MUFU.EX2 R166, R100 ;  /* 0x0000006400a67308 */ /* 0x0003ee0000000800 */
[C---:B------:R-:W-:Y:S01]  /*ea20*/  HMMA.16816.F32.BF16 R80, R104.reuse, R118, R80 ;  /* 0x000000766850723c */ /* 0x040fe20000041850 */
[----:B------:R-:W2:Y:S07]  /*ea30*/  LDSM.16.MT88.4 R116, [R188+0x1100] ;  /* 0x00110000bc74783b */ /* 0x000eae0000004200 */
[C---:B------:R-:W-:Y:S08]  /*ea40*/  HMMA.16816.F32.BF16 R84, R104.reuse, R120, R84 ;  /* 0x000000786854723c */ /* 0x040ff00000041854 */
[C---:B------:R-:W-:Y:S01]  /*ea50*/  HMMA.16816.F32.BF16 R88, R104.reuse, R122, R88 ;  /* 0x0000007a6858723c */ /* 0x040fe20000041858 */
[----:B------:R-:W2:Y:S03]  /*ea60*/  LDSM.16.MT88.4 R120, [R185+0x3100] ;  /* 0x00310000b978783b */ /* 0x000ea60000004200 */
[--C-:B-1----:R-:W-:Y:S04]  /*ea70*/  FFMA.FTZ R100, R161, c[0x0][0x2d0], -R103.reuse ;  /* 0x0000b400a1647a23 */ /* 0x102fe80000010867 */
[C---:B---3--:R-:W-:Y:S01]  /*ea80*/  HMMA.16816.F32.BF16 R92, R104.reuse, R112, R92 ;  /* 0x00000070685c723c */ /* 0x048fe2000004185c */
[----:B------:R1:W3:Y:S07]  /*ea90*/  MUFU.EX2 R165, R100 ;  /* 0x0000006400a57308 */ /* 0x0002ee0000000800 */
[----:B------:R-:W-:Y:S01]  /*eaa0*/  HMMA.16816.F32.BF16 R96, R104, R114, R96 ;  /* 0x000000726860723c */ /* 0x000fe20000041860 */
[----:B------:R-:W-:Y:S06]  /*eab0*/  LDSM.16.MT88.4 R112, [R185+0x5100] ;  /* 0x00510000b970783b */ /* 0x000fec0000004200 */
[----:B------:R-:W-:Y:S02]  /*eac0*/  F2FP.BF16.PACK_AB R104, R173, R174 ;  /* 0x000000aead68723e */ /* 0x000fe400000010ff */
[----:B------:R-:W-:Y:S03]  /*ead0*/  F2FP.BF16.PACK_AB R106, R171, R172 ;  /* 0x000000acab6a723e */ /* 0x000fe600000010ff */
[----:B-----5:R-:W-:Y:S02]  /*eae0*/  F2FP.BF16.PACK_AB R105, R169, R170 ;  /* 0x000000aaa969723e */ /* 0x020fe400000010ff */
[----:B----4-:R-:W-:Y:S01]  /*eaf0*/  F2FP.BF16.PACK_AB R107, R167, R168 ;  /* 0x000000a8a76b723e */ /* 0x010fe200000010ff */
[--C-:B-1----:R-:W-:Y:S02]  /*eb00*/  FFMA.FTZ R100, R162, c[0x0][0x2d0], -R103.reuse ;  /* 0x0000b400a2647a23 */ /* 0x102fe40000010867 */
[----:B------:R-:W-:Y:S04]  /*eb10*/  FFMA.FTZ R103, R163, c[0x0][0x2d0], -R103 ;  /* 0x0000b400a3677a23 */ /* 0x000fe80000010867 */
[C---:B--2---:R-:W-:Y:S01]  /*eb20*/  HMMA.16816.F32.BF16 R4, R104.reuse, R108, R4 ;  /* 0x0000006c6804723c */ /* 0x044fe20000041804 */
[----:B------:R1:W-:Y:S07]  /*eb30*/  MUFU.EX2 R164, R100 ;  /* 0x0000006400a47308 */ /* 0x0003ee0000000800 */
[C---:B------:R-:W-:Y:S01]  /*eb40*/  HMMA.16816.F32.BF16 R8, R104.reuse, R110, R8 ;  /* 0x0000006e6808723c */ /* 0x040fe20000041808 */
[----:B------:R-:W2:Y:S02]  /*eb50*/  LDSM.16.MT88.4 R108, [R187+0x3100] ;  /* 0x00310000bb6c783b */ /* 0x000ea40000004200 */
[----:B------:R-:W-:Y:S05]  /*eb60*/  MUFU.EX2 R162, R103 ;  /* 0x0000006700a27308 */ /* 0x000fea0000000800 */
[C---:B------:R-:W-:Y:S08]  /*eb70*/  HMMA.16816.F32.BF16 R12, R104.reuse, R124, R12 ;  /* 0x0000007c680c723c */ /* 0x040ff0000004180c */
[C---:B------:R-:W-:Y:S01]  /*eb80*/  HMMA.16816.F32.BF16 R16, R104.reuse, R126, R16 ;  /* 0x0000007e6810723c */ /* 0x040fe20000041810 */
[----:B------:R-:W-:Y:S03]  /*eb90*/  LDSM.16.MT88.4 R124, [R188+0x1900] ;  /* 0x00190000bc7c783b */ /* 0x000fe60000004200 */
[--C-:B-1----:R-:W-:Y:S04]  /*eba0*/  FFMA.FTZ R100, R157, c[0x0][0x2d0], -R102.reuse ;  /* 0x0000b4009d647a23 */ /* 0x102fe80000010866 */
[C---:B------:R-:W-:Y:S01]  /*ebb0*/  HMMA.16816.F32.BF16 R20, R104.reuse, R116, R20 ;  /* 0x000000746814723c */ /* 0x040fe20000041814 */
[----:B------:R1:W-:Y:S07]  /*ebc0*/  MUFU.EX2 R161, R100 ;  /* 0x0000006400a17308 */ /* 0x0003ee0000000800 */
[C---:B------:R-:W-:Y:S01]  /*ebd0*/  HMMA.16816.F32.BF16 R24, R104.reuse, R118, R24 ;  /* 0x000000766818723c */ /* 0x040fe20000041818 */
[----:B------:R-:W4:Y:S07]  /*ebe0*/  LDSM.16.MT88.4 R116, [R186+0x5100] ;  /* 0x00510000ba74783b */ /* 0x000f2e0000004200 */
[C---:B------:R-:W-:Y:S08]  /*ebf0*/  HMMA.16816.F32.BF16 R28, R104.reuse, R128, R28 ;  /* 0x00000080681c723c */ /* 0x040ff0000004181c */
[C---:B------:R-:W-:Y:S04]  /*ec00*/  HMMA.16816.F32.BF16 R32, R104.reuse, R130, R32 ;  /* 0x000000826820723c */ /* 0x040fe80000041820 */
[--C-:B-1----:R-:W-:Y:S04]  /*ec10*/  FFMA.FTZ R100, R158, c[0x0][0x2d0], -R102.reuse ;  /* 0x0000b4009e647a23 */ /* 0x102fe80000010866 */
[C---:B------:R-:W-:Y:S01]  /*ec20*/  HMMA.16816.F32.BF16 R36, R104.reuse, R120, R36 ;  /* 0x000000786824723c */ /* 0x040fe20000041824 */
[----:B------:R1:W5:Y:S07]  /*ec30*/  MUFU.EX2 R160, R100 ;  /* 0x0000006400a07308 */ /* 0x00036e0000000800 */
[C---:B------:R-:W-:Y:S01]  /*ec40*/  HMMA.16816.F32.BF16 R40, R104.reuse, R122, R40 ;  /* 0x0000007a6828723c */ /* 0x040fe20000041828 */
[----:B------:R-:W4:Y:S07]  /*ec50*/  LDSM.16.MT88.4 R120, [R188+0x5100] ;  /* 0x00510000bc78783b */ /* 0x000f2e0000004200 */
[C---:B------:R-:W-:Y:S08]  /*ec60*/  HMMA.16816.F32.BF16 R44, R104.reuse, R132, R44 ;  /* 0x00000084682c723c */ /* 0x040ff0000004182c */
[C---:B------:R-:W-:Y:S01]  /*ec70*/  HMMA.16816.F32.BF16 R48, R104.reuse, R134, R48 ;  /* 0x000000866830723c */ /* 0x040fe20000041830 */
[----:B------:R-:W-:Y:S03]  /*ec80*/  LDSM.16.MT88.4 R132, [R187+0x1900] ;  /* 0x00190000bb84783b */ /* 0x000fe60000004200 */
[--C-:B-1----:R-:W-:Y:S04]  /*ec90*/  FFMA.FTZ R100, R159, c[0x0][0x2d0], -R102.reuse ;  /* 0x0000b4009f647a23 */ /* 0x102fe80000010866 */
[C---:B------:R-:W-:Y:S01]  /*eca0*/  HMMA.16816.F32.BF16 R52, R104.reuse, R136, R52 ;  /* 0x000000886834723c */ /* 0x040fe20000041834 */
[----:B------:R1:W-:Y:S06]  /*ecb0*/  MUFU.EX2 R103, R100 ;  /* 0x0000006400677308 */ /* 0x0003ec0000000800 */
[----:B---3--:R-:W-:Y:S01]  /*ecc0*/  F2FP.BF16.PACK_AB R136, R165, R166 ;  /* 0x000000a6a588723e */ /* 0x008fe200000010ff */
[C---:B------:R-:W-:Y:S04]  /*ecd0*/  HMMA.16816.F32.BF16 R56, R104.reuse, R138, R56 ;  /* 0x0000008a6838723c */ /* 0x040fe80000041838 */
[----:B-----5:R-:W-:Y:S03]  /*ece0*/  F2FP.BF16.PACK_AB R137, R160, R161 ;  /* 0x000000a1a089723e */ /* 0x020fe600000010ff */
[----:B------:R-:W-:Y:S01]  /*ecf0*/  F2FP.BF16.PACK_AB R138, R162, R164 ;  /* 0x000000a4a28a723e */ /* 0x000fe200000010ff */
[C---:B--2---:R-:W-:Y:S08]  /*ed00*/  HMMA.16816.F32.BF16 R60, R104.reuse, R108, R60 ;  /* 0x0000006c683c723c */ /* 0x044ff0000004183c */
[C---:B------:R-:W-:Y:S01]  /*ed10*/  HMMA.16816.F32.BF16 R64, R104.reuse, R110, R64 ;  /* 0x0000006e6840723c */ /* 0x040fe20000041840 */
[----:B------:R-:W2:Y:S03]  /*ed20*/  LDSM.16.MT88.4 R108, [R187+0x5100] ;  /* 0x00510000bb6c783b */ /* 0x000ea60000004200 */
[----:B-1----:R-:W-:Y:S01]  /*ed30*/  FFMA.FTZ R100, R156, c[0x0][0x2d0], -R102 ;  /* 0x0000b4009c647a23 */ /* 0x002fe20000010866 */
[----:B------:R-:W-:Y:S03]  /*ed40*/  MOV R102, R101 ;  /* 0x0000006500667202 */ /* 0x000fe60000000f00 */
[C---:B------:R-:W-:Y:S01]  /*ed50*/  HMMA.16816.F32.BF16 R68, R104.reuse, R112, R68 ;  /* 0x000000706844723c */ /* 0x040fe20000041844 */
[----:B------:R-:W-:Y:S01]  /*ed60*/  LDSM.16.MT88.4 R156, [R185+0x5900] ;  /* 0x00590000b99c783b */ /* 0x000fe20000004200 */
[----:B------:R-:W1:Y:S06]  /*ed70*/  MUFU.EX2 R100, R100 ;  /* 0x0000006400647308 */ /* 0x000e6c0000000800 */
[C---:B------:R-:W-:Y:S01]  /*ed80*/  HMMA.16816.F32.BF16 R72, R104.reuse, R114, R72 ;  /* 0x000000726848723c */ /* 0x040fe20000041848 */
[----:B------:R-:W3:Y:S07]  /*ed90*/  LDSM.16.MT88.4 R112, [R185+0x1900] ;  /* 0x00190000b970783b */ /* 0x000eee0000004200 */
[C---:B----4-:R-:W-:Y:S08]  /*eda0*/  HMMA.16816.F32.BF16 R76, R104.reuse, R116, R76 ;  /* 0x00000074684c723c */ /* 0x050ff0000004184c */
[C---:B------:R-:W-:Y:S01]  /*edb0*/  HMMA.16816.F32.BF16 R80, R104.reuse, R118, R80 ;  /* 0x000000766850723c */ /* 0x040fe20000041850 */
[----:B------:R-:W4:Y:S03]  /*edc0*/  LDSM.16.MT88.4 R116, [R186+0x1900] ;  /* 0x00190000ba74783b */ /* 0x000f260000004200 */
[----:B-1----:R-:W-:Y:S04]  /*edd0*/  F2FP.BF16.PACK_AB R139, R100, R103 ;  /* 0x00000067648b723e */ /* 0x002fe800000010ff */
[C---:B------:R-:W-:Y:S08]  /*ede0*/  HMMA.16816.F32.BF16 R84, R104.reuse, R120, R84 ;  /* 0x000000786854723c */ /* 0x040ff00000041854 */
[C---:B------:R-:W-:Y:S08]  /*edf0*/  HMMA.16816.F32.BF16 R88, R104.reuse, R122, R88 ;  /* 0x0000007a6858723c */ /* 0x040ff00000041858 */
[C---:B--2---:R-:W-:Y:S08]  /*ee00*/  HMMA.16816.F32.BF16 R92, R104.reuse, R108, R92 ;  /* 0x0000006c685c723c */ /* 0x044ff0000004185c */
[----:B------:R-:W-:Y:S08]  /*ee10*/  HMMA.16816.F32.BF16 R96, R104, R110, R96 ;  /* 0x0000006e6860723c */ /* 0x000ff00000041860 */
[C---:B---3--:R-:W-:Y:S01]  /*ee20*/  HMMA.16816.F32.BF16 R104, R136.reuse, R112, R4 ;  /* 0x000000708868723c */ /* 0x048fe20000041804 */
[----:B------:R-:W1:Y:S07]  /*ee30*/  LDSM.16.MT88.4 R4, [R186+0x5900] ;  /* 0x00590000ba04783b */ /* 0x000e6e0000004200 */
[C---:B------:R-:W-:Y:S01]  /*ee40*/  HMMA.16816.F32.BF16 R108, R136.reuse, R114, R8 ;  /* 0x00000072886c723c */ /* 0x040fe20000041808 */
[----:B------:R-:W2:Y:S07]  /*ee50*/  LDSM.16.MT88.4 R8, [R188+0x5900] ;  /* 0x00590000bc08783b */ /* 0x000eae0000004200 */
[C---:B----4-:R-:W-:Y:S01]  /*ee60*/  HMMA.16816.F32.BF16 R112, R136.reuse, R116, R12 ;  /* 0x000000748870723c */ /* 0x050fe2000004180c */
[----:B------:R-:W3:Y:S07]  /*ee70*/  LDSM.16.MT88.4 R12, [R187+0x5900] ;  /* 0x00590000bb0c783b */ /* 0x000eee0000004200 */
[C---:B------:R-:W-:Y:S07]  /*ee80*/  HMMA.16816.F32.BF16 R116, R136.reuse, R118, R16 ;  /* 0x000000768874723c */ /* 0x040fee0000041810 */
[----:B------:R-:W-:Y:S01]  /*ee90*/  FFMA.FTZ R16, R2, R220, R209 ;  /* 0x000000dc02107223 */ /* 0x000fe200000100d1 */
[C---:B------:R-:W-:Y:S04]  /*eea0*/  HMMA.16816.F32.BF16 R120, R136.reuse, R124, R20 ;  /* 0x0000007c8878723c */ /* 0x040fe80000041814 */
[----:B------:R-:W-:Y:S02]  /*eeb0*/  FFMA.FTZ R2, R0, R221, R208 ;  /* 0x000000dd00027223 */ /* 0x000fe400000100d0 */
        /* <DEDUP_REMOVED lines=31> */
[C---:B------:R-:W-:Y:S08]  /*f0b0*/  HMMA.16816.F32.BF16 R64, R136.reuse, R154, R64 ;  /* 0x0000009a8840723c */ /* 0x040ff00000041840 */
[C---:B------:R-:W-:Y:S08]  /*f0c0*/  HMMA.16816.F32.BF16 R68, R136.reuse, R156, R68 ;  /* 0x0000009c8844723c */ /* 0x040ff00000041844 */
[C---:B------:R-:W-:Y:S08]  /*f0d0*/  HMMA.16816.F32.BF16 R72, R136.reuse, R158, R72 ;  /* 0x0000009e8848723c */ /* 0x040ff00000041848 */
[C---:B-1----:R-:W-:Y:S07]  /*f0e0*/  HMMA.16816.F32.BF16 R76, R136.reuse, R4, R76 ;  /* 0x00000004884c723c */ /* 0x042fee000004184c */
[----:B------:R-:W-:Y:S01]  /*f0f0*/  FADD.FTZ R4, R167, R2 ;  /* 0x00000002a7047221 */ /* 0x000fe20000010000 */
[C---:B------:R-:W-:Y:S04]  /*f100*/  HMMA.16816.F32.BF16 R80, R136.reuse, R6, R80 ;  /* 0x000000068850723c */ /* 0x040fe80000041850 */
[----:B------:R-:W-:Y:S02]  /*f110*/  FADD.FTZ R2, R166, R0 ;  /* 0x00000000a6027221 */ /* 0x000fe40000010000 */
[----:B------:R-:W-:Y:S02]  /*f120*/  FADD.FTZ R0, R161, R4 ;  /* 0x00000004a1007221 */ /* 0x000fe40000010000 */
[C---:B--2---:R-:W-:Y:S04]  /*f130*/  HMMA.16816.F32.BF16 R84, R136.reuse, R8, R84 ;  /* 0x000000088854723c */ /* 0x044fe80000041854 */
[----:B------:R-:W-:Y:S02]  /*f140*/  FADD.FTZ R2, R165, R2 ;  /* 0x00000002a5027221 */ /* 0x000fe40000010000 */
[----:B------:R-:W-:Y:S02]  /*f150*/  FADD.FTZ R0, R160, R0 ;  /* 0x00000000a0007221 */ /* 0x000fe40000010000 */
[C---:B------:R-:W-:Y:S04]  /*f160*/  HMMA.16816.F32.BF16 R88, R136.reuse, R10, R88 ;  /* 0x0000000a8858723c */ /* 0x040fe80000041858 */
[----:B------:R-:W-:Y:S02]  /*f170*/  FADD.FTZ R4, R164, R2 ;  /* 0x00000002a4047221 */ /* 0x000fe40000010000 */
[----:B------:R-:W-:Y:S01]  /*f180*/  FADD.FTZ R2, R103, R0 ;  /* 0x0000000067027221 */ /* 0x000fe20000010000 */
[----:B------:R-:W-:Y:S01]  /*f190*/  IADD3 R0, R201, -0x1, RZ ;  /* 0xffffffffc9007810 */ /* 0x000fe20007ffe0ff */
[C---:B---3--:R-:W-:Y:S04]  /*f1a0*/  HMMA.16816.F32.BF16 R92, R136.reuse, R12, R92 ;  /* 0x0000000c885c723c */ /* 0x048fe8000004185c */
[----:B------:R-:W-:Y:S01]  /*f1b0*/  FADD.FTZ R220, R162, R4 ;  /* 0x00000004a2dc7221 */ /* 0x000fe20000010000 */
[----:B------:R-:W-:Y:S01]  /*f1c0*/  MOV R201, R0 ;  /* 0x0000000000c97202 */ /* 0x000fe20000000f00 */
[----:B------:R-:W-:Y:S01]  /*f1d0*/  FADD.FTZ R221, R100, R2 ;  /* 0x0000000264dd7221 */ /* 0x000fe20000010000 */
[----:B------:R-:W-:Y:S01]  /*f1e0*/  MOV R100, R3 ;  /* 0x0000000300647202 */ /* 0x000fe20000000f00 */
[----:B------:R-:W-:Y:S01]  /*f1f0*/  HMMA.16816.F32.BF16 R96, R136, R14, R96 ;  /* 0x0000000e8860723c */ /* 0x000fe20000041860 */
[----:B------:R-:W-:Y:S01]  /*f200*/  @!UPT UIADD3 URZ, URZ, URZ, URZ ;  /* 0x0000003f3f3ff290 */ /* 0x000fe2000fffe03f */
[----:B------:R-:W-:-:S11]  /*f210*/  @P0 BRA `(.L_x_417) ;  /* 0xffffc55000000947 */ /* 0x000fd6000383ffff */
[----:B------:R-:W2:Y:S01]  /*f220*/  LDL R4, [R1+0x4] ;  /* 0x0000040001047983 */ /* 0x000ea20000100800 */
[----:B------:R-:W-:Y:S01]  /*f230*/  IMAD.MOV.U32 R100, RZ, RZ, R3 ;  /* 0x000000ffff647224 */ /* 0x000fe200078e0003 */
[----:B------:R-:W-:Y:S01]  /*f240*/  MOV R201, R0 ;  /* 0x0000000000c97202 */ /* 0x000fe20000000f00 */
[----:B------:R-:W-:Y:S01]  /*f250*/  IMAD.MOV.U32 R102, RZ, RZ, R101 ;  /* 0x000000ffff667224 */ /* 0x000fe200078e0065 */
[----:B--2---:R-:W-:-:S07]  /*f260*/  SHF.L.U32 R4, R4, 0x7, RZ ;  /* 0x0000000704047819 */ /* 0x004fce00000006ff */
.L_x_396:
[----:B------:R-:W2:Y:S04]  /*f270*/  LDL R2, [R1+0x64] ;  /* 0x0000640001027983 */ /* 0x000ea80000100800 */
[----:B------:R-:W3:Y:S01]  /*f280*/  LDL R3, [R1+0x58] ;  /* 0x0000580001037983 */ /* 0x000ee20000100800 */
[----:B------:R-:W-:Y:S01]  /*f290*/  IMAD.MOV.U32 R230, RZ, RZ, 0x1 ;  /* 0x00000001ffe67424 */ /* 0x000fe200078e00ff */
[----:B------:R-:W-:-:S04]  /*f2a0*/  IADD3 R4, R4, 0x7f, RZ ;  /* 0x0000007f04047810 */ /* 0x000fc80007ffe0ff */
[C---:B------:R-:W-:Y:S02]  /*f2b0*/  ISETP.NE.AND P0, PT, R230.reuse, c[0x0][0x2c4], PT ;  /* 0x0000b100e6007a0c */ /* 0x040fe40003f05270 */
[----:B------:R-:W-:-:S11]  /*f2c0*/  ISETP.LE.AND P6, PT, R230, c[0x0][0x32c], PT ;  /* 0x0000cb00e6007a0c */ /* 0x000fd60003fc3270 */
[----:B------:R-:W-:-:S05]  /*f2d0*/  @P0 IMAD.HI.U32 R0, R4, c[0x0][0x2c8], RZ ;  /* 0x0000b20004000a27 */ /* 0x000fca00078e00ff */
[----:B------:R-:W-:-:S04]  /*f2e0*/  @P0 SHF.R.U32.HI R4, RZ, c[0x0][0x2cc], R0 ;  /* 0x0000b300ff040a19 */ /* 0x000fc80000011600 */
[----:B--2---:R-:W-:-:S05]  /*f2f0*/  IADD3 R4, R4, 0x1, R2 ;  /* 0x0000000104047810 */ /* 0x004fca0007ffe002 */
[----:B---3--:R-:W-:-:S05]  /*f300*/  IMAD.IADD R3, R4, 0x1, -R3 ;  /* 0x0000000104037824 */ /* 0x008fca00078e0a03 */
[----:B------:R-:W-:Y:S01]  /*f310*/  IADD3 R2, R3, -c[0x0][0x324], RZ ;  /* 0x8000c90003027a10 */ /* 0x000fe20007ffe0ff */
[----:B------:R-:W-:Y:S05]  /*f320*/  @!P6 BRA `(.L_x_418) ;  /* 0x000001000000e947 */ /* 0x000fea0003800000 */
[----:B------:R-:W-:Y:S01]  /*f330*/  MOV R0, R3 ;  /* 0x0000000300007202 */ /* 0x000fe20000000f00 */
        /* <DEDUP_REMOVED lines=9> */
.L_x_420:
[----:B------:R-:W-:-:S13]  /*f3d0*/  ISETP.NE.AND P0, PT, R230, c[0x0][0x32c], PT ;  /* 0x0000cb00e6007a0c */ /* 0x000fda0003f05270 */
[----:B------:R-:W-:-:S05]  /*f3e0*/  @P0 IMAD.HI.U32 R3, R0, c[0x0][0x330], RZ ;  /* 0x0000cc0000030a27 */ /* 0x000fca00078e00ff */
[----:B------:R-:W-:Y:S02]  /*f3f0*/  @P0 SHF.R.U32.HI R0, RZ, c[0x0][0x334], R3 ;  /* 0x0000cd00ff000a19 */ /* 0x000fe40000011603 */
.L_x_421:
[----:B------:R-:W-:Y:S05]  /*f400*/  BSYNC B0 ;  /* 0x0000000000007941 */ /* 0x000fea0003800000 */
.L_x_419:
[----:B------:R-:W-:-:S05]  /*f410*/  IMAD R0, R0, c[0x0][0x32c], RZ ;  /* 0x0000cb0000007a24 */ /* 0x000fca00078e02ff */
[----:B------:R-:W-:-:S04]  /*f420*/  IMNMX R2, R2, R0, !PT ;  /* 0x0000000002027217 */ /* 0x000fc80007800200 */
.L_x_418:
[----:B------:R-:W-:-:S04]  /*f430*/  IADD3 R2, R2, 0x3f, RZ ;  /* 0x0000003f02027810 */ /* 0x000fc80007ffe0ff */
[----:B------:R-:W-:-:S04]  /*f440*/  SHF.R.S32.HI R0, RZ, 0x1f, R2 ;  /* 0x0000001fff007819 */ /* 0x000fc80000011402 */
[----:B------:R-:W-:-:S04]  /*f450*/  LEA.HI R0, R0, R2, RZ, 0x6 ;  /* 0x0000000200007211 */ /* 0x000fc800078f30ff */
[----:B------:R-:W-:-:S04]  /*f460*/  SHF.R.S32.HI R0, RZ, 0x6, R0 ;  /* 0x00000006ff007819 */ /* 0x000fc80000011400 */
[----:B------:R-:W-:-:S04]  /*f470*/  IMNMX R226, R225, R0, !PT ;  /* 0x00000000e1e27217 */ /* 0x000fc80007800200 */
[----:B------:R-:W-:-:S13]  /*f480*/  ISETP.GE.AND P0, PT, R201, R226, PT ;  /* 0x000000e2c900720c */ /* 0x000fda0003f06270 */
[----:B------:R-:W-:Y:S05]  /*f490*/  @!P0 BRA `(.L_x_422) ;  /* 0x0000307000008947 */ /* 0x000fea0003800000 */
[C---:B------:R-:W-:Y:S01]  /*f4a0*/  IADD3 R0, R214.reuse, 0x40, RZ ;  /* 0x00000040d6007810 */ /* 0x040fe20007ffe0ff */
[----:B------:R-:W-:Y:S01]  /*f4b0*/  IMAD.MOV.U32 R103, RZ, RZ, R100 ;  /* 0x000000ffff677224 */ /* 0x000fe200078e0064 */
[----:B------:R-:W-:Y:S01]  /*f4c0*/  ISETP.GE.AND P2, PT, R214, c[0x0][0x1d4], PT ;  /* 0x00007500d6007a0c */ /* 0x000fe20003f46270 */
[----:B------:R-:W-:Y:S01]  /*f4d0*/  IMAD.MOV.U32 R101, RZ, RZ, R102 ;  /* 0x000000ffff657224 */ /* 0x000fe200078e0066 */
[----:B------:R-:W-:Y:S01]  /*f4e0*/  ISETP.GE.AND P3, PT, R0, c[0x0][0x1d4], PT ;  /* 0x0000750000007a0c */ /* 0x000fe20003f66270 */
[C---:B------:R-:W-:Y:S01]  /*f4f0*/  IMAD.SHL.U32 R228, R214.reuse, 0x2, RZ ;  /* 0x00000002d6e47824 */ /* 0x040fe200078e00ff */
[----:B------:R-:W-:Y:S01]  /*f500*/  SHF.L.U64.HI R200, R214, 0x1, R252 ;  /* 0x00000001d6c87819 */ /* 0x000fe200000102fc */
[C---:B------:R-:W-:Y:S01]  /*f510*/  IMAD.SHL.U32 R198, R245.reuse, 0x2, RZ ;  /* 0x00000002f5c67824 */ /* 0x040fe200078e00ff */
[----:B------:R-:W-:Y:S01]  /*f520*/  SHF.L.U64.HI R199, R245, 0x1, R248 ;  /* 0x00000001f5c77819 */ /* 0x000fe200000102f8 */
[C---:B------:R-:W-:Y:S01]  /*f530*/  IMAD.SHL.U32 R196, R244.reuse, 0x2, RZ ;  /* 0x00000002f4c47824 */ /* 0x040fe200078e00ff */
[----:B------:R-:W-:-:S02]  /*f540*/  SHF.L.U64.HI R197, R244, 0x1, R247 ;  /* 0x00000001f4c57819 */ /* 0x000fc400000102f7 */
[----:B------:R-:W-:Y:S02]  /*f550*/  SEL R229, RZ, 0x10, P3 ;  /* 0x00000010ffe57807 */ /* 0x000fe40001800000 */
.L_x_433:
        /* <DEDUP_REMOVED lines=33> */
.L_x_499:
[----:B------:R-:W-:-:S05]  /*f770*/  BRA.DIV ~URZ, `(.L_x_426) ;  /* 0x0000a4727f007947 */ /* 0x000fca000b800000 */
[----:B------:R-:W5:Y:S01]  /*f780*/  SHFL.IDX PT, R0, R15, RZ, 0x181f ;  /* 0x00181fff0f007589 */ /* 0x000f6200000e0000 */
        /* <DEDUP_REMOVED lines=15> */
.L_x_500:
        /* <DEDUP_REMOVED lines=19> */
.L_x_424:
[----:B------:R-:W-:Y:S05]  /*f9b0*/  BSYNC B0 ;  /* 0x0000000000007941 */ /* 0x000fea0003800000 */
.L_x_423:
        /* <DEDUP_REMOVED lines=169> */
[----:B------:R1:W1:Y:S10]  /*10450*/  MUFU.TANH R145, R12 ;  /* 0x0000000c00917308 */ /* 0x0002740000002400 */
[----:B------:R1:W1:Y:S01]  /*10460*/  MUFU.TANH R146, R13 ;  /* 0x0000000d00927308 */ /* 0x0002620000002400 */
[----:B-----5:R-:W5:Y:S01]  /*10470*/  LDSM.16.M88.4 R8, [R189+0x5800] ;  /* 0x00580000bd08783b */ /* 0x020f620000000200 */
[----:B------:R-:W-:Y:S04]  /*10480*/  DEPBAR.LE SB0, 0x0 ;  /* 0x000080000000791a */ /* 0x000fe80000000000 */
[C---:B----4-:R-:W-:Y:S04]  /*10490*/  HMMA.16816.F32.BF16 R20, R168.reuse, R4, R20 ;  /* 0x00000004a814723c */ /* 0x050fe80000041814 */
[----:B------:R4:W1:Y:S01]  /*104a0*/  MUFU.TANH R149, R14 ;  /* 0x0000000e00957308 */ /* 0x0008620000002400 */
[----:B------:R-:W-:Y:S03]  /*104b0*/  BAR.SYNC.DEFER_BLOCKING 0x0 ;  /* 0x0000000000007b1d */ /* 0x000fe60000010000 */
[C---:B------:R-:W-:Y:S06]  /*104c0*/  HMMA.16816.F32.BF16 R24, R168.reuse, R6, R24 ;  /* 0x00000006a818723c */ /* 0x040fec0000041818 */
[----:B------:R4:W1:Y:S10]  /*104d0*/  MUFU.TANH R151, R15 ;  /* 0x0000000f00977308 */ /* 0x0008740000002400 */
[----:B------:R4:W1:Y:S01]  /*104e0*/  MUFU.TANH R147, R16 ;  /* 0x0000001000937308 */ /* 0x0008620000002400 */
[----:B------:R-:W-:Y:S02]  /*104f0*/  FMUL.FTZ R20, R20, c[0x0][0x320] ;  /* 0x0000c80014147a20 */ /* 0x000fe40000410000 */
[----:B------:R-:W-:Y:S02]  /*10500*/  FMUL.FTZ R21, R21, c[0x0][0x320] ;  /* 0x0000c80015157a20 */ /* 0x000fe40000410000 */
[----:B------:R-:W-:Y:S02]  /*10510*/  FMUL.FTZ R22, R22, c[0x0][0x320] ;  /* 0x0000c80016167a20 */ /* 0x000fe40000410000 */
[----:B------:R-:W-:Y:S03]  /*10520*/  FMUL.FTZ R23, R23, c[0x0][0x320] ;  /* 0x0000c80017177a20 */ /* 0x000fe60000410000 */
[----:B------:R4:W1:Y:S01]  /*10530*/  MUFU.TANH R148, R17 ;  /* 0x0000001100947308 */ /* 0x0008620000002400 */
[----:B------:R-:W-:Y:S02]  /*10540*/  FMUL.FTZ R24, R24, c[0x0][0x320] ;  /* 0x0000c80018187a20 */ /* 0x000fe40000410000 */
[----:B------:R-:W-:Y:S01]  /*10550*/  FMUL.FTZ R25, R25, c[0x0][0x320] ;  /* 0x0000c80019197a20 */ /* 0x000fe20000410000 */
[C---:B-----5:R-:W-:Y:S03]  /*10560*/  HMMA.16816.F32.BF16 R28, R168.reuse, R8, R28 ;  /* 0x00000008a81c723c */ /* 0x060fe6000004181c */
[----:B------:R-:W-:Y:S02]  /*10570*/  FMUL.FTZ R26, R26, c[0x0][0x320] ;  /* 0x0000c8001a1a7a20 */ /* 0x000fe40000410000 */
[----:B------:R-:W-:Y:S01]  /*10580*/  FMUL.FTZ R27, R27, c[0x0][0x320] ;  /* 0x0000c8001b1b7a20 */ /* 0x000fe20000410000 */
[----:B------:R4:W1:Y:S02]  /*10590*/  MUFU.TANH R150, R18 ;  /* 0x0000001200967308 */ /* 0x0008640000002400 */
[----:B------:R-:W-:Y:S08]  /*105a0*/  HMMA.16816.F32.BF16 R32, R168, R10, R32 ;  /* 0x0000000aa820723c */ /* 0x000ff00000041820 */
[----:B------:R4:W1:Y:S08]  /*105b0*/  MUFU.TANH R152, R19 ;  /* 0x0000001300987308 */ /* 0x0008700000002400 */
[----:B------:R-:W-:Y:S02]  /*105c0*/  FMUL.FTZ R28, R28, c[0x0][0x320] ;  /* 0x0000c8001c1c7a20 */ /* 0x000fe40000410000 */
[----:B------:R4:W1:Y:S01]  /*105d0*/  MUFU.TANH R153, R20 ;  /* 0x0000001400997308 */ /* 0x0008620000002400 */
        /* <DEDUP_REMOVED lines=21> */
[----:B------:R4:W1:Y:S01]  /*10730*/  MUFU.TANH R168, R35 ;  /* 0x0000002300a87308 */ /* 0x0008620000002400 */
[----:B------:R-:W-:-:S05]  /*10740*/  @!P0 BRA `(.L_x_428) ;  /* 0x0000042000008947 */ /* 0x000fca0003800000 */
[----:B--23--:R-:W-:Y:S01]  /*10750*/  MOV R202, RZ ;  /* 0x000000ff00ca7202 */ /* 0x00cfe20000000f00 */
        /* <DEDUP_REMOVED lines=29> */
.L_x_501:
        /* <DEDUP_REMOVED lines=8> */
[----:B------:R3:W-:Y:S01]  /*109b0*/  LDGSTS.E.BYPASS.LTC128B.128 [R203+0x6100], [R2.64], !P2 ;  /* 0x0610000002cb7fae */ /* 0x0007e2000d101d46 */
[----:B------:R-:W-:Y:S01]  /*109c0*/  IMAD.X R9, R4, 0x1, R199, P0 ;  /* 0x0000000104097824 */ /* 0x000fe200000e06c7 */
[----:B------:R-:W-:Y:S02]  /*109d0*/  IADD3 R6, P0, R0, R196, RZ ;  /* 0x000000c400067210 */ /* 0x000fe40007f1e0ff */
[----:B------:R-:W2:Y:S02]  /*109e0*/  SHFL.IDX PT, R0, R11, 0x1, 0x181f ;  /* 0x00381f000b007f89 */ /* 0x000ea400000e0000 */
[----:B------:R-:W-:Y:S02]  /*109f0*/  IADD3.X R7, R4, R197, RZ, P0, !PT ;  /* 0x000000c504077210 */ /* 0x000fe400007fe4ff */
[----:B------:R3:W-:Y:S04]  /*10a00*/  LDGSTS.E.BYPASS.LTC128B.128 [R203+0x8100], [R8.64], !P3 ;  /* 0x0810000008cb7fae */ /* 0x0007e8000d901d46 */
[----:B------:R5:W4:Y:S04]  /*10a10*/  SHFL.IDX PT, R4, R5, 0x1, 0x181f ;  /* 0x00381f0005047f89 */ /* 0x000b2800000e0000 */
[----:B------:R3:W-:Y:S01]  /*10a20*/  LDGSTS.E.BYPASS.LTC128B.128 [R203+0xa100], [R6.64], !P5 ;  /* 0x0a10000006cb7fae */ /* 0x0007e2000e901d46 */
[----:B--2--5:R-:W-:Y:S03]  /*10a30*/  MOV R5, R249 ;  /* 0x000000f900057202 */ /* 0x024fe60000000f00 */
.L_x_502:
[----:B---3--:R-:W-:Y:S02]  /*10a40*/  IADD3 R8, -R10, 0x10, RZ ;  /* 0x000000100a087810 */ /* 0x008fe40007ffe1ff */
[C---:B------:R-:W-:Y:S02]  /*10a50*/  IADD3 R6, -R5.reuse, 0x10, RZ ;  /* 0x0000001005067810 */ /* 0x040fe40007ffe1ff */
[----:B------:R-:W-:Y:S02]  /*10a60*/  LOP3.LUT R8, R8, 0xf, RZ, 0xc0, !PT ;  /* 0x0000000f08087812 */ /* 0x000fe400078ec0ff */
[----:B------:R-:W-:Y:S02]  /*10a70*/  LOP3.LUT R6, R6, 0xf, RZ, 0xc0, !PT ;  /* 0x0000000f06067812 */ /* 0x000fe400078ec0ff */
[----:B------:R-:W-:Y:S04]  /*10a80*/  IADD3 R8, P1, P0, R8, R0, R198 ;  /* 0x0000000008087210 */ /* 0x000fe8000783e0c6 */
[----:B----4-:R-:W-:Y:S02]  /*10a90*/  IADD3.X R9, RZ, R4, R199, P1, P0 ;  /* 0x00000004ff097210 */ /* 0x010fe40000fe04c7 */
        /* <DEDUP_REMOVED lines=13> */
.L_x_428:
[----:B--23--:R-:W-:Y:S05]  /*10b70*/  BSYNC B0 ;  /* 0x0000000000007941 */ /* 0x00cfea0003800000 */
.L_x_427:
[----:B-1----:R-:W-:Y:S01]  /*10b80*/  FMNMX.FTZ R2, R100, R101, !PT ;  /* 0x0000006564027209 */ /* 0x002fe20007810000 */
        /* <DEDUP_REMOVED lines=31> */
[----:B------:R-:W-:Y:S01]  /*10d80*/  FMNMX.FTZ R5, R168, R0, !PT ;  /* 0x00000000a8057209 */ /* 0x000fe20007810000 */
[----:B------:R-:W-:-:S05]  /*10d90*/  BRA.DIV ~URZ, `(.L_x_431) ;  /* 0x000093327f007947 */ /* 0x000fca000b800000 */
[----:B------:R1:W2:Y:S02]  /*10da0*/  SHFL.BFLY PT, R0, R4, 0x2, 0x1f ;  /* 0x0c401f0004007f89 */ /* 0x0002a400000e0000 */
.L_x_503:
[----:B--2---:R-:W-:Y:S01]  /*10db0*/  FMNMX.FTZ R102, R4, R0, !PT ;  /* 0x0000000004667209 */ /* 0x004fe20007810000 */
[----:B------:R-:W-:-:S05]  /*10dc0*/  BRA.DIV ~URZ, `(.L_x_432) ;  /* 0x000093427f007947 */ /* 0x000fca000b800000 */
[----:B-1----:R-:W-:Y:S04]  /*10dd0*/  SHFL.BFLY PT, R4, R5, 0x2, 0x1f ;  /* 0x0c401f0005047f89 */ /* 0x002fe800000e0000 */
[----:B------:R-:W1:Y:S02]  /*10de0*/  SHFL.BFLY PT, R2, R102, 0x1, 0x1f ;  /* 0x0c201f0066027f89 */ /* 0x000e6400000e0000 */
[----:B-1----:R-:W-:Y:S02]  /*10df0*/  FMNMX.FTZ R102, R102, R2, !PT ;  /* 0x0000000266667209 */ /* 0x002fe40007810000 */
[----:B------:R-:W-:Y:S05]  /*10e00*/  FMNMX.FTZ R4, R5, R4, !PT ;  /* 0x0000000405047209 */ /* 0x000fea0007810000 */
[----:B------:R1:W2:Y:S02]  /*10e10*/  SHFL.BFLY PT, R0, R4, 0x1, 0x1f ;  /* 0x0c201f0004007f89 */ /* 0x0002a400000e0000 */
.L_x_504:
[C---:B------:R-:W-:Y:S01]  /*10e20*/  FADD.FTZ R2, -R102.reuse, R101 ;  /* 0x0000006566027221 */ /* 0x040fe20000010100 */
[----:B------:R-:W-:Y:S01]  /*10e30*/  WARPSYNC 0xffffffff ;  /* 0xffffffff00007948 */ /* 0x000fe20003800000 */
[----:B------:R-:W-:Y:S01]  /*10e40*/  FMUL.FTZ R101, R102, c[0x0][0x2d0] ;  /* 0x0000b40066657a20 */ /* 0x000fe20000410000 */
[----:B----4-:R-:W3:Y:S01]  /*10e50*/  LDSM.16.MT88.4 R12, [R185+0x100] ;  /* 0x00010000b90c783b */ /* 0x010ee20000004200 */
[----:B------:R-:W-:Y:S01]  /*10e60*/  FMUL.FTZ R2, R2, c[0x0][0x2d0] ;  /* 0x0000b40002027a20 */ /* 0x000fe20000410000 */
[C---:B------:R-:W-:Y:S01]  /*10e70*/  ISETP.GT.AND P0, PT, R201.reuse, R226, PT ;  /* 0x000000e2c900720c */ /* 0x040fe20003f04270 */
[--C-:B------:R-:W-:Y:S01]  /*10e80*/  FFMA.FTZ R3, R100, c[0x0][0x2d0], -R101.reuse ;  /* 0x0000b40064037a23 */ /* 0x100fe20000010865 */
[----:B--2---:R-:W-:Y:S01]  /*10e90*/  FMNMX.FTZ R100, R0, R4, !PT ;  /* 0x0000000400647209 */ /* 0x004fe20007810000 */
[--C-:B------:R-:W-:Y:S01]  /*10ea0*/  FFMA.FTZ R0, R136, c[0x0][0x2d0], -R101.reuse ;  /* 0x0000b40088007a23 */ /* 0x100fe20000010865 */
[----:B------:R-:W-:Y:S01]  /*10eb0*/  IADD3 R201, R201, -0x1, RZ ;  /* 0xffffffffc9c97810 */ /* 0x000fe20007ffe0ff */
[----:B------:R2:W-:Y:S01]  /*10ec0*/  MUFU.EX2 R215, R3 ;  /* 0x0000000300d77308 */ /* 0x0005e20000000800 */
[----:B------:R-:W4:Y:S08]  /*10ed0*/  LDSM.16.MT88.4 R20, [R186+0x100] ;  /* 0x00010000ba14783b */ /* 0x000f300000004200 */
[----:B------:R-:W5:Y:S01]  /*10ee0*/  LDSM.16.MT88.4 R28, [R188+0x100] ;  /* 0x00010000bc1c783b */ /* 0x000f620000004200 */
[----:B------:R1:W-:Y:S10]  /*10ef0*/  MUFU.EX2 R216, R0 ;  /* 0x0000000000d87308 */ /* 0x0003f40000000800 */
[----:B------:R-:W-:Y:S01]  /*10f00*/  MUFU.EX2 R2, R2 ;  /* 0x0000000200027308 */ /* 0x000fe20000000800 */
[----:B--2---:R-:W-:Y:S09]  /*10f10*/  FFMA.FTZ R3, R142, c[0x0][0x2d0], -R101 ;  /* 0x0000b4008e037a23 */ /* 0x004ff20000010865 */
[----:B------:R2:W2:Y:S01]  /*10f20*/  MUFU.EX2 R218, R3 ;  /* 0x0000000300da7308 */ /* 0x0004a20000000800 */
[C---:B-1----:R-:W-:Y:S02]  /*10f30*/  FADD.FTZ R0, -R100.reuse, R103 ;  /* 0x0000006764007221 */ /* 0x042fe40000010100 */
[----:B------:R-:W-:Y:S02]  /*10f40*/  FMUL.FTZ R103, R100, c[0x0][0x2d0] ;  /* 0x0000b40064677a20 */ /* 0x000fe40000410000 */
[----:B------:R-:W-:Y:S06]  /*10f50*/  FMUL.FTZ R0, R0, c[0x0][0x2d0] ;  /* 0x0000b40000007a20 */ /* 0x000fec0000410000 */
[----:B------:R-:W-:Y:S01]  /*10f60*/  MUFU.EX2 R0, R0 ;  /* 0x0000000000007308 */ /* 0x000fe20000000800 */
[----:B--2---:R-:W-:Y:S09]  /*10f70*/  FFMA.FTZ R3, R140, c[0x0][0x2d0], -R101 ;  /* 0x0000b4008c037a23 */ /* 0x004ff20000010865 */
[----:B------:R1:W2:Y:S02]  /*10f80*/  MUFU.EX2 R217, R3 ;  /* 0x0000000300d97308 */ /* 0x0002a40000000800 */
[--C-:B-1----:R-:W-:Y:S01]  /*10f90*/  FFMA.FTZ R3, R141, c[0x0][0x2d0], -R103.reuse ;  /* 0x0000b4008d037a23 */ /* 0x102fe20000010867 */
[----:B------:R-:W-:Y:S01]  /*10fa0*/  F2FP.BF16.PACK_AB R136, R218, R215 ;  /* 0x000000d7da88723e */ /* 0x000fe200000010ff */
[----:B------:R-:W-:Y:S01]  /*10fb0*/  FMUL.FTZ R4, R2, R104 ;  /* 0x0000006802047220 */ /* 0x000fe20000410000 */
[----:B--2---:R-:W-:Y:S05]  /*10fc0*/  F2FP.BF16.PACK_AB R138, R216, R217 ;  /* 0x000000d9d88a723e */ /* 0x004fea00000010ff */
[----:B------:R1:W-:Y:S01]  /*10fd0*/  MUFU.EX2 R213, R3 ;  /* 0x0000000300d57308 */ /* 0x0003e20000000800 */
[----:B------:R-:W-:Y:S02]  /*10fe0*/  FMUL.FTZ R5, R2, R105 ;  /* 0x0000006902057220 */ /* 0x000fe40000410000 */
[C---:B------:R-:W-:Y:S02]  /*10ff0*/  FMUL.FTZ R6, R0.reuse, R106 ;  /* 0x0000006a00067220 */ /* 0x040fe40000410000 */
[----:B------:R-:W-:Y:S02]  /*11000*/  FMUL.FTZ R7, R0, R107 ;  /* 0x0000006b00077220 */ /* 0x000fe40000410000 */
[C---:B------:R-:W-:Y:S01]  /*11010*/  FMUL.FTZ R8, R2.reuse, R108 ;  /* 0x0000006c02087220 */ /* 0x040fe20000410000 */
[----:B------:R-:W2:Y:S01]  /*11020*/  LDSM.16.MT88.4 R104, [R187+0x100] ;  /* 0x00010000bb68783b */ /* 0x000ea20000004200 */
        /* <DEDUP_REMOVED lines=8> */
[----:B------:R-:W-:Y:S01]  /*110b0*/  FMUL.FTZ R24, R2, R124 ;  /* 0x0000007c02187220 */ /* 0x000fe20000410000 */
[----:B------:R-:W-:Y:S01]  /*110c0*/  LDSM.16.MT88.4 R116, [R185+0x900] ;  /* 0x00090000b974783b */ /* 0x000fe20000004200 */
[--C-:B-1----:R-:W-:Y:S02]  /*110d0*/  FFMA.FTZ R3, R144, c[0x0][0x2d0], -R103.reuse ;  /* 0x0000b40090037a23 */ /* 0x102fe40000010867 */
[----:B------:R-:W-:Y:S02]  /*110e0*/  FMUL.FTZ R25, R2, R125 ;  /* 0x0000007d02197220 */ /* 0x000fe40000410000 */
[----:B------:R1:W1:Y:S01]  /*110f0*/  MUFU.EX2 R212, R3 ;  /* 0x0000000300d47308 */ /* 0x0002620000000800 */
[C---:B------:R-:W-:Y:S02]  /*11100*/  FMUL.FTZ R26, R0.reuse, R126 ;  /* 0x0000007e001a7220 */ /* 0x040fe40000410000 */
[----:B------:R-:W-:Y:S02]  /*11110*/  FMUL.FTZ R27, R0, R127 ;  /* 0x0000007f001b7220 */ /* 0x000fe40000410000 */
[----:B------:R-:W-:Y:S01]  /*11120*/  LDSM.16.MT88.4 R124, [R187+0x900] ;  /* 0x00090000bb7c783b */ /* 0x000fe20000004200 */
[C---:B------:R-:W-:Y:S02]  /*11130*/  FMUL.FTZ R32, R2.reuse, R132 ;  /* 0x0000008402207220 */ /* 0x040fe40000410000 */
[----:B------:R-:W-:Y:S02]  /*11140*/  FMUL.FTZ R33, R2, R133 ;  /* 0x0000008502217220 */ /* 0x000fe40000410000 */
[C---:B------:R-:W-:Y:S02]  /*11150*/  FMUL.FTZ R34, R0.reuse, R134 ;  /* 0x0000008600227220 */ /* 0x040fe40000410000 */
[----:B------:R-:W-:Y:S02]  /*11160*/  FMUL.FTZ R35, R0, R135 ;  /* 0x0000008700237220 */ /* 0x000fe40000410000 */
[----:B------:R-:W-:Y:S01]  /*11170*/  LDSM.16.MT88.4 R132, [R186+0x2900] ;  /* 0x00290000ba84783b */ /* 0x000fe20000004200 */
[C---:B------:R-:W-:Y:S02]  /*11180*/  FMUL.FTZ R36, R2.reuse, R36 ;  /* 0x0000002402247220 */ /* 0x040fe40000410000 */
[----:B------:R-:W-:Y:S02]  /*11190*/  FMUL.FTZ R37, R2, R37 ;  /* 0x0000002502257220 */ /* 0x000fe40000410000 */
[C---:B------:R-:W-:Y:S02]  /*111a0*/  FMUL.FTZ R38, R0.reuse, R38 ;  /* 0x0000002600267220 */ /* 0x040fe40000410000 */
[----:B------:R-:W-:Y:S02]  /*111b0*/  FMUL.FTZ R39, R0, R39 ;  /* 0x0000002700277220 */ /* 0x000fe40000410000 */
[----:B------:R-:W-:Y:S02]  /*111c0*/  FMUL.FTZ R40, R2, R40 ;  /* 0x0000002802287220 */ /* 0x000fe40000410000 */
[--C-:B-1----:R-:W-:Y:S01]  /*111d0*/  FFMA.FTZ R3, R137, c[0x0][0x2d0], -R103.reuse ;  /* 0x0000b40089037a23 */ /* 0x102fe20000010867 */
[----:B------:R-:W-:Y:S01]  /*111e0*/  F2FP.BF16.PACK_AB R137, R212, R213 ;  /* 0x000000d5d489723e */ /* 0x000fe200000010ff */
[----:B------:R-:W-:Y:S02]  /*111f0*/  FMUL.FTZ R41, R2, R41 ;  /* 0x0000002902297220 */ /* 0x000fe40000410000 */
[----:B------:R1:W-:Y:S01]  /*11200*/  MUFU.EX2 R211, R3 ;  /* 0x0000000300d37308 */ /* 0x0003e20000000800 */
[C---:B------:R-:W-:Y:S02]  /*11210*/  FMUL.FTZ R42, R0.reuse, R42 ;  /* 0x0000002a002a7220 */ /* 0x040fe40000410000 */
[----:B------:R-:W-:Y:S02]  /*11220*/  FMUL.FTZ R43, R0, R43 ;  /* 0x0000002b002b7220 */ /* 0x000fe40000410000 */
        /* <DEDUP_REMOVED lines=10> */
[----:B-1----:R-:W-:Y:S02]  /*112d0*/  FFMA.FTZ R3, R143, c[0x0][0x2d0], -R103 ;  /* 0x0000b4008f037a23 */ /* 0x002fe40000010867 */
[----:B------:R-:W-:Y:S01]  /*112e0*/  LDSM.16.MT88.4 R140, [R188+0x2900] ;  /* 0x00290000bc8c783b */ /* 0x000fe20000004200 */
[C---:B------:R-:W-:Y:S01]  /*112f0*/  FMUL.FTZ R54, R0.reuse, R54 ;  /* 0x0000003600367220 */ /* 0x040fe20000410000 */
[----:B------:R-:W1:Y:S01]  /*11300*/  MUFU.EX2 R210, R3 ;  /* 0x0000000300d27308 */ /* 0x000e620000000800 */
        /* <DEDUP_REMOVED lines=11> */
[----:B------:R-:W-:Y:S01]  /*113c0*/  FMUL.FTZ R66, R0, R66 ;  /* 0x0000004200427220 */ /* 0x000fe20000410000 */
[----:B-1----:R-:W-:Y:S01]  /*113d0*/  F2FP.BF16.PACK_AB R139, R210, R211 ;  /* 0x000000d3d28b723e */ /* 0x002fe200000010ff */
[--C-:B------:R-:W-:Y:S02]  /*113e0*/  FFMA.FTZ R3, R145, c[0x0][0x2d0], -R101.reuse ;  /* 0x0000b40091037a23 */ /* 0x100fe40000010865 */
[----:B------:R-:W-:Y:S02]  /*113f0*/  FMUL.FTZ R67, R0, R67 ;  /* 0x0000004300437220 */ /* 0x000fe40000410000 */
[----:B------:R1:W-:Y:S01]  /*11400*/  MUFU.EX2 R209, R3 ;  /* 0x0000000300d17308 */ /* 0x0003e20000000800 */
[C---:B------:R-:W-:Y:S01]  /*11410*/  FMUL.FTZ R68, R2.reuse, R68 ;  /* 0x0000004402447220 */ /* 0x040fe20000410000 */
[C---:B---3--:R-:W-:Y:S05]  /*11420*/  HMMA.16816.F32.BF16 R4, R136.reuse, R12, R4 ;  /* 0x0000000c8804723c */ /* 0x048fea0000041804 */
[C---:B------:R-:W-:Y:S02]  /*11430*/  FMUL.FTZ R69, R2.reuse, R69 ;  /* 0x0000004502457220 */ /* 0x040fe40000410000 */
[C---:B------:R-:W-:Y:S01]  /*11440*/  FMUL.FTZ R12, R2.reuse, R112 ;  /* 0x00000070020c7220 */ /* 0x040fe20000410000 */
[C---:B------:R-:W-:Y:S04]  /*11450*/  HMMA.16816.F32.BF16 R8, R136.reuse, R14, R8 ;  /* 0x0000000e8808723c */ /* 0x040fe80000041808 */
[----:B------:R-:W-:Y:S02]  /*11460*/  FMUL.FTZ R13, R2, R113 ;  /* 0x00000071020d7220 */ /* 0x000fe40000410000 */
[C---:B------:R-:W-:Y:S02]  /*11470*/  FMUL.FTZ R70, R0.reuse, R70 ;  /* 0x0000004600467220 */ /* 0x040fe40000410000 */
[C---:B------:R-:W-:Y:S04]  /*11480*/  FMUL.FTZ R14, R0.reuse, R114 ;  /* 0x00000072000e7220 */ /* 0x040fe80000410000 */
[----:B------:R-:W-:Y:S02]  /*11490*/  FMUL.FTZ R15, R0, R115 ;  /* 0x00000073000f7220 */ /* 0x000fe40000410000 */
[--C-:B-1----:R-:W-:Y:S01]  /*114a0*/  FFMA.FTZ R3, R146, c[0x0][0x2d0], -R101.reuse ;  /* 0x0000b40092037a23 */ /* 0x102fe20000010865 */
[----:B------:R-:W1:Y:S01]  /*114b0*/  LDSM.16.MT88.4 R112, [R186+0x2100] ;  /* 0x00210000ba70783b */ /* 0x000e620000004200 */
[----:B------:R-:W-:Y:S02]  /*114c0*/  FMUL.FTZ R71, R0, R71 ;  /* 0x0000004700477220 */ /* 0x000fe40000410000 */
[----:B------:R3:W1:Y:S01]  /*114d0*/  MUFU.EX2 R208, R3 ;  /* 0x0000000300d07308 */ /* 0x0006620000000800 */
[C---:B----4-:R-:W-:Y:S03]  /*114e0*/  HMMA.16816.F32.BF16 R12, R136.reuse, R20, R12 ;  /* 0x00000014880c723c */ /* 0x050fe6000004180c */
[C---:B------:R-:W-:Y:S02]  /*114f0*/  FMUL.FTZ R72, R2.reuse, R72 ;  /* 0x0000004802487220 */ /* 0x040fe40000410000 */
[C---:B------:R-:W-:Y:S02]  /*11500*/  FMUL.FTZ R73, R2.reuse, R73 ;  /* 0x0000004902497220 */ /* 0x040fe40000410000 */
[C---:B------:R-:W-:Y:S01]  /*11510*/  FMUL.FTZ R20, R2.reuse, R120 ;  /* 0x0000007802147220 */ /* 0x040fe20000410000 */
[C---:B------:R-:W-:Y:S04]  /*11520*/  HMMA.16816.F32.BF16 R16, R136.reuse, R22, R16 ;  /* 0x000000168810723c */ /* 0x040fe80000041810 */
[----:B------:R-:W-:Y:S02]  /*11530*/  FMUL.FTZ R21, R2, R121 ;  /* 0x0000007902157220 */ /* 0x000fe40000410000 */
[C---:B------:R-:W-:Y:S02]  /*11540*/  FMUL.FTZ R74, R0.reuse, R74 ;  /* 0x0000004a004a7220 */ /* 0x040fe40000410000 */
[C---:B------:R-:W-:Y:S04]  /*11550*/  FMUL.FTZ R22, R0.reuse, R122 ;  /* 0x0000007a00167220 */ /* 0x040fe80000410000 */
[C---:B------:R-:W-:Y:S02]  /*11560*/  FMUL.FTZ R23, R0.reuse, R123 ;  /* 0x0000007b00177220 */ /* 0x040fe40000410000 */
[----:B------:R-:W-:Y:S01]  /*11570*/  LDSM.16.MT88.4 R120, [R186+0x900] ;  /* 0x00090000ba78783b */ /* 0x000fe20000004200 */
[--C-:B---3--:R-:W-:Y:S02]  /*11580*/  FFMA.FTZ R3, R147, c[0x0][0x2d0], -R101.reuse ;  /* 0x0000b40093037a23 */ /* 0x108fe40000010865 */
[----:B------:R-:W-:Y:S02]  /*11590*/  FMUL.FTZ R75, R0, R75 ;  /* 0x0000004b004b7220 */ /* 0x000fe40000410000 */
[C---:B-----5:R-:W-:Y:S01]  /*115a0*/  HMMA.16816.F32.BF16 R20, R136.reuse, R28, R20 ;  /* 0x0000001c8814723c */ /* 0x060fe20000041814 */
[----:B------:R3:W-:Y:S02]  /*115b0*/  MUFU.EX2 R207, R3 ;  /* 0x0000000300cf7308 */ /* 0x0007e40000000800 */
[----:B------:R-:W-:Y:S01]  /*115c0*/  LDSM.16.MT88.4 R144, [R186+0x3900] ;  /* 0x00390000ba90783b */ /* 0x000fe20000004200 */
[C---:B------:R-:W-:Y:S02]  /*115d0*/  FMUL.FTZ R76, R2.reuse, R76 ;  /* 0x0000004c024c7220 */ /* 0x040fe40000410000 */
[C---:B------:R-:W-:Y:S02]  /*115e0*/  FMUL.FTZ R77, R2.reuse, R77 ;  /* 0x0000004d024d7220 */ /* 0x040fe40000410000 */
[C---:B------:R-:W-:Y:S04]  /*115f0*/  HMMA.16816.F32.BF16 R24, R136.reuse, R30, R24 ;  /* 0x0000001e8818723c */ /* 0x040fe80000041818 */
[C---:B------:R-:W-:Y:S02]  /*11600*/  FMUL.FTZ R28, R2.reuse, R128 ;  /* 0x00000080021c7220 */ /* 0x040fe40000410000 */
[----:B------:R-:W-:Y:S02]  /*11610*/  FMUL.FTZ R29, R2, R129 ;  /* 0x00000081021d7220 */ /* 0x000fe40000410000 */
[C---:B------:R-:W-:Y:S04]  /*11620*/  FMUL.FTZ R30, R0.reuse, R130 ;  /* 0x00000082001e7220 */ /* 0x040fe80000410000 */
[C---:B------:R-:W-:Y:S02]  /*11630*/  FMUL.FTZ R31, R0.reuse, R131 ;  /* 0x00000083001f7220 */ /* 0x040fe40000410000 */
[----:B------:R-:W-:Y:S01]  /*11640*/  LDSM.16.MT88.4 R128, [R185+0x2900] ;  /* 0x00290000b980783b */ /* 0x000fe20000004200 */
[----:B------:R-:W-:Y:S02]  /*11650*/  FMUL.FTZ R78, R0, R78 ;  /* 0x0000004e004e7220 */ /* 0x000fe40000410000 */
[----:B---3--:R-:W-:Y:S02]  /*11660*/  FFMA.FTZ R3, R148, c[0x0][0x2d0], -R101 ;  /* 0x0000b40094037a23 */ /* 0x008fe40000010865 */
[C---:B--2---:R-:W-:Y:S02]  /*11670*/  HMMA.16816.F32.BF16 R28, R136.reuse, R104, R28 ;  /* 0x00000068881c723c */ /* 0x044fe4000004181c */
[----:B------:R2:W-:Y:S01]  /*11680*/  MUFU.EX2 R206, R3 ;  /* 0x0000000300ce7308 */ /* 0x0005e20000000800 */
[----:B------:R-:W-:Y:S02]  /*11690*/  FMUL.FTZ R79, R0, R79 ;  /* 0x0000004f004f7220 */ /* 0x000fe40000410000 */
[C---:B------:R-:W-:Y:S02]  /*116a0*/  FMUL.FTZ R80, R2.reuse, R80 ;  /* 0x0000005002507220 */ /* 0x040fe40000410000 */
[----:B------:R-:W-:Y:S01]  /*116b0*/  FMUL.FTZ R81, R2, R81 ;  /* 0x0000005102517220 */ /* 0x000fe20000410000 */
        /* <DEDUP_REMOVED lines=8> */
[----:B------:R-:W4:Y:S03]  /*11740*/  LDSM.16.MT88.4 R108, [R187+0x2100] ;  /* 0x00210000bb6c783b */ /* 0x000f260000004200 */
[--C-:B--2---:R-:W-:Y:S02]  /*11750*/  FFMA.FTZ R3, R149, c[0x0][0x2d0], -R103.reuse ;  /* 0x0000b40095037a23 */ /* 0x104fe40000010867 */
[C---:B------:R-:W-:Y:S02]  /*11760*/  FMUL.FTZ R86, R0.reuse, R86 ;  /* 0x0000005600567220 */ /* 0x040fe40000410000 */
[C---:B-1----:R-:W-:Y:S01]  /*11770*/  HMMA.16816.F32.BF16 R44, R136.reuse, R112, R44 ;  /* 0x00000070882c723c */ /* 0x042fe2000004182c */
[----:B------:R1:W-:Y:S03]  /*11780*/  MUFU.EX2 R183, R3 ;  /* 0x0000000300b77308 */ /* 0x0003e60000000800 */
[----:B------:R-:W-:Y:S02]  /*11790*/  FMUL.FTZ R87, R0, R87 ;  /* 0x0000005700577220 */ /* 0x000fe40000410000 */
[C---:B------:R-:W-:Y:S02]  /*117a0*/  FMUL.FTZ R88, R2.reuse, R88 ;  /* 0x0000005802587220 */ /* 0x040fe40000410000 */
[C---:B------:R-:W-:Y:S01]  /*117b0*/  HMMA.16816.F32.BF16 R48, R136.reuse, R114, R48 ;  /* 0x000000728830723c */ /* 0x040fe20000041830 */
[----:B------:R-:W2:Y:S03]  /*117c0*/  LDSM.16.MT88.4 R112, [R185+0x4100] ;  /* 0x00410000b970783b */ /* 0x000ea60000004200 */
[----:B------:R-:W-:Y:S02]  /*117d0*/  FMUL.FTZ R89, R2, R89 ;  /* 0x0000005902597220 */ /* 0x000fe40000410000 */
[C---:B------:R-:W-:Y:S02]  /*117e0*/  FMUL.FTZ R90, R0.reuse, R90 ;  /* 0x0000005a005a7220 */ /* 0x040fe40000410000 */
[----:B------:R-:W-:Y:S01]  /*117f0*/  FMUL.FTZ R91, R0, R91 ;  /* 0x0000005b005b7220 */ /* 0x000fe20000410000 */
[C---:B---3--:R-:W-:Y:S03]  /*11800*/  HMMA.16816.F32.BF16 R52, R136.reuse, R104, R52 ;  /* 0x000000688834723c */ /* 0x048fe60000041834 */
[C---:B------:R-:W-:Y:S02]  /*11810*/  FMUL.FTZ R92, R2.reuse, R92 ;  /* 0x0000005c025c7220 */ /* 0x040fe40000410000 */
[----:B------:R-:W-:Y:S02]  /*11820*/  FMUL.FTZ R93, R2, R93 ;  /* 0x0000005d025d7220 */ /* 0x000fe40000410000 */
[C---:B------:R-:W-:Y:S01]  /*11830*/  FMUL.FTZ R94, R0.reuse, R94 ;  /* 0x0000005e005e7220 */ /* 0x040fe20000410000 */
[C---:B------:R-:W-:Y:S01]  /*11840*/  HMMA.16816.F32.BF16 R56, R136.reuse, R106, R56 ;  /* 0x0000006a8838723c */ /* 0x040fe20000041838 */
[----:B------:R-:W3:Y:S03]  /*11850*/  LDSM.16.MT88.4 R104, [R186+0x4100] ;  /* 0x00410000ba68783b */ /* 0x000ee60000004200 */
[----:B-1----:R-:W-:Y:S02]  /*11860*/  FFMA.FTZ R3, R151, c[0x0][0x2d0], -R103 ;  /* 0x0000b40097037a23 */ /* 0x002fe40000010867 */
[----:B------:R-:W-:Y:S02]  /*11870*/  FMUL.FTZ R95, R0, R95 ;  /* 0x0000005f005f7220 */ /* 0x000fe40000410000 */
[C---:B----4-:R-:W-:Y:S01]  /*11880*/  HMMA.16816.F32.BF16 R60, R136.reuse, R108, R60 ;  /* 0x0000006c883c723c */ /* 0x050fe2000004183c */
[----:B------:R1:W4:Y:S03]  /*11890*/  MUFU.EX2 R182, R3 ;  /* 0x0000000300b67308 */ /* 0x0003260000000800 */
[C---:B------:R-:W-:Y:S02]  /*118a0*/  FMUL.FTZ R96, R2.reuse, R96 ;  /* 0x0000006002607220 */ /* 0x040fe40000410000 */
[----:B------:R-:W-:Y:S02]  /*118b0*/  FMUL.FTZ R97, R2, R97 ;  /* 0x0000006102617220 */ /* 0x000fe40000410000 */
[C---:B------:R-:W-:Y:S01]  /*118c0*/  HMMA.16816.F32.BF16 R64, R136.reuse, R110, R64 ;  /* 0x0000006e8840723c */ /* 0x040fe20000041840 */
[----:B------:R-:W5:Y:S03]  /*118d0*/  LDSM.16.MT88.4 R108, [R188+0x4100] ;  /* 0x00410000bc6c783b */ /* 0x000f660000004200 */
[C---:B------:R-:W-:Y:S02]  /*118e0*/  FMUL.FTZ R98, R0.reuse, R98 ;  /* 0x0000006200627220 */ /* 0x040fe40000410000 */
[----:B------:R-:W-:Y:S02]  /*118f0*/  FMUL.FTZ R99, R0, R99 ;  /* 0x0000006300637220 */ /* 0x000fe40000410000 */
[C---:B--2---:R-:W-:Y:S04]  /*11900*/  HMMA.16816.F32.BF16 R68, R136.reuse, R112, R68 ;  /* 0x000000708844723c */ /* 0x044fe80000041844 */
[----:B------:R-:W-:Y:S02]  /*11910*/  FFMA.FTZ R2, R2, R220, R215 ;  /* 0x000000dc02027223 */ /* 0x000fe400000100d7 */
[----:B------:R-:W-:Y:S02]  /*11920*/  FFMA.FTZ R0, R0, R221, R213 ;  /* 0x000000dd00007223 */ /* 0x000fe400000100d5 */
[C---:B------:R-:W-:Y:S01]  /*11930*/  HMMA.16816.F32.BF16 R72, R136.reuse, R114, R72 ;  /* 0x000000728848723c */ /* 0x040fe20000041848 */
[----:B------:R-:W2:Y:S03]  /*11940*/  LDSM.16.MT88.4 R112, [R187+0x4100] ;  /* 0x00410000bb70783b */ /* 0x000ea60000004200 */
[--C-:B-1----:R-:W-:Y:S04]  /*11950*/  FFMA.FTZ R3, R150, c[0x0][0x2d0], -R103.reuse ;  /* 0x0000b40096037a23 */ /* 0x102fe80000010867 */
[----:B------:R1:W-:Y:S01]  /*11960*/  MUFU.EX2 R181, R3 ;  /* 0x0000000300b57308 */ /* 0x0003e20000000800 */
[C---:B---3--:R-:W-:Y:S01]  /*11970*/  HMMA.16816.F32.BF16 R76, R136.reuse, R104, R76 ;  /* 0x00000068884c723c */ /* 0x048fe2000004184c */
[----:B------:R-:W-:Y:S06]  /*11980*/  LDSM.16.MT88.4 R148, [R188+0x3900] ;  /* 0x00390000bc94783b */ /* 0x000fec0000004200 */
[----:B------:R-:W-:Y:S01]  /*11990*/  F2FP.BF16.PACK_AB R104, R208, R209 ;  /* 0x000000d1d068723e */ /* 0x000fe200000010ff */
[C---:B------:R-:W-:Y:S04]  /*119a0*/  HMMA.16816.F32.BF16 R80, R136.reuse, R106, R80 ;  /* 0x0000006a8850723c */ /* 0x040fe80000041850 */
[----:B----4-:R-:W-:Y:S03]  /*119b0*/  F2FP.BF16.PACK_AB R105, R182, R183 ;  /* 0x000000b7b669723e */ /* 0x010fe600000010ff */
[----:B------:R-:W-:Y:S01]  /*119c0*/  F2FP.BF16.PACK_AB R106, R206, R207 ;  /* 0x000000cfce6a723e */ /* 0x000fe200000010ff */
[C---:B-----5:R-:W-:Y:S04]  /*119d0*/  HMMA.16816.F32.BF16 R84, R136.reuse, R108, R84 ;  /* 0x0000006c8854723c */ /* 0x060fe80000041854 */
[----:B-1----:R-:W-:Y:S04]  /*119e0*/  FFMA.FTZ R3, R152, c[0x0][0x2d0], -R103 ;  /* 0x0000b40098037a23 */ /* 0x002fe80000010867 */
[C---:B------:R-:W-:Y:S01]  /*119f0*/  HMMA.16816.F32.BF16 R88, R136.reuse, R110, R88 ;  /* 0x0000006e8858723c */ /* 0x040fe20000041858 */
[----:B------:R-:W1:Y:S01]  /*11a00*/  LDSM.16.MT88.4 R108, [R188+0x900] ;  /* 0x00090000bc6c783b */ /* 0x000e620000004200 */
[----:B------:R3:W4:Y:S06]  /*11a10*/  MUFU.EX2 R180, R3 ;  /* 0x0000000300b47308 */ /* 0x00072c0000000800 */
[C---:B--2---:R-:W-:Y:S08]  /*11a20*/  HMMA.16816.F32.BF16 R92, R136.reuse, R112, R92 ;  /* 0x00000070885c723c */ /* 0x044ff0000004185c */
[----:B------:R-:W-:Y:S01]  /*11a30*/  HMMA.16816.F32.BF16 R96, R136, R114, R96 ;  /* 0x000000728860723c */ /* 0x000fe20000041860 */
[----:B------:R-:W2:Y:S08]  /*11a40*/  LDSM.16.MT88.4 R112, [R187+0x2900] ;  /* 0x00290000bb70783b */ /* 0x000eb00000004200 */
[----:B------:R-:W-:Y:S03]  /*11a50*/  LDSM.16.MT88.4 R136, [R188+0x3100] ;  /* 0x00310000bc88783b */ /* 0x000fe60000004200 */
[--C-:B---3--:R-:W-:Y:S01]  /*11a60*/  FFMA.FTZ R3, R153, c[0x0][0x2d0], -R101.reuse ;  /* 0x0000b40099037a23 */ /* 0x108fe20000010865 */
[----:B----4-:R-:W-:Y:S03]  /*11a70*/  F2FP.BF16.PACK_AB R107, R180, R181 ;  /* 0x000000b5b46b723e */ /* 0x010fe600000010ff */
[----:B------:R3:W-:Y:S04]  /*11a80*/  MUFU.EX2 R179, R3 ;  /* 0x0000000300b37308 */ /* 0x0007e80000000800 */
[C---:B------:R-:W-:Y:S08]  /*11a90*/  HMMA.16816.F32.BF16 R4, R104.reuse, R116, R4 ;  /* 0x000000746804723c */ /* 0x040ff00000041804 */
[C---:B------:R-:W-:Y:S01]  /*11aa0*/  HMMA.16816.F32.BF16 R8, R104.reuse, R118, R8 ;  /* 0x000000766808723c */ /* 0x040fe20000041808 */
[----:B------:R-:W-:Y:S07]  /*11ab0*/  LDSM.16.MT88.4 R116, [R186+0x4900] ;  /* 0x00490000ba74783b */ /* 0x000fee0000004200 */
[C---:B------:R-:W-:Y:S04]  /*11ac0*/  HMMA.16816.F32.BF16 R12, R104.reuse, R120, R12 ;  /* 0x00000078680c723c */ /* 0x040fe8000004180c */
[--C-:B---3--:R-:W-:Y:S04]  /*11ad0*/  FFMA.FTZ R3, R156, c[0x0][0x2d0], -R101.reuse ;  /* 0x0000b4009c037a23 */ /* 0x108fe80000010865 */
[C---:B------:R-:W-:Y:S01]  /*11ae0*/  HMMA.16816.F32.BF16 R16, R104.reuse, R122, R16 ;  /* 0x0000007a6810723c */ /* 0x040fe20000041810 */
[----:B------:R3:W4:Y:S01]  /*11af0*/  MUFU.EX2 R178, R3 ;  /* 0x0000000300b27308 */ /* 0x0007220000000800 */
[----:B------:R-:W-:Y:S06]  /*11b00*/  LDSM.16.MT88.4 R120, [R188+0x4900] ;  /* 0x00490000bc78783b */ /* 0x000fec0000004200 */
[C---:B-1----:R-:W-:Y:S08]  /*11b10*/  HMMA.16816.F32.BF16 R20, R104.reuse, R108, R20 ;  /* 0x0000006c6814723c */ /* 0x042ff00000041814 */
[C---:B------:R-:W-:Y:S01]  /*11b20*/  HMMA.16816.F32.BF16 R24, R104.reuse, R110, R24 ;  /* 0x0000006e6818723c */ /* 0x040fe20000041818 */
[----:B------:R-:W1:Y:S07]  /*11b30*/  LDSM.16.MT88.4 R108, [R185+0x4900] ;  /* 0x00490000b96c783b */ /* 0x000e6e0000004200 */
[C---:B------:R-:W-:Y:S04]  /*11b40*/  HMMA.16816.F32.BF16 R28, R104.reuse, R124, R28 ;  /* 0x0000007c681c723c */ /* 0x040fe8000004181c */
[--C-:B---3--:R-:W-:Y:S04]  /*11b50*/  FFMA.FTZ R3, R154, c[0x0][0x2d0], -R101.reuse ;  /* 0x0000b4009a037a23 */ /* 0x108fe80000010865 */
[C---:B------:R-:W-:Y:S01]  /*11b60*/  HMMA.16816.F32.BF16 R32, R104.reuse, R126, R32 ;  /* 0x0000007e6820723c */ /* 0x040fe20000041820 */
[----:B------:R3:W-:Y:S01]  /*11b70*/  MUFU.EX2 R177, R3 ;  /* 0x0000000300b17308 */ /* 0x0007e20000000800 */
[----:B------:R-:W-:Y:S06]  /*11b80*/  LDSM.16.MT88.4 R124, [R186+0x1100] ;  /* 0x00110000ba7c783b */ /* 0x000fec0000004200 */
[C---:B------:R-:W-:Y:S08]  /*11b90*/  HMMA.16816.F32.BF16 R36, R104.reuse, R128, R36 ;  /* 0x000000806824723c */ /* 0x040ff00000041824 */
[C---:B------:R-:W-:Y:S01]  /*11ba0*/  HMMA.16816.F32.BF16 R40, R104.reuse, R130, R40 ;  /* 0x000000826828723c */ /* 0x040fe20000041828 */
[----:B------:R-:W-:Y:S07]  /*11bb0*/  LDSM.16.MT88.4 R128, [R187+0x1100] ;  /* 0x00110000bb80783b */ /* 0x000fee0000004200 */
[C---:B------:R-:W-:Y:S04]  /*11bc0*/  HMMA.16816.F32.BF16 R44, R104.reuse, R132, R44 ;  /* 0x00000084682c723c */ /* 0x040fe8000004182c */
[----:B---3--:R-:W-:Y:S02]  /*11bd0*/  FFMA.FTZ R3, R155, c[0x0][0x2d0], -R101 ;  /* 0x0000b4009b037a23 */ /* 0x008fe40000010865 */
[----:B------:R-:W-:Y:S02]  /*11be0*/  LDSM.16.MT88.4 R152, [R187+0x3900] ;  /* 0x00390000bb98783b */ /* 0x000fe40000004200 */
[C---:B------:R-:W-:Y:S01]  /*11bf0*/  HMMA.16816.F32.BF16 R48, R104.reuse, R134, R48 ;  /* 0x000000866830723c */ /* 0x040fe20000041830 */
[----:B------:R3:W5:Y:S05]  /*11c00*/  MUFU.EX2 R176, R3 ;  /* 0x0000000300b07308 */ /* 0x00076a0000000800 */
[----:B------:R-:W-:Y:S02]  /*11c10*/  LDSM.16.MT88.4 R132, [R186+0x3100] ;  /* 0x00310000ba84783b */ /* 0x000fe40000004200 */
[C---:B------:R-:W-:Y:S08]  /*11c20*/  HMMA.16816.F32.BF16 R52, R104.reuse, R140, R52 ;  /* 0x0000008c6834723c */ /* 0x040ff00000041834 */
[C---:B------:R-:W-:Y:S01]  /*11c30*/  HMMA.16816.F32.BF16 R56, R104.reuse, R142, R56 ;  /* 0x0000008e6838723c */ /* 0x040fe20000041838 */
[----:B------:R-:W-:Y:S07]  /*11c40*/  LDSM.16.MT88.4 R140, [R185+0x3900] ;  /* 0x00390000b98c783b */ /* 0x000fee0000004200 */
[C---:B--2---:R-:W-:Y:S04]  /*11c50*/  HMMA.16816.F32.BF16 R60, R104.reuse, R112, R60 ;  /* 0x00000070683c723c */ /* 0x044fe8000004183c */
[--C-:B---3--:R-:W-:Y:S04]  /*11c60*/  FFMA.FTZ R3, R158, c[0x0][0x2d0], -R103.reuse ;  /* 0x0000b4009e037a23 */ /* 0x108fe80000010867 */
[C---:B------:R-:W-:Y:S01]  /*11c70*/  HMMA.16816.F32.BF16 R64, R104.reuse, R114, R64 ;  /* 0x000000726840723c */ /* 0x040fe20000041840 */
[----:B------:R2:W-:Y:S01]  /*11c80*/  MUFU.EX2 R175, R3 ;  /* 0x0000000300af7308 */ /* 0x0005e20000000800 */
[----:B------:R-:W3:Y:S06]  /*11c90*/  LDSM.16.MT88.4 R112, [R187+0x4900] ;  /* 0x00490000bb70783b */ /* 0x000eec0000004200 */
[C---:B-1----:R-:W-:Y:S08]  /*11ca0*/  HMMA.16816.F32.BF16 R68, R104.reuse, R108, R68 ;  /* 0x0000006c6844723c */ /* 0x042ff00000041844 */
[C---:B------:R-:W-:Y:S01]  /*11cb0*/  HMMA.16816.F32.BF16 R72, R104.reuse, R110, R72 ;  /* 0x0000006e6848723c */ /* 0x040fe20000041848 */
[----:B------:R-:W1:Y:S07]  /*11cc0*/  LDSM.16.MT88.4 R108, [R185+0x1100] ;  /* 0x00110000b96c783b */ /* 0x000e6e0000004200 */
[C---:B------:R-:W-:Y:S04]  /*11cd0*/  HMMA.16816.F32.BF16 R76, R104.reuse, R116, R76 ;  /* 0x00000074684c723c */ /* 0x040fe8000004184c */
[--C-:B--2---:R-:W-:Y:S04]  /*11ce0*/  FFMA.FTZ R3, R159, c[0x0][0x2d0], -R103.reuse ;  /* 0x0000b4009f037a23 */ /* 0x104fe80000010867 */
[C---:B------:R-:W-:Y:S01]  /*11cf0*/  HMMA.16816.F32.BF16 R80, R104.reuse, R118, R80 ;  /* 0x000000766850723c */ /* 0x040fe20000041850 */
[----:B------:R2:W1:Y:S01]  /*11d00*/  MUFU.EX2 R174, R3 ;  /* 0x0000000300ae7308 */ /* 0x0004620000000800 */
[----:B------:R-:W1:Y:S06]  /*11d10*/  LDSM.16.MT88.4 R116, [R188+0x1100] ;  /* 0x00110000bc74783b */ /* 0x000e6c0000004200 */
[C---:B------:R-:W-:Y:S08]  /*11d20*/  HMMA.16816.F32.BF16 R84, R104.reuse, R120, R84 ;  /* 0x000000786854723c */ /* 0x040ff00000041854 */
[C---:B------:R-:W-:Y:S01]  /*11d30*/  HMMA.16816.F32.BF16 R88, R104.reuse, R122, R88 ;  /* 0x0000007a6858723c */ /* 0x040fe20000041858 */
[----:B------:R-:W1:Y:S07]  /*11d40*/  LDSM.16.MT88.4 R120, [R185+0x3100] ;  /* 0x00310000b978783b */ /* 0x000e6e0000004200 */
[C---:B---3--:R-:W-:Y:S04]  /*11d50*/  HMMA.16816.F32.BF16 R92, R104.reuse, R112, R92 ;  /* 0x00000070685c723c */ /* 0x048fe8000004185c */
[--C-:B--2---:R-:W-:Y:S02]  /*11d60*/  FFMA.FTZ R3, R157, c[0x0][0x2d0], -R103.reuse ;  /* 0x0000b4009d037a23 */ /* 0x104fe40000010867 */
[----:B------:R-:W-:Y:S02]  /*11d70*/  LDSM.16.MT88.4 R156, [R185+0x5900] ;  /* 0x00590000b99c783b */ /* 0x000fe40000004200 */
[----:B------:R-:W-:Y:S01]  /*11d80*/  HMMA.16816.F32.BF16 R96, R104, R114, R96 ;  /* 0x000000726860723c */ /* 0x000fe20000041860 */
[----:B------:R2:W-:Y:S05]  /*11d90*/  MUFU.EX2 R173, R3 ;  /* 0x0000000300ad7308 */ /* 0x0005ea0000000800 */
[----:B------:R-:W-:Y:S01]  /*11da0*/  LDSM.16.MT88.4 R112, [R185+0x5100] ;  /* 0x00510000b970783b */ /* 0x000fe20000004200 */
[----:B----4-:R-:W-:Y:S02]  /*11db0*/  F2FP.BF16.PACK_AB R104, R178, R179 ;  /* 0x000000b3b268723e */ /* 0x010fe400000010ff */
[----:B-----5:R-:W-:Y:S03]  /*11dc0*/  F2FP.BF16.PACK_AB R106, R176, R177 ;  /* 0x000000b1b06a723e */ /* 0x020fe600000010ff */
[----:B-1----:R-:W-:Y:S01]  /*11dd0*/  F2FP.BF16.PACK_AB R105, R174, R175 ;  /* 0x000000afae69723e */ /* 0x002fe200000010ff */
[----:B--2---:R-:W-:Y:S04]  /*11de0*/  FFMA.FTZ R3, R160, c[0x0][0x2d0], -R103 ;  /* 0x0000b400a0037a23 */ /* 0x004fe80000010867 */
[----:B------:R1:W2:Y:S02]  /*11df0*/  MUFU.EX2 R172, R3 ;  /* 0x0000000300ac7308 */ /* 0x0002a40000000800 */
[--C-:B-1----:R-:W-:Y:S01]  /*11e00*/  FFMA.FTZ R3, R161, c[0x0][0x2d0], -R101.reuse ;  /* 0x0000b400a1037a23 */ /* 0x102fe20000010865 */
[----:B--2---:R-:W-:Y:S07]  /*11e10*/  F2FP.BF16.PACK_AB R107, R172, R173 ;  /* 0x000000adac6b723e */ /* 0x004fee00000010ff */
[----:B------:R1:W-:Y:S01]  /*11e20*/  MUFU.EX2 R171, R3 ;  /* 0x0000000300ab7308 */ /* 0x0003e20000000800 */
[C---:B------:R-:W-:Y:S08]  /*11e30*/  HMMA.16816.F32.BF16 R4, R104.reuse, R108, R4 ;  /* 0x0000006c6804723c */ /* 0x040ff00000041804 */
[C---:B------:R-:W-:Y:S01]  /*11e40*/  HMMA.16816.F32.BF16 R8, R104.reuse, R110, R8 ;  /* 0x0000006e6808723c */ /* 0x040fe20000041808 */
[----:B------:R-:W2:Y:S07]  /*11e50*/  LDSM.16.MT88.4 R108, [R187+0x3100] ;  /* 0x00310000bb6c783b */ /* 0x000eae0000004200 */
[C---:B------:R-:W-:Y:S04]  /*11e60*/  HMMA.16816.F32.BF16 R12, R104.reuse, R124, R12 ;  /* 0x0000007c680c723c */ /* 0x040fe8000004180c */
[--C-:B-1----:R-:W-:Y:S04]  /*11e70*/  FFMA.FTZ R3, R163, c[0x0][0x2d0], -R101.reuse ;  /* 0x0000b400a3037a23 */ /* 0x102fe80000010865 */
[C---:B------:R-:W-:Y:S01]  /*11e80*/  HMMA.16816.F32.BF16 R16, R104.reuse, R126, R16 ;  /* 0x0000007e6810723c */ /* 0x040fe20000041810 */
[----:B------:R1:W3:Y:S01]  /*11e90*/  MUFU.EX2 R170, R3 ;  /* 0x0000000300aa7308 */ /* 0x0002e20000000800 */
[----:B------:R-:W-:Y:S06]  /*11ea0*/  LDSM.16.MT88.4 R124, [R188+0x1900] ;  /* 0x00190000bc7c783b */ /* 0x000fec0000004200 */
[C---:B------:R-:W-:Y:S08]  /*11eb0*/  HMMA.16816.F32.BF16 R20, R104.reuse, R116, R20 ;  /* 0x000000746814723c */ /* 0x040ff00000041814 */
[C---:B------:R-:W-:Y:S01]  /*11ec0*/  HMMA.16816.F32.BF16 R24, R104.reuse, R118, R24 ;  /* 0x000000766818723c */ /* 0x040fe20000041818 */
[----:B------:R-:W4:Y:S07]  /*11ed0*/  LDSM.16.MT88.4 R116, [R186+0x5100] ;  /* 0x00510000ba74783b */ /* 0x000f2e0000004200 */
[C---:B------:R-:W-:Y:S04]  /*11ee0*/  HMMA.16816.F32.BF16 R28, R104.reuse, R128, R28 ;  /* 0x00000080681c723c */ /* 0x040fe8000004181c */
[--C-:B-1----:R-:W-:Y:S04]  /*11ef0*/  FFMA.FTZ R3, R162, c[0x0][0x2d0], -R101.reuse ;  /* 0x0000b400a2037a23 */ /* 0x102fe80000010865 */
[C---:B------:R-:W-:Y:S01]  /*11f00*/  HMMA.16816.F32.BF16 R32, R104.reuse, R130, R32 ;  /* 0x000000826820723c */ /* 0x040fe20000041820 */
[----:B------:R1:W-:Y:S07]  /*11f10*/  MUFU.EX2 R169, R3 ;  /* 0x0000000300a97308 */ /* 0x0003ee0000000800 */
[C---:B------:R-:W-:Y:S08]  /*11f20*/  HMMA.16816.F32.BF16 R36, R104.reuse, R120, R36 ;  /* 0x000000786824723c */ /* 0x040ff00000041824 */
[C---:B------:R-:W-:Y:S01]  /*11f30*/  HMMA.16816.F32.BF16 R40, R104.reuse, R122, R40 ;  /* 0x0000007a6828723c */ /* 0x040fe20000041828 */
[----:B------:R-:W5:Y:S07]  /*11f40*/  LDSM.16.MT88.4 R120, [R188+0x5100] ;  /* 0x00510000bc78783b */ /* 0x000f6e0000004200 */
[C---:B------:R-:W-:Y:S04]  /*11f50*/  HMMA.16816.F32.BF16 R44, R104.reuse, R132, R44 ;  /* 0x00000084682c723c */ /* 0x040fe8000004182c */
[----:B-1----:R-:W-:Y:S04]  /*11f60*/  FFMA.FTZ R3, R164, c[0x0][0x2d0], -R101 ;  /* 0x0000b400a4037a23 */ /* 0x002fe80000010865 */
[C---:B------:R-:W-:Y:S01]  /*11f70*/  HMMA.16816.F32.BF16 R48, R104.reuse, R134, R48 ;  /* 0x000000866830723c */ /* 0x040fe20000041830 */
[----:B------:R1:W1:Y:S01]  /*11f80*/  MUFU.EX2 R163, R3 ;  /* 0x0000000300a37308 */ /* 0x0002620000000800 */
[----:B------:R-:W-:Y:S06]  /*11f90*/  LDSM.16.MT88.4 R132, [R187+0x1900] ;  /* 0x00190000bb84783b */ /* 0x000fec0000004200 */
[C---:B------:R-:W-:Y:S07]  /*11fa0*/  HMMA.16816.F32.BF16 R52, R104.reuse, R136, R52 ;  /* 0x000000886834723c */ /* 0x040fee0000041834 */
[----:B---3--:R-:W-:Y:S01]  /*11fb0*/  F2FP.BF16.PACK_AB R136, R170, R171 ;  /* 0x000000abaa88723e */ /* 0x008fe200000010ff */
[C---:B------:R-:W-:Y:S08]  /*11fc0*/  HMMA.16816.F32.BF16 R56, R104.reuse, R138, R56 ;  /* 0x0000008a6838723c */ /* 0x040ff00000041838 */
[C---:B--2---:R-:W-:Y:S04]  /*11fd0*/  HMMA.16816.F32.BF16 R60, R104.reuse, R108, R60 ;  /* 0x0000006c683c723c */ /* 0x044fe8000004183c */
[--C-:B-1----:R-:W-:Y:S01]  /*11fe0*/  FFMA.FTZ R3, R165, c[0x0][0x2d0], -R103.reuse ;  /* 0x0000b400a5037a23 */ /* 0x102fe20000010867 */
[----:B------:R-:W-:Y:S03]  /*11ff0*/  F2FP.BF16.PACK_AB R138, R163, R169 ;  /* 0x000000a9a38a723e */ /* 0x000fe600000010ff */
[C---:B------:R-:W-:Y:S01]  /*12000*/  HMMA.16816.F32.BF16 R64, R104.reuse, R110, R64 ;  /* 0x0000006e6840723c */ /* 0x040fe20000041840 */
[----:B------:R1:W-:Y:S01]  /*12010*/  MUFU.EX2 R162, R3 ;  /* 0x0000000300a27308 */ /* 0x0003e20000000800 */
[----:B------:R-:W2:Y:S06]  /*12020*/  LDSM.16.MT88.4 R108, [R187+0x5100] ;  /* 0x00510000bb6c783b */ /* 0x000eac0000004200 */
[C---:B------:R-:W-:Y:S08]  /*12030*/  HMMA.16816.F32.BF16 R68, R104.reuse, R112, R68 ;  /* 0x000000706844723c */ /* 0x040ff00000041844 */
[C---:B------:R-:W-:Y:S01]  /*12040*/  HMMA.16816.F32.BF16 R72, R104.reuse, R114, R72 ;  /* 0x000000726848723c */ /* 0x040fe20000041848 */
[----:B------:R-:W3:Y:S07]  /*12050*/  LDSM.16.MT88.4 R112, [R185+0x1900] ;  /* 0x00190000b970783b */ /* 0x000eee0000004200 */
[C---:B----4-:R-:W-:Y:S04]  /*12060*/  HMMA.16816.F32.BF16 R76, R104.reuse, R116, R76 ;  /* 0x00000074684c723c */ /* 0x050fe8000004184c */
[--C-:B-1----:R-:W-:Y:S04]  /*12070*/  FFMA.FTZ R3, R167, c[0x0][0x2d0], -R103.reuse ;  /* 0x0000b400a7037a23 */ /* 0x102fe80000010867 */
[C---:B------:R-:W-:Y:S01]  /*12080*/  HMMA.16816.F32.BF16 R80, R104.reuse, R118, R80 ;  /* 0x000000766850723c */ /* 0x040fe20000041850 */
[----:B------:R1:W4:Y:S01]  /*12090*/  MUFU.EX2 R161, R3 ;  /* 0x0000000300a17308 */ /* 0x0003220000000800 */
[----:B------:R-:W3:Y:S06]  /*120a0*/  LDSM.16.MT88.4 R116, [R186+0x1900] ;  /* 0x00190000ba74783b */ /* 0x000eec0000004200 */
[C---:B-----5:R-:W-:Y:S08]  /*120b0*/  HMMA.16816.F32.BF16 R84, R104.reuse, R120, R84 ;  /* 0x000000786854723c */ /* 0x060ff00000041854 */
[C---:B------:R-:W-:Y:S08]  /*120c0*/  HMMA.16816.F32.BF16 R88, R104.reuse, R122, R88 ;  /* 0x0000007a6858723c */ /* 0x040ff00000041858 */
[C---:B--2---:R-:W-:Y:S04]  /*120d0*/  HMMA.16816.F32.BF16 R92, R104.reuse, R108, R92 ;  /* 0x0000006c685c723c */ /* 0x044fe8000004185c */
[--C-:B-1----:R-:W-:Y:S01]  /*120e0*/  FFMA.FTZ R3, R166, c[0x0][0x2d0], -R103.reuse ;  /* 0x0000b400a6037a23 */ /* 0x102fe20000010867 */
[----:B----4-:R-:W-:Y:S03]  /*120f0*/  F2FP.BF16.PACK_AB R137, R161, R162 ;  /* 0x000000a2a189723e */ /* 0x010fe600000010ff */
[----:B------:R-:W-:Y:S01]  /*12100*/  HMMA.16816.F32.BF16 R96, R104, R110, R96 ;  /* 0x0000006e6860723c */ /* 0x000fe20000041860 */
[----:B------:R1:W-:Y:S03]  /*12110*/  MUFU.EX2 R160, R3 ;  /* 0x0000000300a07308 */ /* 0x0003e60000000800 */
[----:B-1----:R-:W-:Y:S01]  /*12120*/  FFMA.FTZ R3, R168, c[0x0][0x2d0], -R103 ;  /* 0x0000b400a8037a23 */ /* 0x002fe20000010867 */
[----:B------:R-:W-:Y:S06]  /*12130*/  MOV R103, R100 ;  /* 0x0000006400677202 */ /* 0x000fec0000000f00 */
[----:B------:R-:W1:Y:S02]  /*12140*/  MUFU.EX2 R101, R3 ;  /* 0x0000000300657308 */ /* 0x000e640000000800 */
[----:B-1----:R-:W-:Y:S01]  /*12150*/  F2FP.BF16.PACK_AB R139, R101, R160 ;  /* 0x000000a0658b723e */ /* 0x002fe200000010ff */
[----:B------:R-:W-:Y:S02]  /*12160*/  FADD.FTZ R3, R218, R2 ;  /* 0x00000002da037221 */ /* 0x000fe40000010000 */
[----:B------:R-:W-:Y:S02]  /*12170*/  FADD.FTZ R2, R212, R0 ;  /* 0x00000000d4027221 */ /* 0x000fe40000010000 */
[----:B------:R-:W-:Y:S02]  /*12180*/  FADD.FTZ R0, R217, R3 ;  /* 0x00000003d9007221 */ /* 0x000fe40000010000 */
[C---:B---3--:R-:W-:Y:S01]  /*12190*/  HMMA.16816.F32.BF16 R104, R136.reuse, R112, R4 ;  /* 0x000000708868723c */ /* 0x048fe20000041804 */
[----:B------:R-:W1:Y:S04]  /*121a0*/  LDSM.16.MT88.4 R4, [R186+0x5900] ;  /* 0x00590000ba04783b */ /* 0x000e680000004200 */
[----:B------:R-:W-:Y:S02]  /*121b0*/  FADD.FTZ R2, R211, R2 ;  /* 0x00000002d3027221 */ /* 0x000fe40000010000 */
[----:B------:R-:W-:Y:S01]  /*121c0*/  FADD.FTZ R0, R216, R0 ;  /* 0x00000000d8007221 */ /* 0x000fe20000010000 */
[C---:B------:R-:W-:Y:S01]  /*121d0*/  HMMA.16816.F32.BF16 R108, R136.reuse, R114, R8 ;  /* 0x00000072886c723c */ /* 0x040fe20000041808 */
[----:B------:R-:W2:Y:S03]  /*121e0*/  LDSM.16.MT88.4 R8, [R188+0x5900] ;  /* 0x00590000bc08783b */ /* 0x000ea60000004200 */
[----:B------:R-:W-:Y:S02]  /*121f0*/  FADD.FTZ R2, R210, R2 ;  /* 0x00000002d2027221 */ /* 0x000fe40000010000 */
[----:B------:R-:W-:Y:S02]  /*12200*/  FADD.FTZ R0, R209, R0 ;  /* 0x00000000d1007221 */ /* 0x000fe40000010000 */
[C---:B------:R-:W-:Y:S01]  /*12210*/  HMMA.16816.F32.BF16 R112, R136.reuse, R116, R12 ;  /* 0x000000748870723c */ /* 0x040fe2000004180c */
[----:B------:R-:W3:Y:S03]  /*12220*/  LDSM.16.MT88.4 R12, [R187+0x5900] ;  /* 0x00590000bb0c783b */ /* 0x000ee60000004200 */
        /* <DEDUP_REMOVED lines=33> */
[----:B------:R-:W-:Y:S01]  /*12440*/  FADD.FTZ R221, R101, R0 ;  /* 0x0000000065dd7221 */ /* 0x000fe20000010000 */
[----:B------:R-:W-:Y:S03]  /*12450*/  MOV R101, R102 ;  /* 0x0000006600657202 */ /* 0x000fe60000000f00 */
[C---:B------:R-:W-:Y:S08]  /*12460*/  HMMA.16816.F32.BF16 R60, R136.reuse, R152, R60 ;  /* 0x00000098883c723c */ /* 0x040ff0000004183c */
[C---:B------:R-:W-:Y:S08]  /*12470*/  HMMA.16816.F32.BF16 R64, R136.reuse, R154, R64 ;  /* 0x0000009a8840723c */ /* 0x040ff00000041840 */
[C---:B------:R-:W-:Y:S08]  /*12480*/  HMMA.16816.F32.BF16 R68, R136.reuse, R156, R68 ;  /* 0x0000009c8844723c */ /* 0x040ff00000041844 */
[C---:B------:R-:W-:Y:S08]  /*12490*/  HMMA.16816.F32.BF16 R72, R136.reuse, R158, R72 ;  /* 0x0000009e8848723c */ /* 0x040ff00000041848 */
[C---:B-1----:R-:W-:Y:S08]  /*124a0*/  HMMA.16816.F32.BF16 R76, R136.reuse, R4, R76 ;  /* 0x00000004884c723c */ /* 0x042ff0000004184c */
[C---:B------:R-:W-:Y:S08]  /*124b0*/  HMMA.16816.F32.BF16 R80, R136.reuse, R6, R80 ;  /* 0x000000068850723c */ /* 0x040ff00000041850 */
[C---:B--2---:R-:W-:Y:S08]  /*124c0*/  HMMA.16816.F32.BF16 R84, R136.reuse, R8, R84 ;  /* 0x000000088854723c */ /* 0x044ff00000041854 */
[C---:B------:R-:W-:Y:S08]  /*124d0*/  HMMA.16816.F32.BF16 R88, R136.reuse, R10, R88 ;  /* 0x0000000a8858723c */ /* 0x040ff00000041858 */
[C---:B---3--:R-:W-:Y:S08]  /*124e0*/  HMMA.16816.F32.BF16 R92, R136.reuse, R12, R92 ;  /* 0x0000000c885c723c */ /* 0x048ff0000004185c */
[----:B------:R-:W-:Y:S01]  /*124f0*/  HMMA.16816.F32.BF16 R96, R136, R14, R96 ;  /* 0x0000000e8860723c */ /* 0x000fe20000041860 */
[----:B------:R-:W-:-:S07]  /*12500*/  @P0 BRA `(.L_x_433) ;  /* 0xffffd05000000947 */ /* 0x000fce000383ffff */
.L_x_422:
[----:B------:R-:W-:-:S13]  /*12510*/  ISETP.GE.AND P0, PT, R201, R225, PT ;  /* 0x000000e1c900720c */ /* 0x000fda0003f06270 */
[----:B------:R-:W-:Y:S05]  /*12520*/  @!P0 BRA `(.L_x_434) ;  /* 0x0000398000008947 */ /* 0x000fea0003800000 */
[C---:B------:R-:W-:Y:S01]  /*12530*/  IADD3 R0, R214.reuse, 0x40, RZ ;  /* 0x00000040d6007810 */ /* 0x040fe20007ffe0ff */
[----:B------:R-:W-:Y:S01]  /*12540*/  IMAD.MOV.U32 R103, RZ, RZ, R100 ;  /* 0x000000ffff677224 */ /* 0x000fe200078e0064 */
[----:B------:R-:W-:Y:S01]  /*12550*/  ISETP.GE.AND P2, PT, R214, c[0x0][0x1d4], PT ;  /* 0x00007500d6007a0c */ /* 0x000fe20003f46270 */
[----:B------:R-:W-:Y:S01]  /*12560*/  IMAD.MOV.U32 R101, RZ, RZ, R102 ;  /* 0x000000ffff657224 */ /* 0x000fe200078e0066 */
[----:B------:R-:W-:Y:S02]  /*12570*/  ISETP.GE.AND P3, PT, R0, c[0x0][0x1d4], PT ;  /* 0x0000750000007a0c */ /* 0x000fe40003f66270 */
.L_x_452:
[----:B------:R-:W1:Y:S01]  /*12580*/  S2R R4, SR_CTAID.Y ;  /* 0x0000000000047919 */ /* 0x000e620000002600 */
[----:B------:R-:W-:Y:S04]  /*12590*/  DEPBAR.LE SB0, 0x0 ;  /* 0x000080000000791a */ /* 0x000fe80000000000 */
[----:B------:R-:W-:Y:S01]  /*125a0*/  WARPSYNC 0xffffffff ;  /* 0xffffffff00007948 */ /* 0x000fe20003800000 */
[----:B------:R-:W-:Y:S01]  /*125b0*/  BAR.SYNC.DEFER_BLOCKING 0x0 ;  /* 0x0000000000007b1d */ /* 0x000fe20000010000 */
[----:B------:R-:W-:Y:S01]  /*125c0*/  SHF.R.S32.HI R0, RZ, 0x1f, R205 ;  /* 0x0000001fff007819 */ /* 0x000fe200000114cd */
[----:B------:R-:W-:Y:S01]  /*125d0*/  IMAD.WIDE.U32 R2, R205, c[0x0][0x208], RZ ;  /* 0x00008200cd027a25 */ /* 0x000fe200078e00ff */
[----:B------:R-:W-:Y:S03]  /*125e0*/  SHF.R.S32.HI R5, RZ, 0x1f, R202 ;  /* 0x0000001fff057819 */ /* 0x000fe600000114ca */
[----:B------:R-:W-:Y:S02]  /*125f0*/  IMAD R0, R0, c[0x0][0x208], RZ ;  /* 0x0000820000007a24 */ /* 0x000fe400078e02ff */
[----:B------:R-:W-:Y:S02]  /*12600*/  IMAD R5, R5, c[0x0][0x218], RZ ;  /* 0x0000860005057a24 */ /* 0x000fe400078e02ff */
[----:B------:R-:W-:Y:S02]  /*12610*/  IMAD R0, R205, c[0x0][0x20c], R0 ;  /* 0x00008300cd007a24 */ /* 0x000fe400078e0200 */
[----:B------:R-:W-:Y:S03]  /*12620*/  IMAD R5, R202, c[0x0][0x21c], R5 ;  /* 0x00008700ca057a24 */ /* 0x000fe600078e0205 */
[----:B------:R-:W-:Y:S01]  /*12630*/  IADD3 R3, R3, R0, RZ ;  /* 0x0000000003037210 */ /* 0x000fe20007ffe0ff */
[----:B-1----:R-:W-:Y:S04]  /*12640*/  IMAD.WIDE.U32 R6, R4, c[0x0][0x210], RZ ;  /* 0x0000840004067a25 */ /* 0x002fe800078e00ff */
[----:B------:R-:W-:Y:S01]  /*12650*/  IMAD.WIDE.U32 R2, R202, c[0x0][0x218], R2 ;  /* 0x00008600ca027a25 */ /* 0x000fe200078e0002 */
[----:B------:R1:W2:Y:S04]  /*12660*/  LDSM.16.M88.4 R32, [R192+0xc100] ;  /* 0x00c10000c020783b */ /* 0x0002a80000000200 */
[----:B------:R-:W-:Y:S01]  /*12670*/  IADD3 R0, P0, R6, R2, RZ ;  /* 0x0000000206007210 */ /* 0x000fe20007f1e0ff */
[----:B------:R1:W3:Y:S03]  /*12680*/  LDSM.16.M88.4 R8, [R184+0x6100] ;  /* 0x00610000b808783b */ /* 0x0002e60000000200 */
[----:B------:R-:W-:Y:S01]  /*12690*/  IADD3.X R5, R240, R3, R5, P0, !PT ;  /* 0x00000003f0057210 */ /* 0x000fe200007fe405 */
[----:B------:R1:W4:Y:S01]  /*126a0*/  LDSM.16.M88.4 R16, [R184+0x6900] ;  /* 0x00690000b810783b */ /* 0x0003220000000200 */
[C---:B------:R-:W-:Y:S03]  /*126b0*/  LEA R6, P0, R0.reuse, c[0x0][0x1f8], 0x1 ;  /* 0x00007e0000067a11 */ /* 0x040fe600078008ff */
[----:B------:R1:W1:Y:S01]  /*126c0*/  LDSM.16.M88.4 R24, [R184+0x7100] ;  /* 0x00710000b818783b */ /* 0x0002620000000200 */
[----:B------:R-:W-:Y:S03]  /*126d0*/  LEA.HI.X R5, R0, c[0x0][0x1fc], R5, 0x1, P0 ;  /* 0x00007f0000057a11 */ /* 0x000fe600000f0c05 */
[----:B------:R1:W1:Y:S04]  /*126e0*/  LDSM.16.M88.4 R136, [R184+0x7900] ;  /* 0x00790000b888783b */ /* 0x0002680000000200 */
[----:B------:R1:W1:Y:S04]  /*126f0*/  LDSM.16.M88.4 R140, [R193+0xc100] ;  /* 0x00c10000c18c783b */ /* 0x0002680000000200 */
[----:B------:R1:W1:Y:S04]  /*12700*/  LDSM.16.M88.4 R144, [R191] ;  /* 0x00000000bf90783b */ /* 0x0002680000000200 */
[----:B------:R1:W1:Y:S04]  /*12710*/  LDSM.16.M88.4 R148, [R191+0x800] ;  /* 0x00080000bf94783b */ /* 0x0002680000000200 */
[----:B------:R1:W1:Y:S04]  /*12720*/  LDSM.16.M88.4 R152, [R191+0x1000] ;  /* 0x00100000bf98783b */ /* 0x0002680000000200 */
[----:B------:R1:W1:Y:S01]  /*12730*/  LDSM.16.M88.4 R156, [R191+0x1800] ;  /* 0x00180000bf9c783b */ /* 0x0002620000000200 */
[----:B------:R-:W-:-:S05]  /*12740*/  BRA.DIV ~URZ, `(.L_x_435) ;  /* 0x00007aa27f007947 */ /* 0x000fca000b800000 */
[----:B------:R4:W3:Y:S02]  /*12750*/  SHFL.IDX PT, R0, R5, RZ, 0x181f ;  /* 0x00181fff05007589 */ /* 0x0008e400000e0000 */
.L_x_505:
[----:B------:R-:W5:Y:S01]  /*12760*/  SHFL.IDX PT, R4, R6, RZ, 0x181f ;  /* 0x00181fff06047589 */ /* 0x000f6200000e0000 */
[C---:B------:R-:W-:Y:S01]  /*12770*/  SHF.L.U32 R206, R214.reuse, 0x1, RZ ;  /* 0x00000001d6ce7819 */ /* 0x040fe200000006ff */
[----:B------:R-:W-:Y:S01]  /*12780*/  BSSY B0, `(.L_x_436) ;  /* 0x000012a000007945 */ /* 0x000fe20003800000 */
[----:B------:R-:W-:Y:S02]  /*12790*/  SHF.L.U64.HI R197, R214, 0x1, R252 ;  /* 0x00000001d6c57819 */ /* 0x000fe400000102fc */
[C---:B------:R-:W-:Y:S02]  /*127a0*/  SHF.L.U32 R196, R245.reuse, 0x1, RZ ;  /* 0x00000001f5c47819 */ /* 0x040fe400000006ff */
[----:B------:R-:W-:Y:S01]  /*127b0*/  SHF.L.U64.HI R199, R245, 0x1, R248 ;  /* 0x00000001f5c77819 */ /* 0x000fe200000102f8 */
[----:B------:R5:W4:Y:S01]  /*127c0*/  SHFL.IDX PT, R2, R6, 0x1, 0x181f ;  /* 0x00381f0006027f89 */ /* 0x000b2200000e0000 */
[C---:B------:R-:W-:Y:S02]  /*127d0*/  SHF.L.U32 R198, R244.reuse, 0x1, RZ ;  /* 0x00000001f4c67819 */ /* 0x040fe400000006ff */
[----:B------:R-:W-:Y:S05]  /*127e0*/  SHF.L.U64.HI R200, R244, 0x1, R247 ;  /* 0x00000001f4c87819 */ /* 0x000fea00000102f7 */
[----:B------:R3:W2:Y:S01]  /*127f0*/  SHFL.IDX PT, R3, R5, 0x1, 0x181f ;  /* 0x00381f0005037f89 */ /* 0x0006a200000e0000 */
[----:B-----5:R-:W-:Y:S04]  /*12800*/  IADD3 R6, P0, R4, R206, RZ ;  /* 0x000000ce04067210 */ /* 0x020fe80007f1e0ff */
[----:B---3--:R-:W-:Y:S02]  /*12810*/  IADD3.X R7, R0, R197, RZ, P0, !PT ;  /* 0x000000c500077210 */ /* 0x008fe400007fe4ff */
[----:B------:R-:W-:Y:S03]  /*12820*/  IADD3 R12, P0, R4, R196, RZ ;  /* 0x000000c4040c7210 */ /* 0x000fe60007f1e0ff */
[----:B------:R3:W-:Y:S01]  /*12830*/  LDGSTS.E.BYPASS.LTC128B.128 [R204], [R6.64], !P2 ;  /* 0x0000000006cc7fae */ /* 0x0007e2000d101d46 */
[----:B------:R-:W-:Y:S02]  /*12840*/  IADD3.X R13, R0, R199, RZ, P0, !PT ;  /* 0x000000c7000d7210 */ /* 0x000fe400007fe4ff */
[----:B------:R-:W-:Y:S04]  /*12850*/  IADD3 R4, P0, R4, R198, RZ ;  /* 0x000000c604047210 */ /* 0x000fe80007f1e0ff */
[----:B----4-:R-:W-:Y:S01]  /*12860*/  IADD3.X R5, R0, R200, RZ, P0, !PT ;  /* 0x000000c800057210 */ /* 0x010fe200007fe4ff */
[----:B------:R4:W-:Y:S01]  /*12870*/  LDGSTS.E.BYPASS.LTC128B.128 [R204+0x2000], [R12.64], !P3 ;  /* 0x020000000ccc7fae */ /* 0x0009e2000d901d46 */
[C---:B------:R-:W-:Y:S04]  /*12880*/  IADD3 R20, P0, R2.reuse, R206, RZ ;  /* 0x000000ce02147210 */ /* 0x040fe80007f1e0ff */
[C---:B--2---:R-:W-:Y:S02]  /*12890*/  IADD3.X R21, R3.reuse, R197, RZ, P0, !PT ;  /* 0x000000c503157210 */ /* 0x044fe400007fe4ff */
[C---:B------:R-:W-:Y:S01]  /*128a0*/  IADD3 R14, P0, R2.reuse, R196, RZ ;  /* 0x000000c4020e7210 */ /* 0x040fe20007f1e0ff */
[----:B------:R3:W-:Y:S03]  /*128b0*/  LDGSTS.E.BYPASS.LTC128B.128 [R204+0x4000], [R4.64], !P5 ;  /* 0x0400000004cc7fae */ /* 0x0007e6000e901d46 */
[C---:B------:R-:W-:Y:S02]  /*128c0*/  IADD3.X R15, R3.reuse, R199, RZ, P0, !PT ;  /* 0x000000c7030f7210 */ /* 0x040fe400007fe4ff */
[----:B------:R-:W-:Y:S03]  /*128d0*/  IADD3 R2, P0, R2, R198, RZ ;  /* 0x000000c602027210 */ /* 0x000fe60007f1e0ff */
[----:B------:R2:W-:Y:S01]  /*128e0*/  LDGSTS.E.BYPASS.LTC128B.128 [R204+0x1000], [R20.64], !P2 ;  /* 0x0100000014cc7fae */ /* 0x0005e2000d101d46 */
[----:B------:R-:W-:Y:S02]  /*128f0*/  IADD3.X R3, R3, R200, RZ, P0, !PT ;  /* 0x000000c803037210 */ /* 0x000fe400007fe4ff */
[----:B------:R-:W-:Y:S05]  /*12900*/  ISETP.GT.AND P0, PT, R201, R225, PT ;  /* 0x000000e1c900720c */ /* 0x000fea0003f04270 */
[----:B------:R4:W-:Y:S08]  /*12910*/  LDGSTS.E.BYPASS.LTC128B.128 [R204+0x3000], [R14.64], !P3 ;  /* 0x030000000ecc7fae */ /* 0x0009f0000d901d46 */
[----:B------:R1:W-:Y:S01]  /*12920*/  LDGSTS.E.BYPASS.LTC128B.128 [R204+0x5000], [R2.64], !P5 ;  /* 0x0500000002cc7fae */ /* 0x0003e2000e901d46 */
[C---:B---3--:R-:W-:Y:S07]  /*12930*/  HMMA.16816.F32.BF16 R4, R32.reuse, R8, RZ ;  /* 0x000000082004723c */ /* 0x048fee00000418ff */
[----:B------:R-:W-:Y:S01]  /*12940*/  LDSM.16.M88.4 R160, [R195+0xc100] ;  /* 0x00c10000c3a0783b */ /* 0x000fe20000000200 */
[C---:B------:R-:W-:Y:S07]  /*12950*/  HMMA.16816.F32.BF16 R8, R32.reuse, R10, RZ ;  /* 0x0000000a2008723c */ /* 0x040fee00000418ff */
[----:B------:R-:W0:Y:S01]  /*12960*/  LDGDEPBAR ;  /* 0x00000000000079af */ /* 0x000e220000000000 */
[C---:B----4-:R-:W-:Y:S07]  /*12970*/  HMMA.16816.F32.BF16 R12, R32.reuse, R16, RZ ;  /* 0x00000010200c723c */ /* 0x050fee00000418ff */
[----:B------:R-:W3:Y:S01]  /*12980*/  LDSM.16.M88.4 R164, [R190+0x6100] ;  /* 0x00610000bea4783b */ /* 0x000ee20000000200 */
[C---:B------:R-:W-:Y:S07]  /*12990*/  HMMA.16816.F32.BF16 R16, R32.reuse, R18, RZ ;  /* 0x000000122010723c */ /* 0x040fee00000418ff */
[----:B------:R-:W-:Y:S01]  /*129a0*/  LDSM.16.M88.4 R168, [R190+0x7100] ;  /* 0x00710000bea8783b */ /* 0x000fe20000000200 */
[C---:B-12---:R-:W-:Y:S07]  /*129b0*/  HMMA.16816.F32.BF16 R20, R32.reuse, R24, RZ ;  /* 0x000000182014723c */ /* 0x046fee00000418ff */
[----:B------:R-:W-:Y:S01]  /*129c0*/  LDSM.16.M88.4 R172, [R190+0x7900] ;  /* 0x00790000beac783b */ /* 0x000fe20000000200 */
[C---:B------:R-:W-:Y:S07]  /*129d0*/  HMMA.16816.F32.BF16 R24, R32.reuse, R26, RZ ;  /* 0x0000001a2018723c */ /* 0x040fee00000418ff */
[----:B------:R-:W-:Y:S01]  /*129e0*/  LDSM.16.M88.4 R176, [R194+0xc100] ;  /* 0x00c10000c2b0783b */ /* 0x000fe20000000200 */
[C---:B------:R-:W-:Y:S07]  /*129f0*/  HMMA.16816.F32.BF16 R28, R32.reuse, R136, RZ ;  /* 0x00000088201c723c */ /* 0x040fee00000418ff */
[----:B------:R-:W-:Y:S01]  /*12a00*/  LDSM.16.M88.4 R180, [R189] ;  /* 0x00000000bdb4783b */ /* 0x000fe20000000200 */
[----:B------:R-:W-:Y:S07]  /*12a10*/  HMMA.16816.F32.BF16 R32, R32, R138, RZ ;  /* 0x0000008a2020723c */ /* 0x000fee00000418ff */
[----:B------:R-:W1:Y:S01]  /*12a20*/  LDSM.16.M88.4 R136, [R190+0x6900] ;  /* 0x00690000be88783b */ /* 0x000e620000000200 */
        /* <DEDUP_REMOVED lines=11> */
[----:B------:R-:W2:Y:S07]  /*12ae0*/  LDSM.16.M88.4 R140, [R189+0x800] ;  /* 0x00080000bd8c783b */ /* 0x000eae0000000200 */
        /* <DEDUP_REMOVED lines=94> */
[C---:B--2---:R-:W-:Y:S08]  /*130d0*/  HMMA.16816.F32.BF16 R12, R176.reuse, R140, R12 ;  /* 0x0000008cb00c723c */ /* 0x044ff0000004180c */
[C---:B------:R-:W-:Y:S08]  /*130e0*/  HMMA.16816.F32.BF16 R16, R176.reuse, R142, R16 ;  /* 0x0000008eb010723c */ /* 0x040ff00000041810 */
[C---:B------:R-:W-:Y:S08]  /*130f0*/  HMMA.16816.F32.BF16 R20, R176.reuse, R144, R20 ;  /* 0x00000090b014723c */ /* 0x040ff00000041814 */
[C---:B------:R-:W-:Y:S08]  /*13100*/  HMMA.16816.F32.BF16 R24, R176.reuse, R146, R24 ;  /* 0x00000092b018723c */ /* 0x040ff00000041818 */
[C---:B------:R-:W-:Y:S08]  /*13110*/  HMMA.16816.F32.BF16 R28, R176.reuse, R148, R28 ;  /* 0x00000094b01c723c */ /* 0x040ff0000004181c */
[----:B------:R-:W-:Y:S08]  /*13120*/  HMMA.16816.F32.BF16 R32, R176, R150, R32 ;  /* 0x00000096b020723c */ /* 0x000ff00000041820 */
[C---:B---3--:R-:W-:Y:S08]  /*13130*/  HMMA.16816.F32.BF16 R4, R160.reuse, R164, R4 ;  /* 0x000000a4a004723c */ /* 0x048ff00000041804 */
        /* <DEDUP_REMOVED lines=57> */
[----:B------:R2:W2:Y:S08]  /*134d0*/  MUFU.TANH R100, R21 ;  /* 0x0000001500647308 */ /* 0x0004b00000002400 */
[----:B-1----:R-:W-:Y:S02]  /*134e0*/  FMUL.FTZ R18, R28, c[0x0][0x320] ;  /* 0x0000c8001c127a20 */ /* 0x002fe40000410000 */
[----:B------:R1:W1:Y:S01]  /*134f0*/  MUFU.TANH R136, R22 ;  /* 0x0000001600887308 */ /* 0x0002620000002400 */
[----:B------:R-:W-:Y:S02]  /*13500*/  FMUL.FTZ R16, R29, c[0x0][0x320] ;  /* 0x0000c8001d107a20 */ /* 0x000fe40000410000 */
[----:B------:R-:W-:Y:S02]  /*13510*/  FMUL.FTZ R19, R31, c[0x0][0x320] ;  /* 0x0000c8001f137a20 */ /* 0x000fe40000410000 */
[----:B-----5:R-:W-:Y:S02]  /*13520*/  FMUL.FTZ R20, R30, c[0x0][0x320] ;  /* 0x0000c8001e147a20 */ /* 0x020fe40000410000 */
[----:B------:R-:W-:Y:S02]  /*13530*/  FMUL.FTZ R15, R32, c[0x0][0x320] ;  /* 0x0000c800200f7a20 */ /* 0x000fe40000410000 */
[----:B------:R-:W-:Y:S01]  /*13540*/  FMUL.FTZ R14, R33, c[0x0][0x320] ;  /* 0x0000c800210e7a20 */ /* 0x000fe20000410000 */
[----:B------:R3:W3:Y:S01]  /*13550*/  MUFU.TANH R140, R12 ;  /* 0x0000000c008c7308 */ /* 0x0006e20000002400 */
[----:B------:R-:W-:Y:S02]  /*13560*/  FMUL.FTZ R17, R34, c[0x0][0x320] ;  /* 0x0000c80022117a20 */ /* 0x000fe40000410000 */
[----:B------:R-:W-:Y:S02]  /*13570*/  FMUL.FTZ R35, R35, c[0x0][0x320] ;  /* 0x0000c80023237a20 */ /* 0x000fe40000410000 */
[----:B--2---:R-:W-:Y:S05]  /*13580*/  FMUL.FTZ R21, R25, c[0x0][0x320] ;  /* 0x0000c80019157a20 */ /* 0x004fea0000410000 */
[----:B------:R2:W2:Y:S01]  /*13590*/  MUFU.TANH R141, R13 ;  /* 0x0000000d008d7308 */ /* 0x0004a20000002400 */
[----:B-1----:R-:W-:Y:S09]  /*135a0*/  FMUL.FTZ R22, R24, c[0x0][0x320] ;  /* 0x0000c80018167a20 */ /* 0x002ff20000410000 */
        /* <DEDUP_REMOVED lines=44> */
.L_x_506:
[----:B------:R-:W-:-:S05]  /*13870*/  BRA.DIV ~URZ, `(.L_x_439) ;  /* 0x00006a727f007947 */ /* 0x000fca000b800000 */
[----:B------:R-:W4:Y:S02]  /*13880*/  SHFL.IDX PT, R0, R10, RZ, 0x181f ;  /* 0x00181fff0a007589 */ /* 0x000f2400000e0000 */
        /* <DEDUP_REMOVED lines=8> */
[----:B------:R3:W4:Y:S03]  /*13910*/  SHFL.IDX PT, R0, R10, 0x1, 0x181f ;  /* 0x00381f000a007f89 */ /* 0x00072600000e0000 */
[----:B------:R-:W-:Y:S01]  /*13920*/  IMAD.X R7, R4, 0x1, R200, P0 ;  /* 0x0000000104077824 */ /* 0x000fe200000e06c8 */
[----:B------:R3:W-:Y:S04]  /*13930*/  LDGSTS.E.BYPASS.LTC128B.128 [R203+0x8100], [R8.64], !P3 ;  /* 0x0810000008cb7fae */ /* 0x0007e8000d901d46 */
[----:B------:R3:W2:Y:S04]  /*13940*/  SHFL.IDX PT, R4, R5, 0x1, 0x181f ;  /* 0x00381f0005047f89 */ /* 0x0006a800000e0000 */
[----:B------:R3:W-:Y:S02]  /*13950*/  LDGSTS.E.BYPASS.LTC128B.128 [R203+0xa100], [R6.64], !P5 ;  /* 0x0a10000006cb7fae */ /* 0x0007e4000e901d46 */
.L_x_507:
[----:B---34-:R-:W-:Y:S05]  /*13960*/  IADD3 R8, P0, R0, R206, RZ ;  /* 0x000000ce00087210 */ /* 0x018fea0007f1e0ff */
[----:B--2---:R-:W-:Y:S01]  /*13970*/  IMAD.X R9, R4, 0x1, R197, P0 ;  /* 0x0000000104097824 */ /* 0x004fe200000e06c5 */
[----:B------:R-:W-:Y:S04]  /*13980*/  IADD3 R6, P0, R0, R196, RZ ;  /* 0x000000c400067210 */ /* 0x000fe80007f1e0ff */
[----:B------:R-:W-:Y:S01]  /*13990*/  @!PT LDS RZ, [RZ] ;  /* 0x00000000fffff984 */ /* 0x000fe20000000800 */
[----:B------:R-:W-:Y:S01]  /*139a0*/  @!PT LDS RZ, [RZ] ;  /* 0x00000000fffff984 */ /* 0x000fe20000000800 */
[----:B------:R-:W-:Y:S01]  /*139b0*/  @!PT LDS RZ, [RZ] ;  /* 0x00000000fffff984 */ /* 0x000fe20000000800 */
[----:B------:R2:W-:Y:S01]  /*139c0*/  LDGSTS.E.BYPASS.LTC128B.128 [R203+0x7100], [R8.64], !P2 ;  /* 0x0710000008cb7fae */ /* 0x0005e2000d101d46 */
[----:B------:R-:W-:Y:S01]  /*139d0*/  IMAD.X R7, R4, 0x1, R199, P0 ;  /* 0x0000000104077824 */ /* 0x000fe200000e06c7 */
[----:B------:R-:W-:Y:S04]  /*139e0*/  IADD3 R2, P0, R0, R198, RZ ;  /* 0x000000c600027210 */ /* 0x000fe80007f1e0ff */
[----:B------:R2:W-:Y:S01]  /*139f0*/  LDGSTS.E.BYPASS.LTC128B.128 [R203+0x9100], [R6.64], !P3 ;  /* 0x0910000006cb7fae */ /* 0x0005e2000d901d46 */
[----:B------:R-:W-:Y:S05]  /*13a00*/  IMAD.X R3, R4, 0x1, R200, P0 ;  /* 0x0000000104037824 */ /* 0x000fea00000e06c8 */
[----:B------:R2:W-:Y:S03]  /*13a10*/  LDGSTS.E.BYPASS.LTC128B.128 [R203+0xb100], [R2.64], !P5 ;  /* 0x0b10000002cb7fae */ /* 0x0005e6000e901d46 */
.L_x_437:
[----:B--234-:R-:W-:Y:S05]  /*13a20*/  BSYNC B0 ;  /* 0x0000000000007941 */ /* 0x01cfea0003800000 */
.L_x_436:
[----:B------:R-:W-:Y:S01]  /*13a30*/  ISETP.NE.AND P0, PT, R230, c[0x0][0x2c4], PT ;  /* 0x0000b100e6007a0c */ /* 0x000fe20003f05270 */
[----:B------:R-:W2:Y:S01]  /*13a40*/  LDL R4, [R1+0x4] ;  /* 0x0000040001047983 */ /* 0x000ea20000100800 */
[----:B------:R-:W-:Y:S01]  /*13a50*/  LOP3.LUT R3, RZ, c[0x0][0x324], RZ, 0x33, !PT ;  /* 0x0000c900ff037a12 */ /* 0x000fe200078e33ff */
[----:B------:R-:W-:Y:S03]  /*13a60*/  IMAD.SHL.U32 R5, R201, 0x40, RZ ;  /* 0x00000040c9057824 */ /* 0x000fe600078e00ff */
[----:B------:R-:W0:Y:S02]  /*13a70*/  LDGDEPBAR ;  /* 0x00000000000079af */ /* 0x000e240000000000 */
        /* <DEDUP_REMOVED lines=10> */
.L_x_508:
        /* <DEDUP_REMOVED lines=16> */
.L_x_443:
[----:B------:R-:W-:Y:S04]  /*13c20*/  MOV R8, 0x1 ;  /* 0x0000000100087802 */ /* 0x000fe80000000f00 */
[----:B------:R-:W-:Y:S11]  /*13c30*/  ISETP.NE.AND P0, PT, R8, c[0x0][0x32c], PT ;  /* 0x0000cb0008007a0c */ /* 0x000ff60003f05270 */
[----:B------:R-:W-:Y:S02]  /*13c40*/  @!UPT UIADD3 URZ, URZ, URZ, URZ ;  /* 0x0000003f3f3ff290 */ /* 0x000fe4000fffe03f */
[----:B------:R-:W-:Y:S05]  /*13c50*/  @P0 IMAD.HI.U32 R8, R3, c[0x0][0x330], RZ ;  /* 0x0000cc0003080a27 */ /* 0x000fea00078e00ff */
[----:B------:R-:W-:Y:S02]  /*13c60*/  @P0 SHF.R.U32.HI R3, RZ, c[0x0][0x334], R8 ;  /* 0x0000cd00ff030a19 */ /* 0x000fe40000011608 */
.L_x_444:
[----:B------:R-:W-:Y:S05]  /*13c70*/  BSYNC B0 ;  /* 0x0000000000007941 */ /* 0x000fea0003800000 */
.L_x_442:
[----:B------:R-:W-:Y:S04]  /*13c80*/  IMAD R3, R3, c[0x0][0x32c], -R5 ;  /* 0x0000cb0003037a24 */ /* 0x000fe800078e0a05 */
[----:B------:R-:W-:Y:S05]  /*13c90*/  IMAD.IADD R3, R3, 0x1, -R222 ;  /* 0x0000000103037824 */ /* 0x000fea00078e0ade */
[----:B------:R-:W-:Y:S02]  /*13ca0*/  IADD3 R8, R3, c[0x0][0x32c], RZ ;  /* 0x0000cb0003087a10 */ /* 0x000fe40007ffe0ff */
[----:B------:R-:W-:Y:S02]  /*13cb0*/  IMNMX R0, R0, R3, !PT ;  /* 0x0000000300007217 */ /* 0x000fe40007800200 */
[----:B------:R-:W-:Y:S02]  /*13cc0*/  IMNMX R2, R2, R8, PT ;  /* 0x0000000802027217 */ /* 0x000fe40003800200 */
.L_x_441:
        /* <DEDUP_REMOVED lines=51> */
.L_x_509:
        /* <DEDUP_REMOVED lines=16> */
.L_x_448:
[----:B-12---:R-:W-:Y:S04]  /*14100*/  MOV R4, 0x1 ;  /* 0x0000000100047802 */ /* 0x006fe80000000f00 */
[----:B------:R-:W-:Y:S11]  /*14110*/  ISETP.NE.AND P0, PT, R4, c[0x0][0x32c], PT ;  /* 0x0000cb0004007a0c */ /* 0x000ff60003f05270 */
[----:B------:R-:W-:Y:S02]  /*14120*/  @!UPT UIADD3 URZ, URZ, URZ, URZ ;  /* 0x0000003f3f3ff290 */ /* 0x000fe4000fffe03f */
[----:B------:R-:W-:Y:S05]  /*14130*/  @P0 IMAD.HI.U32 R4, R3, c[0x0][0x330], RZ ;  /* 0x0000cc0003040a27 */ /* 0x000fea00078e00ff */
[----:B------:R-:W-:Y:S02]  /*14140*/  @P0 SHF.R.U32.HI R3, RZ, c[0x0][0x334], R4 ;  /* 0x0000cd00ff030a19 */ /* 0x000fe40000011604 */
.L_x_449:
[----:B------:R-:W-:Y:S05]  /*14150*/  BSYNC B0 ;  /* 0x0000000000007941 */ /* 0x000fea0003800000 */
.L_x_447:
[----:B------:R-:W-:Y:S04]  /*14160*/  IMAD R5, R3, c[0x0][0x32c], -R5 ;  /* 0x0000cb0003057a24 */ /* 0x000fe800078e0a05 */
[----:B------:R-:W-:Y:S05]  /*14170*/  IMAD.IADD R5, R5, 0x1, -R222 ;  /* 0x0000000105057824 */ /* 0x000fea00078e0ade */
[----:B------:R-:W-:Y:S02]  /*14180*/  IADD3 R3, R5, c[0x0][0x32c], RZ ;  /* 0x0000cb0005037a10 */ /* 0x000fe40007ffe0ff */
[----:B------:R-:W-:Y:S02]  /*14190*/  IMNMX R0, R0, R5, !PT ;  /* 0x0000000500007217 */ /* 0x000fe40007800200 */
[----:B------:R-:W-:Y:S02]  /*141a0*/  IMNMX R2, R2, R3, PT ;  /* 0x0000000302027217 */ /* 0x000fe40003800200 */
.L_x_446:
        /* <DEDUP_REMOVED lines=82> */
.L_x_510:
[----:B--2---:R-:W-:Y:S01]  /*146d0*/  FMNMX.FTZ R102, R4, R0, !PT ;  /* 0x0000000004667209 */ /* 0x004fe20007810000 */
[----:B------:R-:W-:-:S05]  /*146e0*/  BRA.DIV ~URZ, `(.L_x_451) ;  /* 0x00005f527f007947 */ /* 0x000fca000b800000 */
[----:B-1----:R-:W-:Y:S04]  /*146f0*/  SHFL.BFLY PT, R4, R5, 0x2, 0x1f ;  /* 0x0c401f0005047f89 */ /* 0x002fe800000e0000 */
[----:B------:R-:W1:Y:S02]  /*14700*/  SHFL.BFLY PT, R2, R102, 0x1, 0x1f ;  /* 0x0c201f0066027f89 */ /* 0x000e6400000e0000 */
[----:B-1----:R-:W-:Y:S02]  /*14710*/  FMNMX.FTZ R102, R102, R2, !PT ;  /* 0x0000000266667209 */ /* 0x002fe40007810000 */
[----:B------:R-:W-:Y:S05]  /*14720*/  FMNMX.FTZ R4, R5, R4, !PT ;  /* 0x0000000405047209 */ /* 0x000fea0007810000 */
[----:B------:R1:W2:Y:S02]  /*14730*/  SHFL.BFLY PT, R0, R4, 0x1, 0x1f ;  /* 0x0c201f0004007f89 */ /* 0x0002a400000e0000 */
.L_x_511:
[C---:B------:R-:W-:Y:S01]  /*14740*/  FSETP.NEU.FTZ.AND P0, PT, R102.reuse, -INF , PT ;  /* 0xff8000006600780b */ /* 0x040fe20003f1d000 */
[----:B------:R-:W-:Y:S01]  /*14750*/  FMUL.FTZ R100, R102, c[0x0][0x2d0] ;  /* 0x0000b40066647a20 */ /* 0x000fe20000410000 */
        /* <DEDUP_REMOVED lines=14> */
[----:B------:R-:W-:Y:S02]  /*14840*/  FFMA.FTZ R101, R140, c[0x0][0x2d0], -R100 ;  /* 0x0000b4008c657a23 */ /* 0x000fe40000010864 */
[--C-:B------:R-:W-:Y:S02]  /*14850*/  FFMA.FTZ R6, R6, c[0x0][0x2d0], -R144.reuse ;  /* 0x0000b40006067a23 */ /* 0x100fe40000010890 */
[--C-:B------:R-:W-:Y:S02]  /*14860*/  FFMA.FTZ R8, R8, c[0x0][0x2d0], -R144.reuse ;  /* 0x0000b40008087a23 */ /* 0x100fe40000010890 */
[--C-:B------:R-:W-:Y:S02]  /*14870*/  FFMA.FTZ R7, R7, c[0x0][0x2d0], -R144.reuse ;  /* 0x0000b40007077a23 */ /* 0x100fe40000010890 */
[----:B------:R-:W-:Y:S01]  /*14880*/  FFMA.FTZ R9, R9, c[0x0][0x2d0], -R144 ;  /* 0x0000b40009097a23 */ /* 0x000fe20000010890 */
[----:B------:R1:W-:Y:S01]  /*14890*/  MUFU.EX2 R2, R0 ;  /* 0x0000000000027308 */ /* 0x0003e20000000800 */
[--C-:B------:R-:W-:Y:S02]  /*148a0*/  FFMA.FTZ R10, R10, c[0x0][0x2d0], -R100.reuse ;  /* 0x0000b4000a0a7a23 */ /* 0x100fe40000010864 */
[--C-:B------:R-:W-:Y:S07]  /*148b0*/  FFMA.FTZ R11, R11, c[0x0][0x2d0], -R100.reuse ;  /* 0x0000b4000b0b7a23 */ /* 0x100fee0000010864 */
[----:B------:R2:W-:Y:S10]  /*148c0*/  MUFU.EX2 R200, R13 ;  /* 0x0000000d00c87308 */ /* 0x0005f40000000800 */
[----:B------:R3:W-:Y:S01]  /*148d0*/  MUFU.EX2 R182, R101 ;  /* 0x0000006500b67308 */ /* 0x0007e20000000800 */
[----:B-1----:R-:W-:Y:S02]  /*148e0*/  FSEL R0, R3, RZ, P0 ;  /* 0x000000ff03007208 */ /* 0x002fe40000000000 */
[----:B------:R-:W-:Y:S03]  /*148f0*/  ISETP.GT.AND P0, PT, R201, R225, PT ;  /* 0x000000e1c900720c */ /* 0x000fe60003f04270 */
[----:B------:R-:W-:Y:S04]  /*14900*/  FADD.FTZ R0, -R0, R103 ;  /* 0x0000006700007221 */ /* 0x000fe80000010100 */
[----:B------:R-:W1:Y:S01]  /*14910*/  MUFU.EX2 R199, R10 ;  /* 0x0000000a00c77308 */ /* 0x000e620000000800 */
[----:B------:R-:W-:Y:S01]  /*14920*/  FMUL.FTZ R0, R0, c[0x0][0x2d0] ;  /* 0x0000b40000007a20 */ /* 0x000fe20000410000 */
[----:B--2---:R-:W2:Y:S08]  /*14930*/  LDSM.16.MT88.4 R12, [R185+0x100] ;  /* 0x00010000b90c783b */ /* 0x004eb00000004200 */
[----:B------:R-:W4:Y:S01]  /*14940*/  MUFU.EX2 R206, R11 ;  /* 0x0000000b00ce7308 */ /* 0x000f220000000800 */
[--C-:B---3--:R-:W-:Y:S09]  /*14950*/  FFMA.FTZ R101, R141, c[0x0][0x2d0], -R100.reuse ;  /* 0x0000b4008d657a23 */ /* 0x108ff20000010864 */
[----:B------:R-:W-:Y:S10]  /*14960*/  MUFU.EX2 R198, R6 ;  /* 0x0000000600c67308 */ /* 0x000ff40000000800 */
[----:B------:R-:W3:Y:S10]  /*14970*/  MUFU.EX2 R197, R8 ;  /* 0x0000000800c57308 */ /* 0x000ef40000000800 */
[----:B------:R-:W-:Y:S10]  /*14980*/  MUFU.EX2 R196, R7 ;  /* 0x0000000700c47308 */ /* 0x000ff40000000800 */
[----:B------:R-:W-:Y:S10]  /*14990*/  MUFU.EX2 R183, R9 ;  /* 0x0000000900b77308 */ /* 0x000ff40000000800 */
[----:B------:R-:W5:Y:S10]  /*149a0*/  MUFU.EX2 R0, R0 ;  /* 0x0000000000007308 */ /* 0x000f740000000800 */
[----:B------:R1:W1:Y:S02]  /*149b0*/  MUFU.EX2 R181, R101 ;  /* 0x0000006500b57308 */ /* 0x0002640000000800 */
[--C-:B-1----:R-:W-:Y:S01]  /*149c0*/  FFMA.FTZ R101, R143, c[0x0][0x2d0], -R100.reuse ;  /* 0x0000b4008f657a23 */ /* 0x102fe20000010864 */
[----:B------:R-:W-:Y:S01]  /*149d0*/  F2FP.BF16.PACK_AB R136, R207, R199 ;  /* 0x000000c7cf88723e */ /* 0x000fe200000010ff */
[----:B------:R-:W-:Y:S01]  /*149e0*/  FMUL.FTZ R4, R2, R104 ;  /* 0x0000006802047220 */ /* 0x000fe20000410000 */
[----:B----4-:R-:W-:Y:S01]  /*149f0*/  F2FP.BF16.PACK_AB R138, R200, R206 ;  /* 0x000000cec88a723e */ /* 0x010fe200000010ff */
[----:B------:R-:W-:Y:S01]  /*14a00*/  FMUL.FTZ R5, R2, R105 ;  /* 0x0000006902057220 */ /* 0x000fe20000410000 */
[----:B---3--:R-:W-:Y:S01]  /*14a10*/  F2FP.BF16.PACK_AB R137, R197, R198 ;  /* 0x000000c6c589723e */ /* 0x008fe200000010ff */
[C---:B-----5:R-:W-:Y:S01]  /*14a20*/  FMUL.FTZ R6, R0.reuse, R106 ;  /* 0x0000006a00067220 */ /* 0x060fe20000410000 */
        /* <DEDUP_REMOVED lines=22> */
[----:B-1----:R-:W-:Y:S02]  /*14b90*/  FFMA.FTZ R101, R146, c[0x0][0x2d0], -R100 ;  /* 0x0000b40092657a23 */ /* 0x002fe40000010864 */
        /* <DEDUP_REMOVED lines=47> */
[C---:B------:R-:W-:Y:S02]  /*14e90*/  FMUL.FTZ R48, R2.reuse, R48 ;  /* 0x0000003002307220 */ /* 0x040fe40000410000 */
        /* <DEDUP_REMOVED lines=17> */
[----:B-1----:R-:W-:Y:S02]  /*14fb0*/  FFMA.FTZ R101, R148, c[0x0][0x2d0], -R144 ;  /* 0x0000b40094657a23 */ /* 0x002fe40000010890 */
[C---:B------:R-:W-:Y:S02]  /*14fc0*/  FMUL.FTZ R60, R2.reuse, R60 ;  /* 0x0000003c023c7220 */ /* 0x040fe40000410000 */
[----:B------:R1:W3:Y:S01]  /*14fd0*/  MUFU.EX2 R175, R101 ;  /* 0x0000006500af7308 */ /* 0x0002e20000000800 */
[C---:B------:R-:W-:Y:S01]  /*14fe0*/  HMMA.16816.F32.BF16 R56, R136.reuse, R106, R56 ;  /* 0x0000006a8838723c */ /* 0x040fe20000041838 */
[----:B------:R-:W2:Y:S02]  /*14ff0*/  LDSM.16.MT88.4 R104, [R186+0x4100] ;  /* 0x00410000ba68783b */ /* 0x000ea40000004200 */
[----:B------:R-:W-:Y:S02]  /*15000*/  FMUL.FTZ R61, R2, R61 ;  /* 0x0000003d023d7220 */ /* 0x000fe40000410000 */
[C---:B------:R-:W-:Y:S02]  /*15010*/  FMUL.FTZ R62, R0.reuse, R62 ;  /* 0x0000003e003e7220 */ /* 0x040fe40000410000 */
[----:B------:R-:W-:Y:S02]  /*15020*/  FMUL.FTZ R63, R0, R63 ;  /* 0x0000003f003f7220 */ /* 0x000fe40000410000 */
[C---:B------:R-:W-:Y:S03]  /*15030*/  FMUL.FTZ R64, R2.reuse, R64 ;  /* 0x0000004002407220 */ /* 0x040fe60000410000 */
[----:B------:R-:W-:Y:S02]  /*15040*/  FMUL.FTZ R65, R2, R65 ;  /* 0x0000004102417220 */ /* 0x000fe40000410000 */
[C---:B-----5:R-:W-:Y:S03]  /*15050*/  HMMA.16816.F32.BF16 R60, R136.reuse, R108, R60 ;  /* 0x0000006c883c723c */ /* 0x060fe6000004183c */
[C---:B------:R-:W-:Y:S02]  /*15060*/  FMUL.FTZ R66, R0.reuse, R66 ;  /* 0x0000004200427220 */ /* 0x040fe40000410000 */
[----:B------:R-:W-:Y:S02]  /*15070*/  FMUL.FTZ R67, R0, R67 ;  /* 0x0000004300437220 */ /* 0x000fe40000410000 */
[C---:B------:R-:W-:Y:S02]  /*15080*/  FMUL.FTZ R68, R2.reuse, R68 ;  /* 0x0000004402447220 */ /* 0x040fe40000410000 */
[--C-:B-1----:R-:W-:Y:S03]  /*15090*/  FFMA.FTZ R101, R153, c[0x0][0x2d0], -R100.reuse ;  /* 0x0000b40099657a23 */ /* 0x102fe60000010864 */
[C---:B------:R-:W-:Y:S01]  /*150a0*/  HMMA.16816.F32.BF16 R64, R136.reuse, R110, R64 ;  /* 0x0000006e8840723c */ /* 0x040fe20000041840 */
[----:B------:R-:W1:Y:S01]  /*150b0*/  LDSM.16.MT88.4 R108, [R188+0x4100] ;  /* 0x00410000bc6c783b */ /* 0x000e620000004200 */
[----:B------:R5:W-:Y:S01]  /*150c0*/  MUFU.EX2 R174, R101 ;  /* 0x0000006500ae7308 */ /* 0x000be20000000800 */
[----:B------:R-:W-:Y:S02]  /*150d0*/  FMUL.FTZ R69, R2, R69 ;  /* 0x0000004502457220 */ /* 0x000fe40000410000 */
[C---:B------:R-:W-:Y:S02]  /*150e0*/  FMUL.FTZ R70, R0.reuse, R70 ;  /* 0x0000004600467220 */ /* 0x040fe40000410000 */
[----:B------:R-:W-:Y:S02]  /*150f0*/  FMUL.FTZ R71, R0, R71 ;  /* 0x0000004700477220 */ /* 0x000fe40000410000 */
[C---:B------:R-:W-:Y:S03]  /*15100*/  FMUL.FTZ R72, R2.reuse, R72 ;  /* 0x0000004802487220 */ /* 0x040fe60000410000 */
[----:B------:R-:W-:Y:S02]  /*15110*/  FMUL.FTZ R73, R2, R73 ;  /* 0x0000004902497220 */ /* 0x000fe40000410000 */
        /* <DEDUP_REMOVED lines=23> */
[C---:B------:R-:W-:Y:S01]  /*15290*/  FMUL.FTZ R88, R2.reuse, R88 ;  /* 0x0000005802587220 */ /* 0x040fe20000410000 */
        /* <DEDUP_REMOVED lines=19> */
[----:B-1----:R-:W-:Y:S04]  /*153d0*/  FFMA.FTZ R101, R156, c[0x0][0x2d0], -R100 ;  /* 0x0000b4009c657a23 */ /* 0x002fe80000010864 */
[----:B------:R1:W3:Y:S01]  /*153e0*/  MUFU.EX2 R171, R101 ;  /* 0x0000006500ab7308 */ /* 0x0002e20000000800 */
[----:B------:R-:W-:Y:S01]  /*153f0*/  HMMA.16816.F32.BF16 R96, R136, R114, R96 ;  /* 0x000000728860723c */ /* 0x000fe20000041860 */
[----:B------:R-:W4:Y:S07]  /*15400*/  LDSM.16.MT88.4 R112, [R187+0x2900] ;  /* 0x00290000bb70783b */ /* 0x000f2e0000004200 */
[C---:B------:R-:W-:Y:S01]  /*15410*/  HMMA.16816.F32.BF16 R4, R104.reuse, R116, R4 ;  /* 0x000000746804723c */ /* 0x040fe20000041804 */
[----:B------:R-:W-:Y:S07]  /*15420*/  LDSM.16.MT88.4 R136, [R188+0x3100] ;  /* 0x00310000bc88783b */ /* 0x000fee0000004200 */
[C---:B------:R-:W-:Y:S01]  /*15430*/  HMMA.16816.F32.BF16 R8, R104.reuse, R118, R8 ;  /* 0x000000766808723c */ /* 0x040fe20000041808 */
[----:B------:R-:W-:Y:S03]  /*15440*/  LDSM.16.MT88.4 R116, [R186+0x4900] ;  /* 0x00490000ba74783b */ /* 0x000fe60000004200 */
[--C-:B-1----:R-:W-:Y:S04]  /*15450*/  FFMA.FTZ R101, R149, c[0x0][0x2d0], -R144.reuse ;  /* 0x0000b40095657a23 */ /* 0x102fe80000010890 */
[C---:B------:R-:W-:Y:S01]  /*15460*/  HMMA.16816.F32.BF16 R12, R104.reuse, R120, R12 ;  /* 0x00000078680c723c */ /* 0x040fe2000004180c */
[----:B------:R1:W-:Y:S07]  /*15470*/  MUFU.EX2 R170, R101 ;  /* 0x0000006500aa7308 */ /* 0x0003ee0000000800 */
        /* <DEDUP_REMOVED lines=15> */
[----:B------:R-:W-:Y:S01]  /*15570*/  LDSM.16.MT88.4 R148, [R188+0x3900] ;  /* 0x00390000bc94783b */ /* 0x000fe20000004200 */
[----:B------:R1:W-:Y:S06]  /*15580*/  MUFU.EX2 R168, R101 ;  /* 0x0000006500a87308 */ /* 0x0003ec0000000800 */
[C---:B------:R-:W-:Y:S01]  /*15590*/  HMMA.16816.F32.BF16 R48, R104.reuse, R134, R48 ;  /* 0x000000866830723c */ /* 0x040fe20000041830 */
[----:B------:R-:W-:Y:S07]  /*155a0*/  LDSM.16.MT88.4 R132, [R186+0x3100] ;  /* 0x00310000ba84783b */ /* 0x000fee0000004200 */
[C---:B------:R-:W-:Y:S08]  /*155b0*/  HMMA.16816.F32.BF16 R52, R104.reuse, R140, R52 ;  /* 0x0000008c6834723c */ /* 0x040ff00000041834 */
[C---:B------:R-:W-:Y:S01]  /*155c0*/  HMMA.16816.F32.BF16 R56, R104.reuse, R142, R56 ;  /* 0x0000008e6838723c */ /* 0x040fe20000041838 */
[----:B------:R-:W-:Y:S03]  /*155d0*/  LDSM.16.MT88.4 R140, [R185+0x3900] ;  /* 0x00390000b98c783b */ /* 0x000fe60000004200 */
[----:B-1----:R-:W-:Y:S04]  /*155e0*/  FFMA.FTZ R101, R152, c[0x0][0x2d0], -R144 ;  /* 0x0000b40098657a23 */ /* 0x002fe80000010890 */
        /* <DEDUP_REMOVED lines=28> */
[----:B------:R-:W-:Y:S07]  /*157b0*/  MUFU.EX2 R163, R101 ;  /* 0x0000006500a37308 */ /* 0x000fee0000000800 */
[C---:B------:R-:W-:Y:S01]  /*157c0*/  HMMA.16816.F32.BF16 R8, R104.reuse, R110, R8 ;  /* 0x0000006e6808723c */ /* 0x040fe20000041808 */
[----:B------:R-:W1:Y:S02]  /*157d0*/  LDSM.16.MT88.4 R108, [R187+0x3100] ;  /* 0x00310000bb6c783b */ /* 0x000e640000004200 */
[----:B------:R2:W-:Y:S05]  /*157e0*/  MUFU.EX2 R162, R100 ;  /* 0x0000006400a27308 */ /* 0x0005ea0000000800 */
[C---:B------:R-:W-:Y:S08]  /*157f0*/  HMMA.16816.F32.BF16 R12, R104.reuse, R124, R12 ;  /* 0x0000007c680c723c */ /* 0x040ff0000004180c */
[C---:B------:R-:W-:Y:S01]  /*15800*/  HMMA.16816.F32.BF16 R16, R104.reuse, R126, R16 ;  /* 0x0000007e6810723c */ /* 0x040fe20000041810 */
[----:B------:R-:W-:Y:S07]  /*15810*/  LDSM.16.MT88.4 R124, [R188+0x1900] ;  /* 0x00190000bc7c783b */ /* 0x000fee0000004200 */
[C---:B------:R-:W-:Y:S04]  /*15820*/  HMMA.16816.F32.BF16 R20, R104.reuse, R116, R20 ;  /* 0x000000746814723c */ /* 0x040fe80000041814 */
[--C-:B--2---:R-:W-:Y:S04]  /*15830*/  FFMA.FTZ R100, R158, c[0x0][0x2d0], -R144.reuse ;  /* 0x0000b4009e647a23 */ /* 0x104fe80000010890 */
[C---:B------:R-:W-:Y:S01]  /*15840*/  HMMA.16816.F32.BF16 R24, R104.reuse, R118, R24 ;  /* 0x000000766818723c */ /* 0x040fe20000041818 */
[----:B------:R-:W2:Y:S01]  /*15850*/  LDSM.16.MT88.4 R116, [R186+0x5100] ;  /* 0x00510000ba74783b */ /* 0x000ea20000004200 */
[----:B------:R4:W-:Y:S06]  /*15860*/  MUFU.EX2 R161, R100 ;  /* 0x0000006400a17308 */ /* 0x0009ec0000000800 */
[C---:B------:R-:W-:Y:S08]  /*15870*/  HMMA.16816.F32.BF16 R28, R104.reuse, R128, R28 ;  /* 0x00000080681c723c */ /* 0x040ff0000004181c */
[C---:B------:R-:W-:Y:S08]  /*15880*/  HMMA.16816.F32.BF16 R32, R104.reuse, R130, R32 ;  /* 0x000000826820723c */ /* 0x040ff00000041820 */
[C---:B------:R-:W-:Y:S04]  /*15890*/  HMMA.16816.F32.BF16 R36, R104.reuse, R120, R36 ;  /* 0x000000786824723c */ /* 0x040fe80000041824 */
[--C-:B----4-:R-:W-:Y:S04]  /*158a0*/  FFMA.FTZ R100, R159, c[0x0][0x2d0], -R144.reuse ;  /* 0x0000b4009f647a23 */ /* 0x110fe80000010890 */
[C---:B------:R-:W-:Y:S01]  /*158b0*/  HMMA.16816.F32.BF16 R40, R104.reuse, R122, R40 ;  /* 0x0000007a6828723c */ /* 0x040fe20000041828 */
[----:B------:R-:W4:Y:S01]  /*158c0*/  LDSM.16.MT88.4 R120, [R188+0x5100] ;  /* 0x00510000bc78783b */ /* 0x000f220000004200 */
[----:B------:R5:W1:Y:S06]  /*158d0*/  MUFU.EX2 R103, R100 ;  /* 0x0000006400677308 */ /* 0x000a6c0000000800 */
[C---:B------:R-:W-:Y:S08]  /*158e0*/  HMMA.16816.F32.BF16 R44, R104.reuse, R132, R44 ;  /* 0x00000084682c723c */ /* 0x040ff0000004182c */
[C---:B------:R-:W-:Y:S01]  /*158f0*/  HMMA.16816.F32.BF16 R48, R104.reuse, R134, R48 ;  /* 0x000000866830723c */ /* 0x040fe20000041830 */
[----:B------:R-:W-:Y:S07]  /*15900*/  LDSM.16.MT88.4 R132, [R187+0x1900] ;  /* 0x00190000bb84783b */ /* 0x000fee0000004200 */
[C---:B------:R-:W-:Y:S04]  /*15910*/  HMMA.16816.F32.BF16 R52, R104.reuse, R136, R52 ;  /* 0x000000886834723c */ /* 0x040fe80000041834 */
[--C-:B-----5:R-:W-:Y:S03]  /*15920*/  FFMA.FTZ R100, R160, c[0x0][0x2d0], -R144.reuse ;  /* 0x0000b400a0647a23 */ /* 0x120fe60000010890 */
[----:B---3--:R-:W-:Y:S01]  /*15930*/  F2FP.BF16.PACK_AB R136, R165, R166 ;  /* 0x000000a6a588723e */ /* 0x008fe200000010ff */
[C---:B------:R-:W-:Y:S01]  /*15940*/  HMMA.16816.F32.BF16 R56, R104.reuse, R138, R56 ;  /* 0x0000008a6838723c */ /* 0x040fe20000041838 */
[----:B------:R3:W-:Y:S03]  /*15950*/  MUFU.EX2 R101, R100 ;  /* 0x0000006400657308 */ /* 0x0007e60000000800 */
[----:B-1----:R-:W-:Y:S03]  /*15960*/  F2FP.BF16.PACK_AB R137, R103, R161 ;  /* 0x000000a16789723e */ /* 0x002fe600000010ff */
[----:B------:R-:W-:Y:S01]  /*15970*/  F2FP.BF16.PACK_AB R138, R162, R163 ;  /* 0x000000a3a28a723e */ /* 0x000fe200000010ff */
[C---:B------:R-:W-:Y:S08]  /*15980*/  HMMA.16816.F32.BF16 R60, R104.reuse, R108, R60 ;  /* 0x0000006c683c723c */ /* 0x040ff0000004183c */
[C---:B------:R-:W-:Y:S01]  /*15990*/  HMMA.16816.F32.BF16 R64, R104.reuse, R110, R64 ;  /* 0x0000006e6840723c */ /* 0x040fe20000041840 */
[----:B------:R-:W1:Y:S07]  /*159a0*/  LDSM.16.MT88.4 R108, [R187+0x5100] ;  /* 0x00510000bb6c783b */ /* 0x000e6e0000004200 */
[C---:B------:R-:W-:Y:S04]  /*159b0*/  HMMA.16816.F32.BF16 R68, R104.reuse, R112, R68 ;  /* 0x000000706844723c */ /* 0x040fe80000041844 */
[----:B---3--:R-:W-:Y:S02]  /*159c0*/  FFMA.FTZ R100, R157, c[0x0][0x2d0], -R144 ;  /* 0x0000b4009d647a23 */ /* 0x008fe40000010890 */
[----:B------:R-:W-:Y:S02]  /*159d0*/  LDSM.16.MT88.4 R144, [R186+0x3900] ;  /* 0x00390000ba90783b */ /* 0x000fe40000004200 */
[C---:B------:R-:W-:Y:S02]  /*159e0*/  HMMA.16816.F32.BF16 R72, R104.reuse, R114, R72 ;  /* 0x000000726848723c */ /* 0x040fe40000041848 */
[----:B------:R-:W3:Y:S04]  /*159f0*/  MUFU.EX2 R100, R100 ;  /* 0x0000006400647308 */ /* 0x000ee80000000800 */
[----:B------:R-:W5:Y:S02]  /*15a00*/  LDSM.16.MT88.4 R112, [R185+0x1900] ;  /* 0x00190000b970783b */ /* 0x000f640000004200 */
[C---:B--2---:R-:W-:Y:S06]  /*15a10*/  HMMA.16816.F32.BF16 R76, R104.reuse, R116, R76 ;  /* 0x00000074684c723c */ /* 0x044fec000004184c */
[----:B------:R-:W-:Y:S02]  /*15a20*/  LDSM.16.MT88.4 R156, [R185+0x5900] ;  /* 0x00590000b99c783b */ /* 0x000fe40000004200 */
[C---:B------:R-:W-:Y:S06]  /*15a30*/  HMMA.16816.F32.BF16 R80, R104.reuse, R118, R80 ;  /* 0x000000766850723c */ /* 0x040fec0000041850 */
[----:B------:R-:W2:Y:S02]  /*15a40*/  LDSM.16.MT88.4 R116, [R186+0x1900] ;  /* 0x00190000ba74783b */ /* 0x000ea40000004200 */
[C---:B----4-:R-:W-:Y:S04]  /*15a50*/  HMMA.16816.F32.BF16 R84, R104.reuse, R120, R84 ;  /* 0x000000786854723c */ /* 0x050fe80000041854 */
[----:B---3--:R-:W-:Y:S04]  /*15a60*/  F2FP.BF16.PACK_AB R139, R100, R101 ;  /* 0x00000065648b723e */ /* 0x008fe800000010ff */
[C---:B------:R-:W-:Y:S08]  /*15a70*/  HMMA.16816.F32.BF16 R88, R104.reuse, R122, R88 ;  /* 0x0000007a6858723c */ /* 0x040ff00000041858 */
[C---:B-1----:R-:W-:Y:S08]  /*15a80*/  HMMA.16816.F32.BF16 R92, R104.reuse, R108, R92 ;  /* 0x0000006c685c723c */ /* 0x042ff0000004185c */
[----:B------:R-:W-:Y:S08]  /*15a90*/  HMMA.16816.F32.BF16 R96, R104, R110, R96 ;  /* 0x0000006e6860723c */ /* 0x000ff00000041860 */
[C---:B-----5:R-:W-:Y:S01]  /*15aa0*/  HMMA.16816.F32.BF16 R104, R136.reuse, R112, R4 ;  /* 0x000000708868723c */ /* 0x060fe20000041804 */
[----:B------:R-:W1:Y:S07]  /*15ab0*/  LDSM.16.MT88.4 R4, [R186+0x5900] ;  /* 0x00590000ba04783b */ /* 0x000e6e0000004200 */
[C---:B------:R-:W-:Y:S01]  /*15ac0*/  HMMA.16816.F32.BF16 R108, R136.reuse, R114, R8 ;  /* 0x00000072886c723c */ /* 0x040fe20000041808 */
[----:B------:R-:W3:Y:S07]  /*15ad0*/  LDSM.16.MT88.4 R8, [R188+0x5900] ;  /* 0x00590000bc08783b */ /* 0x000eee0000004200 */
[C---:B--2---:R-:W-:Y:S01]  /*15ae0*/  HMMA.16816.F32.BF16 R112, R136.reuse, R116, R12 ;  /* 0x000000748870723c */ /* 0x044fe2000004180c */
[----:B------:R-:W2:Y:S07]  /*15af0*/  LDSM.16.MT88.4 R12, [R187+0x5900] ;  /* 0x00590000bb0c783b */ /* 0x000eae0000004200 */
        /* <DEDUP_REMOVED lines=43> */
[C---:B---3--:R-:W-:Y:S04]  /*15db0*/  HMMA.16816.F32.BF16 R84, R136.reuse, R8, R84 ;  /* 0x000000088854723c */ /* 0x048fe80000041854 */
[----:B------:R-:W-:Y:S02]  /*15dc0*/  FADD.FTZ R2, R165, R2 ;  /* 0x00000002a5027221 */ /* 0x000fe40000010000 */
[----:B------:R-:W-:Y:S01]  /*15dd0*/  FADD.FTZ R0, R103, R0 ;  /* 0x0000000067007221 */ /* 0x000fe20000010000 */
[-C--:B------:R-:W-:Y:S01]  /*15de0*/  MOV R103, R3.reuse ;  /* 0x0000000300677202 */ /* 0x080fe20000000f00 */
[C---:B------:R-:W-:Y:S04]  /*15df0*/  HMMA.16816.F32.BF16 R88, R136.reuse, R10, R88 ;  /* 0x0000000a8858723c */ /* 0x040fe80000041858 */
[----:B------:R-:W-:Y:S02]  /*15e00*/  FADD.FTZ R4, R163, R2 ;  /* 0x00000002a3047221 */ /* 0x000fe40000010000 */
[----:B------:R-:W-:Y:S01]  /*15e10*/  FADD.FTZ R2, R101, R0 ;  /* 0x0000000065027221 */ /* 0x000fe20000010000 */
[----:B------:R-:W-:Y:S01]  /*15e20*/  IADD3 R0, R201, -0x1, RZ ;  /* 0xffffffffc9007810 */ /* 0x000fe20007ffe0ff */
[C---:B--2---:R-:W-:Y:S04]  /*15e30*/  HMMA.16816.F32.BF16 R92, R136.reuse, R12, R92 ;  /* 0x0000000c885c723c */ /* 0x044fe8000004185c */
[----:B------:R-:W-:Y:S01]  /*15e40*/  FADD.FTZ R220, R162, R4 ;  /* 0x00000004a2dc7221 */ /* 0x000fe20000010000 */
[----:B------:R-:W-:Y:S01]  /*15e50*/  MOV R201, R0 ;  /* 0x0000000000c97202 */ /* 0x000fe20000000f00 */
[----:B------:R-:W-:Y:S01]  /*15e60*/  FADD.FTZ R221, R100, R2 ;  /* 0x0000000264dd7221 */ /* 0x000fe20000010000 */
[----:B------:R-:W-:Y:S01]  /*15e70*/  MOV R100, R3 ;  /* 0x0000000300647202 */ /* 0x000fe20000000f00 */
[----:B------:R-:W-:Y:S04]  /*15e80*/  HMMA.16816.F32.BF16 R96, R136, R14, R96 ;  /* 0x0000000e8860723c */ /* 0x000fe80000041860 */
[----:B------:R-:W-:Y:S04]  /*15e90*/  MOV R101, R102 ;  /* 0x0000006600657202 */ /* 0x000fe80000000f00 */
[----:B------:R-:W-:-:S11]  /*15ea0*/  @P0 BRA `(.L_x_452) ;  /* 0xffffc6d000000947 */ /* 0x000fd6000383ffff */
.L_x_434:
[----:B------:R-:W-:Y:S05]  /*15eb0*/  BRA.DIV ~URZ, `(.L_x_453) ;  /* 0x000048627f007947 */ /* 0x000fea000b800000 */
[----:B------:R1:W2:Y:S02]  /*15ec0*/  SHFL.BFLY PT, R5, R220, 0x2, 0x1f ;  /* 0x0c401f00dc057f89 */ /* 0x0002a400000e0000 */
.L_x_512:
[----:B--2---:R-:W-:Y:S01]  /*15ed0*/  FADD.FTZ R5, R5, R220 ;  /* 0x000000dc05057221 */ /* 0x004fe20000010000 */
[----:B------:R-:W-:Y:S05]  /*15ee0*/  BRA.DIV ~URZ, `(.L_x_454) ;  /* 0x000048927f007947 */ /* 0x000fea000b800000 */
[----:B------:R-:W2:Y:S04]  /*15ef0*/  SHFL.BFLY PT, R4, R221, 0x2, 0x1f ;  /* 0x0c401f00dd047f89 */ /* 0x000ea800000e0000 */
[----:B------:R-:W3:Y:S01]  /*15f00*/  SHFL.BFLY PT, R0, R5, 0x1, 0x1f ;  /* 0x0c201f0005007f89 */ /* 0x000ee200000e0000 */
[----:B--2---:R-:W-:-:S02]  /*15f10*/  FADD.FTZ R4, R4, R221 ;  /* 0x000000dd04047221 */ /* 0x004fc40000010000 */
[----:B---3--:R-:W-:-:S03]  /*15f20*/  FADD.FTZ R5, R5, R0 ;  /* 0x0000000005057221 */ /* 0x008fc60000010000 */
[----:B------:R2:W3:Y:S04]  /*15f30*/  SHFL.BFLY PT, R3, R4, 0x1, 0x1f ;  /* 0x0c201f0004037f89 */ /* 0x0004e800000e0000 */
.L_x_513:
[----:B------:R-:W-:Y:S01]  /*15f40*/  FSETP.NE.FTZ.AND P1, PT, R5, RZ, PT ;  /* 0x000000ff0500720b */ /* 0x000fe20003f35000 */
[----:B---3--:R-:W-:Y:S01]  /*15f50*/  FADD.FTZ R3, R3, R4 ;  /* 0x0000000403037221 */ /* 0x008fe20000010000 */
[----:B------:R-:W-:Y:S02]  /*15f60*/  MOV R2, RZ ;  /* 0x000000ff00027202 */ /* 0x000fe40000000f00 */
[----:B------:R-:W-:Y:S02]  /*15f70*/  MOV R0, RZ ;  /* 0x000000ff00007202 */ /* 0x000fe40000000f00 */
[----:B------:R-:W-:Y:S02]  /*15f80*/  FSETP.NE.FTZ.AND P0, PT, R3, RZ, PT ;  /* 0x000000ff0300720b */ /* 0x000fe40003f15000 */
[----:B------:R-:W-:-:S05]  /*15f90*/  MOV R101, 0xff800000 ;  /* 0xff80000000657802 */ /* 0x000fca0000000f00 */
[----:B--2---:R-:W2:Y:S01]  /*15fa0*/  @P1 MUFU.LG2 R4, R5 ;  /* 0x0000000500041308 */ /* 0x004ea20000000c00 */
[----:B------:R-:W-:-:S07]  /*15fb0*/  @P1 MOV R9, 0x3f317218 ;  /* 0x3f31721800091802 */ /* 0x000fce0000000f00 */
[----:B------:R-:W3:Y:S01]  /*15fc0*/  @P1 MUFU.RCP R2, R5 ;  /* 0x0000000500021308 */ /* 0x000ee20000001000 */
[----:B--2---:R-:W-:-:S07]  /*15fd0*/  @P1 FMUL.FTZ R10, R4, 0.69314718246459960938 ;  /* 0x3f317218040a1820 */ /* 0x004fce0000410000 */
[----:B------:R-:W2:Y:S01]  /*15fe0*/  @P0 MUFU.RCP R0, R3 ;  /* 0x0000000300000308 */ /* 0x000ea20000001000 */
[----:B------:R-:W-:-:S04]  /*15ff0*/  @P1 FMUL.FTZ R4, R9, c[0x0][0x2d0] ;  /* 0x0000b40009041a20 */ /* 0x000fc80000410000 */
[----:B------:R-:W-:Y:S01]  /*16000*/  @P1 FFMA.FTZ R101, R4, R102, R10 ;  /* 0x0000006604651223 */ /* 0x000fe2000001000a */
[----:B------:R-:W-:Y:S01]  /*16010*/  PLOP3.LUT P1, PT, PT, PT, PT, 0x8, 0x0 ;  /* 0x000000000000781c */ /* 0x000fe20003f2e170 */
[C---:B---3--:R-:W-:Y:S02]  /*16020*/  FMUL.FTZ R104, R2.reuse, R104 ;  /* 0x0000006802687220 */ /* 0x048fe40000410000 */
        /* <DEDUP_REMOVED lines=18> */
[C---:B------:R-:W-:Y:S01]  /*16150*/  FMUL.FTZ R30, R2.reuse, R41 ;  /* 0x00000029021e7220 */ /* 0x040fe20000410000 */
[----:B------:R-:W-:Y:S01]  /*16160*/  MOV R41, 0xff800000 ;  /* 0xff80000000297802 */ /* 0x000fe20000000f00 */
        /* <DEDUP_REMOVED lines=27> */
[----:B------:R-:W-:Y:S02]  /*16320*/  FMUL.FTZ R14, R2, R97 ;  /* 0x00000061020e7220 */ /* 0x000fe40000410000 */
[----:B------:R3:W4:Y:S01]  /*16330*/  @P0 MUFU.LG2 R2, R3 ;  /* 0x0000000300020308 */ /* 0x0007220000000c00 */
[C---:B--2---:R-:W-:Y:S02]  /*16340*/  FMUL.FTZ R106, R0.reuse, R106 ;  /* 0x0000006a006a7220 */ /* 0x044fe40000410000 */
[C---:B------:R-:W-:Y:S02]  /*16350*/  FMUL.FTZ R107, R0.reuse, R107 ;  /* 0x0000006b006b7220 */ /* 0x040fe40000410000 */
[C---:B------:R-:W-:Y:S02]  /*16360*/  FMUL.FTZ R110, R0.reuse, R110 ;  /* 0x0000006e006e7220 */ /* 0x040fe40000410000 */
[C---:B------:R-:W-:Y:S02]  /*16370*/  FMUL.FTZ R111, R0.reuse, R111 ;  /* 0x0000006f006f7220 */ /* 0x040fe40000410000 */
[----:B------:R-:W-:-:S02]  /*16380*/  FMUL.FTZ R114, R0, R114 ;  /* 0x0000007200727220 */ /* 0x000fc40000410000 */
[C---:B------:R-:W-:Y:S02]  /*16390*/  FMUL.FTZ R115, R0.reuse, R115 ;  /* 0x0000007300737220 */ /* 0x040fe40000410000 */
[C---:B------:R-:W-:Y:S02]  /*163a0*/  FMUL.FTZ R118, R0.reuse, R118 ;  /* 0x0000007600767220 */ /* 0x040fe40000410000 */
[----:B------:R-:W-:Y:S01]  /*163b0*/  FMUL.FTZ R119, R0, R119 ;  /* 0x0000007700777220 */ /* 0x000fe20000410000 */
[----:B---3--:R-:W-:Y:S01]  /*163c0*/  @P0 MOV R3, 0x3f317218 ;  /* 0x3f31721800030802 */ /* 0x008fe20000000f00 */
[----:B----4-:R-:W-:Y:S02]  /*163d0*/  @P0 FMUL.FTZ R2, R2, 0.69314718246459960938 ;  /* 0x3f31721802020820 */ /* 0x010fe40000410000 */
[----:B------:R-:W-:Y:S02]  /*163e0*/  FMUL.FTZ R122, R0, R122 ;  /* 0x0000007a007a7220 */ /* 0x000fe40000410000 */
[----:B------:R-:W-:-:S02]  /*163f0*/  @P0 FMUL.FTZ R3, R3, c[0x0][0x2d0] ;  /* 0x0000b40003030a20 */ /* 0x000fc40000410000 */
        /* <DEDUP_REMOVED lines=38> */
[----:B------:R-:W-:Y:S02]  /*16660*/  FMUL.FTZ R99, R0, R99 ;  /* 0x0000006300637220 */ /* 0x000fe40000410000 */
[----:B------:R-:W-:Y:S02]  /*16670*/  @P0 FFMA.FTZ R41, R3, R100, R2 ;  /* 0x0000006403290223 */ /* 0x000fe40000010002 */
.L_x_361:
[----:B------:R-:W-:Y:S05]  /*16680*/  @P1 BRA `(.L_x_455) ;  /* 0x000016a000001947 */ /* 0x000fea0003800000 */
[----:B------:R-:W2:Y:S01]  /*16690*/  S2R R45, SR_TID.X ;  /* 0x00000000002d7919 */ /* 0x000ea20000002100 */
[----:B------:R-:W-:Y:S01]  /*166a0*/  F2FP.BF16.PACK_AB R38, R39, R38 ;  /* 0x000000262726723e */ /* 0x000fe200000010ff */
[----:B------:R-:W-:Y:S01]  /*166b0*/  WARPSYNC 0xffffffff ;  /* 0xffffffff00007948 */ /* 0x000fe20003800000 */
[----:B------:R-:W-:Y:S01]  /*166c0*/  F2FP.BF16.PACK_AB R31, R31, R36 ;  /* 0x000000241f1f723e */ /* 0x000fe200000010ff */
[----:B------:R-:W-:Y:S01]  /*166d0*/  BAR.SYNC.DEFER_BLOCKING 0x1, 0x100 ;  /* 0x0044000000007b1d */ /* 0x000fe20000010000 */
        /* <DEDUP_REMOVED lines=9> */
[----:B------:R-:W-:Y:S02]  /*16770*/  F2FP.BF16.PACK_AB R122, R123, R122 ;  /* 0x0000007a7b7a723e */ /* 0x000fe400000010ff */
[----:B--2---:R-:W-:Y:S02]  /*16780*/  SHF.R.S32.HI R39, RZ, 0x1f, R45 ;  /* 0x0000001fff277819 */ /* 0x004fe4000001142d */
[----:B------:R-:W-:Y:S02]  /*16790*/  F2FP.BF16.PACK_AB R34, R34, R124 ;  /* 0x0000007c2222723e */ /* 0x000fe400000010ff */
[----:B------:R-:W-:-:S02]  /*167a0*/  LEA.HI R2, R39, R45, RZ, 0x2 ;  /* 0x0000002d27027211 */ /* 0x000fc400078f10ff */
[----:B------:R-:W-:Y:S02]  /*167b0*/  LEA.HI R37, R39, R45, RZ, 0x5 ;  /* 0x0000002d27257211 */ /* 0x000fe400078f28ff */
[--C-:B------:R-:W-:Y:S02]  /*167c0*/  SHF.R.S32.HI R4, RZ, 0x2, R2.reuse ;  /* 0x00000002ff047819 */ /* 0x100fe40000011402 */
[----:B------:R-:W-:Y:S02]  /*167d0*/  SHF.R.S32.HI R0, RZ, 0x1f, R2 ;  /* 0x0000001fff007819 */ /* 0x000fe40000011402 */
[----:B------:R-:W-:Y:S02]  /*167e0*/  SHF.R.S32.HI R36, RZ, 0x5, R37 ;  /* 0x00000005ff247819 */ /* 0x000fe40000011425 */
[----:B------:R-:W-:Y:S02]  /*167f0*/  LEA.HI R0, R0, R4, RZ, 0x3 ;  /* 0x0000000400007211 */ /* 0x000fe400078f18ff */
[----:B------:R-:W-:-:S02]  /*16800*/  F2FP.BF16.PACK_AB R126, R127, R126 ;  /* 0x0000007e7f7e723e */ /* 0x000fc400000010ff */
[----:B------:R-:W-:Y:S02]  /*16810*/  LOP3.LUT R0, R0, 0xfffffff8, RZ, 0xc0, !PT ;  /* 0xfffffff800007812 */ /* 0x000fe400078ec0ff */
[----:B------:R-:W-:Y:S02]  /*16820*/  F2FP.BF16.PACK_AB R33, R33, R128 ;  /* 0x000000802121723e */ /* 0x000fe400000010ff */
[----:B------:R-:W-:Y:S01]  /*16830*/  F2FP.BF16.PACK_AB R130, R131, R130 ;  /* 0x000000828382723e */ /* 0x000fe200000010ff */
[----:B------:R-:W-:Y:S01]  /*16840*/  IMAD.IADD R4, R4, 0x1, -R0 ;  /* 0x0000000104047824 */ /* 0x000fe200078e0a00 */
[----:B------:R-:W-:Y:S02]  /*16850*/  LOP3.LUT R0, R2, 0xfffffffc, RZ, 0xc0, !PT ;  /* 0xfffffffc02007812 */ /* 0x000fe400078ec0ff */
[----:B------:R-:W-:Y:S01]  /*16860*/  F2FP.BF16.PACK_AB R32, R32, R132 ;  /* 0x000000842020723e */ /* 0x000fe200000010ff */
[C---:B------:R-:W-:Y:S01]  /*16870*/  IMAD.SHL.U32 R2, R4.reuse, 0x40, RZ ;  /* 0x0000004004027824 */ /* 0x040fe200078e00ff */
[----:B------:R-:W-:Y:S01]  /*16880*/  LOP3.LUT R3, R4, 0x1, RZ, 0xc0, !PT ;  /* 0x0000000104037812 */ /* 0x000fe200078ec0ff */
[----:B------:R-:W-:Y:S01]  /*16890*/  IMAD.IADD R22, R45, 0x1, -R0 ;  /* 0x000000012d167824 */ /* 0x000fe200078e0a00 */
[----:B------:R-:W-:-:S02]  /*168a0*/  F2FP.BF16.PACK_AB R134, R135, R134 ;  /* 0x000000868786723e */ /* 0x000fc400000010ff */
[----:B------:R-:W-:Y:S01]  /*168b0*/  LOP3.LUT R0, R2, 0x1c0, RZ, 0xc0, !PT ;  /* 0x000001c002007812 */ /* 0x000fe200078ec0ff */
[----:B------:R-:W-:Y:S01]  /*168c0*/  IMAD R2, R36, 0x200, R22 ;  /* 0x0000020024027824 */ /* 0x000fe200078e0216 */
[----:B------:R-:W-:Y:S02]  /*168d0*/  ISETP.NE.U32.AND P0, PT, R3, 0x1, PT ;  /* 0x000000010300780c */ /* 0x000fe40003f05070 */
[----:B------:R-:W-:Y:S02]  /*168e0*/  LEA.HI R0, R0, R0, RZ, 0x1d ;  /* 0x0000000000007211 */ /* 0x000fe400078fe8ff */
[----:B------:R-:W-:Y:S01]  /*168f0*/  R2P PR, R4, 0x6 ;  /* 0x0000000604007804 */ /* 0x000fe20000000000 */
[----:B------:R-:W-:Y:S01]  /*16900*/  IMAD.MOV.U32 R4, RZ, RZ, 0x20 ;  /* 0x00000020ff047424 */ /* 0x000fe200078e00ff */
[----:B------:R-:W-:Y:S01]  /*16910*/  F2FP.BF16.PACK_AB R30, R30, R40 ;  /* 0x000000281e1e723e */ /* 0x000fe200000010ff */
[----:B------:R-:W-:Y:S01]  /*16920*/  IMAD.U32 R0, R2, 0x2, R0 ;  /* 0x0000000202007824 */ /* 0x000fe200078e0000 */
[----:B------:R-:W-:-:S02]  /*16930*/  F2FP.BF16.PACK_AB R42, R43, R42 ;  /* 0x0000002a2b2a723e */ /* 0x000fc400000010ff */
[----:B------:R-:W-:Y:S01]  /*16940*/  SEL R4, R4, 0xffffffe0, !P1 ;  /* 0xffffffe004047807 */ /* 0x000fe20004800000 */
[----:B------:R-:W-:Y:S01]  /*16950*/  IMAD.SHL.U32 R0, R0, 0x2, RZ ;  /* 0x0000000200007824 */ /* 0x000fe200078e00ff */
[----:B------:R-:W-:Y:S02]  /*16960*/  F2FP.BF16.PACK_AB R29, R29, R44 ;  /* 0x0000002c1d1d723e */ /* 0x000fe400000010ff */
[----:B------:R-:W-:Y:S02]  /*16970*/  F2FP.BF16.PACK_AB R46, R47, R46 ;  /* 0x0000002e2f2e723e */ /* 0x000fe400000010ff */
[C---:B------:R-:W-:Y:S01]  /*16980*/  IADD3 R3, R0.reuse, 0x80, RZ ;  /* 0x0000008000037810 */ /* 0x040fe20007ffe0ff */
[----:B------:R2:W-:Y:S01]  /*16990*/  STS [R0+0x80], R35 ;  /* 0x0000802300007388 */ /* 0x0005e20000000800 */
[C---:B------:R-:W-:Y:S02]  /*169a0*/  IADD3 R2, R0.reuse, 0x70, RZ ;  /* 0x0000007000027810 */ /* 0x040fe40007ffe0ff */
[----:B------:R-:W-:Y:S01]  /*169b0*/  @P0 IADD3 R2, R3, 0x10, RZ ;  /* 0x0000001003020810 */ /* 0x000fe20007ffe0ff */
[----:B------:R-:W-:Y:S01]  /*169c0*/  STS [R0+0x480], R106 ;  /* 0x0004806a00007388 */ /* 0x000fe20000000800 */
[----:B------:R-:W-:Y:S01]  /*169d0*/  IMAD.IADD R3, R0, 0x1, R4 ;  /* 0x0000000100037824 */ /* 0x000fe200078e0204 */
[----:B------:R-:W-:-:S02]  /*169e0*/  F2FP.BF16.PACK_AB R28, R28, R48 ;  /* 0x000000301c1c723e */ /* 0x000fc400000010ff */
[----:B------:R3:W-:Y:S01]  /*169f0*/  STS [R2], R7 ;  /* 0x0000000702007388 */ /* 0x0007e20000000800 */
[----:B------:R-:W-:Y:S01]  /*16a00*/  IMAD.IADD R4, R4, 0x1, R2 ;  /* 0x0000000104047824 */ /* 0x000fe200078e0202 */
[----:B------:R-:W-:Y:S02]  /*16a10*/  F2FP.BF16.PACK_AB R50, R51, R50 ;  /* 0x000000323332723e */ /* 0x000fe400000010ff */
[----:B------:R-:W-:Y:S01]  /*16a20*/  STS [R2+0x400], R110 ;  /* 0x0004006e02007388 */ /* 0x000fe20000000800 */
[----:B------:R-:W-:Y:S02]  /*16a30*/  F2FP.BF16.PACK_AB R27, R27, R52 ;  /* 0x000000341b1b723e */ /* 0x000fe400000010ff */
[----:B------:R-:W-:Y:S01]  /*16a40*/  F2FP.BF16.PACK_AB R54, R55, R54 ;  /* 0x000000363736723e */ /* 0x000fe200000010ff */
[----:B------:R4:W-:Y:S01]  /*16a50*/  STS [R3+0x80], R6 ;  /* 0x0000800603007388 */ /* 0x0009e20000000800 */
[----:B------:R-:W-:Y:S02]  /*16a60*/  F2FP.BF16.PACK_AB R26, R26, R56 ;  /* 0x000000381a1a723e */ /* 0x000fe400000010ff */
[----:B------:R-:W-:Y:S01]  /*16a70*/  F2FP.BF16.PACK_AB R58, R59, R58 ;  /* 0x0000003a3b3a723e */ /* 0x000fe200000010ff */
[----:B------:R-:W-:Y:S01]  /*16a80*/  STS [R3+0x480], R114 ;  /* 0x0004807203007388 */ /* 0x000fe20000000800 */
[----:B------:R-:W-:-:S02]  /*16a90*/  F2FP.BF16.PACK_AB R25, R25, R60 ;  /* 0x0000003c1919723e */ /* 0x000fc400000010ff */
[----:B------:R-:W-:Y:S01]  /*16aa0*/  F2FP.BF16.PACK_AB R62, R63, R62 ;  /* 0x0000003e3f3e723e */ /* 0x000fe200000010ff */
[----:B------:R1:W-:Y:S01]  /*16ab0*/  STS [R4], R8 ;  /* 0x0000000804007388 */ /* 0x0003e20000000800 */
[----:B--2---:R-:W-:Y:S01]  /*16ac0*/  IMAD.MOV.U32 R35, RZ, RZ, 0x40 ;  /* 0x00000040ff237424 */ /* 0x004fe200078e00ff */
[----:B------:R-:W-:Y:S02]  /*16ad0*/  F2FP.BF16.PACK_AB R24, R24, R64 ;  /* 0x000000401818723e */ /* 0x000fe400000010ff */
[----:B------:R-:W-:Y:S01]  /*16ae0*/  STS [R4+0x400], R118 ;  /* 0x0004007604007388 */ /* 0x000fe20000000800 */
[----:B------:R-:W-:Y:S02]  /*16af0*/  F2FP.BF16.PACK_AB R66, R67, R66 ;  /* 0x000000424342723e */ /* 0x000fe400000010ff */
[----:B------:R-:W-:Y:S02]  /*16b00*/  F2FP.BF16.PACK_AB R23, R23, R68 ;  /* 0x000000441717723e */ /* 0x000fe400000010ff */
[----:B---3--:R-:W-:-:S02]  /*16b10*/  SEL R7, R35, 0xffffffc0, !P2 ;  /* 0xffffffc023077807 */ /* 0x008fc40005000000 */
[----:B------:R-:W-:Y:S02]  /*16b20*/  F2FP.BF16.PACK_AB R70, R71, R70 ;  /* 0x000000464746723e */ /* 0x000fe400000010ff */
[----:B------:R-:W-:Y:S02]  /*16b30*/  F2FP.BF16.PACK_AB R21, R21, R72 ;  /* 0x000000481515723e */ /* 0x000fe400000010ff */
[----:B------:R-:W-:Y:S01]  /*16b40*/  F2FP.BF16.PACK_AB R74, R75, R74 ;  /* 0x0000004a4b4a723e */ /* 0x000fe200000010ff */
[----:B----4-:R-:W-:Y:S01]  /*16b50*/  IMAD.IADD R6, R0, 0x1, R7 ;  /* 0x0000000100067824 */ /* 0x010fe200078e0207 */
[----:B------:R-:W-:Y:S02]  /*16b60*/  F2FP.BF16.PACK_AB R20, R20, R76 ;  /* 0x0000004c1414723e */ /* 0x000fe400000010ff */
[----:B------:R-:W-:Y:S02]  /*16b70*/  F2FP.BF16.PACK_AB R19, R19, R78 ;  /* 0x0000004e1313723e */ /* 0x000fe400000010ff */
[----:B------:R2:W-:Y:S01]  /*16b80*/  STS [R6+0x80], R5 ;  /* 0x0000800506007388 */ /* 0x0005e20000000800 */
[----:B------:R-:W-:Y:S01]  /*16b90*/  F2FP.BF16.PACK_AB R18, R18, R80 ;  /* 0x000000501212723e */ /* 0x000fe200000010ff */
[----:B-1----:R-:W-:-:S02]  /*16ba0*/  IMAD.IADD R8, R7, 0x1, R2 ;  /* 0x0000000107087824 */ /* 0x002fc400078e0202 */
[----:B------:R-:W-:Y:S01]  /*16bb0*/  STS [R6+0x480], R122 ;  /* 0x0004807a06007388 */ /* 0x000fe20000000800 */
[----:B------:R-:W-:Y:S02]  /*16bc0*/  F2FP.BF16.PACK_AB R17, R17, R82 ;  /* 0x000000521111723e */ /* 0x000fe400000010ff */
[----:B------:R-:W-:Y:S01]  /*16bd0*/  F2FP.BF16.PACK_AB R16, R16, R84 ;  /* 0x000000541010723e */ /* 0x000fe200000010ff */
[----:B------:R-:W-:Y:S01]  /*16be0*/  STS [R8], R34 ;  /* 0x0000002208007388 */ /* 0x000fe20000000800 */
[----:B------:R-:W-:Y:S02]  /*16bf0*/  F2FP.BF16.PACK_AB R12, R12, R86 ;  /* 0x000000560c0c723e */ /* 0x000fe400000010ff */
[----:B------:R-:W-:Y:S01]  /*16c00*/  F2FP.BF16.PACK_AB R11, R11, R88 ;  /* 0x000000580b0b723e */ /* 0x000fe200000010ff */
[----:B------:R-:W-:Y:S01]  /*16c10*/  STS [R8+0x400], R126 ;  /* 0x0004007e08007388 */ /* 0x000fe20000000800 */
[----:B------:R-:W-:Y:S02]  /*16c20*/  F2FP.BF16.PACK_AB R10, R10, R90 ;  /* 0x0000005a0a0a723e */ /* 0x000fe400000010ff */
[----:B------:R-:W-:-:S02]  /*16c30*/  F2FP.BF16.PACK_AB R9, R9, R92 ;  /* 0x0000005c0909723e */ /* 0x000fc400000010ff */
[----:B------:R-:W-:Y:S02]  /*16c40*/  F2FP.BF16.PACK_AB R15, R15, R94 ;  /* 0x0000005e0f0f723e */ /* 0x000fe400000010ff */
[----:B------:R-:W-:Y:S02]  /*16c50*/  F2FP.BF16.PACK_AB R14, R14, R96 ;  /* 0x000000600e0e723e */ /* 0x000fe400000010ff */
[----:B------:R-:W-:Y:S02]  /*16c60*/  F2FP.BF16.PACK_AB R13, R99, R98 ;  /* 0x00000062630d723e */ /* 0x000fe400000010ff */
[----:B------:R-:W-:Y:S01]  /*16c70*/  ISETP.NE.U32.AND P0, PT, RZ, c[0x0][0x500], PT ;  /* 0x00014000ff007a0c */ /* 0x000fe20003f05070 */
[----:B--2---:R-:W-:Y:S01]  /*16c80*/  IMAD.IADD R5, R7, 0x1, R3 ;  /* 0x0000000107057824 */ /* 0x004fe200078e0203 */
[----:B------:R-:W-:Y:S01]  /*16c90*/  ISETP.NE.U32.AND P1, PT, RZ, c[0x0][0x508], PT ;  /* 0x00014200ff007a0c */ /* 0x000fe20003f25070 */
[----:B------:R-:W-:Y:S01]  /*16ca0*/  IMAD.IADD R7, R4, 0x1, R7 ;  /* 0x0000000104077824 */ /* 0x000fe200078e0207 */
[----:B------:R-:W-:-:S02]  /*16cb0*/  ISETP.NE.AND.EX P0, PT, RZ, c[0x0][0x504], PT, P0 ;  /* 0x00014100ff007a0c */ /* 0x000fc40003f05300 */
[----:B------:R-:W-:Y:S01]  /*16cc0*/  STS [R5+0x80], R33 ;  /* 0x0000802105007388 */ /* 0x000fe20000000800 */
[----:B------:R-:W-:-:S03]  /*16cd0*/  ISETP.NE.AND.EX P1, PT, RZ, c[0x0][0x50c], PT, P1 ;  /* 0x00014300ff007a0c */ /* 0x000fc60003f25310 */
        /* <DEDUP_REMOVED lines=29> */
[----:B-1----:R-:W-:-:S03]  /*16eb0*/  IMAD.MOV.U32 R2, RZ, RZ, 0x4 ;  /* 0x00000004ff027424 */ /* 0x002fc600078e00ff */
[----:B------:R-:W-:Y:S04]  /*16ec0*/  STS [R8+0x8000], R11 ;  /* 0x0080000b08007388 */ /* 0x000fe80000000800 */
[----:B------:R-:W-:Y:S04]  /*16ed0*/  STS [R8+0x8400], R10 ;  /* 0x0084000a08007388 */ /* 0x000fe80000000800 */
[----:B------:R1:W-:Y:S04]  /*16ee0*/  STS [R5+0x8080], R9 ;  /* 0x0080800905007388 */ /* 0x0003e80000000800 */
[----:B------:R2:W-:Y:S04]  /*16ef0*/  STS [R5+0x8480], R15 ;  /* 0x0084800f05007388 */ /* 0x0005e80000000800 */
[----:B------:R2:W-:Y:S04]  /*16f00*/  STS [R7+0x8000], R14 ;  /* 0x0080000e07007388 */ /* 0x0005e80000000800 */
[----:B------:R2:W-:Y:S01]  /*16f10*/  STS [R7+0x8400], R13 ;  /* 0x0084000d07007388 */ /* 0x0005e20000000800 */
[----:B-1----:R-:W-:-:S03]  /*16f20*/  IMAD.WIDE R8, R246, R2, c[0x0][0x500] ;  /* 0x00014000f6087625 */ /* 0x002fc600078e0202 */
[----:B------:R-:W-:Y:S06]  /*16f30*/  BAR.SYNC.DEFER_BLOCKING 0x1, 0x100 ;  /* 0x0044000000007b1d */ /* 0x000fec0000010000 */
[----:B------:R-:W3:Y:S01]  /*16f40*/  @P0 LDG.E R0, [R8.64] ;  /* 0x0000000608000981 */ /* 0x000ee2000c1e1900 */
[----:B------:R-:W-:Y:S02]  /*16f50*/  IMAD.MOV.U32 R24, RZ, RZ, c[0x0][0x388] ;  /* 0x0000e200ff187624 */ /* 0x000fe400078e00ff */
[----:B------:R-:W-:-:S05]  /*16f60*/  @P1 IMAD.WIDE R2, R246, R2, c[0x0][0x508] ;  /* 0x00014200f6021625 */ /* 0x000fca00078e0202 */
[----:B------:R1:W5:Y:S02]  /*16f70*/  @P1 LDG.E R24, [R2.64] ;  /* 0x0000000602181981 */ /* 0x000364000c1e1900 */
[----:B-1----:R-:W-:Y:S02]  /*16f80*/  CS2R R2, SRZ ;  /* 0x0000000000027805 */ /* 0x002fe4000001ff00 */
[--C-:B---3--:R-:W-:Y:S01]  /*16f90*/  @P0 SHF.R.S32.HI R3, RZ, 0x1f, R0.reuse ;  /* 0x0000001fff030819 */ /* 0x108fe20000011400 */
[----:B------:R-:W-:Y:S01]  /*16fa0*/  @P0 IMAD.MOV.U32 R2, RZ, RZ, R0 ;  /* 0x000000ffff020224 */ /* 0x000fe200078e0000 */
[----:B------:R-:W-:Y:S05]  /*16fb0*/  @P1 BRA `(.L_x_456) ;  /* 0x0000004000001947 */ /* 0x000fea0003800000 */
[----:B--2---:R-:W-:Y:S05]  /*16fc0*/  @!P0 BRA `(.L_x_456) ;  /* 0x0000003000008947 */ /* 0x004fea0003800000 */
[----:B------:R-:W2:Y:S04]  /*16fd0*/  LDG.E R4, [R8.64] ;  /* 0x0000000608047981 */ /* 0x000ea8000c1e1900 */
[----:B------:R-:W2:Y:S02]  /*16fe0*/  LDG.E R0, [R8.64+0x4] ;  /* 0x0000040608007981 */ /* 0x000ea4000c1e1900 */
[----:B--2--5:R-:W-:-:S02]  /*16ff0*/  IADD3 R24, -R4, R0, RZ ;  /* 0x0000000004187210 */ /* 0x024fc40007ffe1ff */
.L_x_456:
[----:B--2---:R-:W1:Y:S01]  /*17000*/  S2R R9, SR_CTAID.Y ;  /* 0x0000000000097919 */ /* 0x004e620000002600 */
[----:B------:R-:W-:Y:S01]  /*17010*/  LOP3.LUT R0, R37, 0xffffffe0, RZ, 0xc0, !PT ;  /* 0xffffffe025007812 */ /* 0x000fe200078ec0ff */
[----:B------:R-:W-:Y:S01]  /*17020*/  IMAD.MOV.U32 R8, RZ, RZ, c[0x0][0x4e8] ;  /* 0x00013a00ff087624 */ /* 0x000fe200078e00ff */
[----:B------:R-:W-:Y:S01]  /*17030*/  SHF.R.S32.HI R4, RZ, 0x1f, R36 ;  /* 0x0000001fff047819 */ /* 0x000fe20000011424 */
[----:B------:R-:W2:Y:S01]  /*17040*/  S2R R20, SR_CTAID.X ;  /* 0x0000000000147919 */ /* 0x000ea20000002500 */
[----:B------:R-:W-:Y:S01]  /*17050*/  LEA.HI R16, R39, R45, RZ, 0x3 ;  /* 0x0000002d27107211 */ /* 0x000fe200078f18ff */
[----:B------:R-:W-:Y:S01]  /*17060*/  IMAD.IADD R0, R45, 0x1, -R0 ;  /* 0x000000012d007824 */ /* 0x000fe200078e0a00 */
[----:B------:R-:W-:Y:S01]  /*17070*/  LEA.HI R4, R4, R36, RZ, 0x3 ;  /* 0x0000002404047211 */ /* 0x000fe200078f18ff */
[----:B------:R-:W3:Y:S01]  /*17080*/  S2R R10, SR_CTAID.Y ;  /* 0x00000000000a7919 */ /* 0x000ee20000002600 */
[----:B------:R-:W-:Y:S01]  /*17090*/  ISETP.NE.AND P1, PT, R8, 0x1, PT ;  /* 0x000000010800780c */ /* 0x000fe20003f25270 */
[----:B-----5:R-:W-:Y:S01]  /*170a0*/  IMAD R24, R24, c[0x0][0x4e8], RZ ;  /* 0x00013a0018187a24 */ /* 0x020fe200078e02ff */
[----:B------:R-:W-:Y:S01]  /*170b0*/  SHF.R.S32.HI R7, RZ, 0x1f, R0 ;  /* 0x0000001fff077819 */ /* 0x000fe20000011400 */
[----:B------:R-:W-:Y:S01]  /*170c0*/  BSSY B0, `(.L_x_457) ;  /* 0x000007e000007945 */ /* 0x000fe20003800000 */
[----:B------:R-:W-:-:S02]  /*170d0*/  LOP3.LUT R5, R4, 0xffffff8, RZ, 0xc0, !PT ;  /* 0x0ffffff804057812 */ /* 0x000fc400078ec0ff */
[----:B------:R-:W-:Y:S02]  /*170e0*/  LEA.HI R4, R22, R22, RZ, 0x1 ;  /* 0x0000001616047211 */ /* 0x000fe400078f08ff */
[----:B------:R-:W-:Y:S01]  /*170f0*/  LEA.HI R7, R7, R0, RZ, 0x2 ;  /* 0x0000000007077211 */ /* 0x000fe200078f10ff */
[----:B------:R-:W-:Y:S01]  /*17100*/  IMAD.IADD R6, R36, 0x1, -R5 ;  /* 0x0000000124067824 */ /* 0x000fe200078e0a05 */
[----:B------:R-:W-:Y:S02]  /*17110*/  LOP3.LUT R4, R4, 0x1ffffffe, RZ, 0xc0, !PT ;  /* 0x1ffffffe04047812 */ /* 0x000fe400078ec0ff */
[----:B------:R-:W-:Y:S02]  /*17120*/  SHF.R.S32.HI R5, RZ, 0x2, R7 ;  /* 0x00000002ff057819 */ /* 0x000fe40000011407 */
[----:B------:R-:W-:Y:S02]  /*17130*/  IADD3 R7, R22, -R4, RZ ;  /* 0x8000000416077210 */ /* 0x000fe40007ffe0ff */
[----:B-1----:R-:W-:Y:S01]  /*17140*/  SHF.R.S32.HI R9, RZ, 0x1f, R9 ;  /* 0x0000001fff097819 */ /* 0x002fe20000011409 */
[----:B------:R-:W-:Y:S01]  /*17150*/  IMAD R17, R6, 0x10, R5 ;  /* 0x0000001006117824 */ /* 0x000fe200078e0205 */
[----:B------:R-:W-:Y:S01]  /*17160*/  LOP3.LUT P2, RZ, R0, 0x3, RZ, 0xc0, !PT ;  /* 0x0000000300ff7812 */ /* 0x000fe2000784c0ff */
[----:B------:R-:W-:Y:S01]  /*17170*/  IMAD R0, R3, c[0x0][0x3a0], RZ ;  /* 0x0000e80003007a24 */ /* 0x000fe200078e02ff */
[----:B------:R-:W-:Y:S01]  /*17180*/  LOP3.LUT R12, R16, 0xfffffff8, RZ, 0xc0, !PT ;  /* 0xfffffff8100c7812 */ /* 0x000fe200078ec0ff */
[----:B------:R-:W-:Y:S01]  /*17190*/  IMAD R6, R7, 0x8, R17 ;  /* 0x0000000807067824 */ /* 0x000fe200078e0211 */
[----:B------:R-:W-:Y:S01]  /*171a0*/  SEL R15, R246, RZ, !P0 ;  /* 0x000000fff60f7207 */ /* 0x000fe20004000000 */
[----:B------:R-:W-:Y:S01]  /*171b0*/  IMAD R8, R9, c[0x0][0x490], RZ ;  /* 0x0001240009087a24 */ /* 0x000fe200078e02ff */
[----:B------:R-:W-:Y:S01]  /*171c0*/  SHF.R.S32.HI R16, RZ, 0x3, R16 ;  /* 0x00000003ff107819 */ /* 0x000fe20000011410 */
[----:B------:R-:W-:Y:S01]  /*171d0*/  IMAD R7, R2, c[0x0][0x3a4], R0 ;  /* 0x0000e90002077a24 */ /* 0x000fe200078e0200 */
[----:B--2---:R-:W-:Y:S01]  /*171e0*/  LEA R0, R20, R6, 0x7 ;  /* 0x0000000614007211 */ /* 0x004fe200078e38ff */
[----:B---3--:R-:W-:Y:S01]  /*171f0*/  IMAD.WIDE.U32 R4, R10, c[0x0][0x490], R2 ;  /* 0x000124000a047a25 */ /* 0x008fe200078e0002 */
[----:B------:R-:W-:-:S03]  /*17200*/  LEA.HI R19, R39, R45, RZ, 0x6 ;  /* 0x0000002d27137211 */ /* 0x000fc600078f30ff */
[----:B------:R-:W-:Y:S02]  /*17210*/  IMAD R8, R10, c[0x0][0x494], R8 ;  /* 0x000125000a087a24 */ /* 0x000fe400078e0208 */
[----:B------:R-:W-:-:S04]  /*17220*/  IMAD.WIDE.U32 R2, R2, c[0x0][0x3a0], RZ ;  /* 0x0000e80002027a25 */ /* 0x000fc800078e00ff */
[----:B------:R-:W-:Y:S01]  /*17230*/  IMAD.IADD R5, R5, 0x1, R8 ;  /* 0x0000000105057824 */ /* 0x000fe200078e0208 */
[----:B------:R-:W-:Y:S01]  /*17240*/  IADD3 R3, R3, R7, RZ ;  /* 0x0000000703037210 */ /* 0x000fe20007ffe0ff */
[----:B------:R-:W-:Y:S01]  /*17250*/  @P1 IMAD.HI.U32 R8, R0, c[0x0][0x4ec], RZ ;  /* 0x00013b0000081a27 */ /* 0x000fe200078e00ff */
[----:B------:R-:W-:-:S03]  /*17260*/  SHF.R.S32.HI R7, RZ, 0x1f, R246 ;  /* 0x0000001fff077819 */ /* 0x000fc600000114f6 */
[----:B------:R-:W-:Y:S01]  /*17270*/  IMAD.MOV.U32 R6, RZ, RZ, R0 ;  /* 0x000000ffff067224 */ /* 0x000fe200078e0000 */
[----:B------:R-:W-:Y:S01]  /*17280*/  @P1 SHF.R.U32.HI R6, RZ, c[0x0][0x4f0], R8 ;  /* 0x00013c00ff061a19 */ /* 0x000fe20000011608 */
[----:B------:R-:W-:Y:S01]  /*17290*/  IMAD.IADD R12, R45, 0x1, -R12 ;  /* 0x000000012d0c7824 */ /* 0x000fe200078e0a0c */
[----:B------:R-:W-:Y:S01]  /*172a0*/  SEL R13, R7, RZ, !P0 ;  /* 0x000000ff070d7207 */ /* 0x000fe20004000000 */
[----:B------:R-:W-:Y:S02]  /*172b0*/  IMAD R9, R9, c[0x0][0x3e8], RZ ;  /* 0x0000fa0009097a24 */ /* 0x000fe400078e02ff */
[----:B------:R-:W-:Y:S01]  /*172c0*/  IMAD.MOV R7, RZ, RZ, -R6 ;  /* 0x000000ffff077224 */ /* 0x000fe200078e0a06 */
[----:B------:R-:W-:Y:S01]  /*172d0*/  LEA R14, R12, R16, 0x5 ;  /* 0x000000100c0e7211 */ /* 0x000fe200078e28ff */
[----:B------:R-:W-:-:S04]  /*172e0*/  IMAD.WIDE.U32 R4, R15, c[0x0][0x498], R4 ;  /* 0x000126000f047a25 */ /* 0x000fc800078e0004 */
[----:B------:R-:W-:Y:S01]  /*172f0*/  IMAD R8, R7, c[0x0][0x4e8], R0 ;  /* 0x00013a0007087a24 */ /* 0x000fe200078e0200 */
[----:B------:R-:W-:Y:S01]  /*17300*/  IADD3 R4, P0, R6, R4, RZ ;  /* 0x0000000406047210 */ /* 0x000fe20007f1e0ff */
[----:B------:R-:W-:Y:S02]  /*17310*/  IMAD R0, R13, c[0x0][0x498], RZ ;  /* 0x000126000d007a24 */ /* 0x000fe400078e02ff */
[C---:B------:R-:W-:Y:S02]  /*17320*/  IMAD R9, R10.reuse, c[0x0][0x3ec], R9 ;  /* 0x0000fb000a097a24 */ /* 0x040fe400078e0209 */
[----:B------:R-:W-:Y:S01]  /*17330*/  IMAD.WIDE.U32 R2, R10, c[0x0][0x3e8], R2 ;  /* 0x0000fa000a027a25 */ /* 0x000fe200078e0002 */
[----:B------:R-:W-:-:S03]  /*17340*/  SHF.R.S32.HI R10, RZ, 0x1f, R8 ;  /* 0x0000001fff0a7819 */ /* 0x000fc60000011408 */
[----:B------:R-:W-:Y:S01]  /*17350*/  IMAD R11, R15, c[0x0][0x49c], R0 ;  /* 0x000127000f0b7a24 */ /* 0x000fe200078e0200 */
[----:B------:R-:W-:Y:S01]  /*17360*/  SHF.R.S32.HI R0, RZ, 0x1f, R6 ;  /* 0x0000001fff007819 */ /* 0x000fe20000011406 */
[----:B------:R-:W-:Y:S01]  /*17370*/  IMAD R14, R20, 0x80, R14 ;  /* 0x00000080140e7824 */ /* 0x000fe200078e020e */
[----:B------:R-:W-:Y:S01]  /*17380*/  IADD3 R3, R3, R9, RZ ;  /* 0x0000000903037210 */ /* 0x000fe20007ffe0ff */
[----:B------:R-:W-:Y:S01]  /*17390*/  IMAD R10, R10, c[0x0][0x488], RZ ;  /* 0x000122000a0a7a24 */ /* 0x000fe200078e02ff */
[----:B------:R-:W-:Y:S01]  /*173a0*/  IADD3.X R5, R0, R5, R11, P0, !PT ;  /* 0x0000000500057210 */ /* 0x000fe200007fe40b */
[----:B------:R-:W-:Y:S02]  /*173b0*/  IMAD.SHL.U32 R18, R16, 0x40, RZ ;  /* 0x0000004010127824 */ /* 0x000fe400078e00ff */
[----:B------:R-:W-:-:S03]  /*173c0*/  @P1 IMAD.HI.U32 R9, R14, c[0x0][0x4ec], RZ ;  /* 0x00013b000e091a27 */ /* 0x000fc600078e00ff */
[----:B------:R-:W-:Y:S01]  /*173d0*/  LOP3.LUT R0, R18, 0x1c0, RZ, 0xc0, !PT ;  /* 0x000001c012007812 */ /* 0x000fe200078ec0ff */
[----:B------:R-:W-:-:S03]  /*173e0*/  IMAD.WIDE.U32 R4, R8, c[0x0][0x488], R4 ;  /* 0x0001220008047a25 */ /* 0x000fc600078e0004 */
[----:B------:R-:W-:Y:S01]  /*173f0*/  SHF.R.U32.HI R11, RZ, 0x3, R0 ;  /* 0x00000003ff0b7819 */ /* 0x000fe20000011600 */
[----:B------:R-:W-:Y:S02]  /*17400*/  IMAD R10, R8, c[0x0][0x48c], R10 ;  /* 0x00012300080a7a24 */ /* 0x000fe400078e020a */
[----:B------:R-:W-:Y:S01]  /*17410*/  IMAD.MOV.U32 R7, RZ, RZ, R14 ;  /* 0x000000ffff077224 */ /* 0x000fe200078e000e */
[----:B------:R-:W-:Y:S01]  /*17420*/  @P1 SHF.R.U32.HI R7, RZ, c[0x0][0x4f0], R9 ;  /* 0x00013c00ff071a19 */ /* 0x000fe20000011609 */
[----:B------:R-:W-:Y:S01]  /*17430*/  IMAD.SHL.U32 R6, R12, 0x8, RZ ;  /* 0x000000080c067824 */ /* 0x000fe200078e00ff */
[----:B------:R-:W-:Y:S01]  /*17440*/  LEA R9, P0, R4, c[0x0][0x450], 0x2 ;  /* 0x0001140004097a11 */ /* 0x000fe200078010ff */
[----:B------:R-:W-:Y:S01]  /*17450*/  IMAD R8, R13, c[0x0][0x3f0], RZ ;  /* 0x0000fc000d087a24 */ /* 0x000fe200078e02ff */
[----:B------:R-:W-:Y:S01]  /*17460*/  IADD3 R10, R5, R10, RZ ;  /* 0x0000000a050a7210 */ /* 0x000fe20007ffe0ff */
[----:B------:R-:W-:Y:S01]  /*17470*/  IMAD.WIDE.U32 R2, R15, c[0x0][0x3f0], R2 ;  /* 0x0000fc000f027a25 */ /* 0x000fe200078e0002 */
[----:B------:R-:W-:-:S02]  /*17480*/  LOP3.LUT R0, R0, 0x38, R6, 0xf8, !PT ;  /* 0x0000003800007812 */ /* 0x000fc400078ef806 */
[----:B------:R-:W-:Y:S01]  /*17490*/  LEA.HI.X R4, R4, c[0x0][0x454], R10, 0x2, P0 ;  /* 0x0001150004047a11 */ /* 0x000fe200000f140a */
[----:B------:R-:W-:Y:S01]  /*174a0*/  IMAD R8, R15, c[0x0][0x3f4], R8 ;  /* 0x0000fd000f087a24 */ /* 0x000fe200078e0208 */
[----:B------:R-:W-:Y:S01]  /*174b0*/  LOP3.LUT R15, R0, R11, RZ, 0x3c, !PT ;  /* 0x0000000b000f7212 */ /* 0x000fe200078e3cff */
[--C-:B------:R-:W-:Y:S01]  /*174c0*/  IMAD.MOV R0, RZ, RZ, -R7.reuse ;  /* 0x000000ffff007224 */ /* 0x100fe200078e0a07 */
[----:B------:R-:W-:Y:S01]  /*174d0*/  SHFL.IDX PT, R10, R9, RZ, 0x1c1f ;  /* 0x001c1fff090a7589 */ /* 0x000fe200000e0000 */
[----:B------:R-:W-:Y:S01]  /*174e0*/  IMAD.IADD R3, R3, 0x1, R8 ;  /* 0x0000000103037824 */ /* 0x000fe200078e0208 */
[----:B------:R-:W-:Y:S02]  /*174f0*/  SHF.R.S32.HI R5, RZ, 0x1f, R7 ;  /* 0x0000001fff057819 */ /* 0x000fe40000011407 */
[----:B------:R-:W1:Y:S01]  /*17500*/  SHFL.IDX PT, R11, R4, RZ, 0x1c1f ;  /* 0x001c1fff040b7589 */ /* 0x000e6200000e0000 */
[----:B------:R-:W-:-:S03]  /*17510*/  IMAD.WIDE.U32 R2, R7, c[0x0][0x3e0], R2 ;  /* 0x0000f80007027a25 */ /* 0x000fc600078e0002 */
[----:B------:R-:W-:Y:S01]  /*17520*/  SHFL.IDX PT, R8, R9, 0x1, 0x1c1f ;  /* 0x003c1f0009087f89 */ /* 0x000fe200000e0000 */
[----:B------:R-:W-:-:S03]  /*17530*/  IMAD R5, R5, c[0x0][0x3e0], RZ ;  /* 0x0000f80005057a24 */ /* 0x000fc600078e02ff */
[----:B------:R2:W3:Y:S01]  /*17540*/  SHFL.IDX PT, R9, R4, 0x1, 0x1c1f ;  /* 0x003c1f0004097f89 */ /* 0x0004e200000e0000 */
[----:B------:R-:W-:Y:S02]  /*17550*/  IMAD R12, R7, c[0x0][0x3e4], R5 ;  /* 0x0000f900070c7a24 */ /* 0x000fe400078e0205 */
[----:B------:R-:W-:Y:S02]  /*17560*/  IMAD.SHL.U32 R5, R19, 0x8, RZ ;  /* 0x0000000813057824 */ /* 0x000fe400078e00ff */
[----:B------:R-:W-:-:S03]  /*17570*/  IMAD.IADD R3, R3, 0x1, R12 ;  /* 0x0000000103037824 */ /* 0x000fc600078e020c */
[----:B------:R-:W-:Y:S01]  /*17580*/  LOP3.LUT R7, R15, 0x7ffffe00, R5, 0xf8, !PT ;  /* 0x7ffffe000f077812 */ /* 0x000fe200078ef805 */
[----:B--2---:R-:W-:Y:S01]  /*17590*/  IMAD R4, R0, c[0x0][0x4e8], R14 ;  /* 0x00013a0000047a24 */ /* 0x004fe200078e020e */
[----:B------:R-:W-:-:S03]  /*175a0*/  LEA R0, R20, R17, 0x7 ;  /* 0x0000001114007211 */ /* 0x000fc600078e38ff */
[----:B------:R-:W-:Y:S01]  /*175b0*/  IMAD.WIDE.U32 R2, R4, c[0x0][0x3d8], R2 ;  /* 0x0000f60004027a25 */ /* 0x000fe200078e0002 */
[C---:B------:R-:W-:Y:S02]  /*175c0*/  IADD3 R13, R0.reuse, 0x8, RZ ;  /* 0x00000008000d7810 */ /* 0x040fe40007ffe0ff */
[-C--:B------:R-:W-:Y:S02]  /*175d0*/  ISETP.GE.OR P1, PT, R0, R24.reuse, P2 ;  /* 0x000000180000720c */ /* 0x080fe40001726670 */
[----:B------:R-:W-:Y:S02]  /*175e0*/  SHF.R.S32.HI R0, RZ, 0x1f, R4 ;  /* 0x0000001fff007819 */ /* 0x000fe40000011404 */
[----:B------:R-:W-:-:S03]  /*175f0*/  ISETP.GE.OR P0, PT, R13, R24, P2 ;  /* 0x000000180d00720c */ /* 0x000fc60001706670 */
[----:B------:R-:W-:-:S04]  /*17600*/  IMAD R0, R0, c[0x0][0x3d8], RZ ;  /* 0x0000f60000007a24 */ /* 0x000fc800078e02ff */
[----:B------:R-:W-:Y:S01]  /*17610*/  IMAD R5, R4, c[0x0][0x3dc], R0 ;  /* 0x0000f70004057a24 */ /* 0x000fe200078e0200 */
[----:B------:R-:W-:Y:S01]  /*17620*/  SHF.L.U32 R0, R7, 0x1, RZ ;  /* 0x0000000107007819 */ /* 0x000fe200000006ff */
[----:B-1----:R1:W-:Y:S02]  /*17630*/  @!P1 ST.E [R10.64], R101 ;  /* 0x000000650a009985 */ /* 0x0023e4000c101906 */
[----:B------:R-:W-:Y:S02]  /*17640*/  IMAD.IADD R3, R3, 0x1, R5 ;  /* 0x0000000103037824 */ /* 0x000fe400078e0205 */
[----:B---3--:R2:W-:Y:S01]  /*17650*/  @!P0 ST.E [R8.64], R41 ;  /* 0x0000002908008985 */ /* 0x0085e2000c101906 */
[----:B------:R-:W-:-:S03]  /*17660*/  LEA R25, P0, R2, c[0x0][0x380], 0x1 ;  /* 0x0000e00002197a11 */ /* 0x000fc600078008ff */
[----:B------:R2:W3:Y:S04]  /*17670*/  LDS.128 R36, [R0+0x1080] ;  /* 0x0010800000247984 */ /* 0x0004e80000000c00 */
[----:B------:R2:W4:Y:S04]  /*17680*/  LDS.128 R48, [R0+0x2080] ;  /* 0x0020800000307984 */ /* 0x0005280000000c00 */
[----:B------:R2:W2:Y:S04]  /*17690*/  LDS.128 R56, [R0+0x3080] ;  /* 0x0030800000387984 */ /* 0x0004a80000000c00 */
[----:B------:R2:W2:Y:S04]  /*176a0*/  LDS.128 R32, [R0+0x5080] ;  /* 0x0050800000207984 */ /* 0x0004a80000000c00 */
[----:B------:R2:W2:Y:S01]  /*176b0*/  LDS.128 R44, [R0+0x6080] ;  /* 0x00608000002c7984 */ /* 0x0004a20000000c00 */
[----:B-1----:R-:W-:-:S03]  /*176c0*/  LEA R10, R20, R16, 0x7 ;  /* 0x00000010140a7211 */ /* 0x002fc600078e38ff */
[----:B------:R1:W1:Y:S01]  /*176d0*/  LDS.128 R52, [R0+0x7080] ;  /* 0x0070800000347984 */ /* 0x0002620000000c00 */
[----:B------:R-:W-:Y:S02]  /*176e0*/  LEA.HI.X R11, R2, c[0x0][0x384], R3, 0x1, P0 ;  /* 0x0000e100020b7a11 */ /* 0x000fe400000f0c03 */
[----:B------:R-:W-:Y:S01]  /*176f0*/  ISETP.GE.AND P0, PT, R10, R24, PT ;  /* 0x000000180a00720c */ /* 0x000fe20003f06270 */
[----:B------:R1:W1:Y:S04]  /*17700*/  LDS.128 R28, [R0+0x9080] ;  /* 0x00908000001c7984 */ /* 0x0002680000000c00 */
[----:B------:R1:W1:Y:S04]  /*17710*/  LDS.128 R40, [R0+0xa080] ;  /* 0x00a0800000287984 */ /* 0x0002680000000c00 */
[----:B------:R1:W1:Y:S04]  /*17720*/  LDS.128 R60, [R0+0xb080] ;  /* 0x00b08000003c7984 */ /* 0x0002680000000c00 */
[----:B------:R1:W1:Y:S04]  /*17730*/  SHFL.IDX PT, R2, R25, RZ, 0x181f ;  /* 0x00181fff19027589 */ /* 0x00026800000e0000 */
[----:B------:R1:W1:Y:S01]  /*17740*/  SHFL.IDX PT, R3, R11, RZ, 0x181f ;  /* 0x00181fff0b037589 */ /* 0x00026200000e0000 */
[----:B------:R-:W-:Y:S05]  /*17750*/  @P0 BRA `(.L_x_458) ;  /* 0x0000014000000947 */ /* 0x000fea0003800000 */
[----:B---3--:R-:W3:Y:S01]  /*17760*/  LDS.128 R20, [R0+0x80] ;  /* 0x0000800000147984 */ /* 0x008ee20000000c00 */
[----:B------:R-:W-:-:S02]  /*17770*/  IADD3 R5, R6, 0x40, RZ ;  /* 0x0000004006057810 */ /* 0x000fc40007ffe0ff */
[C---:B------:R-:W-:Y:S01]  /*17780*/  IADD3 R7, R6.reuse, 0x80, RZ ;  /* 0x0000008006077810 */ /* 0x040fe20007ffe0ff */
[----:B------:R-:W5:Y:S01]  /*17790*/  LDS.128 R16, [R0+0x4080] ;  /* 0x0040800000107984 */ /* 0x000f620000000c00 */
[----:B------:R-:W-:Y:S02]  /*177a0*/  ISETP.GE.AND P1, PT, R5, c[0x0][0x3c8], PT ;  /* 0x0000f20005007a0c */ /* 0x000fe40003f26270 */
[----:B------:R-:W-:Y:S01]  /*177b0*/  ISETP.GE.AND P0, PT, R7, c[0x0][0x3c8], PT ;  /* 0x0000f20007007a0c */ /* 0x000fe20003f06270 */
[----:B------:R4:W2:Y:S01]  /*177c0*/  LDS.128 R12, [R0+0x8080] ;  /* 0x00808000000c7984 */ /* 0x0008a20000000c00 */
[----:B------:R-:W-:-:S09]  /*177d0*/  ISETP.GE.AND P2, PT, R6, c[0x0][0x3c8], PT ;  /* 0x0000f20006007a0c */ /* 0x000fd20003f46270 */
[----:B------:R-:W-:-:S04]  /*177e0*/  @!P1 SHF.R.S32.HI R4, RZ, 0x1f, R5 ;  /* 0x0000001fff049819 */ /* 0x000fc80000011405 */
[----:B------:R-:W-:Y:S01]  /*177f0*/  @!P1 LEA.HI R4, R4, R5, RZ, 0x3 ;  /* 0x0000000504049211 */ /* 0x000fe200078f18ff */
[----:B-12---:R-:W-:-:S03]  /*17800*/  @!P2 IMAD.WIDE R8, R6, 0x2, R2 ;  /* 0x000000020608a825 */ /* 0x006fc600078e0202 */
[----:B------:R-:W-:Y:S02]  /*17810*/  @!P1 LOP3.LUT R4, R4, 0xfffffff8, RZ, 0xc0, !PT ;  /* 0xfffffff804049812 */ /* 0x000fe400078ec0ff */
[----:B----4-:R-:W-:-:S03]  /*17820*/  @!P0 SHF.R.S32.HI R0, RZ, 0x1f, R7 ;  /* 0x0000001fff008819 */ /* 0x010fc60000011407 */
[----:B------:R-:W-:Y:S01]  /*17830*/  @!P1 IMAD.WIDE R4, R4, 0x2, R2 ;  /* 0x0000000204049825 */ /* 0x000fe200078e0202 */
[----:B------:R-:W-:-:S04]  /*17840*/  @!P0 LEA.HI R0, R0, R7, RZ, 0x3 ;  /* 0x0000000700008211 */ /* 0x000fc800078f18ff */
[----:B------:R-:W-:Y:S01]  /*17850*/  @!P0 LOP3.LUT R0, R0, 0xfffffff8, RZ, 0xc0, !PT ;  /* 0xfffffff800008812 */ /* 0x000fe200078ec0ff */
[----:B---3--:R1:W-:Y:S04]  /*17860*/  @!P2 ST.E.128 [R8.64], R20 ;  /* 0x000000140800a985 */ /* 0x0083e8000c101d06 */
[----:B------:R-:W-:Y:S01]  /*17870*/  @!P0 IMAD.WIDE R2, R0, 0x2, R2 ;  /* 0x0000000200028825 */ /* 0x000fe200078e0202 */
[----:B-----5:R1:W-:Y:S04]  /*17880*/  @!P1 ST.E.128 [R4.64], R16 ;  /* 0x0000001004009985 */ /* 0x0203e8000c101d06 */
[----:B------:R1:W-:Y:S02]  /*17890*/  @!P0 ST.E.128 [R2.64], R12 ;  /* 0x0000000c02008985 */ /* 0x0003e4000c101d06 */
.L_x_458:
[----:B---3--:R-:W-:Y:S05]  /*178a0*/  BSYNC B0 ;  /* 0x0000000000007941 */ /* 0x008fea0003800000 */
.L_x_457:
[----:B-12---:R-:W-:Y:S01]  /*178b0*/  IADD3 R0, R10, 0x20, RZ ;  /* 0x000000200a007810 */ /* 0x006fe20007ffe0ff */
[----:B------:R1:W2:Y:S01]  /*178c0*/  SHFL.IDX PT, R3, R11, 0x1, 0x181f ;  /* 0x00381f000b037f89 */ /* 0x0002a200000e0000 */
[----:B------:R-:W-:Y:S02]  /*178d0*/  BSSY B0, `(.L_x_459) ;  /* 0x0000015000007945 */ /* 0x000fe40003800000 */
[----:B------:R-:W-:Y:S01]  /*178e0*/  ISETP.GE.AND P0, PT, R0, R24, PT ;  /* 0x000000180000720c */ /* 0x000fe20003f06270 */
[----:B------:R1:W3:-:S12]  /*178f0*/  SHFL.IDX PT, R2, R25, 0x1, 0x181f ;  /* 0x00381f0019027f89 */ /* 0x0002d800000e0000 */
        /* <DEDUP_REMOVED lines=18> */
.L_x_460:
[----:B------:R-:W-:Y:S05]  /*17a20*/  BSYNC B0 ;  /* 0x0000000000007941 */ /* 0x000fea0003800000 */
.L_x_459:
[----:B------:R-:W-:Y:S01]  /*17a30*/  IADD3 R0, R10, 0x40, RZ ;  /* 0x000000400a007810 */ /* 0x000fe20007ffe0ff */
[----:B--2---:R2:W1:Y:S01]  /*17a40*/  SHFL.IDX PT, R3, R11, 0x2, 0x181f ;  /* 0x00581f000b037f89 */ /* 0x00446200000e0000 */
[----:B------:R-:W-:Y:S02]  /*17a50*/  BSSY B0, `(.L_x_461) ;  /* 0x0000015000007945 */ /* 0x000fe40003800000 */
[----:B------:R-:W-:Y:S01]  /*17a60*/  ISETP.GE.AND P0, PT, R0, R24, PT ;  /* 0x000000180000720c */ /* 0x000fe20003f06270 */
[----:B---3--:R2:W3:-:S12]  /*17a70*/  SHFL.IDX PT, R2, R25, 0x2, 0x181f ;  /* 0x00581f0019027f89 */ /* 0x0084d800000e0000 */
        /* <DEDUP_REMOVED lines=9> */
[--C-:B-1-3--:R-:W-:Y:S01]  /*17b10*/  @!P2 IMAD.WIDE R8, R6, 0x2, R2.reuse ;  /* 0x000000020608a825 */ /* 0x10afe200078e0202 */
[----:B------:R-:W-:Y:S02]  /*17b20*/  @!P0 LEA.HI R0, R0, R7, RZ, 0x3 ;  /* 0x0000000700008211 */ /* 0x000fe400078f18ff */
[----:B------:R-:W-:Y:S02]  /*17b30*/  @!P1 LOP3.LUT R4, R4, 0xfffffff8, RZ, 0xc0, !PT ;  /* 0xfffffff804049812 */ /* 0x000fe400078ec0ff */
[----:B------:R-:W-:Y:S01]  /*17b40*/  @!P0 LOP3.LUT R0, R0, 0xfffffff8, RZ, 0xc0, !PT ;  /* 0xfffffff800008812 */ /* 0x000fe200078ec0ff */
[----:B----4-:R1:W-:Y:S02]  /*17b50*/  @!P2 ST.E.128 [R8.64], R48 ;  /* 0x000000300800a985 */ /* 0x0103e4000c101d06 */
[----:B------:R-:W-:-:S04]  /*17b60*/  @!P1 IMAD.WIDE R4, R4, 0x2, R2 ;  /* 0x0000000204049825 */ /* 0x000fc800078e0202 */
[----:B------:R-:W-:Y:S01]  /*17b70*/  @!P0 IMAD.WIDE R2, R0, 0x2, R2 ;  /* 0x0000000200028825 */ /* 0x000fe200078e0202 */
[----:B------:R1:W-:Y:S04]  /*17b80*/  @!P1 ST.E.128 [R4.64], R44 ;  /* 0x0000002c04009985 */ /* 0x0003e8000c101d06 */
[----:B------:R1:W-:Y:S02]  /*17b90*/  @!P0 ST.E.128 [R2.64], R40 ;  /* 0x0000002802008985 */ /* 0x0003e4000c101d06 */
.L_x_462:
[----:B------:R-:W-:Y:S05]  /*17ba0*/  BSYNC B0 ;  /* 0x0000000000007941 */ /* 0x000fea0003800000 */
.L_x_461:
[----:B------:R-:W-:Y:S01]  /*17bb0*/  IADD3 R0, R10, 0x60, RZ ;  /* 0x000000600a007810 */ /* 0x000fe20007ffe0ff */
[----:B-1----:R1:W2:Y:S03]  /*17bc0*/  SHFL.IDX PT, R3, R11, 0x3, 0x181f ;  /* 0x00781f000b037f89 */ /* 0x0022a600000e0000 */
[----:B------:R-:W-:Y:S01]  /*17bd0*/  ISETP.GE.AND P0, PT, R0, R24, PT ;  /* 0x000000180000720c */ /* 0x000fe20003f06270 */
[----:B---3--:R1:W3:-:S12]  /*17be0*/  SHFL.IDX PT, R2, R25, 0x3, 0x181f ;  /* 0x00781f0019027f89 */ /* 0x0082d800000e0000 */
[----:B------:R-:W-:Y:S05]  /*17bf0*/  @P0 EXIT ;  /* 0x000000000000094d */ /* 0x000fea0003800000 */
[C---:B------:R-:W-:Y:S02]  /*17c00*/  IADD3 R4, R6.reuse, 0x40, RZ ;  /* 0x0000004006047810 */ /* 0x040fe40007ffe0ff */
[----:B------:R-:W-:Y:S02]  /*17c10*/  ISETP.GE.AND P1, PT, R6, c[0x0][0x3c8], PT ;  /* 0x0000f20006007a0c */ /* 0x000fe40003f26270 */
[----:B------:R-:W-:-:S11]  /*17c20*/  ISETP.GE.AND P0, PT, R4, c[0x0][0x3c8], PT ;  /* 0x0000f20004007a0c */ /* 0x000fd60003f06270 */
[----:B--23--:R-:W-:Y:S02]  /*17c30*/  @!P1 IMAD.WIDE R8, R6, 0x2, R2 ;  /* 0x0000000206089825 */ /* 0x00cfe400078e0202 */
[----:B------:R-:W-:-:S03]  /*17c40*/  @!P0 SHF.R.S32.HI R0, RZ, 0x1f, R4 ;  /* 0x0000001fff008819 */ /* 0x000fc60000011404 */
[----:B------:R2:W-:Y:S01]  /*17c50*/  @!P1 ST.E.128 [R8.64], R56 ;  /* 0x0000003808009985 */ /* 0x0005e2000c101d06 */
[----:B------:R-:W-:-:S04]  /*17c60*/  @!P0 LEA.HI R0, R0, R4, RZ, 0x3 ;  /* 0x0000000400008211 */ /* 0x000fc800078f18ff */
[----:B------:R-:W-:-:S05]  /*17c70*/  @!P0 LOP3.LUT R0, R0, 0xfffffff8, RZ, 0xc0, !PT ;  /* 0xfffffff800008812 */ /* 0x000fca00078ec0ff */
[----:B------:R-:W-:Y:S01]  /*17c80*/  @!P0 IMAD.WIDE R4, R0, 0x2, R2 ;  /* 0x0000000200048825 */ /* 0x000fe200078e0202 */
[----:B------:R-:W-:-:S04]  /*17c90*/  IADD3 R0, R6, 0x80, RZ ;  /* 0x0000008006007810 */ /* 0x000fc80007ffe0ff */
[----:B------:R2:W-:Y:S01]  /*17ca0*/  @!P0 ST.E.128 [R4.64], R52 ;  /* 0x0000003404008985 */ /* 0x0005e2000c101d06 */
[----:B------:R-:W-:-:S13]  /*17cb0*/  ISETP.GE.AND P0, PT, R0, c[0x0][0x3c8], PT ;  /* 0x0000f20000007a0c */ /* 0x000fda0003f06270 */
[----:B------:R-:W-:Y:S05]  /*17cc0*/  @P0 EXIT ;  /* 0x000000000000094d */ /* 0x000fea0003800000 */
[----:B--2---:R-:W-:-:S04]  /*17cd0*/  SHF.R.S32.HI R4, RZ, 0x1f, R0 ;  /* 0x0000001fff047819 */ /* 0x004fc80000011400 */
[----:B------:R-:W-:-:S04]  /*17ce0*/  LEA.HI R0, R4, R0, RZ, 0x3 ;  /* 0x0000000004007211 */ /* 0x000fc800078f18ff */
[----:B------:R-:W-:-:S05]  /*17cf0*/  LOP3.LUT R0, R0, 0xfffffff8, RZ, 0xc0, !PT ;  /* 0xfffffff800007812 */ /* 0x000fca00078ec0ff */
[----:B------:R-:W-:-:S05]  /*17d00*/  IMAD.WIDE R2, R0, 0x2, R2 ;  /* 0x0000000200027825 */ /* 0x000fca00078e0202 */
[----:B------:R-:W-:Y:S01]  /*17d10*/  ST.E.128 [R2.64], R60 ;  /* 0x0000003c02007985 */ /* 0x000fe2000c101d06 */
[----:B------:R-:W-:Y:S05]  /*17d20*/  EXIT ;  /* 0x000000000000794d */ /* 0x000fea0003800000 */
.L_x_455:
        /* <DEDUP_REMOVED lines=14> */
[----:B---3--:R-:W-:Y:S05]  /*17e10*/  @!P0 BRA `(.L_x_463) ;  /* 0x0000003000008947 */ /* 0x008fea0003800000 */
[----:B------:R2:W3:Y:S04]  /*17e20*/  LDG.E R0, [R6.64] ;  /* 0x0000000606007981 */ /* 0x0004e8000c1e1900 */
[----:B--2---:R-:W3:Y:S02]  /*17e30*/  LDG.E R6, [R6.64+0x4] ;  /* 0x0000040606067981 */ /* 0x004ee4000c1e1900 */
[----:B---3-5:R-:W-:-:S02]  /*17e40*/  IADD3 R13, -R0, R6, RZ ;  /* 0x00000006000d7210 */ /* 0x028fc40007ffe1ff */
.L_x_463:
[----:B---3--:R-:W2:Y:S01]  /*17e50*/  S2R R11, SR_TID.X ;  /* 0x00000000000b7919 */ /* 0x008ea20000002100 */
[----:B------:R-:W-:Y:S01]  /*17e60*/  SHF.R.S32.HI R0, RZ, 0x1f, R246 ;  /* 0x0000001fff007819 */ /* 0x000fe200000114f6 */
[----:B------:R-:W-:Y:S01]  /*17e70*/  BSSY B0, `(.L_x_464) ;  /* 0x0000029000007945 */ /* 0x000fe20003800000 */
[----:B------:R-:W-:Y:S01]  /*17e80*/  SEL R9, R246, RZ, !P0 ;  /* 0x000000fff6097207 */ /* 0x000fe20004000000 */
[----:B------:R-:W3:Y:S01]  /*17e90*/  S2R R2, SR_CTAID.Y ;  /* 0x0000000000027919 */ /* 0x000ee20000002600 */
[----:B------:R-:W-:-:S03]  /*17ea0*/  SEL R10, R0, RZ, !P0 ;  /* 0x000000ff000a7207 */ /* 0x000fc60004000000 */
[----:B------:R-:W4:Y:S01]  /*17eb0*/  S2R R12, SR_CTAID.Y ;  /* 0x00000000000c7919 */ /* 0x000f220000002600 */
[----:B--2---:R-:W-:Y:S02]  /*17ec0*/  ISETP.GE.AND P1, PT, R11, 0x80, PT ;  /* 0x000000800b00780c */ /* 0x004fe40003f26270 */
[----:B---3--:R-:W-:-:S11]  /*17ed0*/  SHF.R.S32.HI R14, RZ, 0x1f, R2 ;  /* 0x0000001fff0e7819 */ /* 0x008fd60000011402 */
[----:B------:R-:W-:Y:S05]  /*17ee0*/  @P1 BRA `(.L_x_465) ;  /* 0x0000021000001947 */ /* 0x000fea0003800000 */
[----:B----4-:R-:W2:Y:S01]  /*17ef0*/  S2R R8, SR_CTAID.X ;  /* 0x0000000000087919 */ /* 0x010ea20000002500 */
[----:B-----5:R-:W-:Y:S01]  /*17f00*/  IMAD R0, R13, c[0x0][0x4e8], RZ ;  /* 0x00013a000d007a24 */ /* 0x020fe200078e02ff */
[----:B--2---:R-:W-:-:S04]  /*17f10*/  LEA R8, R8, R11, 0x7 ;  /* 0x0000000b08087211 */ /* 0x004fc800078e38ff */
[----:B------:R-:W-:-:S13]  /*17f20*/  ISETP.GE.AND P0, PT, R8, R0, PT ;  /* 0x000000000800720c */ /* 0x000fda0003f06270 */
[----:B------:R-:W-:Y:S05]  /*17f30*/  @P0 BRA `(.L_x_465) ;  /* 0x000001c000000947 */ /* 0x000fea0003800000 */
[----:B------:R-:W-:Y:S01]  /*17f40*/  MOV R0, c[0x0][0x4e8] ;  /* 0x00013a0000007a02 */ /* 0x000fe20000000f00 */
[----:B------:R-:W-:Y:S01]  /*17f50*/  IMAD R6, R14, c[0x0][0x490], RZ ;  /* 0x000124000e067a24 */ /* 0x000fe200078e02ff */
[----:B------:R-:W-:Y:S01]  /*17f60*/  MOV R2, R4 ;  /* 0x0000000400027202 */ /* 0x000fe20000000f00 */
[----:B------:R-:W-:Y:S01]  /*17f70*/  IMAD.MOV.U32 R3, RZ, RZ, R5 ;  /* 0x000000ffff037224 */ /* 0x000fe200078e0005 */
[----:B------:R-:W-:Y:S01]  /*17f80*/  ISETP.NE.AND P0, PT, R0, 0x1, PT ;  /* 0x000000010000780c */ /* 0x000fe20003f05270 */
[C---:B------:R-:W-:Y:S01]  /*17f90*/  IMAD R6, R12.reuse, c[0x0][0x494], R6 ;  /* 0x000125000c067a24 */ /* 0x040fe200078e0206 */
[----:B------:R-:W-:Y:S01]  /*17fa0*/  MOV R0, R8 ;  /* 0x0000000800007202 */ /* 0x000fe20000000f00 */
[----:B------:R-:W-:-:S05]  /*17fb0*/  IMAD.WIDE.U32 R2, R12, c[0x0][0x490], R2 ;  /* 0x000124000c027a25 */ /* 0x000fca00078e0002 */
[----:B------:R-:W-:-:S05]  /*17fc0*/  IADD3 R3, R6, R3, RZ ;  /* 0x0000000306037210 */ /* 0x000fca0007ffe0ff */
[----:B------:R-:W-:-:S04]  /*17fd0*/  @P0 IMAD.HI.U32 R7, R8, c[0x0][0x4ec], RZ ;  /* 0x00013b0008070a27 */ /* 0x000fc800078e00ff */
[----:B------:R-:W-:Y:S01]  /*17fe0*/  IMAD.WIDE.U32 R2, R9, c[0x0][0x498], R2 ;  /* 0x0001260009027a25 */ /* 0x000fe200078e0002 */
[----:B------:R-:W-:-:S03]  /*17ff0*/  @P0 SHF.R.U32.HI R0, RZ, c[0x0][0x4f0], R7 ;  /* 0x00013c00ff000a19 */ /* 0x000fc60000011607 */
[----:B------:R-:W-:Y:S01]  /*18000*/  IMAD R7, R10, c[0x0][0x498], RZ ;  /* 0x000126000a077a24 */ /* 0x000fe200078e02ff */
[----:B------:R-:W-:Y:S01]  /*18010*/  IADD3 R2, P0, R0, R2, RZ ;  /* 0x0000000200027210 */ /* 0x000fe20007f1e0ff */
[----:B------:R-:W-:Y:S02]  /*18020*/  IMAD.MOV R6, RZ, RZ, -R0 ;  /* 0x000000ffff067224 */ /* 0x000fe400078e0a00 */
[----:B------:R-:W-:Y:S02]  /*18030*/  IMAD R7, R9, c[0x0][0x49c], R7 ;  /* 0x0001270009077a24 */ /* 0x000fe400078e0207 */
[----:B------:R-:W-:Y:S01]  /*18040*/  IMAD R6, R6, c[0x0][0x4e8], R8 ;  /* 0x00013a0006067a24 */ /* 0x000fe200078e0208 */
[----:B------:R-:W-:-:S04]  /*18050*/  SHF.R.S32.HI R8, RZ, 0x1f, R0 ;  /* 0x0000001fff087819 */ /* 0x000fc80000011400 */
        /* <DEDUP_REMOVED lines=10> */
.L_x_465:
[----:B----4-:R-:W-:Y:S05]  /*18100*/  BSYNC B0 ;  /* 0x0000000000007941 */ /* 0x010fea0003800000 */
.L_x_464:
[----:B--2---:R-:W2:Y:S01]  /*18110*/  S2R R7, SR_CTAID.X ;  /* 0x0000000000077919 */ /* 0x004ea20000002500 */
[----:B------:R-:W-:Y:S01]  /*18120*/  IMAD R0, R5, c[0x0][0x3a0], RZ ;  /* 0x0000e80005007a24 */ /* 0x000fe200078e02ff */
[----:B------:R-:W-:Y:S01]  /*18130*/  SHF.R.S32.HI R5, RZ, 0x1f, R11 ;  /* 0x0000001fff057819 */ /* 0x000fe2000001140b */
[C---:B------:R-:W-:Y:S01]  /*18140*/  IMAD.WIDE.U32 R2, R4.reuse, c[0x0][0x3a0], RZ ;  /* 0x0000e80004027a25 */ /* 0x040fe200078e00ff */
[----:B------:R-:W-:Y:S02]  /*18150*/  MOV R6, c[0x0][0x4e8] ;  /* 0x00013a0000067a02 */ /* 0x000fe40000000f00 */
[----:B------:R-:W-:Y:S01]  /*18160*/  LEA.HI R5, R5, R11, RZ, 0x3 ;  /* 0x0000000b05057211 */ /* 0x000fe200078f18ff */
[----:B------:R-:W-:Y:S01]  /*18170*/  IMAD R0, R4, c[0x0][0x3a4], R0 ;  /* 0x0000e90004007a24 */ /* 0x000fe200078e0200 */
[----:B------:R-:W-:Y:S02]  /*18180*/  ISETP.NE.AND P0, PT, R6, 0x1, PT ;  /* 0x000000010600780c */ /* 0x000fe40003f05270 */
[----:B------:R-:W-:-:S02]  /*18190*/  LOP3.LUT R4, R5, 0xfffffff8, RZ, 0xc0, !PT ;  /* 0xfffffff805047812 */ /* 0x000fc400078ec0ff */
[----:B------:R-:W-:Y:S01]  /*181a0*/  IADD3 R3, R3, R0, RZ ;  /* 0x0000000003037210 */ /* 0x000fe20007ffe0ff */
[----:B------:R-:W-:Y:S02]  /*181b0*/  IMAD R0, R14, c[0x0][0x3e8], RZ ;  /* 0x0000fa000e007a24 */ /* 0x000fe400078e02ff */
[----:B------:R-:W-:Y:S01]  /*181c0*/  IMAD.IADD R8, R11, 0x1, -R4 ;  /* 0x000000010b087824 */ /* 0x000fe200078e0a04 */
[----:B------:R-:W-:Y:S01]  /*181d0*/  SHF.R.S32.HI R11, RZ, 0x3, R5 ;  /* 0x00000003ff0b7819 */ /* 0x000fe20000011405 */
[C---:B------:R-:W-:Y:S02]  /*181e0*/  IMAD R0, R12.reuse, c[0x0][0x3ec], R0 ;  /* 0x0000fb000c007a24 */ /* 0x040fe400078e0200 */
[----:B------:R-:W-:Y:S01]  /*181f0*/  IMAD.WIDE.U32 R2, R12, c[0x0][0x3e8], R2 ;  /* 0x0000fa000c027a25 */ /* 0x000fe200078e0002 */
[----:B------:R-:W-:-:S03]  /*18200*/  LEA R4, R8, R11, 0x5 ;  /* 0x0000000b08047211 */ /* 0x000fc600078e28ff */
[----:B------:R-:W-:Y:S01]  /*18210*/  IMAD R5, R10, c[0x0][0x3f0], RZ ;  /* 0x0000fc000a057a24 */ /* 0x000fe200078e02ff */
[----:B------:R-:W-:Y:S01]  /*18220*/  IADD3 R3, R0, R3, RZ ;  /* 0x0000000300037210 */ /* 0x000fe20007ffe0ff */
[C---:B--2---:R-:W-:Y:S01]  /*18230*/  IMAD R4, R7.reuse, 0x80, R4 ;  /* 0x0000008007047824 */ /* 0x044fe200078e0204 */
[----:B------:R-:W-:Y:S01]  /*18240*/  LEA R11, R7, R11, 0x7 ;  /* 0x0000000b070b7211 */ /* 0x000fe200078e38ff */
[----:B------:R-:W-:Y:S02]  /*18250*/  IMAD R5, R9, c[0x0][0x3f4], R5 ;  /* 0x0000fd0009057a24 */ /* 0x000fe400078e0205 */
[----:B------:R-:W-:Y:S01]  /*18260*/  @P0 IMAD.HI.U32 R6, R4, c[0x0][0x4ec], RZ ;  /* 0x00013b0004060a27 */ /* 0x000fe200078e00ff */
[----:B------:R-:W-:-:S03]  /*18270*/  MOV R0, R4 ;  /* 0x0000000400007202 */ /* 0x000fc60000000f00 */
[----:B------:R-:W-:Y:S01]  /*18280*/  IMAD.WIDE.U32 R2, R9, c[0x0][0x3f0], R2 ;  /* 0x0000fc0009027a25 */ /* 0x000fe200078e0002 */
[----:B------:R-:W-:-:S03]  /*18290*/  @P0 SHF.R.U32.HI R0, RZ, c[0x0][0x4f0], R6 ;  /* 0x00013c00ff000a19 */ /* 0x000fc60000011606 */
[----:B------:R-:W-:Y:S01]  /*182a0*/  IMAD.IADD R3, R3, 0x1, R5 ;  /* 0x0000000103037824 */ /* 0x000fe200078e0205 */
[----:B------:R-:W-:Y:S01]  /*182b0*/  SHF.R.S32.HI R6, RZ, 0x1f, R0 ;  /* 0x0000001fff067819 */ /* 0x000fe20000011400 */
[----:B------:R-:W-:Y:S01]  /*182c0*/  IMAD.SHL.U32 R8, R8, 0x8, RZ ;  /* 0x0000000808087824 */ /* 0x000fe200078e00ff */
[C---:B------:R-:W-:Y:S01]  /*182d0*/  IADD3 R5, -R0.reuse, RZ, RZ ;  /* 0x000000ff00057210 */ /* 0x040fe20007ffe1ff */
[----:B------:R-:W-:-:S03]  /*182e0*/  IMAD.WIDE.U32 R2, R0, c[0x0][0x3e0], R2 ;  /* 0x0000f80000027a25 */ /* 0x000fc600078e0002 */
[----:B------:R-:W-:Y:S01]  /*182f0*/  IADD3 R10, R8, 0x40, RZ ;  /* 0x00000040080a7810 */ /* 0x000fe20007ffe0ff */
[----:B------:R-:W-:Y:S01]  /*18300*/  IMAD R6, R6, c[0x0][0x3e0], RZ ;  /* 0x0000f80006067a24 */ /* 0x000fe200078e02ff */
[----:B------:R-:W-:Y:S01]  /*18310*/  IADD3 R9, R8, 0x80, RZ ;  /* 0x0000008008097810 */ /* 0x000fe20007ffe0ff */
[----:B------:R-:W-:Y:S02]  /*18320*/  IMAD R4, R5, c[0x0][0x4e8], R4 ;  /* 0x00013a0005047a24 */ /* 0x000fe400078e0204 */
[----:B------:R-:W-:-:S03]  /*18330*/  IMAD R0, R0, c[0x0][0x3e4], R6 ;  /* 0x0000f90000007a24 */ /* 0x000fc600078e0206 */
[----:B------:R-:W-:Y:S02]  /*18340*/  SHF.R.S32.HI R5, RZ, 0x1f, R4 ;  /* 0x0000001fff057819 */ /* 0x000fe40000011404 */
[----:B------:R-:W-:-:S03]  /*18350*/  IADD3 R3, R3, R0, RZ ;  /* 0x0000000003037210 */ /* 0x000fc60007ffe0ff */
[----:B------:R-:W-:Y:S02]  /*18360*/  IMAD R0, R5, c[0x0][0x3d8], RZ ;  /* 0x0000f60005007a24 */ /* 0x000fe400078e02ff */
[----:B------:R-:W-:-:S04]  /*18370*/  IMAD.WIDE.U32 R2, R4, c[0x0][0x3d8], R2 ;  /* 0x0000f60004027a25 */ /* 0x000fc800078e0002 */
[----:B------:R-:W-:Y:S01]  /*18380*/  IMAD R0, R4, c[0x0][0x3dc], R0 ;  /* 0x0000f70004007a24 */ /* 0x000fe200078e0200 */
[----:B------:R-:W-:-:S04]  /*18390*/  LEA R14, P0, R2, c[0x0][0x380], 0x1 ;  /* 0x0000e000020e7a11 */ /* 0x000fc800078008ff */
[----:B------:R-:W-:-:S04]  /*183a0*/  IADD3 R0, R3, R0, RZ ;  /* 0x0000000003007210 */ /* 0x000fc80007ffe0ff */
[----:B------:R-:W-:Y:S01]  /*183b0*/  LEA.HI.X R12, R2, c[0x0][0x384], R0, 0x1, P0 ;  /* 0x0000e100020c7a11 */ /* 0x000fe200000f0c00 */
[----:B------:R-:W-:Y:S05]  /*183c0*/  BRA.DIV ~URZ, `(.L_x_466) ;  /* 0x000024a27f007947 */ /* 0x000fea000b800000 */
[----:B------:R2:W3:Y:S02]  /*183d0*/  SHFL.IDX PT, R0, R12, RZ, 0x181f ;  /* 0x00181fff0c007589 */ /* 0x0004e400000e0000 */
.L_x_514:
[----:B------:R-:W-:Y:S05]  /*183e0*/  BRA.DIV ~URZ, `(.L_x_467) ;  /* 0x000025027f007947 */ /* 0x000fea000b800000 */
[----:B------:R4:W1:Y:S02]  /*183f0*/  SHFL.IDX PT, R2, R14, RZ, 0x181f ;  /* 0x00181fff0e027589 */ /* 0x00086400000e0000 */
.L_x_515:
[----:B-----5:R-:W-:Y:S01]  /*18400*/  IMAD R13, R13, c[0x0][0x4e8], RZ ;  /* 0x00013a000d0d7a24 */ /* 0x020fe200078e02ff */
[----:B------:R-:W-:Y:S01]  /*18410*/  BSSY B0, `(.L_x_468) ;  /* 0x0000013000007945 */ /* 0x000fe20003800000 */
[----:B---3--:R-:W-:-:S03]  /*18420*/  MOV R3, R0 ;  /* 0x0000000000037202 */ /* 0x008fc60000000f00 */
[----:B------:R-:W-:-:S13]  /*18430*/  ISETP.GE.AND P0, PT, R11, R13, PT ;  /* 0x0000000d0b00720c */ /* 0x000fda0003f06270 */
[----:B------:R-:W-:Y:S05]  /*18440*/  @P0 BRA `(.L_x_469) ;  /* 0x000000f000000947 */ /* 0x000fea0003800000 */
[----:B------:R-:W-:Y:S02]  /*18450*/  ISETP.GE.AND P1, PT, R10, c[0x0][0x3c8], PT ;  /* 0x0000f2000a007a0c */ /* 0x000fe40003f26270 */
[----:B------:R-:W-:Y:S02]  /*18460*/  ISETP.GE.AND P0, PT, R9, c[0x0][0x3c8], PT ;  /* 0x0000f20009007a0c */ /* 0x000fe40003f06270 */
[----:B------:R-:W-:-:S09]  /*18470*/  ISETP.GE.AND P2, PT, R8, c[0x0][0x3c8], PT ;  /* 0x0000f20008007a0c */ /* 0x000fd20003f46270 */
[----:B------:R-:W-:Y:S02]  /*18480*/  @!P1 SHF.R.S32.HI R4, RZ, 0x1f, R10 ;  /* 0x0000001fff049819 */ /* 0x000fe4000001140a */
[----:B------:R-:W-:Y:S02]  /*18490*/  @!P0 SHF.R.S32.HI R0, RZ, 0x1f, R9 ;  /* 0x0000001fff008819 */ /* 0x000fe40000011409 */
[----:B------:R-:W-:Y:S01]  /*184a0*/  @!P1 LEA.HI R4, R4, R10, RZ, 0x3 ;  /* 0x0000000a04049211 */ /* 0x000fe200078f18ff */
[--C-:B-1----:R-:W-:Y:S01]  /*184b0*/  @!P2 IMAD.WIDE R6, R8, 0x2, R2.reuse ;  /* 0x000000020806a825 */ /* 0x102fe200078e0202 */
        /* <DEDUP_REMOVED lines=8> */
.L_x_469:
[----:B------:R-:W-:Y:S05]  /*18540*/  BSYNC B0 ;  /* 0x0000000000007941 */ /* 0x000fea0003800000 */
.L_x_468:
[----:B------:R-:W-:Y:S05]  /*18550*/  BRA.DIV ~URZ, `(.L_x_470) ;  /* 0x000024127f007947 */ /* 0x000fea000b800000 */
[----:B------:R3:W2:Y:S04]  /*18560*/  SHFL.IDX PT, R0, R12, 0x1, 0x181f ;  /* 0x00381f000c007f89 */ /* 0x0006a800000e0000 */
[----:B-1----:R3:W1:Y:S02]  /*18570*/  SHFL.IDX PT, R2, R14, 0x1, 0x181f ;  /* 0x00381f000e027f89 */ /* 0x00266400000e0000 */
.L_x_516:
[----:B------:R-:W-:Y:S01]  /*18580*/  IADD3 R3, R11, 0x20, RZ ;  /* 0x000000200b037810 */ /* 0x000fe20007ffe0ff */
[----:B------:R-:W-:Y:S03]  /*18590*/  BSSY B0, `(.L_x_471) ;  /* 0x0000013000007945 */ /* 0x000fe60003800000 */
[----:B------:R-:W-:Y:S01]  /*185a0*/  ISETP.GE.AND P0, PT, R3, R13, PT ;  /* 0x0000000d0300720c */ /* 0x000fe20003f06270 */
[----:B--2---:R-:W-:-:S12]  /*185b0*/  IMAD.MOV.U32 R3, RZ, RZ, R0 ;  /* 0x000000ffff037224 */ /* 0x004fd800078e0000 */
        /* <DEDUP_REMOVED lines=16> */
.L_x_472:
[----:B------:R-:W-:Y:S05]  /*186c0*/  BSYNC B0 ;  /* 0x0000000000007941 */ /* 0x000fea0003800000 */
.L_x_471:
[----:B------:R-:W-:Y:S05]  /*186d0*/  BRA.DIV ~URZ, `(.L_x_473) ;  /* 0x000023827f007947 */ /* 0x000fea000b800000 */
[----:B------:R2:W3:Y:S02]  /*186e0*/  SHFL.IDX PT, R0, R12, 0x2, 0x181f ;  /* 0x00581f000c007f89 */ /* 0x0004e400000e0000 */
.L_x_517:
[----:B------:R-:W-:Y:S05]  /*186f0*/  BRA.DIV ~URZ, `(.L_x_474) ;  /* 0x000023e27f007947 */ /* 0x000fea000b800000 */
[----:B-1----:R1:W2:Y:S02]  /*18700*/  SHFL.IDX PT, R2, R14, 0x2, 0x181f ;  /* 0x00581f000e027f89 */ /* 0x0022a400000e0000 */
.L_x_518:
[----:B------:R-:W-:Y:S01]  /*18710*/  IADD3 R3, R11, 0x40, RZ ;  /* 0x000000400b037810 */ /* 0x000fe20007ffe0ff */
[----:B------:R-:W-:Y:S03]  /*18720*/  BSSY B0, `(.L_x_475) ;  /* 0x0000013000007945 */ /* 0x000fe60003800000 */
[----:B------:R-:W-:Y:S01]  /*18730*/  ISETP.GE.AND P0, PT, R3, R13, PT ;  /* 0x0000000d0300720c */ /* 0x000fe20003f06270 */
[----:B---3--:R-:W-:-:S12]  /*18740*/  IMAD.MOV.U32 R3, RZ, RZ, R0 ;  /* 0x000000ffff037224 */ /* 0x008fd800078e0000 */
[----:B------:R-:W-:Y:S05]  /*18750*/  @P0 BRA `(.L_x_476) ;  /* 0x000000f000000947 */ /* 0x000fea0003800000 */
[----:B------:R-:W-:Y:S02]  /*18760*/  ISETP.GE.AND P1, PT, R10, c[0x0][0x3c8], PT ;  /* 0x0000f2000a007a0c */ /* 0x000fe40003f26270 */
[----:B------:R-:W-:Y:S02]  /*18770*/  ISETP.GE.AND P0, PT, R9, c[0x0][0x3c8], PT ;  /* 0x0000f20009007a0c */ /* 0x000fe40003f06270 */
[----:B------:R-:W-:-:S09]  /*18780*/  ISETP.GE.AND P2, PT, R8, c[0x0][0x3c8], PT ;  /* 0x0000f20008007a0c */ /* 0x000fd20003f46270 */
[----:B------:R-:W-:Y:S02]  /*18790*/  @!P1 SHF.R.S32.HI R4, RZ, 0x1f, R10 ;  /* 0x0000001fff049819 */ /* 0x000fe4000001140a */
[----:B------:R-:W-:Y:S02]  /*187a0*/  @!P0 SHF.R.S32.HI R0, RZ, 0x1f, R9 ;  /* 0x0000001fff008819 */ /* 0x000fe40000011409 */
[----:B------:R-:W-:Y:S01]  /*187b0*/  @!P1 LEA.HI R4, R4, R10, RZ, 0x3 ;  /* 0x0000000a04049211 */ /* 0x000fe200078f18ff */
[--C-:B--2---:R-:W-:Y:S01]  /*187c0*/  @!P2 IMAD.WIDE R6, R8, 0x2, R2.reuse ;  /* 0x000000020806a825 */ /* 0x104fe200078e0202 */
        /* <DEDUP_REMOVED lines=8> */
.L_x_476:
[----:B------:R-:W-:Y:S05]  /*18850*/  BSYNC B0 ;  /* 0x0000000000007941 */ /* 0x000fea0003800000 */
.L_x_475:
[----:B------:R-:W-:Y:S05]  /*18860*/  BRA.DIV ~URZ, `(.L_x_477) ;  /* 0x000022f27f007947 */ /* 0x000fea000b800000 */
[----:B--2---:R2:W3:Y:S04]  /*18870*/  SHFL.IDX PT, R6, R12, 0x3, 0x181f ;  /* 0x00781f000c067f89 */ /* 0x0044e800000e0000 */
[----:B------:R2:W1:Y:S02]  /*18880*/  SHFL.IDX PT, R0, R14, 0x3, 0x181f ;  /* 0x00781f000e007f89 */ /* 0x00046400000e0000 */
.L_x_519:
[----:B------:R-:W-:Y:S01]  /*18890*/  IADD3 R2, R11, 0x60, RZ ;  /* 0x000000600b027810 */ /* 0x000fe20007ffe0ff */
[----:B---3--:R-:W-:-:S02]  /*188a0*/  IMAD.MOV.U32 R7, RZ, RZ, R6 ;  /* 0x000000ffff077224 */ /* 0x008fc400078e0006 */
[----:B-1----:R-:W-:Y:S01]  /*188b0*/  IMAD.MOV.U32 R6, RZ, RZ, R0 ;  /* 0x000000ffff067224 */ /* 0x002fe200078e0000 */
[----:B------:R-:W-:-:S13]  /*188c0*/  ISETP.GE.AND P0, PT, R2, R13, PT ;  /* 0x0000000d0200720c */ /* 0x000fda0003f06270 */
[----:B------:R-:W-:Y:S05]  /*188d0*/  @P0 EXIT ;  /* 0x000000000000094d */ /* 0x000fea0003800000 */
[----:B------:R-:W-:Y:S02]  /*188e0*/  ISETP.GE.AND P0, PT, R10, c[0x0][0x3c8], PT ;  /* 0x0000f2000a007a0c */ /* 0x000fe40003f06270 */
[----:B------:R-:W-:-:S11]  /*188f0*/  ISETP.GE.AND P1, PT, R8, c[0x0][0x3c8], PT ;  /* 0x0000f20008007a0c */ /* 0x000fd60003f26270 */
[----:B------:R-:W-:Y:S02]  /*18900*/  @!P0 SHF.R.S32.HI R0, RZ, 0x1f, R10 ;  /* 0x0000001fff008819 */ /* 0x000fe4000001140a */
[----:B------:R-:W-:Y:S02]  /*18910*/  @!P1 IMAD.WIDE R4, R8, 0x2, R6 ;  /* 0x0000000208049825 */ /* 0x000fe400078e0206 */
[----:B------:R-:W-:-:S03]  /*18920*/  @!P0 LEA.HI R0, R0, R10, RZ, 0x3 ;  /* 0x0000000a00008211 */ /* 0x000fc600078f18ff */
[----:B------:R1:W-:Y:S01]  /*18930*/  @!P1 ST.E.128 [R4.64], RZ ;  /* 0x000000ff04009985 */ /* 0x0003e2000c101d06 */
[----:B------:R-:W-:-:S05]  /*18940*/  @!P0 LOP3.LUT R0, R0, 0xfffffff8, RZ, 0xc0, !PT ;  /* 0xfffffff800008812 */ /* 0x000fca00078ec0ff */
[----:B------:R-:W-:-:S05]  /*18950*/  @!P0 IMAD.WIDE R2, R0, 0x2, R6 ;  /* 0x0000000200028825 */ /* 0x000fca00078e0206 */
[----:B------:R1:W-:Y:S01]  /*18960*/  @!P0 ST.E.128 [R2.64], RZ ;  /* 0x000000ff02008985 */ /* 0x0003e2000c101d06 */
[----:B------:R-:W-:-:S13]  /*18970*/  ISETP.GE.AND P0, PT, R9, c[0x0][0x3c8], PT ;  /* 0x0000f20009007a0c */ /* 0x000fda0003f06270 */
[----:B------:R-:W-:Y:S05]  /*18980*/  @P0 EXIT ;  /* 0x000000000000094d */ /* 0x000fea0003800000 */
[----:B------:R-:W-:-:S04]  /*18990*/  SHF.R.S32.HI R0, RZ, 0x1f, R9 ;  /* 0x0000001fff007819 */ /* 0x000fc80000011409 */
[----:B------:R-:W-:-:S04]  /*189a0*/  LEA.HI R0, R0, R9, RZ, 0x3 ;  /* 0x0000000900007211 */ /* 0x000fc800078f18ff */
[----:B------:R-:W-:-:S05]  /*189b0*/  LOP3.LUT R0, R0, 0xfffffff8, RZ, 0xc0, !PT ;  /* 0xfffffff800007812 */ /* 0x000fca00078ec0ff */
[----:B-1----:R-:W-:-:S05]  /*189c0*/  IMAD.WIDE R2, R0, 0x2, R6 ;  /* 0x0000000200027825 */ /* 0x002fca00078e0206 */
[----:B------:R-:W-:Y:S01]  /*189d0*/  ST.E.128 [R2.64], RZ ;  /* 0x000000ff02007985 */ /* 0x000fe2000c101d06 */
[----:B------:R-:W-:Y:S05]  /*189e0*/  EXIT ;  /* 0x000000000000794d */ /* 0x000fea0003800000 */
.L_x_362:
[----:B------:R-:W-:Y:S01]  /*189f0*/  IMAD.MOV.U32 R169, RZ, RZ, R14 ;  /* 0x000000ffffa97224 */ /* 0x000fe200078e000e */
[----:B------:R-:W-:Y:S01]  /*18a00*/  MOV R3, 0x181f ;  /* 0x0000181f00037802 */ /* 0x000fe20000000f00 */
[----:B------:R-:W-:Y:S01]  /*18a10*/  IMAD.MOV.U32 R170, RZ, RZ, RZ ;  /* 0x000000ffffaa7224 */ /* 0x000fe200078e00ff */
[----:B------:R-:W-:Y:S02]  /*18a20*/  MOV R172, 0xffffffff ;  /* 0xffffffff00ac7802 */ /* 0x000fe40000000f00 */
[----:B------:R-:W-:Y:S02]  /*18a30*/  MOV R2, 0x18a50 ;  /* 0x00018a5000027802 */ /* 0x000fe40000000f00 */
[----:B-----5:R-:W-:Y:S05]  /*18a40*/  CALL.REL.NOINC `($__internal_1_$__cuda_sm70_shflsync_idx_p) ;  /* 0x0000a3e000007944 */ /* 0x020fea0003c00000 */
[----:B------:R-:W-:Y:S01]  /*18a50*/  MOV R0, R171 ;  /* 0x000000ab00007202 */ /* 0x000fe20000000f00 */
[----:B------:R-:W-:Y:S05]  /*18a60*/  BRA `(.L_x_478) ;  /* 0xfffee42000007947 */ /* 0x000fea000383ffff */
.L_x_363:
[----:B------:R-:W-:Y:S01]  /*18a70*/  IMAD.MOV.U32 R169, RZ, RZ, R15 ;  /* 0x000000ffffa97224 */ /* 0x000fe200078e000f */
[----:B------:R-:W-:Y:S01]  /*18a80*/  MOV R3, 0x181f ;  /* 0x0000181f00037802 */ /* 0x000fe20000000f00 */
[----:B------:R-:W-:Y:S01]  /*18a90*/  IMAD.MOV.U32 R170, RZ, RZ, RZ ;  /* 0x000000ffffaa7224 */ /* 0x000fe200078e00ff */
[----:B------:R-:W-:-:S02]  /*18aa0*/  MOV R172, 0xffffffff ;  /* 0xffffffff00ac7802 */ /* 0x000fc40000000f00 */
[----:B------:R-:W-:Y:S02]  /*18ab0*/  MOV R2, 0x18ad0 ;  /* 0x00018ad000027802 */ /* 0x000fe40000000f00 */
[----:B-12--5:R-:W-:Y:S05]  /*18ac0*/  CALL.REL.NOINC `($__internal_1_$__cuda_sm70_shflsync_idx_p) ;  /* 0x0000a36000007944 */ /* 0x026fea0003c00000 */
[----:B------:R-:W-:Y:S01]  /*18ad0*/  MOV R2, R171 ;  /* 0x000000ab00027202 */ /* 0x000fe20000000f00 */
[----:B------:R-:W-:Y:S05]  /*18ae0*/  BRA `(.L_x_479) ;  /* 0xfffee3c000007947 */ /* 0x000fea000383ffff */
.L_x_366:
[----:B------:R-:W-:Y:S01]  /*18af0*/  IMAD.MOV.U32 R169, RZ, RZ, R14 ;  /* 0x000000ffffa97224 */ /* 0x000fe200078e000e */
[----:B--2---:R-:W-:Y:S01]  /*18b00*/  MOV R3, 0x181f ;  /* 0x0000181f00037802 */ /* 0x004fe20000000f00 */
[----:B------:R-:W-:Y:S01]  /*18b10*/  IMAD.MOV.U32 R170, RZ, RZ, 0x1 ;  /* 0x00000001ffaa7424 */ /* 0x000fe200078e00ff */
[----:B------:R-:W-:Y:S02]  /*18b20*/  MOV R172, 0xffffffff ;  /* 0xffffffff00ac7802 */ /* 0x000fe40000000f00 */
[----:B----4-:R-:W-:Y:S02]  /*18b30*/  MOV R2, 0x18b50 ;  /* 0x00018b5000027802 */ /* 0x010fe40000000f00 */
[----:B-1-3-5:R-:W-:Y:S05]  /*18b40*/  CALL.REL.NOINC `($__internal_1_$__cuda_sm70_shflsync_idx_p) ;  /* 0x0000a2e000007944 */ /* 0x02afea0003c00000 */
[----:B------:R-:W-:Y:S01]  /*18b50*/  IMAD.MOV.U32 R4, RZ, RZ, R171 ;  /* 0x000000ffff047224 */ /* 0x000fe200078e00ab */
[----:B------:R-:W-:Y:S01]  /*18b60*/  MOV R169, R15 ;  /* 0x0000000f00a97202 */ /* 0x000fe20000000f00 */
[----:B------:R-:W-:Y:S01]  /*18b70*/  IMAD.MOV.U32 R170, RZ, RZ, 0x1 ;  /* 0x00000001ffaa7424 */ /* 0x000fe200078e00ff */
[----:B------:R-:W-:Y:S01]  /*18b80*/  MOV R3, 0x181f ;  /* 0x0000181f00037802 */ /* 0x000fe20000000f00 */
[----:B------:R-:W-:Y:S01]  /*18b90*/  IMAD.MOV.U32 R172, RZ, RZ, -0x1 ;  /* 0xffffffffffac7424 */ /* 0x000fe200078e00ff */
[----:B------:R-:W-:-:S02]  /*18ba0*/  MOV R2, 0x18bc0 ;  /* 0x00018bc000027802 */ /* 0x000fc40000000f00 */
[----:B------:R-:W-:Y:S05]  /*18bb0*/  CALL.REL.NOINC `($__internal_1_$__cuda_sm70_shflsync_idx_p) ;  /* 0x0000a27000007944 */ /* 0x000fea0003c00000 */
[----:B------:R-:W-:Y:S01]  /*18bc0*/  MOV R2, R171 ;  /* 0x000000ab00027202 */ /* 0x000fe20000000f00 */
[----:B------:R-:W-:Y:S05]  /*18bd0*/  BRA `(.L_x_480) ;  /* 0xfffee47000007947 */ /* 0x000fea000383ffff */
.L_x_369:
[----:B------:R-:W-:Y:S01]  /*18be0*/  IMAD.MOV.U32 R169, RZ, RZ, R14 ;  /* 0x000000ffffa97224 */ /* 0x000fe200078e000e */
[----:B-1----:R-:W-:Y:S01]  /*18bf0*/  MOV R3, 0x181f ;  /* 0x0000181f00037802 */ /* 0x002fe20000000f00 */
[----:B------:R-:W-:Y:S01]  /*18c00*/  IMAD.MOV.U32 R170, RZ, RZ, 0x2 ;  /* 0x00000002ffaa7424 */ /* 0x000fe200078e00ff */
[----:B------:R-:W-:-:S02]  /*18c10*/  MOV R172, 0xffffffff ;  /* 0xffffffff00ac7802 */ /* 0x000fc40000000f00 */
[----:B----4-:R-:W-:Y:S02]  /*18c20*/  MOV R2, 0x18c40 ;  /* 0x00018c4000027802 */ /* 0x010fe40000000f00 */
[----:B--23-5:R-:W-:Y:S05]  /*18c30*/  CALL.REL.NOINC `($__internal_1_$__cuda_sm70_shflsync_idx_p) ;  /* 0x0000a1f000007944 */ /* 0x02cfea0003c00000 */
[----:B------:R-:W-:Y:S01]  /*18c40*/  MOV R4, R171 ;  /* 0x000000ab00047202 */ /* 0x000fe20000000f00 */
[----:B------:R-:W-:Y:S05]  /*18c50*/  BRA `(.L_x_481) ;  /* 0xfffee57000007947 */ /* 0x000fea000383ffff */
.L_x_370:
[----:B------:R-:W-:Y:S01]  /*18c60*/  IMAD.MOV.U32 R169, RZ, RZ, R15 ;  /* 0x000000ffffa97224 */ /* 0x000fe200078e000f */
[----:B------:R-:W-:Y:S01]  /*18c70*/  MOV R3, 0x181f ;  /* 0x0000181f00037802 */ /* 0x000fe20000000f00 */
[----:B------:R-:W-:Y:S01]  /*18c80*/  IMAD.MOV.U32 R170, RZ, RZ, 0x2 ;  /* 0x00000002ffaa7424 */ /* 0x000fe200078e00ff */
[----:B------:R-:W-:Y:S02]  /*18c90*/  MOV R172, 0xffffffff ;  /* 0xffffffff00ac7802 */ /* 0x000fe40000000f00 */
[----:B----4-:R-:W-:Y:S02]  /*18ca0*/  MOV R2, 0x18cc0 ;  /* 0x00018cc000027802 */ /* 0x010fe40000000f00 */
[----:B-123-5:R-:W-:Y:S05]  /*18cb0*/  CALL.REL.NOINC `($__internal_1_$__cuda_sm70_shflsync_idx_p) ;  /* 0x0000a17000007944 */ /* 0x02efea0003c00000 */
[----:B------:R-:W-:Y:S01]  /*18cc0*/  MOV R2, R171 ;  /* 0x000000ab00027202 */ /* 0x000fe20000000f00 */
[----:B------:R-:W-:Y:S05]  /*18cd0*/  BRA `(.L_x_482) ;  /* 0xfffee51000007947 */ /* 0x000fea000383ffff */
.L_x_373:
[----:B------:R-:W-:Y:S01]  /*18ce0*/  IMAD.MOV.U32 R169, RZ, RZ, R14 ;  /* 0x000000ffffa97224 */ /* 0x000fe200078e000e */
[----:B-1----:R-:W-:Y:S01]  /*18cf0*/  MOV R3, 0x181f ;  /* 0x0000181f00037802 */ /* 0x002fe20000000f00 */
[----:B------:R-:W-:Y:S01]  /*18d00*/  IMAD.MOV.U32 R170, RZ, RZ, 0x3 ;  /* 0x00000003ffaa7424 */ /* 0x000fe200078e00ff */
[----:B------:R-:W-:-:S02]  /*18d10*/  MOV R172, 0xffffffff ;  /* 0xffffffff00ac7802 */ /* 0x000fc40000000f00 */
[----:B------:R-:W-:Y:S02]  /*18d20*/  MOV R2, 0x18d40 ;  /* 0x00018d4000027802 */ /* 0x000fe40000000f00 */
[----:B---345:R-:W-:Y:S05]  /*18d30*/  CALL.REL.NOINC `($__internal_1_$__cuda_sm70_shflsync_idx_p) ;  /* 0x0000a0f000007944 */ /* 0x038fea0003c00000 */
[----:B------:R-:W-:Y:S01]  /*18d40*/  IMAD.MOV.U32 R14, RZ, RZ, R171 ;  /* 0x000000ffff0e7224 */ /* 0x000fe200078e00ab */
[----:B------:R-:W-:Y:S01]  /*18d50*/  MOV R169, R15 ;  /* 0x0000000f00a97202 */ /* 0x000fe20000000f00 */
[----:B------:R-:W-:Y:S01]  /*18d60*/  IMAD.MOV.U32 R170, RZ, RZ, 0x3 ;  /* 0x00000003ffaa7424 */ /* 0x000fe200078e00ff */
[----:B------:R-:W-:Y:S01]  /*18d70*/  MOV R3, 0x181f ;  /* 0x0000181f00037802 */ /* 0x000fe20000000f00 */
[----:B------:R-:W-:Y:S01]  /*18d80*/  IMAD.MOV.U32 R172, RZ, RZ, -0x1 ;  /* 0xffffffffffac7424 */ /* 0x000fe200078e00ff */
[----:B------:R-:W-:Y:S02]  /*18d90*/  MOV R2, 0x18db0 ;  /* 0x00018db000027802 */ /* 0x000fe40000000f00 */
[----:B------:R-:W-:Y:S05]  /*18da0*/  CALL.REL.NOINC `($__internal_1_$__cuda_sm70_shflsync_idx_p) ;  /* 0x0000a08000007944 */ /* 0x000fea0003c00000 */
[----:B------:R-:W-:Y:S01]  /*18db0*/  MOV R0, R171 ;  /* 0x000000ab00007202 */ /* 0x000fe20000000f00 */
[----:B------:R-:W-:Y:S05]  /*18dc0*/  BRA `(.L_x_483) ;  /* 0xfffee5b000007947 */ /* 0x000fea000383ffff */
.L_x_375:
[----:B--234-:R-:W-:Y:S01]  /*18dd0*/  IMAD.MOV.U32 R169, RZ, RZ, R7 ;  /* 0x000000ffffa97224 */ /* 0x01cfe200078e0007 */
[----:B------:R-:W-:Y:S01]  /*18de0*/  MOV R3, 0x181f ;  /* 0x0000181f00037802 */ /* 0x000fe20000000f00 */
[----:B------:R-:W-:Y:S01]  /*18df0*/  IMAD.MOV.U32 R170, RZ, RZ, RZ ;  /* 0x000000ffffaa7224 */ /* 0x000fe200078e00ff */
[----:B------:R-:W-:Y:S02]  /*18e00*/  MOV R172, 0xffffffff ;  /* 0xffffffff00ac7802 */ /* 0x000fe40000000f00 */
[----:B------:R-:W-:-:S02]  /*18e10*/  MOV R2, 0x18e30 ;  /* 0x00018e3000027802 */ /* 0x000fc40000000f00 */
[----:B-1---5:R-:W-:Y:S05]  /*18e20*/  CALL.REL.NOINC `($__internal_1_$__cuda_sm70_shflsync_idx_p) ;  /* 0x0000a00000007944 */ /* 0x022fea0003c00000 */
[----:B------:R-:W-:Y:S01]  /*18e30*/  MOV R4, R171 ;  /* 0x000000ab00047202 */ /* 0x000fe20000000f00 */
[----:B------:R-:W-:Y:S05]  /*18e40*/  BRA `(.L_x_484) ;  /* 0xfffef2c000007947 */ /* 0x000fea000383ffff */
.L_x_378:
[----:B------:R-:W-:Y:S01]  /*18e50*/  IMAD.MOV.U32 R169, RZ, RZ, R7 ;  /* 0x000000ffffa97224 */ /* 0x000fe200078e0007 */
[----:B------:R-:W-:Y:S01]  /*18e60*/  MOV R3, 0x181f ;  /* 0x0000181f00037802 */ /* 0x000fe20000000f00 */
[----:B------:R-:W-:Y:S01]  /*18e70*/  IMAD.MOV.U32 R170, RZ, RZ, RZ ;  /* 0x000000ffffaa7224 */ /* 0x000fe200078e00ff */
[----:B------:R-:W-:-:S02]  /*18e80*/  MOV R172, 0xffffffff ;  /* 0xffffffff00ac7802 */ /* 0x000fc40000000f00 */
[----:B------:R-:W-:Y:S02]  /*18e90*/  MOV R2, 0x18eb0 ;  /* 0x00018eb000027802 */ /* 0x000fe40000000f00 */
[----:B----45:R-:W-:Y:S05]  /*18ea0*/  CALL.REL.NOINC `($__internal_1_$__cuda_sm70_shflsync_idx_p) ;  /* 0x00009f8000007944 */ /* 0x030fea0003c00000 */
[----:B------:R-:W-:Y:S01]  /*18eb0*/  MOV R4, R171 ;  /* 0x000000ab00047202 */ /* 0x000fe20000000f00 */
[----:B------:R-:W-:Y:S05]  /*18ec0*/  BRA `(.L_x_485) ;  /* 0xffff009000007947 */ /* 0x000fea000383ffff */
.L_x_379:
[----:B------:R-:W-:Y:S01]  /*18ed0*/  IMAD.MOV.U32 R169, RZ, RZ, R15 ;  /* 0x000000ffffa97224 */ /* 0x000fe200078e000f */
[----:B------:R-:W-:Y:S01]  /*18ee0*/  MOV R3, 0x181f ;  /* 0x0000181f00037802 */ /* 0x000fe20000000f00 */
[----:B------:R-:W-:Y:S01]  /*18ef0*/  IMAD.MOV.U32 R170, RZ, RZ, RZ ;  /* 0x000000ffffaa7224 */ /* 0x000fe200078e00ff */
[----:B------:R-:W-:Y:S02]  /*18f00*/  MOV R172, 0xffffffff ;  /* 0xffffffff00ac7802 */ /* 0x000fe40000000f00 */
[----:B------:R-:W-:Y:S02]  /*18f10*/  MOV R2, 0x18f30 ;  /* 0x00018f3000027802 */ /* 0x000fe40000000f00 */
[----:B-12-45:R-:W-:Y:S05]  /*18f20*/  CALL.REL.NOINC `($__internal_1_$__cuda_sm70_shflsync_idx_p) ;  /* 0x00009f0000007944 */ /* 0x036fea0003c00000 */
[C---:B------:R-:W-:Y:S01]  /*18f30*/  IMAD.SHL.U32 R5, R214.reuse, 0x2, RZ ;  /* 0x00000002d6057824 */ /* 0x040fe200078e00ff */
[----:B------:R-:W-:Y:S01]  /*18f40*/  ISETP.GE.AND P3, PT, R217, c[0x0][0x1d4], PT ;  /* 0x00007500d9007a0c */ /* 0x000fe20003f66270 */
[----:B------:R-:W-:Y:S01]  /*18f50*/  IMAD.SHL.U32 R17, R245, 0x2, RZ ;  /* 0x00000002f5117824 */ /* 0x000fe200078e00ff */
[----:B------:R-:W-:Y:S01]  /*18f60*/  SHF.L.U64.HI R16, R214, 0x1, R252 ;  /* 0x00000001d6107819 */ /* 0x000fe200000102fc */
[----:B------:R-:W-:Y:S01]  /*18f70*/  IMAD.SHL.U32 R19, R244, 0x2, RZ ;  /* 0x00000002f4137824 */ /* 0x000fe200078e00ff */
[----:B------:R-:W-:Y:S01]  /*18f80*/  IADD3 R12, P2, R171, R5, RZ ;  /* 0x00000005ab0c7210 */ /* 0x000fe20007f5e0ff */
[----:B------:R-:W-:Y:S01]  /*18f90*/  IMAD.MOV.U32 R169, RZ, RZ, R7 ;  /* 0x000000ffffa97224 */ /* 0x000fe200078e0007 */
[----:B------:R-:W-:Y:S01]  /*18fa0*/  SHF.L.U64.HI R18, R245, 0x1, R248 ;  /* 0x00000001f5127819 */ /* 0x000fe200000102f8 */
[----:B------:R-:W-:Y:S01]  /*18fb0*/  IMAD.MOV.U32 R170, RZ, RZ, 0x1 ;  /* 0x00000001ffaa7424 */ /* 0x000fe200078e00ff */
[C---:B------:R-:W-:Y:S01]  /*18fc0*/  IADD3 R10, P1, R171.reuse, R17, RZ ;  /* 0x00000011ab0a7210 */ /* 0x040fe20007f3e0ff */
[----:B------:R-:W-:Y:S01]  /*18fd0*/  IMAD.X R13, R4, 0x1, R16, P2 ;  /* 0x00000001040d7824 */ /* 0x000fe200010e0610 */
[----:B------:R-:W-:Y:S01]  /*18fe0*/  SHF.L.U64.HI R20, R244, 0x1, R247 ;  /* 0x00000001f4147819 */ /* 0x000fe200000102f7 */
[----:B------:R-:W-:Y:S01]  /*18ff0*/  IMAD.MOV.U32 R172, RZ, RZ, -0x1 ;  /* 0xffffffffffac7424 */ /* 0x000fe200078e00ff */
[----:B------:R-:W-:Y:S01]  /*19000*/  IADD3 R2, P0, R171, R19, RZ ;  /* 0x00000013ab027210 */ /* 0x000fe20007f1e0ff */
[----:B------:R-:W-:Y:S01]  /*19010*/  IMAD.X R11, R4, 0x1, R18, P1 ;  /* 0x00000001040b7824 */ /* 0x000fe200008e0612 */
[----:B------:R-:W-:Y:S01]  /*19020*/  @!PT LDS RZ, [RZ] ;  /* 0x00000000fffff984 */ /* 0x000fe20000000800 */
[----:B------:R-:W-:Y:S01]  /*19030*/  @!PT LDS RZ, [RZ] ;  /* 0x00000000fffff984 */ /* 0x000fe20000000800 */
[----:B------:R-:W-:Y:S01]  /*19040*/  @!PT LDS RZ, [RZ] ;  /* 0x00000000fffff984 */ /* 0x000fe20000000800 */
[----:B------:R1:W-:Y:S01]  /*19050*/  LDGSTS.E.BYPASS.LTC128B.128 [R203+0x6100], [R12.64], !P6 ;  /* 0x061000000ccb7fae */ /* 0x0003e2000f101d46 */
[----:B------:R-:W-:-:S02]  /*19060*/  SEL R14, RZ, 0x10, P6 ;  /* 0x00000010ff0e7807 */ /* 0x000fc40003000000 */
[----:B------:R-:W-:Y:S01]  /*19070*/  IADD3.X R3, R4, R20, RZ, P0, !PT ;  /* 0x0000001404037210 */ /* 0x000fe200007fe4ff */
[----:B------:R2:W-:Y:S04]  /*19080*/  LDGSTS.E.BYPASS.LTC128B.128 [R203+0x8100], [R10.64], !P3 ;  /* 0x081000000acb7fae */ /* 0x0005e8000d901d46 */
[----:B------:R3:W-:Y:S01]  /*19090*/  LDGSTS.E.BYPASS.LTC128B.128 [R203+0xa100], [R2.64], !P5 ;  /* 0x0a10000002cb7fae */ /* 0x0007e2000e901d46 */
[----:B-1----:R-:W-:Y:S01]  /*190a0*/  SEL R13, RZ, 0x10, P3 ;  /* 0x00000010ff0d7807 */ /* 0x002fe20001800000 */
[----:B------:R-:W-:Y:S01]  /*190b0*/  IMAD.MOV.U32 R12, RZ, RZ, R249 ;  /* 0x000000ffff0c7224 */ /* 0x000fe200078e00f9 */
[----:B---3--:R-:W-:Y:S02]  /*190c0*/  MOV R3, 0x181f ;  /* 0x0000181f00037802 */ /* 0x008fe40000000f00 */
[----:B------:R-:W-:-:S02]  /*190d0*/  MOV R2, 0x190f0 ;  /* 0x000190f000027802 */ /* 0x000fc40000000f00 */
[----:B--2---:R-:W-:Y:S05]  /*190e0*/  CALL.REL.NOINC `($__internal_1_$__cuda_sm70_shflsync_idx_p) ;  /* 0x00009d4000007944 */ /* 0x004fea0003c00000 */
        /* <DEDUP_REMOVED lines=9> */
.L_x_380:
[----:B------:R-:W-:Y:S01]  /*19180*/  IMAD.MOV.U32 R169, RZ, RZ, R5 ;  /* 0x000000ffffa97224 */ /* 0x000fe200078e0005 */
[----:B------:R-:W-:Y:S01]  /*19190*/  MOV R3, 0x1c1f ;  /* 0x00001c1f00037802 */ /* 0x000fe20000000f00 */
[----:B------:R-:W-:Y:S01]  /*191a0*/  IMAD.MOV.U32 R170, RZ, RZ, RZ ;  /* 0x000000ffffaa7224 */ /* 0x000fe200078e00ff */
[----:B------:R-:W-:-:S02]  /*191b0*/  MOV R172, 0xffffffff ;  /* 0xffffffff00ac7802 */ /* 0x000fc40000000f00 */
[----:B------:R-:W-:Y:S02]  /*191c0*/  MOV R2, 0x191e0 ;  /* 0x000191e000027802 */ /* 0x000fe40000000f00 */
[----:B----4-:R-:W-:Y:S05]  /*191d0*/  CALL.REL.NOINC `($__internal_1_$__cuda_sm70_shflsync_idx_p) ;  /* 0x00009c5000007944 */ /* 0x010fea0003c00000 */
[----:B------:R-:W-:Y:S01]  /*191e0*/  MOV R3, R171 ;  /* 0x000000ab00037202 */ /* 0x000fe20000000f00 */
[----:B------:R-:W-:Y:S05]  /*191f0*/  BRA `(.L_x_487) ;  /* 0xffff02a000007947 */ /* 0x000fea000383ffff */
.L_x_385:
[----:B------:R-:W-:Y:S01]  /*19200*/  IMAD.MOV.U32 R169, RZ, RZ, R5 ;  /* 0x000000ffffa97224 */ /* 0x000fe200078e0005 */
[----:B------:R-:W-:Y:S01]  /*19210*/  MOV R3, 0x1c1f ;  /* 0x00001c1f00037802 */ /* 0x000fe20000000f00 */
[----:B------:R-:W-:Y:S01]  /*19220*/  IMAD.MOV.U32 R170, RZ, RZ, 0x1 ;  /* 0x00000001ffaa7424 */ /* 0x000fe200078e00ff */
[----:B------:R-:W-:Y:S02]  /*19230*/  MOV R172, 0xffffffff ;  /* 0xffffffff00ac7802 */ /* 0x000fe40000000f00 */
[----:B------:R-:W-:Y:S02]  /*19240*/  MOV R2, 0x19260 ;  /* 0x0001926000027802 */ /* 0x000fe40000000f00 */
[----:B------:R-:W-:Y:S05]  /*19250*/  CALL.REL.NOINC `($__internal_1_$__cuda_sm70_shflsync_idx_p) ;  /* 0x00009bd000007944 */ /* 0x000fea0003c00000 */
[----:B------:R-:W-:Y:S01]  /*19260*/  MOV R3, R171 ;  /* 0x000000ab00037202 */ /* 0x000fe20000000f00 */
[----:B------:R-:W-:Y:S05]  /*19270*/  BRA `(.L_x_488) ;  /* 0xffff08a000007947 */ /* 0x000fea000383ffff */
.L_x_390:
[----:B------:R-:W-:Y:S01]  /*19280*/  IMAD.MOV.U32 R4, RZ, RZ, R102 ;  /* 0x000000ffff047224 */ /* 0x000fe200078e0066 */
[----:B------:R-:W-:Y:S02]  /*19290*/  MOV R0, 0x2 ;  /* 0x0000000200007802 */ /* 0x000fe40000000f00 */
[----:B------:R-:W-:-:S02]  /*192a0*/  MOV R2, 0x192c0 ;  /* 0x000192c000027802 */ /* 0x000fc40000000f00 */
[----:B------:R-:W-:Y:S05]  /*192b0*/  CALL.REL.NOINC `($__internal_0_$__cuda_sm70_shflsync_bfly_p) ;  /* 0x00009b1000007944 */ /* 0x000fea0003c00000 */
[----:B------:R-:W-:Y:S05]  /*192c0*/  BRA `(.L_x_489) ;  /* 0xffff10c000007947 */ /* 0x000fea000383ffff */
.L_x_391:
[----:B------:R-:W-:Y:S01]  /*192d0*/  IMAD.MOV.U32 R4, RZ, RZ, R102 ;  /* 0x000000ffff047224 */ /* 0x000fe200078e0066 */
[----:B------:R-:W-:-:S02]  /*192e0*/  MOV R0, 0x1 ;  /* 0x0000000100007802 */ /* 0x000fc40000000f00 */
[----:B------:R-:W-:Y:S02]  /*192f0*/  MOV R2, 0x19310 ;  /* 0x0001931000027802 */ /* 0x000fe40000000f00 */
[----:B------:R-:W-:Y:S05]  /*19300*/  CALL.REL.NOINC `($__internal_0_$__cuda_sm70_shflsync_bfly_p) ;  /* 0x00009ac000007944 */ /* 0x000fea0003c00000 */
[----:B------:R-:W-:Y:S01]  /*19310*/  FMNMX.FTZ R102, R102, R0, !PT ;  /* 0x0000000066667209 */ /* 0x000fe20007810000 */
[----:B------:R-:W-:Y:S01]  /*19320*/  IMAD.MOV.U32 R4, RZ, RZ, R5 ;  /* 0x000000ffff047224 */ /* 0x000fe200078e0005 */
[----:B------:R-:W-:Y:S01]  /*19330*/  MOV R2, 0x19360 ;  /* 0x0001936000027802 */ /* 0x000fe20000000f00 */
[----:B------:R-:W-:Y:S02]  /*19340*/  IMAD.MOV.U32 R0, RZ, RZ, 0x2 ;  /* 0x00000002ff007424 */ /* 0x000fe400078e00ff */
[----:B------:R-:W-:Y:S05]  /*19350*/  CALL.REL.NOINC `($__internal_0_$__cuda_sm70_shflsync_bfly_p) ;  /* 0x00009a7000007944 */ /* 0x000fea0003c00000 */
[----:B------:R-:W-:Y:S01]  /*19360*/  FMNMX.FTZ R5, R5, R0, !PT ;  /* 0x0000000005057209 */ /* 0x000fe20007810000 */
[----:B------:R-:W-:Y:S01]  /*19370*/  IMAD.MOV.U32 R0, RZ, RZ, 0x1 ;  /* 0x00000001ff007424 */ /* 0x000fe200078e00ff */
[----:B------:R-:W-:-:S03]  /*19380*/  MOV R2, 0x193b0 ;  /* 0x000193b000027802 */ /* 0x000fc60000000f00 */
[----:B------:R-:W-:Y:S02]  /*19390*/  IMAD.MOV.U32 R4, RZ, RZ, R5 ;  /* 0x000000ffff047224 */ /* 0x000fe400078e0005 */
[----:B------:R-:W-:Y:S05]  /*193a0*/  CALL.REL.NOINC `($__internal_0_$__cuda_sm70_shflsync_bfly_p) ;  /* 0x00009a2000007944 */ /* 0x000fea0003c00000 */
[----:B------:R-:W-:Y:S01]  /*193b0*/  MOV R100, R0 ;  /* 0x0000000000647202 */ /* 0x000fe20000000f00 */
[----:B------:R-:W-:Y:S05]  /*193c0*/  BRA `(.L_x_490) ;  /* 0xffff103000007947 */ /* 0x000fea000383ffff */
.L_x_399:
[----:B------:R-:W-:Y:S01]  /*193d0*/  MOV R3, 0x181f ;  /* 0x0000181f00037802 */ /* 0x000fe20000000f00 */
[----:B------:R-:W-:Y:S01]  /*193e0*/  IMAD.MOV.U32 R169, RZ, RZ, R5 ;  /* 0x000000ffffa97224 */ /* 0x000fe200078e0005 */
[----:B------:R-:W-:Y:S01]  /*193f0*/  MOV R172, 0xffffffff ;  /* 0xffffffff00ac7802 */ /* 0x000fe20000000f00 */
[----:B------:R-:W-:Y:S01]  /*19400*/  IMAD.MOV.U32 R170, RZ, RZ, RZ ;  /* 0x000000ffffaa7224 */ /* 0x000fe200078e00ff */
[----:B------:R-:W-:Y:S02]  /*19410*/  MOV R2, 0x19430 ;  /* 0x0001943000027802 */ /* 0x000fe40000000f00 */
[----:B-1234-:R-:W-:Y:S05]  /*19420*/  CALL.REL.NOINC `($__internal_1_$__cuda_sm70_shflsync_idx_p) ;  /* 0x00009a0000007944 */ /* 0x01efea0003c00000 */
[----:B------:R-:W-:Y:S01]  /*19430*/  MOV R4, R171 ;  /* 0x000000ab00047202 */ /* 0x000fe20000000f00 */
[----:B------:R-:W-:-:S05]  /*19440*/  BRA `(.L_x_491) ;  /* 0xffff253000007947 */ /* 0x000fca000383ffff */
.L_x_400:
[----:B------:R-:W-:Y:S01]  /*19450*/  MOV R3, 0x181f ;  /* 0x0000181f00037802 */ /* 0x000fe20000000f00 */
[----:B------:R-:W-:Y:S01]  /*19460*/  IMAD.MOV.U32 R169, RZ, RZ, R15 ;  /* 0x000000ffffa97224 */ /* 0x000fe200078e000f */
[----:B------:R-:W-:Y:S01]  /*19470*/  MOV R172, 0xffffffff ;  /* 0xffffffff00ac7802 */ /* 0x000fe20000000f00 */
[----:B------:R-:W-:Y:S01]  /*19480*/  IMAD.MOV.U32 R170, RZ, RZ, RZ ;  /* 0x000000ffffaa7224 */ /* 0x000fe200078e00ff */
[----:B------:R-:W-:Y:S02]  /*19490*/  MOV R2, 0x194b0 ;  /* 0x000194b000027802 */ /* 0x000fe40000000f00 */
[----:B-1234-:R-:W-:Y:S05]  /*194a0*/  CALL.REL.NOINC `($__internal_1_$__cuda_sm70_shflsync_idx_p) ;  /* 0x0000998000007944 */ /* 0x01efea0003c00000 */
[----:B------:R-:W-:Y:S01]  /*194b0*/  IADD3 R12, P0, R171, R216, RZ ;  /* 0x000000d8ab0c7210 */ /* 0x000fe20007f1e0ff */
[----:B------:R-:W-:Y:S01]  /*194c0*/  IMAD.MOV.U32 R14, RZ, RZ, R213 ;  /* 0x000000ffff0e7224 */ /* 0x000fe200078e00d5 */
[----:B------:R-:W-:Y:S02]  /*194d0*/  ISETP.GE.AND P1, PT, R217, c[0x0][0x1d4], PT ;  /* 0x00007500d9007a0c */ /* 0x000fe40003f26270 */
[----:B------:R-:W-:Y:S01]  /*194e0*/  MOV R169, R5 ;  /* 0x0000000500a97202 */ /* 0x000fe20000000f00 */
[C---:B------:R-:W-:Y:S01]  /*194f0*/  IMAD.X R13, R4.reuse, 0x1, R200, P0 ;  /* 0x00000001040d7824 */ /* 0x040fe200000e06c8 */
[C---:B------:R-:W-:Y:S01]  /*19500*/  IADD3 R6, P0, R171.reuse, R198, RZ ;  /* 0x000000c6ab067210 */ /* 0x040fe20007f1e0ff */
[----:B------:R-:W-:Y:S01]  /*19510*/  IMAD.MOV.U32 R5, RZ, RZ, R249 ;  /* 0x000000ffff057224 */ /* 0x000fe200078e00f9 */
[----:B------:R-:W-:Y:S02]  /*19520*/  MOV R170, 0x1 ;  /* 0x0000000100aa7802 */ /* 0x000fe40000000f00 */
[----:B------:R-:W-:Y:S01]  /*19530*/  @!PT LDS RZ, [RZ] ;  /* 0x00000000fffff984 */ /* 0x000fe20000000800 */
[----:B------:R-:W-:Y:S01]  /*19540*/  @!PT LDS RZ, [RZ] ;  /* 0x00000000fffff984 */ /* 0x000fe20000000800 */
[----:B------:R-:W-:Y:S01]  /*19550*/  @!PT LDS RZ, [RZ] ;  /* 0x00000000fffff984 */ /* 0x000fe20000000800 */
[----:B------:R1:W-:Y:S01]  /*19560*/  LDGSTS.E.BYPASS.LTC128B.128 [R204], [R12.64], !P6 ;  /* 0x000000000ccc7fae */ /* 0x0003e2000f101d46 */
[C---:B------:R-:W-:Y:S01]  /*19570*/  IMAD.X R7, R4.reuse, 0x1, R199, P0 ;  /* 0x0000000104077824 */ /* 0x040fe200000e06c7 */
[----:B------:R-:W-:Y:S02]  /*19580*/  IADD3 R2, P0, R171, R196, RZ ;  /* 0x000000c4ab027210 */ /* 0x000fe40007f1e0ff */
[----:B------:R-:W-:Y:S02]  /*19590*/  MOV R172, 0xffffffff ;  /* 0xffffffff00ac7802 */ /* 0x000fe40000000f00 */
[----:B------:R1:W-:Y:S01]  /*195a0*/  LDGSTS.E.BYPASS.LTC128B.128 [R204+0x2000], [R6.64], !P1 ;  /* 0x0200000006cc7fae */ /* 0x0003e2000c901d46 */
[----:B------:R-:W-:Y:S05]  /*195b0*/  IMAD.X R3, R4, 0x1, R197, P0 ;  /* 0x0000000104037824 */ /* 0x000fea00000e06c5 */
[----:B------:R2:W-:Y:S02]  /*195c0*/  LDGSTS.E.BYPASS.LTC128B.128 [R204+0x4000], [R2.64], !P5 ;  /* 0x0400000002cc7fae */ /* 0x0005e4000e901d46 */
[----:B--2---:R-:W-:Y:S01]  /*195d0*/  MOV R2, 0x19600 ;  /* 0x0001960000027802 */ /* 0x004fe20000000f00 */
[----:B------:R-:W-:Y:S02]  /*195e0*/  IMAD.MOV.U32 R3, RZ, RZ, 0x181f ;  /* 0x0000181fff037424 */ /* 0x000fe400078e00ff */
[----:B-1----:R-:W-:Y:S05]  /*195f0*/  CALL.REL.NOINC `($__internal_1_$__cuda_sm70_shflsync_idx_p) ;  /* 0x0000983000007944 */ /* 0x002fea0003c00000 */
[----:B------:R-:W-:Y:S01]  /*19600*/  MOV R169, R15 ;  /* 0x0000000f00a97202 */ /* 0x000fe20000000f00 */
[----:B------:R-:W-:Y:S01]  /*19610*/  IMAD.MOV.U32 R4, RZ, RZ, R171 ;  /* 0x000000ffff047224 */ /* 0x000fe200078e00ab */
[----:B------:R-:W-:Y:S01]  /*19620*/  MOV R3, 0x181f ;  /* 0x0000181f00037802 */ /* 0x000fe20000000f00 */
[----:B------:R-:W-:Y:S01]  /*19630*/  IMAD.MOV.U32 R170, RZ, RZ, 0x1 ;  /* 0x00000001ffaa7424 */ /* 0x000fe200078e00ff */
[----:B------:R-:W-:Y:S01]  /*19640*/  MOV R2, 0x19670 ;  /* 0x0001967000027802 */ /* 0x000fe20000000f00 */
[----:B------:R-:W-:Y:S02]  /*19650*/  IMAD.MOV.U32 R172, RZ, RZ, -0x1 ;  /* 0xffffffffffac7424 */ /* 0x000fe400078e00ff */
[----:B------:R-:W-:Y:S05]  /*19660*/  CALL.REL.NOINC `($__internal_1_$__cuda_sm70_shflsync_idx_p) ;  /* 0x000097c000007944 */ /* 0x000fea0003c00000 */
[----:B------:R-:W-:Y:S01]  /*19670*/  MOV R0, R171 ;  /* 0x000000ab00007202 */ /* 0x000fe20000000f00 */
[----:B------:R-:W-:-:S05]  /*19680*/  BRA `(.L_x_492) ;  /* 0xffff241000007947 */ /* 0x000fca000383ffff */
.L_x_403:
[----:B------:R-:W-:Y:S01]  /*19690*/  MOV R3, 0x181f ;  /* 0x0000181f00037802 */ /* 0x000fe20000000f00 */
[----:B------:R-:W-:Y:S01]  /*196a0*/  IMAD.MOV.U32 R169, RZ, RZ, R5 ;  /* 0x000000ffffa97224 */ /* 0x000fe200078e0005 */
[----:B------:R-:W-:Y:S01]  /*196b0*/  MOV R172, 0xffffffff ;  /* 0xffffffff00ac7802 */ /* 0x000fe20000000f00 */
[----:B------:R-:W-:Y:S01]  /*196c0*/  IMAD.MOV.U32 R170, RZ, RZ, RZ ;  /* 0x000000ffffaa7224 */ /* 0x000fe200078e00ff */
[----:B------:R-:W-:Y:S02]  /*196d0*/  MOV R2, 0x196f0 ;  /* 0x000196f000027802 */ /* 0x000fe40000000f00 */
[----:B-1----:R-:W-:Y:S05]  /*196e0*/  CALL.REL.NOINC `($__internal_1_$__cuda_sm70_shflsync_idx_p) ;  /* 0x0000974000007944 */ /* 0x002fea0003c00000 */
[----:B------:R-:W-:Y:S01]  /*196f0*/  MOV R4, R171 ;  /* 0x000000ab00047202 */ /* 0x000fe20000000f00 */
[----:B------:R-:W-:-:S05]  /*19700*/  BRA `(.L_x_493) ;  /* 0xffff344000007947 */ /* 0x000fca000383ffff */
.L_x_404:
[----:B------:R-:W-:Y:S01]  /*19710*/  MOV R3, 0x181f ;  /* 0x0000181f00037802 */ /* 0x000fe20000000f00 */
[----:B------:R-:W-:Y:S01]  /*19720*/  IMAD.MOV.U32 R169, RZ, RZ, R11 ;  /* 0x000000ffffa97224 */ /* 0x000fe200078e000b */
[----:B------:R-:W-:Y:S01]  /*19730*/  MOV R172, 0xffffffff ;  /* 0xffffffff00ac7802 */ /* 0x000fe20000000f00 */
[----:B------:R-:W-:Y:S01]  /*19740*/  IMAD.MOV.U32 R170, RZ, RZ, RZ ;  /* 0x000000ffffaa7224 */ /* 0x000fe200078e00ff */
[----:B------:R-:W-:Y:S02]  /*19750*/  MOV R2, 0x19770 ;  /* 0x0001977000027802 */ /* 0x000fe40000000f00 */
[----:B-123--:R-:W-:Y:S05]  /*19760*/  CALL.REL.NOINC `($__internal_1_$__cuda_sm70_shflsync_idx_p) ;  /* 0x000096c000007944 */ /* 0x00efea0003c00000 */
        /* <DEDUP_REMOVED lines=11> */
[----:B------:R1:W-:Y:S01]  /*19820*/  LDGSTS.E.BYPASS.LTC128B.128 [R203+0x6100], [R8.64], !P6 ;  /* 0x0610000008cb7fae */ /* 0x0003e2000f101d46 */
        /* <DEDUP_REMOVED lines=18> */
.L_x_405:
        /* <DEDUP_REMOVED lines=8> */
.L_x_410:
[----:B------:R-:W-:Y:S01]  /*199d0*/  MOV R3, 0x1c1f ;  /* 0x00001c1f00037802 */ /* 0x000fe20000000f00 */
[----:B------:R-:W-:Y:S01]  /*199e0*/  IMAD.MOV.U32 R169, RZ, RZ, R4 ;  /* 0x000000ffffa97224 */ /* 0x000fe200078e0004 */
[----:B------:R-:W-:Y:S01]  /*199f0*/  MOV R172, 0xffffffff ;  /* 0xffffffff00ac7802 */ /* 0x000fe20000000f00 */
[----:B------:R-:W-:Y:S01]  /*19a00*/  IMAD.MOV.U32 R170, RZ, RZ, 0x1 ;  /* 0x00000001ffaa7424 */ /* 0x000fe200078e00ff */
[----:B------:R-:W-:Y:S02]  /*19a10*/  MOV R2, 0x19a30 ;  /* 0x00019a3000027802 */ /* 0x000fe40000000f00 */
[----:B--2---:R-:W-:Y:S05]  /*19a20*/  CALL.REL.NOINC `($__internal_1_$__cuda_sm70_shflsync_idx_p) ;  /* 0x0000940000007944 */ /* 0x004fea0003c00000 */
[----:B------:R-:W-:Y:S01]  /*19a30*/  MOV R3, R171 ;  /* 0x000000ab00037202 */ /* 0x000fe20000000f00 */
[----:B------:R-:W-:-:S05]  /*19a40*/  BRA `(.L_x_496) ;  /* 0xffff392000007947 */ /* 0x000fca000383ffff */
.L_x_415:
[----:B------:R-:W-:Y:S02]  /*19a50*/  MOV R0, 0x2 ;  /* 0x0000000200007802 */ /* 0x000fe40000000f00 */
[----:B------:R-:W-:Y:S02]  /*19a60*/  MOV R2, 0x19a80 ;  /* 0x00019a8000027802 */ /* 0x000fe40000000f00 */
[----:B------:R-:W-:Y:S05]  /*19a70*/  CALL.REL.NOINC `($__internal_0_$__cuda_sm70_shflsync_bfly_p) ;  /* 0x0000935000007944 */ /* 0x000fea0003c00000 */
[----:B------:R-:W-:-:S05]  /*19a80*/  BRA `(.L_x_497) ;  /* 0xffff3fb000007947 */ /* 0x000fca000383ffff */
.L_x_416:
[----:B------:R-:W-:Y:S01]  /*19a90*/  MOV R0, 0x1 ;  /* 0x0000000100007802 */ /* 0x000fe20000000f00 */
[----:B-1----:R-:W-:Y:S01]  /*19aa0*/  IMAD.MOV.U32 R4, RZ, RZ, R101 ;  /* 0x000000ffff047224 */ /* 0x002fe200078e0065 */
[----:B------:R-:W-:Y:S02]  /*19ab0*/  MOV R2, 0x19ad0 ;  /* 0x00019ad000027802 */ /* 0x000fe40000000f00 */
[----:B------:R-:W-:Y:S05]  /*19ac0*/  CALL.REL.NOINC `($__internal_0_$__cuda_sm70_shflsync_bfly_p) ;  /* 0x0000930000007944 */ /* 0x000fea0003c00000 */
[----:B------:R-:W-:Y:S01]  /*19ad0*/  IMAD.MOV.U32 R4, RZ, RZ, R5 ;  /* 0x000000ffff047224 */ /* 0x000fe200078e0005 */
[----:B------:R-:W-:Y:S01]  /*19ae0*/  FMNMX.FTZ R101, R101, R0, !PT ;  /* 0x0000000065657209 */ /* 0x000fe20007810000 */
[----:B------:R-:W-:Y:S01]  /*19af0*/  IMAD.MOV.U32 R0, RZ, RZ, 0x2 ;  /* 0x00000002ff007424 */ /* 0x000fe200078e00ff */
[----:B------:R-:W-:Y:S02]  /*19b00*/  MOV R2, 0x19b20 ;  /* 0x00019b2000027802 */ /* 0x000fe40000000f00 */
[----:B------:R-:W-:Y:S05]  /*19b10*/  CALL.REL.NOINC `($__internal_0_$__cuda_sm70_shflsync_bfly_p) ;  /* 0x000092b000007944 */ /* 0x000fea0003c00000 */
[----:B------:R-:W-:Y:S01]  /*19b20*/  FMNMX.FTZ R4, R5, R0, !PT ;  /* 0x0000000005047209 */ /* 0x000fe20007810000 */
[----:B------:R-:W-:Y:S01]  /*19b30*/  IMAD.MOV.U32 R0, RZ, RZ, 0x1 ;  /* 0x00000001ff007424 */ /* 0x000fe200078e00ff */
[----:B------:R-:W-:Y:S02]  /*19b40*/  MOV R2, 0x19b60 ;  /* 0x00019b6000027802 */ /* 0x000fe40000000f00 */
[----:B------:R-:W-:Y:S05]  /*19b50*/  CALL.REL.NOINC `($__internal_0_$__cuda_sm70_shflsync_bfly_p) ;  /* 0x0000927000007944 */ /* 0x000fea0003c00000 */
[----:B------:R-:W-:-:S05]  /*19b60*/  BRA `(.L_x_498) ;  /* 0xffff3f4000007947 */ /* 0x000fca000383ffff */
.L_x_425:
        /* <DEDUP_REMOVED lines=8> */
.L_x_426:
[----:B------:R-:W-:Y:S01]  /*19bf0*/  MOV R3, 0x181f ;  /* 0x0000181f00037802 */ /* 0x000fe20000000f00 */
[----:B------:R-:W-:Y:S01]  /*19c00*/  IMAD.MOV.U32 R169, RZ, RZ, R15 ;  /* 0x000000ffffa97224 */ /* 0x000fe200078e000f */
[----:B------:R-:W-:Y:S01]  /*19c10*/  MOV R172, 0xffffffff ;  /* 0xffffffff00ac7802 */ /* 0x000fe20000000f00 */
[----:B------:R-:W-:Y:S01]  /*19c20*/  IMAD.MOV.U32 R170, RZ, RZ, RZ ;  /* 0x000000ffffaa7224 */ /* 0x000fe200078e00ff */
[----:B------:R-:W-:Y:S02]  /*19c30*/  MOV R2, 0x19c50 ;  /* 0x00019c5000027802 */ /* 0x000fe40000000f00 */
[----:B-1234-:R-:W-:Y:S05]  /*19c40*/  CALL.REL.NOINC `($__internal_1_$__cuda_sm70_shflsync_idx_p) ;  /* 0x000091e000007944 */ /* 0x01efea0003c00000 */
[C---:B------:R-:W-:Y:S01]  /*19c50*/  IADD3 R12, P0, R171.reuse, R228, RZ ;  /* 0x000000e4ab0c7210 */ /* 0x040fe20007f1e0ff */
[----:B------:R-:W-:Y:S01]  /*19c60*/  IMAD.MOV.U32 R169, RZ, RZ, R5 ;  /* 0x000000ffffa97224 */ /* 0x000fe200078e0005 */
[----:B------:R-:W-:Y:S01]  /*19c70*/  MOV R14, R229 ;  /* 0x000000e5000e7202 */ /* 0x000fe20000000f00 */
[----:B------:R-:W-:Y:S01]  /*19c80*/  IMAD.MOV.U32 R5, RZ, RZ, R249 ;  /* 0x000000ffff057224 */ /* 0x000fe200078e00f9 */
[----:B------:R-:W-:Y:S01]  /*19c90*/  MOV R170, 0x1 ;  /* 0x0000000100aa7802 */ /* 0x000fe20000000f00 */
[C---:B------:R-:W-:Y:S01]  /*19ca0*/  IMAD.X R13, R4.reuse, 0x1, R200, P0 ;  /* 0x00000001040d7824 */ /* 0x040fe200000e06c8 */
[C---:B------:R-:W-:Y:S02]  /*19cb0*/  IADD3 R6, P0, R171.reuse, R198, RZ ;  /* 0x000000c6ab067210 */ /* 0x040fe40007f1e0ff */
[----:B------:R-:W-:Y:S02]  /*19cc0*/  MOV R172, 0xffffffff ;  /* 0xffffffff00ac7802 */ /* 0x000fe40000000f00 */
[----:B------:R-:W-:Y:S01]  /*19cd0*/  @!PT LDS RZ, [RZ] ;  /* 0x00000000fffff984 */ /* 0x000fe20000000800 */
[----:B------:R-:W-:Y:S01]  /*19ce0*/  @!PT LDS RZ, [RZ] ;  /* 0x00000000fffff984 */ /* 0x000fe20000000800 */
[----:B------:R-:W-:Y:S01]  /*19cf0*/  @!PT LDS RZ, [RZ] ;  /* 0x00000000fffff984 */ /* 0x000fe20000000800 */
[----:B------:R1:W-:Y:S01]  /*19d00*/  LDGSTS.E.BYPASS.LTC128B.128 [R204], [R12.64], !P2 ;  /* 0x000000000ccc7fae */ /* 0x0003e2000d101d46 */
[C---:B------:R-:W-:Y:S01]  /*19d10*/  IMAD.X R7, R4.reuse, 0x1, R199, P0 ;  /* 0x0000000104077824 */ /* 0x040fe200000e06c7 */
[----:B------:R-:W-:Y:S04]  /*19d20*/  IADD3 R2, P0, R171, R196, RZ ;  /* 0x000000c4ab027210 */ /* 0x000fe80007f1e0ff */
[----:B------:R1:W-:Y:S01]  /*19d30*/  LDGSTS.E.BYPASS.LTC128B.128 [R204+0x2000], [R6.64], !P3 ;  /* 0x0200000006cc7fae */ /* 0x0003e2000d901d46 */
[----:B------:R-:W-:Y:S05]  /*19d40*/  IADD3.X R3, R4, R197, RZ, P0, !PT ;  /* 0x000000c504037210 */ /* 0x000fea00007fe4ff */
        /* <DEDUP_REMOVED lines=13> */
.L_x_429:
[----:B------:R-:W-:Y:S01]  /*19e20*/  MOV R3, 0x181f ;  /* 0x0000181f00037802 */ /* 0x000fe20000000f00 */
[----:B------:R-:W-:Y:S01]  /*19e30*/  IMAD.MOV.U32 R169, RZ, RZ, R5 ;  /* 0x000000ffffa97224 */ /* 0x000fe200078e0005 */
[----:B------:R-:W-:Y:S01]  /*19e40*/  MOV R172, 0xffffffff ;  /* 0xffffffff00ac7802 */ /* 0x000fe20000000f00 */
[----:B------:R-:W-:Y:S01]  /*19e50*/  IMAD.MOV.U32 R170, RZ, RZ, RZ ;  /* 0x000000ffffaa7224 */ /* 0x000fe200078e00ff */
[----:B------:R-:W-:Y:S02]  /*19e60*/  MOV R2, 0x19e80 ;  /* 0x00019e8000027802 */ /* 0x000fe40000000f00 */
[----:B-1--4-:R-:W-:Y:S05]  /*19e70*/  CALL.REL.NOINC `($__internal_1_$__cuda_sm70_shflsync_idx_p) ;  /* 0x00008fb000007944 */ /* 0x012fea0003c00000 */
[----:B------:R-:W-:Y:S01]  /*19e80*/  MOV R4, R171 ;  /* 0x000000ab00047202 */ /* 0x000fe20000000f00 */
[----:B------:R-:W-:-:S05]  /*19e90*/  BRA `(.L_x_501) ;  /* 0xffff6a9000007947 */ /* 0x000fca000383ffff */
.L_x_430:
        /* <DEDUP_REMOVED lines=17> */
[----:B------:R1:W-:Y:S01]  /*19fb0*/  LDGSTS.E.BYPASS.LTC128B.128 [R203+0x6100], [R8.64], !P2 ;  /* 0x0610000008cb7fae */ /* 0x0003e2000d101d46 */
        /* <DEDUP_REMOVED lines=17> */
.L_x_431:
[----:B------:R-:W-:Y:S02]  /*1a0d0*/  MOV R0, 0x2 ;  /* 0x0000000200007802 */ /* 0x000fe40000000f00 */
[----:B------:R-:W-:Y:S02]  /*1a0e0*/  MOV R2, 0x1a100 ;  /* 0x0001a10000027802 */ /* 0x000fe40000000f00 */
[----:B----4-:R-:W-:Y:S05]  /*1a0f0*/  CALL.REL.NOINC `($__internal_0_$__cuda_sm70_shflsync_bfly_p) ;  /* 0x00008cd000007944 */ /* 0x010fea0003c00000 */
[----:B------:R-:W-:-:S05]  /*1a100*/  BRA `(.L_x_503) ;  /* 0xffff6ca000007947 */ /* 0x000fca000383ffff */
.L_x_432:
[----:B------:R-:W-:Y:S01]  /*1a110*/  MOV R0, 0x1 ;  /* 0x0000000100007802 */ /* 0x000fe20000000f00 */
[----:B-1----:R-:W-:Y:S01]  /*1a120*/  IMAD.MOV.U32 R4, RZ, RZ, R102 ;  /* 0x000000ffff047224 */ /* 0x002fe200078e0066 */
[----:B------:R-:W-:Y:S02]  /*1a130*/  MOV R2, 0x1a150 ;  /* 0x0001a15000027802 */ /* 0x000fe40000000f00 */
[----:B----4-:R-:W-:Y:S05]  /*1a140*/  CALL.REL.NOINC `($__internal_0_$__cuda_sm70_shflsync_bfly_p) ;  /* 0x00008c8000007944 */ /* 0x010fea0003c00000 */
        /* <DEDUP_REMOVED lines=10> */
.L_x_435:
        /* <DEDUP_REMOVED lines=8> */
.L_x_438:
        /* <DEDUP_REMOVED lines=8> */
.L_x_439:
[----:B------:R-:W-:Y:S01]  /*1a2f0*/  MOV R3, 0x181f ;  /* 0x0000181f00037802 */ /* 0x000fe20000000f00 */
[----:B------:R-:W-:Y:S01]  /*1a300*/  IMAD.MOV.U32 R169, RZ, RZ, R10 ;  /* 0x000000ffffa97224 */ /* 0x000fe200078e000a */
[----:B------:R-:W-:Y:S01]  /*1a310*/  MOV R172, 0xffffffff ;  /* 0xffffffff00ac7802 */ /* 0x000fe20000000f00 */
[----:B------:R-:W-:Y:S01]  /*1a320*/  IMAD.MOV.U32 R170, RZ, RZ, RZ ;  /* 0x000000ffffaa7224 */ /* 0x000fe200078e00ff */
[----:B------:R-:W-:Y:S02]  /*1a330*/  MOV R2, 0x1a350 ;  /* 0x0001a35000027802 */ /* 0x000fe40000000f00 */
[----:B-123--:R-:W-:Y:S05]  /*1a340*/  CALL.REL.NOINC `($__internal_1_$__cuda_sm70_shflsync_idx_p) ;  /* 0x00008ae000007944 */ /* 0x00efea0003c00000 */
[C---:B------:R-:W-:Y:S01]  /*1a350*/  IADD3 R8, P0, R171.reuse, R206, RZ ;  /* 0x000000ceab087210 */ /* 0x040fe20007f1e0ff */
[----:B------:R-:W-:Y:S01]  /*1a360*/  IMAD.MOV.U32 R169, RZ, RZ, R5 ;  /* 0x000000ffffa97224 */ /* 0x000fe200078e0005 */
[----:B------:R-:W-:Y:S02]  /*1a370*/  MOV R170, 0x1 ;  /* 0x0000000100aa7802 */ /* 0x000fe40000000f00 */
[----:B------:R-:W-:Y:S01]  /*1a380*/  MOV R172, 0xffffffff ;  /* 0xffffffff00ac7802 */ /* 0x000fe20000000f00 */
[C---:B------:R-:W-:Y:S01]  /*1a390*/  IMAD.X R9, R4.reuse, 0x1, R197, P0 ;  /* 0x0000000104097824 */ /* 0x040fe200000e06c5 */
[C---:B------:R-:W-:Y:S04]  /*1a3a0*/  IADD3 R6, P0, R171.reuse, R196, RZ ;  /* 0x000000c4ab067210 */ /* 0x040fe80007f1e0ff */
        /* <DEDUP_REMOVED lines=21> */
.L_x_440:
        /* <DEDUP_REMOVED lines=8> */
.L_x_445:
        /* <DEDUP_REMOVED lines=8> */
.L_x_450:
[----:B------:R-:W-:Y:S02]  /*1a600*/  MOV R0, 0x2 ;  /* 0x0000000200007802 */ /* 0x000fe40000000f00 */
[----:B------:R-:W-:Y:S02]  /*1a610*/  MOV R2, 0x1a630 ;  /* 0x0001a63000027802 */ /* 0x000fe40000000f00 */
[----:B------:R-:W-:Y:S05]  /*1a620*/  CALL.REL.NOINC `($__internal_0_$__cuda_sm70_shflsync_bfly_p) ;  /* 0x000087a000007944 */ /* 0x000fea0003c00000 */
[----:B------:R-:W-:-:S05]  /*1a630*/  BRA `(.L_x_510) ;  /* 0xffffa09000007947 */ /* 0x000fca000383ffff */
.L_x_451:
        /* <DEDUP_REMOVED lines=14> */
.L_x_453:
[----:B------:R-:W-:Y:S01]  /*1a720*/  IMAD.MOV.U32 R4, RZ, RZ, R220 ;  /* 0x000000ffff047224 */ /* 0x000fe200078e00dc */
[----:B------:R-:W-:-:S02]  /*1a730*/  MOV R0, 0x2 ;  /* 0x0000000200007802 */ /* 0x000fc40000000f00 */
[----:B------:R-:W-:Y:S02]  /*1a740*/  MOV R2, 0x1a760 ;  /* 0x0001a76000027802 */ /* 0x000fe40000000f00 */
[----:B------:R-:W-:Y:S05]  /*1a750*/  CALL.REL.NOINC `($__internal_0_$__cuda_sm70_shflsync_bfly_p) ;  /* 0x0000867000007944 */ /* 0x000fea0003c00000 */
[----:B------:R-:W-:Y:S01]  /*1a760*/  MOV R5, R0 ;  /* 0x0000000000057202 */ /* 0x000fe20000000f00 */
[----:B------:R-:W-:Y:S05]  /*1a770*/  BRA `(.L_x_512) ;  /* 0xffffb75000007947 */ /* 0x000fea000383ffff */
.L_x_454:
[----:B------:R-:W-:Y:S01]  /*1a780*/  IMAD.MOV.U32 R4, RZ, RZ, R5 ;  /* 0x000000ffff047224 */ /* 0x000fe200078e0005 */
[----:B------:R-:W-:Y:S02]  /*1a790*/  MOV R0, 0x1 ;  /* 0x0000000100007802 */ /* 0x000fe40000000f00 */
[----:B------:R-:W-:Y:S02]  /*1a7a0*/  MOV R2, 0x1a7c0 ;  /* 0x0001a7c000027802 */ /* 0x000fe40000000f00 */
[----:B-1----:R-:W-:Y:S05]  /*1a7b0*/  CALL.REL.NOINC `($__internal_0_$__cuda_sm70_shflsync_bfly_p) ;  /* 0x0000861000007944 */ /* 0x002fea0003c00000 */
[----:B------:R-:W-:Y:S01]  /*1a7c0*/  FADD.FTZ R5, R5, R0 ;  /* 0x0000000005057221 */ /* 0x000fe20000010000 */
[----:B------:R-:W-:Y:S02]  /*1a7d0*/  MOV R4, R221 ;  /* 0x000000dd00047202 */ /* 0x000fe40000000f00 */
[----:B------:R-:W-:Y:S02]  /*1a7e0*/  MOV R0, 0x2 ;  /* 0x0000000200007802 */ /* 0x000fe40000000f00 */
[----:B------:R-:W-:Y:S02]  /*1a7f0*/  MOV R2, 0x1a810 ;  /* 0x0001a81000027802 */ /* 0x000fe40000000f00 */
[----:B------:R-:W-:Y:S05]  /*1a800*/  CALL.REL.NOINC `($__internal_0_$__cuda_sm70_shflsync_bfly_p) ;  /* 0x000085c000007944 */ /* 0x000fea0003c00000 */
[----:B------:R-:W-:Y:S01]  /*1a810*/  FADD.FTZ R4, R221, R0 ;  /* 0x00000000dd047221 */ /* 0x000fe20000010000 */
[----:B------:R-:W-:-:S02]  /*1a820*/  MOV R0, 0x1 ;  /* 0x0000000100007802 */ /* 0x000fc40000000f00 */
[----:B------:R-:W-:Y:S02]  /*1a830*/  MOV R2, 0x1a850 ;  /* 0x0001a85000027802 */ /* 0x000fe40000000f00 */
[----:B------:R-:W-:Y:S05]  /*1a840*/  CALL.REL.NOINC `($__internal_0_$__cuda_sm70_shflsync_bfly_p) ;  /* 0x0000858000007944 */ /* 0x000fea0003c00000 */
[----:B------:R-:W-:Y:S01]  /*1a850*/  MOV R3, R0 ;  /* 0x0000000000037202 */ /* 0x000fe20000000f00 */
[----:B------:R-:W-:Y:S05]  /*1a860*/  BRA `(.L_x_513) ;  /* 0xffffb6d000007947 */ /* 0x000fea000383ffff */
.L_x_466:
[----:B------:R-:W-:Y:S01]  /*1a870*/  IMAD.MOV.U32 R169, RZ, RZ, R12 ;  /* 0x000000ffffa97224 */ /* 0x000fe200078e000c */
[----:B------:R-:W-:Y:S01]  /*1a880*/  MOV R3, 0x181f ;  /* 0x0000181f00037802 */ /* 0x000fe20000000f00 */
[----:B------:R-:W-:Y:S01]  /*1a890*/  IMAD.MOV.U32 R170, RZ, RZ, RZ ;  /* 0x000000ffffaa7224 */ /* 0x000fe200078e00ff */
[----:B------:R-:W-:Y:S02]  /*1a8a0*/  MOV R172, 0xffffffff ;  /* 0xffffffff00ac7802 */ /* 0x000fe40000000f00 */
[----:B------:R-:W-:Y:S02]  /*1a8b0*/  MOV R2, 0x1a8d0 ;  /* 0x0001a8d000027802 */ /* 0x000fe40000000f00 */
[----:B-1---5:R-:W-:Y:S05]  /*1a8c0*/  CALL.REL.NOINC `($__internal_1_$__cuda_sm70_shflsync_idx_p) ;  /* 0x0000856000007944 */ /* 0x022fea0003c00000 */
[----:B------:R-:W-:Y:S01]  /*1a8d0*/  MOV R0, R171 ;  /* 0x000000ab00007202 */ /* 0x000fe20000000f00 */
[----:B------:R-:W-:Y:S05]  /*1a8e0*/  BRA `(.L_x_514) ;  /* 0xffffdaf000007947 */ /* 0x000fea000383ffff */
.L_x_467:
[----:B------:R-:W-:Y:S01]  /*1a8f0*/  IMAD.MOV.U32 R169, RZ, RZ, R14 ;  /* 0x000000ffffa97224 */ /* 0x000fe200078e000e */
[----:B------:R-:W-:Y:S01]  /*1a900*/  MOV R3, 0x181f ;  /* 0x0000181f00037802 */ /* 0x000fe20000000f00 */
[----:B------:R-:W-:Y:S01]  /*1a910*/  IMAD.MOV.U32 R170, RZ, RZ, RZ ;  /* 0x000000ffffaa7224 */ /* 0x000fe200078e00ff */
[----:B------:R-:W-:-:S02]  /*1a920*/  MOV R172, 0xffffffff ;  /* 0xffffffff00ac7802 */ /* 0x000fc40000000f00 */
[----:B------:R-:W-:Y:S02]  /*1a930*/  MOV R2, 0x1a950 ;  /* 0x0001a95000027802 */ /* 0x000fe40000000f00 */
[----:B-123-5:R-:W-:Y:S05]  /*1a940*/  CALL.REL.NOINC `($__internal_1_$__cuda_sm70_shflsync_idx_p) ;  /* 0x000084e000007944 */ /* 0x02efea0003c00000 */
[----:B------:R-:W-:Y:S01]  /*1a950*/  MOV R2, R171 ;  /* 0x000000ab00027202 */ /* 0x000fe20000000f00 */
[----:B------:R-:W-:Y:S05]  /*1a960*/  BRA `(.L_x_515) ;  /* 0xffffda9000007947 */ /* 0x000fea000383ffff */
.L_x_470:
[----:B------:R-:W-:Y:S01]  /*1a970*/  IMAD.MOV.U32 R169, RZ, RZ, R12 ;  /* 0x000000ffffa97224 */ /* 0x000fe200078e000c */
[----:B-1----:R-:W-:Y:S01]  /*1a980*/  MOV R3, 0x181f ;  /* 0x0000181f00037802 */ /* 0x002fe20000000f00 */
[----:B------:R-:W-:Y:S01]  /*1a990*/  IMAD.MOV.U32 R170, RZ, RZ, 0x1 ;  /* 0x00000001ffaa7424 */ /* 0x000fe200078e00ff */
[----:B------:R-:W-:Y:S02]  /*1a9a0*/  MOV R172, 0xffffffff ;  /* 0xffffffff00ac7802 */ /* 0x000fe40000000f00 */
[----:B------:R-:W-:Y:S02]  /*1a9b0*/  MOV R2, 0x1a9d0 ;  /* 0x0001a9d000027802 */ /* 0x000fe40000000f00 */
[----:B--2-4-:R-:W-:Y:S05]  /*1a9c0*/  CALL.REL.NOINC `($__internal_1_$__cuda_sm70_shflsync_idx_p) ;  /* 0x0000846000007944 */ /* 0x014fea0003c00000 */
        /* <DEDUP_REMOVED lines=9> */
.L_x_473:
[----:B------:R-:W-:Y:S01]  /*1aa60*/  IMAD.MOV.U32 R169, RZ, RZ, R12 ;  /* 0x000000ffffa97224 */ /* 0x000fe200078e000c */
[----:B-1----:R-:W-:Y:S01]  /*1aa70*/  MOV R3, 0x181f ;  /* 0x0000181f00037802 */ /* 0x002fe20000000f00 */
[----:B------:R-:W-:Y:S01]  /*1aa80*/  IMAD.MOV.U32 R170, RZ, RZ, 0x2 ;  /* 0x00000002ffaa7424 */ /* 0x000fe200078e00ff */
[----:B------:R-:W-:-:S02]  /*1aa90*/  MOV R172, 0xffffffff ;  /* 0xffffffff00ac7802 */ /* 0x000fc40000000f00 */
[----:B------:R-:W-:Y:S02]  /*1aaa0*/  MOV R2, 0x1aac0 ;  /* 0x0001aac000027802 */ /* 0x000fe40000000f00 */
[----:B---34-:R-:W-:Y:S05]  /*1aab0*/  CALL.REL.NOINC `($__internal_1_$__cuda_sm70_shflsync_idx_p) ;  /* 0x0000837000007944 */ /* 0x018fea0003c00000 */
[----:B------:R-:W-:Y:S01]  /*1aac0*/  MOV R0, R171 ;  /* 0x000000ab00007202 */ /* 0x000fe20000000f00 */
[----:B------:R-:W-:Y:S05]  /*1aad0*/  BRA `(.L_x_517) ;  /* 0xffffdc1000007947 */ /* 0x000fea000383ffff */
.L_x_474:
[----:B------:R-:W-:Y:S01]  /*1aae0*/  IMAD.MOV.U32 R169, RZ, RZ, R14 ;  /* 0x000000ffffa97224 */ /* 0x000fe200078e000e */
[----:B-1----:R-:W-:Y:S01]  /*1aaf0*/  MOV R3, 0x181f ;  /* 0x0000181f00037802 */ /* 0x002fe20000000f00 */
[----:B------:R-:W-:Y:S01]  /*1ab00*/  IMAD.MOV.U32 R170, RZ, RZ, 0x2 ;  /* 0x00000002ffaa7424 */ /* 0x000fe200078e00ff */
[----:B------:R-:W-:Y:S02]  /*1ab10*/  MOV R172, 0xffffffff ;  /* 0xffffffff00ac7802 */ /* 0x000fe40000000f00 */
[----:B------:R-:W-:Y:S02]  /*1ab20*/  MOV R2, 0x1ab40 ;  /* 0x0001ab4000027802 */ /* 0x000fe40000000f00 */
[----:B--234-:R-:W-:Y:S05]  /*1ab30*/  CALL.REL.NOINC `($__internal_1_$__cuda_sm70_shflsync_idx_p) ;  /* 0x000082f000007944 */ /* 0x01cfea0003c00000 */
[----:B------:R-:W-:Y:S01]  /*1ab40*/  MOV R2, R171 ;  /* 0x000000ab00027202 */ /* 0x000fe20000000f00 */
[----:B------:R-:W-:Y:S05]  /*1ab50*/  BRA `(.L_x_518) ;  /* 0xffffdbb000007947 */ /* 0x000fea000383ffff */
.L_x_477:
[----:B------:R-:W-:Y:S01]  /*1ab60*/  IMAD.MOV.U32 R169, RZ, RZ, R12 ;  /* 0x000000ffffa97224 */ /* 0x000fe200078e000c */
[----:B--2---:R-:W-:Y:S01]  /*1ab70*/  MOV R3, 0x181f ;  /* 0x0000181f00037802 */ /* 0x004fe20000000f00 */
[----:B------:R-:W-:Y:S01]  /*1ab80*/  IMAD.MOV.U32 R170, RZ, RZ, 0x3 ;  /* 0x00000003ffaa7424 */ /* 0x000fe200078e00ff */
[----:B------:R-:W-:-:S02]  /*1ab90*/  MOV R172, 0xffffffff ;  /* 0xffffffff00ac7802 */ /* 0x000fc40000000f00 */
[----:B------:R-:W-:Y:S02]  /*1aba0*/  MOV R2, 0x1abc0 ;  /* 0x0001abc000027802 */ /* 0x000fe40000000f00 */
[----:B-1--4-:R-:W-:Y:S05]  /*1abb0*/  CALL.REL.NOINC `($__internal_1_$__cuda_sm70_shflsync_idx_p) ;  /* 0x0000827000007944 */ /* 0x012fea0003c00000 */
        /* <DEDUP_REMOVED lines=9> */
        .type           $_ZN7cutlass13device_kernelIN5flash19enable_sm80_to_sm89INS1_16FlashAttnFwdSm80INS1_25CollectiveMainloopFwdSm80ILi8ELi1ELb0EN4cute5tupleIJNS5_1CILi128EEENS7_ILi64EEENS7_ILi192EEEEEELi192ENS_10bfloat16_tEfNS_4arch4Sm80ELb0ELb1ELb1ELb1ELb1ELb1ELb1ELb0EEENS1_21CollectiveEpilogueFwdINS6_IJS8_SA_S9_EEENS6_IJNS7_ILi1EEESI_SI_EEESC_SE_Li256ELb1ELb1ELb0ELb0EEENS1_19SingleTileSchedulerILb1ELb0ELb1ELi128EEEEEEEEEvNT_6ParamsE$_ZZN5flash25CollectiveMainloopFwdSm80ILi8ELi1ELb0EN4cute5tupleIJNS1_1CILi128EEENS3_ILi64EEENS3_ILi192EEEEEELi192EN7cutlass10bfloat16_tEfNS8_4arch4Sm80ELb0ELb1ELb1ELb1ELb1ELb1ELb1ELb0EE3mmaINS_16FlashAttnFwdSm80ISC_NS_21CollectiveEpilogueFwdINS2_IJS4_S6_S5_EEENS2_IJNS3_ILi1EEESH_SH_EEES9_SB_Li256ELb1ELb1ELb0ELb0EEENS_19SingleTileSchedulerILb1ELb0ELb1ELi128EEEE13SharedStorageENS1_6TensorINS1_11ArrayEngineIfLm96EEENS1_6LayoutINS2_IJNS2_IJNS3_ILi2EEESS_EEESH_NS3_ILi24EEEEEENS2_IJNS2_IJSH_SS_EEENS3_ILi0EEENS3_ILi4EEEEEEEEEENS_7SoftmaxILi2ELi0EEEEEbRKNSC_6ParamsERT0_RT1_iRKNS_16SeqlenInfoQKNewKILb1ELb1EEENS2_IJiiiiEEERT_ENKUlvE_clEv,@function
        .size           $_ZN7cutlass13device_kernelIN5flash19enable_sm80_to_sm89INS1_16FlashAttnFwdSm80INS1_25CollectiveMainloopFwdSm80ILi8ELi1ELb0EN4cute5tupleIJNS5_1CILi128EEENS7_ILi64EEENS7_ILi192EEEEEELi192ENS_10bfloat16_tEfNS_4arch4Sm80ELb0ELb1ELb1ELb1ELb1ELb1ELb1ELb0EEENS1_21CollectiveEpilogueFwdINS6_IJS8_SA_S9_EEENS6_IJNS7_ILi1EEESI_SI_EEESC_SE_Li256ELb1ELb1ELb0ELb0EEENS1_19SingleTileSchedulerILb1ELb0ELb1ELi128EEEEEEEEEvNT_6ParamsE$_ZZN5flash25CollectiveMainloopFwdSm80ILi8ELi1ELb0EN4cute5tupleIJNS1_1CILi128EEENS3_ILi64EEENS3_ILi192EEEEEELi192EN7cutlass10bfloat16_tEfNS8_4arch4Sm80ELb0ELb1ELb1ELb1ELb1ELb1ELb1ELb0EE3mmaINS_16FlashAttnFwdSm80ISC_NS_21CollectiveEpilogueFwdINS2_IJS4_S6_S5_EEENS2_IJNS3_ILi1EEESH_SH_EEES9_SB_Li256ELb1ELb1ELb0ELb0EEENS_19SingleTileSchedulerILb1ELb0ELb1ELi128EEEE13SharedStorageENS1_6TensorINS1_11ArrayEngineIfLm96EEENS1_6LayoutINS2_IJNS2_IJNS3_ILi2EEESS_EEESH_NS3_ILi24EEEEEENS2_IJNS2_IJSH_SS_EEENS3_ILi0EEENS3_ILi4EEEEEEEEEENS_7SoftmaxILi2ELi0EEEEEbRKNSC_6ParamsERT0_RT1_iRKNS_16SeqlenInfoQKNewKILb1ELb1EEENS2_IJiiiiEEERT_ENKUlvE_clEv,($__internal_0_$__cuda_sm70_shflsync_bfly_p - $_ZN7cutlass13device_kernelIN5flash19enable_sm80_to_sm89INS1_16FlashAttnFwdSm80INS1_25CollectiveMainloopFwdSm80ILi8ELi1ELb0EN4cute5tupleIJNS5_1CILi128EEENS7_ILi64EEENS7_ILi192EEEEEELi192ENS_10bfloat16_tEfNS_4arch4Sm80ELb0ELb1ELb1ELb1ELb1ELb1ELb1ELb0EEENS1_21CollectiveEpilogueFwdINS6_IJS8_SA_S9_EEENS6_IJNS7_ILi1EEESI_SI_EEESC_SE_Li256ELb1ELb1ELb0ELb0EEENS1_19SingleTileSchedulerILb1ELb0ELb1ELi128EEEEEEEEEvNT_6ParamsE$_ZZN5flash25CollectiveMainloopFwdSm80ILi8ELi1ELb0EN4cute5tupleIJNS1_1CILi128EEENS3_ILi64EEENS3_ILi192EEEEEELi192EN7cutlass10bfloat16_tEfNS8_4arch4Sm80ELb0ELb1ELb1ELb1ELb1ELb1ELb1ELb0EE3mmaINS_16FlashAttnFwdSm80ISC_NS_21CollectiveEpilogueFwdINS2_IJS4_S6_S5_EEENS2_IJNS3_ILi1EEESH_SH_EEES9_SB_Li256ELb1ELb1ELb0ELb0EEENS_19SingleTileSchedulerILb1ELb0ELb1ELi128EEEE13SharedStorageENS1_6TensorINS1_11ArrayEngineIfLm96EEENS1_6LayoutINS2_IJNS2_IJNS3_ILi2EEESS_EEESH_NS3_ILi24EEEEEENS2_IJNS2_IJSH_SS_EEENS3_ILi0EEENS3_ILi4EEEEEEEEEENS_7SoftmaxILi2ELi0EEEEEbRKNSC_6ParamsERT0_RT1_iRKNS_16SeqlenInfoQKNewKILb1ELb1EEENS2_IJiiiiEEERT_ENKUlvE_clEv)
$_ZN7cutlass13device_kernelIN5flash19enable_sm80_to_sm89INS1_16FlashAttnFwdSm80INS1_25CollectiveMainloopFwdSm80ILi8ELi1ELb0EN4cute5tupleIJNS5_1CILi128EEENS7_ILi64EEENS7_ILi192EEEEEELi192ENS_10bfloat16_tEfNS_4arch4Sm80ELb0ELb1ELb1ELb1ELb1ELb1ELb1ELb0EEENS1_21CollectiveEpilogueFwdINS6_IJS8_SA_S9_EEENS6_IJNS7_ILi1EEESI_SI_EEESC_SE_Li256ELb1ELb1ELb0ELb0EEENS1_19SingleTileSchedulerILb1ELb0ELb1ELi128EEEEEEEEEvNT_6ParamsE$_ZZN5flash25CollectiveMainloopFwdSm80ILi8ELi1ELb0EN4cute5tupleIJNS1_1CILi128EEENS3_ILi64EEENS3_ILi192EEEEEELi192EN7cutlass10bfloat16_tEfNS8_4arch4Sm80ELb0ELb1ELb1ELb1ELb1ELb1ELb1ELb0EE3mmaINS_16FlashAttnFwdSm80ISC_NS_21CollectiveEpilogueFwdINS2_IJS4_S6_S5_EEENS2_IJNS3_ILi1EEESH_SH_EEES9_SB_Li256ELb1ELb1ELb0ELb0EEENS_19SingleTileSchedulerILb1ELb0ELb1ELi128EEEE13SharedStorageENS1_6TensorINS1_11ArrayEngineIfLm96EEENS1_6LayoutINS2_IJNS2_IJNS3_ILi2EEESS_EEESH_NS3_ILi24EEEEEENS2_IJNS2_IJSH_SS_EEENS3_ILi0EEENS3_ILi4EEEEEEEEEENS_7SoftmaxILi2ELi0EEEEEbRKNSC_6ParamsERT0_RT1_iRKNS_16SeqlenInfoQKNewKILb1ELb1EEENS2_IJiiiiEEERT_ENKUlvE_clEv:
[----:B------:R-:W-:-:S05]  /*1ac50*/  IADD3 R37, R2, -c[0x0][0x20], RZ ;  /* 0x8000080002257a10 */ /* 0x000fca0007ffe0ff */
[----:B------:R-:W2:Y:S01]  /*1ac60*/  LDL.64 R10, [R37] ;  /* 0x00000000250a7983 */ /* 0x000ea20000100a00 */
[----:B------:R-:W-:-:S03]  /*1ac70*/  ULDC.64 UR4, c[0x0][0x118] ;  /* 0x0000460000047ab9 */ /* 0x000fc60000000a00 */
[----:B--2---:R-:W2:Y:S02]  /*1ac80*/  LD.E R36, [R10.64+0x11c] ;  /* 0x00011c040a247980 */ /* 0x004ea4000c101900 */
[----:B--2---:R-:W-:-:S13]  /*1ac90*/  ISETP.GT.AND P0, PT, R36, RZ, PT ;  /* 0x000000ff2400720c */ /* 0x004fda0003f04270 */
[----:B------:R-:W-:Y:S05]  /*1aca0*/  @P0 BRA `(.L_x_520) ;  /* 0x0000004000000947 */ /* 0x000fea0003800000 */
[----:B------:R-:W-:Y:S01]  /*1acb0*/  MOV R2, R112 ;  /* 0x0000007000027202 */ /* 0x000fe20000000f00 */
[----:B------:R-:W-:-:S04]  /*1acc0*/  DEPBAR.LE SB0, 0x1 ;  /* 0x000080400000791a */ /* 0x000fc80000000000 */
[----:B------:R-:W-:-:S04]  /*1acd0*/  MOV R3, 0x0 ;  /* 0x0000000000037802 */ /* 0x000fc80000000f00 */
[----:B------:R-:W-:Y:S05]  /*1ace0*/  RET.REL.NODEC R2 `(_ZN7cutlass13device_kernelIN5flash19enable_sm80_to_sm89INS1_16FlashAttnFwdSm80INS1_25CollectiveMainloopFwdSm80ILi8ELi1ELb0EN4cute5tupleIJNS5_1CILi128EEENS7_ILi64EEENS7_ILi192EEEEEELi192ENS_10bfloat16_tEfNS_4arch4Sm80ELb0ELb1ELb1ELb1ELb1ELb1ELb1ELb0EEENS1_21CollectiveEpilogueFwdINS6_IJS8_SA_S9_EEENS6_IJNS7_ILi1EEESI_SI_EEESC_SE_Li256ELb1ELb1ELb0ELb0EEENS1_19SingleTileSchedulerILb1ELb0ELb1ELi128EEEEEEEEEvNT_6ParamsE) ;  /* 0xfffe531002007950 */ /* 0x000fea0003c3ffff */
.L_x_520:
[----:B------:R-:W2:Y:S04]  /*1acf0*/  LDL.64 R12, [R37+0x8] ;  /* 0x00000800250c7983 */ /* 0x000ea80000100a00 */
[----:B------:R-:W3:Y:S04]  /*1ad00*/  LDL.64 R2, [R37+0x18] ;  /* 0x0000180025027983 */ /* 0x000ee80000100a00 */
[----:B------:R-:W4:Y:S04]  /*1ad10*/  LDL.64 R16, [R37+0x20] ;  /* 0x0000200025107983 */ /* 0x000f280000100a00 */
[----:B------:R-:W4:Y:S04]  /*1ad20*/  LDL.64 R18, [R37+0x10] ;  /* 0x0000100025127983 */ /* 0x000f280000100a00 */
[----:B------:R-:W4:Y:S04]  /*1ad30*/  LD.E.64 R14, [R10.64+0x120] ;  /* 0x000120040a0e7980 */ /* 0x000f28000c101b00 */
[----:B------:R-:W4:Y:S04]  /*1ad40*/  LD.E.U8 R30, [R10.64+0x138] ;  /* 0x000138040a1e7980 */ /* 0x000f28000c101100 */
[----:B------:R1:W5:Y:S04]  /*1ad50*/  LD.E R28, [R10.64+0x164] ;  /* 0x000164040a1c7980 */ /* 0x000368000c101900 */
[----:B------:R1:W5:Y:S04]  /*1ad60*/  LD.E.64 R24, [R10.64+0x110] ;  /* 0x000110040a187980 */ /* 0x000368000c101b00 */
[----:B------:R1:W5:Y:S04]  /*1ad70*/  LD.E.64 R22, [R10.64+0x128] ;  /* 0x000128040a167980 */ /* 0x000368000c101b00 */
[----:B--2---:R4:W2:Y:S04]  /*1ad80*/  LD.E R52, [R12.64] ;  /* 0x000000040c347980 */ /* 0x0048a8000c101900 */
[----:B---3--:R-:W3:Y:S04]  /*1ad90*/  LD.E R2, [R2.64+0x20] ;  /* 0x0000200402027980 */ /* 0x008ee8000c101900 */
[----:B----4-:R3:W4:Y:S04]  /*1ada0*/  LD.E R29, [R16.64] ;  /* 0x00000004101d7980 */ /* 0x010728000c101900 */
[----:B------:R1:W5:Y:S04]  /*1adb0*/  LD.E R31, [R18.64] ;  /* 0x00000004121f7980 */ /* 0x000368000c101900 */
[----:B------:R-:W4:Y:S01]  /*1adc0*/  LD.E.64 R12, [R10.64+0x130] ;  /* 0x000130040a0c7980 */ /* 0x000f22000c101b00 */
[----:B------:R-:W-:-:S02]  /*1add0*/  ISETP.NE.AND P0, PT, R30, RZ, PT ;  /* 0x000000ff1e00720c */ /* 0x000fc40003f05270 */
[----:B--2---:R-:W-:Y:S02]  /*1ade0*/  SHF.R.S32.HI R34, RZ, 0x1f, R52 ;  /* 0x0000001fff227819 */ /* 0x004fe40000011434 */
[----:B---3--:R-:W-:Y:S01]  /*1adf0*/  SHF.R.S32.HI R17, RZ, 0x1f, R2 ;  /* 0x0000001fff117819 */ /* 0x008fe20000011402 */
[----:B-1----:R-:W-:Y:S01]  /*1ae00*/  IMAD R18, R15, R2, RZ ;  /* 0x000000020f127224 */ /* 0x002fe200078e02ff */
[----:B------:R-:W-:-:S03]  /*1ae10*/  LEA.HI R3, R34, R52, RZ, 0x2 ;  /* 0x0000003422037211 */ /* 0x000fc600078f10ff */
[C---:B------:R-:W-:Y:S01]  /*1ae20*/  IMAD R18, R14.reuse, R17, R18 ;  /* 0x000000110e127224 */ /* 0x040fe200078e0212 */
[----:B------:R-:W-:Y:S01]  /*1ae30*/  SHF.R.S32.HI R73, RZ, 0x2, R3 ;  /* 0x00000002ff497819 */ /* 0x000fe20000011403 */
[----:B------:R-:W-:-:S04]  /*1ae40*/  IMAD.WIDE.U32 R26, R14, R2, RZ ;  /* 0x000000020e1a7225 */ /* 0x000fc800078e00ff */
[----:B----4-:R-:W-:Y:S02]  /*1ae50*/  IMAD R38, R29, 0x80, R73 ;  /* 0x000000801d267824 */ /* 0x010fe400078e0249 */
[----:B------:R-:W-:-:S04]  /*1ae60*/  IMAD R16, R13, R2, RZ ;  /* 0x000000020d107224 */ /* 0x000fc800078e02ff */
[C---:B------:R-:W-:Y:S01]  /*1ae70*/  IMAD R17, R12.reuse, R17, R16 ;  /* 0x000000110c117224 */ /* 0x040fe200078e0210 */
[----:B------:R-:W-:Y:S01]  /*1ae80*/  LOP3.LUT R16, R3, 0xfffffffc, RZ, 0xc0, !PT ;  /* 0xfffffffc03107812 */ /* 0x000fe200078ec0ff */
[----:B------:R-:W-:-:S04]  /*1ae90*/  IMAD.WIDE.U32 R20, R12, R2, RZ ;  /* 0x000000020c147225 */ /* 0x000fc800078e00ff */
[----:B------:R-:W-:Y:S01]  /*1aea0*/  IMAD.IADD R53, R52, 0x1, -R16 ;  /* 0x0000000134357824 */ /* 0x000fe200078e0a10 */
[----:B------:R-:W-:Y:S01]  /*1aeb0*/  IADD3 R19, R27, R18, RZ ;  /* 0x000000121b137210 */ /* 0x000fe20007ffe0ff */
[----:B------:R-:W-:-:S03]  /*1aec0*/  IMAD.IADD R17, R21, 0x1, R17 ;  /* 0x0000000115117824 */ /* 0x000fc600078e0211 */
[C---:B------:R-:W-:Y:S02]  /*1aed0*/  SHF.L.U32 R72, R53.reuse, 0x3, RZ ;  /* 0x0000000335487819 */ /* 0x040fe400000006ff */
[----:B------:R-:W-:Y:S01]  /*1aee0*/  LEA R2, R53, R38, 0x6 ;  /* 0x0000002635027211 */ /* 0x000fe200078e30ff */
[----:B------:R-:W-:Y:S05]  /*1aef0*/  @!P0 BRA `(.L_x_521) ;  /* 0x00003b7000008947 */ /* 0x000fea0003800000 */
[----:B-----5:R-:W-:Y:S01]  /*1af00*/  ISETP.NE.AND P0, PT, R28, 0x1, PT ;  /* 0x000000011c00780c */ /* 0x020fe20003f05270 */
[----:B------:R-:W-:-:S12]  /*1af10*/  BSSY B0, `(.L_x_522) ;  /* 0x0000006000007945 */ /* 0x000fd80003800000 */
[----:B------:R-:W-:Y:S05]  /*1af20*/  @!P0 BRA `(.L_x_523) ;  /* 0x0000004000008947 */ /* 0x000fea0003800000 */
[----:B------:R1:W2:Y:S04]  /*1af30*/  LD.E R3, [R10.64+0x168] ;  /* 0x000168040a037980 */ /* 0x0002a8000c101900 */
[----:B-1----:R-:W3:Y:S01]  /*1af40*/  LD.E R10, [R10.64+0x16c] ;  /* 0x00016c040a0a7980 */ /* 0x002ee2000c101900 */
[----:B--2---:R-:W-:-:S05]  /*1af50*/  IMAD.HI.U32 R2, R2, R3, RZ ;  /* 0x0000000302027227 */ /* 0x004fca00078e00ff */
[----:B---3--:R-:W-:Y:S02]  /*1af60*/  SHF.R.U32.HI R2, RZ, R10, R2 ;  /* 0x0000000aff027219 */ /* 0x008fe40000011602 */
.L_x_523:
[----:B------:R-:W-:Y:S05]  /*1af70*/  BSYNC B0 ;  /* 0x0000000000007941 */ /* 0x000fea0003800000 */
.L_x_522:
[----:B------:R-:W-:Y:S01]  /*1af80*/  MOV R18, R26 ;  /* 0x0000001a00127202 */ /* 0x000fe20000000f00 */
[----:B------:R-:W-:Y:S01]  /*1af90*/  IMAD R11, R15, R2, RZ ;  /* 0x000000020f0b7224 */ /* 0x000fe200078e02ff */
[----:B------:R-:W-:Y:S01]  /*1afa0*/  MOV R16, R20 ;  /* 0x0000001400107202 */ /* 0x000fe20000000f00 */
[-C--:B------:R-:W-:Y:S01]  /*1afb0*/  IMAD R13, R13, R2.reuse, RZ ;  /* 0x000000020d0d7224 */ /* 0x080fe200078e02ff */
[----:B------:R-:W-:Y:S01]  /*1afc0*/  SHF.R.S32.HI R10, RZ, 0x1f, R2 ;  /* 0x0000001fff0a7819 */ /* 0x000fe20000011402 */
[----:B------:R-:W-:-:S04]  /*1afd0*/  IMAD.WIDE.U32 R18, R14, R2, R18 ;  /* 0x000000020e127225 */ /* 0x000fc800078e0012 */
[----:B------:R-:W-:Y:S01]  /*1afe0*/  IMAD.WIDE.U32 R2, R12, R2, R16 ;  /* 0x000000020c027225 */ /* 0x000fe200078e0010 */
[----:B------:R-:W-:-:S03]  /*1aff0*/  LEA R44, P1, R18, R24, 0x1 ;  /* 0x00000018122c7211 */ /* 0x000fc600078208ff */
[----:B------:R-:W-:Y:S01]  /*1b000*/  IMAD R14, R14, R10, R11 ;  /* 0x0000000a0e0e7224 */ /* 0x000fe200078e020b */
[----:B------:R-:W-:Y:S01]  /*1b010*/  LEA R45, P0, R2, R22, 0x1 ;  /* 0x00000016022d7211 */ /* 0x000fe200078008ff */
[----:B------:R-:W-:-:S03]  /*1b020*/  IMAD R12, R12, R10, R13 ;  /* 0x0000000a0c0c7224 */ /* 0x000fc600078e020d */
[----:B------:R-:W-:Y:S02]  /*1b030*/  IADD3 R10, R19, R14, RZ ;  /* 0x0000000e130a7210 */ /* 0x000fe40007ffe0ff */
[----:B------:R-:W-:Y:S02]  /*1b040*/  IADD3 R12, R3, R12, RZ ;  /* 0x0000000c030c7210 */ /* 0x000fe40007ffe0ff */
[----:B------:R-:W-:Y:S02]  /*1b050*/  LEA.HI.X R39, R18, R25, R10, 0x1, P1 ;  /* 0x0000001912277211 */ /* 0x000fe400008f0c0a */
[----:B------:R-:W-:Y:S01]  /*1b060*/  LEA.HI.X R23, R2, R23, R12, 0x1, P0 ;  /* 0x0000001702177211 */ /* 0x000fe200000f0c0c */
[----:B------:R-:W-:Y:S05]  /*1b070*/  BRA.DIV ~URZ, `(.L_x_524) ;  /* 0x000075e27f007947 */ /* 0x000fea000b800000 */
[----:B------:R1:W2:Y:S02]  /*1b080*/  SHFL.IDX PT, R11, R39, RZ, 0x1c1f ;  /* 0x001c1fff270b7589 */ /* 0x0002a400000e0000 */
.L_x_572:
[----:B------:R-:W-:Y:S05]  /*1b090*/  BRA.DIV ~URZ, `(.L_x_525) ;  /* 0x000076427f007947 */ /* 0x000fea000b800000 */
[----:B------:R3:W4:Y:S04]  /*1b0a0*/  SHFL.IDX PT, R10, R44, RZ, 0x1c1f ;  /* 0x001c1fff2c0a7589 */ /* 0x00072800000e0000 */
[----:B------:R3:W1:Y:S04]  /*1b0b0*/  SHFL.IDX PT, R12, R23, RZ, 0x1c1f ;  /* 0x001c1fff170c7589 */ /* 0x00066800000e0000 */
[----:B------:R3:W2:Y:S02]  /*1b0c0*/  SHFL.IDX PT, R3, R45, RZ, 0x1c1f ;  /* 0x001c1fff2d037589 */ /* 0x0006a400000e0000 */
.L_x_573:
[----:B------:R-:W-:Y:S01]  /*1b0d0*/  IMAD R53, R31, R28, RZ ;  /* 0x0000001c1f357224 */ /* 0x000fe200078e02ff */
[----:B------:R-:W-:Y:S01]  /*1b0e0*/  SHF.R.S32.HI R90, RZ, 0x1f, R52 ;  /* 0x0000001fff5a7819 */ /* 0x000fe20000011434 */
[----:B------:R-:W-:Y:S01]  /*1b0f0*/  BSSY B0, `(.L_x_526) ;  /* 0x0000054000007945 */ /* 0x000fe20003800000 */
[----:B------:R-:W-:Y:S01]  /*1b100*/  CS2R R82, SRZ ;  /* 0x0000000000527805 */ /* 0x000fe2000001ff00 */
[----:B------:R-:W-:Y:S01]  /*1b110*/  CS2R R56, SRZ ;  /* 0x0000000000387805 */ /* 0x000fe2000001ff00 */
[----:B------:R-:W-:Y:S01]  /*1b120*/  LEA.HI R2, R90, R52, RZ, 0x2 ;  /* 0x000000345a027211 */ /* 0x000fe200078f10ff */
[----:B------:R-:W-:Y:S01]  /*1b130*/  CS2R R46, SRZ ;  /* 0x00000000002e7805 */ /* 0x000fe2000001ff00 */
[----:B------:R-:W-:Y:S01]  /*1b140*/  ISETP.GE.AND P0, PT, R38, R53, PT ;  /* 0x000000352600720c */ /* 0x000fe20003f06270 */
[----:B------:R-:W-:Y:S01]  /*1b150*/  CS2R R42, SRZ ;  /* 0x00000000002a7805 */ /* 0x000fe2000001ff00 */
[----:B------:R-:W-:Y:S01]  /*1b160*/  LOP3.LUT R2, R2, 0xfffffffc, RZ, 0xc0, !PT ;  /* 0xfffffffc02027812 */ /* 0x000fe200078ec0ff */
[----:B------:R-:W-:Y:S01]  /*1b170*/  CS2R R34, SRZ ;  /* 0x0000000000227805 */ /* 0x000fe2000001ff00 */
[----:B------:R-:W-:Y:S01]  /*1b180*/  CS2R R30, SRZ ;  /* 0x00000000001e7805 */ /* 0x000fe2000001ff00 */
[----:B------:R-:W-:Y:S01]  /*1b190*/  CS2R R26, SRZ ;  /* 0x00000000001a7805 */ /* 0x000fe2000001ff00 */
[----:B------:R-:W-:Y:S01]  /*1b1a0*/  CS2R R58, SRZ ;  /* 0x00000000003a7805 */ /* 0x000fe2000001ff00 */
[----:B------:R-:W-:Y:S01]  /*1b1b0*/  IMAD.IADD R2, R52, 0x1, -R2 ;  /* 0x0000000134027824 */ /* 0x000fe200078e0a02 */
[----:B------:R-:W-:Y:S01]  /*1b1c0*/  CS2R R48, SRZ ;  /* 0x0000000000307805 */ /* 0x000fe2000001ff00 */
[----:B------:R-:W-:Y:S01]  /*1b1d0*/  CS2R R40, SRZ ;  /* 0x0000000000287805 */ /* 0x000fe2000001ff00 */
[----:B------:R-:W-:Y:S01]  /*1b1e0*/  CS2R R32, SRZ ;  /* 0x0000000000207805 */ /* 0x000fe2000001ff00 */
[----:B------:R-:W-:Y:S01]  /*1b1f0*/  IMAD.SHL.U32 R22, R2, 0x4, RZ ;  /* 0x0000000402167824 */ /* 0x000fe200078e00ff */
[----:B--2---:R-:W-:Y:S01]  /*1b200*/  MOV R2, R3 ;  /* 0x0000000300027202 */ /* 0x004fe20000000f00 */
[----:B------:R-:W-:Y:S01]  /*1b210*/  CS2R R28, SRZ ;  /* 0x00000000001c7805 */ /* 0x000fe2000001ff00 */
[----:B------:R-:W-:Y:S01]  /*1b220*/  CS2R R24, SRZ ;  /* 0x0000000000187805 */ /* 0x000fe2000001ff00 */
[----:B-1----:R-:W-:Y:S01]  /*1b230*/  IMAD.MOV.U32 R3, RZ, RZ, R12 ;  /* 0x000000ffff037224 */ /* 0x002fe200078e000c */
[----:B------:R-:W-:Y:S05]  /*1b240*/  @P0 BRA `(.L_x_527) ;  /* 0x000003e000000947 */ /* 0x000fea0003800000 */
[C---:B------:R-:W-:Y:S01]  /*1b250*/  IADD3 R16, R22.reuse, 0x10, RZ ;  /* 0x0000001016107810 */ /* 0x040fe20007ffe0ff */
[----:B------:R-:W-:Y:S01]  /*1b260*/  CS2R R26, SRZ ;  /* 0x00000000001a7805 */ /* 0x000fe2000001ff00 */
[----:B------:R-:W-:-:S02]  /*1b270*/  IADD3 R17, R22, 0x20, RZ ;  /* 0x0000002016117810 */ /* 0x000fc40007ffe0ff */
[-C--:B------:R-:W-:Y:S02]  /*1b280*/  ISETP.GE.AND P2, PT, R22, R36.reuse, PT ;  /* 0x000000241600720c */ /* 0x080fe40003f46270 */
[-C--:B------:R-:W-:Y:S02]  /*1b290*/  ISETP.GE.AND P1, PT, R16, R36.reuse, PT ;  /* 0x000000241000720c */ /* 0x080fe40003f26270 */
[----:B------:R-:W-:Y:S01]  /*1b2a0*/  ISETP.GE.AND P0, PT, R17, R36, PT ;  /* 0x000000241100720c */ /* 0x000fe20003f06270 */
[----:B------:R-:W-:-:S08]  /*1b2b0*/  CS2R R24, SRZ ;  /* 0x0000000000187805 */ /* 0x000fd0000001ff00 */
[----:B----4-:R-:W-:Y:S02]  /*1b2c0*/  @!P2 IMAD.WIDE R12, R22, 0x2, R10 ;  /* 0x00000002160ca825 */ /* 0x010fe400078e020a */
[----:B------:R-:W-:Y:S02]  /*1b2d0*/  @!P1 SHF.R.S32.HI R15, RZ, 0x1f, R16 ;  /* 0x0000001fff0f9819 */ /* 0x000fe40000011410 */
[----:B------:R-:W-:Y:S01]  /*1b2e0*/  @!P0 SHF.R.S32.HI R14, RZ, 0x1f, R17 ;  /* 0x0000001fff0e8819 */ /* 0x000fe20000011411 */
[----:B------:R1:W5:Y:S01]  /*1b2f0*/  @!P2 LD.E.64 R26, [R12.64] ;  /* 0x000000040c1aa980 */ /* 0x000362000c101b00 */
[----:B------:R-:W-:Y:S01]  /*1b300*/  @!P1 LEA.HI R15, R15, R16, RZ, 0x2 ;  /* 0x000000100f0f9211 */ /* 0x000fe200078f10ff */
[----:B------:R-:W-:Y:S01]  /*1b310*/  CS2R R28, SRZ ;  /* 0x00000000001c7805 */ /* 0x000fe2000001ff00 */
[----:B------:R-:W-:Y:S01]  /*1b320*/  CS2R R34, SRZ ;  /* 0x0000000000227805 */ /* 0x000fe2000001ff00 */
[----:B------:R-:W-:Y:S01]  /*1b330*/  CS2R R30, SRZ ;  /* 0x00000000001e7805 */ /* 0x000fe2000001ff00 */
[----:B------:R-:W-:Y:S01]  /*1b340*/  CS2R R32, SRZ ;  /* 0x0000000000207805 */ /* 0x000fe2000001ff00 */
[----:B-1----:R-:W-:Y:S01]  /*1b350*/  @!P0 LEA.HI R12, R14, R17, RZ, 0x2 ;  /* 0x000000110e0c8211 */ /* 0x002fe200078f10ff */
[----:B------:R-:W-:Y:S01]  /*1b360*/  @!P2 IMAD.WIDE R16, R22, 0x2, R2 ;  /* 0x000000021610a825 */ /* 0x000fe200078e0202 */
[----:B------:R-:W-:-:S02]  /*1b370*/  @!P1 LOP3.LUT R13, R15, 0xfffffffc, RZ, 0xc0, !PT ;  /* 0xfffffffc0f0d9812 */ /* 0x000fc400078ec0ff */
[----:B------:R-:W-:Y:S02]  /*1b380*/  @!P0 LOP3.LUT R12, R12, 0xfffffffc, RZ, 0xc0, !PT ;  /* 0xfffffffc0c0c8812 */ /* 0x000fe400078ec0ff */
[----:B------:R1:W5:Y:S01]  /*1b390*/  @!P2 LD.E.64 R24, [R16.64] ;  /* 0x000000041018a980 */ /* 0x000362000c101b00 */
[----:B------:R-:W-:-:S04]  /*1b3a0*/  @!P1 IMAD.WIDE R14, R13, 0x2, R2 ;  /* 0x000000020d0e9825 */ /* 0x000fc800078e0202 */
[--C-:B------:R-:W-:Y:S01]  /*1b3b0*/  @!P1 IMAD.WIDE R18, R13, 0x2, R10.reuse ;  /* 0x000000020d129825 */ /* 0x100fe200078e020a */
[----:B------:R2:W5:Y:S04]  /*1b3c0*/  @!P1 LD.E.64 R28, [R14.64] ;  /* 0x000000040e1c9980 */ /* 0x000568000c101b00 */
[----:B------:R4:W5:Y:S01]  /*1b3d0*/  @!P1 LD.E.64 R30, [R18.64] ;  /* 0x00000004121e9980 */ /* 0x000962000c101b00 */
[----:B-1----:R-:W-:-:S04]  /*1b3e0*/  @!P0 IMAD.WIDE R16, R12, 0x2, R10 ;  /* 0x000000020c108825 */ /* 0x002fc800078e020a */
[----:B------:R-:W-:Y:S01]  /*1b3f0*/  @!P0 IMAD.WIDE R12, R12, 0x2, R2 ;  /* 0x000000020c0c8825 */ /* 0x000fe200078e0202 */
[----:B------:R1:W5:Y:S01]  /*1b400*/  @!P0 LD.E.64 R34, [R16.64] ;  /* 0x0000000410228980 */ /* 0x000362000c101b00 */
[----:B--2---:R-:W-:-:S03]  /*1b410*/  IADD3 R15, R22, 0x30, RZ ;  /* 0x00000030160f7810 */ /* 0x004fc60007ffe0ff */
[----:B------:R2:W5:Y:S01]  /*1b420*/  @!P0 LD.E.64 R32, [R12.64] ;  /* 0x000000040c208980 */ /* 0x000562000c101b00 */
[-C--:B------:R-:W-:Y:S02]  /*1b430*/  ISETP.GE.AND P2, PT, R15, R36.reuse, PT ;  /* 0x000000240f00720c */ /* 0x080fe40003f46270 */
[C---:B-1----:R-:W-:Y:S02]  /*1b440*/  IADD3 R16, R22.reuse, 0x40, RZ ;  /* 0x0000004016107810 */ /* 0x042fe40007ffe0ff */
[----:B------:R-:W-:Y:S02]  /*1b450*/  IADD3 R17, R22, 0x50, RZ ;  /* 0x0000005016117810 */ /* 0x000fe40007ffe0ff */
[-C--:B------:R-:W-:Y:S02]  /*1b460*/  ISETP.GE.AND P1, PT, R16, R36.reuse, PT ;  /* 0x000000241000720c */ /* 0x080fe40003f26270 */
[----:B------:R-:W-:-:S05]  /*1b470*/  ISETP.GE.AND P0, PT, R17, R36, PT ;  /* 0x000000241100720c */ /* 0x000fca0003f06270 */
[----:B------:R-:W-:-:S04]  /*1b480*/  @!P2 SHF.R.S32.HI R14, RZ, 0x1f, R15 ;  /* 0x0000001fff0ea819 */ /* 0x000fc8000001140f */
[----:B------:R-:W-:Y:S02]  /*1b490*/  @!P2 LEA.HI R14, R14, R15, RZ, 0x2 ;  /* 0x0000000f0e0ea211 */ /* 0x000fe400078f10ff */
[----:B--2---:R-:W-:Y:S02]  /*1b4a0*/  @!P1 SHF.R.S32.HI R13, RZ, 0x1f, R16 ;  /* 0x0000001fff0d9819 */ /* 0x004fe40000011410 */
[----:B------:R-:W-:Y:S02]  /*1b4b0*/  @!P0 SHF.R.S32.HI R12, RZ, 0x1f, R17 ;  /* 0x0000001fff0c8819 */ /* 0x000fe40000011411 */
[----:B------:R-:W-:Y:S02]  /*1b4c0*/  @!P1 LEA.HI R13, R13, R16, RZ, 0x2 ;  /* 0x000000100d0d9211 */ /* 0x000fe400078f10ff */
[----:B------:R-:W-:Y:S02]  /*1b4d0*/  @!P0 LEA.HI R12, R12, R17, RZ, 0x2 ;  /* 0x000000110c0c8211 */ /* 0x000fe400078f10ff */
[----:B------:R-:W-:-:S02]  /*1b4e0*/  @!P2 LOP3.LUT R14, R14, 0xfffffffc, RZ, 0xc0, !PT ;  /* 0xfffffffc0e0ea812 */ /* 0x000fc400078ec0ff */
[----:B------:R-:W-:Y:S02]  /*1b4f0*/  @!P1 LOP3.LUT R13, R13, 0xfffffffc, RZ, 0xc0, !PT ;  /* 0xfffffffc0d0d9812 */ /* 0x000fe400078ec0ff */
[----:B------:R-:W-:Y:S01]  /*1b500*/  @!P0 LOP3.LUT R12, R12, 0xfffffffc, RZ, 0xc0, !PT ;  /* 0xfffffffc0c0c8812 */ /* 0x000fe200078ec0ff */
[--C-:B------:R-:W-:Y:S01]  /*1b510*/  @!P2 IMAD.WIDE R20, R14, 0x2, R10.reuse ;  /* 0x000000020e14a825 */ /* 0x100fe200078e020a */
[----:B------:R-:W-:Y:S01]  /*1b520*/  CS2R R42, SRZ ;  /* 0x00000000002a7805 */ /* 0x000fe2000001ff00 */
[----:B------:R-:W-:Y:S01]  /*1b530*/  CS2R R40, SRZ ;  /* 0x0000000000287805 */ /* 0x000fe2000001ff00 */
[----:B------:R-:W-:Y:S01]  /*1b540*/  CS2R R46, SRZ ;  /* 0x00000000002e7805 */ /* 0x000fe2000001ff00 */
[C-C-:B----4-:R-:W-:Y:S01]  /*1b550*/  @!P1 IMAD.WIDE R18, R13.reuse, 0x2, R10.reuse ;  /* 0x000000020d129825 */ /* 0x150fe200078e020a */
[----:B------:R-:W-:Y:S01]  /*1b560*/  CS2R R56, SRZ ;  /* 0x0000000000387805 */ /* 0x000fe2000001ff00 */
[----:B------:R-:W-:Y:S01]  /*1b570*/  CS2R R48, SRZ ;  /* 0x0000000000307805 */ /* 0x000fe2000001ff00 */
[----:B------:R-:W-:Y:S01]  /*1b580*/  CS2R R58, SRZ ;  /* 0x00000000003a7805 */ /* 0x000fe2000001ff00 */
[----:B------:R-:W-:Y:S01]  /*1b590*/  @!P0 IMAD.WIDE R16, R12, 0x2, R10 ;  /* 0x000000020c108825 */ /* 0x000fe200078e020a */
[----:B------:R1:W5:Y:S03]  /*1b5a0*/  @!P2 LD.E.64 R42, [R20.64] ;  /* 0x00000004142aa980 */ /* 0x000366000c101b00 */
[--C-:B------:R-:W-:Y:S01]  /*1b5b0*/  @!P2 IMAD.WIDE R14, R14, 0x2, R2.reuse ;  /* 0x000000020e0ea825 */ /* 0x100fe200078e0202 */
[----:B------:R1:W5:Y:S03]  /*1b5c0*/  @!P1 LD.E.64 R46, [R18.64] ;  /* 0x00000004122e9980 */ /* 0x000366000c101b00 */
[--C-:B------:R-:W-:Y:S01]  /*1b5d0*/  @!P1 IMAD.WIDE R10, R13, 0x2, R2.reuse ;  /* 0x000000020d0a9825 */ /* 0x100fe200078e0202 */
[----:B------:R1:W5:Y:S03]  /*1b5e0*/  @!P2 LD.E.64 R40, [R14.64] ;  /* 0x000000040e28a980 */ /* 0x000366000c101b00 */
[----:B------:R-:W-:Y:S01]  /*1b5f0*/  @!P0 IMAD.WIDE R2, R12, 0x2, R2 ;  /* 0x000000020c028825 */ /* 0x000fe200078e0202 */
[----:B------:R1:W5:Y:S04]  /*1b600*/  @!P0 LD.E.64 R56, [R16.64] ;  /* 0x0000000410388980 */ /* 0x000368000c101b00 */
[----:B------:R1:W5:Y:S04]  /*1b610*/  @!P1 LD.E.64 R48, [R10.64] ;  /* 0x000000040a309980 */ /* 0x000368000c101b00 */
[----:B------:R1:W5:Y:S02]  /*1b620*/  @!P0 LD.E.64 R58, [R2.64] ;  /* 0x00000004023a8980 */ /* 0x000364000c101b00 */
.L_x_527:
[----:B------:R-:W-:Y:S05]  /*1b630*/  BSYNC B0 ;  /* 0x0000000000007941 */ /* 0x000fea0003800000 */
.L_x_526:
[----:B-1---5:R-:W-:Y:S01]  /*1b640*/  IMAD.MOV.U32 R11, RZ, RZ, R56 ;  /* 0x000000ffff0b7224 */ /* 0x022fe200078e0038 */
[----:B------:R-:W-:Y:S01]  /*1b650*/  MOV R2, R47 ;  /* 0x0000002f00027202 */ /* 0x000fe20000000f00 */
[----:B----4-:R-:W-:-:S02]  /*1b660*/  IMAD.MOV.U32 R10, RZ, RZ, R57 ;  /* 0x000000ffff0a7224 */ /* 0x010fc400078e0039 */
[----:B------:R-:W-:-:S03]  /*1b670*/  IMAD.MOV.U32 R3, RZ, RZ, R46 ;  /* 0x000000ffff037224 */ /* 0x000fc600078e002e */
[----:B------:R-:W-:Y:S01]  /*1b680*/  PRMT R97, R10, 0x5410, R11 ;  /* 0x000054100a617816 */ /* 0x000fe2000000000b */
[----:B------:R-:W-:Y:S01]  /*1b690*/  IMAD.MOV.U32 R11, RZ, RZ, R42 ;  /* 0x000000ffff0b7224 */ /* 0x000fe200078e002a */
[----:B------:R-:W-:Y:S01]  /*1b6a0*/  PRMT R92, R2, 0x5410, R3 ;  /* 0x00005410025c7816 */ /* 0x000fe20000000003 */
[----:B------:R-:W-:Y:S01]  /*1b6b0*/  IMAD.MOV.U32 R10, RZ, RZ, R43 ;  /* 0x000000ffff0a7224 */ /* 0x000fe200078e002b */
[----:B------:R-:W-:Y:S01]  /*1b6c0*/  MOV R2, R35 ;  /* 0x0000002300027202 */ /* 0x000fe20000000f00 */
        /* <DEDUP_REMOVED lines=24> */
[----:B------:R-:W-:-:S03]  /*1b850*/  IMAD.MOV.U32 R2, RZ, RZ, R25 ;  /* 0x000000ffff027224 */ /* 0x000fc600078e0019 */
[----:B------:R-:W-:Y:S02]  /*1b860*/  PRMT R84, R10, 0x5410, R11 ;  /* 0x000054100a547816 */ /* 0x000fe4000000000b */
[----:B------:R-:W-:Y:S01]  /*1b870*/  PRMT R80, R2, 0x5410, R3 ;  /* 0x0000541002507816 */ /* 0x000fe20000000003 */
[----:B------:R-:W-:Y:S05]  /*1b880*/  BRA.DIV ~URZ, `(.L_x_528) ;  /* 0x00006fb27f007947 */ /* 0x000fea000b800000 */
[----:B------:R1:W2:Y:S04]  /*1b890*/  SHFL.IDX PT, R11, R39, 0x1, 0x1c1f ;  /* 0x003c1f00270b7f89 */ /* 0x0002a800000e0000 */
[----:B------:R1:W4:Y:S04]  /*1b8a0*/  SHFL.IDX PT, R10, R44, 0x1, 0x1c1f ;  /* 0x003c1f002c0a7f89 */ /* 0x00032800000e0000 */
[----:B------:R1:W3:Y:S04]  /*1b8b0*/  SHFL.IDX PT, R12, R23, 0x1, 0x1c1f ;  /* 0x003c1f00170c7f89 */ /* 0x0002e800000e0000 */
[----:B------:R1:W1:Y:S02]  /*1b8c0*/  SHFL.IDX PT, R2, R45, 0x1, 0x1c1f ;  /* 0x003c1f002d027f89 */ /* 0x00026400000e0000 */
.L_x_574:
[----:B------:R-:W-:Y:S01]  /*1b8d0*/  IADD3 R3, R38, 0x40, RZ ;  /* 0x0000004026037810 */ /* 0x000fe20007ffe0ff */
[----:B------:R-:W-:Y:S01]  /*1b8e0*/  BSSY B0, `(.L_x_529) ;  /* 0x000004d000007945 */ /* 0x000fe20003800000 */
[----:B------:R-:W-:Y:S01]  /*1b8f0*/  CS2R R74, SRZ ;  /* 0x00000000004a7805 */ /* 0x000fe2000001ff00 */
[----:B------:R-:W-:Y:S01]  /*1b900*/  CS2R R70, SRZ ;  /* 0x0000000000467805 */ /* 0x000fe2000001ff00 */
[----:B------:R-:W-:Y:S01]  /*1b910*/  ISETP.GE.AND P0, PT, R3, R53, PT ;  /* 0x000000350300720c */ /* 0x000fe20003f06270 */
        /* <DEDUP_REMOVED lines=9> */
[----:B---3--:R-:W-:-:S03]  /*1b9b0*/  IMAD.MOV.U32 R3, RZ, RZ, R12 ;  /* 0x000000ffff037224 */ /* 0x008fc600078e000c */
[----:B------:R-:W-:Y:S05]  /*1b9c0*/  @P0 BRA `(.L_x_530) ;  /* 0x000003e000000947 */ /* 0x000fea0003800000 */
[C---:B------:R-:W-:Y:S01]  /*1b9d0*/  IADD3 R16, R22.reuse, 0x10, RZ ;  /* 0x0000001016107810 */ /* 0x040fe20007ffe0ff */
[----:B------:R-:W-:Y:S01]  /*1b9e0*/  CS2R R54, SRZ ;  /* 0x0000000000367805 */ /* 0x000fe2000001ff00 */
[C---:B------:R-:W-:Y:S02]  /*1b9f0*/  IADD3 R17, R22.reuse, 0x20, RZ ;  /* 0x0000002016117810 */ /* 0x040fe40007ffe0ff */
[-C--:B------:R-:W-:Y:S02]  /*1ba00*/  ISETP.GE.AND P2, PT, R22, R36.reuse, PT ;  /* 0x000000241600720c */ /* 0x080fe40003f46270 */
[-C--:B------:R-:W-:Y:S02]  /*1ba10*/  ISETP.GE.AND P1, PT, R16, R36.reuse, PT ;  /* 0x000000241000720c */ /* 0x080fe40003f26270 */
[----:B------:R-:W-:Y:S01]  /*1ba20*/  ISETP.GE.AND P0, PT, R17, R36, PT ;  /* 0x000000241100720c */ /* 0x000fe20003f06270 */
[----:B------:R-:W-:-:S08]  /*1ba30*/  CS2R R50, SRZ ;  /* 0x0000000000327805 */ /* 0x000fd0000001ff00 */
[----:B--2-4-:R-:W-:Y:S02]  /*1ba40*/  @!P2 IMAD.WIDE R12, R22, 0x2, R10 ;  /* 0x00000002160ca825 */ /* 0x014fe400078e020a */
        /* <DEDUP_REMOVED lines=8> */
[----:B--2---:R-:W-:Y:S01]  /*1bad0*/  @!P0 LEA.HI R12, R14, R17, RZ, 0x2 ;  /* 0x000000110e0c8211 */ /* 0x004fe200078f10ff */
[----:B-1----:R-:W-:Y:S01]  /*1bae0*/  @!P2 IMAD.WIDE R16, R22, 0x2, R2 ;  /* 0x000000021610a825 */ /* 0x002fe200078e0202 */
        /* <DEDUP_REMOVED lines=30> */
[C-C-:B---3--:R-:W-:Y:S01]  /*1bcd0*/  @!P1 IMAD.WIDE R18, R13.reuse, 0x2, R10.reuse ;  /* 0x000000020d129825 */ /* 0x148fe200078e020a */
        /* <DEDUP_REMOVED lines=13> */
.L_x_530:
[----:B------:R-:W-:Y:S05]  /*1bdb0*/  BSYNC B0 ;  /* 0x0000000000007941 */ /* 0x000fea0003800000 */
.L_x_529:
[----:B-1----:R-:W3:Y:S01]  /*1bdc0*/  LDL.64 R2, [R37+0x20] ;  /* 0x0000200025027983 */ /* 0x002ee20000100a00 */
[----:B------:R-:W-:-:S04]  /*1bdd0*/  DEPBAR.LE SB0, 0x1 ;  /* 0x000080400000791a */ /* 0x000fc80000000000 */
[----:B--2-4-:R-:W2:Y:S01]  /*1bde0*/  LDL.64 R10, [R37+0x28] ;  /* 0x00002800250a7983 */ /* 0x014ea20000100a00 */
[----:B------:R-:W-:Y:S03]  /*1bdf0*/  WARPSYNC 0xffffffff ;  /* 0xffffffff00007948 */ /* 0x000fe60003800000 */
[----:B------:R-:W-:Y:S01]  /*1be00*/  BAR.SYNC.DEFER_BLOCKING 0x0 ;  /* 0x0000000000007b1d */ /* 0x000fe20000010000 */
[----:B------:R-:W-:-:S05]  /*1be10*/  LEA.HI R52, R90, R52, RZ, 0x5 ;  /* 0x000000345a347211 */ /* 0x000fca00078f28ff */
[----:B---3--:R1:W3:Y:S04]  /*1be20*/  LD.E R14, [R2.64] ;  /* 0x00000004020e7980 */ /* 0x0082e8000c101900 */
[----:B--2---:R2:W4:Y:S01]  /*1be30*/  LD.E.64 R38, [R10.64] ;  /* 0x000000040a267980 */ /* 0x004522000c101b00 */
[----:B------:R-:W-:Y:S01]  /*1be40*/  IMAD.MOV.U32 R37, RZ, RZ, 0x20 ;  /* 0x00000020ff257424 */ /* 0x000fe200078e00ff */
[----:B------:R-:W-:Y:S01]  /*1be50*/  BSSY B1, `(.L_x_531) ;  /* 0x0000179000017945 */ /* 0x000fe20003800000 */
[----:B-1---5:R-:W-:Y:S02]  /*1be60*/  IMAD.MOV.U32 R3, RZ, RZ, R83 ;  /* 0x000000ffff037224 */ /* 0x022fe400078e0053 */
[----:B------:R-:W-:Y:S02]  /*1be70*/  IMAD.MOV.U32 R2, RZ, RZ, R74 ;  /* 0x000000ffff027224 */ /* 0x000fe400078e004a */
[----:B--2---:R-:W-:-:S03]  /*1be80*/  IMAD.MOV.U32 R10, RZ, RZ, R82 ;  /* 0x000000ffff0a7224 */ /* 0x004fc600078e0052 */
[----:B------:R-:W-:Y:S01]  /*1be90*/  PRMT R103, R103, 0x5410, R2 ;  /* 0x0000541067677816 */ /* 0x000fe20000000002 */
[----:B------:R-:W-:Y:S01]  /*1bea0*/  IMAD.MOV.U32 R2, RZ, RZ, R66 ;  /* 0x000000ffff027224 */ /* 0x000fe200078e0042 */
[----:B------:R-:W-:Y:S01]  /*1beb0*/  PRMT R105, R3, 0x5410, R10 ;  /* 0x0000541003697816 */ /* 0x000fe2000000000a */
[----:B------:R-:W-:Y:S02]  /*1bec0*/  IMAD.MOV.U32 R10, RZ, RZ, R70 ;  /* 0x000000ffff0a7224 */ /* 0x000fe400078e0046 */
[----:B------:R-:W-:Y:S01]  /*1bed0*/  IMAD.MOV.U32 R3, RZ, RZ, R71 ;  /* 0x000000ffff037224 */ /* 0x000fe200078e0047 */
[----:B------:R-:W-:Y:S01]  /*1bee0*/  PRMT R99, R99, 0x5410, R2 ;  /* 0x0000541063637816 */ /* 0x000fe20000000002 */
[----:B------:R-:W-:Y:S02]  /*1bef0*/  IMAD.MOV.U32 R11, RZ, RZ, R75 ;  /* 0x000000ffff0b7224 */ /* 0x000fe400078e004b */
[----:B------:R-:W-:Y:S01]  /*1bf00*/  IMAD.MOV.U32 R2, RZ, RZ, R61 ;  /* 0x000000ffff027224 */ /* 0x000fe200078e003d */
[----:B------:R-:W-:Y:S01]  /*1bf10*/  PRMT R101, R3, 0x5410, R10 ;  /* 0x0000541003657816 */ /* 0x000fe2000000000a */
[----:B------:R-:W-:Y:S01]  /*1bf20*/  IMAD.MOV.U32 R3, RZ, RZ, R60 ;  /* 0x000000ffff037224 */ /* 0x000fe200078e003c */
[----:B------:R-:W-:Y:S01]  /*1bf30*/  PRMT R103, R11, 0x7610, R103 ;  /* 0x000076100b677816 */ /* 0x000fe20000000067 */
[----:B------:R-:W-:Y:S01]  /*1bf40*/  IMAD.MOV.U32 R10, RZ, RZ, R67 ;  /* 0x000000ffff0a7224 */ /* 0x000fe200078e0043 */
[----:B------:R-:W-:-:S02]  /*1bf50*/  SHF.R.S32.HI R11, RZ, 0x1f, R73 ;  /* 0x0000001fff0b7819 */ /* 0x000fc40000011449 */
[----:B------:R-:W-:Y:S01]  /*1bf60*/  PRMT R96, R2, 0x5410, R3 ;  /* 0x0000541002607816 */ /* 0x000fe20000000003 */
[----:B------:R-:W-:Y:S01]  /*1bf70*/  IMAD.MOV.U32 R3, RZ, RZ, R78 ;  /* 0x000000ffff037224 */ /* 0x000fe200078e004e */
[----:B------:R-:W-:Y:S01]  /*1bf80*/  LEA.HI R2, R11, R73, RZ, 0x3 ;  /* 0x000000490b027211 */ /* 0x000fe200078f18ff */
[----:B------:R-:W-:Y:S01]  /*1bf90*/  IMAD.MOV.U32 R11, RZ, RZ, R54 ;  /* 0x000000ffff0b7224 */ /* 0x000fe200078e0036 */
[----:B------:R-:W-:Y:S01]  /*1bfa0*/  PRMT R99, R10, 0x7610, R99 ;  /* 0x000076100a637816 */ /* 0x000fe20000000063 */
[----:B------:R-:W-:Y:S01]  /*1bfb0*/  IMAD.MOV.U32 R10, RZ, RZ, R55 ;  /* 0x000000ffff0a7224 */ /* 0x000fe200078e0037 */
[----:B------:R-:W-:Y:S02]  /*1bfc0*/  LOP3.LUT R2, R2, 0xfffffff8, RZ, 0xc0, !PT ;  /* 0xfffffff802027812 */ /* 0x000fe400078ec0ff */
[----:B------:R-:W-:Y:S01]  /*1bfd0*/  PRMT R104, R104, 0x5410, R3 ;  /* 0x0000541068687816 */ /* 0x000fe20000000003 */
[----:B------:R-:W-:Y:S01]  /*1bfe0*/  IMAD.MOV.U32 R3, RZ, RZ, R76 ;  /* 0x000000ffff037224 */ /* 0x000fe200078e004c */
[----:B------:R-:W-:Y:S01]  /*1bff0*/  PRMT R90, R10, 0x5410, R11 ;  /* 0x000054100a5a7816 */ /* 0x000fe2000000000b */
[----:B------:R-:W-:-:S02]  /*1c000*/  IMAD.IADD R13, R73, 0x1, -R2 ;  /* 0x00000001490d7824 */ /* 0x000fc400078e0a02 */
[----:B------:R-:W-:Y:S02]  /*1c010*/  IMAD.MOV.U32 R2, RZ, RZ, R77 ;  /* 0x000000ffff027224 */ /* 0x000fe400078e004d */
[----:B------:R-:W-:Y:S01]  /*1c020*/  IMAD.MOV.U32 R10, RZ, RZ, R79 ;  /* 0x000000ffff0a7224 */ /* 0x000fe200078e004f */
[C---:B------:R-:W-:Y:S01]  /*1c030*/  LOP3.LUT P1, RZ, R13.reuse, 0x4, RZ, 0xc0, !PT ;  /* 0x000000040dff7812 */ /* 0x040fe2000782c0ff */
[----:B------:R-:W-:Y:S01]  /*1c040*/  IMAD.SHL.U32 R11, R13, 0x40, RZ ;  /* 0x000000400d0b7824 */ /* 0x000fe200078e00ff */
[----:B------:R-:W-:Y:S01]  /*1c050*/  PRMT R102, R2, 0x5410, R3 ;  /* 0x0000541002667816 */ /* 0x000fe20000000003 */
[----:B------:R-:W-:Y:S01]  /*1c060*/  IMAD.MOV.U32 R3, RZ, RZ, R64 ;  /* 0x000000ffff037224 */ /* 0x000fe200078e0040 */
[----:B------:R-:W-:Y:S01]  /*1c070*/  PRMT R104, R10, 0x7610, R104 ;  /* 0x000076100a687816 */ /* 0x000fe20000000068 */
[----:B------:R-:W-:Y:S01]  /*1c080*/  IMAD.MOV.U32 R10, RZ, RZ, R69 ;  /* 0x000000ffff0a7224 */ /* 0x000fe200078e0045 */
[----:B------:R-:W-:Y:S01]  /*1c090*/  LOP3.LUT R2, R11, 0x1c0, RZ, 0xc0, !PT ;  /* 0x000001c00b027812 */ /* 0x000fe200078ec0ff */
[----:B------:R-:W-:Y:S01]  /*1c0a0*/  IMAD.MOV.U32 R11, RZ, RZ, R68 ;  /* 0x000000ffff0b7224 */ /* 0x000fe200078e0044 */
[----:B------:R-:W-:Y:S01]  /*1c0b0*/  PRMT R98, R98, 0x5410, R3 ;  /* 0x0000541062627816 */ /* 0x000fe20000000003 */
[----:B------:R-:W-:Y:S01]  /*1c0c0*/  IMAD.MOV.U32 R3, RZ, RZ, R65 ;  /* 0x000000ffff037224 */ /* 0x000fe200078e0041 */
[----:B------:R-:W-:-:S02]  /*1c0d0*/  LOP3.LUT R12, R2, 0x18, R72, 0xf8, !PT ;  /* 0x00000018020c7812 */ /* 0x000fc400078ef848 */
[----:B------:R-:W-:Y:S02]  /*1c0e0*/  PRMT R100, R10, 0x5410, R11 ;  /* 0x000054100a647816 */ /* 0x000fe4000000000b */
[----:B------:R-:W-:Y:S02]  /*1c0f0*/  SHF.R.U32.HI R2, RZ, 0x3, R2 ;  /* 0x00000003ff027819 */ /* 0x000fe40000011602 */
[----:B------:R-:W-:Y:S01]  /*1c100*/  PRMT R98, R3, 0x7610, R98 ;  /* 0x0000761003627816 */ /* 0x000fe20000000062 */
[----:B------:R-:W-:Y:S01]  /*1c110*/  IMAD.MOV.U32 R3, RZ, RZ, R50 ;  /* 0x000000ffff037224 */ /* 0x000fe200078e0032 */
[----:B------:R-:W-:Y:S01]  /*1c120*/  LOP3.LUT R11, R12, R2, RZ, 0x3c, !PT ;  /* 0x000000020c0b7212 */ /* 0x000fe200078e3cff */
[----:B------:R-:W-:Y:S01]  /*1c130*/  IMAD.MOV.U32 R2, RZ, RZ, R62 ;  /* 0x000000ffff027224 */ /* 0x000fe200078e003e */
[----:B------:R-:W-:Y:S01]  /*1c140*/  SEL R37, R37, 0xffffffe0, !P1 ;  /* 0xffffffe025257807 */ /* 0x000fe20004800000 */
[----:B------:R-:W-:-:S03]  /*1c150*/  IMAD.SHL.U32 R12, R52, 0x10, RZ ;  /* 0x00000010340c7824 */ /* 0x000fc600078e00ff */
[----:B------:R-:W-:Y:S01]  /*1c160*/  PRMT R93, R93, 0x5410, R2 ;  /* 0x000054105d5d7816 */ /* 0x000fe20000000002 */
[----:B------:R-:W-:Y:S01]  /*1c170*/  IMAD.MOV.U32 R2, RZ, RZ, R51 ;  /* 0x000000ffff027224 */ /* 0x000fe200078e0033 */
[----:B------:R-:W-:-:S04]  /*1c180*/  LOP3.LUT R52, R11, 0xfffffe00, R12, 0xf8, !PT ;  /* 0xfffffe000b347812 */ /* 0x000fc800078ef80c */
[----:B------:R-:W-:Y:S01]  /*1c190*/  PRMT R72, R2, 0x5410, R3 ;  /* 0x0000541002487816 */ /* 0x000fe20000000003 */
[----:B---3--:R-:W-:-:S05]  /*1c1a0*/  IMAD R10, R14, -0x80, R53 ;  /* 0xffffff800e0a7824 */ /* 0x008fca00078e0235 */
[----:B------:R-:W-:Y:S01]  /*1c1b0*/  IMNMX R53, R10, 0x80, PT ;  /* 0x000000800a357817 */ /* 0x000fe20003800200 */
[----:B------:R-:W-:Y:S02]  /*1c1c0*/  IMAD.MOV.U32 R10, RZ, RZ, R63 ;  /* 0x000000ffff0a7224 */ /* 0x000fe400078e003f */
[----:B----4-:R-:W-:Y:S01]  /*1c1d0*/  IMAD.WIDE.U32 R44, R52, 0x2, R38 ;  /* 0x00000002342c7825 */ /* 0x010fe200078e0026 */
[----:B------:R-:W-:Y:S02]  /*1c1e0*/  ISETP.GE.AND P0, PT, R73, R53, PT ;  /* 0x000000354900720c */ /* 0x000fe40003f06270 */
[----:B------:R-:W-:-:S11]  /*1c1f0*/  PRMT R93, R10, 0x7610, R93 ;  /* 0x000076100a5d7816 */ /* 0x000fd6000000005d */
[----:B------:R-:W-:Y:S05]  /*1c200*/  @P0 BRA `(.L_x_532) ;  /* 0x000013d000000947 */ /* 0x000fea0003800000 */
[----:B------:R-:W-:Y:S01]  /*1c210*/  ISETP.GE.AND P0, PT, R22, R36, PT ;  /* 0x000000241600720c */ /* 0x000fe20003f06270 */
[----:B------:R-:W-:-:S12]  /*1c220*/  BSSY B0, `(.L_x_533) ;  /* 0x0000030000007945 */ /* 0x000fd80003800000 */
[----:B------:R-:W-:Y:S05]  /*1c230*/  @P0 BRA `(.L_x_534) ;  /* 0x000002e000000947 */ /* 0x000fea0003800000 */
[----:B------:R-:W2:Y:S01]  /*1c240*/  LD.E.128 R12, [R44.64] ;  /* 0x000000042c0c7980 */ /* 0x000ea2000c101d00 */
[----:B------:R-:W-:Y:S02]  /*1c250*/  SHF.R.U32.HI R11, RZ, 0x10, R25 ;  /* 0x00000010ff0b7819 */ /* 0x000fe40000011619 */
[----:B------:R-:W-:Y:S02]  /*1c260*/  SHF.R.U32.HI R16, RZ, 0x10, R27 ;  /* 0x00000010ff107819 */ /* 0x000fe4000001161b */
[----:B------:R-:W-:Y:S02]  /*1c270*/  PRMT R11, R80, 0x5410, R11 ;  /* 0x00005410500b7816 */ /* 0x000fe4000000000b */
[----:B------:R-:W-:Y:S02]  /*1c280*/  PRMT R16, R81, 0x5410, R16 ;  /* 0x0000541051107816 */ /* 0x000fe40000000010 */
[----:B------:R-:W-:Y:S01]  /*1c290*/  SHF.R.U64 R18, R24, 0x10, R25 ;  /* 0x0000001018127819 */ /* 0x000fe20000001219 */
[C---:B------:R-:W-:Y:S01]  /*1c2a0*/  IMAD.U32 R24, R11.reuse, 0x10000, RZ ;  /* 0x000100000b187824 */ /* 0x040fe200078e00ff */
[----:B------:R-:W-:Y:S01]  /*1c2b0*/  SHF.R.U64 R2, R26, 0x10, R27 ;  /* 0x000000101a027819 */ /* 0x000fe2000000121b */
[----:B------:R-:W-:Y:S01]  /*1c2c0*/  IMAD.U32 R23, R16, 0x10000, RZ ;  /* 0x0001000010177824 */ /* 0x000fe200078e00ff */
[----:B------:R-:W-:-:S02]  /*1c2d0*/  LOP3.LUT R25, R11, 0xffff0000, RZ, 0xc0, !PT ;  /* 0xffff00000b197812 */ /* 0x000fc400078ec0ff */
[----:B------:R-:W-:Y:S02]  /*1c2e0*/  PRMT R18, R80, 0x5432, R18 ;  /* 0x0000543250127816 */ /* 0x000fe40000000012 */
[----:B------:R-:W-:Y:S02]  /*1c2f0*/  PRMT R21, R81, 0x5432, R2 ;  /* 0x0000543251157816 */ /* 0x000fe40000000002 */
[----:B------:R-:W-:Y:S02]  /*1c300*/  LOP3.LUT R16, R16, 0xffff0000, RZ, 0xc0, !PT ;  /* 0xffff000010107812 */ /* 0x000fe400078ec0ff */
[C---:B--2---:R-:W-:Y:S01]  /*1c310*/  LOP3.LUT R17, R14.reuse, 0xffff0000, RZ, 0xc0, !PT ;  /* 0xffff00000e117812 */ /* 0x044fe200078ec0ff */
[----:B------:R-:W-:Y:S01]  /*1c320*/  IMAD.U32 R20, R14, 0x10000, RZ ;  /* 0x000100000e147824 */ /* 0x000fe200078e00ff */
[C---:B------:R-:W-:Y:S01]  /*1c330*/  LOP3.LUT R14, R15.reuse, 0xffff0000, RZ, 0xc0, !PT ;  /* 0xffff00000f0e7812 */ /* 0x040fe200078ec0ff */
[----:B------:R-:W-:Y:S01]  /*1c340*/  IMAD.U32 R19, R15, 0x10000, RZ ;  /* 0x000100000f137824 */ /* 0x000fe200078e00ff */
[C---:B------:R-:W-:Y:S01]  /*1c350*/  LOP3.LUT R3, R12.reuse, 0xffff0000, RZ, 0xc0, !PT ;  /* 0xffff00000c037812 */ /* 0x040fe200078ec0ff */
[C---:B------:R-:W-:Y:S01]  /*1c360*/  FMUL.FTZ R15, R17.reuse, R24 ;  /* 0x00000018110f7220 */ /* 0x040fe20000410000 */
[----:B------:R-:W-:Y:S01]  /*1c370*/  SHF.L.U32 R10, R12, 0x10, RZ ;  /* 0x000000100c0a7819 */ /* 0x000fe200000006ff */
[----:B------:R-:W-:Y:S01]  /*1c380*/  FMUL.FTZ R17, R17, R23 ;  /* 0x0000001711117220 */ /* 0x000fe20000410000 */
[C---:B------:R-:W-:Y:S01]  /*1c390*/  LOP3.LUT R12, R13.reuse, 0xffff0000, RZ, 0xc0, !PT ;  /* 0xffff00000d0c7812 */ /* 0x040fe200078ec0ff */
[----:B------:R-:W-:Y:S01]  /*1c3a0*/  FMUL.FTZ R11, R14, R25 ;  /* 0x000000190e0b7220 */ /* 0x000fe20000410000 */
[----:B------:R-:W-:Y:S01]  /*1c3b0*/  SHF.L.U32 R2, R13, 0x10, RZ ;  /* 0x000000100d027819 */ /* 0x000fe200000006ff */
[----:B------:R-:W-:-:S02]  /*1c3c0*/  FFMA.FTZ R23, R20, R23, -R15 ;  /* 0x0000001714177223 */ /* 0x000fc4000001080f */
[----:B------:R-:W-:Y:S01]  /*1c3d0*/  FFMA.FTZ R17, R20, R24, R17 ;  /* 0x0000001814117223 */ /* 0x000fe20000010011 */
[C---:B------:R-:W-:Y:S01]  /*1c3e0*/  SHF.L.U32 R20, R21.reuse, 0x10, RZ ;  /* 0x0000001015147819 */ /* 0x040fe200000006ff */
[C---:B------:R-:W-:Y:S01]  /*1c3f0*/  IMAD.U32 R24, R18.reuse, 0x10000, RZ ;  /* 0x0001000012187824 */ /* 0x040fe200078e00ff */
[----:B------:R-:W-:Y:S01]  /*1c400*/  LOP3.LUT R18, R18, 0xffff0000, RZ, 0xc0, !PT ;  /* 0xffff000012127812 */ /* 0x000fe200078ec0ff */
[-C--:B------:R-:W-:Y:S01]  /*1c410*/  FMUL.FTZ R14, R14, R16.reuse ;  /* 0x000000100e0e7220 */ /* 0x080fe20000410000 */
[----:B------:R-:W-:Y:S01]  /*1c420*/  LOP3.LUT R21, R21, 0xffff0000, RZ, 0xc0, !PT ;  /* 0xffff000015157812 */ /* 0x000fe200078ec0ff */
[----:B------:R-:W-:Y:S02]  /*1c430*/  FFMA.FTZ R16, R19, R16, -R11 ;  /* 0x0000001013107223 */ /* 0x000fe4000001080b */
[----:B------:R-:W-:Y:S02]  /*1c440*/  FMUL.FTZ R11, R3, R24 ;  /* 0x00000018030b7220 */ /* 0x000fe40000410000 */
[----:B------:R-:W-:-:S02]  /*1c450*/  FFMA.FTZ R15, R19, R25, R14 ;  /* 0x00000019130f7223 */ /* 0x000fc4000001000e */
[----:B------:R-:W-:Y:S02]  /*1c460*/  FMUL.FTZ R3, R3, R20 ;  /* 0x0000001403037220 */ /* 0x000fe40000410000 */
[C---:B------:R-:W-:Y:S01]  /*1c470*/  FMUL.FTZ R14, R12.reuse, R18 ;  /* 0x000000120c0e7220 */ /* 0x040fe20000410000 */
[----:B------:R-:W-:Y:S01]  /*1c480*/  F2FP.BF16.PACK_AB R15, R15, R16 ;  /* 0x000000100f0f723e */ /* 0x000fe200000010ff */
[-C--:B------:R-:W-:Y:S02]  /*1c490*/  FMUL.FTZ R13, R12, R21.reuse ;  /* 0x000000150c0d7220 */ /* 0x080fe40000410000 */
[C---:B------:R-:W-:Y:S02]  /*1c4a0*/  FFMA.FTZ R12, R10.reuse, R24, R3 ;  /* 0x000000180a0c7223 */ /* 0x040fe40000010003 */
[----:B------:R-:W-:Y:S02]  /*1c4b0*/  FFMA.FTZ R11, R10, R20, -R11 ;  /* 0x000000140a0b7223 */ /* 0x000fe4000001080b */
[C---:B------:R-:W-:Y:S01]  /*1c4c0*/  FFMA.FTZ R3, R2.reuse, R21, -R14 ;  /* 0x0000001502037223 */ /* 0x040fe2000001080e */
[----:B------:R-:W-:Y:S01]  /*1c4d0*/  F2FP.BF16.PACK_AB R14, R17, R23 ;  /* 0x00000017110e723e */ /* 0x000fe200000010ff */
[----:B------:R-:W-:Y:S01]  /*1c4e0*/  FFMA.FTZ R13, R2, R18, R13 ;  /* 0x00000012020d7223 */ /* 0x000fe2000001000d */
[----:B------:R-:W-:-:S04]  /*1c4f0*/  F2FP.BF16.PACK_AB R12, R12, R11 ;  /* 0x0000000b0c0c723e */ /* 0x000fc800000010ff */
[----:B------:R-:W-:-:S05]  /*1c500*/  F2FP.BF16.PACK_AB R13, R13, R3 ;  /* 0x000000030d0d723e */ /* 0x000fca00000010ff */
[----:B------:R1:W-:Y:S02]  /*1c510*/  ST.E.128 [R44.64], R12 ;  /* 0x0000000c2c007985 */ /* 0x0003e4000c101d04 */
.L_x_534:
[----:B------:R-:W-:Y:S05]  /*1c520*/  BSYNC B0 ;  /* 0x0000000000007941 */ /* 0x000fea0003800000 */
.L_x_533:
[----:B------:R-:W-:Y:S01]  /*1c530*/  IADD3 R2, R22, 0x10, RZ ;  /* 0x0000001016027810 */ /* 0x000fe20007ffe0ff */
[----:B------:R-:W-:Y:S03]  /*1c540*/  BSSY B0, `(.L_x_535) ;  /* 0x0000035000007945 */ /* 0x000fe60003800000 */
[----:B------:R-:W-:-:S13]  /*1c550*/  ISETP.GE.AND P0, PT, R2, R36, PT ;  /* 0x000000240200720c */ /* 0x000fda0003f06270 */
[----:B------:R-:W-:Y:S05]  /*1c560*/  @P0 BRA `(.L_x_536) ;  /* 0x0000032000000947 */ /* 0x000fea0003800000 */
[----:B------:R-:W-:-:S04]  /*1c570*/  IADD3 R2, P0, R37, R52, RZ ;  /* 0x0000003425027210 */ /* 0x000fc80007f1e0ff */
[----:B------:R-:W-:Y:S02]  /*1c580*/  LEA.HI.X.SX32 R3, R37, RZ, 0x1, P0 ;  /* 0x000000ff25037211 */ /* 0x000fe400000f0eff */
[----:B------:R-:W-:-:S04]  /*1c590*/  LEA R16, P0, R2, R38, 0x1 ;  /* 0x0000002602107211 */ /* 0x000fc800078008ff */
[----:B------:R-:W-:-:S05]  /*1c5a0*/  LEA.HI.X R17, R2, R39, R3, 0x1, P0 ;  /* 0x0000002702117211 */ /* 0x000fca00000f0c03 */
[----:B-1----:R-:W2:Y:S01]  /*1c5b0*/  LD.E.128 R12, [R16.64] ;  /* 0x00000004100c7980 */ /* 0x002ea2000c101d00 */
[----:B------:R-:W-:Y:S02]  /*1c5c0*/  SHF.R.U64 R2, R30, 0x10, R31 ;  /* 0x000000101e027819 */ /* 0x000fe4000000121f */
[----:B------:R-:W-:Y:S02]  /*1c5d0*/  SHF.R.U32.HI R10, RZ, 0x10, R29 ;  /* 0x00000010ff0a7819 */ /* 0x000fe4000001161d */
[----:B------:R-:W-:Y:S02]  /*1c5e0*/  SHF.R.U32.HI R3, RZ, 0x10, R31 ;  /* 0x00000010ff037819 */ /* 0x000fe4000001161f */
[C---:B------:R-:W-:Y:S02]  /*1c5f0*/  PRMT R21, R85.reuse, 0x5432, R2 ;  /* 0x0000543255157816 */ /* 0x040fe40000000002 */
[----:B------:R-:W-:Y:S02]  /*1c600*/  PRMT R2, R84, 0x5410, R10 ;  /* 0x0000541054027816 */ /* 0x000fe4000000000a */
[----:B------:R-:W-:-:S02]  /*1c610*/  PRMT R3, R85, 0x5410, R3 ;  /* 0x0000541055037816 */ /* 0x000fc40000000003 */
[C---:B------:R-:W-:Y:S01]  /*1c620*/  LOP3.LUT R27, R2.reuse, 0xffff0000, RZ, 0xc0, !PT ;  /* 0xffff0000021b7812 */ /* 0x040fe200078ec0ff */
[----:B------:R-:W-:Y:S01]  /*1c630*/  IMAD.U32 R25, R2, 0x10000, RZ ;  /* 0x0001000002197824 */ /* 0x000fe200078e00ff */
[----:B------:R-:W-:Y:S01]  /*1c640*/  SHF.R.U64 R18, R28, 0x10, R29 ;  /* 0x000000101c127819 */ /* 0x000fe2000000121d */
[C---:B------:R-:W-:Y:S01]  /*1c650*/  IMAD.U32 R24, R3.reuse, 0x10000, RZ ;  /* 0x0001000003187824 */ /* 0x040fe200078e00ff */
[----:B------:R-:W-:Y:S02]  /*1c660*/  LOP3.LUT R26, R3, 0xffff0000, RZ, 0xc0, !PT ;  /* 0xffff0000031a7812 */ /* 0x000fe400078ec0ff */
[----:B------:R-:W-:Y:S02]  /*1c670*/  PRMT R18, R84, 0x5432, R18 ;  /* 0x0000543254127816 */ /* 0x000fe40000000012 */
[C---:B--2---:R-:W-:Y:S01]  /*1c680*/  LOP3.LUT R11, R14.reuse, 0xffff0000, RZ, 0xc0, !PT ;  /* 0xffff00000e0b7812 */ /* 0x044fe200078ec0ff */
[----:B------:R-:W-:Y:S01]  /*1c690*/  IMAD.U32 R20, R14, 0x10000, RZ ;  /* 0x000100000e147824 */ /* 0x000fe200078e00ff */
[C---:B------:R-:W-:Y:S01]  /*1c6a0*/  LOP3.LUT R14, R15.reuse, 0xffff0000, RZ, 0xc0, !PT ;  /* 0xffff00000f0e7812 */ /* 0x040fe200078ec0ff */
[----:B------:R-:W-:Y:S01]  /*1c6b0*/  IMAD.U32 R19, R15, 0x10000, RZ ;  /* 0x000100000f137824 */ /* 0x000fe200078e00ff */
[----:B------:R-:W-:Y:S01]  /*1c6c0*/  LOP3.LUT R3, R12, 0xffff0000, RZ, 0xc0, !PT ;  /* 0xffff00000c037812 */ /* 0x000fe200078ec0ff */
[----:B------:R-:W-:-:S02]  /*1c6d0*/  FMUL.FTZ R23, R11, R25 ;  /* 0x000000190b177220 */ /* 0x000fc40000410000 */
[-C--:B------:R-:W-:Y:S02]  /*1c6e0*/  FMUL.FTZ R15, R11, R24.reuse ;  /* 0x000000180b0f7220 */ /* 0x080fe40000410000 */
[----:B------:R-:W-:Y:S02]  /*1c6f0*/  FMUL.FTZ R11, R14, R27 ;  /* 0x0000001b0e0b7220 */ /* 0x000fe40000410000 */
[C---:B------:R-:W-:Y:S02]  /*1c700*/  FFMA.FTZ R24, R20.reuse, R24, -R23 ;  /* 0x0000001814187223 */ /* 0x040fe40000010817 */
[----:B------:R-:W-:Y:S02]  /*1c710*/  FFMA.FTZ R23, R20, R25, R15 ;  /* 0x0000001914177223 */ /* 0x000fe4000001000f */
[-C--:B------:R-:W-:Y:S02]  /*1c720*/  FMUL.FTZ R15, R14, R26.reuse ;  /* 0x0000001a0e0f7220 */ /* 0x080fe40000410000 */
[----:B------:R-:W-:-:S02]  /*1c730*/  FFMA.FTZ R20, R19, R26, -R11 ;  /* 0x0000001a13147223 */ /* 0x000fc4000001080b */
[----:B------:R-:W-:Y:S01]  /*1c740*/  IMAD.U32 R10, R12, 0x10000, RZ ;  /* 0x000100000c0a7824 */ /* 0x000fe200078e00ff */
[----:B------:R-:W-:Y:S01]  /*1c750*/  LOP3.LUT R12, R13, 0xffff0000, RZ, 0xc0, !PT ;  /* 0xffff00000d0c7812 */ /* 0x000fe200078ec0ff */
[C---:B------:R-:W-:Y:S01]  /*1c760*/  IMAD.U32 R26, R18.reuse, 0x10000, RZ ;  /* 0x00010000121a7824 */ /* 0x040fe200078e00ff */
[----:B------:R-:W-:Y:S01]  /*1c770*/  LOP3.LUT R18, R18, 0xffff0000, RZ, 0xc0, !PT ;  /* 0xffff000012127812 */ /* 0x000fe200078ec0ff */
[C---:B------:R-:W-:Y:S01]  /*1c780*/  IMAD.U32 R25, R21.reuse, 0x10000, RZ ;  /* 0x0001000015197824 */ /* 0x040fe200078e00ff */
[----:B------:R-:W-:Y:S01]  /*1c790*/  LOP3.LUT R21, R21, 0xffff0000, RZ, 0xc0, !PT ;  /* 0xffff000015157812 */ /* 0x000fe200078ec0ff */
[----:B------:R-:W-:Y:S02]  /*1c7a0*/  FMUL.FTZ R11, R3, R26 ;  /* 0x0000001a030b7220 */ /* 0x000fe40000410000 */
[----:B------:R-:W-:Y:S02]  /*1c7b0*/  IMAD.U32 R2, R13, 0x10000, RZ ;  /* 0x000100000d027824 */ /* 0x000fe400078e00ff */
[----:B------:R-:W-:-:S02]  /*1c7c0*/  FMUL.FTZ R3, R3, R25 ;  /* 0x0000001903037220 */ /* 0x000fc40000410000 */
[C---:B------:R-:W-:Y:S02]  /*1c7d0*/  FMUL.FTZ R14, R12.reuse, R18 ;  /* 0x000000120c0e7220 */ /* 0x040fe40000410000 */
[----:B------:R-:W-:Y:S02]  /*1c7e0*/  FMUL.FTZ R13, R12, R21 ;  /* 0x000000150c0d7220 */ /* 0x000fe40000410000 */
[C---:B------:R-:W-:Y:S02]  /*1c7f0*/  FFMA.FTZ R12, R10.reuse, R26, R3 ;  /* 0x0000001a0a0c7223 */ /* 0x040fe40000010003 */
[----:B------:R-:W-:Y:S02]  /*1c800*/  FFMA.FTZ R15, R19, R27, R15 ;  /* 0x0000001b130f7223 */ /* 0x000fe4000001000f */
[----:B------:R-:W-:Y:S02]  /*1c810*/  FFMA.FTZ R11, R10, R25, -R11 ;  /* 0x000000190a0b7223 */ /* 0x000fe4000001080b */
[C---:B------:R-:W-:Y:S01]  /*1c820*/  FFMA.FTZ R3, R2.reuse, R21, -R14 ;  /* 0x0000001502037223 */ /* 0x040fe2000001080e */
[----:B------:R-:W-:Y:S01]  /*1c830*/  F2FP.BF16.PACK_AB R14, R23, R24 ;  /* 0x00000018170e723e */ /* 0x000fe200000010ff */
[----:B------:R-:W-:Y:S01]  /*1c840*/  FFMA.FTZ R13, R2, R18, R13 ;  /* 0x00000012020d7223 */ /* 0x000fe2000001000d */
[----:B------:R-:W-:-:S02]  /*1c850*/  F2FP.BF16.PACK_AB R15, R15, R20 ;  /* 0x000000140f0f723e */ /* 0x000fc400000010ff */
[----:B------:R-:W-:Y:S02]  /*1c860*/  F2FP.BF16.PACK_AB R12, R12, R11 ;  /* 0x0000000b0c0c723e */ /* 0x000fe400000010ff */
[----:B------:R-:W-:-:S05]  /*1c870*/  F2FP.BF16.PACK_AB R13, R13, R3 ;  /* 0x000000030d0d723e */ /* 0x000fca00000010ff */
[----:B------:R1:W-:Y:S02]  /*1c880*/  ST.E.128 [R16.64], R12 ;  /* 0x0000000c10007985 */ /* 0x0003e4000c101d04 */
.L_x_536:
[----:B------:R-:W-:Y:S05]  /*1c890*/  BSYNC B0 ;  /* 0x0000000000007941 */ /* 0x000fea0003800000 */
.L_x_535:
[----:B------:R-:W-:Y:S01]  /*1c8a0*/  IADD3 R2, R22, 0x20, RZ ;  /* 0x0000002016027810 */ /* 0x000fe20007ffe0ff */
[----:B------:R-:W-:Y:S03]  /*1c8b0*/  BSSY B0, `(.L_x_537) ;  /* 0x0000031000007945 */ /* 0x000fe60003800000 */
[----:B------:R-:W-:-:S13]  /*1c8c0*/  ISETP.GE.AND P0, PT, R2, R36, PT ;  /* 0x000000240200720c */ /* 0x000fda0003f06270 */
[----:B------:R-:W-:Y:S05]  /*1c8d0*/  @P0 BRA `(.L_x_538) ;  /* 0x000002e000000947 */ /* 0x000fea0003800000 */
[----:B-1----:R-:W2:Y:S01]  /*1c8e0*/  LD.E.128 R12, [R44.64+0x4000] ;  /* 0x004000042c0c7980 */ /* 0x002ea2000c101d00 */
        /* <DEDUP_REMOVED lines=44> */
[----:B------:R1:W-:Y:S02]  /*1cbb0*/  ST.E.128 [R44.64+0x4000], R12 ;  /* 0x0040000c2c007985 */ /* 0x0003e4000c101d04 */
.L_x_538:
[----:B------:R-:W-:Y:S05]  /*1cbc0*/  BSYNC B0 ;  /* 0x0000000000007941 */ /* 0x000fea0003800000 */
.L_x_537:
[----:B------:R-:W-:Y:S01]  /*1cbd0*/  IADD3 R2, R22, 0x30, RZ ;  /* 0x0000003016027810 */ /* 0x000fe20007ffe0ff */
[----:B------:R-:W-:Y:S03]  /*1cbe0*/  BSSY B0, `(.L_x_539) ;  /* 0x0000036000007945 */ /* 0x000fe60003800000 */
[----:B------:R-:W-:-:S13]  /*1cbf0*/  ISETP.GE.AND P0, PT, R2, R36, PT ;  /* 0x000000240200720c */ /* 0x000fda0003f06270 */
[----:B------:R-:W-:Y:S05]  /*1cc00*/  @P0 BRA `(.L_x_540) ;  /* 0x0000033000000947 */ /* 0x000fea0003800000 */
[----:B------:R-:W-:-:S04]  /*1cc10*/  IADD3 R3, R37, 0x2000, RZ ;  /* 0x0000200025037810 */ /* 0x000fc80007ffe0ff */
[----:B------:R-:W-:-:S04]  /*1cc20*/  IADD3 R2, P0, R52, R3, RZ ;  /* 0x0000000334027210 */ /* 0x000fc80007f1e0ff */
[----:B------:R-:W-:Y:S02]  /*1cc30*/  LEA.HI.X.SX32 R3, R3, RZ, 0x1, P0 ;  /* 0x000000ff03037211 */ /* 0x000fe400000f0eff */
[----:B-1----:R-:W-:-:S04]  /*1cc40*/  LEA R16, P0, R2, R38, 0x1 ;  /* 0x0000002602107211 */ /* 0x002fc800078008ff */
[----:B------:R-:W-:-:S05]  /*1cc50*/  LEA.HI.X R17, R2, R39, R3, 0x1, P0 ;  /* 0x0000002702117211 */ /* 0x000fca00000f0c03 */
[----:B------:R-:W2:Y:S01]  /*1cc60*/  LD.E.128 R12, [R16.64] ;  /* 0x00000004100c7980 */ /* 0x000ea2000c101d00 */
        /* <DEDUP_REMOVED lines=45> */
.L_x_540:
[----:B------:R-:W-:Y:S05]  /*1cf40*/  BSYNC B0 ;  /* 0x0000000000007941 */ /* 0x000fea0003800000 */
.L_x_539:
        /* <DEDUP_REMOVED lines=50> */
.L_x_542:
[----:B------:R-:W-:Y:S05]  /*1d270*/  BSYNC B0 ;  /* 0x0000000000007941 */ /* 0x000fea0003800000 */
.L_x_541:
[----:B------:R-:W-:-:S04]  /*1d280*/  IADD3 R2, R22, 0x50, RZ ;  /* 0x0000005016027810 */ /* 0x000fc80007ffe0ff */
        /* <DEDUP_REMOVED lines=53> */
.L_x_532:
[----:B------:R-:W-:Y:S05]  /*1d5e0*/  BSYNC B1 ;  /* 0x0000000000017941 */ /* 0x000fea0003800000 */
.L_x_531:
[----:B------:R-:W-:Y:S01]  /*1d5f0*/  IADD3 R2, R73, 0x40, RZ ;  /* 0x0000004049027810 */ /* 0x000fe20007ffe0ff */
[----:B------:R-:W-:-:S03]  /*1d600*/  IMAD.MOV.U32 R3, RZ, RZ, 0x0 ;  /* 0x00000000ff037424 */ /* 0x000fc600078e00ff */
[----:B------:R-:W-:Y:S01]  /*1d610*/  ISETP.GE.AND P0, PT, R2, R53, PT ;  /* 0x000000350200720c */ /* 0x000fe20003f06270 */
[----:B------:R-:W-:-:S12]  /*1d620*/  IMAD.MOV.U32 R2, RZ, RZ, R112 ;  /* 0x000000ffff027224 */ /* 0x000fd800078e0070 */
[----:B------:R-:W-:Y:S05]  /*1d630*/  @P0 RET.REL.NODEC R2 `(_ZN7cutlass13device_kernelIN5flash19enable_sm80_to_sm89INS1_16FlashAttnFwdSm80INS1_25CollectiveMainloopFwdSm80ILi8ELi1ELb0EN4cute5tupleIJNS5_1CILi128EEENS7_ILi64EEENS7_ILi192EEEEEELi192ENS_10bfloat16_tEfNS_4arch4Sm80ELb0ELb1ELb1ELb1ELb1ELb1ELb1ELb0EEENS1_21CollectiveEpilogueFwdINS6_IJS8_SA_S9_EEENS6_IJNS7_ILi1EEESI_SI_EEESC_SE_Li256ELb1ELb1ELb0ELb0EEENS1_19SingleTileSchedulerILb1ELb0ELb1ELi128EEEEEEEEEvNT_6ParamsE) ;  /* 0xfffe29c002000950 */ /* 0x000fea0003c3ffff */
[----:B------:R-:W-:Y:S01]  /*1d640*/  ISETP.GE.AND P0, PT, R22, R36, PT ;  /* 0x000000241600720c */ /* 0x000fe20003f06270 */
[----:B------:R-:W-:-:S12]  /*1d650*/  BSSY B0, `(.L_x_543) ;  /* 0x0000030000007945 */ /* 0x000fd80003800000 */
        /* <DEDUP_REMOVED lines=47> */
.L_x_544:
[----:B------:R-:W-:Y:S05]  /*1d950*/  BSYNC B0 ;  /* 0x0000000000007941 */ /* 0x000fea0003800000 */
.L_x_543:
        /* <DEDUP_REMOVED lines=55> */
.L_x_546:
[----:B------:R-:W-:Y:S05]  /*1dcd0*/  BSYNC B0 ;  /* 0x0000000000007941 */ /* 0x000fea0003800000 */
.L_x_545:
        /* <DEDUP_REMOVED lines=50> */
.L_x_548:
[----:B------:R-:W-:Y:S05]  /*1e000*/  BSYNC B0 ;  /* 0x0000000000007941 */ /* 0x000fea0003800000 */
.L_x_547:
        /* <DEDUP_REMOVED lines=55> */
.L_x_550:
[----:B------:R-:W-:Y:S05]  /*1e380*/  BSYNC B0 ;  /* 0x0000000000007941 */ /* 0x000fea0003800000 */
.L_x_549:
        /* <DEDUP_REMOVED lines=50> */
.L_x_552:
[----:B------:R-:W-:Y:S05]  /*1e6b0*/  BSYNC B0 ;  /* 0x0000000000007941 */ /* 0x000fea0003800000 */
.L_x_551:
[----:B------:R-:W-:Y:S01]  /*1e6c0*/  IADD3 R2, R22, 0x50, RZ ;  /* 0x0000005016027810 */ /* 0x000fe20007ffe0ff */
[----:B------:R-:W-:-:S03]  /*1e6d0*/  IMAD.MOV.U32 R3, RZ, RZ, 0x0 ;  /* 0x00000000ff037424 */ /* 0x000fc600078e00ff */
[----:B------:R-:W-:Y:S01]  /*1e6e0*/  ISETP.GE.AND P0, PT, R2, R36, PT ;  /* 0x000000240200720c */ /* 0x000fe20003f06270 */
[----:B------:R-:W-:-:S12]  /*1e6f0*/  IMAD.MOV.U32 R2, RZ, RZ, R112 ;  /* 0x000000ffff027224 */ /* 0x000fd800078e0070 */
[----:B------:R-:W-:Y:S05]  /*1e700*/  @P0 RET.REL.NODEC R2 `(_ZN7cutlass13device_kernelIN5flash19enable_sm80_to_sm89INS1_16FlashAttnFwdSm80INS1_25CollectiveMainloopFwdSm80ILi8ELi1ELb0EN4cute5tupleIJNS5_1CILi128EEENS7_ILi64EEENS7_ILi192EEEEEELi192ENS_10bfloat16_tEfNS_4arch4Sm80ELb0ELb1ELb1ELb1ELb1ELb1ELb1ELb0EEENS1_21CollectiveEpilogueFwdINS6_IJS8_SA_S9_EEENS6_IJNS7_ILi1EEESI_SI_EEESC_SE_Li256ELb1ELb1ELb0ELb0EEENS1_19SingleTileSchedulerILb1ELb0ELb1ELi128EEEEEEEEEvNT_6ParamsE) ;  /* 0xfffe18f002000950 */ /* 0x000fea0003c3ffff */
        /* <DEDUP_REMOVED lines=23> */
[----:B------:R-:W-:Y:S01]  /*1e880*/  FMUL.FTZ R22, R11, R24 ;  /* 0x000000180b167220 */ /* 0x000fe20000410000 */
[----:B------:R-:W-:Y:S01]  /*1e890*/  SHF.L.U32 R2, R13, 0x10, RZ ;  /* 0x000000100d027819 */ /* 0x000fe200000006ff */
[----:B------:R-:W-:-:S02]  /*1e8a0*/  FMUL.FTZ R15, R11, R23 ;  /* 0x000000170b0f7220 */ /* 0x000fc40000410000 */
[----:B------:R-:W-:Y:S02]  /*1e8b0*/  FMUL.FTZ R11, R14, R26 ;  /* 0x0000001a0e0b7220 */ /* 0x000fe40000410000 */
[C---:B------:R-:W-:Y:S02]  /*1e8c0*/  FFMA.FTZ R23, R20.reuse, R23, -R22 ;  /* 0x0000001714177223 */ /* 0x040fe40000010816 */
[----:B------:R-:W-:Y:S02]  /*1e8d0*/  FFMA.FTZ R22, R20, R24, R15 ;  /* 0x0000001814167223 */ /* 0x000fe4000001000f */
[-C--:B------:R-:W-:Y:S02]  /*1e8e0*/  FMUL.FTZ R15, R14, R25.reuse ;  /* 0x000000190e0f7220 */ /* 0x080fe40000410000 */
[----:B------:R-:W-:Y:S02]  /*1e8f0*/  FFMA.FTZ R20, R19, R25, -R11 ;  /* 0x0000001913147223 */ /* 0x000fe4000001080b */
[----:B------:R-:W-:Y:S01]  /*1e900*/  IMAD.U32 R10, R12, 0x10000, RZ ;  /* 0x000100000c0a7824 */ /* 0x000fe200078e00ff */
[----:B------:R-:W-:Y:S01]  /*1e910*/  LOP3.LUT R12, R13, 0xffff0000, RZ, 0xc0, !PT ;  /* 0xffff00000d0c7812 */ /* 0x000fe200078ec0ff */
[C---:B------:R-:W-:Y:S01]  /*1e920*/  IMAD.U32 R25, R18.reuse, 0x10000, RZ ;  /* 0x0001000012197824 */ /* 0x040fe200078e00ff */
[----:B------:R-:W-:Y:S01]  /*1e930*/  LOP3.LUT R18, R18, 0xffff0000, RZ, 0xc0, !PT ;  /* 0xffff000012127812 */ /* 0x000fe200078ec0ff */
[C---:B------:R-:W-:Y:S01]  /*1e940*/  IMAD.U32 R24, R21.reuse, 0x10000, RZ ;  /* 0x0001000015187824 */ /* 0x040fe200078e00ff */
[----:B------:R-:W-:Y:S01]  /*1e950*/  LOP3.LUT R21, R21, 0xffff0000, RZ, 0xc0, !PT ;  /* 0xffff000015157812 */ /* 0x000fe200078ec0ff */
[----:B------:R-:W-:-:S02]  /*1e960*/  FMUL.FTZ R11, R3, R25 ;  /* 0x00000019030b7220 */ /* 0x000fc40000410000 */
[----:B------:R-:W-:Y:S02]  /*1e970*/  FMUL.FTZ R3, R3, R24 ;  /* 0x0000001803037220 */ /* 0x000fe40000410000 */
[C---:B------:R-:W-:Y:S02]  /*1e980*/  FMUL.FTZ R14, R12.reuse, R18 ;  /* 0x000000120c0e7220 */ /* 0x040fe40000410000 */
[----:B------:R-:W-:Y:S02]  /*1e990*/  FMUL.FTZ R13, R12, R21 ;  /* 0x000000150c0d7220 */ /* 0x000fe40000410000 */
[C---:B------:R-:W-:Y:S02]  /*1e9a0*/  FFMA.FTZ R12, R10.reuse, R25, R3 ;  /* 0x000000190a0c7223 */ /* 0x040fe40000010003 */
[----:B------:R-:W-:Y:S02]  /*1e9b0*/  FFMA.FTZ R15, R19, R26, R15 ;  /* 0x0000001a130f7223 */ /* 0x000fe4000001000f */
[----:B------:R-:W-:-:S02]  /*1e9c0*/  FFMA.FTZ R11, R10, R24, -R11 ;  /* 0x000000180a0b7223 */ /* 0x000fc4000001080b */
[----:B------:R-:W-:Y:S01]  /*1e9d0*/  FFMA.FTZ R3, R2, R21, -R14 ;  /* 0x0000001502037223 */ /* 0x000fe2000001080e */
[----:B------:R-:W-:Y:S01]  /*1e9e0*/  F2FP.BF16.PACK_AB R14, R22, R23 ;  /* 0x00000017160e723e */ /* 0x000fe200000010ff */
[----:B------:R-:W-:Y:S01]  /*1e9f0*/  FFMA.FTZ R13, R2, R18, R13 ;  /* 0x00000012020d7223 */ /* 0x000fe2000001000d */
[----:B------:R-:W-:Y:S02]  /*1ea00*/  F2FP.BF16.PACK_AB R15, R15, R20 ;  /* 0x000000140f0f723e */ /* 0x000fe400000010ff */
[----:B------:R-:W-:Y:S02]  /*1ea10*/  F2FP.BF16.PACK_AB R12, R12, R11 ;  /* 0x0000000b0c0c723e */ /* 0x000fe400000010ff */
[----:B------:R-:W-:Y:S01]  /*1ea20*/  F2FP.BF16.PACK_AB R13, R13, R3 ;  /* 0x000000030d0d723e */ /* 0x000fe200000010ff */
[----:B------:R-:W-:Y:S01]  /*1ea30*/  IMAD.MOV.U32 R3, RZ, RZ, 0x0 ;  /* 0x00000000ff037424 */ /* 0x000fe200078e00ff */
[----:B------:R-:W-:-:S03]  /*1ea40*/  MOV R2, R112 ;  /* 0x0000007000027202 */ /* 0x000fc60000000f00 */
[----:B------:R1:W-:Y:S01]  /*1ea50*/  ST.E.128 [R16.64], R12 ;  /* 0x0000000c10007985 */ /* 0x0003e2000c101d04 */
[----:B------:R-:W-:Y:S05]  /*1ea60*/  RET.REL.NODEC R2 `(_ZN7cutlass13device_kernelIN5flash19enable_sm80_to_sm89INS1_16FlashAttnFwdSm80INS1_25CollectiveMainloopFwdSm80ILi8ELi1ELb0EN4cute5tupleIJNS5_1CILi128EEENS7_ILi64EEENS7_ILi192EEEEEELi192ENS_10bfloat16_tEfNS_4arch4Sm80ELb0ELb1ELb1ELb1ELb1ELb1ELb1ELb0EEENS1_21CollectiveEpilogueFwdINS6_IJS8_SA_S9_EEENS6_IJNS7_ILi1EEESI_SI_EEESC_SE_Li256ELb1ELb1ELb0ELb0EEENS1_19SingleTileSchedulerILb1ELb0ELb1ELi128EEEEEEEEEvNT_6ParamsE) ;  /* 0xfffe159002007950 */ /* 0x000fea0003c3ffff */
.L_x_521:
[----:B-----5:R-:W-:Y:S01]  /*1ea70*/  ISETP.NE.AND P0, PT, R28, 0x1, PT ;  /* 0x000000011c00780c */ /* 0x020fe20003f05270 */
[----:B------:R-:W-:-:S12]  /*1ea80*/  BSSY B0, `(.L_x_553) ;  /* 0x0000006000007945 */ /* 0x000fd80003800000 */
[----:B------:R-:W-:Y:S05]  /*1ea90*/  @!P0 BRA `(.L_x_554) ;  /* 0x0000004000008947 */ /* 0x000fea0003800000 */
[----:B------:R1:W2:Y:S04]  /*1eaa0*/  LD.E R3, [R10.64+0x168] ;  /* 0x000168040a037980 */ /* 0x0002a8000c101900 */
[----:B-1----:R-:W3:Y:S01]  /*1eab0*/  LD.E R10, [R10.64+0x16c] ;  /* 0x00016c040a0a7980 */ /* 0x002ee2000c101900 */
[----:B--2---:R-:W-:-:S05]  /*1eac0*/  IMAD.HI.U32 R2, R2, R3, RZ ;  /* 0x0000000302027227 */ /* 0x004fca00078e00ff */
[----:B---3--:R-:W-:Y:S02]  /*1ead0*/  SHF.R.U32.HI R2, RZ, R10, R2 ;  /* 0x0000000aff027219 */ /* 0x008fe40000011602 */
.L_x_554:
[----:B------:R-:W-:Y:S05]  /*1eae0*/  BSYNC B0 ;  /* 0x0000000000007941 */ /* 0x000fea0003800000 */
.L_x_553:
[----:B------:R-:W-:Y:S01]  /*1eaf0*/  MOV R10, R26 ;  /* 0x0000001a000a7202 */ /* 0x000fe20000000f00 */
[----:B------:R-:W-:Y:S01]  /*1eb00*/  IMAD.MOV.U32 R16, RZ, RZ, R20 ;  /* 0x000000ffff107224 */ /* 0x000fe200078e0014 */
[----:B------:R-:W-:Y:S01]  /*1eb10*/  MOV R11, R19 ;  /* 0x00000013000b7202 */ /* 0x000fe20000000f00 */
[-C--:B------:R-:W-:Y:S01]  /*1eb20*/  IMAD R15, R15, R2.reuse, RZ ;  /* 0x000000020f0f7224 */ /* 0x080fe200078e02ff */
[----:B------:R-:W-:Y:S01]  /*1eb30*/  SHF.R.S32.HI R18, RZ, 0x1f, R2 ;  /* 0x0000001fff127819 */ /* 0x000fe20000011402 */
[-C--:B------:R-:W-:Y:S02]  /*1eb40*/  IMAD R13, R13, R2.reuse, RZ ;  /* 0x000000020d0d7224 */ /* 0x080fe400078e02ff */
[----:B------:R-:W-:-:S04]  /*1eb50*/  IMAD.WIDE.U32 R10, R14, R2, R10 ;  /* 0x000000020e0a7225 */ /* 0x000fc800078e000a */
[----:B------:R-:W-:Y:S01]  /*1eb60*/  IMAD.WIDE.U32 R2, R12, R2, R16 ;  /* 0x000000020c027225 */ /* 0x000fe200078e0010 */
[----:B------:R-:W-:-:S03]  /*1eb70*/  LEA R32, P1, R10, R24, 0x1 ;  /* 0x000000180a207211 */ /* 0x000fc600078208ff */
[----:B------:R-:W-:Y:S01]  /*1eb80*/  IMAD R14, R14, R18, R15 ;  /* 0x000000120e0e7224 */ /* 0x000fe200078e020f */
[----:B------:R-:W-:Y:S01]  /*1eb90*/  LEA R33, P0, R2, R22, 0x1 ;  /* 0x0000001602217211 */ /* 0x000fe200078008ff */
[----:B------:R-:W-:-:S03]  /*1eba0*/  IMAD R12, R12, R18, R13 ;  /* 0x000000120c0c7224 */ /* 0x000fc600078e020d */
[----:B------:R-:W-:Y:S01]  /*1ebb0*/  IADD3 R11, R11, R14, RZ ;  /* 0x0000000e0b0b7210 */ /* 0x000fe20007ffe0ff */
[----:B------:R-:W-:-:S03]  /*1ebc0*/  IMAD.IADD R3, R3, 0x1, R12 ;  /* 0x0000000103037824 */ /* 0x000fc600078e020c */
[----:B------:R-:W-:Y:S02]  /*1ebd0*/  LEA.HI.X R30, R10, R25, R11, 0x1, P1 ;  /* 0x000000190a1e7211 */ /* 0x000fe400008f0c0b */
[----:B------:R-:W-:Y:S01]  /*1ebe0*/  LEA.HI.X R29, R2, R23, R3, 0x1, P0 ;  /* 0x00000017021d7211 */ /* 0x000fe200000f0c03 */
[----:B------:R-:W-:Y:S05]  /*1ebf0*/  BRA.DIV ~URZ, `(.L_x_555) ;  /* 0x00003e127f007947 */ /* 0x000fea000b800000 */
[----:B------:R1:W2:Y:S02]  /*1ec00*/  SHFL.IDX PT, R11, R30, RZ, 0x1c1f ;  /* 0x001c1fff1e0b7589 */ /* 0x0002a400000e0000 */
.L_x_575:
[----:B------:R-:W-:Y:S05]  /*1ec10*/  BRA.DIV ~URZ, `(.L_x_556) ;  /* 0x00003e727f007947 */ /* 0x000fea000b800000 */
[----:B------:R3:W4:Y:S04]  /*1ec20*/  SHFL.IDX PT, R10, R32, RZ, 0x1c1f ;  /* 0x001c1fff200a7589 */ /* 0x00072800000e0000 */
[----:B------:R3:W1:Y:S04]  /*1ec30*/  SHFL.IDX PT, R12, R29, RZ, 0x1c1f ;  /* 0x001c1fff1d0c7589 */ /* 0x00066800000e0000 */
[----:B------:R3:W2:Y:S02]  /*1ec40*/  SHFL.IDX PT, R2, R33, RZ, 0x1c1f ;  /* 0x001c1fff21027589 */ /* 0x0006a400000e0000 */
.L_x_576:
[----:B------:R-:W-:Y:S01]  /*1ec50*/  IMAD R28, R31, R28, RZ ;  /* 0x0000001c1f1c7224 */ /* 0x000fe200078e02ff */
[----:B------:R-:W-:Y:S01]  /*1ec60*/  BSSY B0, `(.L_x_557) ;  /* 0x0000034000007945 */ /* 0x000fe20003800000 */
[----:B------:R-:W-:Y:S01]  /*1ec70*/  CS2R R90, SRZ ;  /* 0x00000000005a7805 */ /* 0x000fe2000001ff00 */
        /* <DEDUP_REMOVED lines=13> */
[----:B-1----:R-:W-:-:S02]  /*1ed50*/  MOV R3, R12 ;  /* 0x0000000c00037202 */ /* 0x002fc40000000f00 */
[----:B------:R-:W-:Y:S05]  /*1ed60*/  @P0 BRA `(.L_x_558) ;  /* 0x0000023000000947 */ /* 0x000fea0003800000 */
[C---:B------:R-:W-:Y:S01]  /*1ed70*/  IADD3 R16, R72.reuse, 0x20, RZ ;  /* 0x0000002048107810 */ /* 0x040fe20007ffe0ff */
[----:B------:R-:W-:Y:S01]  /*1ed80*/  CS2R R22, SRZ ;  /* 0x0000000000167805 */ /* 0x000fe2000001ff00 */
[C---:B------:R-:W-:Y:S01]  /*1ed90*/  IADD3 R17, R72.reuse, 0x40, RZ ;  /* 0x0000004048117810 */ /* 0x040fe20007ffe0ff */
[----:B------:R-:W-:Y:S01]  /*1eda0*/  CS2R R20, SRZ ;  /* 0x0000000000147805 */ /* 0x000fe2000001ff00 */
[-C--:B------:R-:W-:Y:S02]  /*1edb0*/  ISETP.GE.AND P2, PT, R72, R36.reuse, PT ;  /* 0x000000244800720c */ /* 0x080fe40003f46270 */
[-C--:B------:R-:W-:Y:S02]  /*1edc0*/  ISETP.GE.AND P1, PT, R16, R36.reuse, PT ;  /* 0x000000241000720c */ /* 0x080fe40003f26270 */
[----:B------:R-:W-:-:S09]  /*1edd0*/  ISETP.GE.AND P0, PT, R17, R36, PT ;  /* 0x000000241100720c */ /* 0x000fd20003f06270 */
[----:B--2-4-:R-:W-:Y:S02]  /*1ede0*/  @!P2 IMAD.WIDE R12, R72, 0x2, R10 ;  /* 0x00000002480ca825 */ /* 0x014fe400078e020a */
[----:B------:R-:W-:Y:S02]  /*1edf0*/  @!P1 SHF.R.S32.HI R14, RZ, 0x1f, R16 ;  /* 0x0000001fff0e9819 */ /* 0x000fe40000011410 */
[----:B------:R-:W-:Y:S01]  /*1ee00*/  @!P0 SHF.R.S32.HI R15, RZ, 0x1f, R17 ;  /* 0x0000001fff0f8819 */ /* 0x000fe20000011411 */
[----:B------:R1:W5:Y:S01]  /*1ee10*/  @!P2 LD.E.128 R20, [R12.64] ;  /* 0x000000040c14a980 */ /* 0x000362000c101d00 */
        /* <DEDUP_REMOVED lines=10> */
[----:B-1----:R-:W-:-:S02]  /*1eec0*/  @!P1 LEA.HI R13, R14, R16, RZ, 0x3 ;  /* 0x000000100e0d9211 */ /* 0x002fc400078f18ff */
[----:B------:R-:W-:Y:S02]  /*1eed0*/  @!P0 LEA.HI R12, R15, R17, RZ, 0x3 ;  /* 0x000000110f0c8211 */ /* 0x000fe400078f18ff */
[----:B------:R-:W-:Y:S02]  /*1eee0*/  @!P1 LOP3.LUT R13, R13, 0xfffffff8, RZ, 0xc0, !PT ;  /* 0xfffffff80d0d9812 */ /* 0x000fe400078ec0ff */
[----:B------:R-:W-:-:S03]  /*1eef0*/  @!P0 LOP3.LUT R12, R12, 0xfffffff8, RZ, 0xc0, !PT ;  /* 0xfffffff80c0c8812 */ /* 0x000fc600078ec0ff */
[----:B------:R-:W-:-:S04]  /*1ef00*/  @!P1 IMAD.WIDE R18, R13, 0x2, R10 ;  /* 0x000000020d129825 */ /* 0x000fc800078e020a */
[C---:B------:R-:W-:Y:S01]  /*1ef10*/  @!P0 IMAD.WIDE R16, R12.reuse, 0x2, R10 ;  /* 0x000000020c108825 */ /* 0x040fe200078e020a */
[----:B------:R1:W5:Y:S03]  /*1ef20*/  @!P1 LD.E.128 R44, [R18.64] ;  /* 0x00000004122c9980 */ /* 0x000366000c101d00 */
[--C-:B------:R-:W-:Y:S01]  /*1ef30*/  @!P1 IMAD.WIDE R14, R13, 0x2, R2.reuse ;  /* 0x000000020d0e9825 */ /* 0x100fe200078e0202 */
[----:B------:R1:W5:Y:S03]  /*1ef40*/  @!P0 LD.E.128 R56, [R16.64] ;  /* 0x0000000410388980 */ /* 0x000366000c101d00 */
[--C-:B------:R-:W-:Y:S01]  /*1ef50*/  @!P0 IMAD.WIDE R10, R12, 0x2, R2.reuse ;  /* 0x000000020c0a8825 */ /* 0x100fe200078e0202 */
[----:B------:R1:W5:Y:S03]  /*1ef60*/  @!P1 LD.E.128 R48, [R14.64] ;  /* 0x000000040e309980 */ /* 0x000366000c101d00 */
[----:B------:R-:W-:Y:S01]  /*1ef70*/  @!P2 IMAD.WIDE R2, R72, 0x2, R2 ;  /* 0x000000024802a825 */ /* 0x000fe200078e0202 */
[----:B------:R1:W5:Y:S04]  /*1ef80*/  @!P0 LD.E.128 R60, [R10.64] ;  /* 0x000000040a3c8980 */ /* 0x000368000c101d00 */
[----:B------:R1:W5:Y:S02]  /*1ef90*/  @!P2 LD.E.128 R24, [R2.64] ;  /* 0x000000040218a980 */ /* 0x000364000c101d00 */
.L_x_558:
[----:B------:R-:W-:Y:S05]  /*1efa0*/  BSYNC B0 ;  /* 0x0000000000007941 */ /* 0x000fea0003800000 */
.L_x_557:
[----:B-12--5:R-:W-:Y:S01]  /*1efb0*/  IMAD.MOV.U32 R11, RZ, RZ, R58 ;  /* 0x000000ffff0b7224 */ /* 0x026fe200078e003a */
        /* <DEDUP_REMOVED lines=40> */
.L_x_577:
        /* <DEDUP_REMOVED lines=37> */
[----:B--2---:R-:W-:-:S02]  /*1f490*/  @!P1 LEA.HI R13, R14, R16, RZ, 0x3 ;  /* 0x000000100e0d9211 */ /* 0x004fc400078f18ff */
[----:B------:R-:W-:Y:S02]  /*1f4a0*/  @!P0 LEA.HI R12, R15, R17, RZ, 0x3 ;  /* 0x000000110f0c8211 */ /* 0x000fe400078f18ff */
[----:B------:R-:W-:Y:S02]  /*1f4b0*/  @!P1 LOP3.LUT R13, R13, 0xfffffff8, RZ, 0xc0, !PT ;  /* 0xfffffff80d0d9812 */ /* 0x000fe400078ec0ff */
[----:B------:R-:W-:-:S03]  /*1f4c0*/  @!P0 LOP3.LUT R12, R12, 0xfffffff8, RZ, 0xc0, !PT ;  /* 0xfffffff80c0c8812 */ /* 0x000fc600078ec0ff */
[----:B------:R-:W-:-:S04]  /*1f4d0*/  @!P1 IMAD.WIDE R18, R13, 0x2, R10 ;  /* 0x000000020d129825 */ /* 0x000fc800078e020a */
[C---:B------:R-:W-:Y:S01]  /*1f4e0*/  @!P0 IMAD.WIDE R16, R12.reuse, 0x2, R10 ;  /* 0x000000020c108825 */ /* 0x040fe200078e020a */
[----:B------:R2:W5:Y:S03]  /*1f4f0*/  @!P1 LD.E.128 R76, [R18.64] ;  /* 0x00000004124c9980 */ /* 0x000566000c101d00 */
[--C-:B-1----:R-:W-:Y:S01]  /*1f500*/  @!P1 IMAD.WIDE R14, R13, 0x2, R2.reuse ;  /* 0x000000020d0e9825 */ /* 0x102fe200078e0202 */
[----:B------:R2:W5:Y:S03]  /*1f510*/  @!P0 LD.E.128 R88, [R16.64] ;  /* 0x0000000410588980 */ /* 0x000566000c101d00 */
[--C-:B------:R-:W-:Y:S01]  /*1f520*/  @!P0 IMAD.WIDE R10, R12, 0x2, R2.reuse ;  /* 0x000000020c0a8825 */ /* 0x100fe200078e0202 */
[----:B------:R2:W5:Y:S03]  /*1f530*/  @!P1 LD.E.128 R80, [R14.64] ;  /* 0x000000040e509980 */ /* 0x000566000c101d00 */
[----:B------:R-:W-:Y:S01]  /*1f540*/  @!P2 IMAD.WIDE R2, R72, 0x2, R2 ;  /* 0x000000024802a825 */ /* 0x000fe200078e0202 */
[----:B------:R2:W5:Y:S04]  /*1f550*/  @!P0 LD.E.128 R84, [R10.64] ;  /* 0x000000040a548980 */ /* 0x000568000c101d00 */
[----:B------:R2:W5:Y:S02]  /*1f560*/  @!P2 LD.E.128 R64, [R2.64] ;  /* 0x000000040240a980 */ /* 0x000564000c101d00 */
.L_x_561:
[----:B------:R-:W-:Y:S05]  /*1f570*/  BSYNC B0 ;  /* 0x0000000000007941 */ /* 0x000fea0003800000 */
.L_x_560:
[----:B-12---:R-:W2:Y:S01]  /*1f580*/  LDL.64 R2, [R37+0x20] ;  /* 0x0000200025027983 */ /* 0x006ea20000100a00 */
[----:B------:R-:W-:-:S04]  /*1f590*/  DEPBAR.LE SB0, 0x1 ;  /* 0x000080400000791a */ /* 0x000fc80000000000 */
[----:B----4-:R-:W3:Y:S01]  /*1f5a0*/  LDL.64 R10, [R37+0x28] ;  /* 0x00002800250a7983 */ /* 0x010ee20000100a00 */
[----:B------:R-:W-:Y:S03]  /*1f5b0*/  WARPSYNC 0xffffffff ;  /* 0xffffffff00007948 */ /* 0x000fe60003800000 */
[----:B------:R-:W-:Y:S06]  /*1f5c0*/  BAR.SYNC.DEFER_BLOCKING 0x0 ;  /* 0x0000000000007b1d */ /* 0x000fec0000010000 */
[----:B--2---:R1:W2:Y:S04]  /*1f5d0*/  LD.E R12, [R2.64] ;  /* 0x00000004020c7980 */ /* 0x0042a8000c101900 */
[----:B---3--:R3:W5:Y:S01]  /*1f5e0*/  LD.E.64 R54, [R10.64] ;  /* 0x000000040a367980 */ /* 0x008762000c101b00 */
[----:B------:R-:W-:Y:S01]  /*1f5f0*/  BSSY B1, `(.L_x_562) ;  /* 0x0000192000017945 */ /* 0x000fe20003800000 */
[----:B-1---5:R-:W-:Y:S01]  /*1f600*/  IMAD.MOV.U32 R3, RZ, RZ, R88 ;  /* 0x000000ffff037224 */ /* 0x022fe200078e0058 */
[----:B------:R-:W-:Y:S01]  /*1f610*/  MOV R2, R89 ;  /* 0x0000005900027202 */ /* 0x000fe20000000f00 */
[----:B---3--:R-:W-:-:S03]  /*1f620*/  IMAD.MOV.U32 R11, RZ, RZ, R90 ;  /* 0x000000ffff0b7224 */ /* 0x008fc600078e005a */
        /* <DEDUP_REMOVED lines=13> */
[----:B------:R-:W-:Y:S02]  /*1f700*/  IMAD.MOV.U32 R10, RZ, RZ, R71 ;  /* 0x000000ffff0a7224 */ /* 0x000fe400078e0047 */
[----:B------:R-:W-:Y:S02]  /*1f710*/  IMAD.MOV.U32 R3, RZ, RZ, R84 ;  /* 0x000000ffff037224 */ /* 0x000fe400078e0054 */
[----:B------:R-:W-:Y:S01]  /*1f720*/  IMAD.MOV.U32 R2, RZ, RZ, R85 ;  /* 0x000000ffff027224 */ /* 0x000fe200078e0055 */
[----:B------:R-:W-:Y:S01]  /*1f730*/  PRMT R103, R10, 0x5410, R11 ;  /* 0x000054100a677816 */ /* 0x000fe2000000000b */
[----:B------:R-:W-:Y:S01]  /*1f740*/  IMAD.MOV.U32 R11, RZ, RZ, R86 ;  /* 0x000000ffff0b7224 */ /* 0x000fe200078e0056 */
[----:B------:R-:W-:-:S02]  /*1f750*/  MOV R10, R87 ;  /* 0x00000057000a7202 */ /* 0x000fc40000000f00 */
[----:B------:R-:W-:Y:S01]  /*1f760*/  PRMT R108, R2, 0x5410, R3 ;  /* 0x00005410026c7816 */ /* 0x000fe20000000003 */
[----:B------:R-:W-:Y:S01]  /*1f770*/  IMAD.MOV.U32 R3, RZ, RZ, R80 ;  /* 0x000000ffff037224 */ /* 0x000fe200078e0050 */
[----:B------:R-:W-:Y:S01]  /*1f780*/  PRMT R109, R10, 0x5410, R11 ;  /* 0x000054100a6d7816 */ /* 0x000fe2000000000b */
[----:B------:R-:W-:Y:S01]  /*1f790*/  IMAD.MOV.U32 R10, RZ, RZ, R83 ;  /* 0x000000ffff0a7224 */ /* 0x000fe200078e0053 */
[----:B------:R-:W-:-:S04]  /*1f7a0*/  MOV R2, R82 ;  /* 0x0000005200027202 */ /* 0x000fc80000000f00 */
[----:B------:R-:W-:Y:S01]  /*1f7b0*/  PRMT R105, R10, 0x5410, R2 ;  /* 0x000054100a697816 */ /* 0x000fe20000000002 */
[----:B------:R-:W-:Y:S01]  /*1f7c0*/  IMAD.MOV.U32 R10, RZ, RZ, R67 ;  /* 0x000000ffff0a7224 */ /* 0x000fe200078e0043 */
[----:B------:R-:W-:-:S04]  /*1f7d0*/  MOV R2, R81 ;  /* 0x0000005100027202 */ /* 0x000fc80000000f00 */
[----:B------:R-:W-:Y:S01]  /*1f7e0*/  PRMT R104, R2, 0x5410, R3 ;  /* 0x0000541002687816 */ /* 0x000fe20000000003 */
[----:B------:R-:W-:Y:S01]  /*1f7f0*/  IMAD.MOV.U32 R2, RZ, RZ, R65 ;  /* 0x000000ffff027224 */ /* 0x000fe200078e0041 */
[----:B------:R-:W-:-:S04]  /*1f800*/  MOV R3, R64 ;  /* 0x0000004000037202 */ /* 0x000fc80000000f00 */
[----:B------:R-:W-:Y:S01]  /*1f810*/  PRMT R100, R2, 0x5410, R3 ;  /* 0x0000541002647816 */ /* 0x000fe20000000003 */
[----:B--2---:R-:W-:-:S05]  /*1f820*/  IMAD R11, R12, -0x80, R28 ;  /* 0xffffff800c0b7824 */ /* 0x004fca00078e021c */
[----:B------:R-:W-:Y:S01]  /*1f830*/  IMNMX R74, R11, 0x80, PT ;  /* 0x000000800b4a7817 */ /* 0x000fe20003800200 */
[----:B------:R-:W-:-:S03]  /*1f840*/  IMAD.MOV.U32 R11, RZ, RZ, R66 ;  /* 0x000000ffff0b7224 */ /* 0x000fc600078e0042 */
[----:B------:R-:W-:Y:S02]  /*1f850*/  ISETP.GE.AND P0, PT, R73, R74, PT ;  /* 0x0000004a4900720c */ /* 0x000fe40003f06270 */
[----:B------:R-:W-:-:S11]  /*1f860*/  PRMT R101, R10, 0x5410, R11 ;  /* 0x000054100a657816 */ /* 0x000fd6000000000b */
[----:B------:R-:W-:Y:S05]  /*1f870*/  @P0 BRA `(.L_x_563) ;  /* 0x0000169000000947 */ /* 0x000fea0003800000 */
[----:B------:R-:W-:Y:S01]  /*1f880*/  ISETP.GE.AND P0, PT, R72, R36, PT ;  /* 0x000000244800720c */ /* 0x000fe20003f06270 */
[----:B------:R-:W-:-:S12]  /*1f890*/  BSSY B0, `(.L_x_564) ;  /* 0x0000071000007945 */ /* 0x000fd80003800000 */
[----:B------:R-:W-:Y:S05]  /*1f8a0*/  @P0 BRA `(.L_x_565) ;  /* 0x000006f000000947 */ /* 0x000fea0003800000 */
[----:B------:R-:W-:Y:S01]  /*1f8b0*/  LEA.HI R11, R36, R53, RZ, 0x1d ;  /* 0x00000035240b7211 */ /* 0x000fe200078fe8ff */
[----:B------:R-:W-:Y:S01]  /*1f8c0*/  IMAD.SHL.U32 R2, R73, 0x40, RZ ;  /* 0x0000004049027824 */ /* 0x000fe200078e00ff */
[----:B------:R-:W-:Y:S02]  /*1f8d0*/  LEA.HI R3, R34, R52, RZ, 0x5 ;  /* 0x0000003422037211 */ /* 0x000fe400078f28ff */
[----:B------:R-:W-:Y:S01]  /*1f8e0*/  SHF.R.S32.HI R14, RZ, 0x1f, R11 ;  /* 0x0000001fff0e7819 */ /* 0x000fe2000001140b */
[----:B------:R-:W-:Y:S01]  /*1f8f0*/  IMAD.SHL.U32 R12, R11, 0x8, RZ ;  /* 0x000000080b0c7824 */ /* 0x000fe200078e00ff */
[----:B------:R-:W-:Y:S01]  /*1f900*/  LOP3.LUT R2, R2, 0x1c0, RZ, 0xc0, !PT ;  /* 0x000001c002027812 */ /* 0x000fe200078ec0ff */
[----:B------:R-:W-:Y:S01]  /*1f910*/  IMAD.SHL.U32 R3, R3, 0x10, RZ ;  /* 0x0000001003037824 */ /* 0x000fe200078e00ff */
[----:B------:R-:W-:Y:S02]  /*1f920*/  LEA.HI R11, R14, R11, RZ, 0x3 ;  /* 0x0000000b0e0b7211 */ /* 0x000fe400078f18ff */
[----:B------:R-:W-:-:S02]  /*1f930*/  LOP3.LUT R13, R2, 0x38, R72, 0xf8, !PT ;  /* 0x00000038020d7812 */ /* 0x000fc400078ef848 */
[----:B------:R-:W-:Y:S01]  /*1f940*/  SHF.R.U32.HI R10, RZ, 0x3, R2 ;  /* 0x00000003ff0a7819 */ /* 0x000fe20000011602 */
[----:B------:R-:W-:Y:S01]  /*1f950*/  IMAD.SHL.U32 R11, R11, 0x400, RZ ;  /* 0x000004000b0b7824 */ /* 0x000fe200078e00ff */
[----:B------:R-:W-:Y:S02]  /*1f960*/  LOP3.LUT R3, R3, 0xfffffe00, RZ, 0xc0, !PT ;  /* 0xfffffe0003037812 */ /* 0x000fe400078ec0ff */
[----:B------:R-:W-:Y:S02]  /*1f970*/  LOP3.LUT R2, R2, 0x38, R12, 0xf8, !PT ;  /* 0x0000003802027812 */ /* 0x000fe400078ef80c */
[----:B------:R-:W-:Y:S02]  /*1f980*/  LOP3.LUT R13, R3, R13, R10, 0xf6, !PT ;  /* 0x0000000d030d7212 */ /* 0x000fe400078ef60a */
[----:B------:R-:W-:Y:S02]  /*1f990*/  LOP3.LUT R2, R2, R10, RZ, 0x3c, !PT ;  /* 0x0000000a02027212 */ /* 0x000fe400078e3cff */
[----:B------:R-:W-:Y:S01]  /*1f9a0*/  LOP3.LUT R10, R11, 0xffffe000, RZ, 0xc0, !PT ;  /* 0xffffe0000b0a7812 */ /* 0x000fe200078ec0ff */
[----:B------:R-:W-:-:S03]  /*1f9b0*/  IMAD.WIDE.U32 R40, R13, 0x2, R54 ;  /* 0x000000020d287825 */ /* 0x000fc600078e0036 */
[----:B------:R-:W-:Y:S02]  /*1f9c0*/  IADD3 R2, R2, R10, R3 ;  /* 0x0000000a02027210 */ /* 0x000fe40007ffe003 */
[----:B------:R-:W2:Y:S03]  /*1f9d0*/  LD.E.128 R16, [R40.64] ;  /* 0x0000000428107980 */ /* 0x000ea6000c101d00 */
[----:B------:R-:W-:-:S05]  /*1f9e0*/  IMAD.WIDE.U32 R38, R2, 0x2, R54 ;  /* 0x0000000202267825 */ /* 0x000fca00078e0036 */
[----:B------:R-:W3:Y:S01]  /*1f9f0*/  LD.E.128 R12, [R38.64] ;  /* 0x00000004260c7980 */ /* 0x000ee2000c101d00 */
[----:B------:R-:W-:Y:S02]  /*1fa00*/  SHF.R.U64 R2, R20, 0x10, R21 ;  /* 0x0000001014027819 */ /* 0x000fe40000001215 */
[----:B------:R-:W-:Y:S02]  /*1fa10*/  SHF.R.U64 R20, R24, 0x10, R25 ;  /* 0x0000001018147819 */ /* 0x000fe40000001219 */
[----:B------:R-:W-:Y:S02]  /*1fa20*/  SHF.R.U32.HI R3, RZ, 0x10, R21 ;  /* 0x00000010ff037819 */ /* 0x000fe40000011615 */
[----:B------:R-:W-:Y:S02]  /*1fa30*/  PRMT R29, R35, 0x5432, R20 ;  /* 0x00005432231d7816 */ /* 0x000fe40000000014 */
[----:B------:R-:W-:Y:S02]  /*1fa40*/  SHF.R.U64 R21, R26, 0x10, R27 ;  /* 0x000000101a157819 */ /* 0x000fe4000000121b */
[----:B------:R-:W-:-:S02]  /*1fa50*/  SHF.R.U64 R10, R22, 0x10, R23 ;  /* 0x00000010160a7819 */ /* 0x000fc40000001217 */
[----:B------:R-:W-:Y:S02]  /*1fa60*/  SHF.R.U32.HI R11, RZ, 0x10, R23 ;  /* 0x00000010ff0b7819 */ /* 0x000fe40000011617 */
[----:B------:R-:W-:Y:S02]  /*1fa70*/  SHF.R.U32.HI R23, RZ, 0x10, R25 ;  /* 0x00000010ff177819 */ /* 0x000fe40000011619 */
[----:B------:R-:W-:Y:S02]  /*1fa80*/  SHF.R.U32.HI R22, RZ, 0x10, R27 ;  /* 0x00000010ff167819 */ /* 0x000fe4000001161b */
[----:B------:R-:W-:Y:S02]  /*1fa90*/  PRMT R34, R31, 0x5432, R2 ;  /* 0x000054321f227816 */ /* 0x000fe40000000002 */
[----:B------:R-:W-:Y:S02]  /*1faa0*/  SHF.L.U32 R37, R29, 0x10, RZ ;  /* 0x000000101d257819 */ /* 0x000fe400000006ff */
[----:B------:R-:W-:-:S02]  /*1fab0*/  PRMT R28, R42, 0x5432, R21 ;  /* 0x000054322a1c7816 */ /* 0x000fc40000000015 */
[----:B------:R-:W-:Y:S01]  /*1fac0*/  PRMT R23, R35, 0x5410, R23 ;  /* 0x0000541023177816 */ /* 0x000fe20000000017 */
[----:B------:R-:W-:Y:S01]  /*1fad0*/  IMAD.U32 R35, R34, 0x10000, RZ ;  /* 0x0001000022237824 */ /* 0x000fe200078e00ff */
[----:B------:R-:W-:Y:S02]  /*1fae0*/  PRMT R27, R42, 0x5410, R22 ;  /* 0x000054102a1b7816 */ /* 0x000fe40000000016 */
[----:B------:R-:W-:Y:S02]  /*1faf0*/  LOP3.LUT R42, R29, 0xffff0000, RZ, 0xc0, !PT ;  /* 0xffff00001d2a7812 */ /* 0x000fe400078ec0ff */
[----:B------:R-:W-:Y:S02]  /*1fb00*/  PRMT R32, R31, 0x5410, R3 ;  /* 0x000054101f207816 */ /* 0x000fe40000000003 */
[C---:B------:R-:W-:Y:S02]  /*1fb10*/  PRMT R33, R43.reuse, 0x5432, R10 ;  /* 0x000054322b217816 */ /* 0x040fe4000000000a */
[----:B------:R-:W-:-:S02]  /*1fb20*/  PRMT R31, R43, 0x5410, R11 ;  /* 0x000054102b1f7816 */ /* 0x000fc4000000000b */
[----:B------:R-:W-:Y:S01]  /*1fb30*/  LOP3.LUT R29, R34, 0xffff0000, RZ, 0xc0, !PT ;  /* 0xffff0000221d7812 */ /* 0x000fe200078ec0ff */
[----:B------:R-:W-:Y:S02]  /*1fb40*/  IMAD.U32 R34, R23, 0x10000, RZ ;  /* 0x0001000017227824 */ /* 0x000fe400078e00ff */
[C---:B--2---:R-:W-:Y:S01]  /*1fb50*/  IMAD.U32 R20, R18.reuse, 0x10000, RZ ;  /* 0x0001000012147824 */ /* 0x044fe200078e00ff */
[----:B------:R-:W-:Y:S01]  /*1fb60*/  LOP3.LUT R30, R18, 0xffff0000, RZ, 0xc0, !PT ;  /* 0xffff0000121e7812 */ /* 0x000fe200078ec0ff */
[C---:B------:R-:W-:Y:S01]  /*1fb70*/  IMAD.U32 R24, R17.reuse, 0x10000, RZ ;  /* 0x0001000011187824 */ /* 0x040fe200078e00ff */
[----:B------:R-:W-:Y:S01]  /*1fb80*/  LOP3.LUT R21, R17, 0xffff0000, RZ, 0xc0, !PT ;  /* 0xffff000011157812 */ /* 0x000fe200078ec0ff */
[C---:B------:R-:W-:Y:S01]  /*1fb90*/  IMAD.U32 R26, R16.reuse, 0x10000, RZ ;  /* 0x00010000101a7824 */ /* 0x040fe200078e00ff */
[----:B------:R-:W-:Y:S01]  /*1fba0*/  LOP3.LUT R25, R16, 0xffff0000, RZ, 0xc0, !PT ;  /* 0xffff000010197812 */ /* 0x000fe200078ec0ff */
[C---:B------:R-:W-:Y:S01]  /*1fbb0*/  IMAD.U32 R22, R19.reuse, 0x10000, RZ ;  /* 0x0001000013167824 */ /* 0x040fe200078e00ff */
[----:B------:R-:W-:Y:S01]  /*1fbc0*/  LOP3.LUT R19, R19, 0xffff0000, RZ, 0xc0, !PT ;  /* 0xffff000013137812 */ /* 0x000fe200078ec0ff */
[C---:B---3--:R-:W-:Y:S01]  /*1fbd0*/  IMAD.U32 R18, R12.reuse, 0x10000, RZ ;  /* 0x000100000c127824 */ /* 0x048fe200078e00ff */
[----:B------:R-:W-:Y:S01]  /*1fbe0*/  LOP3.LUT R17, R12, 0xffff0000, RZ, 0xc0, !PT ;  /* 0xffff00000c117812 */ /* 0x000fe200078ec0ff */
[C---:B------:R-:W-:Y:S01]  /*1fbf0*/  IMAD.U32 R16, R13.reuse, 0x10000, RZ ;  /* 0x000100000d107824 */ /* 0x040fe200078e00ff */
[----:B------:R-:W-:Y:S01]  /*1fc00*/  LOP3.LUT R12, R13, 0xffff0000, RZ, 0xc0, !PT ;  /* 0xffff00000d0c7812 */ /* 0x000fe200078ec0ff */
[----:B------:R-:W-:Y:S01]  /*1fc10*/  FMUL.FTZ R13, R18, R37 ;  /* 0x00000025120d7220 */ /* 0x000fe20000410000 */
[C---:B------:R-:W-:Y:S01]  /*1fc20*/  LOP3.LUT R10, R14.reuse, 0xffff0000, RZ, 0xc0, !PT ;  /* 0xffff00000e0a7812 */ /* 0x040fe200078ec0ff */
[----:B------:R-:W-:Y:S01]  /*1fc30*/  IMAD.U32 R11, R14, 0x10000, RZ ;  /* 0x000100000e0b7824 */ /* 0x000fe200078e00ff */
[----:B------:R-:W-:Y:S01]  /*1fc40*/  LOP3.LUT R2, R15, 0xffff0000, RZ, 0xc0, !PT ;  /* 0xffff00000f027812 */ /* 0x000fe200078ec0ff */
[----:B------:R-:W-:-:S02]  /*1fc50*/  FMUL.FTZ R14, R18, R35 ;  /* 0x00000023120e7220 */ /* 0x000fc40000410000 */
[----:B------:R-:W-:Y:S02]  /*1fc60*/  FFMA.FTZ R43, R26, R35, -R13 ;  /* 0x000000231a2b7223 */ /* 0x000fe4000001080d */
[----:B------:R-:W-:Y:S02]  /*1fc70*/  FMUL.FTZ R13, R17, R42 ;  /* 0x0000002a110d7220 */ /* 0x000fe40000410000 */
[----:B------:R-:W-:Y:S02]  /*1fc80*/  IMAD.U32 R18, R32, 0x10000, RZ ;  /* 0x0001000020127824 */ /* 0x000fe400078e00ff */
[----:B------:R-:W-:Y:S02]  /*1fc90*/  IMAD.U32 R3, R15, 0x10000, RZ ;  /* 0x000100000f037824 */ /* 0x000fe400078e00ff */
[----:B------:R-:W-:Y:S02]  /*1fca0*/  FFMA.FTZ R35, R26, R37, R14 ;  /* 0x000000251a237223 */ /* 0x000fe4000001000e */
[-C--:B------:R-:W-:Y:S01]  /*1fcb0*/  FMUL.FTZ R15, R17, R29.reuse ;  /* 0x0000001d110f7220 */ /* 0x080fe20000410000 */
[----:B------:R-:W-:Y:S01]  /*1fcc0*/  LOP3.LUT R17, R23, 0xffff0000, RZ, 0xc0, !PT ;  /* 0xffff000017117812 */ /* 0x000fe200078ec0ff */
[----:B------:R-:W-:-:S02]  /*1fcd0*/  FFMA.FTZ R29, R25, R29, -R13 ;  /* 0x0000001d191d7223 */ /* 0x000fc4000001080d */
[C---:B------:R-:W-:Y:S02]  /*1fce0*/  FMUL.FTZ R14, R16.reuse, R34 ;  /* 0x00000022100e7220 */ /* 0x040fe40000410000 */
[----:B------:R-:W-:Y:S02]  /*1fcf0*/  FMUL.FTZ R13, R16, R18 ;  /* 0x00000012100d7220 */ /* 0x000fe40000410000 */
[----:B------:R-:W-:Y:S01]  /*1fd00*/  FFMA.FTZ R26, R25, R42, R15 ;  /* 0x0000002a191a7223 */ /* 0x000fe2000001000f */
[----:B------:R-:W-:Y:S01]  /*1fd10*/  LOP3.LUT R15, R32, 0xffff0000, RZ, 0xc0, !PT ;  /* 0xffff0000200f7812 */ /* 0x000fe200078ec0ff */
[C---:B------:R-:W-:Y:S01]  /*1fd20*/  FFMA.FTZ R25, R24.reuse, R18, -R14 ;  /* 0x0000001218197223 */ /* 0x040fe2000001080e */
[----:B------:R-:W-:Y:S01]  /*1fd30*/  SHF.L.U32 R18, R33, 0x10, RZ ;  /* 0x0000001021127819 */ /* 0x000fe200000006ff */
[----:B------:R-:W-:Y:S02]  /*1fd40*/  FFMA.FTZ R24, R24, R34, R13 ;  /* 0x0000002218187223 */ /* 0x000fe4000001000d */
[----:B------:R-:W-:-:S02]  /*1fd50*/  FMUL.FTZ R13, R12, R17 ;  /* 0x000000110c0d7220 */ /* 0x000fc40000410000 */
[----:B------:R-:W-:Y:S02]  /*1fd60*/  IMAD.U32 R16, R28, 0x10000, RZ ;  /* 0x000100001c107824 */ /* 0x000fe400078e00ff */
[-C--:B------:R-:W-:Y:S02]  /*1fd70*/  FMUL.FTZ R14, R12, R15.reuse ;  /* 0x0000000f0c0e7220 */ /* 0x080fe40000410000 */
[----:B------:R-:W-:Y:S02]  /*1fd80*/  FFMA.FTZ R23, R21, R15, -R13 ;  /* 0x0000000f15177223 */ /* 0x000fe4000001080d */
[----:B------:R-:W-:Y:S02]  /*1fd90*/  IMAD.U32 R32, R27, 0x10000, RZ ;  /* 0x000100001b207824 */ /* 0x000fe400078e00ff */
[----:B------:R-:W-:Y:S02]  /*1fda0*/  FMUL.FTZ R12, R11, R18 ;  /* 0x000000120b0c7220 */ /* 0x000fe40000410000 */
[----:B------:R-:W-:-:S02]  /*1fdb0*/  IMAD.U32 R15, R31, 0x10000, RZ ;  /* 0x000100001f0f7824 */ /* 0x000fc400078e00ff */
[----:B------:R-:W-:Y:S02]  /*1fdc0*/  FMUL.FTZ R13, R11, R16 ;  /* 0x000000100b0d7220 */ /* 0x000fe40000410000 */
[----:B------:R-:W-:Y:S01]  /*1fdd0*/  FFMA.FTZ R21, R21, R17, R14 ;  /* 0x0000001115157223 */ /* 0x000fe2000001000e */
[----:B------:R-:W-:Y:S01]  /*1fde0*/  LOP3.LUT R17, R28, 0xffff0000, RZ, 0xc0, !PT ;  /* 0xffff00001c117812 */ /* 0x000fe200078ec0ff */
[----:B------:R-:W-:Y:S02]  /*1fdf0*/  FMUL.FTZ R11, R3, R32 ;  /* 0x00000020030b7220 */ /* 0x000fe40000410000 */
[C---:B------:R-:W-:Y:S01]  /*1fe00*/  FFMA.FTZ R14, R20.reuse, R16, R12 ;  /* 0x00000010140e7223 */ /* 0x040fe2000001000c */
[----:B------:R-:W-:Y:S01]  /*1fe10*/  LOP3.LUT R16, R27, 0xffff0000, RZ, 0xc0, !PT ;  /* 0xffff00001b107812 */ /* 0x000fe200078ec0ff */
[----:B------:R-:W-:Y:S01]  /*1fe20*/  FFMA.FTZ R18, R20, R18, -R13 ;  /* 0x0000001214127223 */ /* 0x000fe2000001080d */
[----:B------:R-:W-:Y:S01]  /*1fe30*/  LOP3.LUT R13, R33, 0xffff0000, RZ, 0xc0, !PT ;  /* 0xffff0000210d7812 */ /* 0x000fe200078ec0ff */
[-C--:B------:R-:W-:Y:S01]  /*1fe40*/  FMUL.FTZ R3, R3, R15.reuse ;  /* 0x0000000f03037220 */ /* 0x080fe20000410000 */
[----:B------:R-:W-:Y:S01]  /*1fe50*/  LOP3.LUT R12, R31, 0xffff0000, RZ, 0xc0, !PT ;  /* 0xffff00001f0c7812 */ /* 0x000fe200078ec0ff */
[----:B------:R-:W-:-:S02]  /*1fe60*/  FFMA.FTZ R20, R22, R15, -R11 ;  /* 0x0000000f16147223 */ /* 0x000fc4000001080b */
[----:B------:R-:W-:Y:S02]  /*1fe70*/  FFMA.FTZ R15, R22, R32, R3 ;  /* 0x00000020160f7223 */ /* 0x000fe40000010003 */
[----:B------:R-:W-:Y:S02]  /*1fe80*/  FMUL.FTZ R11, R10, R17 ;  /* 0x000000110a0b7220 */ /* 0x000fe40000410000 */
[----:B------:R-:W-:Y:S02]  /*1fe90*/  FMUL.FTZ R3, R2, R16 ;  /* 0x0000001002037220 */ /* 0x000fe40000410000 */
[-C--:B------:R-:W-:Y:S02]  /*1fea0*/  FMUL.FTZ R10, R10, R13.reuse ;  /* 0x0000000d0a0a7220 */ /* 0x080fe40000410000 */
[----:B------:R-:W-:Y:S02]  /*1feb0*/  FMUL.FTZ R2, R2, R12 ;  /* 0x0000000c02027220 */ /* 0x000fe40000410000 */
[----:B------:R-:W-:Y:S01]  /*1fec0*/  FFMA.FTZ R11, R30, R13, -R11 ;  /* 0x0000000d1e0b7223 */ /* 0x000fe2000001080b */
[----:B------:R-:W-:Y:S01]  /*1fed0*/  F2FP.BF16.PACK_AB R13, R21, R24 ;  /* 0x00000018150d723e */ /* 0x000fe200000010ff */
        /* <DEDUP_REMOVED lines=8> */
[----:B------:R-:W-:Y:S02]  /*1ff60*/  F2FP.BF16.PACK_AB R14, R10, R14 ;  /* 0x0000000e0a0e723e */ /* 0x000fe400000010ff */
[----:B------:R-:W-:Y:S01]  /*1ff70*/  F2FP.BF16.PACK_AB R15, R2, R15 ;  /* 0x0000000f020f723e */ /* 0x000fe200000010ff */
[----:B------:R1:W-:Y:S04]  /*1ff80*/  ST.E.128 [R40.64], R16 ;  /* 0x0000001028007985 */ /* 0x0003e8000c101d04 */
[----:B------:R1:W-:Y:S02]  /*1ff90*/  ST.E.128 [R38.64], R12 ;  /* 0x0000000c26007985 */ /* 0x0003e4000c101d04 */
.L_x_565:
[----:B------:R-:W-:Y:S05]  /*1ffa0*/  BSYNC B0 ;  /* 0x0000000000007941 */ /* 0x000fea0003800000 */
.L_x_564:
[----:B------:R-:W-:Y:S01]  /*1ffb0*/  IADD3 R2, R72, 0x20, RZ ;  /* 0x0000002048027810 */ /* 0x000fe20007ffe0ff */
[----:B------:R-:W-:Y:S03]  /*1ffc0*/  BSSY B0, `(.L_x_566) ;  /* 0x000007a000007945 */ /* 0x000fe60003800000 */
[----:B------:R-:W-:-:S13]  /*1ffd0*/  ISETP.GE.AND P0, PT, R2, R36, PT ;  /* 0x000000240200720c */ /* 0x000fda0003f06270 */
[----:B------:R-:W-:Y:S05]  /*1ffe0*/  @P0 BRA `(.L_x_567) ;  /* 0x0000077000000947 */ /* 0x000fea0003800000 */
[----:B------:R-:W-:Y:S01]  /*1fff0*/  SHF.R.S32.HI R10, RZ, 0x1f, R2 ;  /* 0x0000001fff0a7819 */ /* 0x000fe20000011402 */
[----:B------:R-:W-:Y:S01]  /*20000*/  IMAD.SHL.U32 R11, R73, 0x40, RZ ;  /* 0x00000040490b7824 */ /* 0x000fe200078e00ff */
[----:B-1----:R-:W-:Y:S02]  /*20010*/  SHF.R.S32.HI R12, RZ, 0x1f, R52 ;  /* 0x0000001fff0c7819 */ /* 0x002fe40000011434 */
[CC--:B------:R-:W-:Y:S02]  /*20020*/  LEA.HI R3, R10.reuse, R2.reuse, RZ, 0x3 ;  /* 0x000000020a037211 */ /* 0x0c0fe400078f18ff */
[----:B------:R-:W-:Y:S02]  /*20030*/  LEA.HI R10, R10, R2, RZ, 0x6 ;  /* 0x000000020a0a7211 */ /* 0x000fe400078f30ff */
[----:B------:R-:W-:Y:S02]  /*20040*/  LOP3.LUT R2, R11, 0x1c0, RZ, 0xc0, !PT ;  /* 0x000001c00b027812 */ /* 0x000fe400078ec0ff */
[--C-:B------:R-:W-:Y:S01]  /*20050*/  SHF.R.S32.HI R11, RZ, 0x3, R3.reuse ;  /* 0x00000003ff0b7819 */ /* 0x100fe20000011403 */
[----:B------:R-:W-:Y:S01]  /*20060*/  IMAD.SHL.U32 R13, R10, 0x80, RZ ;  /* 0x000000800a0d7824 */ /* 0x000fe200078e00ff */
[----:B------:R-:W-:-:S02]  /*20070*/  LOP3.LUT R14, R2, 0x38, R3, 0xf8, !PT ;  /* 0x00000038020e7812 */ /* 0x000fc400078ef803 */
[----:B------:R-:W-:Y:S02]  /*20080*/  LEA.HI R3, R36, R11, RZ, 0x1d ;  /* 0x0000000b24037211 */ /* 0x000fe400078fe8ff */
[----:B------:R-:W-:Y:S02]  /*20090*/  LEA.HI R12, R12, R52, RZ, 0x5 ;  /* 0x000000340c0c7211 */ /* 0x000fe400078f28ff */
[----:B------:R-:W-:Y:S02]  /*200a0*/  SHF.R.S32.HI R11, RZ, 0x1f, R3 ;  /* 0x0000001fff0b7819 */ /* 0x000fe40000011403 */
[----:B------:R-:W-:Y:S01]  /*200b0*/  SHF.R.U32.HI R16, RZ, 0x3, R2 ;  /* 0x00000003ff107819 */ /* 0x000fe20000011602 */
[----:B------:R-:W-:Y:S01]  /*200c0*/  IMAD.SHL.U32 R10, R12, 0x10, RZ ;  /* 0x000000100c0a7824 */ /* 0x000fe200078e00ff */
[----:B------:R-:W-:Y:S01]  /*200d0*/  LOP3.LUT R15, R13, 0xffffe000, RZ, 0xc0, !PT ;  /* 0xffffe0000d0f7812 */ /* 0x000fe200078ec0ff */
[----:B------:R-:W-:Y:S01]  /*200e0*/  IMAD.SHL.U32 R12, R3, 0x8, RZ ;  /* 0x00000008030c7824 */ /* 0x000fe200078e00ff */
[----:B------:R-:W-:-:S02]  /*200f0*/  LEA.HI R3, R11, R3, RZ, 0x3 ;  /* 0x000000030b037211 */ /* 0x000fc400078f18ff */
[-C--:B------:R-:W-:Y:S02]  /*20100*/  LOP3.LUT R13, R14, R16.reuse, RZ, 0x3c, !PT ;  /* 0x000000100e0d7212 */ /* 0x080fe400078e3cff */
[----:B------:R-:W-:Y:S01]  /*20110*/  LOP3.LUT R11, R2, 0x38, R12, 0xf8, !PT ;  /* 0x00000038020b7812 */ /* 0x000fe200078ef80c */
[----:B------:R-:W-:Y:S01]  /*20120*/  IMAD.SHL.U32 R2, R3, 0x400, RZ ;  /* 0x0000040003027824 */ /* 0x000fe200078e00ff */
[----:B------:R-:W-:Y:S02]  /*20130*/  LOP3.LUT R10, R10, 0xfffffe00, RZ, 0xc0, !PT ;  /* 0xfffffe000a0a7812 */ /* 0x000fe400078ec0ff */
[----:B------:R-:W-:Y:S02]  /*20140*/  LOP3.LUT R3, R11, R16, RZ, 0x3c, !PT ;  /* 0x000000100b037212 */ /* 0x000fe400078e3cff */
[----:B------:R-:W-:Y:S02]  /*20150*/  LOP3.LUT R2, R2, 0xffffe000, RZ, 0xc0, !PT ;  /* 0xffffe00002027812 */ /* 0x000fe400078ec0ff */
[----:B------:R-:W-:-:S02]  /*20160*/  IADD3 R13, R13, R15, R10 ;  /* 0x0000000f0d0d7210 */ /* 0x000fc40007ffe00a */
[----:B------:R-:W-:-:S03]  /*20170*/  IADD3 R2, R3, R2, R10 ;  /* 0x0000000203027210 */ /* 0x000fc60007ffe00a */
[----:B------:R-:W-:-:S04]  /*20180*/  IMAD.WIDE.U32 R40, R13, 0x2, R54 ;  /* 0x000000020d287825 */ /* 0x000fc800078e0036 */
[----:B------:R-:W-:Y:S01]  /*20190*/  IMAD.WIDE.U32 R38, R2, 0x2, R54 ;  /* 0x0000000202267825 */ /* 0x000fe200078e0036 */
[----:B------:R-:W2:Y:S04]  /*201a0*/  LD.E.128 R16, [R40.64] ;  /* 0x0000000428107980 */ /* 0x000ea8000c101d00 */
[----:B------:R-:W3:Y:S01]  /*201b0*/  LD.E.128 R12, [R38.64] ;  /* 0x00000004260c7980 */ /* 0x000ee2000c101d00 */
[----:B------:R-:W-:Y:S02]  /*201c0*/  SHF.R.U64 R20, R48, 0x10, R49 ;  /* 0x0000001030147819 */ /* 0x000fe40000001231 */
[----:B------:R-:W-:Y:S02]  /*201d0*/  SHF.R.U64 R2, R44, 0x10, R45 ;  /* 0x000000102c027819 */ /* 0x000fe4000000122d */
[----:B------:R-:W-:-:S02]  /*201e0*/  PRMT R29, R75, 0x5432, R20 ;  /* 0x000054324b1d7816 */ /* 0x000fc40000000014 */
[----:B------:R-:W-:Y:S02]  /*201f0*/  SHF.R.U64 R21, R50, 0x10, R51 ;  /* 0x0000001032157819 */ /* 0x000fe40000001233 */
[----:B------:R-:W-:Y:S01]  /*20200*/  PRMT R34, R93, 0x5432, R2 ;  /* 0x000054325d227816 */ /* 0x000fe20000000002 */
[----:B------:R-:W-:Y:S01]  /*20210*/  IMAD.U32 R37, R29, 0x10000, RZ ;  /* 0x000100001d257824 */ /* 0x000fe200078e00ff */
[----:B------:R-:W-:Y:S02]  /*20220*/  PRMT R28, R92, 0x5432, R21 ;  /* 0x000054325c1c7816 */ /* 0x000fe40000000015 */
[----:B------:R-:W-:Y:S01]  /*20230*/  SHF.R.U32.HI R3, RZ, 0x10, R45 ;  /* 0x00000010ff037819 */ /* 0x000fe2000001162d */
[----:B------:R-:W-:Y:S01]  /*20240*/  IMAD.U32 R35, R34, 0x10000, RZ ;  /* 0x0001000022237824 */ /* 0x000fe200078e00ff */
[--C-:B------:R-:W-:Y:S02]  /*20250*/  SHF.R.U64 R10, R46, 0x10, R47.reuse ;  /* 0x000000102e0a7819 */ /* 0x100fe4000000122f */
[----:B------:R-:W-:-:S02]  /*20260*/  SHF.R.U32.HI R11, RZ, 0x10, R47 ;  /* 0x00000010ff0b7819 */ /* 0x000fc4000001162f */
[----:B------:R-:W-:Y:S02]  /*20270*/  SHF.R.U32.HI R23, RZ, 0x10, R49 ;  /* 0x00000010ff177819 */ /* 0x000fe40000011631 */
[----:B------:R-:W-:Y:S02]  /*20280*/  LOP3.LUT R42, R29, 0xffff0000, RZ, 0xc0, !PT ;  /* 0xffff00001d2a7812 */ /* 0x000fe400078ec0ff */
[----:B------:R-:W-:Y:S02]  /*20290*/  PRMT R32, R93, 0x5410, R3 ;  /* 0x000054105d207816 */ /* 0x000fe40000000003 */
[C---:B------:R-:W-:Y:S02]  /*202a0*/  PRMT R33, R94.reuse, 0x5432, R10 ;  /* 0x000054325e217816 */ /* 0x040fe4000000000a */
[----:B------:R-:W-:Y:S02]  /*202b0*/  PRMT R31, R94, 0x5410, R11 ;  /* 0x000054105e1f7816 */ /* 0x000fe4000000000b */
[----:B------:R-:W-:-:S02]  /*202c0*/  LOP3.LUT R29, R34, 0xffff0000, RZ, 0xc0, !PT ;  /* 0xffff0000221d7812 */ /* 0x000fc400078ec0ff */
[----:B------:R-:W-:Y:S02]  /*202d0*/  PRMT R23, R75, 0x5410, R23 ;  /* 0x000054104b177816 */ /* 0x000fe40000000017 */
[----:B------:R-:W-:-:S03]  /*202e0*/  SHF.R.U32.HI R22, RZ, 0x10, R51 ;  /* 0x00000010ff167819 */ /* 0x000fc60000011633 */
[C---:B------:R-:W-:Y:S01]  /*202f0*/  IMAD.U32 R34, R23.reuse, 0x10000, RZ ;  /* 0x0001000017227824 */ /* 0x040fe200078e00ff */
[----:B------:R-:W-:Y:S02]  /*20300*/  LOP3.LUT R23, R23, 0xffff0000, RZ, 0xc0, !PT ;  /* 0xffff000017177812 */ /* 0x000fe400078ec0ff */
[----:B------:R-:W-:Y:S01]  /*20310*/  PRMT R27, R92, 0x5410, R22 ;  /* 0x000054105c1b7816 */ /* 0x000fe20000000016 */
[C---:B--2---:R-:W-:Y:S01]  /*20320*/  IMAD.U32 R20, R18.reuse, 0x10000, RZ ;  /* 0x0001000012147824 */ /* 0x044fe200078e00ff */
[----:B------:R-:W-:Y:S01]  /*20330*/  LOP3.LUT R30, R18, 0xffff0000, RZ, 0xc0, !PT ;  /* 0xffff0000121e7812 */ /* 0x000fe200078ec0ff */
[C---:B------:R-:W-:Y:S01]  /*20340*/  IMAD.U32 R24, R17.reuse, 0x10000, RZ ;  /* 0x0001000011187824 */ /* 0x040fe200078e00ff */
[----:B------:R-:W-:Y:S01]  /*20350*/  LOP3.LUT R21, R17, 0xffff0000, RZ, 0xc0, !PT ;  /* 0xffff000011157812 */ /* 0x000fe200078ec0ff */
[----:B---3--:R-:W-:Y:S01]  /*20360*/  IMAD.U32 R18, R12, 0x10000, RZ ;  /* 0x000100000c127824 */ /* 0x008fe200078e00ff */
[C---:B------:R-:W-:Y:S01]  /*20370*/  LOP3.LUT R25, R16.reuse, 0xffff0000, RZ, 0xc0, !PT ;  /* 0xffff000010197812 */ /* 0x040fe200078ec0ff */
[----:B------:R-:W-:Y:S01]  /*20380*/  IMAD.U32 R26, R16, 0x10000, RZ ;  /* 0x00010000101a7824 */ /* 0x000fe200078e00ff */
        /* <DEDUP_REMOVED lines=13> */
[----:B------:R-:W-:-:S02]  /*20460*/  FMUL.FTZ R15, R17, R29 ;  /* 0x0000001d110f7220 */ /* 0x000fc40000410000 */
[C---:B------:R-:W-:Y:S02]  /*20470*/  FFMA.FTZ R37, R25.reuse, R29, -R13 ;  /* 0x0000001d19257223 */ /* 0x040fe4000001080d */
[----:B------:R-:W-:Y:S02]  /*20480*/  FMUL.FTZ R13, R16, R18 ;  /* 0x00000012100d7220 */ /* 0x000fe40000410000 */
[----:B------:R-:W-:Y:S01]  /*20490*/  FFMA.FTZ R35, R25, R42, R15 ;  /* 0x0000002a19237223 */ /* 0x000fe2000001000f */
[----:B------:R-:W-:Y:S01]  /*204a0*/  LOP3.LUT R15, R32, 0xffff0000, RZ, 0xc0, !PT ;  /* 0xffff0000200f7812 */ /* 0x000fe200078ec0ff */
[-C--:B------:R-:W-:Y:S02]  /*204b0*/  FMUL.FTZ R14, R16, R34.reuse ;  /* 0x00000022100e7220 */ /* 0x080fe40000410000 */
[----:B------:R-:W-:Y:S02]  /*204c0*/  FFMA.FTZ R26, R24, R34, R13 ;  /* 0x00000022181a7223 */ /* 0x000fe4000001000d */
[----:B------:R-:W-:-:S02]  /*204d0*/  FMUL.FTZ R13, R12, R23 ;  /* 0x000000170c0d7220 */ /* 0x000fc40000410000 */
[----:B------:R-:W-:Y:S02]  /*204e0*/  IMAD.U32 R17, R33, 0x10000, RZ ;  /* 0x0001000021117824 */ /* 0x000fe400078e00ff */
[----:B------:R-:W-:Y:S02]  /*204f0*/  IMAD.U32 R16, R28, 0x10000, RZ ;  /* 0x000100001c107824 */ /* 0x000fe400078e00ff */
[----:B------:R-:W-:Y:S02]  /*20500*/  FFMA.FTZ R29, R24, R18, -R14 ;  /* 0x00000012181d7223 */ /* 0x000fe4000001080e */
[-C--:B------:R-:W-:Y:S02]  /*20510*/  FMUL.FTZ R14, R12, R15.reuse ;  /* 0x0000000f0c0e7220 */ /* 0x080fe40000410000 */
[----:B------:R-:W-:Y:S02]  /*20520*/  FFMA.FTZ R24, R21, R15, -R13 ;  /* 0x0000000f15187223 */ /* 0x000fe4000001080d */
[----:B------:R-:W-:-:S02]  /*20530*/  IMAD.U32 R25, R27, 0x10000, RZ ;  /* 0x000100001b197824 */ /* 0x000fc400078e00ff */
[----:B------:R-:W-:Y:S02]  /*20540*/  FMUL.FTZ R12, R11, R17 ;  /* 0x000000110b0c7220 */ /* 0x000fe40000410000 */
[----:B------:R-:W-:Y:S02]  /*20550*/  IMAD.U32 R15, R31, 0x10000, RZ ;  /* 0x000100001f0f7824 */ /* 0x000fe400078e00ff */
[----:B------:R-:W-:Y:S02]  /*20560*/  FMUL.FTZ R13, R11, R16 ;  /* 0x000000100b0d7220 */ /* 0x000fe40000410000 */
[----:B------:R-:W-:Y:S01]  /*20570*/  FFMA.FTZ R23, R21, R23, R14 ;  /* 0x0000001715177223 */ /* 0x000fe2000001000e */
[----:B------:R-:W-:Y:S01]  /*20580*/  LOP3.LUT R14, R27, 0xffff0000, RZ, 0xc0, !PT ;  /* 0xffff00001b0e7812 */ /* 0x000fe200078ec0ff */
[C---:B------:R-:W-:Y:S01]  /*20590*/  IMAD.U32 R22, R19.reuse, 0x10000, RZ ;  /* 0x0001000013167824 */ /* 0x040fe200078e00ff */
[----:B------:R-:W-:Y:S01]  /*205a0*/  LOP3.LUT R19, R19, 0xffff0000, RZ, 0xc0, !PT ;  /* 0xffff000013137812 */ /* 0x000fe200078ec0ff */
[----:B------:R-:W-:-:S02]  /*205b0*/  FMUL.FTZ R11, R3, R25 ;  /* 0x00000019030b7220 */ /* 0x000fc40000410000 */
[----:B------:R-:W-:Y:S01]  /*205c0*/  FFMA.FTZ R21, R20, R16, R12 ;  /* 0x0000001014157223 */ /* 0x000fe2000001000c */
[----:B------:R-:W-:Y:S01]  /*205d0*/  LOP3.LUT R16, R28, 0xffff0000, RZ, 0xc0, !PT ;  /* 0xffff00001c107812 */ /* 0x000fe200078ec0ff */
[----:B------:R-:W-:Y:S01]  /*205e0*/  FFMA.FTZ R18, R20, R17, -R13 ;  /* 0x0000001114127223 */ /* 0x000fe2000001080d */
[----:B------:R-:W-:Y:S01]  /*205f0*/  LOP3.LUT R13, R33, 0xffff0000, RZ, 0xc0, !PT ;  /* 0xffff0000210d7812 */ /* 0x000fe200078ec0ff */
[-C--:B------:R-:W-:Y:S01]  /*20600*/  FMUL.FTZ R3, R3, R15.reuse ;  /* 0x0000000f03037220 */ /* 0x080fe20000410000 */
[----:B------:R-:W-:Y:S01]  /*20610*/  LOP3.LUT R12, R31, 0xffff0000, RZ, 0xc0, !PT ;  /* 0xffff00001f0c7812 */ /* 0x000fe200078ec0ff */
[----:B------:R-:W-:Y:S01]  /*20620*/  FFMA.FTZ R20, R22, R15, -R11 ;  /* 0x0000000f16147223 */ /* 0x000fe2000001080b */
[----:B------:R-:W-:Y:S01]  /*20630*/  F2FP.BF16.PACK_AB R17, R24, R29 ;  /* 0x0000001d1811723e */ /* 0x000fe200000010ff */
[----:B------:R-:W-:Y:S02]  /*20640*/  FFMA.FTZ R15, R22, R25, R3 ;  /* 0x00000019160f7223 */ /* 0x000fe40000010003 */
[----:B------:R-:W-:-:S02]  /*20650*/  FMUL.FTZ R11, R10, R16 ;  /* 0x000000100a0b7220 */ /* 0x000fc40000410000 */
[----:B------:R-:W-:Y:S02]  /*20660*/  FMUL.FTZ R3, R2, R14 ;  /* 0x0000000e02037220 */ /* 0x000fe40000410000 */
[-C--:B------:R-:W-:Y:S02]  /*20670*/  FMUL.FTZ R10, R10, R13.reuse ;  /* 0x0000000d0a0a7220 */ /* 0x080fe40000410000 */
[----:B------:R-:W-:Y:S02]  /*20680*/  FMUL.FTZ R2, R2, R12 ;  /* 0x0000000c02027220 */ /* 0x000fe40000410000 */
[C---:B------:R-:W-:Y:S01]  /*20690*/  FFMA.FTZ R11, R30.reuse, R13, -R11 ;  /* 0x0000000d1e0b7223 */ /* 0x040fe2000001080b */
        /* <DEDUP_REMOVED lines=10> */
[----:B------:R1:W-:Y:S04]  /*20740*/  ST.E.128 [R40.64], R16 ;  /* 0x0000001028007985 */ /* 0x0003e8000c101d04 */
[----:B------:R1:W-:Y:S02]  /*20750*/  ST.E.128 [R38.64], R12 ;  /* 0x0000000c26007985 */ /* 0x0003e4000c101d04 */
.L_x_567:
[----:B------:R-:W-:Y:S05]  /*20760*/  BSYNC B0 ;  /* 0x0000000000007941 */ /* 0x000fea0003800000 */
.L_x_566:
[----:B------:R-:W-:-:S04]  /*20770*/  IADD3 R2, R72, 0x40, RZ ;  /* 0x0000004048027810 */ /* 0x000fc80007ffe0ff */
[----:B------:R-:W-:-:S13]  /*20780*/  ISETP.GE.AND P0, PT, R2, R36, PT ;  /* 0x000000240200720c */ /* 0x000fda0003f06270 */
[----:B------:R-:W-:Y:S05]  /*20790*/  @P0 BRA `(.L_x_563) ;  /* 0x0000077000000947 */ /* 0x000fea0003800000 */
[----:B------:R-:W-:Y:S01]  /*207a0*/  SHF.R.S32.HI R11, RZ, 0x1f, R2 ;  /* 0x0000001fff0b7819 */ /* 0x000fe20000011402 */
[----:B-1----:R-:W-:Y:S01]  /*207b0*/  IMAD.SHL.U32 R13, R73, 0x40, RZ ;  /* 0x00000040490d7824 */ /* 0x002fe200078e00ff */
[----:B------:R-:W-:Y:S02]  /*207c0*/  SHF.R.S32.HI R3, RZ, 0x1f, R52 ;  /* 0x0000001fff037819 */ /* 0x000fe40000011434 */
[----:B------:R-:W-:Y:S02]  /*207d0*/  LEA.HI R10, R11, R2, RZ, 0x3 ;  /* 0x000000020b0a7211 */ /* 0x000fe400078f18ff */
[----:B------:R-:W-:Y:S02]  /*207e0*/  LEA.HI R12, R3, R52, RZ, 0x5 ;  /* 0x00000034030c7211 */ /* 0x000fe400078f28ff */
[----:B------:R-:W-:Y:S02]  /*207f0*/  LEA.HI R3, R11, R2, RZ, 0x6 ;  /* 0x000000020b037211 */ /* 0x000fe400078f30ff */
[----:B------:R-:W-:-:S02]  /*20800*/  SHF.R.S32.HI R11, RZ, 0x3, R10 ;  /* 0x00000003ff0b7819 */ /* 0x000fc4000001140a */
[----:B------:R-:W-:Y:S01]  /*20810*/  LOP3.LUT R2, R13, 0x1c0, RZ, 0xc0, !PT ;  /* 0x000001c00d027812 */ /* 0x000fe200078ec0ff */
[----:B------:R-:W-:Y:S01]  /*20820*/  IMAD.SHL.U32 R14, R3, 0x80, RZ ;  /* 0x00000080030e7824 */ /* 0x000fe200078e00ff */
[----:B------:R-:W-:Y:S01]  /*20830*/  LEA.HI R3, R36, R11, RZ, 0x1d ;  /* 0x0000000b24037211 */ /* 0x000fe200078fe8ff */
[----:B------:R-:W-:Y:S01]  /*20840*/  IMAD.SHL.U32 R13, R12, 0x10, RZ ;  /* 0x000000100c0d7824 */ /* 0x000fe200078e00ff */
[----:B------:R-:W-:Y:S02]  /*20850*/  LOP3.LUT R12, R2, 0x38, R10, 0xf8, !PT ;  /* 0x00000038020c7812 */ /* 0x000fe400078ef80a */
[----:B------:R-:W-:Y:S02]  /*20860*/  SHF.R.U32.HI R15, RZ, 0x3, R2 ;  /* 0x00000003ff0f7819 */ /* 0x000fe40000011602 */
[----:B------:R-:W-:Y:S02]  /*20870*/  SHF.R.S32.HI R11, RZ, 0x1f, R3 ;  /* 0x0000001fff0b7819 */ /* 0x000fe40000011403 */
[----:B------:R-:W-:-:S02]  /*20880*/  LOP3.LUT R10, R13, 0xfffffe00, RZ, 0xc0, !PT ;  /* 0xfffffe000d0a7812 */ /* 0x000fc400078ec0ff */
[----:B------:R-:W-:Y:S01]  /*20890*/  LOP3.LUT R13, R12, R15, RZ, 0x3c, !PT ;  /* 0x0000000f0c0d7212 */ /* 0x000fe200078e3cff */
[----:B------:R-:W-:Y:S01]  /*208a0*/  IMAD.SHL.U32 R12, R3, 0x8, RZ ;  /* 0x00000008030c7824 */ /* 0x000fe200078e00ff */
[----:B------:R-:W-:Y:S02]  /*208b0*/  LEA.HI R3, R11, R3, RZ, 0x3 ;  /* 0x000000030b037211 */ /* 0x000fe400078f18ff */
[----:B------:R-:W-:Y:S02]  /*208c0*/  LOP3.LUT R14, R14, 0xffffe000, RZ, 0xc0, !PT ;  /* 0xffffe0000e0e7812 */ /* 0x000fe400078ec0ff */
[----:B------:R-:W-:Y:S01]  /*208d0*/  LOP3.LUT R11, R2, 0x38, R12, 0xf8, !PT ;  /* 0x00000038020b7812 */ /* 0x000fe200078ef80c */
[----:B------:R-:W-:Y:S01]  /*208e0*/  IMAD.SHL.U32 R2, R3, 0x400, RZ ;  /* 0x0000040003027824 */ /* 0x000fe200078e00ff */
[----:B------:R-:W-:Y:S02]  /*208f0*/  IADD3 R13, R13, R14, R10 ;  /* 0x0000000e0d0d7210 */ /* 0x000fe40007ffe00a */
[----:B------:R-:W-:-:S02]  /*20900*/  LOP3.LUT R3, R11, R15, RZ, 0x3c, !PT ;  /* 0x0000000f0b037212 */ /* 0x000fc400078e3cff */
        /* <DEDUP_REMOVED lines=8> */
[----:B------:R-:W-:Y:S02]  /*20990*/  PRMT R29, R96, 0x5432, R20 ;  /* 0x00005432601d7816 */ /* 0x000fe40000000014 */
[----:B------:R-:W-:Y:S02]  /*209a0*/  SHF.R.U64 R21, R62, 0x10, R63 ;  /* 0x000000103e157819 */ /* 0x000fe4000000123f */
[----:B------:R-:W-:Y:S01]  /*209b0*/  PRMT R34, R98, 0x5432, R2 ;  /* 0x0000543262227816 */ /* 0x000fe20000000002 */
[----:B------:R-:W-:Y:S01]  /*209c0*/  IMAD.U32 R37, R29, 0x10000, RZ ;  /* 0x000100001d257824 */ /* 0x000fe200078e00ff */
[----:B------:R-:W-:-:S02]  /*209d0*/  PRMT R28, R97, 0x5432, R21 ;  /* 0x00005432611c7816 */ /* 0x000fc40000000015 */
[----:B------:R-:W-:Y:S01]  /*209e0*/  SHF.R.U32.HI R3, RZ, 0x10, R57 ;  /* 0x00000010ff037819 */ /* 0x000fe20000011639 */
[----:B------:R-:W-:Y:S01]  /*209f0*/  IMAD.U32 R35, R34, 0x10000, RZ ;  /* 0x0001000022237824 */ /* 0x000fe200078e00ff */
[--C-:B------:R-:W-:Y:S02]  /*20a00*/  SHF.R.U64 R10, R58, 0x10, R59.reuse ;  /* 0x000000103a0a7819 */ /* 0x100fe4000000123b */
[----:B------:R-:W-:Y:S02]  /*20a10*/  SHF.R.U32.HI R11, RZ, 0x10, R59 ;  /* 0x00000010ff0b7819 */ /* 0x000fe4000001163b */
[----:B------:R-:W-:Y:S02]  /*20a20*/  SHF.R.U32.HI R23, RZ, 0x10, R61 ;  /* 0x00000010ff177819 */ /* 0x000fe4000001163d */
[----:B------:R-:W-:Y:S02]  /*20a30*/  LOP3.LUT R42, R29, 0xffff0000, RZ, 0xc0, !PT ;  /* 0xffff00001d2a7812 */ /* 0x000fe400078ec0ff */
[----:B------:R-:W-:-:S02]  /*20a40*/  PRMT R32, R98, 0x5410, R3 ;  /* 0x0000541062207816 */ /* 0x000fc40000000003 */
[C---:B------:R-:W-:Y:S02]  /*20a50*/  PRMT R33, R99.reuse, 0x5432, R10 ;  /* 0x0000543263217816 */ /* 0x040fe4000000000a */
[----:B------:R-:W-:Y:S02]  /*20a60*/  PRMT R31, R99, 0x5410, R11 ;  /* 0x00005410631f7816 */ /* 0x000fe4000000000b */
[----:B------:R-:W-:Y:S02]  /*20a70*/  LOP3.LUT R29, R34, 0xffff0000, RZ, 0xc0, !PT ;  /* 0xffff0000221d7812 */ /* 0x000fe400078ec0ff */
        /* <DEDUP_REMOVED lines=43> */
[-C--:B------:R-:W-:Y:S02]  /*20d30*/  FMUL.FTZ R13, R11, R16.reuse ;  /* 0x000000100b0d7220 */ /* 0x080fe40000410000 */
[----:B------:R-:W-:Y:S01]  /*20d40*/  FFMA.FTZ R23, R21, R23, R14 ;  /* 0x0000001715177223 */ /* 0x000fe2000001000e */
[----:B------:R-:W-:Y:S01]  /*20d50*/  LOP3.LUT R14, R27, 0xffff0000, RZ, 0xc0, !PT ;  /* 0xffff00001b0e7812 */ /* 0x000fe200078ec0ff */
[----:B------:R-:W-:Y:S02]  /*20d60*/  FMUL.FTZ R11, R3, R25 ;  /* 0x00000019030b7220 */ /* 0x000fe40000410000 */
        /* <DEDUP_REMOVED lines=8> */
[----:B------:R-:W-:-:S02]  /*20df0*/  FFMA.FTZ R15, R22, R25, R3 ;  /* 0x00000019160f7223 */ /* 0x000fc40000010003 */
[----:B------:R-:W-:Y:S02]  /*20e00*/  FMUL.FTZ R11, R10, R16 ;  /* 0x000000100a0b7220 */ /* 0x000fe40000410000 */
        /* <DEDUP_REMOVED lines=16> */
.L_x_563:
[----:B------:R-:W-:Y:S05]  /*20f10*/  BSYNC B1 ;  /* 0x0000000000017941 */ /* 0x000fea0003800000 */
.L_x_562:
[----:B------:R-:W-:Y:S01]  /*20f20*/  IADD3 R33, R73, 0x40, RZ ;  /* 0x0000004049217810 */ /* 0x000fe20007ffe0ff */
[----:B------:R-:W-:-:S02]  /*20f30*/  IMAD.MOV.U32 R2, RZ, RZ, R112 ;  /* 0x000000ffff027224 */ /* 0x000fc400078e0070 */
[----:B------:R-:W-:Y:S01]  /*20f40*/  IMAD.MOV.U32 R3, RZ, RZ, 0x0 ;  /* 0x00000000ff037424 */ /* 0x000fe200078e00ff */
[----:B------:R-:W-:-:S13]  /*20f50*/  ISETP.GE.AND P0, PT, R33, R74, PT ;  /* 0x0000004a2100720c */ /* 0x000fda0003f06270 */
[----:B------:R-:W-:Y:S05]  /*20f60*/  @P0 RET.REL.NODEC R2 `(_ZN7cutlass13device_kernelIN5flash19enable_sm80_to_sm89INS1_16FlashAttnFwdSm80INS1_25CollectiveMainloopFwdSm80ILi8ELi1ELb0EN4cute5tupleIJNS5_1CILi128EEENS7_ILi64EEENS7_ILi192EEEEEELi192ENS_10bfloat16_tEfNS_4arch4Sm80ELb0ELb1ELb1ELb1ELb1ELb1ELb1ELb0EEENS1_21CollectiveEpilogueFwdINS6_IJS8_SA_S9_EEENS6_IJNS7_ILi1EEESI_SI_EEESC_SE_Li256ELb1ELb1ELb0ELb0EEENS1_19SingleTileSchedulerILb1ELb0ELb1ELi128EEEEEEEEEvNT_6ParamsE) ;  /* 0xfffdf09002000950 */ /* 0x000fea0003c3ffff */
[----:B------:R-:W-:Y:S01]  /*20f70*/  ISETP.GE.AND P0, PT, R72, R36, PT ;  /* 0x000000244800720c */ /* 0x000fe20003f06270 */
[----:B------:R-:W-:-:S12]  /*20f80*/  BSSY B0, `(.L_x_568) ;  /* 0x0000072000007945 */ /* 0x000fd80003800000 */
[----:B------:R-:W-:Y:S05]  /*20f90*/  @P0 BRA `(.L_x_569) ;  /* 0x0000070000000947 */ /* 0x000fea0003800000 */
[----:B------:R-:W-:Y:S01]  /*20fa0*/  SHF.R.S32.HI R3, RZ, 0x1f, R33 ;  /* 0x0000001fff037819 */ /* 0x000fe20000011421 */
[----:B------:R-:W-:Y:S01]  /*20fb0*/  IMAD.SHL.U32 R2, R33, 0x40, RZ ;  /* 0x0000004021027824 */ /* 0x000fe200078e00ff */
[----:B------:R-:W-:Y:S02]  /*20fc0*/  LEA.HI R11, R36, R53, RZ, 0x1d ;  /* 0x00000035240b7211 */ /* 0x000fe400078fe8ff */
[----:B------:R-:W-:Y:S02]  /*20fd0*/  LEA.HI R3, R3, R33, RZ, 0x3 ;  /* 0x0000002103037211 */ /* 0x000fe400078f18ff */
[----:B-1----:R-:W-:Y:S02]  /*20fe0*/  SHF.R.S32.HI R12, RZ, 0x1f, R11 ;  /* 0x0000001fff0c7819 */ /* 0x002fe4000001140b */
[----:B------:R-:W-:Y:S01]  /*20ff0*/  LOP3.LUT R2, R2, 0x1c0, RZ, 0xc0, !PT ;  /* 0x000001c002027812 */ /* 0x000fe200078ec0ff */
[----:B------:R-:W-:Y:S01]  /*21000*/  IMAD.SHL.U32 R10, R3, 0x40, RZ ;  /* 0x00000040030a7824 */ /* 0x000fe200078e00ff */
[----:B------:R-:W-:Y:S01]  /*21010*/  LEA.HI R12, R12, R11, RZ, 0x3 ;  /* 0x0000000b0c0c7211 */ /* 0x000fe200078f18ff */
[----:B------:R-:W-:Y:S01]  /*21020*/  IMAD.SHL.U32 R11, R11, 0x8, RZ ;  /* 0x000000080b0b7824 */ /* 0x000fe200078e00ff */
[----:B------:R-:W-:-:S02]  /*21030*/  LOP3.LUT R13, R2, 0x38, R72, 0xf8, !PT ;  /* 0x00000038020d7812 */ /* 0x000fc400078ef848 */
[----:B------:R-:W-:Y:S02]  /*21040*/  SHF.R.U32.HI R3, RZ, 0x3, R2 ;  /* 0x00000003ff037819 */ /* 0x000fe40000011602 */
[----:B------:R-:W-:Y:S02]  /*21050*/  LOP3.LUT R10, R10, 0xfffffe00, RZ, 0xc0, !PT ;  /* 0xfffffe000a0a7812 */ /* 0x000fe400078ec0ff */
[----:B------:R-:W-:Y:S01]  /*21060*/  LOP3.LUT R2, R2, 0x38, R11, 0xf8, !PT ;  /* 0x0000003802027812 */ /* 0x000fe200078ef80b */
[----:B------:R-:W-:Y:S01]  /*21070*/  IMAD.SHL.U32 R11, R12, 0x400, RZ ;  /* 0x000004000c0b7824 */ /* 0x000fe200078e00ff */
        /* <DEDUP_REMOVED lines=24> */
[----:B------:R-:W-:Y:S02]  /*21200*/  PRMT R23, R100, 0x5410, R23 ;  /* 0x0000541064177816 */ /* 0x000fe40000000017 */
[----:B------:R-:W-:Y:S02]  /*21210*/  LOP3.LUT R29, R35, 0xffff0000, RZ, 0xc0, !PT ;  /* 0xffff0000231d7812 */ /* 0x000fe400078ec0ff */
[----:B------:R-:W-:Y:S01]  /*21220*/  SHF.R.U32.HI R22, RZ, 0x10, R67 ;  /* 0x00000010ff167819 */ /* 0x000fe20000011643 */
[C---:B------:R-:W-:Y:S01]  /*21230*/  IMAD.U32 R35, R23.reuse, 0x10000, RZ ;  /* 0x0001000017237824 */ /* 0x040fe200078e00ff */
[----:B------:R-:W-:-:S02]  /*21240*/  LOP3.LUT R23, R23, 0xffff0000, RZ, 0xc0, !PT ;  /* 0xffff000017177812 */ /* 0x000fc400078ec0ff */
        /* <DEDUP_REMOVED lines=34> */
[-C--:B------:R-:W-:Y:S02]  /*21470*/  FFMA.FTZ R24, R21, R15.reuse, -R13 ;  /* 0x0000000f15187223 */ /* 0x080fe4000001080d */
[----:B------:R-:W-:Y:S02]  /*21480*/  FMUL.FTZ R14, R12, R15 ;  /* 0x0000000f0c0e7220 */ /* 0x000fe40000410000 */
[----:B------:R-:W-:-:S02]  /*21490*/  IMAD.U32 R25, R27, 0x10000, RZ ;  /* 0x000100001b197824 */ /* 0x000fc400078e00ff */
[----:B------:R-:W-:Y:S02]  /*214a0*/  FMUL.FTZ R13, R11, R17 ;  /* 0x000000110b0d7220 */ /* 0x000fe40000410000 */
[----:B------:R-:W-:Y:S02]  /*214b0*/  IMAD.U32 R15, R31, 0x10000, RZ ;  /* 0x000100001f0f7824 */ /* 0x000fe400078e00ff */
[-C--:B------:R-:W-:Y:S02]  /*214c0*/  FMUL.FTZ R12, R11, R16.reuse ;  /* 0x000000100b0c7220 */ /* 0x080fe40000410000 */
[----:B------:R-:W-:Y:S01]  /*214d0*/  FFMA.FTZ R23, R21, R23, R14 ;  /* 0x0000001715177223 */ /* 0x000fe2000001000e */
[----:B------:R-:W-:Y:S01]  /*214e0*/  LOP3.LUT R14, R27, 0xffff0000, RZ, 0xc0, !PT ;  /* 0xffff00001b0e7812 */ /* 0x000fe200078ec0ff */
[C---:B------:R-:W-:Y:S02]  /*214f0*/  FMUL.FTZ R11, R3.reuse, R25 ;  /* 0x00000019030b7220 */ /* 0x040fe40000410000 */
[----:B------:R-:W-:Y:S01]  /*21500*/  FFMA.FTZ R18, R20, R16, -R13 ;  /* 0x0000001014127223 */ /* 0x000fe2000001080d */
[----:B------:R-:W-:Y:S01]  /*21510*/  LOP3.LUT R16, R28, 0xffff0000, RZ, 0xc0, !PT ;  /* 0xffff00001c107812 */ /* 0x000fe200078ec0ff */
[----:B------:R-:W-:Y:S01]  /*21520*/  FFMA.FTZ R21, R20, R17, R12 ;  /* 0x0000001114157223 */ /* 0x000fe2000001000c */
        /* <DEDUP_REMOVED lines=23> */
.L_x_569:
[----:B------:R-:W-:Y:S05]  /*216a0*/  BSYNC B0 ;  /* 0x0000000000007941 */ /* 0x000fea0003800000 */
.L_x_568:
        /* <DEDUP_REMOVED lines=14> */
[----:B------:R-:W-:Y:S02]  /*21790*/  LOP3.LUT R15, R12, 0xffffe000, RZ, 0xc0, !PT ;  /* 0xffffe0000c0f7812 */ /* 0x000fe400078ec0ff */
[----:B------:R-:W-:Y:S01]  /*217a0*/  SHF.R.S32.HI R11, RZ, 0x1f, R3 ;  /* 0x0000001fff0b7819 */ /* 0x000fe20000011403 */
[----:B------:R-:W-:Y:S01]  /*217b0*/  IMAD.SHL.U32 R12, R3, 0x8, RZ ;  /* 0x00000008030c7824 */ /* 0x000fe200078e00ff */
[----:B------:R-:W-:Y:S02]  /*217c0*/  LEA.HI R13, R13, R33, RZ, 0x3 ;  /* 0x000000210d0d7211 */ /* 0x000fe400078f18ff */
[----:B------:R-:W-:Y:S02]  /*217d0*/  LEA.HI R3, R11, R3, RZ, 0x3 ;  /* 0x000000030b037211 */ /* 0x000fe400078f18ff */
[----:B------:R-:W-:Y:S01]  /*217e0*/  SHF.R.U32.HI R16, RZ, 0x3, R2 ;  /* 0x00000003ff107819 */ /* 0x000fe20000011602 */
[----:B------:R-:W-:Y:S01]  /*217f0*/  IMAD.SHL.U32 R10, R13, 0x40, RZ ;  /* 0x000000400d0a7824 */ /* 0x000fe200078e00ff */
[----:B------:R-:W-:Y:S01]  /*21800*/  LOP3.LUT R11, R2, 0x38, R12, 0xf8, !PT ;  /* 0x00000038020b7812 */ /* 0x000fe200078ef80c */
[----:B------:R-:W-:Y:S01]  /*21810*/  IMAD.SHL.U32 R2, R3, 0x400, RZ ;  /* 0x0000040003027824 */ /* 0x000fe200078e00ff */
[----:B------:R-:W-:-:S02]  /*21820*/  LOP3.LUT R13, R14, R16, RZ, 0x3c, !PT ;  /* 0x000000100e0d7212 */ /* 0x000fc400078e3cff */
[----:B------:R-:W-:Y:S02]  /*21830*/  LOP3.LUT R10, R10, 0xfffffe00, RZ, 0xc0, !PT ;  /* 0xfffffe000a0a7812 */ /* 0x000fe400078ec0ff */
[----:B------:R-:W-:Y:S02]  /*21840*/  LOP3.LUT R3, R11, R16, RZ, 0x3c, !PT ;  /* 0x000000100b037212 */ /* 0x000fe400078e3cff */
[----:B------:R-:W-:Y:S02]  /*21850*/  LOP3.LUT R2, R2, 0xffffe000, RZ, 0xc0, !PT ;  /* 0xffffe00002027812 */ /* 0x000fe400078ec0ff */
[--C-:B------:R-:W-:Y:S02]  /*21860*/  IADD3 R13, R13, R15, R10.reuse ;  /* 0x0000000f0d0d7210 */ /* 0x100fe40007ffe00a */
        /* <DEDUP_REMOVED lines=21> */
[----:B------:R-:W-:-:S02]  /*219c0*/  PRMT R23, R104, 0x5410, R23 ;  /* 0x0000541068177816 */ /* 0x000fc40000000017 */
[----:B------:R-:W-:Y:S02]  /*219d0*/  LOP3.LUT R29, R35, 0xffff0000, RZ, 0xc0, !PT ;  /* 0xffff0000231d7812 */ /* 0x000fe400078ec0ff */
[----:B------:R-:W-:Y:S01]  /*219e0*/  SHF.R.U32.HI R22, RZ, 0x10, R83 ;  /* 0x00000010ff167819 */ /* 0x000fe20000011653 */
        /* <DEDUP_REMOVED lines=39> */
[----:B------:R-:W-:Y:S02]  /*21c60*/  FMUL.FTZ R12, R11, R16 ;  /* 0x000000100b0c7220 */ /* 0x000fe40000410000 */
[C---:B------:R-:W-:Y:S01]  /*21c70*/  IMAD.U32 R22, R19.reuse, 0x10000, RZ ;  /* 0x0001000013167824 */ /* 0x040fe200078e00ff */
[----:B------:R-:W-:Y:S01]  /*21c80*/  LOP3.LUT R19, R19, 0xffff0000, RZ, 0xc0, !PT ;  /* 0xffff000013137812 */ /* 0x000fe200078ec0ff */
[----:B------:R-:W-:Y:S01]  /*21c90*/  FFMA.FTZ R23, R21, R23, R14 ;  /* 0x0000001715177223 */ /* 0x000fe2000001000e */
[----:B------:R-:W-:Y:S01]  /*21ca0*/  LOP3.LUT R14, R27, 0xffff0000, RZ, 0xc0, !PT ;  /* 0xffff00001b0e7812 */ /* 0x000fe200078ec0ff */
[----:B------:R-:W-:-:S02]  /*21cb0*/  FMUL.FTZ R11, R3, R25 ;  /* 0x00000019030b7220 */ /* 0x000fc40000410000 */
        /* <DEDUP_REMOVED lines=26> */
.L_x_571:
[----:B------:R-:W-:Y:S05]  /*21e60*/  BSYNC B0 ;  /* 0x0000000000007941 */ /* 0x000fea0003800000 */
.L_x_570:
[----:B------:R-:W-:Y:S01]  /*21e70*/  IADD3 R2, R72, 0x40, RZ ;  /* 0x0000004048027810 */ /* 0x000fe20007ffe0ff */
[----:B------:R-:W-:-:S02]  /*21e80*/  IMAD.MOV.U32 R10, RZ, RZ, R112 ;  /* 0x000000ffff0a7224 */ /* 0x000fc400078e0070 */
[----:B------:R-:W-:Y:S01]  /*21e90*/  IMAD.MOV.U32 R11, RZ, RZ, 0x0 ;  /* 0x00000000ff0b7424 */ /* 0x000fe200078e00ff */
[----:B------:R-:W-:-:S13]  /*21ea0*/  ISETP.GE.AND P0, PT, R2, R36, PT ;  /* 0x000000240200720c */ /* 0x000fda0003f06270 */
[----:B------:R-:W-:Y:S05]  /*21eb0*/  @P0 RET.REL.NODEC R10 `(_ZN7cutlass13device_kernelIN5flash19enable_sm80_to_sm89INS1_16FlashAttnFwdSm80INS1_25CollectiveMainloopFwdSm80ILi8ELi1ELb0EN4cute5tupleIJNS5_1CILi128EEENS7_ILi64EEENS7_ILi192EEEEEELi192ENS_10bfloat16_tEfNS_4arch4Sm80ELb0ELb1ELb1ELb1ELb1ELb1ELb1ELb0EEENS1_21CollectiveEpilogueFwdINS6_IJS8_SA_S9_EEENS6_IJNS7_ILi1EEESI_SI_EEESC_SE_Li256ELb1ELb1ELb0ELb0EEENS1_19SingleTileSchedulerILb1ELb0ELb1ELi128EEEEEEEEEvNT_6ParamsE) ;  /* 0xfffde1400a000950 */ /* 0x000fea0003c3ffff */
[----:B------:R-:W-:Y:S01]  /*21ec0*/  SHF.R.S32.HI R11, RZ, 0x1f, R2 ;  /* 0x0000001fff0b7819 */ /* 0x000fe20000011402 */
[----:B-1----:R-:W-:Y:S01]  /*21ed0*/  IMAD.SHL.U32 R12, R33, 0x40, RZ ;  /* 0x00000040210c7824 */ /* 0x002fe200078e00ff */
[----:B------:R-:W-:Y:S02]  /*21ee0*/  SHF.R.S32.HI R13, RZ, 0x1f, R33 ;  /* 0x0000001fff0d7819 */ /* 0x000fe40000011421 */
[CC--:B------:R-:W-:Y:S02]  /*21ef0*/  LEA.HI R10, R11.reuse, R2.reuse, RZ, 0x3 ;  /* 0x000000020b0a7211 */ /* 0x0c0fe400078f18ff */
[----:B------:R-:W-:Y:S02]  /*21f00*/  LEA.HI R11, R11, R2, RZ, 0x6 ;  /* 0x000000020b0b7211 */ /* 0x000fe400078f30ff */
[----:B------:R-:W-:Y:S02]  /*21f10*/  SHF.R.S32.HI R3, RZ, 0x3, R10 ;  /* 0x00000003ff037819 */ /* 0x000fe4000001140a */
[----:B------:R-:W-:Y:S01]  /*21f20*/  LOP3.LUT R2, R12, 0x1c0, RZ, 0xc0, !PT ;  /* 0x000001c00c027812 */ /* 0x000fe200078ec0ff */
[----:B------:R-:W-:Y:S01]  /*21f30*/  IMAD.SHL.U32 R11, R11, 0x80, RZ ;  /* 0x000000800b0b7824 */ /* 0x000fe200078e00ff */
[----:B------:R-:W-:-:S02]  /*21f40*/  LEA.HI R3, R36, R3, RZ, 0x1d ;  /* 0x0000000324037211 */ /* 0x000fc400078fe8ff */
[----:B------:R-:W-:Y:S02]  /*21f50*/  LEA.HI R12, R13, R33, RZ, 0x3 ;  /* 0x000000210d0c7211 */ /* 0x000fe400078f18ff */
[----:B------:R-:W-:Y:S02]  /*21f60*/  LOP3.LUT R14, R11, 0xffffe000, RZ, 0xc0, !PT ;  /* 0xffffe0000b0e7812 */ /* 0x000fe400078ec0ff */
[----:B------:R-:W-:Y:S02]  /*21f70*/  SHF.R.S32.HI R11, RZ, 0x1f, R3 ;  /* 0x0000001fff0b7819 */ /* 0x000fe40000011403 */
[----:B------:R-:W-:Y:S01]  /*21f80*/  LOP3.LUT R13, R2, 0x38, R10, 0xf8, !PT ;  /* 0x00000038020d7812 */ /* 0x000fe200078ef80a */
[----:B------:R-:W-:Y:S01]  /*21f90*/  IMAD.SHL.U32 R10, R12, 0x40, RZ ;  /* 0x000000400c0a7824 */ /* 0x000fe200078e00ff */
[----:B------:R-:W-:Y:S01]  /*21fa0*/  SHF.R.U32.HI R15, RZ, 0x3, R2 ;  /* 0x00000003ff0f7819 */ /* 0x000fe20000011602 */
[----:B------:R-:W-:Y:S01]  /*21fb0*/  IMAD.SHL.U32 R12, R3, 0x8, RZ ;  /* 0x00000008030c7824 */ /* 0x000fe200078e00ff */
[----:B------:R-:W-:-:S02]  /*21fc0*/  LEA.HI R3, R11, R3, RZ, 0x3 ;  /* 0x000000030b037211 */ /* 0x000fc400078f18ff */
[----:B------:R-:W-:Y:S02]  /*21fd0*/  LOP3.LUT R10, R10, 0xfffffe00, RZ, 0xc0, !PT ;  /* 0xfffffe000a0a7812 */ /* 0x000fe400078ec0ff */
[----:B------:R-:W-:Y:S01]  /*21fe0*/  LOP3.LUT R11, R2, 0x38, R12, 0xf8, !PT ;  /* 0x00000038020b7812 */ /* 0x000fe200078ef80c */
[----:B------:R-:W-:Y:S01]  /*21ff0*/  IMAD.SHL.U32 R2, R3, 0x400, RZ ;  /* 0x0000040003027824 */ /* 0x000fe200078e00ff */
[-C--:B------:R-:W-:Y:S02]  /*22000*/  LOP3.LUT R13, R13, R15.reuse, RZ, 0x3c, !PT ;  /* 0x0000000f0d0d7212 */ /* 0x080fe400078e3cff */
        /* <DEDUP_REMOVED lines=11> */
[----:B------:R-:W-:Y:S02]  /*220c0*/  SHF.R.U32.HI R11, RZ, 0x10, R91 ;  /* 0x00000010ff0b7819 */ /* 0x000fe4000001165b */
[----:B------:R-:W-:Y:S01]  /*220d0*/  PRMT R34, R110, 0x5432, R2 ;  /* 0x000054326e227816 */ /* 0x000fe20000000002 */
[----:B------:R-:W-:Y:S01]  /*220e0*/  IMAD.U32 R35, R29, 0x10000, RZ ;  /* 0x000100001d237824 */ /* 0x000fe200078e00ff */
[----:B------:R-:W-:Y:S02]  /*220f0*/  SHF.R.U32.HI R23, RZ, 0x10, R85 ;  /* 0x00000010ff177819 */ /* 0x000fe40000011655 */
[----:B------:R-:W-:Y:S02]  /*22100*/  SHF.R.U32.HI R3, RZ, 0x10, R89 ;  /* 0x00000010ff037819 */ /* 0x000fe40000011659 */
[----:B------:R-:W-:Y:S02]  /*22110*/  PRMT R31, R111, 0x5410, R11 ;  /* 0x000054106f1f7816 */ /* 0x000fe4000000000b */
[----:B------:R-:W-:-:S02]  /*22120*/  SHF.R.U64 R10, R90, 0x10, R91 ;  /* 0x000000105a0a7819 */ /* 0x000fc4000000125b */
[----:B------:R-:W-:Y:S02]  /*22130*/  LOP3.LUT R29, R29, 0xffff0000, RZ, 0xc0, !PT ;  /* 0xffff00001d1d7812 */ /* 0x000fe400078ec0ff */
[----:B------:R-:W-:Y:S02]  /*22140*/  PRMT R23, R108, 0x5410, R23 ;  /* 0x000054106c177816 */ /* 0x000fe40000000017 */
[----:B------:R-:W-:Y:S02]  /*22150*/  PRMT R32, R110, 0x5410, R3 ;  /* 0x000054106e207816 */ /* 0x000fe40000000003 */
[----:B------:R-:W-:Y:S02]  /*22160*/  PRMT R33, R111, 0x5432, R10 ;  /* 0x000054326f217816 */ /* 0x000fe4000000000a */
[--C-:B------:R-:W-:Y:S02]  /*22170*/  SHF.R.U64 R28, R86, 0x10, R87.reuse ;  /* 0x00000010561c7819 */ /* 0x100fe40000001257 */
[----:B------:R-:W-:-:S02]  /*22180*/  SHF.R.U32.HI R27, RZ, 0x10, R87 ;  /* 0x00000010ff1b7819 */ /* 0x000fc40000011657 */
[C---:B------:R-:W-:Y:S02]  /*22190*/  PRMT R28, R109.reuse, 0x5432, R28 ;  /* 0x000054326d1c7816 */ /* 0x040fe4000000001c */
        /* <DEDUP_REMOVED lines=11> */
[C---:B------:R-:W-:Y:S01]  /*22250*/  IMAD.U32 R11, R13.reuse, 0x10000, RZ ;  /* 0x000100000d0b7824 */ /* 0x040fe200078e00ff */
[----:B------:R-:W-:Y:S01]  /*22260*/  LOP3.LUT R12, R13, 0xffff0000, RZ, 0xc0, !PT ;  /* 0xffff00000d0c7812 */ /* 0x000fe200078ec0ff */
[C---:B------:R-:W-:Y:S01]  /*22270*/  IMAD.U32 R19, R34.reuse, 0x10000, RZ ;  /* 0x0001000022137824 */ /* 0x040fe200078e00ff */
[----:B------:R-:W-:Y:S01]  /*22280*/  LOP3.LUT R34, R34, 0xffff0000, RZ, 0xc0, !PT ;  /* 0xffff000022227812 */ /* 0x000fe200078ec0ff */
[----:B------:R-:W-:Y:S01]  /*22290*/  FMUL.FTZ R13, R17, R35 ;  /* 0x00000023110d7220 */ /* 0x000fe20000410000 */
[C---:B------:R-:W-:Y:S01]  /*222a0*/  LOP3.LUT R3, R14.reuse, 0xffff0000, RZ, 0xc0, !PT ;  /* 0xffff00000e037812 */ /* 0x040fe200078ec0ff */
[----:B------:R-:W-:Y:S01]  /*222b0*/  IMAD.U32 R10, R14, 0x10000, RZ ;  /* 0x000100000e0a7824 */ /* 0x000fe200078e00ff */
[----:B------:R-:W-:Y:S01]  /*222c0*/  LOP3.LUT R14, R15, 0xffff0000, RZ, 0xc0, !PT ;  /* 0xffff00000f0e7812 */ /* 0x000fe200078ec0ff */
[----:B------:R-:W-:-:S02]  /*222d0*/  FFMA.FTZ R40, R26, R19, -R13 ;  /* 0x000000131a287223 */ /* 0x000fc4000001080d */
[----:B------:R-:W-:Y:S02]  /*222e0*/  FMUL.FTZ R17, R17, R19 ;  /* 0x0000001311117220 */ /* 0x000fe40000410000 */
[----:B------:R-:W-:Y:S02]  /*222f0*/  FMUL.FTZ R13, R16, R29 ;  /* 0x0000001d100d7220 */ /* 0x000fe40000410000 */
[----:B------:R-:W-:Y:S02]  /*22300*/  IMAD.U32 R2, R15, 0x10000, RZ ;  /* 0x000100000f027824 */ /* 0x000fe400078e00ff */
[----:B------:R-:W-:Y:S02]  /*22310*/  IMAD.U32 R19, R23, 0x10000, RZ ;  /* 0x0001000017137824 */ /* 0x000fe400078e00ff */
[C---:B------:R-:W-:Y:S01]  /*22320*/  IMAD.U32 R15, R32.reuse, 0x10000, RZ ;  /* 0x00010000200f7824 */ /* 0x040fe200078e00ff */
[----:B------:R-:W-:Y:S01]  /*22330*/  LOP3.LUT R32, R32, 0xffff0000, RZ, 0xc0, !PT ;  /* 0xffff000020207812 */ /* 0x000fe200078ec0ff */
[----:B------:R-:W-:-:S02]  /*22340*/  FMUL.FTZ R16, R16, R34 ;  /* 0x0000002210107220 */ /* 0x000fc40000410000 */
[----:B------:R-:W-:Y:S02]  /*22350*/  FFMA.FTZ R34, R25, R34, -R13 ;  /* 0x0000002219227223 */ /* 0x000fe4000001080d */
[----:B------:R-:W-:Y:S01]  /*22360*/  FFMA.FTZ R35, R26, R35, R17 ;  /* 0x000000231a237223 */ /* 0x000fe20000010011 */
[----:B------:R-:W-:Y:S01]  /*22370*/  LOP3.LUT R26, R23, 0xffff0000, RZ, 0xc0, !PT ;  /* 0xffff0000171a7812 */ /* 0x000fe200078ec0ff */
[C---:B------:R-:W-:Y:S02]  /*22380*/  FMUL.FTZ R13, R11.reuse, R19 ;  /* 0x000000130b0d7220 */ /* 0x040fe40000410000 */
[----:B------:R-:W-:Y:S02]  /*22390*/  FMUL.FTZ R11, R11, R15 ;  /* 0x0000000f0b0b7220 */ /* 0x000fe40000410000 */
[----:B------:R-:W-:Y:S02]  /*223a0*/  FFMA.FTZ R29, R25, R29, R16 ;  /* 0x0000001d191d7223 */ /* 0x000fe40000010010 */
[----:B------:R-:W-:-:S02]  /*223b0*/  FFMA.FTZ R25, R24, R15, -R13 ;  /* 0x0000000f18197223 */ /* 0x000fc4000001080d */
[----:B------:R-:W-:Y:S02]  /*223c0*/  FFMA.FTZ R24, R24, R19, R11 ;  /* 0x0000001318187223 */ /* 0x000fe4000001000b */
[----:B------:R-:W-:Y:S02]  /*223d0*/  FMUL.FTZ R11, R12, R26 ;  /* 0x0000001a0c0b7220 */ /* 0x000fe40000410000 */
[C---:B------:R-:W-:Y:S01]  /*223e0*/  IMAD.U32 R17, R33.reuse, 0x10000, RZ ;  /* 0x0001000021117824 */ /* 0x040fe200078e00ff */
[----:B------:R-:W-:Y:S01]  /*223f0*/  LOP3.LUT R33, R33, 0xffff0000, RZ, 0xc0, !PT ;  /* 0xffff000021217812 */ /* 0x000fe200078ec0ff */
[C---:B------:R-:W-:Y:S01]  /*22400*/  IMAD.U32 R16, R28.reuse, 0x10000, RZ ;  /* 0x000100001c107824 */ /* 0x040fe200078e00ff */
[----:B------:R-:W-:Y:S01]  /*22410*/  LOP3.LUT R28, R28, 0xffff0000, RZ, 0xc0, !PT ;  /* 0xffff00001c1c7812 */ /* 0x000fe200078ec0ff */
[----:B------:R-:W-:Y:S02]  /*22420*/  IMAD.U32 R23, R27, 0x10000, RZ ;  /* 0x000100001b177824 */ /* 0x000fe400078e00ff */
[----:B------:R-:W-:-:S02]  /*22430*/  FMUL.FTZ R13, R12, R32 ;  /* 0x000000200c0d7220 */ /* 0x000fc40000410000 */
[----:B------:R-:W-:Y:S02]  /*22440*/  FFMA.FTZ R32, R21, R32, -R11 ;  /* 0x0000002015207223 */ /* 0x000fe4000001080b */
[C---:B------:R-:W-:Y:S02]  /*22450*/  FMUL.FTZ R12, R10.reuse, R16 ;  /* 0x000000100a0c7220 */ /* 0x040fe40000410000 */
[----:B------:R-:W-:Y:S02]  /*22460*/  FMUL.FTZ R11, R10, R17 ;  /* 0x000000110a0b7220 */ /* 0x000fe40000410000 */
[C---:B------:R-:W-:Y:S01]  /*22470*/  IMAD.U32 R15, R31.reuse, 0x10000, RZ ;  /* 0x000100001f0f7824 */ /* 0x040fe200078e00ff */
[----:B------:R-:W-:Y:S01]  /*22480*/  LOP3.LUT R31, R31, 0xffff0000, RZ, 0xc0, !PT ;  /* 0xffff00001f1f7812 */ /* 0x000fe200078ec0ff */
[C---:B------:R-:W-:Y:S02]  /*22490*/  FMUL.FTZ R10, R2.reuse, R23 ;  /* 0x00000017020a7220 */ /* 0x040fe40000410000 */
[----:B------:R-:W-:-:S02]  /*224a0*/  FMUL.FTZ R2, R2, R15 ;  /* 0x0000000f02027220 */ /* 0x000fc40000410000 */
[C---:B------:R-:W-:Y:S01]  /*224b0*/  FFMA.FTZ R19, R22.reuse, R15, -R10 ;  /* 0x0000000f16137223 */ /* 0x040fe2000001080a */
[----:B------:R-:W-:Y:S01]  /*224c0*/  LOP3.LUT R15, R27, 0xffff0000, RZ, 0xc0, !PT ;  /* 0xffff00001b0f7812 */ /* 0x000fe200078ec0ff */
[----:B------:R-:W-:Y:S02]  /*224d0*/  FFMA.FTZ R22, R22, R23, R2 ;  /* 0x0000001716167223 */ /* 0x000fe40000010002 */
[C---:B------:R-:W-:Y:S02]  /*224e0*/  FMUL.FTZ R10, R3.reuse, R28 ;  /* 0x0000001c030a7220 */ /* 0x040fe40000410000 */
[C---:B------:R-:W-:Y:S02]  /*224f0*/  FMUL.FTZ R2, R14.reuse, R15 ;  /* 0x0000000f0e027220 */ /* 0x040fe40000410000 */
[----:B------:R-:W-:Y:S02]  /*22500*/  FMUL.FTZ R3, R3, R33 ;  /* 0x0000002103037220 */ /* 0x000fe40000410000 */
[----:B------:R-:W-:-:S02]  /*22510*/  FMUL.FTZ R14, R14, R31 ;  /* 0x0000001f0e0e7220 */ /* 0x000fc40000410000 */
[----:B------:R-:W-:Y:S02]  /*22520*/  FFMA.FTZ R13, R21, R26, R13 ;  /* 0x0000001a150d7223 */ /* 0x000fe4000001000d */
[----:B------:R-:W-:Y:S01]  /*22530*/  FFMA.FTZ R21, R20, R17, -R12 ;  /* 0x0000001114157223 */ /* 0x000fe2000001080c */
[----:B------:R-:W-:Y:S01]  /*22540*/  F2FP.BF16.PACK_AB R17, R32, R25 ;  /* 0x000000192011723e */ /* 0x000fe200000010ff */
        /* <DEDUP_REMOVED lines=9> */
[----:B------:R-:W-:Y:S01]  /*225e0*/  F2FP.BF16.PACK_AB R18, R10, R21 ;  /* 0x000000150a12723e */ /* 0x000fe200000010ff */
[----:B------:R-:W-:Y:S01]  /*225f0*/  IMAD.MOV.U32 R2, RZ, RZ, R112 ;  /* 0x000000ffff027224 */ /* 0x000fe200078e0070 */
[----:B------:R-:W-:Y:S01]  /*22600*/  F2FP.BF16.PACK_AB R14, R3, R11 ;  /* 0x0000000b030e723e */ /* 0x000fe200000010ff */
[----:B------:R-:W-:Y:S01]  /*22610*/  IMAD.MOV.U32 R3, RZ, RZ, 0x0 ;  /* 0x00000000ff037424 */ /* 0x000fe200078e00ff */
[----:B------:R-:W-:Y:S01]  /*22620*/  F2FP.BF16.PACK_AB R15, R15, R22 ;  /* 0x000000160f0f723e */ /* 0x000fe200000010ff */
[----:B------:R1:W-:Y:S04]  /*22630*/  ST.E.128 [R38.64], R16 ;  /* 0x0000001026007985 */ /* 0x0003e8000c101d04 */
[----:B------:R1:W-:Y:S01]  /*22640*/  ST.E.128 [R36.64], R12 ;  /* 0x0000000c24007985 */ /* 0x0003e2000c101d04 */
[----:B------:R-:W-:Y:S05]  /*22650*/  RET.REL.NODEC R2 `(_ZN7cutlass13device_kernelIN5flash19enable_sm80_to_sm89INS1_16FlashAttnFwdSm80INS1_25CollectiveMainloopFwdSm80ILi8ELi1ELb0EN4cute5tupleIJNS5_1CILi128EEENS7_ILi64EEENS7_ILi192EEEEEELi192ENS_10bfloat16_tEfNS_4arch4Sm80ELb0ELb1ELb1ELb1ELb1ELb1ELb1ELb0EEENS1_21CollectiveEpilogueFwdINS6_IJS8_SA_S9_EEENS6_IJNS7_ILi1EEESI_SI_EEESC_SE_Li256ELb1ELb1ELb0ELb0EEENS1_19SingleTileSchedulerILb1ELb0ELb1ELi128EEEEEEEEEvNT_6ParamsE) ;  /* 0xfffdd9a002007950 */ /* 0x000fea0003c3ffff */
.L_x_524:
[----:B------:R-:W-:Y:S01]  /*22660*/  IMAD.MOV.U32 R169, RZ, RZ, R39 ;  /* 0x000000ffffa97224 */ /* 0x000fe200078e0027 */
[----:B------:R-:W-:Y:S01]  /*22670*/  MOV R3, 0x1c1f ;  /* 0x00001c1f00037802 */ /* 0x000fe20000000f00 */
[----:B------:R-:W-:Y:S01]  /*22680*/  IMAD.MOV.U32 R170, RZ, RZ, RZ ;  /* 0x000000ffffaa7224 */ /* 0x000fe200078e00ff */
[----:B------:R-:W-:-:S02]  /*22690*/  MOV R172, 0xffffffff ;  /* 0xffffffff00ac7802 */ /* 0x000fc40000000f00 */
[----:B------:R-:W-:Y:S02]  /*226a0*/  MOV R2, 0x226c0 ;  /* 0x000226c000027802 */ /* 0x000fe40000000f00 */
[----:B------:R-:W-:Y:S05]  /*226b0*/  CALL.REL.NOINC `($__internal_1_$__cuda_sm70_shflsync_idx_p) ;  /* 0x0000077000007944 */ /* 0x000fea0003c00000 */
[----:B------:R-:W-:Y:S01]  /*226c0*/  MOV R11, R171 ;  /* 0x000000ab000b7202 */ /* 0x000fe20000000f00 */
[----:B------:R-:W-:Y:S05]  /*226d0*/  BRA `(.L_x_572) ;  /* 0xffff89b000007947 */ /* 0x000fea000383ffff */
.L_x_525:
[----:B------:R-:W-:Y:S01]  /*226e0*/  IMAD.MOV.U32 R169, RZ, RZ, R44 ;  /* 0x000000ffffa97224 */ /* 0x000fe200078e002c */
[----:B------:R-:W-:Y:S01]  /*226f0*/  MOV R3, 0x1c1f ;  /* 0x00001c1f00037802 */ /* 0x000fe20000000f00 */
[----:B------:R-:W-:Y:S01]  /*22700*/  IMAD.MOV.U32 R170, RZ, RZ, RZ ;  /* 0x000000ffffaa7224 */ /* 0x000fe200078e00ff */
[----:B------:R-:W-:Y:S02]  /*22710*/  MOV R172, 0xffffffff ;  /* 0xffffffff00ac7802 */ /* 0x000fe40000000f00 */
[----:B------:R-:W-:Y:S02]  /*22720*/  MOV R2, 0x22740 ;  /* 0x0002274000027802 */ /* 0x000fe40000000f00 */
[----:B-12---:R-:W-:Y:S05]  /*22730*/  CALL.REL.NOINC `($__internal_1_$__cuda_sm70_shflsync_idx_p) ;  /* 0x000006f000007944 */ /* 0x006fea0003c00000 */
[----:B------:R-:W-:Y:S01]  /*22740*/  IMAD.MOV.U32 R169, RZ, RZ, R23 ;  /* 0x000000ffffa97224 */ /* 0x000fe200078e0017 */
[----:B------:R-:W-:Y:S01]  /*22750*/  MOV R170, RZ ;  /* 0x000000ff00aa7202 */ /* 0x000fe20000000f00 */
[----:B------:R-:W-:Y:S01]  /*22760*/  IMAD.MOV.U32 R3, RZ, RZ, 0x1c1f ;  /* 0x00001c1fff037424 */ /* 0x000fe200078e00ff */
[----:B------:R-:W-:Y:S01]  /*22770*/  MOV R172, 0xffffffff ;  /* 0xffffffff00ac7802 */ /* 0x000fe20000000f00 */
[----:B------:R-:W-:Y:S01]  /*22780*/  IMAD.MOV.U32 R10, RZ, RZ, R171 ;  /* 0x000000ffff0a7224 */ /* 0x000fe200078e00ab */
[----:B------:R-:W-:-:S02]  /*22790*/  MOV R2, 0x227b0 ;  /* 0x000227b000027802 */ /* 0x000fc40000000f00 */
[----:B------:R-:W-:Y:S05]  /*227a0*/  CALL.REL.NOINC `($__internal_1_$__cuda_sm70_shflsync_idx_p) ;  /* 0x0000068000007944 */ /* 0x000fea0003c00000 */
[----:B------:R-:W-:Y:S01]  /*227b0*/  IMAD.MOV.U32 R12, RZ, RZ, R171 ;  /* 0x000000ffff0c7224 */ /* 0x000fe200078e00ab */
[----:B------:R-:W-:Y:S01]  /*227c0*/  MOV R169, R45 ;  /* 0x0000002d00a97202 */ /* 0x000fe20000000f00 */
[----:B------:R-:W-:Y:S01]  /*227d0*/  IMAD.MOV.U32 R170, RZ, RZ, RZ ;  /* 0x000000ffffaa7224 */ /* 0x000fe200078e00ff */
[----:B------:R-:W-:Y:S01]  /*227e0*/  MOV R3, 0x1c1f ;  /* 0x00001c1f00037802 */ /* 0x000fe20000000f00 */
[----:B------:R-:W-:Y:S01]  /*227f0*/  IMAD.MOV.U32 R172, RZ, RZ, -0x1 ;  /* 0xffffffffffac7424 */ /* 0x000fe200078e00ff */
[----:B------:R-:W-:-:S02]  /*22800*/  MOV R2, 0x22820 ;  /* 0x0002282000027802 */ /* 0x000fc40000000f00 */
[----:B------:R-:W-:Y:S05]  /*22810*/  CALL.REL.NOINC `($__internal_1_$__cuda_sm70_shflsync_idx_p) ;  /* 0x0000061000007944 */ /* 0x000fea0003c00000 */
[----:B------:R-:W-:Y:S01]  /*22820*/  MOV R3, R171 ;  /* 0x000000ab00037202 */ /* 0x000fe20000000f00 */
[----:B------:R-:W-:Y:S05]  /*22830*/  BRA `(.L_x_573) ;  /* 0xffff889000007947 */ /* 0x000fea000383ffff */
.L_x_528:
[----:B------:R-:W-:Y:S01]  /*22840*/  IMAD.MOV.U32 R169, RZ, RZ, R39 ;  /* 0x000000ffffa97224 */ /* 0x000fe200078e0027 */
[----:B------:R-:W-:Y:S01]  /*22850*/  MOV R3, 0x1c1f ;  /* 0x00001c1f00037802 */ /* 0x000fe20000000f00 */
[----:B------:R-:W-:Y:S01]  /*22860*/  IMAD.MOV.U32 R170, RZ, RZ, 0x1 ;  /* 0x00000001ffaa7424 */ /* 0x000fe200078e00ff */
[----:B------:R-:W-:-:S02]  /*22870*/  MOV R172, 0xffffffff ;  /* 0xffffffff00ac7802 */ /* 0x000fc40000000f00 */
[----:B------:R-:W-:Y:S02]  /*22880*/  MOV R2, 0x228a0 ;  /* 0x000228a000027802 */ /* 0x000fe40000000f00 */
[----:B---3--:R-:W-:Y:S05]  /*22890*/  CALL.REL.NOINC `($__internal_1_$__cuda_sm70_shflsync_idx_p) ;  /* 0x0000059000007944 */ /* 0x008fea0003c00000 */
[----:B------:R-:W-:Y:S01]  /*228a0*/  IMAD.MOV.U32 R11, RZ, RZ, R171 ;  /* 0x000000ffff0b7224 */ /* 0x000fe200078e00ab */
[----:B------:R-:W-:Y:S01]  /*228b0*/  MOV R169, R44 ;  /* 0x0000002c00a97202 */ /* 0x000fe20000000f00 */
[----:B------:R-:W-:Y:S01]  /*228c0*/  IMAD.MOV.U32 R170, RZ, RZ, 0x1 ;  /* 0x00000001ffaa7424 */ /* 0x000fe200078e00ff */
[----:B------:R-:W-:Y:S01]  /*228d0*/  MOV R3, 0x1c1f ;  /* 0x00001c1f00037802 */ /* 0x000fe20000000f00 */
[----:B------:R-:W-:Y:S01]  /*228e0*/  IMAD.MOV.U32 R172, RZ, RZ, -0x1 ;  /* 0xffffffffffac7424 */ /* 0x000fe200078e00ff */
[----:B------:R-:W-:Y:S02]  /*228f0*/  MOV R2, 0x22910 ;  /* 0x0002291000027802 */ /* 0x000fe40000000f00 */
[----:B------:R-:W-:Y:S05]  /*22900*/  CALL.REL.NOINC `($__internal_1_$__cuda_sm70_shflsync_idx_p) ;  /* 0x0000052000007944 */ /* 0x000fea0003c00000 */
[----:B------:R-:W-:Y:S01]  /*22910*/  IMAD.MOV.U32 R169, RZ, RZ, R23 ;  /* 0x000000ffffa97224 */ /* 0x000fe200078e0017 */
[----:B------:R-:W-:Y:S01]  /*22920*/  MOV R170, 0x1 ;  /* 0x0000000100aa7802 */ /* 0x000fe20000000f00 */
[----:B------:R-:W-:Y:S01]  /*22930*/  IMAD.MOV.U32 R3, RZ, RZ, 0x1c1f ;  /* 0x00001c1fff037424 */ /* 0x000fe200078e00ff */
[----:B------:R-:W-:Y:S01]  /*22940*/  MOV R172, 0xffffffff ;  /* 0xffffffff00ac7802 */ /* 0x000fe20000000f00 */
[----:B------:R-:W-:Y:S01]  /*22950*/  IMAD.MOV.U32 R10, RZ, RZ, R171 ;  /* 0x000000ffff0a7224 */ /* 0x000fe200078e00ab */
[----:B------:R-:W-:-:S02]  /*22960*/  MOV R2, 0x22980 ;  /* 0x0002298000027802 */ /* 0x000fc40000000f00 */
[----:B------:R-:W-:Y:S05]  /*22970*/  CALL.REL.NOINC `($__internal_1_$__cuda_sm70_shflsync_idx_p) ;  /* 0x000004b000007944 */ /* 0x000fea0003c00000 */
        /* <DEDUP_REMOVED lines=9> */
.L_x_555:
        /* <DEDUP_REMOVED lines=8> */
.L_x_556:
        /* <DEDUP_REMOVED lines=22> */
.L_x_559:
        /* <DEDUP_REMOVED lines=14> */
[----:B------:R-:W-:Y:S01]  /*22cd0*/  IMAD.MOV.U32 R169, RZ, RZ, R29 ;  /* 0x000000ffffa97224 */ /* 0x000fe200078e001d */
[----:B------:R-:W-:Y:S01]  /*22ce0*/  MOV R3, 0x1c1f ;  /* 0x00001c1f00037802 */ /* 0x000fe20000000f00 */
[----:B------:R-:W-:Y:S01]  /*22cf0*/  IMAD.MOV.U32 R170, RZ, RZ, 0x1 ;  /* 0x00000001ffaa7424 */ /* 0x000fe200078e00ff */
[----:B------:R-:W-:Y:S01]  /*22d00*/  MOV R10, R171 ;  /* 0x000000ab000a7202 */ /* 0x000fe20000000f00 */
[----:B------:R-:W-:Y:S01]  /*22d10*/  IMAD.MOV.U32 R172, RZ, RZ, -0x1 ;  /* 0xffffffffffac7424 */ /* 0x000fe200078e00ff */
        /* <DEDUP_REMOVED lines=11> */
        .weak           $__internal_0_$__cuda_sm70_shflsync_bfly_p
        .type           $__internal_0_$__cuda_sm70_shflsync_bfly_p,@function
        .size           $__internal_0_$__cuda_sm70_shflsync_bfly_p,($__internal_1_$__cuda_sm70_shflsync_idx_p - $__internal_0_$__cuda_sm70_shflsync_bfly_p)
$__internal_0_$__cuda_sm70_shflsync_bfly_p:
[----:B------:R-:W-:Y:S02]  /*22dd0*/  MOV R25, 0xffffffff ;  /* 0xffffffff00197802 */ /* 0x000fe40000000f00 */
[----:B------:R-:W-:-:S02]  /*22de0*/  MOV R3, 0x1f ;  /* 0x0000001f00037802 */ /* 0x000fc40000000f00 */
[----:B------:R-:W-:Y:S04]  /*22df0*/  WARPSYNC R25 ;  /* 0x0000001900007348 */ /* 0x000fe80003800000 */
[----:B------:R1:W2:Y:S02]  /*22e00*/  SHFL.BFLY PT, R0, R4, R0, R3 ;  /* 0x0c00000004007389 */ /* 0x0002a400000e0003 */
[----:B-1----:R-:W-:-:S04]  /*22e10*/  MOV R3, 0x0 ;  /* 0x0000000000037802 */ /* 0x002fc80000000f00 */
[----:B--2---:R-:W-:Y:S05]  /*22e20*/  RET.REL.NODEC R2 `(_ZN7cutlass13device_kernelIN5flash19enable_sm80_to_sm89INS1_16FlashAttnFwdSm80INS1_25CollectiveMainloopFwdSm80ILi8ELi1ELb0EN4cute5tupleIJNS5_1CILi128EEENS7_ILi64EEENS7_ILi192EEEEEELi192ENS_10bfloat16_tEfNS_4arch4Sm80ELb0ELb1ELb1ELb1ELb1ELb1ELb1ELb0EEENS1_21CollectiveEpilogueFwdINS6_IJS8_SA_S9_EEENS6_IJNS7_ILi1EEESI_SI_EEESC_SE_Li256ELb1ELb1ELb0ELb0EEENS1_19SingleTileSchedulerILb1ELb0ELb1ELi128EEEEEEEEEvNT_6ParamsE) ;  /* 0xfffdd1d002007950 */ /* 0x004fea0003c3ffff */
        .weak           $__internal_1_$__cuda_sm70_shflsync_idx_p
        .type           $__internal_1_$__cuda_sm70_shflsync_idx_p,@function
        .size           $__internal_1_$__cuda_sm70_shflsync_idx_p,(.L_x_3399 - $__internal_1_$__cuda_sm70_shflsync_idx_p)
$__internal_1_$__cuda_sm70_shflsync_idx_p:
[----:B------:R-:W-:Y:S04]  /*22e30*/  WARPSYNC R172 ;  /* 0x000000ac00007348 */ /* 0x000fe80003800000 */
[----:B------:R1:W2:Y:S02]  /*22e40*/  SHFL.IDX PT, R171, R169, R170, R3 ;  /* 0x000000aaa9ab7389 */ /* 0x0002a400000e0003 */
[----:B-1----:R-:W-:-:S04]  /*22e50*/  MOV R3, 0x0 ;  /* 0x0000000000037802 */ /* 0x002fc80000000f00 */
[----:B--2---:R-:W-:Y:S05]  /*22e60*/  RET.REL.NODEC R2 `(_ZN7cutlass13device_kernelIN5flash19enable_sm80_to_sm89INS1_16FlashAttnFwdSm80INS1_25CollectiveMainloopFwdSm80ILi8ELi1ELb0EN4cute5tupleIJNS5_1CILi128EEENS7_ILi64EEENS7_ILi192EEEEEELi192ENS_10bfloat16_tEfNS_4arch4Sm80ELb0ELb1ELb1ELb1ELb1ELb1ELb1ELb0EEENS1_21CollectiveEpilogueFwdINS6_IJS8_SA_S9_EEENS6_IJNS7_ILi1EEESI_SI_EEESC_SE_Li256ELb1ELb1ELb0ELb0EEENS1_19SingleTileSchedulerILb1ELb0ELb1ELi128EEEEEEEEEvNT_6ParamsE) ;  /* 0xfffdd19002007950 */ /* 0x004fea0003c3ffff */
.L_x_578:
        /* <DEDUP_REMOVED lines=9> */
.L_x_3399:


//--------------------- .text._ZN7cutlass13device_kernelIN5flash19enable_sm80_to_sm89INS1_16FlashAttnFwdSm80INS1_25CollectiveMainloopFwdSm80ILi8ELi1ELb0EN4cute5tupleIJNS5_1CILi128EEENS7_ILi64EEENS7_ILi192EEEEEELi192ENS_10bfloat16_tEfNS_4arch4Sm80ELb1ELb0ELb1ELb0ELb1ELb0ELb1ELb0EEENS1_21CollectiveEpilogueFwdINS6_IJS8_SA_S9_EEENS6_IJNS7_ILi1EEESI_SI_EEESC_SE_Li256ELb0ELb1ELb0ELb0EEENS1_30DynamicPersistentTileSchedulerILi256ELi256ELb0ELb1ELb0EEEEEEEEEvNT_6ParamsE --------------------------
	.section	.text._ZN7cutlass13device_kernelIN5flash19enable_sm80_to_sm89INS1_16FlashAttnFwdSm80INS1_25CollectiveMainloopFwdSm80ILi8ELi1ELb0EN4cute5tupleIJNS5_1CILi128EEENS7_ILi64EEENS7_ILi192EEEEEELi192ENS_10bfloat16_tEfNS_4arch4Sm80ELb1ELb0ELb1ELb0ELb1ELb0ELb1ELb0EEENS1_21CollectiveEpilogueFwdINS6_IJS8_SA_S9_EEENS6_IJNS7_ILi1EEESI_SI_EEESC_SE_Li256ELb0ELb1ELb0ELb0EEENS1_30DynamicPersistentTileSchedulerILi256ELi256ELb0ELb1ELb0EEEEEEEEEvNT_6ParamsE,"ax",@progbits
	.sectioninfo	@"SHI_REGISTERS=255"
	.align	128
.text._ZN7cutlass13device_kernelIN5flash19enable_sm80_to_sm89INS1_16FlashAttnFwdSm80INS1_25CollectiveMainloopFwdSm80ILi8ELi1ELb0EN4cute5tupleIJNS5_1CILi128EEENS7_ILi64EEENS7_ILi192EEEEEELi192ENS_10bfloat16_tEfNS_4arch4Sm80ELb1ELb0ELb1ELb0ELb1ELb0ELb1ELb0EEENS1_21CollectiveEpilogueFwdINS6_IJS8_SA_S9_EEENS6_IJNS7_ILi1EEESI_SI_EEESC_SE_Li256ELb0ELb1ELb0ELb0EEENS1_30DynamicPersistentTileSchedulerILi256ELi256ELb0ELb1ELb0EEEEEEEEEvNT_6ParamsE:
        .type           _ZN7cutlass13device_kernelIN5flash19enable_sm80_to_sm89INS1_16FlashAttnFwdSm80INS1_25CollectiveMainloopFwdSm80ILi8ELi1ELb0EN4cute5tupleIJNS5_1CILi128EEENS7_ILi64EEENS7_ILi192EEEEEELi192ENS_10bfloat16_tEfNS_4arch4Sm80ELb1ELb0ELb1ELb0ELb1ELb0ELb1ELb0EEENS1_21CollectiveEpilogueFwdINS6_IJS8_SA_S9_EEENS6_IJNS7_ILi1EEESI_SI_EEESC_SE_Li256ELb0ELb1ELb0ELb0EEENS1_30DynamicPersistentTileSchedulerILi256ELi256ELb0ELb1ELb0EEEEEEEEEvNT_6ParamsE,@function
        .size           _ZN7cutlass13device_kernelIN5flash19enable_sm80_to_sm89INS1_16FlashAttnFwdSm80INS1_25CollectiveMainloopFwdSm80ILi8ELi1ELb0EN4cute5tupleIJNS5_1CILi128EEENS7_ILi64EEENS7_ILi192EEEEEELi192ENS_10bfloat16_tEfNS_4arch4Sm80ELb1ELb0ELb1ELb0ELb1ELb0ELb1ELb0EEENS1_21CollectiveEpilogueFwdINS6_IJS8_SA_S9_EEENS6_IJNS7_ILi1EEESI_SI_EEESC_SE_Li256ELb0ELb1ELb0ELb0EEENS1_30DynamicPersistentTileSchedulerILi256ELi256ELb0ELb1ELb0EEEEEEEEEvNT_6ParamsE,(.L_x_3403 - _ZN7cutlass13device_kernelIN5flash19enable_sm80_to_sm89INS1_16FlashAttnFwdSm80INS1_25CollectiveMainloopFwdSm80ILi8ELi1ELb0EN4cute5tupleIJNS5_1CILi128EEENS7_ILi64EEENS7_ILi192EEEEEELi192ENS_10bfloat16_tEfNS_4arch4Sm80ELb1ELb0ELb1ELb0ELb1ELb0ELb1ELb0EEENS1_21CollectiveEpilogueFwdINS6_IJS8_SA_S9_EEENS6_IJNS7_ILi1EEESI_SI_EEESC_SE_Li256ELb0ELb1ELb0ELb0EEENS1_30DynamicPersistentTileSchedulerILi256ELi256ELb0ELb1ELb0EEEEEEEEEvNT_6ParamsE)
        .other          _ZN7cutlass13device_kernelIN5flash19enable_sm80_to_sm89INS1_16FlashAttnFwdSm80INS1_25CollectiveMainloopFwdSm80ILi8ELi1ELb0EN4cute5tupleIJNS5_1CILi128EEENS7_ILi64EEENS7_ILi192EEEEEELi192ENS_10bfloat16_tEfNS_4arch4Sm80ELb1ELb0ELb1ELb0ELb1ELb0ELb1ELb0EEENS1_21CollectiveEpilogueFwdINS6_IJS8_SA_S9_EEENS6_IJNS7_ILi1EEESI_SI_EEESC_SE_Li256ELb0ELb1ELb0ELb0EEENS1_30DynamicPersistentTileSchedulerILi256ELi256ELb0ELb1ELb0EEEEEEEEEvNT_6ParamsE,@"STO_CUDA_ENTRY STV_DEFAULT"
_ZN7cutlass13device_kernelIN5flash19enable_sm80_to_sm89INS1_16FlashAttnFwdSm80INS1_25CollectiveMainloopFwdSm80ILi8ELi1ELb0EN4cute5tupleIJNS5_1CILi128EEENS7_ILi64EEENS7_ILi192EEEEEELi192ENS_10bfloat16_tEfNS_4arch4Sm80ELb1ELb0ELb1ELb0ELb1ELb0ELb1ELb0EEENS1_21CollectiveEpilogueFwdINS6_IJS8_SA_S9_EEENS6_IJNS7_ILi1EEESI_SI_EEESC_SE_Li256ELb0ELb1ELb0ELb0EEENS1_30DynamicPersistentTileSchedulerILi256ELi256ELb0ELb1ELb0EEEEEEEEEvNT_6ParamsE:
[----:B------:R-:W-:-:S03]  /*0000*/  MOV R1, c[0x0][0x28] ;  /* 0x00000a0000017a02 */ /* 0x000fc60000000f00 */
[----:B------:R-:W1:Y:S01]  /*0010*/  S2R R17, SR_TID.X ;  /* 0x0000000000117919 */ /* 0x000e620000002100 */
[----:B------:R-:W-:-:S03]  /*0020*/  IADD3 R1, R1, -0x30, RZ ;  /* 0xffffffd001017810 */ /* 0x000fc60007ffe0ff */
[----:B------:R-:W2:Y:S01]  /*0030*/  S2R R14, SR_CTAID.X ;  /* 0x00000000000e7919 */ /* 0x000ea20000002500 */
[----:B-1----:R-:W-:-:S05]  /*0040*/  SHF.R.U32.HI R2, RZ, 0x5, R17 ;  /* 0x00000005ff027819 */ /* 0x002fca0000011611 */
[----:B------:R-:W1:Y:S02]  /*0050*/  SHFL.IDX PT, R0, R2, RZ, 0x1f ;  /* 0x00001fff02007589 */ /* 0x000e6400000e0000 */
[----:B-1----:R-:W-:Y:S02]  /*0060*/  ISETP.GE.AND P0, PT, R0, 0x1, PT ;  /* 0x000000010000780c */ /* 0x002fe40003f06270 */
[----:B------:R1:W-:Y:S11]  /*0070*/  STL [R1+0x24], R0 ;  /* 0x0000240001007387 */ /* 0x0003f60000100800 */
[----:B------:R-:W-:Y:S06]  /*0080*/  @P0 BAR.ARV 0x4, 0x100 ;  /* 0x0104000000000b1d */ /* 0x000fec0000002000 */
[----:B--2---:R-:W-:-:S13]  /*0090*/  ISETP.GE.AND P0, PT, R14, c[0x0][0x538], PT ;  /* 0x00014e000e007a0c */ /* 0x004fda0003f06270 */
[----:B------:R-:W-:Y:S05]  /*00a0*/  @P0 EXIT ;  /* 0x000000000000094d */ /* 0x000fea0003800000 */
[----:B-1----:R-:W-:Y:S01]  /*00b0*/  SHF.R.S32.HI R13, RZ, 0x1f, R17 ;  /* 0x0000001fff0d7819 */ /* 0x002fe20000011411 */
[----:B------:R-:W-:Y:S01]  /*00c0*/  IMAD.MOV.U32 R188, RZ, RZ, 0x20 ;  /* 0x00000020ffbc7424 */ /* 0x000fe200078e00ff */
[----:B------:R-:W-:Y:S01]  /*00d0*/  ULDC.64 UR6, c[0x0][0x118] ;  /* 0x0000460000067ab9 */ /* 0x000fe20000000a00 */
[----:B------:R-:W-:Y:S01]  /*00e0*/  IMAD.MOV.U32 R189, RZ, RZ, 0x40 ;  /* 0x00000040ffbd7424 */ /* 0x000fe200078e00ff */
[CC--:B------:R-:W-:Y:S02]  /*00f0*/  LEA.HI R2, R13.reuse, R17.reuse, RZ, 0x4 ;  /* 0x000000110d027211 */ /* 0x0c0fe400078f20ff */
[----:B------:R-:W-:Y:S02]  /*0100*/  LEA.HI R8, R13, R17, RZ, 0x3 ;  /* 0x000000110d087211 */ /* 0x000fe400078f18ff */
[----:B------:R-:W-:Y:S02]  /*0110*/  SHF.R.S32.HI R3, RZ, 0x4, R2 ;  /* 0x00000004ff037819 */ /* 0x000fe40000011402 */
[----:B------:R-:W-:-:S02]  /*0120*/  SHF.R.S32.HI R229, RZ, 0x3, R8 ;  /* 0x00000003ffe57819 */ /* 0x000fc40000011408 */
[----:B------:R-:W-:Y:S02]  /*0130*/  LEA.HI R0, R2, R3, RZ, 0x1 ;  /* 0x0000000302007211 */ /* 0x000fe400078f08ff */
[----:B------:R-:W-:Y:S01]  /*0140*/  LEA.HI R10, R13, R17, RZ, 0x2 ;  /* 0x000000110d0a7211 */ /* 0x000fe200078f10ff */
[----:B------:R-:W-:Y:S01]  /*0150*/  IMAD.SHL.U32 R5, R229, 0x40, RZ ;  /* 0x00000040e5057824 */ /* 0x000fe200078e00ff */
[----:B------:R-:W-:Y:S02]  /*0160*/  LOP3.LUT R0, R0, 0xfffffffe, RZ, 0xc0, !PT ;  /* 0xfffffffe00007812 */ /* 0x000fe400078ec0ff */
[--C-:B------:R-:W-:Y:S02]  /*0170*/  SHF.R.S32.HI R7, RZ, 0x2, R10.reuse ;  /* 0x00000002ff077819 */ /* 0x100fe4000001140a */
[----:B------:R-:W-:Y:S01]  /*0180*/  SHF.R.S32.HI R4, RZ, 0x1f, R10 ;  /* 0x0000001fff047819 */ /* 0x000fe2000001140a */
[----:B------:R-:W-:Y:S01]  /*0190*/  IMAD.IADD R184, R3, 0x1, -R0 ;  /* 0x0000000103b87824 */ /* 0x000fe200078e0a00 */
[----:B------:R-:W-:-:S02]  /*01a0*/  LOP3.LUT R3, R8, 0xfffffff8, RZ, 0xc0, !PT ;  /* 0xfffffff808037812 */ /* 0x000fc400078ec0ff */
[----:B------:R-:W-:Y:S02]  /*01b0*/  LOP3.LUT R0, R2, 0xfffffff0, RZ, 0xc0, !PT ;  /* 0xfffffff002007812 */ /* 0x000fe400078ec0ff */
[----:B------:R-:W-:Y:S01]  /*01c0*/  LEA.HI R9, R13, R17, RZ, 0x5 ;  /* 0x000000110d097211 */ /* 0x000fe200078f28ff */
[C---:B------:R-:W-:Y:S01]  /*01d0*/  IMAD.IADD R217, R17.reuse, 0x1, -R3 ;  /* 0x0000000111d97824 */ /* 0x040fe200078e0a03 */
[----:B------:R-:W-:Y:S01]  /*01e0*/  LEA.HI R3, R4, R7, RZ, 0x3 ;  /* 0x0000000704037211 */ /* 0x000fe200078f18ff */
[----:B------:R-:W-:Y:S01]  /*01f0*/  IMAD.IADD R2, R17, 0x1, -R0 ;  /* 0x0000000111027824 */ /* 0x000fe200078e0a00 */
[----:B------:R-:W-:Y:S01]  /*0200*/  LOP3.LUT R0, R5, 0x1c0, RZ, 0xc0, !PT ;  /* 0x000001c005007812 */ /* 0x000fe200078ec0ff */
[----:B------:R-:W-:Y:S01]  /*0210*/  IMAD.SHL.U32 R206, R217, 0x8, RZ ;  /* 0x00000008d9ce7824 */ /* 0x000fe200078e00ff */
[----:B------:R-:W-:Y:S01]  /*0220*/  LOP3.LUT R3, R3, 0xfffffff8, RZ, 0xc0, !PT ;  /* 0xfffffff803037812 */ /* 0x000fe200078ec0ff */
[C---:B------:R-:W-:Y:S01]  /*0230*/  IMAD.SHL.U32 R5, R217.reuse, 0x40, RZ ;  /* 0x00000040d9057824 */ /* 0x040fe200078e00ff */
[----:B------:R-:W-:Y:S01]  /*0240*/  SHF.R.U32.HI R4, RZ, 0x3, R0 ;  /* 0x00000003ff047819 */ /* 0x000fe20000011600 */
[----:B------:R-:W-:Y:S01]  /*0250*/  IMAD R216, R217, 0x20, R229 ;  /* 0x00000020d9d87824 */ /* 0x000fe200078e02e5 */
[----:B------:R-:W-:Y:S01]  /*0260*/  LOP3.LUT R0, R0, 0x38, R206, 0xf8, !PT ;  /* 0x0000003800007812 */ /* 0x000fe200078ef8ce */
[----:B------:R-:W-:Y:S01]  /*0270*/  IMAD.IADD R7, R7, 0x1, -R3 ;  /* 0x0000000107077824 */ /* 0x000fe200078e0a03 */
[----:B------:R-:W-:-:S02]  /*0280*/  SHF.R.S32.HI R6, RZ, 0x1f, R2 ;  /* 0x0000001fff067819 */ /* 0x000fc40000011402 */
[----:B------:R-:W-:Y:S02]  /*0290*/  LOP3.LUT R11, R0, R4, RZ, 0x3c, !PT ;  /* 0x00000004000b7212 */ /* 0x000fe400078e3cff */
[----:B------:R-:W-:Y:S02]  /*02a0*/  LOP3.LUT R0, R5, 0x1c0, RZ, 0xc0, !PT ;  /* 0x000001c005007812 */ /* 0x000fe400078ec0ff */
[----:B------:R-:W-:Y:S02]  /*02b0*/  LEA.HI R187, R6, R2, RZ, 0x3 ;  /* 0x0000000206bb7211 */ /* 0x000fe400078f18ff */
[----:B------:R-:W-:Y:S02]  /*02c0*/  LOP3.LUT R6, R0, 0x8, R8, 0xf8, !PT ;  /* 0x0000000800067812 */ /* 0x000fe400078ef808 */
[----:B------:R-:W-:Y:S02]  /*02d0*/  SHF.R.U32.HI R4, RZ, 0x3, R0 ;  /* 0x00000003ff047819 */ /* 0x000fe40000011600 */
[C---:B------:R-:W-:Y:S01]  /*02e0*/  LOP3.LUT R5, R187.reuse, 0xfffffff8, RZ, 0xc0, !PT ;  /* 0xfffffff8bb057812 */ /* 0x040fe200078ec0ff */
[----:B------:R-:W-:Y:S01]  /*02f0*/  IMAD.SHL.U32 R187, R187, 0x40, RZ ;  /* 0x00000040bbbb7824 */ /* 0x000fe200078e00ff */
[----:B------:R-:W-:-:S02]  /*0300*/  LOP3.LUT R0, R9, 0xffffffe0, RZ, 0xc0, !PT ;  /* 0xffffffe009007812 */ /* 0x000fc400078ec0ff */
[----:B------:R-:W-:Y:S01]  /*0310*/  LOP3.LUT R3, R7, 0x1, RZ, 0xc0, !PT ;  /* 0x0000000107037812 */ /* 0x000fe200078ec0ff */
[----:B------:R-:W-:Y:S01]  /*0320*/  IMAD.IADD R8, R2, 0x1, -R5 ;  /* 0x0000000102087824 */ /* 0x000fe200078e0a05 */
[--C-:B------:R-:W-:Y:S01]  /*0330*/  SHF.R.S32.HI R197, RZ, 0x5, R9.reuse ;  /* 0x00000005ffc57819 */ /* 0x100fe20000011409 */
[----:B------:R-:W-:Y:S01]  /*0340*/  IMAD.IADD R16, R17, 0x1, -R0 ;  /* 0x0000000111107824 */ /* 0x000fe200078e0a00 */
[----:B------:R-:W-:Y:S02]  /*0350*/  SHF.R.S32.HI R2, RZ, 0x1f, R9 ;  /* 0x0000001fff027819 */ /* 0x000fe40000011409 */
[----:B------:R-:W-:Y:S02]  /*0360*/  ISETP.NE.U32.AND P0, PT, R3, 0x1, PT ;  /* 0x000000010300780c */ /* 0x000fe40003f05070 */
[----:B------:R-:W-:Y:S02]  /*0370*/  LOP3.LUT R3, R10, 0xfffffffc, RZ, 0xc0, !PT ;  /* 0xfffffffc0a037812 */ /* 0x000fe400078ec0ff */
[----:B------:R-:W-:Y:S01]  /*0380*/  LEA.HI R0, R2, R197, RZ, 0x3 ;  /* 0x000000c502007211 */ /* 0x000fe200078f18ff */
[----:B------:R-:W-:Y:S01]  /*0390*/  IMAD.SHL.U32 R2, R8, 0x40, RZ ;  /* 0x0000004008027824 */ /* 0x000fe200078e00ff */
[----:B------:R-:W-:-:S02]  /*03a0*/  SHF.R.S32.HI R10, RZ, 0x1f, R16 ;  /* 0x0000001fff0a7819 */ /* 0x000fc40000011410 */
[----:B------:R-:W-:Y:S01]  /*03b0*/  LOP3.LUT R12, R6, R4, RZ, 0x3c, !PT ;  /* 0x00000004060c7212 */ /* 0x000fe200078e3cff */
[----:B------:R-:W-:Y:S01]  /*03c0*/  IMAD.SHL.U32 R6, R184, 0x8, RZ ;  /* 0x00000008b8067824 */ /* 0x000fe200078e00ff */
[----:B------:R-:W-:Y:S01]  /*03d0*/  LOP3.LUT R4, R0, 0xffffff8, RZ, 0xc0, !PT ;  /* 0x0ffffff800047812 */ /* 0x000fe200078ec0ff */
[----:B------:R-:W-:Y:S01]  /*03e0*/  IMAD.IADD R0, R17, 0x1, -R3 ;  /* 0x0000000111007824 */ /* 0x000fe200078e0a03 */
[----:B------:R-:W-:Y:S01]  /*03f0*/  LEA.HI R10, R10, R16, RZ, 0x2 ;  /* 0x000000100a0a7211 */ /* 0x000fe200078f10ff */
[----:B------:R-:W-:Y:S01]  /*0400*/  IMAD R184, R184, 0x200, R12 ;  /* 0x00000200b8b87824 */ /* 0x000fe200078e020c */
[----:B------:R-:W-:Y:S01]  /*0410*/  LOP3.LUT R2, R2, 0x1c0, RZ, 0xc0, !PT ;  /* 0x000001c002027812 */ /* 0x000fe200078ec0ff */
[C---:B------:R-:W-:Y:S01]  /*0420*/  IMAD.IADD R4, R197.reuse, 0x1, -R4 ;  /* 0x00000001c5047824 */ /* 0x040fe200078e0a04 */
[----:B------:R-:W-:Y:S01]  /*0430*/  SHF.R.S32.HI R3, RZ, 0x2, R10 ;  /* 0x00000002ff037819 */ /* 0x000fe2000001140a */
[----:B------:R-:W-:Y:S01]  /*0440*/  IMAD.SHL.U32 R197, R197, 0x400, RZ ;  /* 0x00000400c5c57824 */ /* 0x000fe200078e00ff */
[----:B------:R-:W-:-:S02]  /*0450*/  LOP3.LUT R6, R2, 0x8, R6, 0xf8, !PT ;  /* 0x0000000802067812 */ /* 0x000fc400078ef806 */
[----:B------:R-:W-:Y:S01]  /*0460*/  SHF.R.U32.HI R5, RZ, 0x3, R2 ;  /* 0x00000003ff057819 */ /* 0x000fe20000011602 */
[----:B------:R-:W-:Y:S01]  /*0470*/  IMAD R15, R4, 0x10, R3 ;  /* 0x00000010040f7824 */ /* 0x000fe200078e0203 */
[----:B------:R-:W-:Y:S01]  /*0480*/  LEA.HI R2, R0, R0, RZ, 0x1 ;  /* 0x0000000000027211 */ /* 0x000fe200078f08ff */
[----:B------:R-:W-:Y:S01]  /*0490*/  IMAD.SHL.U32 R3, R7, 0x40, RZ ;  /* 0x0000004007037824 */ /* 0x000fe200078e00ff */
[----:B------:R-:W-:Y:S02]  /*04a0*/  LOP3.LUT R5, R6, R5, RZ, 0x3c, !PT ;  /* 0x0000000506057212 */ /* 0x000fe400078e3cff */
[----:B------:R-:W-:Y:S01]  /*04b0*/  LOP3.LUT R2, R2, 0x1ffffffe, RZ, 0xc0, !PT ;  /* 0x1ffffffe02027812 */ /* 0x000fe200078ec0ff */
[----:B------:R-:W-:Y:S01]  /*04c0*/  STL [R1+0x28], R15 ;  /* 0x0000280f01007387 */ /* 0x000fe20000100800 */
[----:B------:R-:W-:Y:S02]  /*04d0*/  LOP3.LUT R3, R3, 0x1c0, RZ, 0xc0, !PT ;  /* 0x000001c003037812 */ /* 0x000fe400078ec0ff */
[----:B------:R-:W-:Y:S01]  /*04e0*/  LOP3.LUT R187, R187, 0xfffffe00, RZ, 0xc0, !PT ;  /* 0xfffffe00bbbb7812 */ /* 0x000fe200078ec0ff */
[C---:B------:R-:W-:Y:S01]  /*04f0*/  IMAD.IADD R6, R0.reuse, 0x1, -R2 ;  /* 0x0000000100067824 */ /* 0x040fe200078e0a02 */
[----:B------:R-:W-:Y:S01]  /*0500*/  R2P PR, R7, 0x6 ;  /* 0x0000000607007804 */ /* 0x000fe20000000000 */
[----:B------:R-:W-:Y:S01]  /*0510*/  IMAD R2, R0, 0x2, R197 ;  /* 0x0000000200027824 */ /* 0x000fe200078e02c5 */
[----:B------:R-:W-:Y:S01]  /*0520*/  LEA.HI R0, R3, R3, RZ, 0x1d ;  /* 0x0000000303007211 */ /* 0x000fe200078fe8ff */
[----:B------:R-:W-:Y:S01]  /*0530*/  STL [R1], R14 ;  /* 0x0000000e01007387 */ /* 0x000fe20000100800 */
[----:B------:R-:W-:Y:S01]  /*0540*/  IADD3 R207, R206, 0x40, RZ ;  /* 0x00000040cecf7810 */ /* 0x000fe20007ffe0ff */
[----:B------:R-:W-:Y:S01]  /*0550*/  IMAD R232, R6, 0x8, R15 ;  /* 0x0000000806e87824 */ /* 0x000fe200078e020f */
[----:B------:R-:W-:Y:S01]  /*0560*/  IADD3 R197, R5, R187, R197 ;  /* 0x000000bb05c57210 */ /* 0x000fe20007ffe0c5 */
[----:B------:R-:W-:Y:S01]  /*0570*/  IMAD.IADD R4, R2, 0x1, R0 ;  /* 0x0000000102047824 */ /* 0x000fe200078e0200 */
[----:B------:R-:W-:-:S02]  /*0580*/  LEA.HI R0, R13, R17, RZ, 0x7 ;  /* 0x000000110d007211 */ /* 0x000fc400078f38ff */
[----:B------:R-:W-:Y:S02]  /*0590*/  LOP3.LUT R187, R5, R187, RZ, 0xfc, !PT ;  /* 0x000000bb05bb7212 */ /* 0x000fe400078efcff */
[----:B------:R-:W-:Y:S02]  /*05a0*/  SHF.R.S32.HI R0, RZ, 0x7, R0 ;  /* 0x00000007ff007819 */ /* 0x000fe40000011400 */
[----:B------:R-:W-:Y:S02]  /*05b0*/  LOP3.LUT R0, R10, 0x7ffffffc, RZ, 0xc0, !PT ;  /* 0x7ffffffc0a007812 */ /* 0x000fe400078ec0ff */
[----:B------:R-:W-:Y:S02]  /*05c0*/  SHF.R.S32.HI R2, RZ, 0x1f, R206 ;  /* 0x0000001fff027819 */ /* 0x000fe400000114ce */
[----:B------:R-:W-:Y:S01]  /*05d0*/  SHF.R.S32.HI R5, RZ, 0x1f, R207 ;  /* 0x0000001fff057819 */ /* 0x000fe200000114cf */
[----:B------:R-:W-:Y:S01]  /*05e0*/  IMAD.IADD R2, R16, 0x1, -R0 ;  /* 0x0000000110027824 */ /* 0x000fe200078e0a00 */
[----:B------:R-:W-:-:S02]  /*05f0*/  IADD3 R208, R206, 0x80, RZ ;  /* 0x00000080ced07810 */ /* 0x000fc40007ffe0ff */
[----:B------:R-:W-:Y:S01]  /*0600*/  SEL R0, R188, 0xffffffe0, !P1 ;  /* 0xffffffe0bc007807 */ /* 0x000fe20004800000 */
[----:B------:R-:W-:Y:S01]  /*0610*/  IMAD.SHL.U32 R233, R2, 0x2, RZ ;  /* 0x0000000202e97824 */ /* 0x000fe200078e00ff */
[----:B------:R-:W-:Y:S02]  /*0620*/  LEA R5, R4, 0x80, 0x1 ;  /* 0x0000008004057811 */ /* 0x000fe400078e08ff */
[----:B------:R-:W-:Y:S02]  /*0630*/  SHF.R.S32.HI R3, RZ, 0x1f, R208 ;  /* 0x0000001fff037819 */ /* 0x000fe400000114d0 */
[----:B------:R-:W-:Y:S01]  /*0640*/  SEL R3, R189, 0xffffffc0, !P2 ;  /* 0xffffffc0bd037807 */ /* 0x000fe20005000000 */
[C---:B------:R-:W-:Y:S01]  /*0650*/  IMAD.IADD R4, R5.reuse, 0x1, R0 ;  /* 0x0000000105047824 */ /* 0x040fe200078e0200 */
[----:B------:R-:W-:Y:S01]  /*0660*/  STL [R1+0x4], R5 ;  /* 0x0000040501007387 */ /* 0x000fe20000100800 */
[C---:B------:R-:W-:Y:S02]  /*0670*/  IADD3 R2, R5.reuse, -0x10, RZ ;  /* 0xfffffff005027810 */ /* 0x040fe40007ffe0ff */
[C---:B------:R-:W-:Y:S01]  /*0680*/  IMAD.IADD R6, R5.reuse, 0x1, R3 ;  /* 0x0000000105067824 */ /* 0x040fe200078e0203 */
[----:B------:R1:W-:Y:S01]  /*0690*/  STL [R1+0x10], R4 ;  /* 0x0000100401007387 */ /* 0x0003e20000100800 */
[----:B------:R-:W-:-:S02]  /*06a0*/  @P0 IADD3 R2, R5, 0x10, RZ ;  /* 0x0000001005020810 */ /* 0x000fc40007ffe0ff */
[----:B------:R-:W-:Y:S01]  /*06b0*/  LEA.HI R9, R13, R17, RZ, 0x6 ;  /* 0x000000110d097211 */ /* 0x000fe200078f30ff */
[----:B------:R-:W-:Y:S01]  /*06c0*/  STL [R1+0x20], R6 ;  /* 0x0000200601007387 */ /* 0x000fe20000100800 */
[----:B------:R-:W-:Y:S01]  /*06d0*/  LOP3.LUT P4, RZ, R8, 0x2, RZ, 0xc0, !PT ;  /* 0x0000000208ff7812 */ /* 0x000fe2000788c0ff */
[----:B------:R-:W-:Y:S01]  /*06e0*/  IMAD.IADD R0, R0, 0x1, R2 ;  /* 0x0000000100007824 */ /* 0x000fe200078e0202 */
[----:B------:R-:W-:Y:S01]  /*06f0*/  LOP3.LUT P3, RZ, R8, 0x4, RZ, 0xc0, !PT ;  /* 0x0000000408ff7812 */ /* 0x000fe2000786c0ff */
[----:B------:R-:W-:Y:S01]  /*0700*/  IMAD.SHL.U32 R9, R9, 0x8, RZ ;  /* 0x0000000809097824 */ /* 0x000fe200078e00ff */
[----:B------:R-:W-:Y:S02]  /*0710*/  SEL R188, R188, 0xffffffe0, !P4 ;  /* 0xffffffe0bcbc7807 */ /* 0x000fe40006000000 */
[----:B------:R-:W-:Y:S02]  /*0720*/  LEA R197, R197, 0xc100, 0x1 ;  /* 0x0000c100c5c57811 */ /* 0x000fe400078e08ff */
[----:B------:R-:W-:-:S02]  /*0730*/  LEA R187, R187, 0x100, 0x1 ;  /* 0x00000100bbbb7811 */ /* 0x000fc400078e08ff */
[----:B------:R-:W-:Y:S01]  /*0740*/  SEL R189, R189, 0xffffffc0, !P3 ;  /* 0xffffffc0bdbd7807 */ /* 0x000fe20005800000 */
[----:B------:R-:W-:Y:S01]  /*0750*/  IMAD.IADD R198, R197, 0x1, R188 ;  /* 0x00000001c5c67824 */ /* 0x000fe200078e02bc */
[----:B------:R-:W-:Y:S01]  /*0760*/  LOP3.LUT R9, R11, 0x7ffffe00, R9, 0xf8, !PT ;  /* 0x7ffffe000b097812 */ /* 0x000fe200078ef809 */
[----:B------:R-:W-:Y:S01]  /*0770*/  IMAD.IADD R188, R188, 0x1, R187 ;  /* 0x00000001bcbc7824 */ /* 0x000fe200078e02bb */
[----:B------:R-:W-:Y:S01]  /*0780*/  LEA R184, R184, 0x6100, 0x1 ;  /* 0x00006100b8b87811 */ /* 0x000fe200078e08ff */
[----:B------:R-:W-:Y:S02]  /*0790*/  IMAD.IADD R200, R197, 0x1, R189 ;  /* 0x00000001c5c87824 */ /* 0x000fe400078e02bd */
[----:B------:R-:W-:Y:S02]  /*07a0*/  IMAD.IADD R190, R189, 0x1, R187 ;  /* 0x00000001bdbe7824 */ /* 0x000fe400078e02bb */
[----:B------:R-:W-:Y:S02]  /*07b0*/  IMAD.IADD R199, R198, 0x1, R189 ;  /* 0x00000001c6c77824 */ /* 0x000fe400078e02bd */
[----:B-1----:R-:W-:-:S02]  /*07c0*/  IMAD.IADD R4, R4, 0x1, R3 ;  /* 0x0000000104047824 */ /* 0x002fc400078e0203 */
[----:B------:R-:W-:Y:S02]  /*07d0*/  IMAD.SHL.U32 R203, R9, 0x2, RZ ;  /* 0x0000000209cb7824 */ /* 0x000fe400078e00ff */
[----:B------:R-:W-:Y:S01]  /*07e0*/  IMAD.IADD R189, R189, 0x1, R188 ;  /* 0x00000001bdbd7824 */ /* 0x000fe200078e02bc */
[----:B------:R-:W-:Y:S04]  /*07f0*/  STL [R1+0x1c], R4 ;  /* 0x00001c0401007387 */ /* 0x000fe80000100800 */
[----:B------:R1:W-:Y:S02]  /*0800*/  STL [R1+0x8], R2 ;  /* 0x0000080201007387 */ /* 0x0003e40000100800 */
[----:B-1----:R-:W-:-:S05]  /*0810*/  IMAD.IADD R2, R3, 0x1, R2 ;  /* 0x0000000103027824 */ /* 0x002fca00078e0202 */
[----:B------:R-:W-:Y:S04]  /*0820*/  STL [R1+0x18], R2 ;  /* 0x0000180201007387 */ /* 0x000fe80000100800 */
[----:B------:R1:W-:Y:S02]  /*0830*/  STL [R1+0xc], R0 ;  /* 0x00000c0001007387 */ /* 0x0003e40000100800 */
[----:B-1----:R-:W-:-:S05]  /*0840*/  IMAD.IADD R0, R0, 0x1, R3 ;  /* 0x0000000100007824 */ /* 0x002fca00078e0203 */
[----:B------:R1:W-:Y:S02]  /*0850*/  STL [R1+0x14], R0 ;  /* 0x0000140001007387 */ /* 0x0003e40000100800 */
.L_x_652:
[----:B------:R-:W2:Y:S01]  /*0860*/  LDL R4, [R1] ;  /* 0x0000000001047983 */ /* 0x000ea20000100800 */
[----:B-1----:R-:W-:Y:S01]  /*0870*/  IMAD.MOV.U32 R0, RZ, RZ, c[0x0][0x560] ;  /* 0x00015800ff007624 */ /* 0x002fe200078e00ff */
[----:B------:R-:W-:Y:S01]  /*0880*/  YIELD ;  /* 0x0000000000007946 */ /* 0x000fe20003800000 */
[----:B------:R-:W-:Y:S03]  /*0890*/  BSSY B0, `(.L_x_579) ;  /* 0x0000016000007945 */ /* 0x000fe60003800000 */
[----:B------:R-:W-:-:S13]  /*08a0*/  ISETP.NE.AND P0, PT, R0, 0x1, PT ;  /* 0x000000010000780c */ /* 0x000fda0003f05270 */
[----:B--2---:R-:W-:Y:S01]  /*08b0*/  @P0 IMAD.HI.U32 R0, R4, c[0x0][0x564], RZ ;  /* 0x0001590004000a27 */ /* 0x004fe200078e00ff */
[----:B------:R-:W-:-:S04]  /*08c0*/  MOV R3, R4 ;  /* 0x0000000400037202 */ /* 0x000fc80000000f00 */
[----:B------:R-:W-:-:S04]  /*08d0*/  @P0 SHF.R.U32.HI R3, RZ, c[0x0][0x568], R0 ;  /* 0x00015a00ff030a19 */ /* 0x000fc80000011600 */
[----:B------:R-:W-:Y:S01]  /*08e0*/  ISETP.GE.AND P0, PT, R3, c[0x0][0x578], PT ;  /* 0x00015e0003007a0c */ /* 0x000fe20003f06270 */
[----:B------:R-:W-:-:S04]  /*08f0*/  IMAD.MOV R2, RZ, RZ, -R3 ;  /* 0x000000ffff027224 */ /* 0x000fc800078e0a03 */
[----:B------:R-:W-:-:S08]  /*0900*/  IMAD R2, R2, c[0x0][0x560], R4 ;  /* 0x0001580002027a24 */ /* 0x000fd000078e0204 */
[----:B------:R-:W-:Y:S05]  /*0910*/  @!P0 BRA `(.L_x_580) ;  /* 0x0000007000008947 */ /* 0x000fea0003800000 */
[----:B------:R-:W-:-:S04]  /*0920*/  MOV R0, c[0x0][0x56c] ;  /* 0x00015b0000007a02 */ /* 0x000fc80000000f00 */
[----:B------:R-:W-:Y:S02]  /*0930*/  ISETP.NE.AND P0, PT, R0, 0x1, PT ;  /* 0x000000010000780c */ /* 0x000fe40003f05270 */
[----:B------:R-:W-:-:S11]  /*0940*/  MOV R0, R2 ;  /* 0x0000000200007202 */ /* 0x000fd60000000f00 */
[----:B------:R-:W-:-:S05]  /*0950*/  @P0 IMAD.HI.U32 R4, R2, c[0x0][0x570], RZ ;  /* 0x00015c0002040a27 */ /* 0x000fca00078e00ff */
[----:B------:R-:W-:-:S05]  /*0960*/  @P0 SHF.R.U32.HI R0, RZ, c[0x0][0x574], R4 ;  /* 0x00015d00ff000a19 */ /* 0x000fca0000011604 */
[----:B------:R-:W-:Y:S01]  /*0970*/  IMAD R4, R0, c[0x0][0x56c], RZ ;  /* 0x00015b0000047a24 */ /* 0x000fe200078e02ff */
[----:B------:R-:W-:Y:S05]  /*0980*/  BRA `(.L_x_581) ;  /* 0x0000006000007947 */ /* 0x000fea0003800000 */
.L_x_580:
[----:B------:R-:W-:-:S04]  /*0990*/  MOV R0, c[0x0][0x554] ;  /* 0x0001550000007a02 */ /* 0x000fc80000000f00 */
[----:B------:R-:W-:Y:S02]  /*09a0*/  ISETP.NE.AND P0, PT, R0, 0x1, PT ;  /* 0x000000010000780c */ /* 0x000fe40003f05270 */
[----:B------:R-:W-:-:S11]  /*09b0*/  MOV R0, R2 ;  /* 0x0000000200007202 */ /* 0x000fd60000000f00 */
[----:B------:R-:W-:-:S05]  /*09c0*/  @P0 IMAD.HI.U32 R4, R2, c[0x0][0x558], RZ ;  /* 0x0001560002040a27 */ /* 0x000fca00078e00ff */
[----:B------:R-:W-:-:S05]  /*09d0*/  @P0 SHF.R.U32.HI R0, RZ, c[0x0][0x55c], R4 ;  /* 0x00015700ff000a19 */ /* 0x000fca0000011604 */
[----:B------:R-:W-:Y:S02]  /*09e0*/  IMAD R4, R0, c[0x0][0x554], RZ ;  /* 0x0001550000047a24 */ /* 0x000fe400078e02ff */
.L_x_581:
[----:B------:R-:W-:Y:S05]  /*09f0*/  BSYNC B0 ;  /* 0x0000000000007941 */ /* 0x000fea0003800000 */
.L_x_579:
[----:B------:R-:W-:Y:S01]  /*0a00*/  IMAD.MOV.U32 R5, RZ, RZ, c[0x0][0x548] ;  /* 0x00015200ff057624 */ /* 0x000fe200078e00ff */
[----:B------:R-:W-:Y:S01]  /*0a10*/  ISETP.NE.U32.AND P0, PT, RZ, c[0x0][0x370], PT ;  /* 0x0000dc00ff007a0c */ /* 0x000fe20003f05070 */
[----:B------:R-:W-:Y:S02]  /*0a20*/  IMAD.IADD R4, R2, 0x1, -R4 ;  /* 0x0000000102047824 */ /* 0x000fe400078e0a04 */
[----:B------:R-:W-:Y:S01]  /*0a30*/  IMAD.MOV.U32 R220, RZ, RZ, RZ ;  /* 0x000000ffffdc7224 */ /* 0x000fe200078e00ff */
[----:B------:R-:W-:Y:S01]  /*0a40*/  ISETP.NE.AND P1, PT, R5, 0x1, PT ;  /* 0x000000010500780c */ /* 0x000fe20003f25270 */
[----:B------:R-:W-:Y:S01]  /*0a50*/  IMAD R5, R3, c[0x0][0x554], R4 ;  /* 0x0001550003057a24 */ /* 0x000fe200078e0204 */
[----:B------:R-:W-:-:S04]  /*0a60*/  ISETP.NE.AND.EX P0, PT, RZ, c[0x0][0x374], PT, P0 ;  /* 0x0000dd00ff007a0c */ /* 0x000fc80003f05300 */
[----:B------:R-:W-:-:S07]  /*0a70*/  MOV R230, R5 ;  /* 0x0000000500e67202 */ /* 0x000fce0000000f00 */
[----:B------:R-:W-:-:S04]  /*0a80*/  @P1 IMAD.HI.U32 R2, R5, c[0x0][0x54c], RZ ;  /* 0x0001530005021a27 */ /* 0x000fc800078e00ff */
[----:B------:R-:W-:Y:S01]  /*0a90*/  @P0 IMAD.MOV.U32 R3, RZ, RZ, 0x4 ;  /* 0x00000004ff030424 */ /* 0x000fe200078e00ff */
[----:B------:R-:W-:-:S05]  /*0aa0*/  @P1 SHF.R.U32.HI R230, RZ, c[0x0][0x550], R2 ;  /* 0x00015400ffe61a19 */ /* 0x000fca0000011602 */
[----:B------:R-:W-:Y:S01]  /*0ab0*/  @P0 IMAD.WIDE R2, R230, R3, c[0x0][0x370] ;  /* 0x0000dc00e6020625 */ /* 0x000fe200078e0203 */
[----:B------:R-:W-:-:S04]  /*0ac0*/  LOP3.LUT R0, R0, 0x1ffffff, RZ, 0x3c, !PT ;  /* 0x01ffffff00007812 */ /* 0x000fc800078e3cff */
[----:B------:R1:W5:Y:S01]  /*0ad0*/  @P0 LDG.E R220, [R2.64] ;  /* 0x0000000602dc0981 */ /* 0x000362000c1e1900 */
[----:B------:R-:W-:Y:S01]  /*0ae0*/  IADD3 R0, R0, c[0x0][0x53c], RZ ;  /* 0x00014f0000007a10 */ /* 0x000fe20007ffe0ff */
[----:B------:R-:W-:Y:S01]  /*0af0*/  IMAD.MOV.U32 R4, RZ, RZ, 0x40 ;  /* 0x00000040ff047424 */ /* 0x000fe200078e00ff */
[----:B------:R-:W-:Y:S01]  /*0b00*/  CS2R R98, SRZ ;  /* 0x0000000000627805 */ /* 0x000fe2000001ff00 */
[----:B------:R-:W-:Y:S01]  /*0b10*/  CS2R R96, SRZ ;  /* 0x0000000000607805 */ /* 0x000fe2000001ff00 */
[----:B------:R-:W-:Y:S01]  /*0b20*/  CS2R R94, SRZ ;  /* 0x00000000005e7805 */ /* 0x000fe2000001ff00 */
[----:B------:R-:W-:Y:S01]  /*0b30*/  IMAD.SHL.U32 R228, R0, 0x80, RZ ;  /* 0x0000008000e47824 */ /* 0x000fe200078e00ff */
[----:B------:R-:W-:Y:S01]  /*0b40*/  IADD3 R4, R4, -c[0x0][0x168], RZ ;  /* 0x80005a0004047a10 */ /* 0x000fe20007ffe0ff */
[----:B------:R-:W-:Y:S01]  /*0b50*/  CS2R R92, SRZ ;  /* 0x00000000005c7805 */ /* 0x000fe2000001ff00 */
[----:B------:R-:W-:Y:S01]  /*0b60*/  MOV R90, RZ ;  /* 0x000000ff005a7202 */ /* 0x000fe20000000f00 */
[----:B------:R-:W-:Y:S01]  /*0b70*/  CS2R R88, SRZ ;  /* 0x0000000000587805 */ /* 0x000fe2000001ff00 */
[----:B------:R-:W-:Y:S01]  /*0b80*/  IADD3 R0, R228, 0x7f, RZ ;  /* 0x0000007fe4007810 */ /* 0x000fe20007ffe0ff */
[----:B------:R-:W-:Y:S01]  /*0b90*/  IMAD.MOV.U32 R86, RZ, RZ, RZ ;  /* 0x000000ffff567224 */ /* 0x000fe200078e00ff */
[----:B------:R-:W-:Y:S01]  /*0ba0*/  CS2R R84, SRZ ;  /* 0x0000000000547805 */ /* 0x000fe2000001ff00 */
[----:B------:R-:W-:Y:S01]  /*0bb0*/  IMAD.MOV.U32 R9, RZ, RZ, RZ ;  /* 0x000000ffff097224 */ /* 0x000fe200078e00ff */
[----:B------:R-:W-:Y:S01]  /*0bc0*/  MOV R82, RZ ;  /* 0x000000ff00527202 */ /* 0x000fe20000000f00 */
[----:B------:R-:W-:Y:S01]  /*0bd0*/  CS2R R80, SRZ ;  /* 0x0000000000507805 */ /* 0x000fe2000001ff00 */
        /* <DEDUP_REMOVED lines=8> */
[----:B-1----:R-:W-:Y:S01]  /*0c60*/  MOV R2, c[0x0][0x2c4] ;  /* 0x0000b10000027a02 */ /* 0x002fe20000000f00 */
[----:B------:R-:W-:Y:S01]  /*0c70*/  IMAD.MOV.U32 R70, RZ, RZ, RZ ;  /* 0x000000ffff467224 */ /* 0x000fe200078e00ff */
[----:B------:R-:W-:Y:S01]  /*0c80*/  MOV R68, RZ ;  /* 0x000000ff00447202 */ /* 0x000fe20000000f00 */
[----:B------:R-:W-:Y:S01]  /*0c90*/  IMAD.MOV.U32 R66, RZ, RZ, RZ ;  /* 0x000000ffff427224 */ /* 0x000fe200078e00ff */
[----:B------:R-:W-:Y:S01]  /*0ca0*/  ISETP.NE.AND P4, PT, R2, 0x1, PT ;  /* 0x000000010200780c */ /* 0x000fe20003f85270 */
[----:B------:R-:W-:Y:S01]  /*0cb0*/  CS2R R18, SRZ ;  /* 0x0000000000127805 */ /* 0x000fe2000001ff00 */
[----:B------:R-:W-:Y:S01]  /*0cc0*/  MOV R2, c[0x0][0x2ac] ;  /* 0x0000ab0000027a02 */ /* 0x000fe20000000f00 */
[----:B------:R-:W-:Y:S01]  /*0cd0*/  IMAD.MOV.U32 R64, RZ, RZ, RZ ;  /* 0x000000ffff407224 */ /* 0x000fe200078e00ff */
[----:B------:R-:W-:Y:S01]  /*0ce0*/  MOV R62, RZ ;  /* 0x000000ff003e7202 */ /* 0x000fe20000000f00 */
[----:B------:R-:W-:Y:S01]  /*0cf0*/  CS2R R20, SRZ ;  /* 0x0000000000147805 */ /* 0x000fe2000001ff00 */
[----:B------:R-:W-:Y:S01]  /*0d00*/  IMAD.MOV.U32 R60, RZ, RZ, RZ ;  /* 0x000000ffff3c7224 */ /* 0x000fe200078e00ff */
[----:B------:R-:W-:Y:S01]  /*0d10*/  CS2R R22, SRZ ;  /* 0x0000000000167805 */ /* 0x000fe2000001ff00 */
[C---:B------:R-:W-:Y:S01]  /*0d20*/  IMAD R6, R2.reuse, c[0x0][0x1d0], RZ ;  /* 0x0000740002067a24 */ /* 0x040fe200078e02ff */
[----:B------:R-:W-:Y:S01]  /*0d30*/  MOV R56, RZ ;  /* 0x000000ff00387202 */ /* 0x000fe20000000f00 */
[----:B------:R-:W-:Y:S01]  /*0d40*/  IMAD R2, R2, c[0x0][0x1d0], R4 ;  /* 0x0000740002027a24 */ /* 0x000fe200078e0204 */
[----:B------:R-:W-:Y:S01]  /*0d50*/  CS2R R24, SRZ ;  /* 0x0000000000187805 */ /* 0x000fe2000001ff00 */
[----:B------:R-:W-:Y:S01]  /*0d60*/  IMAD.MOV.U32 R58, RZ, RZ, RZ ;  /* 0x000000ffff3a7224 */ /* 0x000fe200078e00ff */
[----:B------:R-:W-:Y:S01]  /*0d70*/  MOV R50, RZ ;  /* 0x000000ff00327202 */ /* 0x000fe20000000f00 */
[----:B------:R-:W-:Y:S01]  /*0d80*/  @P4 IMAD.HI.U32 R3, R0, c[0x0][0x2c8], RZ ;  /* 0x0000b20000034a27 */ /* 0x000fe200078e00ff */
[----:B------:R-:W-:Y:S01]  /*0d90*/  CS2R R26, SRZ ;  /* 0x00000000001a7805 */ /* 0x000fe2000001ff00 */
[----:B------:R-:W-:Y:S01]  /*0da0*/  CS2R R132, SRZ ;  /* 0x0000000000847805 */ /* 0x000fe2000001ff00 */
[----:B------:R-:W-:Y:S01]  /*0db0*/  CS2R R28, SRZ ;  /* 0x00000000001c7805 */ /* 0x000fe2000001ff00 */
[----:B------:R-:W-:Y:S01]  /*0dc0*/  IMAD.MOV.U32 R54, RZ, RZ, RZ ;  /* 0x000000ffff367224 */ /* 0x000fe200078e00ff */
[----:B------:R-:W-:Y:S01]  /*0dd0*/  @P4 SHF.R.U32.HI R0, RZ, c[0x0][0x2cc], R3 ;  /* 0x0000b300ff004a19 */ /* 0x000fe20000011603 */
[----:B------:R-:W-:Y:S01]  /*0de0*/  IMAD.MOV.U32 R52, RZ, RZ, RZ ;  /* 0x000000ffff347224 */ /* 0x000fe200078e00ff */
[----:B------:R-:W-:Y:S01]  /*0df0*/  IADD3 R3, R6, 0x3f, RZ ;  /* 0x0000003f06037810 */ /* 0x000fe20007ffe0ff */
[----:B------:R-:W-:Y:S01]  /*0e00*/  CS2R R102, SRZ ;  /* 0x0000000000667805 */ /* 0x000fe2000001ff00 */
[----:B------:R-:W-:Y:S01]  /*0e10*/  CS2R R6, SRZ ;  /* 0x0000000000067805 */ /* 0x000fe2000001ff00 */
[----:B------:R-:W-:Y:S01]  /*0e20*/  IMAD.IADD R0, R2, 0x1, R0 ;  /* 0x0000000102007824 */ /* 0x000fe200078e0200 */
[----:B------:R-:W-:Y:S01]  /*0e30*/  SHF.R.S32.HI R2, RZ, 0x1f, R3 ;  /* 0x0000001fff027819 */ /* 0x000fe20000011403 */
[----:B------:R-:W-:Y:S01]  /*0e40*/  CS2R R30, SRZ ;  /* 0x00000000001e7805 */ /* 0x000fe2000001ff00 */
[----:B------:R-:W-:Y:S01]  /*0e50*/  CS2R R32, SRZ ;  /* 0x0000000000207805 */ /* 0x000fe2000001ff00 */
[----:B------:R-:W-:Y:S01]  /*0e60*/  IMAD.MOV.U32 R101, RZ, RZ, RZ ;  /* 0x000000ffff657224 */ /* 0x000fe200078e00ff */
[----:B------:R-:W-:Y:S01]  /*0e70*/  SHF.R.S32.HI R4, RZ, 0x1f, R0 ;  /* 0x0000001fff047819 */ /* 0x000fe20000011400 */
[----:B------:R-:W-:Y:S01]  /*0e80*/  IMAD.MOV.U32 R134, RZ, RZ, RZ ;  /* 0x000000ffff867224 */ /* 0x000fe200078e00ff */
[----:B------:R-:W-:Y:S01]  /*0e90*/  LEA.HI R2, R2, R3, RZ, 0x6 ;  /* 0x0000000302027211 */ /* 0x000fe200078f30ff */
[----:B------:R-:W-:Y:S01]  /*0ea0*/  IMAD.MOV R3, RZ, RZ, -R230 ;  /* 0x000000ffff037224 */ /* 0x000fe200078e0ae6 */
[----:B------:R-:W-:Y:S01]  /*0eb0*/  LEA.HI R4, R4, R0, RZ, 0x6 ;  /* 0x0000000004047211 */ /* 0x000fe200078f30ff */
[----:B------:R-:W-:Y:S01]  /*0ec0*/  CS2R R34, SRZ ;  /* 0x0000000000227805 */ /* 0x000fe2000001ff00 */
[----:B------:R-:W-:Y:S01]  /*0ed0*/  SHF.R.S32.HI R0, RZ, 0x6, R2 ;  /* 0x00000006ff007819 */ /* 0x000fe20000011402 */
[----:B------:R-:W-:Y:S01]  /*0ee0*/  IMAD R231, R3, c[0x0][0x548], R5 ;  /* 0x0001520003e77a24 */ /* 0x000fe200078e0205 */
[----:B------:R-:W-:Y:S01]  /*0ef0*/  SHF.R.S32.HI R2, RZ, 0x6, R4 ;  /* 0x00000006ff027819 */ /* 0x000fe20000011404 */
[----:B------:R-:W-:Y:S01]  /*0f00*/  CS2R R128, SRZ ;  /* 0x0000000000807805 */ /* 0x000fe2000001ff00 */
[----:B------:R-:W-:Y:S01]  /*0f10*/  CS2R R4, SRZ ;  /* 0x0000000000047805 */ /* 0x000fe2000001ff00 */
[----:B------:R-:W-:Y:S01]  /*0f20*/  MOV R130, RZ ;  /* 0x000000ff00827202 */ /* 0x000fe20000000f00 */
[----:B------:R-:W-:Y:S01]  /*0f30*/  IMAD.MOV.U32 R37, RZ, RZ, RZ ;  /* 0x000000ffff257224 */ /* 0x000fe200078e00ff */
[----:B------:R-:W-:Y:S01]  /*0f40*/  IMNMX R213, R0, R2, PT ;  /* 0x0000000200d57217 */ /* 0x000fe20003800200 */
[----:B------:R-:W-:Y:S01]  /*0f50*/  CS2R R124, SRZ ;  /* 0x00000000007c7805 */ /* 0x000fe2000001ff00 */
[----:B------:R-:W-:Y:S01]  /*0f60*/  PRMT R0, RZ, 0x7610, R0 ;  /* 0x00007610ff007816 */ /* 0x000fe20000000000 */
[----:B------:R-:W-:Y:S01]  /*0f70*/  CS2R R122, SRZ ;  /* 0x00000000007a7805 */ /* 0x000fe2000001ff00 */
[----:B------:R-:W-:Y:S01]  /*0f80*/  ISETP.GE.AND P0, PT, R213, 0x1, PT ;  /* 0x00000001d500780c */ /* 0x000fe20003f06270 */
[----:B------:R-:W-:Y:S01]  /*0f90*/  CS2R R120, SRZ ;  /* 0x0000000000787805 */ /* 0x000fe2000001ff00 */
[----:B------:R-:W-:Y:S01]  /*0fa0*/  MOV R126, RZ ;  /* 0x000000ff007e7202 */ /* 0x000fe20000000f00 */
[----:B------:R-:W-:Y:S01]  /*0fb0*/  IMAD.MOV.U32 R41, RZ, RZ, RZ ;  /* 0x000000ffff297224 */ /* 0x000fe200078e00ff */
[----:B------:R-:W-:Y:S01]  /*0fc0*/  MOV R118, RZ ;  /* 0x000000ff00767202 */ /* 0x000fe20000000f00 */
[----:B------:R-:W-:Y:S01]  /*0fd0*/  CS2R R116, SRZ ;  /* 0x0000000000747805 */ /* 0x000fe2000001ff00 */
[----:B------:R-:W-:Y:S01]  /*0fe0*/  CS2R R114, SRZ ;  /* 0x0000000000727805 */ /* 0x000fe2000001ff00 */
[----:B------:R-:W-:Y:S01]  /*0ff0*/  CS2R R112, SRZ ;  /* 0x0000000000707805 */ /* 0x000fe2000001ff00 */
[----:B------:R-:W-:Y:S01]  /*1000*/  IMAD.MOV.U32 R45, RZ, RZ, RZ ;  /* 0x000000ffff2d7224 */ /* 0x000fe200078e00ff */
[----:B------:R-:W-:Y:S01]  /*1010*/  MOV R110, RZ ;  /* 0x000000ff006e7202 */ /* 0x000fe20000000f00 */
[----:B------:R-:W-:Y:S01]  /*1020*/  CS2R R108, SRZ ;  /* 0x00000000006c7805 */ /* 0x000fe2000001ff00 */
[----:B------:R-:W-:Y:S01]  /*1030*/  CS2R R106, SRZ ;  /* 0x00000000006a7805 */ /* 0x000fe2000001ff00 */
[----:B------:R-:W-:Y:S01]  /*1040*/  CS2R R104, SRZ ;  /* 0x0000000000687805 */ /* 0x000fe2000001ff00 */
[----:B------:R-:W-:Y:S01]  /*1050*/  IMAD.MOV.U32 R49, RZ, RZ, RZ ;  /* 0x000000ffff317224 */ /* 0x000fe200078e00ff */
[----:B------:R-:W-:Y:S01]  /*1060*/  MOV R136, RZ ;  /* 0x000000ff00887202 */ /* 0x000fe20000000f00 */
[----:B------:R-:W-:Y:S05]  /*1070*/  @!P0 BRA `(.L_x_582) ;  /* 0x0000ac6000008947 */ /* 0x000fea0003800000 */
[----:B------:R-:W-:-:S04]  /*1080*/  ISETP.NE.U32.AND P1, PT, RZ, c[0x0][0x340], PT ;  /* 0x0000d000ff007a0c */ /* 0x000fc80003f25070 */
[----:B------:R-:W-:-:S13]  /*1090*/  ISETP.NE.AND.EX P1, PT, RZ, c[0x0][0x344], PT, P1 ;  /* 0x0000d100ff007a0c */ /* 0x000fda0003f25310 */
[----:B------:R-:W-:-:S05]  /*10a0*/  @P1 MOV R2, 0x4 ;  /* 0x0000000400021802 */ /* 0x000fca0000000f00 */
[----:B------:R-:W-:-:S05]  /*10b0*/  @P1 IMAD.WIDE R2, R230, R2, c[0x0][0x340] ;  /* 0x0000d000e6021625 */ /* 0x000fca00078e0202 */
[----:B------:R1:W5:Y:S01]  /*10c0*/  @P1 LDG.E R12, [R2.64] ;  /* 0x00000006020c1981 */ /* 0x000362000c1e1900 */
[----:B------:R-:W-:Y:S02]  /*10d0*/  SHF.R.S32.HI R14, RZ, 0x1f, R231 ;  /* 0x0000001fff0e7819 */ /* 0x000fe400000114e7 */
[----:B------:R-:W-:Y:S02]  /*10e0*/  IADD3 R4, R216, R228, RZ ;  /* 0x000000e4d8047210 */ /* 0x000fe40007ffe0ff */
[----:B------:R-:W-:Y:S01]  /*10f0*/  SHF.R.S32.HI R6, RZ, 0x1f, R230 ;  /* 0x0000001fff067819 */ /* 0x000fe200000114e6 */
[----:B------:R-:W-:Y:S01]  /*1100*/  IMAD R0, R14, c[0x0][0x1b8], RZ ;  /* 0x00006e000e007a24 */ /* 0x000fe200078e02ff */
[----:B------:R-:W-:Y:S01]  /*1110*/  ISETP.GE.AND P6, PT, R206, c[0x0][0x198], PT ;  /* 0x00006600ce007a0c */ /* 0x000fe20003fc6270 */
[----:B------:R-:W-:Y:S01]  /*1120*/  @P4 IMAD.HI.U32 R7, R4, c[0x0][0x2c8], RZ ;  /* 0x0000b20004074a27 */ /* 0x000fe200078e00ff */
[----:B------:R-:W-:Y:S02]  /*1130*/  ISETP.GE.AND P5, PT, R207, c[0x0][0x198], PT ;  /* 0x00006600cf007a0c */ /* 0x000fe40003fa6270 */
[----:B------:R-:W-:Y:S01]  /*1140*/  ISETP.GE.AND P3, PT, R208, c[0x0][0x198], PT ;  /* 0x00006600d0007a0c */ /* 0x000fe20003f66270 */
[----:B------:R-:W-:-:S02]  /*1150*/  IMAD R5, R231, c[0x0][0x1bc], R0 ;  /* 0x00006f00e7057a24 */ /* 0x000fc400078e0200 */
[----:B------:R-:W-:Y:S01]  /*1160*/  IMAD.MOV.U32 R0, RZ, RZ, R4 ;  /* 0x000000ffff007224 */ /* 0x000fe200078e0004 */
[----:B------:R-:W-:-:S05]  /*1170*/  @P4 SHF.R.U32.HI R0, RZ, c[0x0][0x2cc], R7 ;  /* 0x0000b300ff004a19 */ /* 0x000fca0000011607 */
[----:B------:R-:W-:-:S04]  /*1180*/  IMAD.MOV R7, RZ, RZ, -R0 ;  /* 0x000000ffff077224 */ /* 0x000fc800078e0a00 */
[----:B------:R-:W-:Y:S02]  /*1190*/  IMAD R4, R7, c[0x0][0x2c4], R4 ;  /* 0x0000b10007047a24 */ /* 0x000fe400078e0204 */
[----:B-1----:R-:W-:-:S05]  /*11a0*/  IMAD.WIDE.U32 R2, R231, c[0x0][0x1b8], RZ ;  /* 0x00006e00e7027a25 */ /* 0x002fca00078e00ff */
[----:B------:R-:W-:Y:S01]  /*11b0*/  IADD3 R3, R3, R5, RZ ;  /* 0x0000000503037210 */ /* 0x000fe20007ffe0ff */
[----:B------:R-:W-:Y:S01]  /*11c0*/  IMAD R5, R6, c[0x0][0x1c0], RZ ;  /* 0x0000700006057a24 */ /* 0x000fe200078e02ff */
[----:B------:R-:W-:-:S03]  /*11d0*/  SHF.R.S32.HI R6, RZ, 0x1f, R0 ;  /* 0x0000001fff067819 */ /* 0x000fc60000011400 */
[C---:B------:R-:W-:Y:S02]  /*11e0*/  IMAD R5, R230.reuse, c[0x0][0x1c4], R5 ;  /* 0x00007100e6057a24 */ /* 0x040fe400078e0205 */
[----:B------:R-:W-:-:S05]  /*11f0*/  IMAD.WIDE.U32 R2, R230, c[0x0][0x1c0], R2 ;  /* 0x00007000e6027a25 */ /* 0x000fca00078e0002 */
[----:B------:R-:W-:Y:S01]  /*1200*/  IADD3 R3, R3, R5, RZ ;  /* 0x0000000503037210 */ /* 0x000fe20007ffe0ff */
[----:B------:R-:W-:-:S04]  /*1210*/  IMAD R5, R6, c[0x0][0x1b0], RZ ;  /* 0x00006c0006057a24 */ /* 0x000fc800078e02ff */
[C---:B------:R-:W-:Y:S02]  /*1220*/  IMAD R5, R0.reuse, c[0x0][0x1b4], R5 ;  /* 0x00006d0000057a24 */ /* 0x040fe400078e0205 */
[----:B------:R-:W-:Y:S01]  /*1230*/  IMAD.WIDE.U32 R2, R0, c[0x0][0x1b0], R2 ;  /* 0x00006c0000027a25 */ /* 0x000fe200078e0002 */
[----:B------:R-:W-:-:S03]  /*1240*/  SHF.R.S32.HI R0, RZ, 0x1f, R4 ;  /* 0x0000001fff007819 */ /* 0x000fc60000011404 */
[----:B------:R-:W-:Y:S02]  /*1250*/  IMAD.IADD R3, R3, 0x1, R5 ;  /* 0x0000000103037824 */ /* 0x000fe400078e0205 */
[----:B------:R-:W-:Y:S02]  /*1260*/  IMAD R0, R0, c[0x0][0x1a8], RZ ;  /* 0x00006a0000007a24 */ /* 0x000fe400078e02ff */
[----:B------:R-:W-:-:S04]  /*1270*/  IMAD.WIDE.U32 R2, R4, c[0x0][0x1a8], R2 ;  /* 0x00006a0004027a25 */ /* 0x000fc800078e0002 */
[----:B------:R-:W-:Y:S01]  /*1280*/  IMAD R4, R4, c[0x0][0x1ac], R0 ;  /* 0x00006b0004047a24 */ /* 0x000fe200078e0200 */
[----:B------:R-:W-:-:S04]  /*1290*/  LEA R11, P0, R2, c[0x0][0x160], 0x1 ;  /* 0x00005800020b7a11 */ /* 0x000fc800078008ff */
[----:B------:R-:W-:-:S04]  /*12a0*/  IADD3 R4, R3, R4, RZ ;  /* 0x0000000403047210 */ /* 0x000fc80007ffe0ff */
[----:B------:R-:W-:Y:S02]  /*12b0*/  LEA.HI.X R9, R2, c[0x0][0x164], R4, 0x1, P0 ;  /* 0x0000590002097a11 */ /* 0x000fe400000f0c04 */
[----:B------:R-:W-:Y:S01]  /*12c0*/  @!P1 MOV R12, R230 ;  /* 0x000000e6000c9202 */ /* 0x000fe20000000f00 */
[----:B------:R-:W-:Y:S05]  /*12d0*/  BRA.DIV ~URZ, `(.L_x_583) ;  /* 0x0000c8627f007947 */ /* 0x000fea000b800000 */
[----:B------:R1:W2:Y:S02]  /*12e0*/  SHFL.IDX PT, R8, R9, RZ, 0x181f ;  /* 0x00181fff09087589 */ /* 0x0002a400000e0000 */
.L_x_653:
[----:B------:R-:W-:Y:S05]  /*12f0*/  BRA.DIV ~URZ, `(.L_x_584) ;  /* 0x0000c8b27f007947 */ /* 0x000fea000b800000 */
[----:B------:R3:W4:Y:S02]  /*1300*/  SHFL.IDX PT, R0, R11, RZ, 0x181f ;  /* 0x00181fff0b007589 */ /* 0x00072400000e0000 */
.L_x_654:
[----:B------:R-:W-:Y:S01]  /*1310*/  MOV R13, c[0x0][0x2c4] ;  /* 0x0000b100000d7a02 */ /* 0x000fe20000000f00 */
[----:B------:R-:W-:Y:S01]  /*1320*/  BSSY B0, `(.L_x_585) ;  /* 0x0000014000007945 */ /* 0x000fe20003800000 */
[----:B------:R-:W-:-:S03]  /*1330*/  IADD3 R10, R229, R228, RZ ;  /* 0x000000e4e50a7210 */ /* 0x000fc60007ffe0ff */
[----:B------:R-:W-:-:S05]  /*1340*/  IMAD R13, R13, c[0x0][0x168], RZ ;  /* 0x00005a000d0d7a24 */ /* 0x000fca00078e02ff */
[----:B------:R-:W-:-:S13]  /*1350*/  ISETP.GE.AND P0, PT, R10, R13, PT ;  /* 0x0000000d0a00720c */ /* 0x000fda0003f06270 */
[----:B------:R-:W-:Y:S05]  /*1360*/  @P0 BRA `(.L_x_586) ;  /* 0x000000f000000947 */ /* 0x000fea0003800000 */
[-C--:B----4-:R-:W-:Y:S02]  /*1370*/  LEA R6, P2, R206, R0.reuse, 0x1 ;  /* 0x00000000ce067211 */ /* 0x090fe400078408ff */
[----:B------:R-:W-:Y:S02]  /*1380*/  SHF.R.S32.HI R17, RZ, 0x1f, R206 ;  /* 0x0000001fff117819 */ /* 0x000fe400000114ce */
[-C--:B------:R-:W-:Y:S02]  /*1390*/  LEA R4, P1, R207, R0.reuse, 0x1 ;  /* 0x00000000cf047211 */ /* 0x080fe400078208ff */
[----:B------:R-:W-:Y:S02]  /*13a0*/  SHF.R.S32.HI R16, RZ, 0x1f, R207 ;  /* 0x0000001fff107819 */ /* 0x000fe400000114cf */
[----:B------:R-:W-:Y:S02]  /*13b0*/  SHF.R.S32.HI R15, RZ, 0x1f, R208 ;  /* 0x0000001fff0f7819 */ /* 0x000fe400000114d0 */
[----:B------:R-:W-:-:S02]  /*13c0*/  LEA R2, P0, R208, R0, 0x1 ;  /* 0x00000000d0027211 */ /* 0x000fc400078008ff */
[-C--:B--2---:R-:W-:Y:S02]  /*13d0*/  LEA.HI.X R7, R206, R8.reuse, R17, 0x1, P2 ;  /* 0x00000008ce077211 */ /* 0x084fe400010f0c11 */
[-C--:B------:R-:W-:Y:S02]  /*13e0*/  LEA.HI.X R5, R207, R8.reuse, R16, 0x1, P1 ;  /* 0x00000008cf057211 */ /* 0x080fe400008f0c10 */
[----:B------:R-:W-:Y:S01]  /*13f0*/  LEA.HI.X R3, R208, R8, R15, 0x1, P0 ;  /* 0x00000008d0037211 */ /* 0x000fe200000f0c0f */
[----:B------:R-:W-:Y:S01]  /*1400*/  @!PT LDS RZ, [RZ] ;  /* 0x00000000fffff984 */ /* 0x000fe20000000800 */
[----:B------:R-:W-:Y:S01]  /*1410*/  @!PT LDS RZ, [RZ] ;  /* 0x00000000fffff984 */ /* 0x000fe20000000800 */
[----:B------:R-:W-:Y:S01]  /*1420*/  @!PT LDS RZ, [RZ] ;  /* 0x00000000fffff984 */ /* 0x000fe20000000800 */
[----:B------:R2:W-:Y:S04]  /*1430*/  LDGSTS.E.BYPASS.LTC128B.128 [R203+0xc100], [R6.64], !P6 ;  /* 0x0c10000006cb7fae */ /* 0x0005e8000f101d46 */
[----:B------:R2:W-:Y:S04]  /*1440*/  LDGSTS.E.BYPASS.LTC128B.128 [R203+0x10100], [R4.64], !P5 ;  /* 0x1010000004cb7fae */ /* 0x0005e8000e901d46 */
[----:B------:R2:W-:Y:S02]  /*1450*/  LDGSTS.E.BYPASS.LTC128B.128 [R203+0x14100], [R2.64], !P3 ;  /* 0x1410000002cb7fae */ /* 0x0005e4000d901d46 */
.L_x_586:
[----:B------:R-:W-:Y:S05]  /*1460*/  BSYNC B0 ;  /* 0x0000000000007941 */ /* 0x000fea0003800000 */
.L_x_585:
[----:B------:R-:W-:Y:S05]  /*1470*/  BRA.DIV ~URZ, `(.L_x_587) ;  /* 0x0000c7a27f007947 */ /* 0x000fea000b800000 */
[----:B--2---:R2:W1:Y:S04]  /*1480*/  SHFL.IDX PT, R8, R9, 0x1, 0x181f ;  /* 0x00381f0009087f89 */ /* 0x00446800000e0000 */
[----:B----4-:R2:W4:Y:S02]  /*1490*/  SHFL.IDX PT, R0, R11, 0x1, 0x181f ;  /* 0x00381f000b007f89 */ /* 0x01052400000e0000 */
.L_x_655:
[----:B------:R-:W-:Y:S01]  /*14a0*/  IADD3 R2, R10, 0x20, RZ ;  /* 0x000000200a027810 */ /* 0x000fe20007ffe0ff */
[----:B------:R-:W-:Y:S03]  /*14b0*/  BSSY B0, `(.L_x_588) ;  /* 0x0000012000007945 */ /* 0x000fe60003800000 */
        /* <DEDUP_REMOVED lines=8> */
[-C--:B-1----:R-:W-:Y:S02]  /*1540*/  LEA.HI.X R7, R206, R8.reuse, R17, 0x1, P2 ;  /* 0x00000008ce077211 */ /* 0x082fe400010f0c11 */
        /* <DEDUP_REMOVED lines=8> */
.L_x_589:
[----:B------:R-:W-:Y:S05]  /*15d0*/  BSYNC B0 ;  /* 0x0000000000007941 */ /* 0x000fea0003800000 */
.L_x_588:
[----:B------:R-:W-:Y:S05]  /*15e0*/  BRA.DIV ~URZ, `(.L_x_590) ;  /* 0x0000c7027f007947 */ /* 0x000fea000b800000 */
[----:B-1----:R1:W2:Y:S02]  /*15f0*/  SHFL.IDX PT, R8, R9, 0x2, 0x181f ;  /* 0x00581f0009087f89 */ /* 0x0022a400000e0000 */
.L_x_656:
[----:B------:R-:W-:Y:S05]  /*1600*/  BRA.DIV ~URZ, `(.L_x_591) ;  /* 0x0000c7527f007947 */ /* 0x000fea000b800000 */
[----:B----4-:R4:W1:Y:S02]  /*1610*/  SHFL.IDX PT, R0, R11, 0x2, 0x181f ;  /* 0x00581f000b007f89 */ /* 0x01086400000e0000 */
.L_x_657:
[----:B------:R-:W-:Y:S01]  /*1620*/  IADD3 R2, R10, 0x40, RZ ;  /* 0x000000400a027810 */ /* 0x000fe20007ffe0ff */
[----:B------:R-:W-:Y:S03]  /*1630*/  BSSY B0, `(.L_x_592) ;  /* 0x0000012000007945 */ /* 0x000fe60003800000 */
[----:B------:R-:W-:-:S13]  /*1640*/  ISETP.GE.AND P0, PT, R2, R13, PT ;  /* 0x0000000d0200720c */ /* 0x000fda0003f06270 */
[----:B------:R-:W-:Y:S05]  /*1650*/  @P0 BRA `(.L_x_593) ;  /* 0x000000f000000947 */ /* 0x000fea0003800000 */
[-C--:B-1----:R-:W-:Y:S02]  /*1660*/  LEA R6, P2, R206, R0.reuse, 0x1 ;  /* 0x00000000ce067211 */ /* 0x082fe400078408ff */
        /* <DEDUP_REMOVED lines=14> */
.L_x_593:
[----:B------:R-:W-:Y:S05]  /*1750*/  BSYNC B0 ;  /* 0x0000000000007941 */ /* 0x000fea0003800000 */
.L_x_592:
[----:B------:R-:W-:Y:S05]  /*1760*/  BRA.DIV ~URZ, `(.L_x_594) ;  /* 0x0000c6627f007947 */ /* 0x000fea000b800000 */
[----:B--2---:R2:W3:Y:S04]  /*1770*/  SHFL.IDX PT, R8, R9, 0x3, 0x181f ;  /* 0x00781f0009087f89 */ /* 0x0044e800000e0000 */
[----:B-1----:R2:W1:Y:S02]  /*1780*/  SHFL.IDX PT, R0, R11, 0x3, 0x181f ;  /* 0x00781f000b007f89 */ /* 0x00246400000e0000 */
.L_x_658:
[----:B------:R-:W-:Y:S01]  /*1790*/  IADD3 R2, R10, 0x60, RZ ;  /* 0x000000600a027810 */ /* 0x000fe20007ffe0ff */
[----:B-----5:R-:W-:Y:S01]  /*17a0*/  IMAD.WIDE.U32 R222, R12, c[0x0][0x2b0], RZ ;  /* 0x0000ac000cde7a25 */ /* 0x020fe200078e00ff */
[----:B------:R-:W-:-:S02]  /*17b0*/  SHF.R.S32.HI R20, RZ, 0x1f, R206 ;  /* 0x0000001fff147819 */ /* 0x000fc400000114ce */
[----:B------:R-:W-:Y:S02]  /*17c0*/  ISETP.GE.AND P2, PT, R2, R13, PT ;  /* 0x0000000d0200720c */ /* 0x000fe40003f46270 */
[----:B------:R-:W-:Y:S02]  /*17d0*/  SHF.R.S32.HI R15, RZ, 0x1f, R207 ;  /* 0x0000001fff0f7819 */ /* 0x000fe400000114cf */
[----:B--234-:R-:W-:-:S09]  /*17e0*/  SHF.R.S32.HI R11, RZ, 0x1f, R208 ;  /* 0x0000001fff0b7819 */ /* 0x01cfd200000114d0 */
[CC--:B-1----:R-:W-:Y:S02]  /*17f0*/  @!P2 LEA R6, P0, R206.reuse, R0.reuse, 0x1 ;  /* 0x00000000ce06a211 */ /* 0x0c2fe400078008ff */
[C---:B------:R-:W-:Y:S02]  /*1800*/  @!P2 LEA R4, P1, R207.reuse, R0, 0x1 ;  /* 0x00000000cf04a211 */ /* 0x040fe400078208ff */
[----:B------:R-:W-:Y:S02]  /*1810*/  @!P2 LEA.HI.X R7, R206, R8, R20, 0x1, P0 ;  /* 0x00000008ce07a211 */ /* 0x000fe400000f0c14 */
[----:B------:R-:W-:Y:S02]  /*1820*/  @!P2 LEA R2, P0, R208, R0, 0x1 ;  /* 0x00000000d002a211 */ /* 0x000fe400078008ff */
[----:B------:R-:W-:Y:S01]  /*1830*/  SHF.R.S32.HI R0, RZ, 0x1f, R12 ;  /* 0x0000001fff007819 */ /* 0x000fe2000001140c */
[----:B------:R-:W-:Y:S01]  /*1840*/  @!PT LDS RZ, [RZ] ;  /* 0x00000000fffff984 */ /* 0x000fe20000000800 */
[----:B------:R-:W-:Y:S01]  /*1850*/  @!PT LDS RZ, [RZ] ;  /* 0x00000000fffff984 */ /* 0x000fe20000000800 */
[----:B------:R-:W-:Y:S01]  /*1860*/  @!PT LDS RZ, [RZ] ;  /* 0x00000000fffff984 */ /* 0x000fe20000000800 */
[----:B------:R1:W-:Y:S01]  /*1870*/  @!P2 LDGSTS.E.BYPASS.LTC128B.128 [R203+0xf100], [R6.64], !P6 ;  /* 0x0f10000006cbafae */ /* 0x0003e2000f101d46 */
[----:B------:R-:W-:-:S02]  /*1880*/  @!P2 LEA.HI.X R5, R207, R8, R15, 0x1, P1 ;  /* 0x00000008cf05a211 */ /* 0x000fc400008f0c0f */
[----:B------:R-:W-:Y:S01]  /*1890*/  @!P2 LEA.HI.X R3, R208, R8, R11, 0x1, P0 ;  /* 0x00000008d003a211 */ /* 0x000fe200000f0c0b */
[----:B------:R-:W-:Y:S02]  /*18a0*/  IMAD R0, R0, c[0x0][0x2b0], RZ ;  /* 0x0000ac0000007a24 */ /* 0x000fe400078e02ff */
[----:B------:R1:W-:Y:S02]  /*18b0*/  @!P2 LDGSTS.E.BYPASS.LTC128B.128 [R203+0x13100], [R4.64], !P5 ;  /* 0x1310000004cbafae */ /* 0x0003e4000e901d46 */
[----:B------:R-:W-:Y:S02]  /*18c0*/  IMAD R0, R12, c[0x0][0x2b4], R0 ;  /* 0x0000ad000c007a24 */ /* 0x000fe400078e0200 */
[----:B------:R1:W-:Y:S02]  /*18d0*/  @!P2 LDGSTS.E.BYPASS.LTC128B.128 [R203+0x17100], [R2.64], !P3 ;  /* 0x1710000002cbafae */ /* 0x0003e4000d901d46 */
[----:B------:R-:W-:Y:S02]  /*18e0*/  IMAD.IADD R226, R223, 0x1, R0 ;  /* 0x00000001dfe27824 */ /* 0x000fe400078e0200 */
[----:B------:R-:W0:Y:S01]  /*18f0*/  LDGDEPBAR ;  /* 0x00000000000079af */ /* 0x000e220000000000 */
[----:B------:R-:W-:Y:S03]  /*1900*/  WARPSYNC 0xffffffff ;  /* 0xffffffff00007948 */ /* 0x000fe60003800000 */
[----:B------:R-:W-:Y:S01]  /*1910*/  IMAD.MOV.U32 R0, RZ, RZ, c[0x0][0x2b8] ;  /* 0x0000ae00ff007624 */ /* 0x000fe200078e00ff */
[----:B------:R-:W-:Y:S01]  /*1920*/  BAR.SYNC.DEFER_BLOCKING 0x0 ;  /* 0x0000000000007b1d */ /* 0x000fe20000010000 */
[----:B------:R-:W-:-:S02]  /*1930*/  IMAD.MOV.U32 R16, RZ, RZ, c[0x0][0x2ac] ;  /* 0x0000ab00ff107624 */ /* 0x000fc400078e00ff */
[----:B-1----:R-:W-:Y:S01]  /*1940*/  IMAD R2, R213, 0x40, R216 ;  /* 0x00000040d5027824 */ /* 0x002fe200078e02d8 */
[----:B------:R-:W-:Y:S01]  /*1950*/  ISETP.NE.AND P3, PT, R0, 0x1, PT ;  /* 0x000000010000780c */ /* 0x000fe20003f65270 */
[----:B------:R-:W-:Y:S02]  /*1960*/  IMAD R16, R16, c[0x0][0x1d0], RZ ;  /* 0x0000740010107a24 */ /* 0x000fe400078e02ff */
[----:B------:R-:W-:Y:S01]  /*1970*/  IMAD.MOV.U32 R202, RZ, RZ, RZ ;  /* 0x000000ffffca7224 */ /* 0x000fe200078e00ff */
[----:B------:R-:W-:-:S04]  /*1980*/  IADD3 R2, R2, -0x40, RZ ;  /* 0xffffffc002027810 */ /* 0x000fc80007ffe0ff */
[C---:B------:R-:W-:Y:S02]  /*1990*/  ISETP.GE.AND P1, PT, R2.reuse, R16, PT ;  /* 0x000000100200720c */ /* 0x040fe40003f26270 */
[----:B------:R-:W-:Y:S02]  /*19a0*/  IADD3 R2, R2, R220, RZ ;  /* 0x000000dc02027210 */ /* 0x000fe40007ffe0ff */
[----:B------:R-:W-:-:S03]  /*19b0*/  ISETP.GT.OR P1, PT, R216, 0x3f, P1 ;  /* 0x0000003fd800780c */ /* 0x000fc60000f24670 */
[----:B------:R-:W-:-:S04]  /*19c0*/  @P3 IMAD.HI.U32 R3, R2, c[0x0][0x2bc], RZ ;  /* 0x0000af0002033a27 */ /* 0x000fc800078e00ff */
[----:B------:R-:W-:Y:S01]  /*19d0*/  IMAD.MOV.U32 R0, RZ, RZ, R2 ;  /* 0x000000ffff007224 */ /* 0x000fe200078e0002 */
[----:B------:R-:W-:-:S05]  /*19e0*/  @P3 SHF.R.U32.HI R0, RZ, c[0x0][0x2c0], R3 ;  /* 0x0000b000ff003a19 */ /* 0x000fca0000011603 */
[----:B------:R-:W-:-:S04]  /*19f0*/  @!P1 IADD3 R3, P0, R0, R222, RZ ;  /* 0x000000de00039210 */ /* 0x000fc80007f1e0ff */
[----:B------:R-:W-:Y:S02]  /*1a00*/  @!P1 LEA.HI.X.SX32 R5, R0, R226, 0x1, P0 ;  /* 0x000000e200059211 */ /* 0x000fe400000f0eff */
[----:B------:R-:W-:-:S04]  /*1a10*/  @!P1 LEA R4, P0, R3, c[0x0][0x2a0], 0x2 ;  /* 0x0000a80003049a11 */ /* 0x000fc800078010ff */
[----:B------:R-:W-:-:S05]  /*1a20*/  @!P1 LEA.HI.X R5, R3, c[0x0][0x2a4], R5, 0x2, P0 ;  /* 0x0000a90003059a11 */ /* 0x000fca00000f1405 */
[----:B------:R1:W2:Y:S01]  /*1a30*/  @!P1 LDG.E R202, [R4.64] ;  /* 0x0000000604ca9981 */ /* 0x0002a2000c1e1900 */
[----:B------:R-:W-:Y:S01]  /*1a40*/  IADD3 R0, -R0, RZ, RZ ;  /* 0x000000ff00007210 */ /* 0x000fe20007ffe1ff */
[C---:B------:R-:W-:Y:S01]  /*1a50*/  IMAD.WIDE.U32 R218, R231.reuse, c[0x0][0x1e8], RZ ;  /* 0x00007a00e7da7a25 */ /* 0x040fe200078e00ff */
[----:B------:R-:W-:Y:S01]  /*1a60*/  SHF.L.U64.HI R100, R206, 0x1, R20 ;  /* 0x00000001ce647819 */ /* 0x000fe20000010214 */
[----:B------:R-:W-:Y:S01]  /*1a70*/  BSSY B0, `(.L_x_595) ;  /* 0x000019e000007945 */ /* 0x000fe20003800000 */
[----:B------:R-:W-:Y:S01]  /*1a80*/  SHF.L.U32 R107, R208, 0x1, RZ ;  /* 0x00000001d06b7819 */ /* 0x000fe200000006ff */
[----:B------:R-:W-:Y:S01]  /*1a90*/  IMAD R205, R0, c[0x0][0x2b8], R2 ;  /* 0x0000ae0000cd7a24 */ /* 0x000fe200078e0202 */
[----:B------:R-:W-:Y:S01]  /*1aa0*/  IADD3 R103, R184, 0x20, RZ ;  /* 0x00000020b8677810 */ /* 0x000fe20007ffe0ff */
[----:B------:R-:W-:Y:S01]  /*1ab0*/  IMAD.WIDE.U32 R224, R231, c[0x0][0x210], RZ ;  /* 0x00008400e7e07a25 */ /* 0x000fe200078e00ff */
[----:B------:R-:W-:Y:S02]  /*1ac0*/  SHF.L.U64.HI R102, R208, 0x1, R11 ;  /* 0x00000001d0667819 */ /* 0x000fe4000001020b */
[----:B------:R-:W-:Y:S01]  /*1ad0*/  SHF.R.S32.HI R9, RZ, 0x1f, R205 ;  /* 0x0000001fff097819 */ /* 0x000fe200000114cd */
[----:B------:R-:W-:Y:S01]  /*1ae0*/  IMAD.WIDE.U32 R2, R205, c[0x0][0x1e0], RZ ;  /* 0x00007800cd027a25 */ /* 0x000fe200078e00ff */
[----:B------:R-:W-:-:S03]  /*1af0*/  SHF.L.U64.HI R101, R207, 0x1, R15 ;  /* 0x00000001cf657819 */ /* 0x000fc6000001020f */
[----:B------:R-:W-:Y:S02]  /*1b00*/  IMAD R0, R9, c[0x0][0x1e0], RZ ;  /* 0x0000780009007a24 */ /* 0x000fe400078e02ff */
[----:B------:R-:W-:Y:S02]  /*1b10*/  IMAD.SHL.U32 R105, R206, 0x2, RZ ;  /* 0x00000002ce697824 */ /* 0x000fe400078e00ff */
[----:B------:R-:W-:Y:S02]  /*1b20*/  IMAD R0, R205, c[0x0][0x1e4], R0 ;  /* 0x00007900cd007a24 */ /* 0x000fe400078e0200 */
[----:B------:R-:W-:Y:S02]  /*1b30*/  IMAD.SHL.U32 R106, R207, 0x2, RZ ;  /* 0x00000002cf6a7824 */ /* 0x000fe400078e00ff */
[----:B------:R-:W-:Y:S01]  /*1b40*/  IMAD.IADD R3, R3, 0x1, R0 ;  /* 0x0000000103037824 */ /* 0x000fe200078e0200 */
[----:B-1----:R-:W-:Y:S01]  /*1b50*/  LEA R5, R213, 0xffffffc0, 0x6 ;  /* 0xffffffc0d5057811 */ /* 0x002fe200078e30ff */
[----:B------:R-:W-:-:S03]  /*1b60*/  IMAD R0, R14, c[0x0][0x1e8], RZ ;  /* 0x00007a000e007a24 */ /* 0x000fc600078e02ff */
[----:B------:R-:W-:Y:S01]  /*1b70*/  IADD3 R104, R16, -R5, RZ ;  /* 0x8000000510687210 */ /* 0x000fe20007ffe0ff */
[----:B------:R-:W-:-:S04]  /*1b80*/  IMAD R0, R231, c[0x0][0x1ec], R0 ;  /* 0x00007b00e7007a24 */ /* 0x000fc800078e0200 */
[----:B------:R-:W-:Y:S02]  /*1b90*/  IMAD.IADD R221, R219, 0x1, R0 ;  /* 0x00000001dbdd7824 */ /* 0x000fe400078e0200 */
[----:B------:R-:W-:-:S05]  /*1ba0*/  IMAD.IADD R13, R104, 0x1, -R229 ;  /* 0x00000001680d7824 */ /* 0x000fca00078e0ae5 */
[C---:B------:R-:W-:Y:S02]  /*1bb0*/  ISETP.GE.AND P2, PT, R13.reuse, 0x1, PT ;  /* 0x000000010d00780c */ /* 0x040fe40003f46270 */
[----:B------:R-:W-:-:S11]  /*1bc0*/  ISETP.GE.AND P6, PT, R13, 0x21, PT ;  /* 0x000000210d00780c */ /* 0x000fd60003fc6270 */
[----:B------:R-:W-:Y:S02]  /*1bd0*/  @P2 ISETP.GE.AND P1, PT, R206, c[0x0][0x1d4], PT ;  /* 0x00007500ce002a0c */ /* 0x000fe40003f26270 */
[----:B------:R-:W-:Y:S02]  /*1be0*/  @P2 ISETP.GE.AND P5, PT, R207, c[0x0][0x1d4], PT ;  /* 0x00007500cf002a0c */ /* 0x000fe40003fa6270 */
[----:B--2---:R-:W-:Y:S01]  /*1bf0*/  SHF.R.S32.HI R10, RZ, 0x1f, R202 ;  /* 0x0000001fff0a7819 */ /* 0x004fe200000114ca */
[----:B------:R-:W-:-:S04]  /*1c00*/  IMAD.WIDE.U32 R2, R202, c[0x0][0x1f0], R2 ;  /* 0x00007c00ca027a25 */ /* 0x000fc800078e0002 */
[----:B------:R-:W-:Y:S01]  /*1c10*/  IMAD R4, R10, c[0x0][0x1f0], RZ ;  /* 0x00007c000a047a24 */ /* 0x000fe200078e02ff */
[----:B------:R-:W-:-:S03]  /*1c20*/  IADD3 R0, P0, R2, R218, RZ ;  /* 0x000000da02007210 */ /* 0x000fc60007f1e0ff */
[----:B------:R-:W-:-:S05]  /*1c30*/  IMAD R4, R202, c[0x0][0x1f4], R4 ;  /* 0x00007d00ca047a24 */ /* 0x000fca00078e0204 */
[----:B------:R-:W-:Y:S02]  /*1c40*/  IADD3.X R2, R221, R3, R4, P0, !PT ;  /* 0x00000003dd027210 */ /* 0x000fe400007fe404 */
[----:B------:R-:W-:-:S04]  /*1c50*/  LEA R3, P0, R0, c[0x0][0x1c8], 0x1 ;  /* 0x0000720000037a11 */ /* 0x000fc800078008ff */
[----:B------:R-:W-:Y:S02]  /*1c60*/  LEA.HI.X R8, R0, c[0x0][0x1cc], R2, 0x1, P0 ;  /* 0x0000730000087a11 */ /* 0x000fe400000f0c02 */
[----:B------:R-:W1:Y:S04]  /*1c70*/  SHFL.IDX PT, R0, R3, RZ, 0x181f ;  /* 0x00181fff03007589 */ /* 0x000e6800000e0000 */
[----:B------:R-:W2:Y:S04]  /*1c80*/  SHFL.IDX PT, R2, R8, RZ, 0x181f ;  /* 0x00181fff08027589 */ /* 0x000ea800000e0000 */
[----:B------:R-:W3:Y:S04]  /*1c90*/  SHFL.IDX PT, R3, R3, 0x1, 0x181f ;  /* 0x00381f0003037f89 */ /* 0x000ee800000e0000 */
[----:B------:R-:W4:Y:S01]  /*1ca0*/  SHFL.IDX PT, R8, R8, 0x1, 0x181f ;  /* 0x00381f0008087f89 */ /* 0x000f2200000e0000 */
[----:B-1----:R-:W-:-:S04]  /*1cb0*/  @P2 LEA R4, P0, R206, R0, 0x1 ;  /* 0x00000000ce042211 */ /* 0x002fc800078008ff */
[----:B--2---:R-:W-:Y:S02]  /*1cc0*/  @P2 LEA.HI.X R5, R206, R2, R20, 0x1, P0 ;  /* 0x00000002ce052211 */ /* 0x004fe400000f0c14 */
[----:B------:R-:W-:-:S03]  /*1cd0*/  @P2 LEA R6, P0, R207, R0, 0x1 ;  /* 0x00000000cf062211 */ /* 0x000fc600078008ff */
[----:B------:R1:W-:Y:S01]  /*1ce0*/  @P2 LDGSTS.E.BYPASS.LTC128B.128 [R203+0x6100], [R4.64], !P1 ;  /* 0x0610000004cb2fae */ /* 0x0003e2000c901d46 */
[----:B------:R-:W-:Y:S02]  /*1cf0*/  @P2 ISETP.GE.AND P1, PT, R208, c[0x0][0x1d4], PT ;  /* 0x00007500d0002a0c */ /* 0x000fe40003f26270 */
[----:B------:R-:W-:-:S05]  /*1d00*/  @P2 LEA.HI.X R7, R207, R2, R15, 0x1, P0 ;  /* 0x00000002cf072211 */ /* 0x000fca00000f0c0f */
[----:B------:R3:W-:Y:S01]  /*1d10*/  @P2 LDGSTS.E.BYPASS.LTC128B.128 [R203+0x8100], [R6.64], !P5 ;  /* 0x0810000006cb2fae */ /* 0x0007e2000e901d46 */
[----:B-1----:R-:W-:Y:S01]  /*1d20*/  @P2 LEA R4, P0, R208, R0, 0x1 ;  /* 0x00000000d0042211 */ /* 0x002fe200078008ff */
[----:B------:R-:W-:-:S03]  /*1d30*/  IMAD R0, R9, c[0x0][0x208], RZ ;  /* 0x0000820009007a24 */ /* 0x000fc600078e02ff */
[----:B------:R-:W-:Y:S01]  /*1d40*/  @P2 LEA.HI.X R5, R208, R2, R11, 0x1, P0 ;  /* 0x00000002d0052211 */ /* 0x000fe200000f0c0b */
[----:B------:R-:W-:Y:S01]  /*1d50*/  IMAD R0, R205, c[0x0][0x20c], R0 ;  /* 0x00008300cd007a24 */ /* 0x000fe200078e0200 */
[----:B---3--:R-:W-:-:S03]  /*1d60*/  @P6 LEA R6, P0, R206, R3, 0x1 ;  /* 0x00000003ce066211 */ /* 0x008fc600078008ff */
[----:B------:R1:W-:Y:S01]  /*1d70*/  @P2 LDGSTS.E.BYPASS.LTC128B.128 [R203+0xa100], [R4.64], !P1 ;  /* 0x0a10000004cb2fae */ /* 0x0003e2000c901d46 */
[C---:B------:R-:W-:Y:S02]  /*1d80*/  @P6 ISETP.GE.AND P2, PT, R206.reuse, c[0x0][0x1d4], PT ;  /* 0x00007500ce006a0c */ /* 0x040fe40003f46270 */
[----:B------:R-:W-:Y:S02]  /*1d90*/  @P6 ISETP.GE.AND P1, PT, R207, c[0x0][0x1d4], PT ;  /* 0x00007500cf006a0c */ /* 0x000fe40003f26270 */
[----:B----4-:R-:W-:Y:S02]  /*1da0*/  @P6 LEA.HI.X R7, R206, R8, R20, 0x1, P0 ;  /* 0x00000008ce076211 */ /* 0x010fe400000f0c14 */
[----:B------:R-:W-:-:S07]  /*1db0*/  @P6 ISETP.GE.AND P0, PT, R208, c[0x0][0x1d4], PT ;  /* 0x00007500d0006a0c */ /* 0x000fce0003f06270 */
[----:B------:R2:W-:Y:S01]  /*1dc0*/  @P6 LDGSTS.E.BYPASS.LTC128B.128 [R203+0x7100], [R6.64], !P2 ;  /* 0x0710000006cb6fae */ /* 0x0005e2000d101d46 */
[----:B-1----:R-:W-:-:S04]  /*1dd0*/  @P6 LEA R4, P5, R207, R3, 0x1 ;  /* 0x00000003cf046211 */ /* 0x002fc800078a08ff */
[----:B------:R-:W-:Y:S02]  /*1de0*/  @P6 LEA.HI.X R5, R207, R8, R15, 0x1, P5 ;  /* 0x00000008cf056211 */ /* 0x000fe400028f0c0f */
[----:B------:R-:W-:-:S03]  /*1df0*/  @P6 LEA R2, P5, R208, R3, 0x1 ;  /* 0x00000003d0026211 */ /* 0x000fc600078a08ff */
[----:B------:R2:W-:Y:S01]  /*1e00*/  @P6 LDGSTS.E.BYPASS.LTC128B.128 [R203+0x9100], [R4.64], !P1 ;  /* 0x0910000004cb6fae */ /* 0x0005e2000c901d46 */
[----:B------:R-:W-:Y:S01]  /*1e10*/  @P6 LEA.HI.X R3, R208, R8, R11, 0x1, P5 ;  /* 0x00000008d0036211 */ /* 0x000fe200028f0c0b */
[----:B------:R-:W-:-:S04]  /*1e20*/  IMAD R8, R10, c[0x0][0x218], RZ ;  /* 0x000086000a087a24 */ /* 0x000fc800078e02ff */
[----:B------:R1:W-:Y:S01]  /*1e30*/  @P6 LDGSTS.E.BYPASS.LTC128B.128 [R203+0xb100], [R2.64], !P0 ;  /* 0x0b10000002cb6fae */ /* 0x0003e2000c101d46 */
[----:B------:R-:W-:-:S03]  /*1e40*/  IMAD R8, R202, c[0x0][0x21c], R8 ;  /* 0x00008700ca087a24 */ /* 0x000fc600078e0208 */
[----:B------:R-:W0:Y:S01]  /*1e50*/  LDGDEPBAR ;  /* 0x00000000000079af */ /* 0x000e220000000000 */
[----:B-1----:R-:W-:Y:S01]  /*1e60*/  IMAD.WIDE.U32 R2, R205, c[0x0][0x208], RZ ;  /* 0x00008200cd027a25 */ /* 0x002fe200078e00ff */
[----:B------:R-:W-:-:S04]  /*1e70*/  DEPBAR.LE SB0, 0x1 ;  /* 0x000080400000791a */ /* 0x000fc80000000000 */
[----:B------:R-:W-:-:S04]  /*1e80*/  DEPBAR.LE SB0, 0x0 ;  /* 0x000080000000791a */ /* 0x000fc80000000000 */
[----:B------:R-:W-:Y:S01]  /*1e90*/  BAR.SYNC.DEFER_BLOCKING 0x0 ;  /* 0x0000000000007b1d */ /* 0x000fe20000010000 */
[----:B------:R-:W-:Y:S02]  /*1ea0*/  IMAD.IADD R3, R3, 0x1, R0 ;  /* 0x0000000103037824 */ /* 0x000fe400078e0200 */
[----:B------:R-:W-:Y:S02]  /*1eb0*/  IMAD R0, R14, c[0x0][0x210], RZ ;  /* 0x000084000e007a24 */ /* 0x000fe400078e02ff */
[----:B------:R-:W-:-:S04]  /*1ec0*/  IMAD.WIDE.U32 R2, R202, c[0x0][0x218], R2 ;  /* 0x00008600ca027a25 */ /* 0x000fc800078e0002 */
[----:B------:R-:W-:-:S05]  /*1ed0*/  IMAD R0, R231, c[0x0][0x214], R0 ;  /* 0x00008500e7007a24 */ /* 0x000fca00078e0200 */
[----:B------:R-:W-:Y:S02]  /*1ee0*/  IADD3 R227, R225, R0, RZ ;  /* 0x00000000e1e37210 */ /* 0x000fe40007ffe0ff */
[----:B------:R-:W-:-:S04]  /*1ef0*/  IADD3 R0, P0, R2, R224, RZ ;  /* 0x000000e002007210 */ /* 0x000fc80007f1e0ff */
[----:B------:R-:W-:Y:S02]  /*1f00*/  IADD3.X R3, R227, R3, R8, P0, !PT ;  /* 0x00000003e3037210 */ /* 0x000fe400007fe408 */
[C---:B------:R-:W-:Y:S01]  /*1f10*/  LEA R2, P0, R0.reuse, c[0x0][0x1f8], 0x1 ;  /* 0x00007e0000027a11 */ /* 0x040fe200078008ff */
[----:B--2---:R-:W-:Y:S03]  /*1f20*/  LDSM.16.M88.4 R4, [R197] ;  /* 0x00000000c504783b */ /* 0x004fe60000000200 */
[----:B------:R-:W-:Y:S01]  /*1f30*/  LEA.HI.X R8, R0, c[0x0][0x1fc], R3, 0x1, P0 ;  /* 0x00007f0000087a11 */ /* 0x000fe200000f0c03 */
[----:B------:R-:W-:Y:S01]  /*1f40*/  LDSM.16.M88.4 R16, [R184] ;  /* 0x00000000b810783b */ /* 0x000fe20000000200 */
[----:B------:R-:W-:Y:S02]  /*1f50*/  R2P PR, R217, 0x6 ;  /* 0x00000006d9007804 */ /* 0x000fe40000000000 */
[----:B------:R-:W-:Y:S01]  /*1f60*/  ISETP.GE.AND P5, PT, R206, c[0x0][0x1d4], PT ;  /* 0x00007500ce007a0c */ /* 0x000fe20003fa6270 */
[----:B------:R-:W1:Y:S04]  /*1f70*/  SHFL.IDX PT, R0, R2, RZ, 0x181f ;  /* 0x00181fff02007589 */ /* 0x000e6800000e0000 */
[----:B------:R-:W2:Y:S04]  /*1f80*/  SHFL.IDX PT, R3, R8, RZ, 0x181f ;  /* 0x00181fff08037589 */ /* 0x000ea800000e0000 */
[----:B------:R-:W3:Y:S02]  /*1f90*/  SHFL.IDX PT, R2, R2, 0x1, 0x181f ;  /* 0x00381f0002027f89 */ /* 0x000ee400000e0000 */
[----:B------:R-:W-:-:S02]  /*1fa0*/  @P1 IADD3 R103, R184, -0x20, RZ ;  /* 0xffffffe0b8671810 */ /* 0x000fc40007ffe0ff */
[----:B------:R-:W-:Y:S04]  /*1fb0*/  LDSM.16.M88.4 R40, [R184+0x800] ;  /* 0x00080000b828783b */ /* 0x000fe80000000200 */
[----:B------:R-:W4:Y:S04]  /*1fc0*/  SHFL.IDX PT, R12, R8, 0x1, 0x181f ;  /* 0x00381f00080c7f89 */ /* 0x000f2800000e0000 */
[----:B------:R-:W5:Y:S01]  /*1fd0*/  LDSM.16.M88.4 R32, [R184+0x1000] ;  /* 0x00100000b820783b */ /* 0x000f620000000200 */
[----:B-1----:R-:W-:-:S03]  /*1fe0*/  IADD3 R14, P1, R0, R107, RZ ;  /* 0x0000006b000e7210 */ /* 0x002fc60007f3e0ff */
[----:B------:R-:W1:Y:S01]  /*1ff0*/  LDSM.16.M88.4 R24, [R184+0x1800] ;  /* 0x00180000b818783b */ /* 0x000e620000000200 */
[----:B--2---:R-:W-:-:S03]  /*2000*/  IADD3.X R15, R3, R102, RZ, P1, !PT ;  /* 0x00000066030f7210 */ /* 0x004fc60000ffe4ff */
[----:B------:R-:W-:Y:S01]  /*2010*/  LDSM.16.M88.4 R8, [R198] ;  /* 0x00000000c608783b */ /* 0x000fe20000000200 */
[----:B---3--:R-:W-:-:S03]  /*2020*/  IADD3 R20, P1, R2, R106, RZ ;  /* 0x0000006a02147210 */ /* 0x008fc60007f3e0ff */
[----:B------:R-:W2:Y:S01]  /*2030*/  LDSM.16.M88.4 R36, [R103] ;  /* 0x000000006724783b */ /* 0x000ea20000000200 */
[----:B------:R-:W-:Y:S03]  /*2040*/  HMMA.16816.F32.BF16 R44, R4, R18, RZ ;  /* 0x00000012042c723c */ /* 0x000fe600000418ff */
[----:B------:R-:W-:Y:S01]  /*2050*/  LDSM.16.M88.4 R72, [R103+0x1000] ;  /* 0x001000006748783b */ /* 0x000fe20000000200 */
[----:B----4-:R-:W-:-:S03]  /*2060*/  IMAD.X R21, R12, 0x1, R101, P1 ;  /* 0x000000010c157824 */ /* 0x010fc600008e0665 */
[----:B------:R-:W-:Y:S01]  /*2070*/  LDSM.16.M88.4 R88, [R103+0x1800] ;  /* 0x001800006758783b */ /* 0x000fe20000000200 */
[-C--:B------:R-:W-:Y:S01]  /*2080*/  IADD3 R18, P0, R0, R105.reuse, RZ ;  /* 0x0000006900127210 */ /* 0x080fe20007f1e0ff */
[C---:B------:R-:W-:Y:S04]  /*2090*/  HMMA.16816.F32.BF16 R28, R4.reuse, R16, RZ ;  /* 0x00000010041c723c */ /* 0x040fe800000418ff */
[--C-:B------:R-:W-:Y:S01]  /*20a0*/  IMAD.X R19, R3, 0x1, R100.reuse, P0 ;  /* 0x0000000103137824 */ /* 0x100fe200000e0664 */
[----:B------:R-:W-:Y:S02]  /*20b0*/  IADD3 R22, P0, R2, R105, RZ ;  /* 0x0000006902167210 */ /* 0x000fe40007f1e0ff */
[----:B------:R-:W-:Y:S01]  /*20c0*/  IADD3 R16, P6, R0, R106, RZ ;  /* 0x0000006a00107210 */ /* 0x000fe20007fde0ff */
[----:B------:R-:W-:Y:S01]  /*20d0*/  HMMA.16816.F32.BF16 R48, R4, R40, RZ ;  /* 0x000000280430723c */ /* 0x000fe200000418ff */
[----:B------:R-:W-:Y:S01]  /*20e0*/  MOV R0, 0x40 ;  /* 0x0000004000007802 */ /* 0x000fe20000000f00 */
[----:B------:R-:W-:Y:S01]  /*20f0*/  IMAD.X R23, R12, 0x1, R100, P0 ;  /* 0x000000010c177824 */ /* 0x000fe200000e0664 */
[----:B------:R-:W-:Y:S01]  /*2100*/  ISETP.LT.OR P0, PT, R13, 0x1, P5 ;  /* 0x000000010d00780c */ /* 0x000fe20002f01670 */
[----:B------:R-:W-:Y:S01]  /*2110*/  IMAD.X R17, R3, 0x1, R101, P6 ;  /* 0x0000000103117824 */ /* 0x000fe200030e0665 */
[----:B------:R-:W-:-:S02]  /*2120*/  ISETP.GE.AND P6, PT, R207, c[0x0][0x1d4], PT ;  /* 0x00007500cf007a0c */ /* 0x000fc40003fc6270 */
[C---:B------:R-:W-:Y:S01]  /*2130*/  ISETP.LT.OR P5, PT, R13.reuse, 0x21, P5 ;  /* 0x000000210d00780c */ /* 0x040fe20002fa1670 */
[----:B------:R-:W-:Y:S01]  /*2140*/  HMMA.16816.F32.BF16 R52, R4, R42, RZ ;  /* 0x0000002a0434723c */ /* 0x000fe200000418ff */
[C---:B------:R-:W-:Y:S01]  /*2150*/  ISETP.LT.OR P1, PT, R13.reuse, 0x1, P6 ;  /* 0x000000010d00780c */ /* 0x040fe20003721670 */
[----:B------:R-:W3:Y:S01]  /*2160*/  LDSM.16.M88.4 R40, [R103+0x800] ;  /* 0x000800006728783b */ /* 0x000ee20000000200 */
[----:B------:R-:W-:Y:S02]  /*2170*/  ISETP.LT.OR P6, PT, R13, 0x21, P6 ;  /* 0x000000210d00780c */ /* 0x000fe400037c1670 */
[----:B------:R-:W-:-:S03]  /*2180*/  SEL R0, R0, 0xffffffc0, !P2 ;  /* 0xffffffc000007807 */ /* 0x000fc60005000000 */
[----:B------:R-:W-:Y:S01]  /*2190*/  @!PT LDS RZ, [RZ] ;  /* 0x00000000fffff984 */ /* 0x000fe20000000800 */
[----:B------:R-:W-:Y:S01]  /*21a0*/  @!PT LDS RZ, [RZ] ;  /* 0x00000000fffff984 */ /* 0x000fe20000000800 */
[----:B------:R-:W-:Y:S01]  /*21b0*/  @!PT LDS RZ, [RZ] ;  /* 0x00000000fffff984 */ /* 0x000fe20000000800 */
[----:B------:R4:W-:Y:S01]  /*21c0*/  LDGSTS.E.BYPASS.LTC128B.128 [R203+0x100], [R18.64], !P0 ;  /* 0x0010000012cb7fae */ /* 0x0009e2000c101d46 */
[----:B------:R-:W-:Y:S01]  /*21d0*/  ISETP.GE.AND P0, PT, R208, c[0x0][0x1d4], PT ;  /* 0x00007500d0007a0c */ /* 0x000fe20003f06270 */
[----:B------:R-:W-:Y:S01]  /*21e0*/  IMAD.IADD R186, R184, 0x1, R0 ;  /* 0x00000001b8ba7824 */ /* 0x000fe200078e0200 */
[C---:B-----5:R-:W-:Y:S03]  /*21f0*/  HMMA.16816.F32.BF16 R56, R4.reuse, R32, RZ ;  /* 0x000000200438723c */ /* 0x060fe600000418ff */
[----:B------:R4:W-:Y:S01]  /*2200*/  LDGSTS.E.BYPASS.LTC128B.128 [R203+0x2100], [R16.64], !P1 ;  /* 0x0210000010cb7fae */ /* 0x0009e2000c901d46 */
[C---:B------:R-:W-:Y:S02]  /*2210*/  ISETP.LT.OR P1, PT, R13.reuse, 0x1, P0 ;  /* 0x000000010d00780c */ /* 0x040fe40000721670 */
[----:B------:R-:W-:Y:S02]  /*2220*/  ISETP.LT.OR P0, PT, R13, 0x21, P0 ;  /* 0x000000210d00780c */ /* 0x000fe40000701670 */
[C---:B------:R-:W-:Y:S08]  /*2230*/  HMMA.16816.F32.BF16 R68, R4.reuse, R34, RZ ;  /* 0x000000220444723c */ /* 0x040ff000000418ff */
[----:B-1----:R-:W-:Y:S01]  /*2240*/  HMMA.16816.F32.BF16 R76, R4, R24, RZ ;  /* 0x00000018044c723c */ /* 0x002fe200000418ff */
[----:B------:R1:W-:Y:S01]  /*2250*/  LDGSTS.E.BYPASS.LTC128B.128 [R203+0x4100], [R14.64], !P1 ;  /* 0x041000000ecb7fae */ /* 0x0003e2000c901d46 */
[----:B------:R-:W-:-:S03]  /*2260*/  IADD3 R2, P1, R2, R107, RZ ;  /* 0x0000006b02027210 */ /* 0x000fc60007f3e0ff */
[----:B------:R5:W-:Y:S02]  /*2270*/  LDGSTS.E.BYPASS.LTC128B.128 [R203+0x1100], [R22.64], !P5 ;  /* 0x0110000016cb7fae */ /* 0x000be4000e901d46 */
[----:B------:R-:W-:Y:S01]  /*2280*/  IMAD.X R3, R12, 0x1, R102, P1 ;  /* 0x000000010c037824 */ /* 0x000fe200008e0666 */
[----:B------:R-:W-:Y:S01]  /*2290*/  HMMA.16816.F32.BF16 R64, R4, R26, RZ ;  /* 0x0000001a0440723c */ /* 0x000fe200000418ff */
[----:B------:R5:W-:Y:S01]  /*22a0*/  LDGSTS.E.BYPASS.LTC128B.128 [R203+0x3100], [R20.64], !P6 ;  /* 0x0310000014cb7fae */ /* 0x000be2000f101d46 */
[----:B------:R-:W-:-:S03]  /*22b0*/  ISETP.GT.AND P1, PT, R216, 0x3f, PT ;  /* 0x0000003fd800780c */ /* 0x000fc60003f24270 */
[----:B------:R5:W-:Y:S01]  /*22c0*/  LDGSTS.E.BYPASS.LTC128B.128 [R203+0x5100], [R2.64], !P0 ;  /* 0x0510000002cb7fae */ /* 0x000be2000c101d46 */
[----:B------:R-:W-:Y:S02]  /*22d0*/  ISETP.GE.AND P0, PT, R213, 0x2, PT ;  /* 0x00000002d500780c */ /* 0x000fe40003f06270 */
[C---:B--2---:R-:W-:Y:S01]  /*22e0*/  HMMA.16816.F32.BF16 R28, R8.reuse, R36, R28 ;  /* 0x00000024081c723c */ /* 0x044fe2000004181c */
[----:B------:R-:W-:Y:S04]  /*22f0*/  LDSM.16.M88.4 R4, [R200] ;  /* 0x00000000c804783b */ /* 0x000fe80000000200 */
[----:B------:R-:W-:Y:S03]  /*2300*/  LDSM.16.M88.4 R60, [R186+0x800] ;  /* 0x00080000ba3c783b */ /* 0x000fe60000000200 */
[C---:B------:R-:W-:Y:S01]  /*2310*/  HMMA.16816.F32.BF16 R24, R8.reuse, R38, R44 ;  /* 0x000000260818723c */ /* 0x040fe2000004182c */
[----:B------:R-:W-:Y:S04]  /*2320*/  LDSM.16.M88.4 R80, [R186+0x1000] ;  /* 0x00100000ba50783b */ /* 0x000fe80000000200 */
[----:B-1----:R-:W1:Y:S03]  /*2330*/  LDSM.16.M88.4 R12, [R186] ;  /* 0x00000000ba0c783b */ /* 0x002e660000000200 */
[----:B---3--:R-:W-:Y:S01]  /*2340*/  HMMA.16816.F32.BF16 R32, R8, R40, R48 ;  /* 0x000000280820723c */ /* 0x008fe20000041830 */
[----:B----4-:R-:W-:Y:S04]  /*2350*/  LDSM.16.M88.4 R16, [R199] ;  /* 0x00000000c710783b */ /* 0x010fe80000000200 */
[----:B------:R-:W0:Y:S01]  /*2360*/  LDGDEPBAR ;  /* 0x00000000000079af */ /* 0x000e220000000000 */
[----:B-----5:R-:W-:-:S02]  /*2370*/  IADD3 R2, R103, 0x4000, RZ ;  /* 0x0000400067027810 */ /* 0x020fc40007ffe0ff */
[----:B------:R-:W-:Y:S02]  /*2380*/  HMMA.16816.F32.BF16 R36, R8, R42, R52 ;  /* 0x0000002a0824723c */ /* 0x000fe40000041834 */
[----:B------:R-:W-:-:S06]  /*2390*/  IADD3 R185, R2, R0, RZ ;  /* 0x0000000002b97210 */ /* 0x000fcc0007ffe0ff */
[C---:B------:R-:W-:Y:S01]  /*23a0*/  HMMA.16816.F32.BF16 R40, R8.reuse, R72, R56 ;  /* 0x000000480828723c */ /* 0x040fe20000041838 */
[----:B------:R-:W2:Y:S04]  /*23b0*/  LDSM.16.M88.4 R56, [R186+0x1800] ;  /* 0x00180000ba38783b */ /* 0x000ea80000000200 */
[----:B------:R-:W3:Y:S03]  /*23c0*/  LDSM.16.M88.4 R84, [R185+-0x4000] ;  /* 0xffc00000b954783b */ /* 0x000ee60000000200 */
[C---:B------:R-:W-:Y:S01]  /*23d0*/  HMMA.16816.F32.BF16 R48, R8.reuse, R74, R68 ;  /* 0x0000004a0830723c */ /* 0x040fe20000041844 */
[----:B------:R-:W4:Y:S04]  /*23e0*/  LDSM.16.M88.4 R92, [R185+-0x3800] ;  /* 0xffc80000b95c783b */ /* 0x000f280000000200 */
[----:B------:R-:W5:Y:S03]  /*23f0*/  LDSM.16.M88.4 R96, [R185+-0x3000] ;  /* 0xffd00000b960783b */ /* 0x000f660000000200 */
[C---:B------:R-:W-:Y:S01]  /*2400*/  HMMA.16816.F32.BF16 R52, R8.reuse, R88, R76 ;  /* 0x000000580834723c */ /* 0x040fe2000004184c */
[----:B------:R-:W-:Y:S04]  /*2410*/  LDSM.16.M88.4 R72, [R184+0x2800] ;  /* 0x00280000b848783b */ /* 0x000fe80000000200 */
[----:B------:R-:W-:Y:S03]  /*2420*/  LDSM.16.M88.4 R68, [R103+0x2000] ;  /* 0x002000006744783b */ /* 0x000fe60000000200 */
[----:B------:R-:W-:Y:S01]  /*2430*/  HMMA.16816.F32.BF16 R44, R8, R90, R64 ;  /* 0x0000005a082c723c */ /* 0x000fe20000041840 */
[----:B------:R-:W-:Y:S04]  /*2440*/  LDSM.16.M88.4 R64, [R184+0x2000] ;  /* 0x00200000b840783b */ /* 0x000fe80000000200 */
[----:B------:R-:W-:Y:S03]  /*2450*/  LDSM.16.M88.4 R88, [R184+0x3000] ;  /* 0x00300000b858783b */ /* 0x000fe60000000200 */
[C---:B-1----:R-:W-:Y:S01]  /*2460*/  HMMA.16816.F32.BF16 R20, R4.reuse, R12, R28 ;  /* 0x0000000c0414723c */ /* 0x042fe2000004181c */
[----:B------:R-:W-:Y:S07]  /*2470*/  LDSM.16.M88.4 R76, [R103+0x2800] ;  /* 0x00280000674c783b */ /* 0x000fee0000000200 */
[C---:B------:R-:W-:Y:S08]  /*2480*/  HMMA.16816.F32.BF16 R28, R4.reuse, R60, R32 ;  /* 0x0000003c041c723c */ /* 0x040ff00000041820 */
[C---:B------:R-:W-:Y:S01]  /*2490*/  HMMA.16816.F32.BF16 R32, R4.reuse, R62, R36 ;  /* 0x0000003e0420723c */ /* 0x040fe20000041824 */
[----:B------:R-:W1:Y:S07]  /*24a0*/  LDSM.16.M88.4 R60, [R185+-0x2800] ;  /* 0xffd80000b93c783b */ /* 0x000e6e0000000200 */
[C---:B------:R-:W-:Y:S01]  /*24b0*/  HMMA.16816.F32.BF16 R8, R4.reuse, R14, R24 ;  /* 0x0000000e0408723c */ /* 0x040fe20000041818 */
[----:B------:R-:W1:Y:S07]  /*24c0*/  LDSM.16.M88.4 R12, [R197+0x4000] ;  /* 0x00400000c50c783b */ /* 0x000e6e0000000200 */
[C---:B------:R-:W-:Y:S08]  /*24d0*/  HMMA.16816.F32.BF16 R36, R4.reuse, R80, R40 ;  /* 0x000000500424723c */ /* 0x040ff00000041828 */
[C---:B------:R-:W-:Y:S01]  /*24e0*/  HMMA.16816.F32.BF16 R48, R4.reuse, R82, R48 ;  /* 0x000000520430723c */ /* 0x040fe20000041830 */
[----:B------:R-:W-:Y:S07]  /*24f0*/  LDSM.16.M88.4 R80, [R186+0x2800] ;  /* 0x00280000ba50783b */ /* 0x000fee0000000200 */
[C---:B--2---:R-:W-:Y:S08]  /*2500*/  HMMA.16816.F32.BF16 R52, R4.reuse, R56, R52 ;  /* 0x000000380434723c */ /* 0x044ff00000041834 */
[----:B------:R-:W-:Y:S01]  /*2510*/  HMMA.16816.F32.BF16 R40, R4, R58, R44 ;  /* 0x0000003a0428723c */ /* 0x000fe2000004182c */
[----:B------:R-:W2:Y:S07]  /*2520*/  LDSM.16.M88.4 R56, [R184+0x3800] ;  /* 0x00380000b838783b */ /* 0x000eae0000000200 */
[C---:B---3--:R-:W-:Y:S08]  /*2530*/  HMMA.16816.F32.BF16 R24, R16.reuse, R84, R20 ;  /* 0x000000541018723c */ /* 0x048ff00000041814 */
[C---:B------:R-:W-:Y:S01]  /*2540*/  HMMA.16816.F32.BF16 R20, R16.reuse, R86, R8 ;  /* 0x000000561014723c */ /* 0x040fe20000041808 */
[----:B------:R-:W3:Y:S04]  /*2550*/  LDSM.16.M88.4 R8, [R198+0x4000] ;  /* 0x00400000c608783b */ /* 0x000ee80000000200 */
[----:B------:R-:W-:Y:S03]  /*2560*/  LDSM.16.M88.4 R84, [R186+0x3000] ;  /* 0x00300000ba54783b */ /* 0x000fe60000000200 */
[C---:B----4-:R-:W-:Y:S08]  /*2570*/  HMMA.16816.F32.BF16 R4, R16.reuse, R92, R28 ;  /* 0x0000005c1004723c */ /* 0x050ff0000004181c */
[C---:B------:R-:W-:Y:S01]  /*2580*/  HMMA.16816.F32.BF16 R32, R16.reuse, R94, R32 ;  /* 0x0000005e1020723c */ /* 0x040fe20000041820 */
[----:B------:R-:W4:Y:S07]  /*2590*/  LDSM.16.M88.4 R92, [R103+0x3000] ;  /* 0x00300000675c783b */ /* 0x000f2e0000000200 */
[C---:B-----5:R-:W-:Y:S08]  /*25a0*/  HMMA.16816.F32.BF16 R36, R16.reuse, R96, R36 ;  /* 0x000000601024723c */ /* 0x060ff00000041824 */
[C---:B------:R-:W-:Y:S08]  /*25b0*/  HMMA.16816.F32.BF16 R44, R16.reuse, R98, R48 ;  /* 0x00000062102c723c */ /* 0x040ff00000041830 */
[C---:B-1----:R-:W-:Y:S08]  /*25c0*/  HMMA.16816.F32.BF16 R52, R16.reuse, R60, R52 ;  /* 0x0000003c1034723c */ /* 0x042ff00000041834 */
[----:B------:R-:W-:Y:S01]  /*25d0*/  HMMA.16816.F32.BF16 R40, R16, R62, R40 ;  /* 0x0000003e1028723c */ /* 0x000fe20000041828 */
[----:B------:R-:W1:Y:S07]  /*25e0*/  LDSM.16.M88.4 R60, [R103+0x3800] ;  /* 0x00380000673c783b */ /* 0x000e6e0000000200 */
[C---:B------:R-:W-:Y:S08]  /*25f0*/  HMMA.16816.F32.BF16 R28, R12.reuse, R64, R24 ;  /* 0x000000400c1c723c */ /* 0x040ff00000041818 */
[C---:B------:R-:W-:Y:S01]  /*2600*/  HMMA.16816.F32.BF16 R24, R12.reuse, R66, R20 ;  /* 0x000000420c18723c */ /* 0x040fe20000041814 */
[----:B------:R-:W-:Y:S07]  /*2610*/  LDSM.16.M88.4 R64, [R186+0x3800] ;  /* 0x00380000ba40783b */ /* 0x000fee0000000200 */
[C---:B------:R-:W-:Y:S01]  /*2620*/  HMMA.16816.F32.BF16 R20, R12.reuse, R72, R4 ;  /* 0x000000480c14723c */ /* 0x040fe20000041804 */
[----:B------:R-:W-:Y:S07]  /*2630*/  LDSM.16.M88.4 R4, [R200+0x4000] ;  /* 0x00400000c804783b */ /* 0x000fee0000000200 */
[C---:B------:R-:W-:Y:S01]  /*2640*/  HMMA.16816.F32.BF16 R16, R12.reuse, R74, R32 ;  /* 0x0000004a0c10723c */ /* 0x040fe20000041820 */
[----:B------:R-:W5:Y:S07]  /*2650*/  LDSM.16.M88.4 R72, [R186+0x2000] ;  /* 0x00200000ba48783b */ /* 0x000f6e0000000200 */
[C---:B------:R-:W-:Y:S08]  /*2660*/  HMMA.16816.F32.BF16 R36, R12.reuse, R88, R36 ;  /* 0x000000580c24723c */ /* 0x040ff00000041824 */
[C---:B------:R-:W-:Y:S08]  /*2670*/  HMMA.16816.F32.BF16 R48, R12.reuse, R90, R44 ;  /* 0x0000005a0c30723c */ /* 0x040ff0000004182c */
[C---:B--2---:R-:W-:Y:S08]  /*2680*/  HMMA.16816.F32.BF16 R44, R12.reuse, R56, R52 ;  /* 0x000000380c2c723c */ /* 0x044ff00000041834 */
[----:B------:R-:W-:Y:S08]  /*2690*/  HMMA.16816.F32.BF16 R40, R12, R58, R40 ;  /* 0x0000003a0c28723c */ /* 0x000ff00000041828 */
[C---:B---3--:R-:W-:Y:S08]  /*26a0*/  HMMA.16816.F32.BF16 R32, R8.reuse, R68, R28 ;  /* 0x000000440820723c */ /* 0x048ff0000004181c */
[C---:B------:R-:W-:Y:S01]  /*26b0*/  HMMA.16816.F32.BF16 R28, R8.reuse, R70, R24 ;  /* 0x00000046081c723c */ /* 0x040fe20000041818 */
[----:B------:R-:W-:Y:S07]  /*26c0*/  LDSM.16.M88.4 R68, [R185+-0x2000] ;  /* 0xffe00000b944783b */ /* 0x000fee0000000200 */
[C---:B------:R-:W-:Y:S01]  /*26d0*/  HMMA.16816.F32.BF16 R24, R8.reuse, R76, R20 ;  /* 0x0000004c0818723c */ /* 0x040fe20000041814 */
[----:B------:R-:W2:Y:S07]  /*26e0*/  LDSM.16.M88.4 R20, [R199+0x4000] ;  /* 0x00400000c714783b */ /* 0x000eae0000000200 */
[C---:B------:R-:W-:Y:S01]  /*26f0*/  HMMA.16816.F32.BF16 R16, R8.reuse, R78, R16 ;  /* 0x0000004e0810723c */ /* 0x040fe20000041810 */
[----:B------:R-:W3:Y:S07]  /*2700*/  LDSM.16.M88.4 R76, [R185+-0x1800] ;  /* 0xffe80000b94c783b */ /* 0x000eee0000000200 */
[C---:B----4-:R-:W-:Y:S08]  /*2710*/  HMMA.16816.F32.BF16 R12, R8.reuse, R92, R36 ;  /* 0x0000005c080c723c */ /* 0x050ff00000041824 */
[C---:B------:R-:W-:Y:S08]  /*2720*/  HMMA.16816.F32.BF16 R56, R8.reuse, R94, R48 ;  /* 0x0000005e0838723c */ /* 0x040ff00000041830 */
[C---:B-1----:R-:W-:Y:S08]  /*2730*/  HMMA.16816.F32.BF16 R48, R8.reuse, R60, R44 ;  /* 0x0000003c0830723c */ /* 0x042ff0000004182c */
[----:B------:R-:W-:Y:S01]  /*2740*/  HMMA.16816.F32.BF16 R44, R8, R62, R40 ;  /* 0x0000003e082c723c */ /* 0x000fe20000041828 */
[----:B------:R-:W-:Y:S04]  /*2750*/  LDSM.16.M88.4 R60, [R184+0x4000] ;  /* 0x00400000b83c783b */ /* 0x000fe80000000200 */
[----:B------:R-:W-:Y:S03]  /*2760*/  LDSM.16.M88.4 R40, [R185+-0x1000] ;  /* 0xfff00000b928783b */ /* 0x000fe60000000200 */
[C---:B-----5:R-:W-:Y:S08]  /*2770*/  HMMA.16816.F32.BF16 R36, R4.reuse, R72, R32 ;  /* 0x000000480424723c */ /* 0x060ff00000041820 */
[C---:B------:R-:W-:Y:S01]  /*2780*/  HMMA.16816.F32.BF16 R52, R4.reuse, R82, R16 ;  /* 0x000000520434723c */ /* 0x040fe20000041810 */
[----:B------:R-:W1:Y:S07]  /*2790*/  LDSM.16.M88.4 R16, [R197+0x8000] ;  /* 0x00800000c510783b */ /* 0x000e6e0000000200 */
[C---:B------:R-:W-:Y:S08]  /*27a0*/  HMMA.16816.F32.BF16 R32, R4.reuse, R80, R24 ;  /* 0x000000500420723c */ /* 0x040ff00000041818 */
[C---:B------:R-:W-:Y:S01]  /*27b0*/  HMMA.16816.F32.BF16 R28, R4.reuse, R74, R28 ;  /* 0x0000004a041c723c */ /* 0x040fe2000004181c */
[----:B------:R-:W-:Y:S07]  /*27c0*/  LDSM.16.M88.4 R72, [R184+0x5800] ;  /* 0x00580000b848783b */ /* 0x000fee0000000200 */
[C---:B------:R-:W-:Y:S01]  /*27d0*/  HMMA.16816.F32.BF16 R24, R4.reuse, R84, R12 ;  /* 0x000000540418723c */ /* 0x040fe2000004180c */
[----:B------:R-:W-:Y:S07]  /*27e0*/  LDSM.16.M88.4 R12, [R198+0x8000] ;  /* 0x00800000c60c783b */ /* 0x000fee0000000200 */
[C---:B------:R-:W-:Y:S01]  /*27f0*/  HMMA.16816.F32.BF16 R8, R4.reuse, R86, R56 ;  /* 0x000000560408723c */ /* 0x040fe20000041838 */
[----:B------:R-:W4:Y:S04]  /*2800*/  LDSM.16.M88.4 R84, [R185+-0x800] ;  /* 0xfff80000b954783b */ /* 0x000f280000000200 */
[----:B------:R-:W-:Y:S03]  /*2810*/  LDSM.16.M88.4 R56, [R185] ;  /* 0x00000000b938783b */ /* 0x000fe60000000200 */
[C---:B------:R-:W-:Y:S08]  /*2820*/  HMMA.16816.F32.BF16 R48, R4.reuse, R64, R48 ;  /* 0x000000400430723c */ /* 0x040ff00000041830 */
[----:B------:R-:W-:Y:S01]  /*2830*/  HMMA.16816.F32.BF16 R92, R4, R66, R44 ;  /* 0x00000042045c723c */ /* 0x000fe2000004182c */
[----:B------:R-:W-:Y:S04]  /*2840*/  LDSM.16.M88.4 R64, [R103+0x4800] ;  /* 0x004800006740783b */ /* 0x000fe80000000200 */
[----:B------:R-:W-:Y:S03]  /*2850*/  LDSM.16.M88.4 R44, [R184+0x5000] ;  /* 0x00500000b82c783b */ /* 0x000fe60000000200 */
[C---:B--2---:R-:W-:Y:S01]  /*2860*/  HMMA.16816.F32.BF16 R4, R20.reuse, R68, R36 ;  /* 0x000000441404723c */ /* 0x044fe20000041824 */
[----:B------:R-:W2:Y:S07]  /*2870*/  LDSM.16.M88.4 R36, [R103+0x4000] ;  /* 0x004000006724783b */ /* 0x000eae0000000200 */
[C---:B------:R-:W-:Y:S08]  /*2880*/  HMMA.16816.F32.BF16 R28, R20.reuse, R70, R28 ;  /* 0x00000046141c723c */ /* 0x040ff0000004181c */
[----:B---3--:R-:W-:Y:S01]  /*2890*/  HMMA.16816.F32.BF16 R68, R20, R78, R52 ;  /* 0x0000004e1444723c */ /* 0x008fe20000041834 */
[----:B------:R-:W3:Y:S07]  /*28a0*/  LDSM.16.M88.4 R52, [R184+0x4800] ;  /* 0x00480000b834783b */ /* 0x000eee0000000200 */
[----:B-1----:R-:W-:Y:S08]  /*28b0*/  HMMA.16816.F32.BF16 R4, R16, R60, R4 ;  /* 0x0000003c1004723c */ /* 0x002ff00000041804 */
[C---:B------:R-:W-:Y:S08]  /*28c0*/  HMMA.16816.F32.BF16 R32, R20.reuse, R76, R32 ;  /* 0x0000004c1420723c */ /* 0x040ff00000041820 */
[C---:B------:R-:W-:Y:S01]  /*28d0*/  HMMA.16816.F32.BF16 R76, R20.reuse, R42, R8 ;  /* 0x0000002a144c723c */ /* 0x040fe20000041808 */
[----:B------:R-:W-:Y:S07]  /*28e0*/  LDSM.16.M88.4 R8, [R200+0x8000] ;  /* 0x00800000c808783b */ /* 0x000fee0000000200 */
[----:B----4-:R-:W-:Y:S01]  /*28f0*/  HMMA.16816.F32.BF16 R88, R20, R84, R48 ;  /* 0x000000541458723c */ /* 0x010fe20000041830 */
[----:B------:R-:W1:Y:S07]  /*2900*/  LDSM.16.M88.4 R48, [R186+0x4000] ;  /* 0x00400000ba30783b */ /* 0x000e6e0000000200 */
[----:B------:R-:W-:Y:S01]  /*2910*/  HMMA.16816.F32.BF16 R28, R16, R62, R28 ;  /* 0x0000003e101c723c */ /* 0x000fe2000004181c */
[----:B------:R-:W-:Y:S07]  /*2920*/  LDSM.16.M88.4 R60, [R186+0x4800] ;  /* 0x00480000ba3c783b */ /* 0x000fee0000000200 */
[----:B------:R-:W-:Y:S08]  /*2930*/  HMMA.16816.F32.BF16 R80, R20, R40, R24 ;  /* 0x000000281450723c */ /* 0x000ff00000041818 */
[----:B--2---:R-:W-:Y:S01]  /*2940*/  HMMA.16816.F32.BF16 R24, R12, R36, R4 ;  /* 0x000000240c18723c */ /* 0x004fe20000041804 */
[----:B------:R-:W2:Y:S07]  /*2950*/  LDSM.16.M88.4 R4, [R199+0x8000] ;  /* 0x00800000c704783b */ /* 0x000eae0000000200 */
[----:B---3--:R-:W-:Y:S08]  /*2960*/  HMMA.16816.F32.BF16 R32, R16, R52, R32 ;  /* 0x000000341020723c */ /* 0x008ff00000041820 */
[----:B------:R-:W-:Y:S08]  /*2970*/  HMMA.16816.F32.BF16 R28, R12, R38, R28 ;  /* 0x000000260c1c723c */ /* 0x000ff0000004181c */
[----:B------:R-:W-:Y:S01]  /*2980*/  HMMA.16816.F32.BF16 R40, R16, R54, R68 ;  /* 0x000000361028723c */ /* 0x000fe20000041844 */
[----:B------:R-:W3:Y:S04]  /*2990*/  LDSM.16.M88.4 R68, [R103+0x5000] ;  /* 0x005000006744783b */ /* 0x000ee80000000200 */
[----:B------:R-:W4:Y:S03]  /*29a0*/  LDSM.16.M88.4 R52, [R185+0x800] ;  /* 0x00080000b934783b */ /* 0x000f260000000200 */
[----:B-1----:R-:W-:Y:S08]  /*29b0*/  HMMA.16816.F32.BF16 R24, R8, R48, R24 ;  /* 0x000000300818723c */ /* 0x002ff00000041818 */
[----:B------:R-:W-:Y:S08]  /*29c0*/  HMMA.16816.F32.BF16 R36, R12, R64, R32 ;  /* 0x000000400c24723c */ /* 0x000ff00000041820 */
[----:B------:R-:W-:Y:S08]  /*29d0*/  HMMA.16816.F32.BF16 R28, R8, R50, R28 ;  /* 0x00000032081c723c */ /* 0x000ff0000004181c */
[----:B------:R-:W-:Y:S08]  /*29e0*/  HMMA.16816.F32.BF16 R84, R20, R86, R92 ;  /* 0x000000561454723c */ /* 0x000ff0000004185c */
[----:B------:R-:W-:Y:S08]  /*29f0*/  HMMA.16816.F32.BF16 R20, R16, R44, R80 ;  /* 0x0000002c1014723c */ /* 0x000ff00000041850 */
[----:B------:R-:W-:Y:S08]  /*2a00*/  HMMA.16816.F32.BF16 R32, R12, R66, R40 ;  /* 0x000000420c20723c */ /* 0x000ff00000041828 */
[----:B--2---:R-:W-:Y:S08]  /*2a10*/  HMMA.16816.F32.BF16 R48, R4, R56, R24 ;  /* 0x000000380430723c */ /* 0x004ff00000041818 */
[----:B------:R-:W-:Y:S08]  /*2a20*/  HMMA.16816.F32.BF16 R36, R8, R60, R36 ;  /* 0x0000003c0824723c */ /* 0x000ff00000041824 */
[----:B------:R-:W-:Y:S01]  /*2a30*/  HMMA.16816.F32.BF16 R28, R4, R58, R28 ;  /* 0x0000003a041c723c */ /* 0x000fe2000004181c */
[----:B------:R-:W1:Y:S07]  /*2a40*/  LDSM.16.M88.4 R56, [R186+0x5000] ;  /* 0x00500000ba38783b */ /* 0x000e6e0000000200 */
[----:B------:R-:W-:Y:S01]  /*2a50*/  HMMA.16816.F32.BF16 R44, R16, R46, R76 ;  /* 0x0000002e102c723c */ /* 0x000fe2000004184c */
[----:B------:R-:W-:-:S04]  /*2a60*/  FMUL.FTZ R0, R48, c[0x0][0x320] ;  /* 0x0000c80030007a20 */ /* 0x000fc80000410000 */
[----:B------:R2:W1:Y:S03]  /*2a70*/  MUFU.TANH R77, R0 ;  /* 0x00000000004d7308 */ /* 0x0004660000002400 */
[----:B---3--:R-:W-:Y:S08]  /*2a80*/  HMMA.16816.F32.BF16 R24, R12, R68, R20 ;  /* 0x000000440c18723c */ /* 0x008ff00000041814 */
[----:B------:R-:W-:Y:S01]  /*2a90*/  HMMA.16816.F32.BF16 R20, R8, R62, R32 ;  /* 0x0000003e0814723c */ /* 0x000fe20000041820 */
[----:B------:R-:W3:Y:S01]  /*2aa0*/  LDSM.16.M88.4 R60, [R103+0x5800] ;  /* 0x00580000673c783b */ /* 0x000ee20000000200 */
[----:B--2---:R-:W-:-:S06]  /*2ab0*/  FMUL.FTZ R0, R49, c[0x0][0x320] ;  /* 0x0000c80031007a20 */ /* 0x004fcc0000410000 */
[----:B------:R-:W-:Y:S01]  /*2ac0*/  HMMA.16816.F32.BF16 R64, R16, R72, R88 ;  /* 0x000000481040723c */ /* 0x000fe20000041858 */
[----:B------:R2:W1:Y:S07]  /*2ad0*/  MUFU.TANH R73, R0 ;  /* 0x0000000000497308 */ /* 0x00046e0000002400 */
[----:B----4-:R-:W-:Y:S08]  /*2ae0*/  HMMA.16816.F32.BF16 R36, R4, R52, R36 ;  /* 0x000000340424723c */ /* 0x010ff00000041824 */
[----:B------:R-:W-:Y:S01]  /*2af0*/  HMMA.16816.F32.BF16 R16, R16, R74, R84 ;  /* 0x0000004a1010723c */ /* 0x000fe20000041854 */
[----:B--2---:R-:W-:-:S04]  /*2b00*/  FMUL.FTZ R0, R50, c[0x0][0x320] ;  /* 0x0000c80032007a20 */ /* 0x004fc80000410000 */
[----:B------:R2:W4:Y:S03]  /*2b10*/  MUFU.TANH R76, R0 ;  /* 0x00000000004c7308 */ /* 0x0005260000002400 */
[----:B------:R-:W-:Y:S01]  /*2b20*/  HMMA.16816.F32.BF16 R40, R12, R70, R44 ;  /* 0x000000460c28723c */ /* 0x000fe2000004182c */
[----:B------:R-:W5:Y:S07]  /*2b30*/  LDSM.16.M88.4 R44, [R186+0x5800] ;  /* 0x00580000ba2c783b */ /* 0x000f6e0000000200 */
[----:B-1----:R-:W-:Y:S01]  /*2b40*/  HMMA.16816.F32.BF16 R32, R8, R56, R24 ;  /* 0x000000380820723c */ /* 0x002fe20000041818 */
[----:B------:R-:W-:-:S02]  /*2b50*/  FMUL.FTZ R37, R37, c[0x0][0x320] ;  /* 0x0000c80025257a20 */ /* 0x000fc40000410000 */
[----:B------:R-:W-:Y:S02]  /*2b60*/  FMUL.FTZ R38, R38, c[0x0][0x320] ;  /* 0x0000c80026267a20 */ /* 0x000fe40000410000 */
[----:B--2---:R-:W-:Y:S01]  /*2b70*/  FMUL.FTZ R0, R51, c[0x0][0x320] ;  /* 0x0000c80033007a20 */ /* 0x004fe20000410000 */
[----:B------:R-:W1:Y:S01]  /*2b80*/  MUFU.TANH R52, R37 ;  /* 0x0000002500347308 */ /* 0x000e620000002400 */
[----:B------:R-:W-:Y:S01]  /*2b90*/  FMUL.FTZ R39, R39, c[0x0][0x320] ;  /* 0x0000c80027277a20 */ /* 0x000fe20000410000 */
[----:B------:R-:W-:Y:S01]  /*2ba0*/  HMMA.16816.F32.BF16 R24, R4, R54, R20 ;  /* 0x000000360418723c */ /* 0x000fe20000041814 */
[----:B------:R-:W2:Y:S05]  /*2bb0*/  LDSM.16.M88.4 R48, [R185+0x1000] ;  /* 0x00100000b930783b */ /* 0x000eaa0000000200 */
[----:B------:R1:W1:Y:S02]  /*2bc0*/  MUFU.TANH R72, R0 ;  /* 0x0000000000487308 */ /* 0x0002640000002400 */
[C---:B---3--:R-:W-:Y:S06]  /*2bd0*/  HMMA.16816.F32.BF16 R20, R12.reuse, R60, R64 ;  /* 0x0000003c0c14723c */ /* 0x048fec0000041840 */
[----:B------:R-:W3:Y:S02]  /*2be0*/  MUFU.TANH R53, R38 ;  /* 0x0000002600357308 */ /* 0x000ee40000002400 */
[----:B------:R-:W-:Y:S01]  /*2bf0*/  HMMA.16816.F32.BF16 R12, R12, R62, R16 ;  /* 0x0000003e0c0c723c */ /* 0x000fe20000041810 */
[----:B-1----:R-:W-:-:S07]  /*2c00*/  FMUL.FTZ R0, R28, c[0x0][0x320] ;  /* 0x0000c8001c007a20 */ /* 0x002fce0000410000 */
[----:B------:R-:W-:Y:S01]  /*2c10*/  FMUL.FTZ R24, R24, c[0x0][0x320] ;  /* 0x0000c80018187a20 */ /* 0x000fe20000410000 */
[----:B------:R1:W1:Y:S01]  /*2c20*/  MUFU.TANH R69, R0 ;  /* 0x0000000000457308 */ /* 0x0002620000002400 */
[----:B------:R-:W-:Y:S02]  /*2c30*/  FMUL.FTZ R25, R25, c[0x0][0x320] ;  /* 0x0000c80019197a20 */ /* 0x000fe40000410000 */
[----:B------:R-:W-:Y:S02]  /*2c40*/  FMUL.FTZ R26, R26, c[0x0][0x320] ;  /* 0x0000c8001a1a7a20 */ /* 0x000fe40000410000 */
[----:B------:R-:W-:Y:S02]  /*2c50*/  FMUL.FTZ R27, R27, c[0x0][0x320] ;  /* 0x0000c8001b1b7a20 */ /* 0x000fe40000410000 */
[----:B-----5:R-:W-:Y:S04]  /*2c60*/  HMMA.16816.F32.BF16 R16, R8, R44, R20 ;  /* 0x0000002c0810723c */ /* 0x020fe80000041814 */
[----:B------:R-:W3:Y:S04]  /*2c70*/  MUFU.TANH R27, R27 ;  /* 0x0000001b001b7308 */ /* 0x000ee80000002400 */
[----:B--2---:R-:W-:Y:S01]  /*2c80*/  HMMA.16816.F32.BF16 R32, R4, R48, R32 ;  /* 0x000000300420723c */ /* 0x004fe20000041820 */
[----:B-1----:R-:W-:-:S03]  /*2c90*/  FMUL.FTZ R0, R29, c[0x0][0x320] ;  /* 0x0000c8001d007a20 */ /* 0x002fc60000410000 */
[----:B------:R-:W1:Y:S08]  /*2ca0*/  MUFU.TANH R48, R26 ;  /* 0x0000001a00307308 */ /* 0x000e700000002400 */
[----:B------:R2:W1:Y:S11]  /*2cb0*/  MUFU.TANH R68, R0 ;  /* 0x0000000000447308 */ /* 0x0004760000002400 */
[----:B------:R-:W-:Y:S01]  /*2cc0*/  @!UPT UIADD3 URZ, URZ, URZ, URZ ;  /* 0x0000003f3f3ff290 */ /* 0x000fe2000fffe03f */
[----:B------:R-:W-:Y:S02]  /*2cd0*/  FMUL.FTZ R32, R32, c[0x0][0x320] ;  /* 0x0000c80020207a20 */ /* 0x000fe40000410000 */
[----:B------:R-:W-:Y:S02]  /*2ce0*/  FMUL.FTZ R33, R33, c[0x0][0x320] ;  /* 0x0000c80021217a20 */ /* 0x000fe40000410000 */
[----:B--2---:R-:W-:Y:S02]  /*2cf0*/  FMUL.FTZ R0, R30, c[0x0][0x320] ;  /* 0x0000c8001e007a20 */ /* 0x004fe40000410000 */
[----:B------:R-:W-:Y:S01]  /*2d00*/  FMUL.FTZ R34, R34, c[0x0][0x320] ;  /* 0x0000c80022227a20 */ /* 0x000fe20000410000 */
[----:B------:R-:W2:Y:S08]  /*2d10*/  MUFU.TANH R32, R32 ;  /* 0x0000002000207308 */ /* 0x000eb00000002400 */
[----:B------:R5:W1:Y:S08]  /*2d20*/  MUFU.TANH R70, R0 ;  /* 0x0000000000467308 */ /* 0x000a700000002400 */
[----:B------:R-:W1:Y:S01]  /*2d30*/  MUFU.TANH R33, R33 ;  /* 0x0000002100217308 */ /* 0x000e620000002400 */
[----:B-----5:R-:W-:-:S07]  /*2d40*/  FMUL.FTZ R0, R31, c[0x0][0x320] ;  /* 0x0000c8001f007a20 */ /* 0x020fce0000410000 */
[----:B------:R-:W1:Y:S01]  /*2d50*/  MUFU.TANH R34, R34 ;  /* 0x0000002200227308 */ /* 0x000e620000002400 */
[C---:B------:R-:W-:Y:S07]  /*2d60*/  HMMA.16816.F32.BF16 R28, R8.reuse, R58, R40 ;  /* 0x0000003a081c723c */ /* 0x040fee0000041828 */
[----:B------:R5:W1:Y:S01]  /*2d70*/  MUFU.TANH R56, R0 ;  /* 0x0000000000387308 */ /* 0x000a620000002400 */
[----:B------:R-:W-:Y:S07]  /*2d80*/  HMMA.16816.F32.BF16 R8, R8, R46, R12 ;  /* 0x0000002e0808723c */ /* 0x000fee000004180c */
[----:B------:R1:W1:Y:S01]  /*2d90*/  MUFU.TANH R42, R39 ;  /* 0x00000027002a7308 */ /* 0x0002620000002400 */
[----:B-----5:R-:W-:-:S08]  /*2da0*/  FMUL.FTZ R0, R36, c[0x0][0x320] ;  /* 0x0000c80024007a20 */ /* 0x020fd00000410000 */
[----:B------:R-:W-:Y:S01]  /*2db0*/  HMMA.16816.F32.BF16 R20, R4, R50, R28 ;  /* 0x000000320414723c */ /* 0x000fe2000004181c */
[----:B------:R-:W2:Y:S01]  /*2dc0*/  MUFU.TANH R41, R24 ;  /* 0x0000001800297308 */ /* 0x000ea20000002400 */
[----:B-1----:R-:W1:Y:S01]  /*2dd0*/  LDSM.16.M88.4 R36, [R185+0x1800] ;  /* 0x00180000b924783b */ /* 0x002e620000000200 */
[----:B------:R-:W-:-:S06]  /*2de0*/  DEPBAR.LE SB0, 0x0 ;  /* 0x000080000000791a */ /* 0x000fcc0000000000 */
[----:B------:R5:W1:Y:S08]  /*2df0*/  MUFU.TANH R54, R0 ;  /* 0x0000000000367308 */ /* 0x000a700000002400 */
[----:B------:R1:W1:Y:S07]  /*2e00*/  MUFU.TANH R40, R25 ;  /* 0x0000001900287308 */ /* 0x00026e0000002400 */
[----:B------:R-:W-:-:S02]  /*2e10*/  FMUL.FTZ R22, R22, c[0x0][0x320] ;  /* 0x0000c80016167a20 */ /* 0x000fc40000410000 */
[----:B------:R-:W-:Y:S02]  /*2e20*/  FMUL.FTZ R23, R23, c[0x0][0x320] ;  /* 0x0000c80017177a20 */ /* 0x000fe40000410000 */
[----:B------:R-:W-:Y:S01]  /*2e30*/  FMUL.FTZ R20, R20, c[0x0][0x320] ;  /* 0x0000c80014147a20 */ /* 0x000fe20000410000 */
[----:B------:R1:W1:Y:S01]  /*2e40*/  MUFU.TANH R25, R22 ;  /* 0x0000001600197308 */ /* 0x0002620000002400 */
[----:B------:R-:W-:Y:S02]  /*2e50*/  FMUL.FTZ R21, R21, c[0x0][0x320] ;  /* 0x0000c80015157a20 */ /* 0x000fe40000410000 */
[----:B-----5:R-:W-:-:S05]  /*2e60*/  FMUL.FTZ R0, R35, c[0x0][0x320] ;  /* 0x0000c80023007a20 */ /* 0x020fca0000410000 */
[----:B------:R2:W2:Y:S08]  /*2e70*/  MUFU.TANH R24, R23 ;  /* 0x0000001700187308 */ /* 0x0004b00000002400 */
[----:B------:R2:W2:Y:S01]  /*2e80*/  MUFU.TANH R26, R0 ;  /* 0x00000000001a7308 */ /* 0x0004a20000002400 */
[C---:B-1----:R-:W-:Y:S07]  /*2e90*/  HMMA.16816.F32.BF16 R12, R4.reuse, R36, R16 ;  /* 0x00000024040c723c */ /* 0x042fee0000041810 */
[----:B------:R-:W1:Y:S01]  /*2ea0*/  MUFU.TANH R20, R20 ;  /* 0x0000001400147308 */ /* 0x000e620000002400 */
[----:B------:R-:W-:Y:S07]  /*2eb0*/  HMMA.16816.F32.BF16 R4, R4, R38, R8 ;  /* 0x000000260404723c */ /* 0x000fee0000041808 */
[----:B------:R-:W1:Y:S09]  /*2ec0*/  MUFU.TANH R21, R21 ;  /* 0x0000001500157308 */ /* 0x000e720000002400 */
        /* <DEDUP_REMOVED lines=9> */
[----:B------:R-:W-:-:S07]  /*2f60*/  FMUL.FTZ R7, R7, c[0x0][0x320] ;  /* 0x0000c80007077a20 */ /* 0x000fce0000410000 */
        /* <DEDUP_REMOVED lines=8> */
[----:B--234-:R-:W-:Y:S01]  /*2ff0*/  IMAD R2, R213, 0x40, R220 ;  /* 0x00000040d5027824 */ /* 0x01cfe200078e02dc */
[----:B------:R-:W-:-:S04]  /*3000*/  MOV R202, RZ ;  /* 0x000000ff00ca7202 */ /* 0x000fc80000000f00 */
[----:B------:R-:W-:-:S05]  /*3010*/  IADD3 R2, R2, -0x80, R216 ;  /* 0xffffff8002027810 */ /* 0x000fca0007ffe0d8 */
[----:B------:R-:W-:-:S04]  /*3020*/  @P3 IMAD.HI.U32 R3, R2, c[0x0][0x2bc], RZ ;  /* 0x0000af0002033a27 */ /* 0x000fc800078e00ff */
[----:B------:R-:W-:Y:S01]  /*3030*/  IMAD.MOV.U32 R0, RZ, RZ, R2 ;  /* 0x000000ffff007224 */ /* 0x000fe200078e0002 */
[----:B------:R-:W-:-:S04]  /*3040*/  @P3 SHF.R.U32.HI R0, RZ, c[0x0][0x2c0], R3 ;  /* 0x0000b000ff003a19 */ /* 0x000fc80000011603 */
[----:B------:R-:W-:-:S04]  /*3050*/  @!P1 IADD3 R3, P0, R0, R222, RZ ;  /* 0x000000de00039210 */ /* 0x000fc80007f1e0ff */
[----:B-1----:R-:W-:Y:S02]  /*3060*/  @!P1 LEA.HI.X.SX32 R5, R0, R226, 0x1, P0 ;  /* 0x000000e200059211 */ /* 0x002fe400000f0eff */
        /* <DEDUP_REMOVED lines=8> */
[----:B------:R-:W-:-:S05]  /*30f0*/  IMAD R0, R205, c[0x0][0x1e4], R0 ;  /* 0x00007900cd007a24 */ /* 0x000fca00078e0200 */
[----:B------:R-:W-:Y:S02]  /*3100*/  IADD3 R3, R3, R0, RZ ;  /* 0x0000000003037210 */ /* 0x000fe40007ffe0ff */
        /* <DEDUP_REMOVED lines=10> */
.L_x_659:
[----:B------:R-:W-:Y:S05]  /*31b0*/  BRA.DIV ~URZ, `(.L_x_598) ;  /* 0x0000ad527f007947 */ /* 0x000fea000b800000 */
[----:B------:R-:W3:Y:S01]  /*31c0*/  SHFL.IDX PT, R0, R12, RZ, 0x181f ;  /* 0x00181fff0c007589 */ /* 0x000ee200000e0000 */
[----:B------:R-:W-:Y:S02]  /*31d0*/  ISETP.GE.AND P5, PT, R206, c[0x0][0x1d4], PT ;  /* 0x00007500ce007a0c */ /* 0x000fe40003fa6270 */
[----:B------:R-:W-:Y:S02]  /*31e0*/  ISETP.GE.AND P2, PT, R207, c[0x0][0x1d4], PT ;  /* 0x00007500cf007a0c */ /* 0x000fe40003f46270 */
[----:B------:R-:W-:Y:S02]  /*31f0*/  SEL R11, RZ, 0x10, P5 ;  /* 0x00000010ff0b7807 */ /* 0x000fe40002800000 */
[----:B------:R-:W-:Y:S02]  /*3200*/  SEL R10, RZ, 0x10, P2 ;  /* 0x00000010ff0a7807 */ /* 0x000fe40001000000 */
[----:B---3--:R-:W-:-:S02]  /*3210*/  IADD3 R6, P0, R0, R105, RZ ;  /* 0x0000006900067210 */ /* 0x008fc40007f1e0ff */
[----:B------:R-:W-:-:S03]  /*3220*/  IADD3 R2, P6, R0, R106, RZ ;  /* 0x0000006a00027210 */ /* 0x000fc60007fde0ff */
[----:B--2---:R-:W-:Y:S01]  /*3230*/  IMAD.X R7, R4, 0x1, R100, P0 ;  /* 0x0000000104077824 */ /* 0x004fe200000e0664 */
[----:B------:R-:W-:Y:S01]  /*3240*/  ISETP.GE.AND P0, PT, R208, c[0x0][0x1d4], PT ;  /* 0x00007500d0007a0c */ /* 0x000fe20003f06270 */
[----:B------:R-:W-:Y:S01]  /*3250*/  IMAD.X R3, R4, 0x1, R101, P6 ;  /* 0x0000000104037824 */ /* 0x000fe200030e0665 */
[----:B------:R-:W-:Y:S02]  /*3260*/  IADD3 R8, P6, R0, R107, RZ ;  /* 0x0000006b00087210 */ /* 0x000fe40007fde0ff */
[----:B------:R-:W-:Y:S01]  /*3270*/  @!PT LDS RZ, [RZ] ;  /* 0x00000000fffff984 */ /* 0x000fe20000000800 */
[----:B------:R-:W-:Y:S01]  /*3280*/  @!PT LDS RZ, [RZ] ;  /* 0x00000000fffff984 */ /* 0x000fe20000000800 */
[----:B------:R2:W-:Y:S03]  /*3290*/  LDGSTS.E.BYPASS.LTC128B.128 [R203+0x6100], [R6.64], !P5 ;  /* 0x0610000006cb7fae */ /* 0x0005e6000e901d46 */
[----:B------:R-:W-:Y:S01]  /*32a0*/  IMAD.X R9, R4, 0x1, R102, P6 ;  /* 0x0000000104097824 */ /* 0x000fe200030e0666 */
[----:B------:R2:W-:Y:S04]  /*32b0*/  LDGSTS.E.BYPASS.LTC128B.128 [R203+0x8100], [R2.64], !P2 ;  /* 0x0810000002cb7fae */ /* 0x0005e8000d101d46 */
[----:B------:R-:W3:Y:S04]  /*32c0*/  SHFL.IDX PT, R0, R12, 0x1, 0x181f ;  /* 0x00381f000c007f89 */ /* 0x000ee800000e0000 */
[----:B------:R2:W-:Y:S04]  /*32d0*/  LDGSTS.E.BYPASS.LTC128B.128 [R203+0xa100], [R8.64], !P0 ;  /* 0x0a10000008cb7fae */ /* 0x0005e8000c101d46 */
[----:B------:R4:W1:Y:S02]  /*32e0*/  SHFL.IDX PT, R4, R5, 0x1, 0x181f ;  /* 0x00381f0005047f89 */ /* 0x00086400000e0000 */
[----:B-1--4-:R-:W-:-:S02]  /*32f0*/  SEL R5, RZ, 0x10, P0 ;  /* 0x00000010ff057807 */ /* 0x012fc40000000000 */
.L_x_660:
[----:B--23--:R-:W-:Y:S02]  /*3300*/  IADD3 R8, -R11, 0x10, RZ ;  /* 0x000000100b087810 */ /* 0x00cfe40007ffe1ff */
[----:B------:R-:W-:-:S02]  /*3310*/  IADD3 R2, -R10, 0x10, RZ ;  /* 0x000000100a027810 */ /* 0x000fc40007ffe1ff */
[----:B------:R-:W-:Y:S02]  /*3320*/  LOP3.LUT R8, R8, 0xf, RZ, 0xc0, !PT ;  /* 0x0000000f08087812 */ /* 0x000fe400078ec0ff */
[----:B------:R-:W-:Y:S02]  /*3330*/  IADD3 R3, -R5, 0x10, RZ ;  /* 0x0000001005037810 */ /* 0x000fe40007ffe1ff */
[----:B------:R-:W-:Y:S02]  /*3340*/  LOP3.LUT R6, R2, 0xf, RZ, 0xc0, !PT ;  /* 0x0000000f02067812 */ /* 0x000fe400078ec0ff */
[-C--:B------:R-:W-:Y:S02]  /*3350*/  IADD3 R8, P2, P0, R8, R0.reuse, R105 ;  /* 0x0000000008087210 */ /* 0x080fe4000785e069 */
[----:B------:R-:W-:Y:S02]  /*3360*/  LOP3.LUT R2, R3, 0xf, RZ, 0xc0, !PT ;  /* 0x0000000f03027812 */ /* 0x000fe400078ec0ff */
[----:B------:R-:W-:-:S02]  /*3370*/  IADD3 R6, P6, P5, R6, R0, R106 ;  /* 0x0000000006067210 */ /* 0x000fc40007dde06a */
[----:B------:R-:W-:Y:S02]  /*3380*/  IADD3.X R9, RZ, R4, R100, P2, P0 ;  /* 0x00000004ff097210 */ /* 0x000fe400017e0464 */
[----:B------:R-:W-:Y:S02]  /*3390*/  IADD3 R2, P2, P0, R2, R0, R107 ;  /* 0x0000000002027210 */ /* 0x000fe4000785e06b */
[-C--:B------:R-:W-:Y:S02]  /*33a0*/  IADD3.X R7, RZ, R4.reuse, R101, P6, P5 ;  /* 0x00000004ff077210 */ /* 0x080fe400037ea465 */
[----:B------:R-:W-:Y:S02]  /*33b0*/  ISETP.NE.U32.AND P6, PT, R11, RZ, PT ;  /* 0x000000ff0b00720c */ /* 0x000fe40003fc5070 */
[----:B------:R-:W-:Y:S02]  /*33c0*/  ISETP.NE.U32.AND P5, PT, R10, RZ, PT ;  /* 0x000000ff0a00720c */ /* 0x000fe40003fa5070 */
[----:B------:R-:W-:-:S02]  /*33d0*/  IADD3.X R3, RZ, R4, R102, P2, P0 ;  /* 0x00000004ff037210 */ /* 0x000fc400017e0466 */
[----:B------:R-:W-:-:S07]  /*33e0*/  ISETP.NE.U32.AND P0, PT, R5, RZ, PT ;  /* 0x000000ff0500720c */ /* 0x000fce0003f05070 */
[----:B------:R-:W-:Y:S01]  /*33f0*/  @!PT LDS RZ, [RZ] ;  /* 0x00000000fffff984 */ /* 0x000fe20000000800 */
[----:B------:R-:W-:Y:S01]  /*3400*/  @!PT LDS RZ, [RZ] ;  /* 0x00000000fffff984 */ /* 0x000fe20000000800 */
[----:B------:R-:W-:Y:S01]  /*3410*/  @!PT LDS RZ, [RZ] ;  /* 0x00000000fffff984 */ /* 0x000fe20000000800 */
[----:B------:R1:W-:Y:S04]  /*3420*/  LDGSTS.E.BYPASS.LTC128B.128.ZFILL [R203+0x7100], [R8.64], P6 ;  /* 0x0710000008cb7fae */ /* 0x0003e8000b141d46 */
[----:B------:R1:W-:Y:S04]  /*3430*/  LDGSTS.E.BYPASS.LTC128B.128.ZFILL [R203+0x9100], [R6.64], P5 ;  /* 0x0910000006cb7fae */ /* 0x0003e8000a941d46 */
[----:B------:R1:W-:Y:S02]  /*3440*/  LDGSTS.E.BYPASS.LTC128B.128.ZFILL [R203+0xb100], [R2.64], P0 ;  /* 0x0b10000002cb7fae */ /* 0x0003e40008141d46 */
.L_x_596:
[----:B--234-:R-:W-:Y:S05]  /*3450*/  BSYNC B0 ;  /* 0x0000000000007941 */ /* 0x01cfea0003800000 */
.L_x_595:
[----:B------:R-:W-:Y:S01]  /*3460*/  MOV R0, 0xffffffc0 ;  /* 0xffffffc000007802 */ /* 0x000fe20000000f00 */
[----:B------:R-:W0:Y:S01]  /*3470*/  LDGDEPBAR ;  /* 0x00000000000079af */ /* 0x000e220000000000 */
[----:B-1----:R-:W-:-:S02]  /*3480*/  IADD3 R4, R232, R228, RZ ;  /* 0x000000e4e8047210 */ /* 0x002fc40007ffe0ff */
[----:B------:R-:W-:Y:S01]  /*3490*/  MOV R3, c[0x0][0x2ac] ;  /* 0x0000ab0000037a02 */ /* 0x000fe20000000f00 */
[----:B------:R-:W-:Y:S01]  /*34a0*/  IMAD R0, R213, R0, 0x41 ;  /* 0x00000041d5007424 */ /* 0x000fe200078e0200 */
[----:B------:R-:W-:Y:S01]  /*34b0*/  IADD3 R6, -R233, R104, RZ ;  /* 0x00000068e9067210 */ /* 0x000fe20007ffe1ff */
[----:B------:R-:W-:-:S04]  /*34c0*/  @P4 IMAD.HI.U32 R2, R4, c[0x0][0x2c8], RZ ;  /* 0x0000b20004024a27 */ /* 0x000fc800078e00ff */
[----:B------:R-:W-:Y:S01]  /*34d0*/  IMAD R0, R3, c[0x0][0x1d0], R0 ;  /* 0x0000740003007a24 */ /* 0x000fe200078e0200 */
[----:B------:R-:W-:-:S04]  /*34e0*/  @P4 SHF.R.U32.HI R4, RZ, c[0x0][0x2cc], R2 ;  /* 0x0000b300ff044a19 */ /* 0x000fc80000011602 */
[----:B------:R-:W-:Y:S01]  /*34f0*/  IADD3 R5, R0, -c[0x0][0x168], -R233 ;  /* 0x80005a0000057a10 */ /* 0x000fe20007ffe8e9 */
[----:B------:R-:W-:Y:S05]  /*3500*/  BRA.DIV ~URZ, `(.L_x_599) ;  /* 0x0000ac427f007947 */ /* 0x000fea000b800000 */
[----:B------:R1:W2:Y:S02]  /*3510*/  SHFL.IDX PT, R0, R4, RZ, 0x1c1f ;  /* 0x001c1fff04007589 */ /* 0x0002a400000e0000 */
.L_x_661:
[----:B--2---:R-:W-:-:S05]  /*3520*/  IMAD.IADD R0, R5, 0x1, R0 ;  /* 0x0000000105007824 */ /* 0x004fca00078e0200 */
[----:B------:R-:W-:-:S04]  /*3530*/  IMNMX R0, R6, R0, PT ;  /* 0x0000000006007217 */ /* 0x000fc80003800200 */
[C---:B------:R-:W-:Y:S02]  /*3540*/  ISETP.GT.AND P6, PT, R0.reuse, RZ, PT ;  /* 0x000000ff0000720c */ /* 0x040fe40003fc4270 */
[C---:B------:R-:W-:Y:S02]  /*3550*/  ISETP.GT.AND P5, PT, R0.reuse, 0x1, PT ;  /* 0x000000010000780c */ /* 0x040fe40003fa4270 */
[C---:B------:R-:W-:Y:S02]  /*3560*/  ISETP.GT.AND P2, PT, R0.reuse, 0x8, PT ;  /* 0x000000080000780c */ /* 0x040fe40003f44270 */
[----:B------:R-:W-:Y:S02]  /*3570*/  ISETP.GT.AND P0, PT, R0, 0x9, PT ;  /* 0x000000090000780c */ /* 0x000fe40003f04270 */
[----:B------:R-:W-:Y:S02]  /*3580*/  FSEL R9, R77, -INF , P6 ;  /* 0xff8000004d097808 */ /* 0x000fe40003000000 */
[----:B------:R-:W-:-:S02]  /*3590*/  FSEL R10, R73, -INF , P5 ;  /* 0xff800000490a7808 */ /* 0x000fc40002800000 */
[----:B------:R-:W-:Y:S02]  /*35a0*/  FSEL R11, R69, -INF , P2 ;  /* 0xff800000450b7808 */ /* 0x000fe40001000000 */
[----:B------:R-:W-:Y:S02]  /*35b0*/  FSEL R13, R68, -INF , P0 ;  /* 0xff800000440d7808 */ /* 0x000fe40000000000 */
[C---:B------:R-:W-:Y:S02]  /*35c0*/  ISETP.GT.AND P6, PT, R0.reuse, 0x10, PT ;  /* 0x000000100000780c */ /* 0x040fe40003fc4270 */
[C---:B------:R-:W-:Y:S02]  /*35d0*/  ISETP.GT.AND P5, PT, R0.reuse, 0x11, PT ;  /* 0x000000110000780c */ /* 0x040fe40003fa4270 */
[C---:B------:R-:W-:Y:S02]  /*35e0*/  ISETP.GT.AND P2, PT, R0.reuse, 0x18, PT ;  /* 0x000000180000780c */ /* 0x040fe40003f44270 */
[----:B------:R-:W-:-:S02]  /*35f0*/  ISETP.GT.AND P0, PT, R0, 0x19, PT ;  /* 0x000000190000780c */ /* 0x000fc40003f04270 */
[----:B------:R-:W-:Y:S02]  /*3600*/  FSEL R46, R54, -INF , P6 ;  /* 0xff800000362e7808 */ /* 0x000fe40003000000 */
[----:B------:R-:W-:Y:S02]  /*3610*/  FSEL R47, R52, -INF , P5 ;  /* 0xff800000342f7808 */ /* 0x000fe40002800000 */
[----:B------:R-:W-:Y:S02]  /*3620*/  FSEL R50, R41, -INF , P2 ;  /* 0xff80000029327808 */ /* 0x000fe40001000000 */
[----:B------:R-:W-:Y:S02]  /*3630*/  FSEL R51, R40, -INF , P0 ;  /* 0xff80000028337808 */ /* 0x000fe40000000000 */
[C---:B------:R-:W-:Y:S02]  /*3640*/  ISETP.GT.AND P6, PT, R0.reuse, 0x20, PT ;  /* 0x000000200000780c */ /* 0x040fe40003fc4270 */
[----:B------:R-:W-:-:S02]  /*3650*/  ISETP.GT.AND P5, PT, R0, 0x21, PT ;  /* 0x000000210000780c */ /* 0x000fc40003fa4270 */
[C---:B------:R-:W-:Y:S02]  /*3660*/  ISETP.GT.AND P2, PT, R0.reuse, 0x28, PT ;  /* 0x000000280000780c */ /* 0x040fe40003f44270 */
[----:B------:R-:W-:Y:S02]  /*3670*/  ISETP.GT.AND P0, PT, R0, 0x29, PT ;  /* 0x000000290000780c */ /* 0x000fe40003f04270 */
[----:B------:R-:W-:Y:S02]  /*3680*/  FSEL R139, R32, -INF , P6 ;  /* 0xff800000208b7808 */ /* 0x000fe40003000000 */
[----:B------:R-:W-:Y:S02]  /*3690*/  FSEL R138, R33, -INF , P5 ;  /* 0xff800000218a7808 */ /* 0x000fe40002800000 */
[----:B------:R-:W-:Y:S02]  /*36a0*/  FSEL R144, R20, -INF , P2 ;  /* 0xff80000014907808 */ /* 0x000fe40001000000 */
[----:B------:R-:W-:-:S02]  /*36b0*/  FSEL R145, R21, -INF , P0 ;  /* 0xff80000015917808 */ /* 0x000fc40000000000 */
[C---:B------:R-:W-:Y:S02]  /*36c0*/  ISETP.GT.AND P6, PT, R0.reuse, 0x30, PT ;  /* 0x000000300000780c */ /* 0x040fe40003fc4270 */
[C---:B------:R-:W-:Y:S02]  /*36d0*/  ISETP.GT.AND P5, PT, R0.reuse, 0x31, PT ;  /* 0x000000310000780c */ /* 0x040fe40003fa4270 */
[C---:B------:R-:W-:Y:S02]  /*36e0*/  ISETP.GT.AND P2, PT, R0.reuse, 0x38, PT ;  /* 0x000000380000780c */ /* 0x040fe40003f44270 */
[----:B------:R-:W-:Y:S02]  /*36f0*/  ISETP.GT.AND P0, PT, R0, 0x39, PT ;  /* 0x000000390000780c */ /* 0x000fe40003f04270 */
[----:B------:R-:W-:Y:S02]  /*3700*/  FSEL R209, R17, -INF , P6 ;  /* 0xff80000011d17808 */ /* 0x000fe40003000000 */
[----:B------:R-:W-:-:S02]  /*3710*/  FSEL R210, R16, -INF , P5 ;  /* 0xff80000010d27808 */ /* 0x000fc40002800000 */
[----:B------:R-:W-:Y:S02]  /*3720*/  FSEL R211, R15, -INF , P2 ;  /* 0xff8000000fd37808 */ /* 0x000fe40001000000 */
[----:B------:R-:W-:Y:S01]  /*3730*/  FSEL R212, R14, -INF , P0 ;  /* 0xff8000000ed47808 */ /* 0x000fe20000000000 */
[----:B------:R-:W-:Y:S05]  /*3740*/  BRA.DIV ~URZ, `(.L_x_600) ;  /* 0x0000aa727f007947 */ /* 0x000fea000b800000 */
[----:B-1----:R-:W1:Y:S01]  /*3750*/  SHFL.IDX PT, R4, R4, 0x1, 0x1c1f ;  /* 0x003c1f0004047f89 */ /* 0x002e6200000e0000 */
[----:B------:R-:W-:-:S04]  /*3760*/  FMNMX.FTZ R0, R9, R10, !PT ;  /* 0x0000000a09007209 */ /* 0x000fc80007810000 */
[----:B------:R-:W-:-:S04]  /*3770*/  FMNMX.FTZ R0, R11, R0, !PT ;  /* 0x000000000b007209 */ /* 0x000fc80007810000 */
[----:B------:R-:W-:-:S04]  /*3780*/  FMNMX.FTZ R0, R13, R0, !PT ;  /* 0x000000000d007209 */ /* 0x000fc80007810000 */
[----:B------:R-:W-:-:S04]  /*3790*/  FMNMX.FTZ R0, R46, R0, !PT ;  /* 0x000000002e007209 */ /* 0x000fc80007810000 */
[----:B------:R-:W-:-:S04]  /*37a0*/  FMNMX.FTZ R0, R47, R0, !PT ;  /* 0x000000002f007209 */ /* 0x000fc80007810000 */
[----:B------:R-:W-:Y:S01]  /*37b0*/  FMNMX.FTZ R0, R50, R0, !PT ;  /* 0x0000000032007209 */ /* 0x000fe20007810000 */
[----:B-1----:R-:W-:-:S03]  /*37c0*/  IMAD.IADD R5, R5, 0x1, R4 ;  /* 0x0000000105057824 */ /* 0x002fc600078e0204 */
[----:B------:R-:W-:Y:S02]  /*37d0*/  FMNMX.FTZ R0, R51, R0, !PT ;  /* 0x0000000033007209 */ /* 0x000fe40007810000 */
[----:B------:R-:W-:Y:S02]  /*37e0*/  IMNMX R5, R6, R5, PT ;  /* 0x0000000506057217 */ /* 0x000fe40003800200 */
[----:B------:R-:W-:Y:S02]  /*37f0*/  FMNMX.FTZ R0, R139, R0, !PT ;  /* 0x000000008b007209 */ /* 0x000fe40007810000 */
[C---:B------:R-:W-:Y:S02]  /*3800*/  ISETP.GT.AND P5, PT, R5.reuse, RZ, PT ;  /* 0x000000ff0500720c */ /* 0x040fe40003fa4270 */
[C---:B------:R-:W-:Y:S02]  /*3810*/  ISETP.GT.AND P2, PT, R5.reuse, 0x1, PT ;  /* 0x000000010500780c */ /* 0x040fe40003f44270 */
[----:B------:R-:W-:-:S02]  /*3820*/  ISETP.GT.AND P0, PT, R5, 0x8, PT ;  /* 0x000000080500780c */ /* 0x000fc40003f04270 */
[----:B------:R-:W-:Y:S02]  /*3830*/  FSEL R6, R76, -INF , P5 ;  /* 0xff8000004c067808 */ /* 0x000fe40002800000 */
[----:B------:R-:W-:Y:S02]  /*3840*/  FSEL R7, R72, -INF , P2 ;  /* 0xff80000048077808 */ /* 0x000fe40001000000 */
[C---:B------:R-:W-:Y:S02]  /*3850*/  ISETP.GT.AND P2, PT, R5.reuse, 0x9, PT ;  /* 0x000000090500780c */ /* 0x040fe40003f44270 */
[----:B------:R-:W-:Y:S02]  /*3860*/  FSEL R12, R70, -INF , P0 ;  /* 0xff800000460c7808 */ /* 0x000fe40000000000 */
[----:B------:R-:W-:Y:S02]  /*3870*/  FMNMX.FTZ R2, R6, R7, !PT ;  /* 0x0000000706027209 */ /* 0x000fe40007810000 */
[----:B------:R-:W-:-:S02]  /*3880*/  ISETP.GT.AND P0, PT, R5, 0x10, PT ;  /* 0x000000100500780c */ /* 0x000fc40003f04270 */
[----:B------:R-:W-:Y:S02]  /*3890*/  FSEL R14, R56, -INF , P2 ;  /* 0xff800000380e7808 */ /* 0x000fe40001000000 */
[----:B------:R-:W-:Y:S02]  /*38a0*/  FMNMX.FTZ R2, R12, R2, !PT ;  /* 0x000000020c027209 */ /* 0x000fe40007810000 */
[----:B------:R-:W-:Y:S02]  /*38b0*/  ISETP.GT.AND P2, PT, R5, 0x11, PT ;  /* 0x000000110500780c */ /* 0x000fe40003f44270 */
[----:B------:R-:W-:Y:S02]  /*38c0*/  FSEL R45, R53, -INF , P0 ;  /* 0xff800000352d7808 */ /* 0x000fe40000000000 */
[----:B------:R-:W-:Y:S02]  /*38d0*/  FMNMX.FTZ R2, R14, R2, !PT ;  /* 0x000000020e027209 */ /* 0x000fe40007810000 */
[----:B------:R-:W-:-:S02]  /*38e0*/  ISETP.GT.AND P0, PT, R5, 0x18, PT ;  /* 0x000000180500780c */ /* 0x000fc40003f04270 */
[----:B------:R-:W-:Y:S02]  /*38f0*/  FSEL R44, R42, -INF , P2 ;  /* 0xff8000002a2c7808 */ /* 0x000fe40001000000 */
[----:B------:R-:W-:Y:S02]  /*3900*/  FMNMX.FTZ R2, R45, R2, !PT ;  /* 0x000000022d027209 */ /* 0x000fe40007810000 */
        /* <DEDUP_REMOVED lines=9> */
[----:B------:R-:W-:-:S02]  /*39a0*/  FMNMX.FTZ R0, R138, R0, !PT ;  /* 0x000000008a007209 */ /* 0x000fc40007810000 */
[----:B------:R-:W-:Y:S02]  /*39b0*/  ISETP.GT.AND P0, PT, R5, 0x28, PT ;  /* 0x000000280500780c */ /* 0x000fe40003f04270 */
[----:B------:R-:W-:Y:S02]  /*39c0*/  FSEL R102, R26, -INF , P2 ;  /* 0xff8000001a667808 */ /* 0x000fe40001000000 */
[----:B------:R-:W-:Y:S02]  /*39d0*/  FMNMX.FTZ R2, R101, R2, !PT ;  /* 0x0000000265027209 */ /* 0x000fe40007810000 */
[----:B------:R-:W-:Y:S02]  /*39e0*/  FMNMX.FTZ R0, R144, R0, !PT ;  /* 0x0000000090007209 */ /* 0x000fe40007810000 */
        /* <DEDUP_REMOVED lines=28> */
[----:B------:R2:W3:Y:S01]  /*3bb0*/  SHFL.BFLY PT, R3, R8, 0x1, 0x1f ;  /* 0x0c201f0008037f89 */ /* 0x0004e200000e0000 */
[----:B-1----:R-:W-:-:S05]  /*3bc0*/  FMNMX.FTZ R100, R0, R100, !PT ;  /* 0x0000006400647209 */ /* 0x002fca0007810000 */
.L_x_662:
[C---:B------:R-:W-:Y:S01]  /*3bd0*/  FMUL.FTZ R2, R100.reuse, c[0x0][0x2d0] ;  /* 0x0000b40064027a20 */ /* 0x040fe20000410000 */
[----:B------:R-:W-:Y:S01]  /*3be0*/  FSETP.NEU.FTZ.AND P0, PT, R100, -INF , PT ;  /* 0xff8000006400780b */ /* 0x000fe20003f1d000 */
[----:B------:R-:W-:Y:S01]  /*3bf0*/  WARPSYNC 0xffffffff ;  /* 0xffffffff00007948 */ /* 0x000fe20003800000 */
[----:B--23--:R-:W-:Y:S01]  /*3c00*/  FMNMX.FTZ R8, R3, R8, !PT ;  /* 0x0000000803087209 */ /* 0x00cfe20007810000 */
[----:B------:R-:W1:Y:S01]  /*3c10*/  LDSM.16.MT88.4 R16, [R187+0x2000] ;  /* 0x00200000bb10783b */ /* 0x000e620000004200 */
[----:B------:R-:W-:Y:S02]  /*3c20*/  FSEL R2, R2, RZ, P0 ;  /* 0x000000ff02027208 */ /* 0x000fe40000000000 */
[----:B------:R-:W-:Y:S01]  /*3c30*/  FSETP.NEU.FTZ.AND P0, PT, R8, -INF , PT ;  /* 0xff8000000800780b */ /* 0x000fe20003f1d000 */
[----:B------:R-:W-:Y:S02]  /*3c40*/  LDSM.16.MT88.4 R20, [R189] ;  /* 0x00000000bd14783b */ /* 0x000fe40000004200 */
[----:B------:R-:W-:-:S02]  /*3c50*/  FFMA.FTZ R0, R9, c[0x0][0x2d0], -R2 ;  /* 0x0000b40009007a23 */ /* 0x000fc40000010802 */
[--C-:B------:R-:W-:Y:S01]  /*3c60*/  FFMA.FTZ R3, R11, c[0x0][0x2d0], -R2.reuse ;  /* 0x0000b4000b037a23 */ /* 0x100fe20000010802 */
[----:B------:R-:W-:Y:S01]  /*3c70*/  LDSM.16.MT88.4 R24, [R190] ;  /* 0x00000000be18783b */ /* 0x000fe20000004200 */
[----:B------:R2:W-:Y:S03]  /*3c80*/  MUFU.EX2 R9, R0 ;  /* 0x0000000000097308 */ /* 0x0005e60000000800 */
[----:B------:R-:W-:Y:S04]  /*3c90*/  LDSM.16.MT88.4 R36, [R187] ;  /* 0x00000000bb24783b */ /* 0x000fe80000004200 */
[----:B------:R-:W-:Y:S04]  /*3ca0*/  LDSM.16.MT88.4 R32, [R188] ;  /* 0x00000000bc20783b */ /* 0x000fe80000004200 */
[----:B------:R-:W-:Y:S04]  /*3cb0*/  LDSM.16.MT88.4 R28, [R190+0x2000] ;  /* 0x00200000be1c783b */ /* 0x000fe80000004200 */
[----:B------:R-:W-:Y:S01]  /*3cc0*/  LDSM.16.MT88.4 R40, [R189+0x2000] ;  /* 0x00200000bd28783b */ /* 0x000fe20000004200 */
[----:B--2---:R-:W-:-:S02]  /*3cd0*/  FFMA.FTZ R0, R10, c[0x0][0x2d0], -R2 ;  /* 0x0000b4000a007a23 */ /* 0x004fc40000010802 */
[----:B------:R2:W-:Y:S08]  /*3ce0*/  MUFU.EX2 R10, R3 ;  /* 0x00000003000a7308 */ /* 0x0005f00000000800 */
[----:B------:R3:W4:Y:S01]  /*3cf0*/  MUFU.EX2 R215, R0 ;  /* 0x0000000000d77308 */ /* 0x0007220000000800 */
[----:B--2---:R-:W-:-:S07]  /*3d00*/  FFMA.FTZ R3, R13, c[0x0][0x2d0], -R2 ;  /* 0x0000b4000d037a23 */ /* 0x004fce0000010802 */
[----:B------:R2:W5:Y:S01]  /*3d10*/  MUFU.EX2 R11, R3 ;  /* 0x00000003000b7308 */ /* 0x0005620000000800 */
[----:B---3--:R-:W-:Y:S01]  /*3d20*/  FMUL.FTZ R0, R8, c[0x0][0x2d0] ;  /* 0x0000b40008007a20 */ /* 0x008fe20000410000 */
[----:B----4-:R-:W-:-:S04]  /*3d30*/  F2FP.BF16.PACK_AB R4, R215, R9 ;  /* 0x00000009d704723e */ /* 0x010fc800000010ff */
[----:B------:R-:W-:-:S05]  /*3d40*/  FSEL R0, R0, RZ, P0 ;  /* 0x000000ff00007208 */ /* 0x000fca0000000000 */
[----:B--2---:R-:W-:Y:S01]  /*3d50*/  FFMA.FTZ R3, R6, c[0x0][0x2d0], -R0 ;  /* 0x0000b40006037a23 */ /* 0x004fe20000010800 */
[----:B-----5:R-:W-:-:S03]  /*3d60*/  F2FP.BF16.PACK_AB R6, R11, R10 ;  /* 0x0000000a0b06723e */ /* 0x020fc600000010ff */
[----:B------:R2:W-:Y:S02]  /*3d70*/  MUFU.EX2 R252, R3 ;  /* 0x0000000300fc7308 */ /* 0x0005e40000000800 */
[----:B--2---:R-:W-:-:S06]  /*3d80*/  FFMA.FTZ R3, R7, c[0x0][0x2d0], -R0 ;  /* 0x0000b40007037a23 */ /* 0x004fcc0000010800 */
[----:B------:R2:W3:Y:S02]  /*3d90*/  MUFU.EX2 R251, R3 ;  /* 0x0000000300fb7308 */ /* 0x0004e40000000800 */
[----:B--2---:R-:W-:Y:S01]  /*3da0*/  FFMA.FTZ R3, R12, c[0x0][0x2d0], -R0 ;  /* 0x0000b4000c037a23 */ /* 0x004fe20000010800 */
[----:B---3--:R-:W-:-:S05]  /*3db0*/  F2FP.BF16.PACK_AB R5, R251, R252 ;  /* 0x000000fcfb05723e */ /* 0x008fca00000010ff */
[----:B------:R2:W-:Y:S02]  /*3dc0*/  MUFU.EX2 R250, R3 ;  /* 0x0000000300fa7308 */ /* 0x0005e40000000800 */
[----:B--2---:R-:W-:Y:S02]  /*3dd0*/  FFMA.FTZ R3, R14, c[0x0][0x2d0], -R0 ;  /* 0x0000b4000e037a23 */ /* 0x004fe40000010800 */
[----:B------:R-:W2:Y:S04]  /*3de0*/  LDSM.16.MT88.4 R12, [R188+0x2000] ;  /* 0x00200000bc0c783b */ /* 0x000ea80000004200 */
[----:B------:R-:W3:Y:S02]  /*3df0*/  MUFU.EX2 R214, R3 ;  /* 0x0000000300d67308 */ /* 0x000ee40000000800 */
[----:B---3--:R-:W-:Y:S01]  /*3e00*/  F2FP.BF16.PACK_AB R7, R214, R250 ;  /* 0x000000fad607723e */ /* 0x008fe200000010ff */
[----:B------:R-:W-:-:S05]  /*3e10*/  FFMA.FTZ R3, R46, c[0x0][0x2d0], -R2 ;  /* 0x0000b4002e037a23 */ /* 0x000fca0000010802 */
[----:B------:R3:W-:Y:S01]  /*3e20*/  MUFU.EX2 R248, R3 ;  /* 0x0000000300f87308 */ /* 0x0007e20000000800 */
[C---:B-1----:R-:W-:Y:S08]  /*3e30*/  HMMA.16816.F32.BF16 R80, R4.reuse, R16, RZ ;  /* 0x000000100450723c */ /* 0x042ff000000418ff */
[----:B------:R-:W-:Y:S01]  /*3e40*/  HMMA.16816.F32.BF16 R76, R4, R18, RZ ;  /* 0x00000012044c723c */ /* 0x000fe200000418ff */
[----:B------:R-:W1:Y:S01]  /*3e50*/  LDSM.16.MT88.4 R16, [R190+0x4000] ;  /* 0x00400000be10783b */ /* 0x000e620000004200 */
[----:B---3--:R-:W-:-:S06]  /*3e60*/  FFMA.FTZ R3, R47, c[0x0][0x2d0], -R2 ;  /* 0x0000b4002f037a23 */ /* 0x008fcc0000010802 */
[C---:B--2---:R-:W-:Y:S01]  /*3e70*/  HMMA.16816.F32.BF16 R68, R4.reuse, R12, RZ ;  /* 0x0000000c0444723c */ /* 0x044fe200000418ff */
[----:B------:R2:W3:Y:S07]  /*3e80*/  MUFU.EX2 R246, R3 ;  /* 0x0000000300f67308 */ /* 0x0004ee0000000800 */
[C---:B------:R-:W-:Y:S01]  /*3e90*/  HMMA.16816.F32.BF16 R72, R4.reuse, R14, RZ ;  /* 0x0000000e0448723c */ /* 0x040fe200000418ff */
[----:B------:R-:W4:Y:S07]  /*3ea0*/  LDSM.16.MT88.4 R12, [R189+0x4000] ;  /* 0x00400000bd0c783b */ /* 0x000f2e0000004200 */
[----:B------:R-:W-:Y:S01]  /*3eb0*/  HMMA.16816.F32.BF16 R88, R4, R20, RZ ;  /* 0x000000140458723c */ /* 0x000fe200000418ff */
[----:B--2---:R-:W-:-:S04]  /*3ec0*/  FFMA.FTZ R3, R50, c[0x0][0x2d0], -R2 ;  /* 0x0000b40032037a23 */ /* 0x004fc80000010802 */
[----:B------:R2:W-:Y:S03]  /*3ed0*/  MUFU.EX2 R247, R3 ;  /* 0x0000000300f77308 */ /* 0x0005e60000000800 */
[C---:B------:R-:W-:Y:S01]  /*3ee0*/  HMMA.16816.F32.BF16 R84, R4.reuse, R22, RZ ;  /* 0x000000160454723c */ /* 0x040fe200000418ff */
[----:B------:R-:W5:Y:S07]  /*3ef0*/  LDSM.16.MT88.4 R20, [R188+0x4000] ;  /* 0x00400000bc14783b */ /* 0x000f6e0000004200 */
[----:B------:R-:W-:Y:S01]  /*3f00*/  HMMA.16816.F32.BF16 R96, R4, R24, RZ ;  /* 0x000000180460723c */ /* 0x000fe200000418ff */
[----:B--2---:R-:W-:-:S07]  /*3f10*/  FFMA.FTZ R3, R51, c[0x0][0x2d0], -R2 ;  /* 0x0000b40033037a23 */ /* 0x004fce0000010802 */
[C---:B------:R-:W-:Y:S01]  /*3f20*/  HMMA.16816.F32.BF16 R92, R4.reuse, R26, RZ ;  /* 0x0000001a045c723c */ /* 0x040fe200000418ff */
[----:B------:R-:W2:Y:S01]  /*3f30*/  LDSM.16.MT88.4 R24, [R187+0x4000] ;  /* 0x00400000bb18783b */ /* 0x000ea20000004200 */
[----:B------:R1:W1:Y:S06]  /*3f40*/  MUFU.EX2 R249, R3 ;  /* 0x0000000300f97308 */ /* 0x00026c0000000800 */
[C---:B------:R-:W-:Y:S08]  /*3f50*/  HMMA.16816.F32.BF16 R116, R4.reuse, R36, RZ ;  /* 0x000000240474723c */ /* 0x040ff000000418ff */
[----:B------:R-:W-:Y:S01]  /*3f60*/  HMMA.16816.F32.BF16 R112, R4, R38, RZ ;  /* 0x000000260470723c */ /* 0x000fe200000418ff */
[----:B------:R-:W-:Y:S01]  /*3f70*/  LDSM.16.MT88.4 R36, [R190+0x800] ;  /* 0x00080000be24783b */ /* 0x000fe20000004200 */
[----:B-1----:R-:W-:-:S04]  /*3f80*/  FFMA.FTZ R3, R45, c[0x0][0x2d0], -R0 ;  /* 0x0000b4002d037a23 */ /* 0x002fc80000010800 */
[----:B------:R1:W-:Y:S02]  /*3f90*/  MUFU.EX2 R243, R3 ;  /* 0x0000000300f37308 */ /* 0x0003e40000000800 */
[C---:B------:R-:W-:Y:S08]  /*3fa0*/  HMMA.16816.F32.BF16 R104, R4.reuse, R32, RZ ;  /* 0x000000200468723c */ /* 0x040ff000000418ff */
[----:B------:R-:W-:Y:S01]  /*3fb0*/  HMMA.16816.F32.BF16 R108, R4, R34, RZ ;  /* 0x00000022046c723c */ /* 0x000fe200000418ff */
[----:B------:R-:W-:Y:S01]  /*3fc0*/  LDSM.16.MT88.4 R32, [R189+0x800] ;  /* 0x00080000bd20783b */ /* 0x000fe20000004200 */
[----:B-1----:R-:W-:-:S06]  /*3fd0*/  FFMA.FTZ R3, R44, c[0x0][0x2d0], -R0 ;  /* 0x0000b4002c037a23 */ /* 0x002fcc0000010800 */
[C---:B------:R-:W-:Y:S01]  /*3fe0*/  HMMA.16816.F32.BF16 R64, R4.reuse, R28, RZ ;  /* 0x0000001c0440723c */ /* 0x040fe200000418ff */
[----:B------:R-:W1:Y:S01]  /*3ff0*/  LDSM.16.MT88.4 R44, [R188+0x800] ;  /* 0x00080000bc2c783b */ /* 0x000e620000004200 */
[----:B------:R2:W1:Y:S06]  /*4000*/  MUFU.EX2 R244, R3 ;  /* 0x0000000300f47308 */ /* 0x00046c0000000800 */
[C---:B------:R-:W-:Y:S01]  /*4010*/  HMMA.16816.F32.BF16 R60, R4.reuse, R30, RZ ;  /* 0x0000001e043c723c */ /* 0x040fe200000418ff */
[----:B------:R-:W1:Y:S07]  /*4020*/  LDSM.16.MT88.4 R28, [R187+0x2800] ;  /* 0x00280000bb1c783b */ /* 0x000e6e0000004200 */
[----:B------:R-:W-:Y:S01]  /*4030*/  HMMA.16816.F32.BF16 R140, R4, R18, RZ ;  /* 0x00000012048c723c */ /* 0x000fe200000418ff */
[----:B--2---:R-:W-:-:S04]  /*4040*/  FFMA.FTZ R3, R48, c[0x0][0x2d0], -R0 ;  /* 0x0000b40030037a23 */ /* 0x004fc80000010800 */
[----:B------:R2:W-:Y:S03]  /*4050*/  MUFU.EX2 R242, R3 ;  /* 0x0000000300f27308 */ /* 0x0005e60000000800 */
[C---:B----4-:R-:W-:Y:S08]  /*4060*/  HMMA.16816.F32.BF16 R152, R4.reuse, R12, RZ ;  /* 0x0000000c0498723c */ /* 0x050ff000000418ff */
[----:B------:R-:W-:Y:S01]  /*4070*/  HMMA.16816.F32.BF16 R160, R4, R14, RZ ;  /* 0x0000000e04a0723c */ /* 0x000fe200000418ff */
[----:B------:R-:W-:Y:S01]  /*4080*/  LDSM.16.MT88.4 R12, [R189+0x2800] ;  /* 0x00280000bd0c783b */ /* 0x000fe20000004200 */
[----:B--2---:R-:W-:-:S06]  /*4090*/  FFMA.FTZ R3, R49, c[0x0][0x2d0], -R0 ;  /* 0x0000b40031037a23 */ /* 0x004fcc0000010800 */
[C---:B------:R-:W-:Y:S01]  /*40a0*/  HMMA.16816.F32.BF16 R48, R4.reuse, R16, RZ ;  /* 0x000000100430723c */ /* 0x040fe200000418ff */
[----:B------:R-:W2:Y:S01]  /*40b0*/  LDSM.16.MT88.4 R16, [R190+0x2800] ;  /* 0x00280000be10783b */ /* 0x000ea20000004200 */
[----:B------:R4:W1:Y:S06]  /*40c0*/  MUFU.EX2 R245, R3 ;  /* 0x0000000300f57308 */ /* 0x00086c0000000800 */
[C---:B-----5:R-:W-:Y:S08]  /*40d0*/  HMMA.16816.F32.BF16 R128, R4.reuse, R20, RZ ;  /* 0x000000140480723c */ /* 0x060ff000000418ff */
[----:B------:R-:W-:Y:S01]  /*40e0*/  HMMA.16816.F32.BF16 R132, R4, R22, RZ ;  /* 0x000000160484723c */ /* 0x000fe200000418ff */
[----:B------:R-:W5:Y:S01]  /*40f0*/  LDSM.16.MT88.4 R20, [R187+0x4800] ;  /* 0x00480000bb14783b */ /* 0x000f620000004200 */
[----:B----4-:R-:W-:-:S04]  /*4100*/  FFMA.FTZ R3, R139, c[0x0][0x2d0], -R2 ;  /* 0x0000b4008b037a23 */ /* 0x010fc80000010802 */
[----:B------:R4:W-:Y:S02]  /*4110*/  MUFU.EX2 R241, R3 ;  /* 0x0000000300f17308 */ /* 0x0009e40000000800 */
[C---:B------:R-:W-:Y:S08]  /*4120*/  HMMA.16816.F32.BF16 R52, R4.reuse, R40, RZ ;  /* 0x000000280434723c */ /* 0x040ff000000418ff */
[----:B------:R-:W-:Y:S01]  /*4130*/  HMMA.16816.F32.BF16 R56, R4, R42, RZ ;  /* 0x0000002a0438723c */ /* 0x000fe200000418ff */
[----:B------:R-:W2:Y:S01]  /*4140*/  LDSM.16.MT88.4 R40, [R187+0x800] ;  /* 0x00080000bb28783b */ /* 0x000ea20000004200 */
[----:B----4-:R-:W-:-:S06]  /*4150*/  FFMA.FTZ R3, R138, c[0x0][0x2d0], -R2 ;  /* 0x0000b4008a037a23 */ /* 0x010fcc0000010802 */
[C---:B------:R-:W-:Y:S01]  /*4160*/  HMMA.16816.F32.BF16 R120, R4.reuse, R24, RZ ;  /* 0x000000180478723c */ /* 0x040fe200000418ff */
[----:B------:R4:W1:Y:S07]  /*4170*/  MUFU.EX2 R239, R3 ;  /* 0x0000000300ef7308 */ /* 0x00086e0000000800 */
[----:B------:R-:W-:Y:S01]  /*4180*/  HMMA.16816.F32.BF16 R124, R4, R26, RZ ;  /* 0x0000001a047c723c */ /* 0x000fe200000418ff */
[----:B------:R-:W2:Y:S06]  /*4190*/  LDSM.16.MT88.4 R24, [R188+0x2800] ;  /* 0x00280000bc18783b */ /* 0x000eac0000004200 */
[----:B---3--:R-:W-:-:S02]  /*41a0*/  F2FP.BF16.PACK_AB R4, R246, R248 ;  /* 0x000000f8f604723e */ /* 0x008fc400000010ff */
[----:B------:R-:W-:Y:S01]  /*41b0*/  F2FP.BF16.PACK_AB R6, R249, R247 ;  /* 0x000000f7f906723e */ /* 0x000fe200000010ff */
[--C-:B----4-:R-:W-:Y:S01]  /*41c0*/  FFMA.FTZ R3, R144, c[0x0][0x2d0], -R2.reuse ;  /* 0x0000b40090037a23 */ /* 0x110fe20000010802 */
[----:B-1----:R-:W-:Y:S02]  /*41d0*/  F2FP.BF16.PACK_AB R5, R244, R243 ;  /* 0x000000f3f405723e */ /* 0x002fe400000010ff */
[----:B------:R-:W-:Y:S01]  /*41e0*/  F2FP.BF16.PACK_AB R7, R245, R242 ;  /* 0x000000f2f507723e */ /* 0x000fe200000010ff */
[----:B------:R1:W-:Y:S06]  /*41f0*/  MUFU.EX2 R240, R3 ;  /* 0x0000000300f07308 */ /* 0x0003ec0000000800 */
[C---:B------:R-:W-:Y:S08]  /*4200*/  HMMA.16816.F32.BF16 R164, R4.reuse, R44, R104 ;  /* 0x0000002c04a4723c */ /* 0x040ff00000041868 */
[----:B------:R-:W-:Y:S01]  /*4210*/  HMMA.16816.F32.BF16 R156, R4, R46, R108 ;  /* 0x0000002e049c723c */ /* 0x000fe2000004186c */
[----:B-1----:R-:W-:-:S04]  /*4220*/  FFMA.FTZ R3, R145, c[0x0][0x2d0], -R2 ;  /* 0x0000b40091037a23 */ /* 0x002fc80000010802 */
[----:B------:R1:W3:Y:S03]  /*4230*/  MUFU.EX2 R238, R3 ;  /* 0x0000000300ee7308 */ /* 0x0002e60000000800 */
[C---:B------:R-:W-:Y:S08]  /*4240*/  HMMA.16816.F32.BF16 R148, R4.reuse, R36, R96 ;  /* 0x000000240494723c */ /* 0x040ff00000041860 */
[----:B------:R-:W-:Y:S01]  /*4250*/  HMMA.16816.F32.BF16 R108, R4, R34, R84 ;  /* 0x00000022046c723c */ /* 0x000fe20000041854 */
[----:B-1----:R-:W-:-:S07]  /*4260*/  FFMA.FTZ R3, R101, c[0x0][0x2d0], -R0 ;  /* 0x0000b40065037a23 */ /* 0x002fce0000010800 */
[C---:B------:R-:W-:Y:S01]  /*4270*/  HMMA.16816.F32.BF16 R104, R4.reuse, R28, R80 ;  /* 0x0000001c0468723c */ /* 0x040fe20000041850 */
[----:B------:R1:W-:Y:S07]  /*4280*/  MUFU.EX2 R237, R3 ;  /* 0x0000000300ed7308 */ /* 0x0003ee0000000800 */
[C---:B------:R-:W-:Y:S01]  /*4290*/  HMMA.16816.F32.BF16 R96, R4.reuse, R30, R76 ;  /* 0x0000001e0460723c */ /* 0x040fe2000004184c */
[----:B------:R-:W-:Y:S07]  /*42a0*/  LDSM.16.MT88.4 R28, [R188+0x4800] ;  /* 0x00480000bc1c783b */ /* 0x000fee0000004200 */
[----:B--2---:R-:W-:Y:S01]  /*42b0*/  HMMA.16816.F32.BF16 R84, R4, R16, R64 ;  /* 0x000000100454723c */ /* 0x004fe20000041840 */
[----:B-1----:R-:W-:-:S04]  /*42c0*/  FFMA.FTZ R3, R102, c[0x0][0x2d0], -R0 ;  /* 0x0000b40066037a23 */ /* 0x002fc80000010800 */
[----:B------:R1:W2:Y:S03]  /*42d0*/  MUFU.EX2 R236, R3 ;  /* 0x0000000300ec7308 */ /* 0x0002a60000000800 */
[C---:B------:R-:W-:Y:S01]  /*42e0*/  HMMA.16816.F32.BF16 R80, R4.reuse, R18, R60 ;  /* 0x000000120450723c */ /* 0x040fe2000004183c */
[----:B------:R-:W4:Y:S07]  /*42f0*/  LDSM.16.MT88.4 R16, [R190+0x4800] ;  /* 0x00480000be10783b */ /* 0x000f2e0000004200 */
[----:B------:R-:W-:Y:S01]  /*4300*/  HMMA.16816.F32.BF16 R76, R4, R12, R52 ;  /* 0x0000000c044c723c */ /* 0x000fe20000041834 */
[----:B-1----:R-:W-:-:S07]  /*4310*/  FFMA.FTZ R3, R136, c[0x0][0x2d0], -R0 ;  /* 0x0000b40088037a23 */ /* 0x002fce0000010800 */
[C---:B------:R-:W-:Y:S01]  /*4320*/  HMMA.16816.F32.BF16 R64, R4.reuse, R14, R56 ;  /* 0x0000000e0440723c */ /* 0x040fe20000041838 */
[----:B------:R-:W1:Y:S01]  /*4330*/  LDSM.16.MT88.4 R12, [R189+0x4800] ;  /* 0x00480000bd0c783b */ /* 0x000e620000004200 */
[----:B------:R2:W-:Y:S06]  /*4340*/  MUFU.EX2 R235, R3 ;  /* 0x0000000300eb7308 */ /* 0x0005ec0000000800 */
[C---:B-----5:R-:W-:Y:S08]  /*4350*/  HMMA.16816.F32.BF16 R56, R4.reuse, R20, R120 ;  /* 0x000000140438723c */ /* 0x060ff00000041878 */
[----:B------:R-:W-:Y:S01]  /*4360*/  HMMA.16816.F32.BF16 R60, R4, R22, R124 ;  /* 0x00000016043c723c */ /* 0x000fe2000004187c */
[----:B------:R-:W5:Y:S01]  /*4370*/  LDSM.16.MT88.4 R20, [R187+0x1000] ;  /* 0x00100000bb14783b */ /* 0x000f620000004200 */
[----:B--2---:R-:W-:-:S03]  /*4380*/  FFMA.FTZ R3, R137, c[0x0][0x2d0], -R0 ;  /* 0x0000b40089037a23 */ /* 0x004fc60000010800 */
[----:B------:R-:W-:Y:S01]  /*4390*/  LDSM.16.MT88.4 R124, [R190+0x1800] ;  /* 0x00180000be7c783b */ /* 0x000fe20000004200 */
[----:B------:R2:W1:Y:S02]  /*43a0*/  MUFU.EX2 R234, R3 ;  /* 0x0000000300ea7308 */ /* 0x0004640000000800 */
[C---:B------:R-:W-:Y:S08]  /*43b0*/  HMMA.16816.F32.BF16 R172, R4.reuse, R40, R116 ;  /* 0x0000002804ac723c */ /* 0x040ff00000041874 */
[----:B------:R-:W-:Y:S01]  /*43c0*/  HMMA.16816.F32.BF16 R168, R4, R42, R112 ;  /* 0x0000002a04a8723c */ /* 0x000fe20000041870 */
[----:B--2---:R-:W-:-:S07]  /*43d0*/  FFMA.FTZ R3, R209, c[0x0][0x2d0], -R2 ;  /* 0x0000b400d1037a23 */ /* 0x004fce0000010802 */
[C---:B------:R-:W-:Y:S01]  /*43e0*/  HMMA.16816.F32.BF16 R116, R4.reuse, R38, R92 ;  /* 0x000000260474723c */ /* 0x040fe2000004185c */
[----:B------:R-:W-:Y:S01]  /*43f0*/  LDSM.16.MT88.4 R36, [R190+0x1000] ;  /* 0x00100000be24783b */ /* 0x000fe20000004200 */
[----:B------:R2:W-:Y:S06]  /*4400*/  MUFU.EX2 R209, R3 ;  /* 0x0000000300d17308 */ /* 0x0005ec0000000800 */
[C---:B------:R-:W-:Y:S01]  /*4410*/  HMMA.16816.F32.BF16 R112, R4.reuse, R32, R88 ;  /* 0x000000200470723c */ /* 0x040fe20000041858 */
[----:B------:R-:W-:Y:S07]  /*4420*/  LDSM.16.MT88.4 R32, [R187+0x5000] ;  /* 0x00500000bb20783b */ /* 0x000fee0000004200 */
[----:B------:R-:W-:Y:S01]  /*4430*/  HMMA.16816.F32.BF16 R92, R4, R24, R68 ;  /* 0x00000018045c723c */ /* 0x000fe20000041844 */
[----:B--2---:R-:W-:Y:S01]  /*4440*/  FFMA.FTZ R3, R210, c[0x0][0x2d0], -R2 ;  /* 0x0000b400d2037a23 */ /* 0x004fe20000010802 */
[----:B------:R-:W-:-:S03]  /*4450*/  MOV R210, R214 ;  /* 0x000000d600d27202 */ /* 0x000fc60000000f00 */
[----:B------:R2:W1:Y:S03]  /*4460*/  MUFU.EX2 R214, R3 ;  /* 0x0000000300d67308 */ /* 0x0004660000000800 */
[C---:B------:R-:W-:Y:S01]  /*4470*/  HMMA.16816.F32.BF16 R88, R4.reuse, R26, R72 ;  /* 0x0000001a0458723c */ /* 0x040fe20000041848 */
[----:B------:R-:W-:Y:S07]  /*4480*/  LDSM.16.MT88.4 R24, [R188+0x3000] ;  /* 0x00300000bc18783b */ /* 0x000fee0000004200 */
[----:B----4-:R-:W-:Y:S01]  /*4490*/  HMMA.16816.F32.BF16 R40, R4, R16, R48 ;  /* 0x000000100428723c */ /* 0x010fe20000041830 */
[----:B--2---:R-:W-:Y:S01]  /*44a0*/  FFMA.FTZ R3, R211, c[0x0][0x2d0], -R2 ;  /* 0x0000b400d3037a23 */ /* 0x004fe20000010802 */
[----:B------:R-:W-:-:S06]  /*44b0*/  MOV R211, R11 ;  /* 0x0000000b00d37202 */ /* 0x000fcc0000000f00 */
[C---:B------:R-:W-:Y:S01]  /*44c0*/  HMMA.16816.F32.BF16 R52, R4.reuse, R28, R128 ;  /* 0x0000001c0434723c */ /* 0x040fe20000041880 */
[----:B------:R-:W-:Y:S01]  /*44d0*/  FFMA.FTZ R2, R212, c[0x0][0x2d0], -R2 ;  /* 0x0000b400d4027a23 */ /* 0x000fe20000010802 */
[----:B------:R-:W-:Y:S01]  /*44e0*/  MOV R212, R10 ;  /* 0x0000000a00d47202 */ /* 0x000fe20000000f00 */
[----:B------:R2:W-:Y:S05]  /*44f0*/  MUFU.EX2 R102, R3 ;  /* 0x0000000300667308 */ /* 0x0005ea0000000800 */
[C---:B------:R-:W-:Y:S01]  /*4500*/  HMMA.16816.F32.BF16 R44, R4.reuse, R30, R132 ;  /* 0x0000001e042c723c */ /* 0x040fe20000041884 */
[----:B------:R-:W4:Y:S02]  /*4510*/  LDSM.16.MT88.4 R28, [R188+0x1000] ;  /* 0x00100000bc1c783b */ /* 0x000f240000004200 */
[----:B------:R3:W3:Y:S02]  /*4520*/  MUFU.EX2 R101, R2 ;  /* 0x0000000200657308 */ /* 0x0006e40000000800 */
[----:B------:R-:W-:Y:S03]  /*4530*/  LDSM.16.MT88.4 R132, [R189+0x1800] ;  /* 0x00180000bd84783b */ /* 0x000fe60000004200 */
[----:B------:R-:W-:Y:S01]  /*4540*/  HMMA.16816.F32.BF16 R48, R4, R18, R140 ;  /* 0x000000120430723c */ /* 0x000fe2000004188c */
[----:B------:R-:W4:Y:S01]  /*4550*/  LDSM.16.MT88.4 R16, [R189+0x1000] ;  /* 0x00100000bd10783b */ /* 0x000f220000004200 */
[----:B--2---:R-:W-:-:S06]  /*4560*/  MOV R3, R9 ;  /* 0x0000000900037202 */ /* 0x004fcc0000000f00 */
[----:B-1----:R-:W-:Y:S01]  /*4570*/  HMMA.16816.F32.BF16 R72, R4, R12, R152 ;  /* 0x0000000c0448723c */ /* 0x002fe20000041898 */
[----:B---3--:R-:W-:Y:S01]  /*4580*/  FFMA.FTZ R2, R191, c[0x0][0x2d0], -R0 ;  /* 0x0000b400bf027a23 */ /* 0x008fe20000010800 */
[----:B------:R-:W-:-:S03]  /*4590*/  MOV R191, R215 ;  /* 0x000000d700bf7202 */ /* 0x000fc60000000f00 */
[----:B------:R1:W-:Y:S03]  /*45a0*/  MUFU.EX2 R11, R2 ;  /* 0x00000002000b7308 */ /* 0x0003e60000000800 */
[----:B------:R-:W-:Y:S01]  /*45b0*/  HMMA.16816.F32.BF16 R68, R4, R14, R160 ;  /* 0x0000000e0444723c */ /* 0x000fe200000418a0 */
[----:B------:R-:W-:Y:S06]  /*45c0*/  LDSM.16.MT88.4 R12, [R187+0x3000] ;  /* 0x00300000bb0c783b */ /* 0x000fec0000004200 */
[----:B------:R-:W-:-:S02]  /*45d0*/  F2FP.BF16.PACK_AB R4, R239, R241 ;  /* 0x000000f1ef04723e */ /* 0x000fc400000010ff */
[----:B------:R-:W-:Y:S02]  /*45e0*/  F2FP.BF16.PACK_AB R6, R238, R240 ;  /* 0x000000f0ee06723e */ /* 0x000fe400000010ff */
[----:B------:R-:W-:Y:S02]  /*45f0*/  F2FP.BF16.PACK_AB R5, R236, R237 ;  /* 0x000000edec05723e */ /* 0x000fe400000010ff */
[----:B------:R-:W-:Y:S01]  /*4600*/  F2FP.BF16.PACK_AB R7, R234, R235 ;  /* 0x000000ebea07723e */ /* 0x000fe200000010ff */
[----:B-1----:R-:W-:-:S04]  /*4610*/  FFMA.FTZ R2, R201, c[0x0][0x2d0], -R0 ;  /* 0x0000b400c9027a23 */ /* 0x002fc80000010800 */
[----:B------:R1:W2:Y:S02]  /*4620*/  MUFU.EX2 R10, R2 ;  /* 0x00000002000a7308 */ /* 0x0002a40000000800 */
[C---:B-----5:R-:W-:Y:S08]  /*4630*/  HMMA.16816.F32.BF16 R192, R4.reuse, R20, R172 ;  /* 0x0000001404c0723c */ /* 0x060ff000000418ac */
[----:B------:R-:W-:Y:S01]  /*4640*/  HMMA.16816.F32.BF16 R176, R4, R22, R168 ;  /* 0x0000001604b0723c */ /* 0x000fe200000418a8 */
[----:B------:R-:W3:Y:S01]  /*4650*/  LDSM.16.MT88.4 R20, [R190+0x3000] ;  /* 0x00300000be14783b */ /* 0x000ee20000004200 */
[----:B-1----:R-:W-:-:S06]  /*4660*/  FFMA.FTZ R2, R196, c[0x0][0x2d0], -R0 ;  /* 0x0000b400c4027a23 */ /* 0x002fcc0000010800 */
[C---:B----4-:R-:W-:Y:S01]  /*4670*/  HMMA.16816.F32.BF16 R180, R4.reuse, R28, R164 ;  /* 0x0000001c04b4723c */ /* 0x050fe200000418a4 */
[----:B------:R-:W-:Y:S01]  /*4680*/  FFMA.FTZ R0, R204, c[0x0][0x2d0], -R0 ;  /* 0x0000b400cc007a23 */ /* 0x000fe20000010800 */
[----:B------:R-:W-:Y:S01]  /*4690*/  IADD3 R204, R213, -0x2, RZ ;  /* 0xfffffffed5cc7810 */ /* 0x000fe20007ffe0ff */
[----:B------:R-:W-:Y:S05]  /*46a0*/  MUFU.EX2 R9, R2 ;  /* 0x0000000200097308 */ /* 0x000fea0000000800 */
[C---:B------:R-:W-:Y:S01]  /*46b0*/  HMMA.16816.F32.BF16 R172, R4.reuse, R30, R156 ;  /* 0x0000001e04ac723c */ /* 0x040fe2000004189c */
[----:B------:R-:W1:Y:S02]  /*46c0*/  LDSM.16.MT88.4 R28, [R189+0x3000] ;  /* 0x00300000bd1c783b */ /* 0x000e640000004200 */
[----:B------:R4:W5:Y:S05]  /*46d0*/  MUFU.EX2 R215, R0 ;  /* 0x0000000000d77308 */ /* 0x00096a0000000800 */
[C---:B------:R-:W-:Y:S08]  /*46e0*/  HMMA.16816.F32.BF16 R120, R4.reuse, R36, R148 ;  /* 0x000000240478723c */ /* 0x040ff00000041894 */
[----:B------:R-:W-:Y:S01]  /*46f0*/  HMMA.16816.F32.BF16 R128, R4, R16, R112 ;  /* 0x000000100480723c */ /* 0x000fe20000041870 */
[----:B----4-:R-:W-:-:S02]  /*4700*/  FADD.FTZ R0, R3, R191 ;  /* 0x000000bf03007221 */ /* 0x010fc40000010000 */
[----:B------:R-:W-:Y:S02]  /*4710*/  FADD.FTZ R3, R252, R251 ;  /* 0x000000fbfc037221 */ /* 0x000fe40000010000 */
[----:B------:R-:W-:-:S03]  /*4720*/  FADD.FTZ R0, R212, R0 ;  /* 0x00000000d4007221 */ /* 0x000fc60000010000 */
[C---:B------:R-:W-:Y:S01]  /*4730*/  HMMA.16816.F32.BF16 R164, R4.reuse, R18, R108 ;  /* 0x0000001204a4723c */ /* 0x040fe2000004186c */
[----:B------:R-:W4:Y:S01]  /*4740*/  LDSM.16.MT88.4 R16, [R190+0x5000] ;  /* 0x00500000be10783b */ /* 0x000f220000004200 */
[----:B------:R-:W-:Y:S02]  /*4750*/  FADD.FTZ R3, R250, R3 ;  /* 0x00000003fa037221 */ /* 0x000fe40000010000 */
[----:B------:R-:W-:Y:S01]  /*4760*/  FADD.FTZ R0, R211, R0 ;  /* 0x00000000d3007221 */ /* 0x000fe20000010000 */
[----:B------:R-:W-:Y:S01]  /*4770*/  LDSM.16.MT88.4 R108, [R187+0x1800] ;  /* 0x00180000bb6c783b */ /* 0x000fe20000004200 */
[----:B------:R-:W-:Y:S01]  /*4780*/  FADD.FTZ R3, R210, R3 ;  /* 0x00000003d2037221 */ /* 0x000fe20000010000 */
[----:B------:R-:W-:Y:S01]  /*4790*/  MOV R210, c[0x0][0x2ac] ;  /* 0x0000ab0000d27a02 */ /* 0x000fe20000000f00 */
[----:B------:R-:W-:Y:S01]  /*47a0*/  HMMA.16816.F32.BF16 R168, R4, R38, R116 ;  /* 0x0000002604a8723c */ /* 0x000fe20000041874 */
[----:B------:R-:W-:Y:S01]  /*47b0*/  FADD.FTZ R0, R248, R0 ;  /* 0x00000000f8007221 */ /* 0x000fe20000010000 */
[----:B------:R-:W-:Y:S01]  /*47c0*/  LDSM.16.MT88.4 R116, [R188+0x1800] ;  /* 0x00180000bc74783b */ /* 0x000fe20000004200 */
[----:B------:R-:W-:-:S02]  /*47d0*/  FADD.FTZ R3, R243, R3 ;  /* 0x00000003f3037221 */ /* 0x000fc40000010000 */
[----:B------:R-:W-:Y:S02]  /*47e0*/  FADD.FTZ R2, R246, R0 ;  /* 0x00000000f6027221 */ /* 0x000fe40000010000 */
[----:B------:R-:W-:Y:S01]  /*47f0*/  FADD.FTZ R0, R244, R3 ;  /* 0x00000003f4007221 */ /* 0x000fe20000010000 */
[C---:B---3--:R-:W-:Y:S01]  /*4800*/  HMMA.16816.F32.BF16 R148, R4.reuse, R20, R84 ;  /* 0x000000140494723c */ /* 0x048fe20000041854 */
[----:B------:R-:W-:Y:S02]  /*4810*/  FADD.FTZ R3, R247, R2 ;  /* 0x00000002f7037221 */ /* 0x000fe40000010000 */
[----:B------:R-:W-:Y:S01]  /*4820*/  FADD.FTZ R2, R242, R0 ;  /* 0x00000000f2027221 */ /* 0x000fe20000010000 */
[----:B------:R-:W-:Y:S01]  /*4830*/  MOV R0, R228 ;  /* 0x000000e400007202 */ /* 0x000fe20000000f00 */
[----:B------:R-:W-:Y:S02]  /*4840*/  FADD.FTZ R3, R249, R3 ;  /* 0x00000003f9037221 */ /* 0x000fe40000010000 */
[----:B------:R-:W-:Y:S01]  /*4850*/  FADD.FTZ R2, R245, R2 ;  /* 0x00000002f5027221 */ /* 0x000fe20000010000 */
[----:B------:R-:W-:Y:S01]  /*4860*/  HMMA.16816.F32.BF16 R144, R4, R22, R80 ;  /* 0x000000160490723c */ /* 0x000fe20000041850 */
[----:B------:R-:W3:Y:S01]  /*4870*/  LDSM.16.MT88.4 R20, [R189+0x5000] ;  /* 0x00500000bd14783b */ /* 0x000ee20000004200 */
[----:B------:R-:W-:-:S02]  /*4880*/  IMAD R210, R210, c[0x0][0x1d0], RZ ;  /* 0x00007400d2d27a24 */ /* 0x000fc400078e02ff */
[----:B------:R-:W-:Y:S01]  /*4890*/  FADD.FTZ R3, R241, R3 ;  /* 0x00000003f1037221 */ /* 0x000fe20000010000 */
[----:B------:R-:W-:Y:S01]  /*48a0*/  LDSM.16.MT88.4 R80, [R188+0x5800] ;  /* 0x00580000bc50783b */ /* 0x000fe20000004200 */
[----:B------:R-:W-:Y:S02]  /*48b0*/  FADD.FTZ R2, R237, R2 ;  /* 0x00000002ed027221 */ /* 0x000fe40000010000 */
[----:B------:R-:W-:Y:S01]  /*48c0*/  HMMA.16816.F32.BF16 R36, R4, R12, R104 ;  /* 0x0000000c0424723c */ /* 0x000fe20000041868 */
[----:B------:R-:W-:Y:S02]  /*48d0*/  FADD.FTZ R3, R239, R3 ;  /* 0x00000003ef037221 */ /* 0x000fe40000010000 */
[----:B------:R-:W-:-:S05]  /*48e0*/  FADD.FTZ R2, R236, R2 ;  /* 0x00000002ec027221 */ /* 0x000fca0000010000 */
[C---:B------:R-:W-:Y:S01]  /*48f0*/  HMMA.16816.F32.BF16 R156, R4.reuse, R14, R96 ;  /* 0x0000000e049c723c */ /* 0x040fe20000041860 */
[----:B------:R-:W3:Y:S06]  /*4900*/  LDSM.16.MT88.4 R12, [R188+0x5000] ;  /* 0x00500000bc0c783b */ /* 0x000eec0000004200 */
[----:B------:R-:W-:Y:S01]  /*4910*/  F2FP.BF16.PACK_AB R96, R214, R209 ;  /* 0x000000d1d660723e */ /* 0x000fe200000010ff */
[----:B------:R-:W-:Y:S01]  /*4920*/  HMMA.16816.F32.BF16 R160, R4, R24, R92 ;  /* 0x0000001804a0723c */ /* 0x000fe2000004185c */
[----:B------:R-:W-:Y:S02]  /*4930*/  F2FP.BF16.PACK_AB R98, R101, R102 ;  /* 0x000000666562723e */ /* 0x000fe400000010ff */
[----:B--2---:R-:W-:-:S02]  /*4940*/  F2FP.BF16.PACK_AB R97, R10, R11 ;  /* 0x0000000b0a61723e */ /* 0x004fc400000010ff */
[----:B-----5:R-:W-:-:S03]  /*4950*/  F2FP.BF16.PACK_AB R99, R215, R9 ;  /* 0x00000009d763723e */ /* 0x020fc600000010ff */
[C---:B-1----:R-:W-:Y:S08]  /*4960*/  HMMA.16816.F32.BF16 R140, R4.reuse, R28, R76 ;  /* 0x0000001c048c723c */ /* 0x042ff0000004184c */
[C---:B------:R-:W-:Y:S01]  /*4970*/  HMMA.16816.F32.BF16 R136, R4.reuse, R30, R64 ;  /* 0x0000001e0488723c */ /* 0x040fe20000041840 */
[----:B------:R-:W-:Y:S07]  /*4980*/  LDSM.16.MT88.4 R64, [R189+0x3800] ;  /* 0x00380000bd40783b */ /* 0x000fee0000004200 */
[C---:B----4-:R-:W-:Y:S01]  /*4990*/  HMMA.16816.F32.BF16 R84, R4.reuse, R16, R40 ;  /* 0x000000100454723c */ /* 0x050fe20000041828 */
[----:B------:R-:W1:Y:S07]  /*49a0*/  LDSM.16.MT88.4 R40, [R187+0x3800] ;  /* 0x00380000bb28783b */ /* 0x000e6e0000004200 */
[C---:B------:R-:W-:Y:S01]  /*49b0*/  HMMA.16816.F32.BF16 R152, R4.reuse, R26, R88 ;  /* 0x0000001a0498723c */ /* 0x040fe20000041858 */
[----:B------:R-:W-:Y:S07]  /*49c0*/  LDSM.16.MT88.4 R88, [R190+0x5800] ;  /* 0x00580000be58783b */ /* 0x000fee0000004200 */
[C---:B------:R-:W-:Y:S01]  /*49d0*/  HMMA.16816.F32.BF16 R28, R4.reuse, R32, R56 ;  /* 0x00000020041c723c */ /* 0x040fe20000041838 */
[----:B------:R-:W-:Y:S07]  /*49e0*/  LDSM.16.MT88.4 R56, [R190+0x3800] ;  /* 0x00380000be38783b */ /* 0x000fee0000004200 */
[C---:B------:R-:W-:Y:S01]  /*49f0*/  HMMA.16816.F32.BF16 R16, R4.reuse, R18, R48 ;  /* 0x000000120410723c */ /* 0x040fe20000041830 */
[----:B------:R-:W2:Y:S07]  /*4a00*/  LDSM.16.MT88.4 R48, [R188+0x3800] ;  /* 0x00380000bc30783b */ /* 0x000eae0000004200 */
[C---:B---3--:R-:W-:Y:S01]  /*4a10*/  HMMA.16816.F32.BF16 R92, R4.reuse, R20, R72 ;  /* 0x00000014045c723c */ /* 0x048fe20000041848 */
[----:B------:R-:W3:Y:S07]  /*4a20*/  LDSM.16.MT88.4 R72, [R187+0x5800] ;  /* 0x00580000bb48783b */ /* 0x000eee0000004200 */
[C---:B------:R-:W-:Y:S08]  /*4a30*/  HMMA.16816.F32.BF16 R32, R4.reuse, R34, R60 ;  /* 0x000000220420723c */ /* 0x040ff0000004183c */
[C---:B------:R-:W-:Y:S08]  /*4a40*/  HMMA.16816.F32.BF16 R76, R4.reuse, R12, R52 ;  /* 0x0000000c044c723c */ /* 0x040ff00000041834 */
[C---:B------:R-:W-:Y:S01]  /*4a50*/  HMMA.16816.F32.BF16 R24, R4.reuse, R14, R44 ;  /* 0x0000000e0418723c */ /* 0x040fe2000004182c */
[----:B------:R-:W4:Y:S07]  /*4a60*/  LDSM.16.MT88.4 R12, [R189+0x5800] ;  /* 0x00580000bd0c783b */ /* 0x000f2e0000004200 */
[----:B------:R-:W-:Y:S07]  /*4a70*/  HMMA.16816.F32.BF16 R20, R4, R22, R68 ;  /* 0x000000160414723c */ /* 0x000fee0000041844 */
[----:B------:R-:W-:Y:S01]  /*4a80*/  @P4 IMAD.HI.U32 R4, R228, c[0x0][0x2c8], RZ ;  /* 0x0000b200e4044a27 */ /* 0x000fe200078e00ff */
[----:B------:R-:W-:Y:S04]  /*4a90*/  HMMA.16816.F32.BF16 R104, R96, R108, R192 ;  /* 0x0000006c6068723c */ /* 0x000fe800000418c0 */
[----:B------:R-:W-:Y:S01]  /*4aa0*/  @P4 SHF.R.U32.HI R0, RZ, c[0x0][0x2cc], R4 ;  /* 0x0000b300ff004a19 */ /* 0x000fe20000011604 */
[----:B------:R-:W-:-:S02]  /*4ab0*/  FADD.FTZ R4, R240, R3 ;  /* 0x00000003f0047221 */ /* 0x000fc40000010000 */
[----:B------:R-:W-:Y:S01]  /*4ac0*/  FADD.FTZ R3, R235, R2 ;  /* 0x00000002eb037221 */ /* 0x000fe20000010000 */
[----:B------:R-:W-:Y:S01]  /*4ad0*/  IADD3 R0, R0, -c[0x0][0x168], R210 ;  /* 0x80005a0000007a10 */ /* 0x000fe20007ffe0d2 */
[----:B------:R-:W-:Y:S01]  /*4ae0*/  FADD.FTZ R2, R238, R4 ;  /* 0x00000004ee027221 */ /* 0x000fe20000010000 */
[----:B------:R-:W-:Y:S02]  /*4af0*/  HMMA.16816.F32.BF16 R112, R96, R116, R180 ;  /* 0x000000746070723c */ /* 0x000fe400000418b4 */
[----:B------:R-:W-:Y:S01]  /*4b00*/  SHF.R.S32.HI R5, RZ, 0x1f, R0 ;  /* 0x0000001fff057819 */ /* 0x000fe20000011400 */
[----:B------:R-:W-:-:S03]  /*4b10*/  FADD.FTZ R2, R209, R2 ;  /* 0x00000002d1027221 */ /* 0x000fc60000010000 */
[----:B------:R-:W-:Y:S01]  /*4b20*/  LEA.HI R5, R5, R0, RZ, 0x6 ;  /* 0x0000000005057211 */ /* 0x000fe200078f30ff */
[----:B------:R-:W-:Y:S01]  /*4b30*/  FADD.FTZ R0, R234, R3 ;  /* 0x00000003ea007221 */ /* 0x000fe20000010000 */
[C---:B------:R-:W-:Y:S01]  /*4b40*/  HMMA.16816.F32.BF16 R120, R96.reuse, R124, R120 ;  /* 0x0000007c6078723c */ /* 0x040fe20000041878 */
[----:B------:R-:W-:Y:S01]  /*4b50*/  FADD.FTZ R214, R214, R2 ;  /* 0x00000002d6d67221 */ /* 0x000fe20000010000 */
[----:B------:R-:W-:Y:S01]  /*4b60*/  SHF.R.S32.HI R3, RZ, 0x6, R5 ;  /* 0x00000006ff037819 */ /* 0x000fe20000011405 */
[----:B------:R-:W-:Y:S02]  /*4b70*/  FADD.FTZ R0, R11, R0 ;  /* 0x000000000b007221 */ /* 0x000fe40000010000 */
[----:B------:R-:W-:Y:S01]  /*4b80*/  FADD.FTZ R214, R102, R214 ;  /* 0x000000d666d67221 */ /* 0x000fe20000010000 */
[----:B------:R-:W-:Y:S01]  /*4b90*/  IMNMX R211, RZ, R3, !PT ;  /* 0x00000003ffd37217 */ /* 0x000fe20007800200 */
[----:B------:R-:W-:Y:S01]  /*4ba0*/  FADD.FTZ R0, R10, R0 ;  /* 0x000000000a007221 */ /* 0x000fe20000010000 */
[----:B------:R-:W-:Y:S01]  /*4bb0*/  HMMA.16816.F32.BF16 R128, R96, R132, R128 ;  /* 0x000000846080723c */ /* 0x000fe20000041880 */
[----:B------:R-:W-:Y:S01]  /*4bc0*/  FADD.FTZ R214, R101, R214 ;  /* 0x000000d665d67221 */ /* 0x000fe20000010000 */
[----:B------:R-:W-:Y:S01]  /*4bd0*/  ISETP.GE.AND P0, PT, R204, R211, PT ;  /* 0x000000d3cc00720c */ /* 0x000fe20003f06270 */
[----:B------:R-:W-:-:S04]  /*4be0*/  FADD.FTZ R0, R9, R0 ;  /* 0x0000000009007221 */ /* 0x000fc80000010000 */
[----:B------:R-:W-:Y:S01]  /*4bf0*/  FADD.FTZ R215, R215, R0 ;  /* 0x00000000d7d77221 */ /* 0x000fe20000010000 */
[C---:B-1----:R-:W-:Y:S08]  /*4c00*/  HMMA.16816.F32.BF16 R36, R96.reuse, R40, R36 ;  /* 0x000000286024723c */ /* 0x042ff00000041824 */
[C---:B--2---:R-:W-:Y:S08]  /*4c10*/  HMMA.16816.F32.BF16 R44, R96.reuse, R48, R160 ;  /* 0x00000030602c723c */ /* 0x044ff000000418a0 */
[C---:B------:R-:W-:Y:S08]  /*4c20*/  HMMA.16816.F32.BF16 R52, R96.reuse, R56, R148 ;  /* 0x000000386034723c */ /* 0x040ff00000041894 */
[C---:B------:R-:W-:Y:S08]  /*4c30*/  HMMA.16816.F32.BF16 R60, R96.reuse, R64, R140 ;  /* 0x00000040603c723c */ /* 0x040ff0000004188c */
[C---:B---3--:R-:W-:Y:S08]  /*4c40*/  HMMA.16816.F32.BF16 R68, R96.reuse, R72, R28 ;  /* 0x000000486044723c */ /* 0x048ff0000004181c */
        /* <DEDUP_REMOVED lines=13> */
[C---:B----4-:R-:W-:Y:S08]  /*4d20*/  HMMA.16816.F32.BF16 R92, R96.reuse, R12, R92 ;  /* 0x0000000c605c723c */ /* 0x050ff0000004185c */
[----:B------:R-:W-:Y:S01]  /*4d30*/  HMMA.16816.F32.BF16 R96, R96, R14, R20 ;  /* 0x0000000e6060723c */ /* 0x000fe20000041814 */
[----:B------:R-:W-:Y:S03]  /*4d40*/  @!UPT UIADD3 URZ, URZ, URZ, URZ ;  /* 0x0000003f3f3ff290 */ /* 0x000fe6000fffe03f */
[----:B------:R-:W-:Y:S11]  /*4d50*/  @!P0 BRA `(.L_x_601) ;  /* 0x000036b000008947 */ /* 0x000ff60003800000 */
[----:B------:R-:W-:Y:S02]  /*4d60*/  MOV R102, R8 ;  /* 0x0000000800667202 */ /* 0x000fe40000000f00 */
[----:B------:R-:W-:-:S07]  /*4d70*/  MOV R101, R100 ;  /* 0x0000006400657202 */ /* 0x000fce0000000f00 */
.L_x_612:
[----:B------:R-:W-:Y:S04]  /*4d80*/  DEPBAR.LE SB0, 0x0 ;  /* 0x000080000000791a */ /* 0x000fe80000000000 */
[----:B------:R-:W-:Y:S01]  /*4d90*/  WARPSYNC 0xffffffff ;  /* 0xffffffff00007948 */ /* 0x000fe20003800000 */
[----:B------:R-:W-:Y:S01]  /*4da0*/  BAR.SYNC.DEFER_BLOCKING 0x0 ;  /* 0x0000000000007b1d */ /* 0x000fe20000010000 */
[----:B------:R-:W-:Y:S05]  /*4db0*/  ISETP.GE.AND P0, PT, R204, RZ, PT ;  /* 0x000000ffcc00720c */ /* 0x000fea0003f06270 */
[----:B------:R1:W2:Y:S01]  /*4dc0*/  LDSM.16.M88.4 R32, [R197] ;  /* 0x00000000c520783b */ /* 0x0002a20000000200 */
[----:B------:R-:W-:Y:S03]  /*4dd0*/  BSSY B0, `(.L_x_602) ;  /* 0x000004d000007945 */ /* 0x000fe60003800000 */
[----:B------:R1:W3:Y:S04]  /*4de0*/  LDSM.16.M88.4 R8, [R184] ;  /* 0x00000000b808783b */ /* 0x0002e80000000200 */
[----:B------:R1:W4:Y:S04]  /*4df0*/  LDSM.16.M88.4 R16, [R184+0x800] ;  /* 0x00080000b810783b */ /* 0x0003280000000200 */
[----:B------:R1:W1:Y:S04]  /*4e00*/  LDSM.16.M88.4 R24, [R184+0x1000] ;  /* 0x00100000b818783b */ /* 0x0002680000000200 */
[----:B------:R1:W1:Y:S04]  /*4e10*/  LDSM.16.M88.4 R136, [R184+0x1800] ;  /* 0x00180000b888783b */ /* 0x0002680000000200 */
[----:B------:R1:W1:Y:S04]  /*4e20*/  LDSM.16.M88.4 R140, [R198] ;  /* 0x00000000c68c783b */ /* 0x0002680000000200 */
[----:B------:R1:W1:Y:S04]  /*4e30*/  LDSM.16.M88.4 R144, [R103] ;  /* 0x000000006790783b */ /* 0x0002680000000200 */
[----:B------:R1:W1:Y:S04]  /*4e40*/  LDSM.16.M88.4 R148, [R103+0x800] ;  /* 0x000800006794783b */ /* 0x0002680000000200 */
[----:B------:R1:W1:Y:S04]  /*4e50*/  LDSM.16.M88.4 R152, [R103+0x1000] ;  /* 0x001000006798783b */ /* 0x0002680000000200 */
[----:B------:R1:W1:Y:S01]  /*4e60*/  LDSM.16.M88.4 R156, [R103+0x1800] ;  /* 0x00180000679c783b */ /* 0x0002620000000200 */
[----:B------:R-:W-:-:S05]  /*4e70*/  @!P0 BRA `(.L_x_603) ;  /* 0x0000042000008947 */ /* 0x000fca0003800000 */
[C---:B------:R-:W-:Y:S01]  /*4e80*/  IMAD.WIDE.U32 R2, R205.reuse, c[0x0][0x208], RZ ;  /* 0x00008200cd027a25 */ /* 0x040fe200078e00ff */
[----:B------:R-:W-:Y:S02]  /*4e90*/  SHF.R.S32.HI R0, RZ, 0x1f, R205 ;  /* 0x0000001fff007819 */ /* 0x000fe400000114cd */
[----:B------:R-:W-:Y:S01]  /*4ea0*/  SHF.R.S32.HI R4, RZ, 0x1f, R202 ;  /* 0x0000001fff047819 */ /* 0x000fe200000114ca */
[----:B------:R-:W-:Y:S01]  /*4eb0*/  IMAD.SHL.U32 R30, R208, 0x2, RZ ;  /* 0x00000002d01e7824 */ /* 0x000fe200078e00ff */
[----:B------:R-:W-:Y:S01]  /*4ec0*/  SHF.R.S32.HI R5, RZ, 0x1f, R208 ;  /* 0x0000001fff057819 */ /* 0x000fe200000114d0 */
[----:B------:R-:W-:Y:S01]  /*4ed0*/  IMAD R0, R0, c[0x0][0x208], RZ ;  /* 0x0000820000007a24 */ /* 0x000fe200078e02ff */
[----:B------:R-:W-:Y:S01]  /*4ee0*/  SHF.R.S32.HI R7, RZ, 0x1f, R207 ;  /* 0x0000001fff077819 */ /* 0x000fe200000114cf */
[----:B------:R-:W-:Y:S01]  /*4ef0*/  IMAD R4, R4, c[0x0][0x218], RZ ;  /* 0x0000860004047a24 */ /* 0x000fe200078e02ff */
[----:B------:R-:W-:Y:S01]  /*4f00*/  SHF.R.S32.HI R6, RZ, 0x1f, R206 ;  /* 0x0000001fff067819 */ /* 0x000fe200000114ce */
[----:B------:R-:W-:Y:S01]  /*4f10*/  IMAD R0, R205, c[0x0][0x20c], R0 ;  /* 0x00008300cd007a24 */ /* 0x000fe200078e0200 */
[----:B------:R-:W-:Y:S01]  /*4f20*/  SHF.L.U64.HI R23, R208, 0x1, R5 ;  /* 0x00000001d0177819 */ /* 0x000fe20000010205 */
[----:B------:R-:W-:Y:S01]  /*4f30*/  IMAD R4, R202, c[0x0][0x21c], R4 ;  /* 0x00008700ca047a24 */ /* 0x000fe200078e0204 */
[----:B------:R-:W-:Y:S01]  /*4f40*/  SHF.L.U64.HI R22, R207, 0x1, R7 ;  /* 0x00000001cf167819 */ /* 0x000fe20000010207 */
[----:B------:R-:W-:Y:S01]  /*4f50*/  IMAD.IADD R3, R3, 0x1, R0 ;  /* 0x0000000103037824 */ /* 0x000fe200078e0200 */
[----:B------:R-:W-:Y:S01]  /*4f60*/  SHF.L.U64.HI R21, R206, 0x1, R6 ;  /* 0x00000001ce157819 */ /* 0x000fe20000010206 */
[----:B------:R-:W-:Y:S02]  /*4f70*/  IMAD.SHL.U32 R29, R207, 0x2, RZ ;  /* 0x00000002cf1d7824 */ /* 0x000fe400078e00ff */
[----:B------:R-:W-:Y:S04]  /*4f80*/  IMAD.WIDE.U32 R2, R202, c[0x0][0x218], R2 ;  /* 0x00008600ca027a25 */ /* 0x000fe800078e0002 */
[----:B------:R-:W-:Y:S01]  /*4f90*/  IMAD.SHL.U32 R28, R206, 0x2, RZ ;  /* 0x00000002ce1c7824 */ /* 0x000fe200078e00ff */
[----:B------:R-:W-:Y:S04]  /*4fa0*/  IADD3 R0, P0, R224, R2, RZ ;  /* 0x00000002e0007210 */ /* 0x000fe80007f1e0ff */
[----:B------:R-:W-:Y:S02]  /*4fb0*/  IADD3.X R4, R227, R3, R4, P0, !PT ;  /* 0x00000003e3047210 */ /* 0x000fe400007fe404 */
[C---:B------:R-:W-:Y:S04]  /*4fc0*/  LEA R20, P0, R0.reuse, c[0x0][0x1f8], 0x1 ;  /* 0x00007e0000147a11 */ /* 0x040fe800078008ff */
[----:B------:R-:W-:Y:S01]  /*4fd0*/  LEA.HI.X R5, R0, c[0x0][0x1fc], R4, 0x1, P0 ;  /* 0x00007f0000057a11 */ /* 0x000fe200000f0c04 */
[----:B------:R-:W-:-:S06]  /*4fe0*/  BRA.DIV ~URZ, `(.L_x_604) ;  /* 0x000097727f007947 */ /* 0x000fcc000b800000 */
[----:B------:R4:W3:Y:S02]  /*4ff0*/  SHFL.IDX PT, R4, R5, RZ, 0x181f ;  /* 0x00181fff05047589 */ /* 0x0008e400000e0000 */
.L_x_663:
[----:B------:R-:W-:-:S05]  /*5000*/  BRA.DIV ~URZ, `(.L_x_605) ;  /* 0x000097c27f007947 */ /* 0x000fca000b800000 */
[----:B------:R-:W5:Y:S01]  /*5010*/  SHFL.IDX PT, R0, R20, RZ, 0x181f ;  /* 0x00181fff14007589 */ /* 0x000f6200000e0000 */
[----:B------:R-:W-:Y:S02]  /*5020*/  ISETP.GE.AND P5, PT, R206, c[0x0][0x1d4], PT ;  /* 0x00007500ce007a0c */ /* 0x000fe40003fa6270 */
[----:B------:R-:W-:Y:S02]  /*5030*/  ISETP.GE.AND P2, PT, R207, c[0x0][0x1d4], PT ;  /* 0x00007500cf007a0c */ /* 0x000fe40003f46270 */
[----:B------:R-:W-:Y:S02]  /*5040*/  SEL R15, RZ, 0x10, P5 ;  /* 0x00000010ff0f7807 */ /* 0x000fe40002800000 */
[----:B------:R-:W-:Y:S02]  /*5050*/  SEL R14, RZ, 0x10, P2 ;  /* 0x00000010ff0e7807 */ /* 0x000fe40001000000 */
[C---:B-----5:R-:W-:Y:S02]  /*5060*/  IADD3 R6, P0, R0.reuse, R28, RZ ;  /* 0x0000001c00067210 */ /* 0x060fe40007f1e0ff */
[----:B------:R-:W-:Y:S03]  /*5070*/  IADD3 R2, P6, R0, R29, RZ ;  /* 0x0000001d00027210 */ /* 0x000fe60007fde0ff */
[----:B---3--:R-:W-:Y:S01]  /*5080*/  IMAD.X R7, R4, 0x1, R21, P0 ;  /* 0x0000000104077824 */ /* 0x008fe200000e0615 */
        /* <DEDUP_REMOVED lines=8> */
[----:B------:R5:W4:Y:S04]  /*5110*/  SHFL.IDX PT, R4, R5, 0x1, 0x181f ;  /* 0x00381f0005047f89 */ /* 0x000b2800000e0000 */
[----:B------:R3:W2:Y:S04]  /*5120*/  SHFL.IDX PT, R0, R20, 0x1, 0x181f ;  /* 0x00381f0014007f89 */ /* 0x0006a800000e0000 */
[----:B------:R3:W-:Y:S01]  /*5130*/  LDGSTS.E.BYPASS.LTC128B.128 [R203+0x4100], [R12.64], !P0 ;  /* 0x041000000ccb7fae */ /* 0x0007e2000c101d46 */
[----:B----45:R-:W-:Y:S03]  /*5140*/  SEL R5, RZ, 0x10, P0 ;  /* 0x00000010ff057807 */ /* 0x030fe60000000000 */
.L_x_664:
[----:B---3--:R-:W-:Y:S02]  /*5150*/  IADD3 R2, -R14, 0x10, RZ ;  /* 0x000000100e027810 */ /* 0x008fe40007ffe1ff */
[----:B------:R-:W-:Y:S02]  /*5160*/  IADD3 R12, -R15, 0x10, RZ ;  /* 0x000000100f0c7810 */ /* 0x000fe40007ffe1ff */
[----:B------:R-:W-:Y:S02]  /*5170*/  LOP3.LUT R6, R2, 0xf, RZ, 0xc0, !PT ;  /* 0x0000000f02067812 */ /* 0x000fe400078ec0ff */
[----:B------:R-:W-:Y:S02]  /*5180*/  LOP3.LUT R12, R12, 0xf, RZ, 0xc0, !PT ;  /* 0x0000000f0c0c7812 */ /* 0x000fe400078ec0ff */
[----:B------:R-:W-:Y:S02]  /*5190*/  IADD3 R3, -R5, 0x10, RZ ;  /* 0x0000001005037810 */ /* 0x000fe40007ffe1ff */
[-C--:B--2---:R-:W-:Y:S02]  /*51a0*/  IADD3 R6, P6, P5, R6, R0.reuse, R29 ;  /* 0x0000000006067210 */ /* 0x084fe40007dde01d */
[----:B------:R-:W-:Y:S02]  /*51b0*/  IADD3 R12, P2, P0, R12, R0, R28 ;  /* 0x000000000c0c7210 */ /* 0x000fe4000785e01c */
[----:B------:R-:W-:Y:S02]  /*51c0*/  LOP3.LUT R2, R3, 0xf, RZ, 0xc0, !PT ;  /* 0x0000000f03027812 */ /* 0x000fe400078ec0ff */
[-C--:B------:R-:W-:Y:S02]  /*51d0*/  IADD3.X R7, RZ, R4.reuse, R22, P6, P5 ;  /* 0x00000004ff077210 */ /* 0x080fe400037ea416 */
[----:B------:R-:W-:Y:S02]  /*51e0*/  ISETP.NE.U32.AND P6, PT, R15, RZ, PT ;  /* 0x000000ff0f00720c */ /* 0x000fe40003fc5070 */
[----:B------:R-:W-:Y:S02]  /*51f0*/  IADD3.X R13, RZ, R4, R21, P2, P0 ;  /* 0x00000004ff0d7210 */ /* 0x000fe400017e0415 */
[----:B------:R-:W-:Y:S02]  /*5200*/  IADD3 R2, P2, P0, R2, R0, R30 ;  /* 0x0000000002027210 */ /* 0x000fe4000785e01e */
[----:B------:R-:W-:Y:S02]  /*5210*/  ISETP.NE.U32.AND P5, PT, R14, RZ, PT ;  /* 0x000000ff0e00720c */ /* 0x000fe40003fa5070 */
[----:B------:R-:W-:Y:S02]  /*5220*/  IADD3.X R3, RZ, R4, R23, P2, P0 ;  /* 0x00000004ff037210 */ /* 0x000fe400017e0417 */
[----:B------:R-:W-:Y:S03]  /*5230*/  ISETP.NE.U32.AND P0, PT, R5, RZ, PT ;  /* 0x000000ff0500720c */ /* 0x000fe60003f05070 */
[----:B------:R-:W-:Y:S01]  /*5240*/  @!PT LDS RZ, [RZ] ;  /* 0x00000000fffff984 */ /* 0x000fe20000000800 */
[----:B------:R-:W-:Y:S01]  /*5250*/  @!PT LDS RZ, [RZ] ;  /* 0x00000000fffff984 */ /* 0x000fe20000000800 */
[----:B------:R-:W-:Y:S01]  /*5260*/  @!PT LDS RZ, [RZ] ;  /* 0x00000000fffff984 */ /* 0x000fe20000000800 */
[----:B------:R2:W-:Y:S06]  /*5270*/  LDGSTS.E.BYPASS.LTC128B.128.ZFILL [R203+0x1100], [R12.64], P6 ;  /* 0x011000000ccb7fae */ /* 0x0005ec000b141d46 */
[----:B------:R2:W-:Y:S04]  /*5280*/  LDGSTS.E.BYPASS.LTC128B.128.ZFILL [R203+0x3100], [R6.64], P5 ;  /* 0x0310000006cb7fae */ /* 0x0005e8000a941d46 */
[----:B------:R2:W-:Y:S02]  /*5290*/  LDGSTS.E.BYPASS.LTC128B.128.ZFILL [R203+0x5100], [R2.64], P0 ;  /* 0x0510000002cb7fae */ /* 0x0005e40008141d46 */
.L_x_603:
[----:B------:R-:W-:Y:S05]  /*52a0*/  BSYNC B0 ;  /* 0x0000000000007941 */ /* 0x000fea0003800000 */
.L_x_602:
[----:B------:R-:W0:Y:S01]  /*52b0*/  LDGDEPBAR ;  /* 0x00000000000079af */ /* 0x000e220000000000 */
[----:B------:R-:W-:Y:S01]  /*52c0*/  WARPSYNC 0xffffffff ;  /* 0xffffffff00007948 */ /* 0x000fe20003800000 */
[C---:B--23--:R-:W-:Y:S01]  /*52d0*/  HMMA.16816.F32.BF16 R4, R32.reuse, R8, RZ ;  /* 0x000000082004723c */ /* 0x04cfe200000418ff */
[----:B------:R-:W-:Y:S02]  /*52e0*/  BSSY B0, `(.L_x_606) ;  /* 0x0000125000007945 */ /* 0x000fe40003800000 */
[----:B------:R-:W-:Y:S03]  /*52f0*/  ISETP.GE.AND P0, PT, R204, 0x1, PT ;  /* 0x00000001cc00780c */ /* 0x000fe60003f06270 */
[----:B------:R-:W-:Y:S02]  /*5300*/  LDSM.16.M88.4 R160, [R200] ;  /* 0x00000000c8a0783b */ /* 0x000fe40000000200 */
[C---:B------:R-:W-:Y:S06]  /*5310*/  HMMA.16816.F32.BF16 R8, R32.reuse, R10, RZ ;  /* 0x0000000a2008723c */ /* 0x040fec00000418ff */
[----:B------:R-:W2:Y:S02]  /*5320*/  LDSM.16.M88.4 R164, [R186] ;  /* 0x00000000baa4783b */ /* 0x000ea40000000200 */
[C---:B----4-:R-:W-:Y:S06]  /*5330*/  HMMA.16816.F32.BF16 R12, R32.reuse, R16, RZ ;  /* 0x00000010200c723c */ /* 0x050fec00000418ff */
[----:B------:R-:W-:Y:S02]  /*5340*/  LDSM.16.M88.4 R168, [R186+0x1000] ;  /* 0x00100000baa8783b */ /* 0x000fe40000000200 */
[C---:B------:R-:W-:Y:S06]  /*5350*/  HMMA.16816.F32.BF16 R16, R32.reuse, R18, RZ ;  /* 0x000000122010723c */ /* 0x040fec00000418ff */
[----:B------:R-:W-:Y:S02]  /*5360*/  LDSM.16.M88.4 R172, [R186+0x1800] ;  /* 0x00180000baac783b */ /* 0x000fe40000000200 */
[C---:B-1----:R-:W-:Y:S06]  /*5370*/  HMMA.16816.F32.BF16 R20, R32.reuse, R24, RZ ;  /* 0x000000182014723c */ /* 0x042fec00000418ff */
[----:B------:R-:W-:Y:S02]  /*5380*/  LDSM.16.M88.4 R176, [R199] ;  /* 0x00000000c7b0783b */ /* 0x000fe40000000200 */
[C---:B------:R-:W-:Y:S06]  /*5390*/  HMMA.16816.F32.BF16 R24, R32.reuse, R26, RZ ;  /* 0x0000001a2018723c */ /* 0x040fec00000418ff */
[----:B------:R-:W-:Y:S02]  /*53a0*/  LDSM.16.M88.4 R180, [R185+-0x4000] ;  /* 0xffc00000b9b4783b */ /* 0x000fe40000000200 */
[C---:B------:R-:W-:Y:S08]  /*53b0*/  HMMA.16816.F32.BF16 R28, R32.reuse, R136, RZ ;  /* 0x00000088201c723c */ /* 0x040ff000000418ff */
[----:B------:R-:W-:Y:S01]  /*53c0*/  HMMA.16816.F32.BF16 R32, R32, R138, RZ ;  /* 0x0000008a2020723c */ /* 0x000fe200000418ff */
[----:B------:R-:W1:Y:S07]  /*53d0*/  LDSM.16.M88.4 R136, [R186+0x800] ;  /* 0x00080000ba88783b */ /* 0x000e6e0000000200 */
[C---:B------:R-:W-:Y:S08]  /*53e0*/  HMMA.16816.F32.BF16 R4, R140.reuse, R144, R4 ;  /* 0x000000908c04723c */ /* 0x040ff00000041804 */
[C---:B------:R-:W-:Y:S01]  /*53f0*/  HMMA.16816.F32.BF16 R8, R140.reuse, R146, R8 ;  /* 0x000000928c08723c */ /* 0x040fe20000041808 */
[----:B------:R-:W-:Y:S07]  /*5400*/  LDSM.16.M88.4 R144, [R185+-0x3000] ;  /* 0xffd00000b990783b */ /* 0x000fee0000000200 */
[C---:B------:R-:W-:Y:S08]  /*5410*/  HMMA.16816.F32.BF16 R12, R140.reuse, R148, R12 ;  /* 0x000000948c0c723c */ /* 0x040ff0000004180c */
[C---:B------:R-:W-:Y:S01]  /*5420*/  HMMA.16816.F32.BF16 R16, R140.reuse, R150, R16 ;  /* 0x000000968c10723c */ /* 0x040fe20000041810 */
[----:B------:R-:W-:Y:S07]  /*5430*/  LDSM.16.M88.4 R148, [R185+-0x2800] ;  /* 0xffd80000b994783b */ /* 0x000fee0000000200 */
[C---:B------:R-:W-:Y:S08]  /*5440*/  HMMA.16816.F32.BF16 R20, R140.reuse, R152, R20 ;  /* 0x000000988c14723c */ /* 0x040ff00000041814 */
[C---:B------:R-:W-:Y:S01]  /*5450*/  HMMA.16816.F32.BF16 R24, R140.reuse, R154, R24 ;  /* 0x0000009a8c18723c */ /* 0x040fe20000041818 */
[----:B------:R-:W-:Y:S07]  /*5460*/  LDSM.16.M88.4 R152, [R197+0x4000] ;  /* 0x00400000c598783b */ /* 0x000fee0000000200 */
[C---:B------:R-:W-:Y:S08]  /*5470*/  HMMA.16816.F32.BF16 R28, R140.reuse, R156, R28 ;  /* 0x0000009c8c1c723c */ /* 0x040ff0000004181c */
[----:B------:R-:W-:Y:S01]  /*5480*/  HMMA.16816.F32.BF16 R32, R140, R158, R32 ;  /* 0x0000009e8c20723c */ /* 0x000fe20000041820 */
[----:B------:R-:W3:Y:S07]  /*5490*/  LDSM.16.M88.4 R140, [R185+-0x3800] ;  /* 0xffc80000b98c783b */ /* 0x000eee0000000200 */
        /* <DEDUP_REMOVED lines=40> */
[----:B------:R-:W5:Y:S07]  /*5720*/  LDSM.16.M88.4 R164, [R185+-0x2000] ;  /* 0xffe00000b9a4783b */ /* 0x000f6e0000000200 */
[C---:B------:R-:W-:Y:S01]  /*5730*/  HMMA.16816.F32.BF16 R8, R168.reuse, R174, R8 ;  /* 0x000000aea808723c */ /* 0x040fe20000041808 */
[----:B------:R-:W-:Y:S07]  /*5740*/  LDSM.16.M88.4 R172, [R184+0x4000] ;  /* 0x00400000b8ac783b */ /* 0x000fee0000000200 */
[C---:B---3--:R-:W-:Y:S08]  /*5750*/  HMMA.16816.F32.BF16 R12, R168.reuse, R140, R12 ;  /* 0x0000008ca80c723c */ /* 0x048ff0000004180c */
[C---:B------:R-:W-:Y:S01]  /*5760*/  HMMA.16816.F32.BF16 R16, R168.reuse, R142, R16 ;  /* 0x0000008ea810723c */ /* 0x040fe20000041810 */
[----:B------:R-:W3:Y:S07]  /*5770*/  LDSM.16.M88.4 R140, [R185+-0x1800] ;  /* 0xffe80000b98c783b */ /* 0x000eee0000000200 */
[C---:B------:R-:W-:Y:S08]  /*5780*/  HMMA.16816.F32.BF16 R20, R168.reuse, R144, R20 ;  /* 0x00000090a814723c */ /* 0x040ff00000041814 */
[C---:B------:R-:W-:Y:S01]  /*5790*/  HMMA.16816.F32.BF16 R24, R168.reuse, R146, R24 ;  /* 0x00000092a818723c */ /* 0x040fe20000041818 */
[----:B------:R-:W3:Y:S07]  /*57a0*/  LDSM.16.M88.4 R144, [R185+-0x1000] ;  /* 0xfff00000b990783b */ /* 0x000eee0000000200 */
        /* <DEDUP_REMOVED lines=118> */
[----:B------:R1:W1:Y:S01]  /*5f10*/  MUFU.TANH R146, R15 ;  /* 0x0000000f00927308 */ /* 0x0002620000002400 */
        /* <DEDUP_REMOVED lines=18> */
[----:B--234-:R-:W-:Y:S01]  /*6040*/  IMAD R2, R204, 0x40, R220 ;  /* 0x00000040cc027824 */ /* 0x01cfe200078e02dc */
[----:B------:R-:W-:Y:S01]  /*6050*/  SHF.R.S32.HI R191, RZ, 0x1f, R208 ;  /* 0x0000001fffbf7819 */ /* 0x000fe200000114d0 */
[----:B------:R-:W-:Y:S01]  /*6060*/  IMAD.MOV.U32 R202, RZ, RZ, RZ ;  /* 0x000000ffffca7224 */ /* 0x000fe200078e00ff */
[----:B------:R-:W-:Y:S01]  /*6070*/  SHF.R.S32.HI R192, RZ, 0x1f, R207 ;  /* 0x0000001fffc07819 */ /* 0x000fe200000114cf */
[----:B------:R-:W-:Y:S01]  /*6080*/  IMAD.SHL.U32 R28, R208, 0x2, RZ ;  /* 0x00000002d01c7824 */ /* 0x000fe200078e00ff */
[----:B------:R-:W-:Y:S01]  /*6090*/  IADD3 R2, R2, -0x40, R216 ;  /* 0xffffffc002027810 */ /* 0x000fe20007ffe0d8 */
[C---:B------:R-:W-:Y:S01]  /*60a0*/  IMAD.SHL.U32 R25, R207.reuse, 0x2, RZ ;  /* 0x00000002cf197824 */ /* 0x040fe200078e00ff */
[----:B-1----:R-:W-:Y:S01]  /*60b0*/  SHF.L.U64.HI R15, R208, 0x1, R191 ;  /* 0x00000001d00f7819 */ /* 0x002fe200000102bf */
[----:B------:R-:W-:Y:S01]  /*60c0*/  IMAD.SHL.U32 R24, R206, 0x2, RZ ;  /* 0x00000002ce187824 */ /* 0x000fe200078e00ff */
[----:B------:R-:W-:Y:S01]  /*60d0*/  SHF.R.S32.HI R191, RZ, 0x1f, R206 ;  /* 0x0000001fffbf7819 */ /* 0x000fe200000114ce */
[----:B------:R-:W-:Y:S01]  /*60e0*/  @P3 IMAD.HI.U32 R3, R2, c[0x0][0x2bc], RZ ;  /* 0x0000af0002033a27 */ /* 0x000fe200078e00ff */
[----:B------:R-:W-:Y:S02]  /*60f0*/  SHF.L.U64.HI R14, R207, 0x1, R192 ;  /* 0x00000001cf0e7819 */ /* 0x000fe400000102c0 */
[----:B------:R-:W-:Y:S01]  /*6100*/  SHF.L.U64.HI R13, R206, 0x1, R191 ;  /* 0x00000001ce0d7819 */ /* 0x000fe200000102bf */
[----:B------:R-:W-:Y:S01]  /*6110*/  IMAD.MOV.U32 R0, RZ, RZ, R2 ;  /* 0x000000ffff007224 */ /* 0x000fe200078e0002 */
        /* <DEDUP_REMOVED lines=22> */
[----:B------:R1:W2:Y:S02]  /*6280*/  SHFL.IDX PT, R4, R5, RZ, 0x181f ;  /* 0x00181fff05047589 */ /* 0x0002a400000e0000 */
.L_x_665:
[----:B------:R-:W-:-:S05]  /*6290*/  BRA.DIV ~URZ, `(.L_x_609) ;  /* 0x000087e27f007947 */ /* 0x000fca000b800000 */
[----:B------:R-:W3:Y:S01]  /*62a0*/  SHFL.IDX PT, R0, R12, RZ, 0x181f ;  /* 0x00181fff0c007589 */ /* 0x000ee200000e0000 */
[----:B------:R-:W-:Y:S02]  /*62b0*/  ISETP.GE.AND P5, PT, R206, c[0x0][0x1d4], PT ;  /* 0x00007500ce007a0c */ /* 0x000fe40003fa6270 */
[----:B------:R-:W-:Y:S02]  /*62c0*/  ISETP.GE.AND P2, PT, R207, c[0x0][0x1d4], PT ;  /* 0x00007500cf007a0c */ /* 0x000fe40003f46270 */
[----:B------:R-:W-:Y:S02]  /*62d0*/  SEL R11, RZ, 0x10, P5 ;  /* 0x00000010ff0b7807 */ /* 0x000fe40002800000 */
[----:B------:R-:W-:Y:S02]  /*62e0*/  SEL R10, RZ, 0x10, P2 ;  /* 0x00000010ff0a7807 */ /* 0x000fe40001000000 */
[C---:B---3--:R-:W-:Y:S02]  /*62f0*/  IADD3 R6, P0, R0.reuse, R24, RZ ;  /* 0x0000001800067210 */ /* 0x048fe40007f1e0ff */
[----:B------:R-:W-:Y:S03]  /*6300*/  IADD3 R2, P6, R0, R25, RZ ;  /* 0x0000001900027210 */ /* 0x000fe60007fde0ff */
        /* <DEDUP_REMOVED lines=10> */
[----:B------:R2:W1:Y:S04]  /*63b0*/  SHFL.IDX PT, R0, R12, 0x1, 0x181f ;  /* 0x00381f000c007f89 */ /* 0x00046800000e0000 */
[----:B------:R2:W-:Y:S01]  /*63c0*/  LDGSTS.E.BYPASS.LTC128B.128 [R203+0xa100], [R8.64], !P0 ;  /* 0x0a10000008cb7fae */ /* 0x0005e2000c101d46 */
[----:B-1-3--:R-:W-:Y:S03]  /*63d0*/  SEL R5, RZ, 0x10, P0 ;  /* 0x00000010ff057807 */ /* 0x00afe60000000000 */
.L_x_666:
[----:B--2---:R-:W-:Y:S02]  /*63e0*/  IADD3 R2, -R10, 0x10, RZ ;  /* 0x000000100a027810 */ /* 0x004fe40007ffe1ff */
[----:B------:R-:W-:Y:S02]  /*63f0*/  IADD3 R8, -R11, 0x10, RZ ;  /* 0x000000100b087810 */ /* 0x000fe40007ffe1ff */
[----:B------:R-:W-:Y:S02]  /*6400*/  LOP3.LUT R6, R2, 0xf, RZ, 0xc0, !PT ;  /* 0x0000000f02067812 */ /* 0x000fe400078ec0ff */
[----:B------:R-:W-:Y:S02]  /*6410*/  LOP3.LUT R8, R8, 0xf, RZ, 0xc0, !PT ;  /* 0x0000000f08087812 */ /* 0x000fe400078ec0ff */
[----:B------:R-:W-:Y:S02]  /*6420*/  IADD3 R3, -R5, 0x10, RZ ;  /* 0x0000001005037810 */ /* 0x000fe40007ffe1ff */
[-C--:B------:R-:W-:Y:S02]  /*6430*/  IADD3 R6, P6, P5, R6, R0.reuse, R25 ;  /* 0x0000000006067210 */ /* 0x080fe40007dde019 */
[----:B------:R-:W-:Y:S02]  /*6440*/  IADD3 R8, P2, P0, R8, R0, R24 ;  /* 0x0000000008087210 */ /* 0x000fe4000785e018 */
[----:B------:R-:W-:Y:S02]  /*6450*/  LOP3.LUT R2, R3, 0xf, RZ, 0xc0, !PT ;  /* 0x0000000f03027812 */ /* 0x000fe400078ec0ff */
[-C--:B----4-:R-:W-:Y:S02]  /*6460*/  IADD3.X R7, RZ, R4.reuse, R14, P6, P5 ;  /* 0x00000004ff077210 */ /* 0x090fe400037ea40e */
        /* <DEDUP_REMOVED lines=12> */
.L_x_607:
[----:B--234-:R-:W-:Y:S05]  /*6530*/  BSYNC B0 ;  /* 0x0000000000007941 */ /* 0x01cfea0003800000 */
.L_x_606:
[----:B------:R-:W-:Y:S01]  /*6540*/  MOV R0, 0x1 ;  /* 0x0000000100007802 */ /* 0x000fe20000000f00 */
[----:B------:R-:W0:Y:S01]  /*6550*/  LDGDEPBAR ;  /* 0x00000000000079af */ /* 0x000e220000000000 */
[----:B------:R-:W-:Y:S02]  /*6560*/  IADD3 R4, R232, R228, RZ ;  /* 0x000000e4e8047210 */ /* 0x000fe40007ffe0ff */
[----:B-1----:R-:W-:Y:S01]  /*6570*/  MOV R3, c[0x0][0x2ac] ;  /* 0x0000ab0000037a02 */ /* 0x002fe20000000f00 */
[----:B------:R-:W-:Y:S02]  /*6580*/  IMAD R0, R204, -0x40, R0 ;  /* 0xffffffc0cc007824 */ /* 0x000fe400078e0200 */
[----:B------:R-:W-:Y:S03]  /*6590*/  @P4 IMAD.HI.U32 R2, R4, c[0x0][0x2c8], RZ ;  /* 0x0000b20004024a27 */ /* 0x000fe600078e00ff */
[----:B------:R-:W-:Y:S02]  /*65a0*/  IADD3 R0, -R233, R0, RZ ;  /* 0x00000000e9007210 */ /* 0x000fe40007ffe1ff */
[----:B------:R-:W-:Y:S03]  /*65b0*/  @P4 SHF.R.U32.HI R4, RZ, c[0x0][0x2cc], R2 ;  /* 0x0000b300ff044a19 */ /* 0x000fe60000011602 */
[----:B------:R-:W-:Y:S05]  /*65c0*/  IMAD R0, R3, c[0x0][0x1d0], R0 ;  /* 0x0000740003007a24 */ /* 0x000fea00078e0200 */
[----:B------:R-:W-:Y:S01]  /*65d0*/  IADD3 R5, R0, -c[0x0][0x168], RZ ;  /* 0x80005a0000057a10 */ /* 0x000fe20007ffe0ff */
[----:B------:R-:W-:-:S05]  /*65e0*/  BRA.DIV ~URZ, `(.L_x_610) ;  /* 0x000086d27f007947 */ /* 0x000fca000b800000 */
[----:B------:R1:W2:Y:S02]  /*65f0*/  SHFL.IDX PT, R0, R4, RZ, 0x1c1f ;  /* 0x001c1fff04007589 */ /* 0x0002a400000e0000 */
.L_x_667:
[----:B--2---:R-:W-:Y:S05]  /*6600*/  IMAD.IADD R0, R5, 0x1, R0 ;  /* 0x0000000105007824 */ /* 0x004fea00078e0200 */
[C---:B------:R-:W-:Y:S02]  /*6610*/  ISETP.GT.AND P6, PT, R0.reuse, RZ, PT ;  /* 0x000000ff0000720c */ /* 0x040fe40003fc4270 */
[C---:B------:R-:W-:Y:S02]  /*6620*/  ISETP.GT.AND P5, PT, R0.reuse, 0x1, PT ;  /* 0x000000010000780c */ /* 0x040fe40003fa4270 */
[C---:B------:R-:W-:Y:S02]  /*6630*/  ISETP.GT.AND P2, PT, R0.reuse, 0x8, PT ;  /* 0x000000080000780c */ /* 0x040fe40003f44270 */
[----:B------:R-:W-:Y:S02]  /*6640*/  ISETP.GT.AND P0, PT, R0, 0x9, PT ;  /* 0x000000090000780c */ /* 0x000fe40003f04270 */
[----:B------:R-:W-:Y:S02]  /*6650*/  FSEL R6, R150, -INF , P6 ;  /* 0xff80000096067808 */ /* 0x000fe40003000000 */
[C---:B------:R-:W-:Y:S02]  /*6660*/  ISETP.GT.AND P6, PT, R0.reuse, 0x10, PT ;  /* 0x000000100000780c */ /* 0x040fe40003fc4270 */
[----:B------:R-:W-:Y:S02]  /*6670*/  FSEL R10, R147, -INF , P5 ;  /* 0xff800000930a7808 */ /* 0x000fe40002800000 */
        /* <DEDUP_REMOVED lines=22> */
[----:B------:R-:W-:Y:S02]  /*67e0*/  FSEL R163, R18, -INF , P5 ;  /* 0xff80000012a37808 */ /* 0x000fe40002800000 */
[----:B------:R-:W-:Y:S02]  /*67f0*/  FSEL R164, R17, -INF , P2 ;  /* 0xff80000011a47808 */ /* 0x000fe40001000000 */
[----:B------:R-:W-:Y:S01]  /*6800*/  FSEL R165, R16, -INF , P0 ;  /* 0xff80000010a57808 */ /* 0x000fe20000000000 */
[----:B------:R-:W-:-:S05]  /*6810*/  BRA.DIV ~URZ, `(.L_x_611) ;  /* 0x000085127f007947 */ /* 0x000fca000b800000 */
[----:B------:R-:W-:Y:S01]  /*6820*/  FMNMX.FTZ R2, R6, R101, !PT ;  /* 0x0000006506027209 */ /* 0x000fe20007810000 */
[----:B------:R-:W2:Y:S03]  /*6830*/  SHFL.IDX PT, R0, R4, 0x1, 0x1c1f ;  /* 0x003c1f0004007f89 */ /* 0x000ea600000e0000 */
[----:B------:R-:W-:Y:S04]  /*6840*/  FMNMX.FTZ R2, R10, R2, !PT ;  /* 0x000000020a027209 */ /* 0x000fe80007810000 */
[----:B------:R-:W-:Y:S04]  /*6850*/  FMNMX.FTZ R2, R9, R2, !PT ;  /* 0x0000000209027209 */ /* 0x000fe80007810000 */
[----:B------:R-:W-:Y:S04]  /*6860*/  FMNMX.FTZ R2, R12, R2, !PT ;  /* 0x000000020c027209 */ /* 0x000fe80007810000 */
[----:B------:R-:W-:Y:S04]  /*6870*/  FMNMX.FTZ R2, R140, R2, !PT ;  /* 0x000000028c027209 */ /* 0x000fe80007810000 */
[----:B------:R-:W-:Y:S04]  /*6880*/  FMNMX.FTZ R2, R141, R2, !PT ;  /* 0x000000028d027209 */ /* 0x000fe80007810000 */
[----:B------:R-:W-:Y:S01]  /*6890*/  FMNMX.FTZ R2, R142, R2, !PT ;  /* 0x000000028e027209 */ /* 0x000fe20007810000 */
[----:B--2---:R-:W-:Y:S03]  /*68a0*/  IMAD.IADD R0, R5, 0x1, R0 ;  /* 0x0000000105007824 */ /* 0x004fe600078e0200 */
[----:B------:R-:W-:Y:S02]  /*68b0*/  FMNMX.FTZ R2, R147, R2, !PT ;  /* 0x0000000293027209 */ /* 0x000fe40007810000 */
[C---:B------:R-:W-:Y:S02]  /*68c0*/  ISETP.GT.AND P2, PT, R0.reuse, RZ, PT ;  /* 0x000000ff0000720c */ /* 0x040fe40003f44270 */
[----:B------:R-:W-:Y:S02]  /*68d0*/  ISETP.GT.AND P0, PT, R0, 0x1, PT ;  /* 0x000000010000780c */ /* 0x000fe40003f04270 */
[----:B------:R-:W-:Y:S02]  /*68e0*/  FSEL R5, R152, -INF , P2 ;  /* 0xff80000098057808 */ /* 0x000fe40001000000 */
[C---:B------:R-:W-:Y:S02]  /*68f0*/  ISETP.GT.AND P2, PT, R0.reuse, 0x8, PT ;  /* 0x000000080000780c */ /* 0x040fe40003f44270 */
[----:B------:R-:W-:Y:S02]  /*6900*/  FSEL R8, R151, -INF , P0 ;  /* 0xff80000097087808 */ /* 0x000fe40000000000 */
[----:B------:R-:W-:Y:S02]  /*6910*/  FMNMX.FTZ R3, R5, R102, !PT ;  /* 0x0000006605037209 */ /* 0x000fe40007810000 */
[----:B------:R-:W-:Y:S02]  /*6920*/  ISETP.GT.AND P0, PT, R0, 0x9, PT ;  /* 0x000000090000780c */ /* 0x000fe40003f04270 */
[----:B------:R-:W-:Y:S02]  /*6930*/  FSEL R7, R145, -INF , P2 ;  /* 0xff80000091077808 */ /* 0x000fe40001000000 */
[----:B------:R-:W-:Y:S02]  /*6940*/  FMNMX.FTZ R3, R8, R3, !PT ;  /* 0x0000000308037209 */ /* 0x000fe40007810000 */
[C---:B------:R-:W-:Y:S02]  /*6950*/  ISETP.GT.AND P2, PT, R0.reuse, 0x10, PT ;  /* 0x000000100000780c */ /* 0x040fe40003f44270 */
[----:B------:R-:W-:Y:S02]  /*6960*/  FSEL R11, R149, -INF , P0 ;  /* 0xff800000950b7808 */ /* 0x000fe40000000000 */
[----:B-1----:R-:W-:Y:S02]  /*6970*/  FMNMX.FTZ R4, R7, R3, !PT ;  /* 0x0000000307047209 */ /* 0x002fe40007810000 */
[C---:B------:R-:W-:Y:S02]  /*6980*/  ISETP.GT.AND P0, PT, R0.reuse, 0x11, PT ;  /* 0x000000110000780c */ /* 0x040fe40003f04270 */
[----:B------:R-:W-:Y:S02]  /*6990*/  FSEL R143, R139, -INF , P2 ;  /* 0xff8000008b8f7808 */ /* 0x000fe40001000000 */
[----:B------:R-:W-:Y:S02]  /*69a0*/  FMNMX.FTZ R4, R11, R4, !PT ;  /* 0x000000040b047209 */ /* 0x000fe40007810000 */
[----:B------:R-:W-:Y:S02]  /*69b0*/  ISETP.GT.AND P2, PT, R0, 0x18, PT ;  /* 0x000000180000780c */ /* 0x000fe40003f44270 */
        /* <DEDUP_REMOVED lines=37> */
[----:B------:R-:W-:Y:S02]  /*6c10*/  FSEL R161, R35, -INF , P0 ;  /* 0xff80000023a17808 */ /* 0x000fe40000000000 */
[----:B------:R-:W-:Y:S01]  /*6c20*/  FMNMX.FTZ R4, R160, R4, !PT ;  /* 0x00000004a0047209 */ /* 0x000fe20007810000 */
[----:B------:R-:W1:Y:S03]  /*6c30*/  SHFL.BFLY PT, R100, R0, 0x2, 0x1f ;  /* 0x0c401f0000647f89 */ /* 0x000e6600000e0000 */
[----:B------:R-:W-:Y:S05]  /*6c40*/  FMNMX.FTZ R4, R161, R4, !PT ;  /* 0x00000004a1047209 */ /* 0x000fea0007810000 */
[----:B------:R-:W2:Y:S01]  /*6c50*/  SHFL.BFLY PT, R2, R4, 0x2, 0x1f ;  /* 0x0c401f0004027f89 */ /* 0x000ea200000e0000 */
[----:B-1----:R-:W-:Y:S07]  /*6c60*/  FMNMX.FTZ R100, R100, R0, !PT ;  /* 0x0000000064647209 */ /* 0x002fee0007810000 */
[----:B------:R-:W1:Y:S01]  /*6c70*/  SHFL.BFLY PT, R3, R100, 0x1, 0x1f ;  /* 0x0c201f0064037f89 */ /* 0x000e6200000e0000 */
[----:B--2---:R-:W-:Y:S07]  /*6c80*/  FMNMX.FTZ R4, R4, R2, !PT ;  /* 0x0000000204047209 */ /* 0x004fee0007810000 */
[----:B------:R2:W3:Y:S01]  /*6c90*/  SHFL.BFLY PT, R0, R4, 0x1, 0x1f ;  /* 0x0c201f0004007f89 */ /* 0x0004e200000e0000 */
[----:B-1----:R-:W-:Y:S07]  /*6ca0*/  FMNMX.FTZ R100, R100, R3, !PT ;  /* 0x0000000364647209 */ /* 0x002fee0007810000 */
.L_x_668:
[C---:B------:R-:W-:Y:S01]  /*6cb0*/  FSETP.NEU.FTZ.AND P0, PT, R100.reuse, -INF , PT ;  /* 0xff8000006400780b */ /* 0x040fe20003f1d000 */
[----:B------:R-:W-:Y:S01]  /*6cc0*/  FMUL.FTZ R144, R100, c[0x0][0x2d0] ;  /* 0x0000b40064907a20 */ /* 0x000fe20000410000 */
[----:B---3--:R-:W-:Y:S01]  /*6cd0*/  FMNMX.FTZ R3, R0, R4, !PT ;  /* 0x0000000400037209 */ /* 0x008fe20007810000 */
[----:B------:R-:W-:Y:S01]  /*6ce0*/  WARPSYNC 0xffffffff ;  /* 0xffffffff00007948 */ /* 0x000fe20003800000 */
[----:B------:R-:W-:Y:S01]  /*6cf0*/  FSEL R2, R100, RZ, P0 ;  /* 0x000000ff64027208 */ /* 0x000fe20000000000 */
[----:B------:R-:W-:Y:S01]  /*6d00*/  LDSM.16.MT88.4 R20, [R188] ;  /* 0x00000000bc14783b */ /* 0x000fe20000004200 */
[----:B------:R-:W-:Y:S01]  /*6d10*/  FSEL R144, R144, RZ, P0 ;  /* 0x000000ff90907208 */ /* 0x000fe20000000000 */
[C---:B--2---:R-:W-:Y:S01]  /*6d20*/  FMUL.FTZ R4, R3.reuse, c[0x0][0x2d0] ;  /* 0x0000b40003047a20 */ /* 0x044fe20000410000 */
[----:B------:R-:W-:Y:S01]  /*6d30*/  FSETP.NEU.FTZ.AND P0, PT, R3, -INF , PT ;  /* 0xff8000000300780b */ /* 0x000fe20003f1d000 */
[----:B------:R-:W-:Y:S02]  /*6d40*/  FADD.FTZ R0, -R2, R101 ;  /* 0x0000006502007221 */ /* 0x000fe40000010100 */
[--C-:B------:R-:W-:Y:S01]  /*6d50*/  FFMA.FTZ R12, R12, c[0x0][0x2d0], -R144.reuse ;  /* 0x0000b4000c0c7a23 */ /* 0x100fe20000010890 */
[----:B------:R-:W-:Y:S01]  /*6d60*/  FSEL R145, R4, RZ, P0 ;  /* 0x000000ff04917208 */ /* 0x000fe20000000000 */
[----:B------:R-:W-:Y:S01]  /*6d70*/  FMUL.FTZ R0, R0, c[0x0][0x2d0] ;  /* 0x0000b40000007a20 */ /* 0x000fe20000410000 */
[----:B------:R-:W-:Y:S01]  /*6d80*/  LDSM.16.MT88.4 R28, [R190] ;  /* 0x00000000be1c783b */ /* 0x000fe20000004200 */
[----:B------:R1:W-:Y:S01]  /*6d90*/  MUFU.EX2 R201, R12 ;  /* 0x0000000c00c97308 */ /* 0x0003e20000000800 */
[--C-:B------:R-:W-:Y:S02]  /*6da0*/  FFMA.FTZ R101, R140, c[0x0][0x2d0], -R144.reuse ;  /* 0x0000b4008c657a23 */ /* 0x100fe40000010890 */
[--C-:B------:R-:W-:Y:S02]  /*6db0*/  FFMA.FTZ R5, R5, c[0x0][0x2d0], -R145.reuse ;  /* 0x0000b40005057a23 */ /* 0x100fe40000010891 */
[--C-:B------:R-:W-:Y:S02]  /*6dc0*/  FFMA.FTZ R8, R8, c[0x0][0x2d0], -R145.reuse ;  /* 0x0000b40008087a23 */ /* 0x100fe40000010891 */
[--C-:B------:R-:W-:Y:S02]  /*6dd0*/  FFMA.FTZ R7, R7, c[0x0][0x2d0], -R145.reuse ;  /* 0x0000b40007077a23 */ /* 0x100fe40000010891 */
[--C-:B------:R-:W-:Y:S01]  /*6de0*/  FFMA.FTZ R11, R11, c[0x0][0x2d0], -R145.reuse ;  /* 0x0000b4000b0b7a23 */ /* 0x100fe20000010891 */
[----:B------:R2:W-:Y:S01]  /*6df0*/  MUFU.EX2 R2, R0 ;  /* 0x0000000000027308 */ /* 0x0005e20000000800 */
[--C-:B------:R-:W-:Y:S02]  /*6e00*/  FFMA.FTZ R6, R6, c[0x0][0x2d0], -R144.reuse ;  /* 0x0000b40006067a23 */ /* 0x100fe40000010890 */
[--C-:B------:R-:W-:Y:S02]  /*6e10*/  FFMA.FTZ R10, R10, c[0x0][0x2d0], -R144.reuse ;  /* 0x0000b4000a0a7a23 */ /* 0x100fe40000010890 */
[----:B------:R-:W-:Y:S05]  /*6e20*/  FFMA.FTZ R9, R9, c[0x0][0x2d0], -R144 ;  /* 0x0000b40009097a23 */ /* 0x000fea0000010890 */
[----:B------:R3:W-:Y:S01]  /*6e30*/  MUFU.EX2 R191, R101 ;  /* 0x0000006500bf7308 */ /* 0x0007e20000000800 */
[----:B-1----:R-:W1:Y:S09]  /*6e40*/  LDSM.16.MT88.4 R12, [R187] ;  /* 0x00000000bb0c783b */ /* 0x002e720000004200 */
[----:B------:R-:W-:Y:S01]  /*6e50*/  MUFU.EX2 R196, R6 ;  /* 0x0000000600c47308 */ /* 0x000fe20000000800 */
[----:B--2---:R-:W-:Y:S02]  /*6e60*/  FSEL R0, R3, RZ, P0 ;  /* 0x000000ff03007208 */ /* 0x004fe40000000000 */
[C---:B------:R-:W-:Y:S02]  /*6e70*/  ISETP.GT.AND P0, PT, R204.reuse, R211, PT ;  /* 0x000000d3cc00720c */ /* 0x040fe40003f04270 */
[----:B------:R-:W-:Y:S01]  /*6e80*/  IADD3 R204, R204, -0x1, RZ ;  /* 0xffffffffcccc7810 */ /* 0x000fe20007ffe0ff */
[----:B------:R-:W-:Y:S04]  /*6e90*/  FADD.FTZ R0, -R0, R102 ;  /* 0x0000006600007221 */ /* 0x000fe80000010100 */
[----:B------:R-:W2:Y:S01]  /*6ea0*/  MUFU.EX2 R210, R10 ;  /* 0x0000000a00d27308 */ /* 0x000ea20000000800 */
[----:B------:R-:W-:Y:S02]  /*6eb0*/  FMUL.FTZ R0, R0, c[0x0][0x2d0] ;  /* 0x0000b40000007a20 */ /* 0x000fe40000410000 */
[--C-:B---3--:R-:W-:Y:S07]  /*6ec0*/  FFMA.FTZ R101, R141, c[0x0][0x2d0], -R144.reuse ;  /* 0x0000b4008d657a23 */ /* 0x108fee0000010890 */
[----:B------:R-:W3:Y:S10]  /*6ed0*/  MUFU.EX2 R209, R9 ;  /* 0x0000000900d17308 */ /* 0x000ef40000000800 */
[----:B------:R-:W-:Y:S10]  /*6ee0*/  MUFU.EX2 R195, R5 ;  /* 0x0000000500c37308 */ /* 0x000ff40000000800 */
[----:B------:R-:W4:Y:S10]  /*6ef0*/  MUFU.EX2 R194, R8 ;  /* 0x0000000800c27308 */ /* 0x000f340000000800 */
[----:B------:R-:W-:Y:S10]  /*6f00*/  MUFU.EX2 R193, R7 ;  /* 0x0000000700c17308 */ /* 0x000ff40000000800 */
[----:B------:R-:W-:Y:S10]  /*6f10*/  MUFU.EX2 R192, R11 ;  /* 0x0000000b00c07308 */ /* 0x000ff40000000800 */
[----:B------:R-:W5:Y:S10]  /*6f20*/  MUFU.EX2 R0, R0 ;  /* 0x0000000000007308 */ /* 0x000f740000000800 */
[----:B------:R1:W1:Y:S02]  /*6f30*/  MUFU.EX2 R183, R101 ;  /* 0x0000006500b77308 */ /* 0x0002640000000800 */
[--C-:B-1----:R-:W-:Y:S01]  /*6f40*/  FFMA.FTZ R101, R142, c[0x0][0x2d0], -R144.reuse ;  /* 0x0000b4008e657a23 */ /* 0x102fe20000010890 */
[----:B--2---:R-:W-:Y:S01]  /*6f50*/  F2FP.BF16.PACK_AB R136, R210, R196 ;  /* 0x000000c4d288723e */ /* 0x004fe200000010ff */
[C---:B------:R-:W-:Y:S01]  /*6f60*/  FMUL.FTZ R4, R2.reuse, R104 ;  /* 0x0000006802047220 */ /* 0x040fe20000410000 */
[----:B---3--:R-:W-:Y:S01]  /*6f70*/  F2FP.BF16.PACK_AB R138, R201, R209 ;  /* 0x000000d1c98a723e */ /* 0x008fe200000010ff */
[----:B------:R-:W-:Y:S01]  /*6f80*/  FMUL.FTZ R5, R2, R105 ;  /* 0x0000006902057220 */ /* 0x000fe20000410000 */
[----:B----4-:R-:W-:Y:S01]  /*6f90*/  F2FP.BF16.PACK_AB R137, R194, R195 ;  /* 0x000000c3c289723e */ /* 0x010fe200000010ff */
[----:B-----5:R-:W-:Y:S01]  /*6fa0*/  FMUL.FTZ R6, R0, R106 ;  /* 0x0000006a00067220 */ /* 0x020fe20000410000 */
[----:B------:R-:W-:Y:S01]  /*6fb0*/  F2FP.BF16.PACK_AB R139, R192, R193 ;  /* 0x000000c1c08b723e */ /* 0x000fe200000010ff */
[----:B------:R-:W-:Y:S01]  /*6fc0*/  FMUL.FTZ R7, R0, R107 ;  /* 0x0000006b00077220 */ /* 0x000fe20000410000 */
[----:B------:R1:W-:Y:S01]  /*6fd0*/  MUFU.EX2 R182, R101 ;  /* 0x0000006500b67308 */ /* 0x0003e20000000800 */
[----:B------:R-:W2:Y:S01]  /*6fe0*/  LDSM.16.MT88.4 R104, [R189] ;  /* 0x00000000bd68783b */ /* 0x000ea20000004200 */
[C---:B------:R-:W-:Y:S02]  /*6ff0*/  FMUL.FTZ R8, R2.reuse, R108 ;  /* 0x0000006c02087220 */ /* 0x040fe40000410000 */
[----:B------:R-:W-:Y:S02]  /*7000*/  FMUL.FTZ R9, R2, R109 ;  /* 0x0000006d02097220 */ /* 0x000fe40000410000 */
[C---:B------:R-:W-:Y:S05]  /*7010*/  HMMA.16816.F32.BF16 R4, R136.reuse, R12, R4 ;  /* 0x0000000c8804723c */ /* 0x040fea0000041804 */
[C---:B------:R-:W-:Y:S02]  /*7020*/  FMUL.FTZ R10, R0.reuse, R110 ;  /* 0x0000006e000a7220 */ /* 0x040fe40000410000 */
[----:B------:R-:W-:Y:S02]  /*7030*/  FMUL.FTZ R11, R0, R111 ;  /* 0x0000006f000b7220 */ /* 0x000fe40000410000 */
[----:B------:R-:W3:Y:S03]  /*7040*/  LDSM.16.MT88.4 R108, [R187+0x2000] ;  /* 0x00200000bb6c783b */ /* 0x000ee60000004200 */
        /* <DEDUP_REMOVED lines=37> */
[C---:B--2---:R-:W-:Y:S01]  /*72a0*/  HMMA.16816.F32.BF16 R28, R136.reuse, R104, R28 ;  /* 0x00000068881c723c */ /* 0x044fe2000004181c */
        /* <DEDUP_REMOVED lines=8> */
[----:B------:R-:W2:Y:S01]  /*7330*/  LDSM.16.MT88.4 R104, [R190+0x2000] ;  /* 0x00200000be68783b */ /* 0x000ea20000004200 */
[--C-:B-1----:R-:W-:Y:S04]  /*7340*/  FFMA.FTZ R101, R146, c[0x0][0x2d0], -R145.reuse ;  /* 0x0000b40092657a23 */ /* 0x102fe80000010891 */
[C---:B---3--:R-:W-:Y:S01]  /*7350*/  HMMA.16816.F32.BF16 R36, R136.reuse, R108, R36 ;  /* 0x0000006c8824723c */ /* 0x048fe20000041824 */
[----:B------:R1:W3:Y:S02]  /*7360*/  MUFU.EX2 R179, R101 ;  /* 0x0000006500b37308 */ /* 0x0002e40000000800 */
        /* <DEDUP_REMOVED lines=25> */
[C---:B--2---:R-:W-:Y:S03]  /*7500*/  HMMA.16816.F32.BF16 R52, R136.reuse, R104, R52 ;  /* 0x000000688834723c */ /* 0x044fe60000041834 */
[C---:B------:R-:W-:Y:S02]  /*7510*/  FMUL.FTZ R58, R0.reuse, R58 ;  /* 0x0000003a003a7220 */ /* 0x040fe40000410000 */
[----:B------:R-:W-:Y:S02]  /*7520*/  FMUL.FTZ R59, R0, R59 ;  /* 0x0000003b003b7220 */ /* 0x000fe40000410000 */
[--C-:B-1----:R-:W-:Y:S02]  /*7530*/  FFMA.FTZ R101, R149, c[0x0][0x2d0], -R145.reuse ;  /* 0x0000b40095657a23 */ /* 0x102fe40000010891 */
[C---:B------:R-:W-:Y:S02]  /*7540*/  FMUL.FTZ R60, R2.reuse, R60 ;  /* 0x0000003c023c7220 */ /* 0x040fe40000410000 */
[----:B------:R1:W2:Y:S01]  /*7550*/  MUFU.EX2 R177, R101 ;  /* 0x0000006500b17308 */ /* 0x0002a20000000800 */
        /* <DEDUP_REMOVED lines=39> */
[----:B---3--:R-:W-:Y:S01]  /*77d0*/  F2FP.BF16.PACK_AB R105, R179, R180 ;  /* 0x000000b4b369723e */ /* 0x008fe200000010ff */
        /* <DEDUP_REMOVED lines=9> */
[----:B------:R-:W-:Y:S01]  /*7870*/  F2FP.BF16.PACK_AB R107, R177, R178 ;  /* 0x000000b2b16b723e */ /* 0x000fe200000010ff */
        /* <DEDUP_REMOVED lines=13> */
[--C-:B-1----:R-:W-:Y:S04]  /*7950*/  FFMA.FTZ R101, R157, c[0x0][0x2d0], -R144.reuse ;  /* 0x0000b4009d657a23 */ /* 0x102fe80000010890 */
        /* <DEDUP_REMOVED lines=17> */
[----:B------:R-:W-:Y:S01]  /*7a70*/  LDSM.16.MT88.4 R148, [R190+0x3800] ;  /* 0x00380000be94783b */ /* 0x000fe20000004200 */
[----:B------:R1:W5:Y:S06]  /*7a80*/  MUFU.EX2 R171, R101 ;  /* 0x0000006500ab7308 */ /* 0x00036c0000000800 */
        /* <DEDUP_REMOVED lines=56> */
[--C-:B-1----:R-:W-:Y:S02]  /*7e10*/  FFMA.FTZ R101, R159, c[0x0][0x2d0], -R145.reuse ;  /* 0x0000b4009f657a23 */ /* 0x102fe40000010891 */
[----:B------:R-:W-:Y:S02]  /*7e20*/  LDSM.16.MT88.4 R156, [R187+0x5800] ;  /* 0x00580000bb9c783b */ /* 0x000fe40000004200 */
        /* <DEDUP_REMOVED lines=17> */
[----:B-1----:R-:W-:Y:S04]  /*7f40*/  FFMA.FTZ R101, R161, c[0x0][0x2d0], -R145 ;  /* 0x0000b400a1657a23 */ /* 0x002fe80000010891 */
        /* <DEDUP_REMOVED lines=64> */
[----:B------:R-:W-:Y:S01]  /*8350*/  FADD.FTZ R0, R162, R0 ;  /* 0x00000000a2007221 */ /* 0x000fe20000010000 */
[-C--:B------:R-:W-:Y:S01]  /*8360*/  MOV R8, R3.reuse ;  /* 0x0000000300087202 */ /* 0x080fe20000000f00 */
[C---:B------:R-:W-:Y:S04]  /*8370*/  HMMA.16816.F32.BF16 R88, R136.reuse, R10, R88 ;  /* 0x0000000a8858723c */ /* 0x040fe80000041858 */
[----:B------:R-:W-:Y:S02]  /*8380*/  FADD.FTZ R2, R166, R2 ;  /* 0x00000002a6027221 */ /* 0x000fe40000010000 */
[----:B------:R-:W-:Y:S01]  /*8390*/  FADD.FTZ R0, R102, R0 ;  /* 0x0000000066007221 */ /* 0x000fe20000010000 */
[----:B------:R-:W-:Y:S01]  /*83a0*/  MOV R102, R3 ;  /* 0x0000000300667202 */ /* 0x000fe20000000f00 */
[C---:B---3--:R-:W-:Y:S04]  /*83b0*/  HMMA.16816.F32.BF16 R92, R136.reuse, R12, R92 ;  /* 0x0000000c885c723c */ /* 0x048fe8000004185c */
[----:B------:R-:W-:Y:S02]  /*83c0*/  FADD.FTZ R214, R164, R2 ;  /* 0x00000002a4d67221 */ /* 0x000fe40000010000 */
[----:B------:R-:W-:Y:S01]  /*83d0*/  FADD.FTZ R215, R101, R0 ;  /* 0x0000000065d77221 */ /* 0x000fe20000010000 */
[----:B------:R-:W-:Y:S01]  /*83e0*/  MOV R101, R100 ;  /* 0x0000006400657202 */ /* 0x000fe20000000f00 */
[----:B------:R-:W-:Y:S01]  /*83f0*/  HMMA.16816.F32.BF16 R96, R136, R14, R96 ;  /* 0x0000000e8860723c */ /* 0x000fe20000041860 */
[----:B------:R-:W-:-:S07]  /*8400*/  @P0 BRA `(.L_x_612) ;  /* 0xffffc97000000947 */ /* 0x000fce000383ffff */
.L_x_601:
[----:B------:R-:W-:-:S13]  /*8410*/  ISETP.GE.AND P0, PT, R204, RZ, PT ;  /* 0x000000ffcc00720c */ /* 0x000fda0003f06270 */
[----:B------:R-:W-:Y:S05]  /*8420*/  @!P0 BRA `(.L_x_613) ;  /* 0x000030d000008947 */ /* 0x000fea0003800000 */
[----:B------:R-:W-:Y:S02]  /*8430*/  MOV R102, R8 ;  /* 0x0000000800667202 */ /* 0x000fe40000000f00 */
[----:B------:R-:W-:Y:S02]  /*8440*/  MOV R101, R100 ;  /* 0x0000006400657202 */ /* 0x000fe40000000f00 */
.L_x_620:
[----:B------:R-:W-:Y:S04]  /*8450*/  DEPBAR.LE SB0, 0x0 ;  /* 0x000080000000791a */ /* 0x000fe80000000000 */
[----:B------:R-:W-:Y:S01]  /*8460*/  WARPSYNC 0xffffffff ;  /* 0xffffffff00007948 */ /* 0x000fe20003800000 */
[----:B------:R-:W-:Y:S01]  /*8470*/  BAR.SYNC.DEFER_BLOCKING 0x0 ;  /* 0x0000000000007b1d */ /* 0x000fe20000010000 */
[----:B------:R-:W-:Y:S01]  /*8480*/  SHF.R.S32.HI R0, RZ, 0x1f, R205 ;  /* 0x0000001fff007819 */ /* 0x000fe200000114cd */
[C---:B------:R-:W-:Y:S01]  /*8490*/  IMAD.WIDE.U32 R2, R205.reuse, c[0x0][0x208], RZ ;  /* 0x00008200cd027a25 */ /* 0x040fe200078e00ff */
[----:B------:R-:W-:Y:S02]  /*84a0*/  SHF.R.S32.HI R4, RZ, 0x1f, R202 ;  /* 0x0000001fff047819 */ /* 0x000fe400000114ca */
[----:B------:R-:W-:Y:S01]  /*84b0*/  SHF.R.S32.HI R5, RZ, 0x1f, R208 ;  /* 0x0000001fff057819 */ /* 0x000fe200000114d0 */
[----:B------:R-:W-:Y:S01]  /*84c0*/  IMAD R0, R0, c[0x0][0x208], RZ ;  /* 0x0000820000007a24 */ /* 0x000fe200078e02ff */
[----:B------:R-:W-:Y:S01]  /*84d0*/  SHF.R.S32.HI R7, RZ, 0x1f, R207 ;  /* 0x0000001fff077819 */ /* 0x000fe200000114cf */
[----:B------:R-:W-:Y:S01]  /*84e0*/  IMAD R4, R4, c[0x0][0x218], RZ ;  /* 0x0000860004047a24 */ /* 0x000fe200078e02ff */
[----:B------:R-:W-:Y:S01]  /*84f0*/  SHF.L.U64.HI R28, R208, 0x1, R5 ;  /* 0x00000001d01c7819 */ /* 0x000fe20000010205 */
[----:B------:R-:W-:Y:S01]  /*8500*/  IMAD R0, R205, c[0x0][0x20c], R0 ;  /* 0x00008300cd007a24 */ /* 0x000fe200078e0200 */
[----:B------:R-:W-:Y:S01]  /*8510*/  SHF.R.S32.HI R5, RZ, 0x1f, R206 ;  /* 0x0000001fff057819 */ /* 0x000fe200000114ce */
[----:B------:R-:W-:Y:S01]  /*8520*/  IMAD R4, R202, c[0x0][0x21c], R4 ;  /* 0x00008700ca047a24 */ /* 0x000fe200078e0204 */
[----:B------:R-:W-:Y:S01]  /*8530*/  IADD3 R196, R103, 0x5800, RZ ;  /* 0x0000580067c47810 */ /* 0x000fe20007ffe0ff */
[----:B------:R-:W-:Y:S01]  /*8540*/  IMAD.IADD R3, R3, 0x1, R0 ;  /* 0x0000000103037824 */ /* 0x000fe200078e0200 */
[C---:B------:R-:W-:Y:S01]  /*8550*/  IADD3 R195, R103.reuse, 0x5000, RZ ;  /* 0x0000500067c37810 */ /* 0x040fe20007ffe0ff */
[----:B------:R-:W-:Y:S01]  /*8560*/  IMAD.SHL.U32 R160, R208, 0x2, RZ ;  /* 0x00000002d0a07824 */ /* 0x000fe200078e00ff */
[C---:B------:R-:W-:Y:S01]  /*8570*/  IADD3 R194, R103.reuse, 0x4800, RZ ;  /* 0x0000480067c27810 */ /* 0x040fe20007ffe0ff */
[----:B------:R-:W-:Y:S01]  /*8580*/  IMAD.WIDE.U32 R2, R202, c[0x0][0x218], R2 ;  /* 0x00008600ca027a25 */ /* 0x000fe200078e0002 */
[C---:B------:R-:W-:Y:S02]  /*8590*/  IADD3 R193, R103.reuse, 0x4000, RZ ;  /* 0x0000400067c17810 */ /* 0x040fe40007ffe0ff */
[----:B------:R-:W-:Y:S01]  /*85a0*/  IADD3 R192, R103, 0x3800, RZ ;  /* 0x0000380067c07810 */ /* 0x000fe20007ffe0ff */
[----:B------:R-:W-:Y:S01]  /*85b0*/  IMAD.SHL.U32 R31, R207, 0x2, RZ ;  /* 0x00000002cf1f7824 */ /* 0x000fe200078e00ff */
[----:B------:R-:W-:Y:S01]  /*85c0*/  IADD3 R0, P0, R224, R2, RZ ;  /* 0x00000002e0007210 */ /* 0x000fe20007f1e0ff */
[----:B------:R1:W2:Y:S01]  /*85d0*/  LDSM.16.M88.4 R32, [R197] ;  /* 0x00000000c520783b */ /* 0x0002a20000000200 */
[----:B------:R-:W-:Y:S01]  /*85e0*/  IADD3 R191, R103, 0x3000, RZ ;  /* 0x0000300067bf7810 */ /* 0x000fe20007ffe0ff */
[----:B------:R-:W-:Y:S01]  /*85f0*/  IMAD.SHL.U32 R30, R206, 0x2, RZ ;  /* 0x00000002ce1e7824 */ /* 0x000fe200078e00ff */
[----:B------:R-:W-:Y:S01]  /*8600*/  IADD3.X R4, R227, R3, R4, P0, !PT ;  /* 0x00000003e3047210 */ /* 0x000fe200007fe404 */
[----:B------:R1:W3:Y:S01]  /*8610*/  LDSM.16.M88.4 R8, [R184] ;  /* 0x00000000b808783b */ /* 0x0002e20000000200 */
[C---:B------:R-:W-:Y:S02]  /*8620*/  LEA R6, P0, R0.reuse, c[0x0][0x1f8], 0x1 ;  /* 0x00007e0000067a11 */ /* 0x040fe400078008ff */
[C---:B------:R-:W-:Y:S01]  /*8630*/  IADD3 R100, R103.reuse, 0x2800, RZ ;  /* 0x0000280067647810 */ /* 0x040fe20007ffe0ff */
[----:B------:R1:W4:Y:S01]  /*8640*/  LDSM.16.M88.4 R16, [R184+0x800] ;  /* 0x00080000b810783b */ /* 0x0003220000000200 */
[----:B------:R-:W-:Y:S02]  /*8650*/  LEA.HI.X R4, R0, c[0x0][0x1fc], R4, 0x1, P0 ;  /* 0x00007f0000047a11 */ /* 0x000fe400000f0c04 */
[----:B------:R-:W-:Y:S01]  /*8660*/  IADD3 R0, R103, 0x2000, RZ ;  /* 0x0000200067007810 */ /* 0x000fe20007ffe0ff */
[----:B------:R1:W1:Y:S01]  /*8670*/  LDSM.16.M88.4 R24, [R184+0x1000] ;  /* 0x00100000b818783b */ /* 0x0002620000000200 */
[----:B------:R-:W-:Y:S02]  /*8680*/  SHF.L.U64.HI R21, R207, 0x1, R7 ;  /* 0x00000001cf157819 */ /* 0x000fe40000010207 */
[----:B------:R-:W-:Y:S01]  /*8690*/  SHF.L.U64.HI R20, R206, 0x1, R5 ;  /* 0x00000001ce147819 */ /* 0x000fe20000010205 */
[----:B------:R1:W1:Y:S04]  /*86a0*/  LDSM.16.M88.4 R136, [R184+0x1800] ;  /* 0x00180000b888783b */ /* 0x0002680000000200 */
[----:B------:R1:W1:Y:S04]  /*86b0*/  LDSM.16.M88.4 R140, [R198] ;  /* 0x00000000c68c783b */ /* 0x0002680000000200 */
[----:B------:R1:W1:Y:S04]  /*86c0*/  LDSM.16.M88.4 R144, [R103] ;  /* 0x000000006790783b */ /* 0x0002680000000200 */
[----:B------:R1:W1:Y:S04]  /*86d0*/  LDSM.16.M88.4 R148, [R103+0x800] ;  /* 0x000800006794783b */ /* 0x0002680000000200 */
[----:B------:R1:W1:Y:S04]  /*86e0*/  LDSM.16.M88.4 R152, [R103+0x1000] ;  /* 0x001000006798783b */ /* 0x0002680000000200 */
[----:B------:R1:W1:Y:S01]  /*86f0*/  LDSM.16.M88.4 R156, [R103+0x1800] ;  /* 0x00180000679c783b */ /* 0x0002620000000200 */
[----:B------:R-:W-:-:S05]  /*8700*/  BRA.DIV ~URZ, `(.L_x_614) ;  /* 0x00006b927f007947 */ /* 0x000fca000b800000 */
[----:B------:R4:W3:Y:S02]  /*8710*/  SHFL.IDX PT, R2, R4, RZ, 0x181f ;  /* 0x00181fff04027589 */ /* 0x0008e400000e0000 */
.L_x_669:
[----:B------:R-:W5:Y:S01]  /*8720*/  SHFL.IDX PT, R5, R6, RZ, 0x181f ;  /* 0x00181fff06057589 */ /* 0x000f6200000e0000 */
[----:B------:R-:W-:Y:S01]  /*8730*/  ISETP.GE.AND P0, PT, R206, c[0x0][0x1d4], PT ;  /* 0x00007500ce007a0c */ /* 0x000fe20003f06270 */
[----:B------:R-:W-:Y:S01]  /*8740*/  BSSY B0, `(.L_x_615) ;  /* 0x0000140000007945 */ /* 0x000fe20003800000 */
[----:B------:R-:W-:Y:S02]  /*8750*/  ISETP.GE.AND P6, PT, R207, c[0x0][0x1d4], PT ;  /* 0x00007500cf007a0c */ /* 0x000fe40003fc6270 */
[----:B------:R-:W-:Y:S02]  /*8760*/  ISETP.GE.AND P5, PT, R208, c[0x0][0x1d4], PT ;  /* 0x00007500d0007a0c */ /* 0x000fe40003fa6270 */
[----:B------:R-:W-:Y:S01]  /*8770*/  SEL R201, RZ, 0x10, P0 ;  /* 0x00000010ffc97807 */ /* 0x000fe20000000000 */
[----:B------:R4:W3:Y:S01]  /*8780*/  SHFL.IDX PT, R3, R6, 0x1, 0x181f ;  /* 0x00381f0006037f89 */ /* 0x0008e200000e0000 */
[----:B------:R-:W-:Y:S02]  /*8790*/  SEL R29, RZ, 0x10, P6 ;  /* 0x00000010ff1d7807 */ /* 0x000fe40003000000 */
[----:B------:R-:W-:Y:S02]  /*87a0*/  IADD3 R22, -R201, 0x10, RZ ;  /* 0x00000010c9167810 */ /* 0x000fe40007ffe1ff */
[----:B------:R-:W-:Y:S02]  /*87b0*/  IADD3 R23, -R29, 0x10, RZ ;  /* 0x000000101d177810 */ /* 0x000fe40007ffe1ff */
[----:B------:R-:W-:Y:S01]  /*87c0*/  LOP3.LUT R22, R22, 0xf, RZ, 0xc0, !PT ;  /* 0x0000000f16167812 */ /* 0x000fe200078ec0ff */
[----:B----4-:R-:W4:Y:S01]  /*87d0*/  SHFL.IDX PT, R4, R4, 0x1, 0x181f ;  /* 0x00381f0004047f89 */ /* 0x010f2200000e0000 */
[C---:B-----5:R-:W-:Y:S02]  /*87e0*/  IADD3 R14, P2, R5.reuse, R30, RZ ;  /* 0x0000001e050e7210 */ /* 0x060fe40007f5e0ff */
[C---:B------:R-:W-:Y:S02]  /*87f0*/  IADD3 R12, P4, R5.reuse, R31, RZ ;  /* 0x0000001f050c7210 */ /* 0x040fe40007f9e0ff */
[C---:B---3--:R-:W-:Y:S02]  /*8800*/  IADD3.X R15, R2.reuse, R20, RZ, P2, !PT ;  /* 0x00000014020f7210 */ /* 0x048fe400017fe4ff */
[C---:B------:R-:W-:Y:S02]  /*8810*/  IADD3.X R13, R2.reuse, R21, RZ, P4, !PT ;  /* 0x00000015020d7210 */ /* 0x040fe400027fe4ff */
[----:B------:R-:W-:Y:S01]  /*8820*/  IADD3 R6, P2, R5, R160, RZ ;  /* 0x000000a005067210 */ /* 0x000fe20007f5e0ff */
[----:B------:R3:W-:Y:S01]  /*8830*/  LDGSTS.E.BYPASS.LTC128B.128 [R203+0x100], [R14.64], !P0 ;  /* 0x001000000ecb7fae */ /* 0x0007e2000c101d46 */
[----:B------:R-:W-:Y:S02]  /*8840*/  SEL R5, RZ, 0x10, P5 ;  /* 0x00000010ff057807 */ /* 0x000fe40002800000 */
[----:B------:R-:W-:Y:S02]  /*8850*/  IADD3.X R7, R2, R28, RZ, P2, !PT ;  /* 0x0000001c02077210 */ /* 0x000fe400017fe4ff */
[-C--:B------:R-:W-:Y:S02]  /*8860*/  IADD3 R22, P4, P2, R22, R3.reuse, R30 ;  /* 0x0000000316167210 */ /* 0x080fe40007a9e01e */
[----:B------:R-:W-:Y:S01]  /*8870*/  IADD3 R30, -R5, 0x10, RZ ;  /* 0x00000010051e7810 */ /* 0x000fe20007ffe1ff */
[----:B------:R3:W-:Y:S01]  /*8880*/  LDGSTS.E.BYPASS.LTC128B.128 [R203+0x2100], [R12.64], !P6 ;  /* 0x021000000ccb7fae */ /* 0x0007e2000f101d46 */
[----:B------:R-:W-:Y:S02]  /*8890*/  LOP3.LUT R2, R23, 0xf, RZ, 0xc0, !PT ;  /* 0x0000000f17027812 */ /* 0x000fe400078ec0ff */
[-C--:B----4-:R-:W-:Y:S02]  /*88a0*/  IADD3.X R23, RZ, R4.reuse, R20, P4, P2 ;  /* 0x00000004ff177210 */ /* 0x090fe400027e4414 */
[-C--:B------:R-:W-:Y:S02]  /*88b0*/  IADD3 R20, P4, P2, R2, R3.reuse, R31 ;  /* 0x0000000302147210 */ /* 0x080fe40007a9e01f */
[----:B------:R-:W-:Y:S01]  /*88c0*/  LOP3.LUT R2, R30, 0xf, RZ, 0xc0, !PT ;  /* 0x0000000f1e027812 */ /* 0x000fe200078ec0ff */
[----:B------:R4:W-:Y:S01]  /*88d0*/  LDGSTS.E.BYPASS.LTC128B.128 [R203+0x4100], [R6.64], !P5 ;  /* 0x0410000006cb7fae */ /* 0x0009e2000e901d46 */
[-C--:B------:R-:W-:Y:S02]  /*88e0*/  IADD3.X R21, RZ, R4.reuse, R21, P4, P2 ;  /* 0x00000004ff157210 */ /* 0x080fe400027e4415 */
[----:B------:R-:W-:Y:S02]  /*88f0*/  IADD3 R2, P4, P2, R2, R3, R160 ;  /* 0x0000000302027210 */ /* 0x000fe40007a9e0a0 */
[----:B------:R-:W-:Y:S02]  /*8900*/  ISETP.NE.U32.AND P0, PT, R5, RZ, PT ;  /* 0x000000ff0500720c */ /* 0x000fe40003f05070 */
[----:B------:R-:W-:Y:S02]  /*8910*/  IADD3.X R3, RZ, R4, R28, P4, P2 ;  /* 0x00000004ff037210 */ /* 0x000fe400027e441c */
[----:B------:R-:W-:Y:S02]  /*8920*/  ISETP.NE.U32.AND P4, PT, R201, RZ, PT ;  /* 0x000000ffc900720c */ /* 0x000fe40003f85070 */
[----:B------:R-:W-:Y:S11]  /*8930*/  ISETP.NE.U32.AND P2, PT, R29, RZ, PT ;  /* 0x000000ff1d00720c */ /* 0x000ff60003f45070 */
[----:B------:R5:W-:Y:S01]  /*8940*/  LDGSTS.E.BYPASS.LTC128B.128.ZFILL [R203+0x1100], [R22.64], P4 ;  /* 0x0110000016cb7fae */ /* 0x000be2000a141d46 */
[C---:B--2-4-:R-:W-:Y:S07]  /*8950*/  HMMA.16816.F32.BF16 R4, R32.reuse, R8, RZ ;  /* 0x000000082004723c */ /* 0x054fee00000418ff */
[----:B------:R5:W-:Y:S01]  /*8960*/  LDGSTS.E.BYPASS.LTC128B.128.ZFILL [R203+0x3100], [R20.64], P2 ;  /* 0x0310000014cb7fae */ /* 0x000be20009141d46 */
[C---:B------:R-:W-:Y:S07]  /*8970*/  HMMA.16816.F32.BF16 R8, R32.reuse, R10, RZ ;  /* 0x0000000a2008723c */ /* 0x040fee00000418ff */
[----:B------:R2:W-:Y:S01]  /*8980*/  LDGSTS.E.BYPASS.LTC128B.128.ZFILL [R203+0x5100], [R2.64], P0 ;  /* 0x0510000002cb7fae */ /* 0x0005e20008141d46 */
[----:B------:R-:W-:Y:S01]  /*8990*/  ISETP.GE.AND P0, PT, R204, 0x1, PT ;  /* 0x00000001cc00780c */ /* 0x000fe20003f06270 */
[C---:B---3--:R-:W-:Y:S06]  /*89a0*/  HMMA.16816.F32.BF16 R12, R32.reuse, R16, RZ ;  /* 0x00000010200c723c */ /* 0x048fec00000418ff */
[----:B------:R-:W-:Y:S02]  /*89b0*/  LDSM.16.M88.4 R160, [R200] ;  /* 0x00000000c8a0783b */ /* 0x000fe40000000200 */
[C---:B------:R-:W-:Y:S06]  /*89c0*/  HMMA.16816.F32.BF16 R16, R32.reuse, R18, RZ ;  /* 0x000000122010723c */ /* 0x040fec00000418ff */
[----:B------:R-:W0:Y:S02]  /*89d0*/  LDGDEPBAR ;  /* 0x00000000000079af */ /* 0x000e240000000000 */
[C---:B-1---5:R-:W-:Y:S06]  /*89e0*/  HMMA.16816.F32.BF16 R20, R32.reuse, R24, RZ ;  /* 0x000000182014723c */ /* 0x062fec00000418ff */
[----:B------:R-:W1:Y:S02]  /*89f0*/  LDSM.16.M88.4 R164, [R186] ;  /* 0x00000000baa4783b */ /* 0x000e640000000200 */
[C---:B------:R-:W-:Y:S06]  /*8a00*/  HMMA.16816.F32.BF16 R24, R32.reuse, R26, RZ ;  /* 0x0000001a2018723c */ /* 0x040fec00000418ff */
[----:B------:R-:W-:Y:S02]  /*8a10*/  LDSM.16.M88.4 R168, [R186+0x1000] ;  /* 0x00100000baa8783b */ /* 0x000fe40000000200 */
[C---:B------:R-:W-:Y:S06]  /*8a20*/  HMMA.16816.F32.BF16 R28, R32.reuse, R136, RZ ;  /* 0x00000088201c723c */ /* 0x040fec00000418ff */
[----:B------:R-:W-:Y:S02]  /*8a30*/  LDSM.16.M88.4 R172, [R186+0x1800] ;  /* 0x00180000baac783b */ /* 0x000fe40000000200 */
[----:B------:R-:W-:Y:S06]  /*8a40*/  HMMA.16816.F32.BF16 R32, R32, R138, RZ ;  /* 0x0000008a2020723c */ /* 0x000fec00000418ff */
[----:B------:R-:W3:Y:S02]  /*8a50*/  LDSM.16.M88.4 R136, [R186+0x800] ;  /* 0x00080000ba88783b */ /* 0x000ee40000000200 */
[C---:B------:R-:W-:Y:S06]  /*8a60*/  HMMA.16816.F32.BF16 R4, R140.reuse, R144, R4 ;  /* 0x000000908c04723c */ /* 0x040fec0000041804 */
[----:B------:R-:W-:Y:S02]  /*8a70*/  LDSM.16.M88.4 R176, [R199] ;  /* 0x00000000c7b0783b */ /* 0x000fe40000000200 */
[C---:B------:R-:W-:Y:S06]  /*8a80*/  HMMA.16816.F32.BF16 R8, R140.reuse, R146, R8 ;  /* 0x000000928c08723c */ /* 0x040fec0000041808 */
[----:B------:R-:W4:Y:S02]  /*8a90*/  LDSM.16.M88.4 R180, [R185+-0x4000] ;  /* 0xffc00000b9b4783b */ /* 0x000f240000000200 */
[C---:B------:R-:W-:Y:S06]  /*8aa0*/  HMMA.16816.F32.BF16 R12, R140.reuse, R148, R12 ;  /* 0x000000948c0c723c */ /* 0x040fec000004180c */
[----:B------:R-:W-:Y:S02]  /*8ab0*/  LDSM.16.M88.4 R144, [R185+-0x3000] ;  /* 0xffd00000b990783b */ /* 0x000fe40000000200 */
[C---:B------:R-:W-:Y:S06]  /*8ac0*/  HMMA.16816.F32.BF16 R16, R140.reuse, R150, R16 ;  /* 0x000000968c10723c */ /* 0x040fec0000041810 */
[----:B------:R-:W-:Y:S02]  /*8ad0*/  LDSM.16.M88.4 R148, [R185+-0x2800] ;  /* 0xffd80000b994783b */ /* 0x000fe40000000200 */
[C---:B------:R-:W-:Y:S08]  /*8ae0*/  HMMA.16816.F32.BF16 R20, R140.reuse, R152, R20 ;  /* 0x000000988c14723c */ /* 0x040ff00000041814 */
[C---:B------:R-:W-:Y:S01]  /*8af0*/  HMMA.16816.F32.BF16 R24, R140.reuse, R154, R24 ;  /* 0x0000009a8c18723c */ /* 0x040fe20000041818 */
[----:B------:R-:W-:Y:S07]  /*8b00*/  LDSM.16.M88.4 R152, [R197+0x4000] ;  /* 0x00400000c598783b */ /* 0x000fee0000000200 */
[C---:B------:R-:W-:Y:S08]  /*8b10*/  HMMA.16816.F32.BF16 R28, R140.reuse, R156, R28 ;  /* 0x0000009c8c1c723c */ /* 0x040ff0000004181c */
[----:B------:R-:W-:Y:S01]  /*8b20*/  HMMA.16816.F32.BF16 R32, R140, R158, R32 ;  /* 0x0000009e8c20723c */ /* 0x000fe20000041820 */
[----:B------:R-:W5:Y:S07]  /*8b30*/  LDSM.16.M88.4 R140, [R185+-0x3800] ;  /* 0xffc80000b98c783b */ /* 0x000f6e0000000200 */
        /* <DEDUP_REMOVED lines=10> */
[C---:B------:R-:W-:Y:S08]  /*8be0*/  HMMA.16816.F32.BF16 R28, R160.reuse, R172, R28 ;  /* 0x000000aca01c723c */ /* 0x040ff0000004181c */
[----:B------:R-:W-:Y:S01]  /*8bf0*/  HMMA.16816.F32.BF16 R32, R160, R174, R32 ;  /* 0x000000aea020723c */ /* 0x000fe20000041820 */
[----:B------:R-:W1:Y:S07]  /*8c00*/  LDSM.16.M88.4 R160, [R184+0x3000] ;  /* 0x00300000b8a0783b */ /* 0x000e6e0000000200 */
        /* <DEDUP_REMOVED lines=12> */
[----:B------:R-:W2:Y:S07]  /*8cd0*/  LDSM.16.M88.4 R148, [R192] ;  /* 0x00000000c094783b */ /* 0x000eae0000000200 */
        /* <DEDUP_REMOVED lines=14> */
[----:B------:R-:W4:Y:S07]  /*8dc0*/  LDSM.16.M88.4 R164, [R185+-0x2000] ;  /* 0xffe00000b9a4783b */ /* 0x000f2e0000000200 */
[C---:B------:R-:W-:Y:S01]  /*8dd0*/  HMMA.16816.F32.BF16 R8, R168.reuse, R174, R8 ;  /* 0x000000aea808723c */ /* 0x040fe20000041808 */
[----:B------:R-:W-:Y:S07]  /*8de0*/  LDSM.16.M88.4 R172, [R184+0x4000] ;  /* 0x00400000b8ac783b */ /* 0x000fee0000000200 */
[C---:B-----5:R-:W-:Y:S08]  /*8df0*/  HMMA.16816.F32.BF16 R12, R168.reuse, R140, R12 ;  /* 0x0000008ca80c723c */ /* 0x060ff0000004180c */
[C---:B------:R-:W-:Y:S01]  /*8e00*/  HMMA.16816.F32.BF16 R16, R168.reuse, R142, R16 ;  /* 0x0000008ea810723c */ /* 0x040fe20000041810 */
[----:B------:R-:W5:Y:S07]  /*8e10*/  LDSM.16.M88.4 R140, [R185+-0x1800] ;  /* 0xffe80000b98c783b */ /* 0x000f6e0000000200 */
[C---:B--2---:R-:W-:Y:S08]  /*8e20*/  HMMA.16816.F32.BF16 R20, R168.reuse, R144, R20 ;  /* 0x00000090a814723c */ /* 0x044ff00000041814 */
[C---:B------:R-:W-:Y:S01]  /*8e30*/  HMMA.16816.F32.BF16 R24, R168.reuse, R146, R24 ;  /* 0x00000092a818723c */ /* 0x040fe20000041818 */
[----:B------:R-:W2:Y:S07]  /*8e40*/  LDSM.16.M88.4 R144, [R185+-0x1000] ;  /* 0xfff00000b990783b */ /* 0x000eae0000000200 */
[C---:B------:R-:W-:Y:S08]  /*8e50*/  HMMA.16816.F32.BF16 R28, R168.reuse, R148, R28 ;  /* 0x00000094a81c723c */ /* 0x040ff0000004181c */
[----:B------:R-:W-:Y:S01]  /*8e60*/  HMMA.16816.F32.BF16 R32, R168, R150, R32 ;  /* 0x00000096a820723c */ /* 0x000fe20000041820 */
[----:B------:R-:W2:Y:S07]  /*8e70*/  LDSM.16.M88.4 R148, [R185+-0x800] ;  /* 0xfff80000b994783b */ /* 0x000eae0000000200 */
[C---:B-1----:R-:W-:Y:S01]  /*8e80*/  HMMA.16816.F32.BF16 R4, R176.reuse, R180, R4 ;  /* 0x000000b4b004723c */ /* 0x042fe20000041804 */
        /* <DEDUP_REMOVED lines=19> */
[C---:B--2---:R-:W-:Y:S08]  /*8fc0*/  HMMA.16816.F32.BF16 R20, R160.reuse, R144, R20 ;  /* 0x00000090a014723c */ /* 0x044ff00000041814 */
        /* <DEDUP_REMOVED lines=20> */
[C---:B------:R-:W-:Y:S08]  /*9110*/  HMMA.16816.F32.BF16 R8, R176.reuse, R182, R8 ;  /* 0x000000b6b008723c */ /* 0x040ff00000041808 */
[C---:B-----5:R-:W-:Y:S08]  /*9120*/  HMMA.16816.F32.BF16 R12, R176.reuse, R140, R12 ;  /* 0x0000008cb00c723c */ /* 0x060ff0000004180c */
[C---:B------:R-:W-:Y:S08]  /*9130*/  HMMA.16816.F32.BF16 R16, R176.reuse, R142, R16 ;  /* 0x0000008eb010723c */ /* 0x040ff00000041810 */
[C---:B--2---:R-:W-:Y:S08]  /*9140*/  HMMA.16816.F32.BF16 R20, R176.reuse, R144, R20 ;  /* 0x00000090b014723c */ /* 0x044ff00000041814 */
        /* <DEDUP_REMOVED lines=8> */
[C---:B------:R-:W-:Y:S08]  /*91d0*/  HMMA.16816.F32.BF16 R20, R160.reuse, R152, R20 ;  /* 0x00000098a014723c */ /* 0x040ff00000041814 */
[C---:B------:R-:W-:Y:S08]  /*91e0*/  HMMA.16816.F32.BF16 R24, R160.reuse, R154, R24 ;  /* 0x0000009aa018723c */ /* 0x040ff00000041818 */
[C---:B------:R-:W-:Y:S08]  /*91f0*/  HMMA.16816.F32.BF16 R28, R160.reuse, R156, R28 ;  /* 0x0000009ca01c723c */ /* 0x040ff0000004181c */
[----:B------:R-:W-:Y:S08]  /*9200*/  HMMA.16816.F32.BF16 R32, R160, R158, R32 ;  /* 0x0000009ea020723c */ /* 0x000ff00000041820 */
[C---:B----4-:R-:W-:Y:S08]  /*9210*/  HMMA.16816.F32.BF16 R4, R168.reuse, R172, R4 ;  /* 0x000000aca804723c */ /* 0x050ff00000041804 */
        /* <DEDUP_REMOVED lines=76> */
[----:B--23--:R-:W-:Y:S01]  /*96e0*/  IMAD R2, R204, 0x40, R220 ;  /* 0x00000040cc027824 */ /* 0x00cfe200078e02dc */
[----:B------:R-:W-:Y:S01]  /*96f0*/  SHF.R.S32.HI R209, RZ, 0x1f, R208 ;  /* 0x0000001fffd17819 */ /* 0x000fe200000114d0 */
[----:B------:R-:W-:Y:S01]  /*9700*/  IMAD.MOV.U32 R202, RZ, RZ, RZ ;  /* 0x000000ffffca7224 */ /* 0x000fe200078e00ff */
[----:B------:R-:W-:Y:S01]  /*9710*/  SHF.R.S32.HI R210, RZ, 0x1f, R207 ;  /* 0x0000001fffd27819 */ /* 0x000fe200000114cf */
[----:B----4-:R-:W-:Y:S01]  /*9720*/  IMAD.SHL.U32 R15, R208, 0x2, RZ ;  /* 0x00000002d00f7824 */ /* 0x010fe200078e00ff */
        /* <DEDUP_REMOVED lines=32> */
.L_x_670:
[----:B------:R-:W-:-:S05]  /*9930*/  BRA.DIV ~URZ, `(.L_x_618) ;  /* 0x00005a427f007947 */ /* 0x000fca000b800000 */
[----:B------:R-:W3:Y:S01]  /*9940*/  SHFL.IDX PT, R0, R10, RZ, 0x181f ;  /* 0x00181fff0a007589 */ /* 0x000ee200000e0000 */
[C---:B------:R-:W-:Y:S02]  /*9950*/  IADD3 R2, -R201.reuse, 0x10, RZ ;  /* 0x00000010c9027810 */ /* 0x040fe40007ffe1ff */
[----:B------:R-:W-:Y:S02]  /*9960*/  ISETP.NE.U32.AND P0, PT, R201, RZ, PT ;  /* 0x000000ffc900720c */ /* 0x000fe40003f05070 */
[----:B------:R-:W-:Y:S04]  /*9970*/  LOP3.LUT R2, R2, 0xf, RZ, 0xc0, !PT ;  /* 0x0000000f02027812 */ /* 0x000fe800078ec0ff */
[----:B---3--:R-:W-:Y:S04]  /*9980*/  IADD3 R2, P4, P2, R2, R0, R16 ;  /* 0x0000000002027210 */ /* 0x008fe80007a9e010 */
[----:B--2---:R-:W-:Y:S02]  /*9990*/  IADD3.X R3, RZ, R4, R13, P4, P2 ;  /* 0x00000004ff037210 */ /* 0x004fe400027e440d */
[C---:B------:R-:W-:Y:S02]  /*99a0*/  IADD3 R8, P4, R0.reuse, R14, RZ ;  /* 0x0000000e00087210 */ /* 0x040fe40007f9e0ff */
[----:B------:R-:W-:Y:S01]  /*99b0*/  IADD3 R6, P2, R0, R15, RZ ;  /* 0x0000000f00067210 */ /* 0x000fe20007f5e0ff */
[----:B------:R-:W-:Y:S01]  /*99c0*/  @!PT LDS RZ, [RZ] ;  /* 0x00000000fffff984 */ /* 0x000fe20000000800 */
[----:B------:R-:W-:Y:S01]  /*99d0*/  @!PT LDS RZ, [RZ] ;  /* 0x00000000fffff984 */ /* 0x000fe20000000800 */
[----:B------:R2:W-:Y:S02]  /*99e0*/  LDGSTS.E.BYPASS.LTC128B.128.ZFILL [R203+0x6100], [R2.64], P0 ;  /* 0x0610000002cb7fae */ /* 0x0005e40008141d46 */
[C---:B------:R-:W-:Y:S02]  /*99f0*/  IMAD.X R9, R4.reuse, 0x1, R11, P4 ;  /* 0x0000000104097824 */ /* 0x040fe400020e060b */
[----:B------:R2:W3:Y:S01]  /*9a00*/  SHFL.IDX PT, R0, R10, 0x1, 0x181f ;  /* 0x00381f000a007f89 */ /* 0x0004e200000e0000 */
[----:B------:R-:W-:Y:S03]  /*9a10*/  IMAD.X R7, R4, 0x1, R12, P2 ;  /* 0x0000000104077824 */ /* 0x000fe600010e060c */
[----:B------:R2:W-:Y:S04]  /*9a20*/  LDGSTS.E.BYPASS.LTC128B.128 [R203+0x8100], [R8.64], !P6 ;  /* 0x0810000008cb7fae */ /* 0x0005e8000f101d46 */
[----:B------:R2:W4:Y:S04]  /*9a30*/  SHFL.IDX PT, R4, R5, 0x1, 0x181f ;  /* 0x00381f0005047f89 */ /* 0x00052800000e0000 */
[----:B------:R2:W-:Y:S02]  /*9a40*/  LDGSTS.E.BYPASS.LTC128B.128 [R203+0xa100], [R6.64], !P5 ;  /* 0x0a10000006cb7fae */ /* 0x0005e4000e901d46 */
.L_x_671:
[C---:B--2---:R-:W-:Y:S02]  /*9a50*/  IADD3 R2, -R201.reuse, 0x10, RZ ;  /* 0x00000010c9027810 */ /* 0x044fe40007ffe1ff */
[C---:B---3--:R-:W-:Y:S02]  /*9a60*/  IADD3 R8, P4, R0.reuse, R14, RZ ;  /* 0x0000000e00087210 */ /* 0x048fe40007f9e0ff */
[----:B------:R-:W-:Y:S02]  /*9a70*/  IADD3 R6, P2, R0, R15, RZ ;  /* 0x0000000f00067210 */ /* 0x000fe40007f5e0ff */
[----:B------:R-:W-:Y:S01]  /*9a80*/  ISETP.NE.U32.AND P0, PT, R201, RZ, PT ;  /* 0x000000ffc900720c */ /* 0x000fe20003f05070 */
[----:B----4-:R-:W-:Y:S01]  /*9a90*/  IMAD.X R9, R4, 0x1, R11, P4 ;  /* 0x0000000104097824 */ /* 0x010fe200020e060b */
[----:B------:R-:W-:Y:S01]  /*9aa0*/  LOP3.LUT R2, R2, 0xf, RZ, 0xc0, !PT ;  /* 0x0000000f02027812 */ /* 0x000fe200078ec0ff */
[----:B------:R-:W-:Y:S03]  /*9ab0*/  IMAD.X R7, R4, 0x1, R12, P2 ;  /* 0x0000000104077824 */ /* 0x000fe600010e060c */
[----:B------:R-:W-:Y:S04]  /*9ac0*/  IADD3 R2, P4, P2, R2, R0, R16 ;  /* 0x0000000002027210 */ /* 0x000fe80007a9e010 */
[----:B------:R-:W-:Y:S05]  /*9ad0*/  IADD3.X R3, RZ, R4, R13, P4, P2 ;  /* 0x00000004ff037210 */ /* 0x000fea00027e440d */
[----:B------:R-:W-:Y:S01]  /*9ae0*/  @!PT LDS RZ, [RZ] ;  /* 0x00000000fffff984 */ /* 0x000fe20000000800 */
[----:B------:R-:W-:Y:S01]  /*9af0*/  @!PT LDS RZ, [RZ] ;  /* 0x00000000fffff984 */ /* 0x000fe20000000800 */
[----:B------:R-:W-:Y:S01]  /*9b00*/  @!PT LDS RZ, [RZ] ;  /* 0x00000000fffff984 */ /* 0x000fe20000000800 */
[----:B------:R2:W-:Y:S04]  /*9b10*/  LDGSTS.E.BYPASS.LTC128B.128.ZFILL [R203+0x7100], [R2.64], P0 ;  /* 0x0710000002cb7fae */ /* 0x0005e80008141d46 */
[----:B------:R2:W-:Y:S04]  /*9b20*/  LDGSTS.E.BYPASS.LTC128B.128 [R203+0x9100], [R8.64], !P6 ;  /* 0x0910000008cb7fae */ /* 0x0005e8000f101d46 */
[----:B------:R2:W-:Y:S02]  /*9b30*/  LDGSTS.E.BYPASS.LTC128B.128 [R203+0xb100], [R6.64], !P5 ;  /* 0x0b10000006cb7fae */ /* 0x0005e4000e901d46 */
.L_x_616:
[----:B--23--:R-:W-:Y:S05]  /*9b40*/  BSYNC B0 ;  /* 0x0000000000007941 */ /* 0x00cfea0003800000 */
.L_x_615:
        /* <DEDUP_REMOVED lines=34> */
[----:B------:R-:W1:Y:S04]  /*9d70*/  SHFL.BFLY PT, R100, R4, 0x2, 0x1f ;  /* 0x0c401f0004647f89 */ /* 0x000e6800000e0000 */
[----:B------:R-:W2:Y:S01]  /*9d80*/  SHFL.BFLY PT, R0, R5, 0x2, 0x1f ;  /* 0x0c401f0005007f89 */ /* 0x000ea200000e0000 */
[----:B-1----:R-:W-:Y:S02]  /*9d90*/  FMNMX.FTZ R100, R4, R100, !PT ;  /* 0x0000006404647209 */ /* 0x002fe40007810000 */
[----:B--2---:R-:W-:Y:S03]  /*9da0*/  FMNMX.FTZ R4, R5, R0, !PT ;  /* 0x0000000005047209 */ /* 0x004fe60007810000 */
[----:B------:R-:W1:Y:S04]  /*9db0*/  SHFL.BFLY PT, R2, R100, 0x1, 0x1f ;  /* 0x0c201f0064027f89 */ /* 0x000e6800000e0000 */
[----:B------:R2:W3:Y:S01]  /*9dc0*/  SHFL.BFLY PT, R0, R4, 0x1, 0x1f ;  /* 0x0c201f0004007f89 */ /* 0x0004e200000e0000 */
[----:B-1----:R-:W-:Y:S05]  /*9dd0*/  FMNMX.FTZ R100, R100, R2, !PT ;  /* 0x0000000264647209 */ /* 0x002fea0007810000 */
.L_x_672:
[C---:B------:R-:W-:Y:S01]  /*9de0*/  FMUL.FTZ R158, R100.reuse, c[0x0][0x2d0] ;  /* 0x0000b400649e7a20 */ /* 0x040fe20000410000 */
[----:B------:R-:W-:Y:S01]  /*9df0*/  WARPSYNC 0xffffffff ;  /* 0xffffffff00007948 */ /* 0x000fe20003800000 */
[----:B------:R-:W-:Y:S01]  /*9e00*/  FADD.FTZ R2, -R100, R101 ;  /* 0x0000006564027221 */ /* 0x000fe20000010100 */
[----:B----4-:R-:W1:Y:S01]  /*9e10*/  LDSM.16.MT88.4 R12, [R187] ;  /* 0x00000000bb0c783b */ /* 0x010e620000004200 */
[--C-:B------:R-:W-:Y:S01]  /*9e20*/  FFMA.FTZ R3, R140, c[0x0][0x2d0], -R158.reuse ;  /* 0x0000b4008c037a23 */ /* 0x100fe2000001089e */
[----:B------:R-:W-:Y:S01]  /*9e30*/  ISETP.GT.AND P0, PT, R204, RZ, PT ;  /* 0x000000ffcc00720c */ /* 0x000fe20003f04270 */
[--C-:B------:R-:W-:Y:S02]  /*9e40*/  FFMA.FTZ R101, R146, c[0x0][0x2d0], -R158.reuse ;  /* 0x0000b40092657a23 */ /* 0x100fe4000001089e */
[----:B------:R4:W-:Y:S01]  /*9e50*/  MUFU.EX2 R210, R3 ;  /* 0x0000000300d27308 */ /* 0x0009e20000000800 */
[----:B------:R-:W-:Y:S02]  /*9e60*/  FMUL.FTZ R2, R2, c[0x0][0x2d0] ;  /* 0x0000b40002027a20 */ /* 0x000fe40000410000 */
[----:B------:R-:W5:Y:S07]  /*9e70*/  LDSM.16.MT88.4 R20, [R188] ;  /* 0x00000000bc14783b */ /* 0x000f6e0000004200 */
[----:B------:R2:W-:Y:S01]  /*9e80*/  MUFU.EX2 R194, R101 ;  /* 0x0000006500c27308 */ /* 0x0005e20000000800 */
[----:B------:R-:W3:Y:S09]  /*9e90*/  LDSM.16.MT88.4 R28, [R190] ;  /* 0x00000000be1c783b */ /* 0x000ef20000004200 */
[----:B------:R-:W-:Y:S01]  /*9ea0*/  MUFU.EX2 R2, R2 ;  /* 0x0000000200027308 */ /* 0x000fe20000000800 */
[--C-:B----4-:R-:W-:Y:S09]  /*9eb0*/  FFMA.FTZ R3, R143, c[0x0][0x2d0], -R158.reuse ;  /* 0x0000b4008f037a23 */ /* 0x110ff2000001089e */
[----:B------:R4:W1:Y:S01]  /*9ec0*/  MUFU.EX2 R213, R3 ;  /* 0x0000000300d57308 */ /* 0x0008620000000800 */
[--C-:B--2---:R-:W-:Y:S09]  /*9ed0*/  FFMA.FTZ R101, R147, c[0x0][0x2d0], -R158.reuse ;  /* 0x0000b40093657a23 */ /* 0x104ff2000001089e */
[----:B------:R2:W-:Y:S01]  /*9ee0*/  MUFU.EX2 R193, R101 ;  /* 0x0000006500c17308 */ /* 0x0005e20000000800 */
[--C-:B----4-:R-:W-:Y:S09]  /*9ef0*/  FFMA.FTZ R3, R141, c[0x0][0x2d0], -R158.reuse ;  /* 0x0000b4008d037a23 */ /* 0x110ff2000001089e */
[----:B------:R4:W-:Y:S01]  /*9f00*/  MUFU.EX2 R212, R3 ;  /* 0x0000000300d47308 */ /* 0x0009e20000000800 */
[--C-:B--2---:R-:W-:Y:S09]  /*9f10*/  FFMA.FTZ R101, R148, c[0x0][0x2d0], -R158.reuse ;  /* 0x0000b40094657a23 */ /* 0x104ff2000001089e */
[----:B------:R2:W-:Y:S01]  /*9f20*/  MUFU.EX2 R192, R101 ;  /* 0x0000006500c07308 */ /* 0x0005e20000000800 */
[----:B---34-:R-:W-:Y:S01]  /*9f30*/  FMNMX.FTZ R3, R0, R4, !PT ;  /* 0x0000000400037209 */ /* 0x018fe20007810000 */
[--C-:B------:R-:W-:Y:S08]  /*9f40*/  FFMA.FTZ R0, R136, c[0x0][0x2d0], -R158.reuse ;  /* 0x0000b40088007a23 */ /* 0x100ff0000001089e */
[----:B------:R3:W4:Y:S01]  /*9f50*/  MUFU.EX2 R211, R0 ;  /* 0x0000000000d37308 */ /* 0x0007220000000800 */
[----:B--2---:R-:W-:Y:S09]  /*9f60*/  FFMA.FTZ R101, R149, c[0x0][0x2d0], -R158 ;  /* 0x0000b40095657a23 */ /* 0x004ff2000001089e */
[----:B------:R2:W-:Y:S01]  /*9f70*/  MUFU.EX2 R191, R101 ;  /* 0x0000006500bf7308 */ /* 0x0005e20000000800 */
[C---:B---3--:R-:W-:Y:S02]  /*9f80*/  FADD.FTZ R0, -R3.reuse, R102 ;  /* 0x0000006603007221 */ /* 0x048fe40000010100 */
[----:B------:R-:W-:Y:S02]  /*9f90*/  FMUL.FTZ R102, R3, c[0x0][0x2d0] ;  /* 0x0000b40003667a20 */ /* 0x000fe40000410000 */
[----:B------:R-:W-:Y:S02]  /*9fa0*/  FMUL.FTZ R0, R0, c[0x0][0x2d0] ;  /* 0x0000b40000007a20 */ /* 0x000fe40000410000 */
[--C-:B------:R-:W-:Y:S02]  /*9fb0*/  FFMA.FTZ R4, R142, c[0x0][0x2d0], -R102.reuse ;  /* 0x0000b4008e047a23 */ /* 0x100fe40000010866 */
[----:B------:R-:W-:Y:S02]  /*9fc0*/  LDSM.16.MT88.4 R140, [R190+0x2800] ;  /* 0x00280000be8c783b */ /* 0x000fe40000004200 */
[----:B------:R3:W-:Y:S01]  /*9fd0*/  MUFU.EX2 R209, R4 ;  /* 0x0000000400d17308 */ /* 0x0007e20000000800 */
[--C-:B--2---:R-:W-:Y:S09]  /*9fe0*/  FFMA.FTZ R101, R150, c[0x0][0x2d0], -R102.reuse ;  /* 0x0000b40096657a23 */ /* 0x104ff20000010866 */
[----:B------:R-:W-:Y:S10]  /*9ff0*/  MUFU.EX2 R0, R0 ;  /* 0x0000000000007308 */ /* 0x000ff40000000800 */
[----:B------:R2:W-:Y:S01]  /*a000*/  MUFU.EX2 R183, R101 ;  /* 0x0000006500b77308 */ /* 0x0005e20000000800 */
[--C-:B---3--:R-:W-:Y:S09]  /*a010*/  FFMA.FTZ R4, R145, c[0x0][0x2d0], -R102.reuse ;  /* 0x0000b40091047a23 */ /* 0x108ff20000010866 */
[----:B------:R3:W1:Y:S01]  /*a020*/  MUFU.EX2 R201, R4 ;  /* 0x0000000400c97308 */ /* 0x0006620000000800 */
[--C-:B--2---:R-:W-:Y:S09]  /*a030*/  FFMA.FTZ R101, R152, c[0x0][0x2d0], -R102.reuse ;  /* 0x0000b40098657a23 */ /* 0x104ff20000010866 */
[----:B------:R2:W-:Y:S01]  /*a040*/  MUFU.EX2 R182, R101 ;  /* 0x0000006500b67308 */ /* 0x0005e20000000800 */
[--C-:B---3--:R-:W-:Y:S09]  /*a050*/  FFMA.FTZ R4, R137, c[0x0][0x2d0], -R102.reuse ;  /* 0x0000b40089047a23 */ /* 0x108ff20000010866 */
[----:B------:R3:W-:Y:S01]  /*a060*/  MUFU.EX2 R196, R4 ;  /* 0x0000000400c47308 */ /* 0x0007e20000000800 */
[--C-:B--2---:R-:W-:Y:S02]  /*a070*/  FFMA.FTZ R101, R151, c[0x0][0x2d0], -R102.reuse ;  /* 0x0000b40097657a23 */ /* 0x104fe40000010866 */
[----:B------:R-:W-:Y:S07]  /*a080*/  LDSM.16.MT88.4 R148, [R190+0x3800] ;  /* 0x00380000be94783b */ /* 0x000fee0000004200 */
[----:B------:R2:W-:Y:S01]  /*a090*/  MUFU.EX2 R181, R101 ;  /* 0x0000006500b57308 */ /* 0x0005e20000000800 */
[--C-:B---3--:R-:W-:Y:S02]  /*a0a0*/  FFMA.FTZ R4, R144, c[0x0][0x2d0], -R102.reuse ;  /* 0x0000b40090047a23 */ /* 0x108fe40000010866 */
[----:B------:R-:W-:Y:S07]  /*a0b0*/  LDSM.16.MT88.4 R144, [R188+0x3800] ;  /* 0x00380000bc90783b */ /* 0x000fee0000004200 */
[----:B------:R-:W3:Y:S01]  /*a0c0*/  MUFU.EX2 R195, R4 ;  /* 0x0000000400c37308 */ /* 0x000ee20000000800 */
[----:B--2---:R-:W-:Y:S09]  /*a0d0*/  FFMA.FTZ R101, R153, c[0x0][0x2d0], -R102 ;  /* 0x0000b40099657a23 */ /* 0x004ff20000010866 */
[----:B------:R2:W1:Y:S02]  /*a0e0*/  MUFU.EX2 R180, R101 ;  /* 0x0000006500b47308 */ /* 0x0004640000000800 */
[--C-:B--2---:R-:W-:Y:S01]  /*a0f0*/  FFMA.FTZ R101, R155, c[0x0][0x2d0], -R158.reuse ;  /* 0x0000b4009b657a23 */ /* 0x104fe2000001089e */
[----:B-1----:R-:W-:Y:S01]  /*a100*/  F2FP.BF16.PACK_AB R136, R213, R210 ;  /* 0x000000d2d588723e */ /* 0x002fe200000010ff */
[C---:B------:R-:W-:Y:S01]  /*a110*/  FMUL.FTZ R4, R2.reuse, R104 ;  /* 0x0000006802047220 */ /* 0x040fe20000410000 */
[----:B----4-:R-:W-:Y:S01]  /*a120*/  F2FP.BF16.PACK_AB R138, R211, R212 ;  /* 0x000000d4d38a723e */ /* 0x010fe200000010ff */
[----:B------:R-:W-:Y:S01]  /*a130*/  FMUL.FTZ R5, R2, R105 ;  /* 0x0000006902057220 */ /* 0x000fe20000410000 */
[----:B------:R-:W-:Y:S01]  /*a140*/  F2FP.BF16.PACK_AB R137, R201, R209 ;  /* 0x000000d1c989723e */ /* 0x000fe200000010ff */
[C---:B------:R-:W-:Y:S01]  /*a150*/  FMUL.FTZ R6, R0.reuse, R106 ;  /* 0x0000006a00067220 */ /* 0x040fe20000410000 */
[----:B---3--:R-:W-:Y:S01]  /*a160*/  F2FP.BF16.PACK_AB R139, R195, R196 ;  /* 0x000000c4c38b723e */ /* 0x008fe200000010ff */
        /* <DEDUP_REMOVED lines=18> */
[C---:B-----5:R-:W-:Y:S03]  /*a290*/  HMMA.16816.F32.BF16 R12, R136.reuse, R20, R12 ;  /* 0x00000014880c723c */ /* 0x060fe6000004180c */
[----:B------:R-:W-:Y:S02]  /*a2a0*/  FMUL.FTZ R19, R0, R119 ;  /* 0x0000007700137220 */ /* 0x000fe40000410000 */
[----:B------:R-:W-:Y:S01]  /*a2b0*/  LDSM.16.MT88.4 R116, [R187+0x800] ;  /* 0x00080000bb74783b */ /* 0x000fe20000004200 */
[C---:B------:R-:W-:Y:S02]  /*a2c0*/  FMUL.FTZ R24, R2.reuse, R124 ;  /* 0x0000007c02187220 */ /* 0x040fe40000410000 */
[C---:B------:R-:W-:Y:S02]  /*a2d0*/  FMUL.FTZ R20, R2.reuse, R120 ;  /* 0x0000007802147220 */ /* 0x040fe40000410000 */
[C---:B------:R-:W-:Y:S03]  /*a2e0*/  HMMA.16816.F32.BF16 R16, R136.reuse, R22, R16 ;  /* 0x000000168810723c */ /* 0x040fe60000041810 */
[C---:B------:R-:W-:Y:S02]  /*a2f0*/  FMUL.FTZ R21, R2.reuse, R121 ;  /* 0x0000007902157220 */ /* 0x040fe40000410000 */
[----:B------:R-:W-:Y:S02]  /*a300*/  FMUL.FTZ R25, R2, R125 ;  /* 0x0000007d02197220 */ /* 0x000fe40000410000 */
[C---:B------:R-:W-:Y:S02]  /*a310*/  FMUL.FTZ R22, R0.reuse, R122 ;  /* 0x0000007a00167220 */ /* 0x040fe40000410000 */
[C---:B------:R-:W-:Y:S02]  /*a320*/  FMUL.FTZ R23, R0.reuse, R123 ;  /* 0x0000007b00177220 */ /* 0x040fe40000410000 */
[----:B------:R-:W-:Y:S01]  /*a330*/  LDSM.16.MT88.4 R120, [R188+0x800] ;  /* 0x00080000bc78783b */ /* 0x000fe20000004200 */
[C---:B------:R-:W-:Y:S02]  /*a340*/  FMUL.FTZ R26, R0.reuse, R126 ;  /* 0x0000007e001a7220 */ /* 0x040fe40000410000 */
[----:B------:R-:W-:Y:S02]  /*a350*/  FMUL.FTZ R27, R0, R127 ;  /* 0x0000007f001b7220 */ /* 0x000fe40000410000 */
[C---:B------:R-:W-:Y:S03]  /*a360*/  HMMA.16816.F32.BF16 R20, R136.reuse, R28, R20 ;  /* 0x0000001c8814723c */ /* 0x040fe60000041814 */
        /* <DEDUP_REMOVED lines=9> */
[C---:B------:R-:W-:Y:S02]  /*a400*/  FMUL.FTZ R34, R0.reuse, R134 ;  /* 0x0000008600227220 */ /* 0x040fe40000410000 */
[----:B------:R-:W-:Y:S02]  /*a410*/  FMUL.FTZ R35, R0, R135 ;  /* 0x0000008700237220 */ /* 0x000fe40000410000 */
[C---:B--2---:R-:W-:Y:S03]  /*a420*/  HMMA.16816.F32.BF16 R28, R136.reuse, R104, R28 ;  /* 0x00000068881c723c */ /* 0x044fe6000004181c */
[----:B------:R-:W-:Y:S01]  /*a430*/  LDSM.16.MT88.4 R132, [R188+0x2800] ;  /* 0x00280000bc84783b */ /* 0x000fe20000004200 */
[--C-:B-1----:R-:W-:Y:S02]  /*a440*/  FFMA.FTZ R101, R157, c[0x0][0x2d0], -R158.reuse ;  /* 0x0000b4009d657a23 */ /* 0x102fe4000001089e */
[C---:B------:R-:W-:Y:S02]  /*a450*/  FMUL.FTZ R36, R2.reuse, R36 ;  /* 0x0000002402247220 */ /* 0x040fe40000410000 */
[C---:B------:R-:W-:Y:S01]  /*a460*/  HMMA.16816.F32.BF16 R32, R136.reuse, R106, R32 ;  /* 0x0000006a8820723c */ /* 0x040fe20000041820 */
[----:B------:R1:W2:Y:S02]  /*a470*/  MUFU.EX2 R178, R101 ;  /* 0x0000006500b27308 */ /* 0x0002a40000000800 */
[----:B------:R-:W5:Y:S01]  /*a480*/  LDSM.16.MT88.4 R104, [R190+0x2000] ;  /* 0x00200000be68783b */ /* 0x000f620000004200 */
[----:B------:R-:W-:Y:S02]  /*a490*/  FMUL.FTZ R37, R2, R37 ;  /* 0x0000002502257220 */ /* 0x000fe40000410000 */
[C---:B------:R-:W-:Y:S02]  /*a4a0*/  FMUL.FTZ R38, R0.reuse, R38 ;  /* 0x0000002600267220 */ /* 0x040fe40000410000 */
[----:B------:R-:W-:Y:S04]  /*a4b0*/  FMUL.FTZ R39, R0, R39 ;  /* 0x0000002700277220 */ /* 0x000fe80000410000 */
[C---:B------:R-:W-:Y:S02]  /*a4c0*/  FMUL.FTZ R40, R2.reuse, R40 ;  /* 0x0000002802287220 */ /* 0x040fe40000410000 */
[----:B------:R-:W-:Y:S01]  /*a4d0*/  FMUL.FTZ R41, R2, R41 ;  /* 0x0000002902297220 */ /* 0x000fe20000410000 */
[C---:B---3--:R-:W-:Y:S03]  /*a4e0*/  HMMA.16816.F32.BF16 R36, R136.reuse, R108, R36 ;  /* 0x0000006c8824723c */ /* 0x048fe60000041824 */
[C---:B------:R-:W-:Y:S02]  /*a4f0*/  FMUL.FTZ R42, R0.reuse, R42 ;  /* 0x0000002a002a7220 */ /* 0x040fe40000410000 */
[----:B------:R-:W-:Y:S02]  /*a500*/  FMUL.FTZ R43, R0, R43 ;  /* 0x0000002b002b7220 */ /* 0x000fe40000410000 */
[C---:B------:R-:W-:Y:S02]  /*a510*/  FMUL.FTZ R44, R2.reuse, R44 ;  /* 0x0000002c022c7220 */ /* 0x040fe40000410000 */
[----:B------:R-:W-:Y:S03]  /*a520*/  FMUL.FTZ R45, R2, R45 ;  /* 0x0000002d022d7220 */ /* 0x000fe60000410000 */
[C---:B------:R-:W-:Y:S01]  /*a530*/  HMMA.16816.F32.BF16 R40, R136.reuse, R110, R40 ;  /* 0x0000006e8828723c */ /* 0x040fe20000041828 */
[----:B------:R-:W3:Y:S02]  /*a540*/  LDSM.16.MT88.4 R108, [R189+0x2000] ;  /* 0x00200000bd6c783b */ /* 0x000ee40000004200 */
[C---:B------:R-:W-:Y:S02]  /*a550*/  FMUL.FTZ R46, R0.reuse, R46 ;  /* 0x0000002e002e7220 */ /* 0x040fe40000410000 */
[----:B------:R-:W-:Y:S02]  /*a560*/  FMUL.FTZ R47, R0, R47 ;  /* 0x0000002f002f7220 */ /* 0x000fe40000410000 */
[--C-:B-1----:R-:W-:Y:S02]  /*a570*/  FFMA.FTZ R101, R154, c[0x0][0x2d0], -R158.reuse ;  /* 0x0000b4009a657a23 */ /* 0x102fe4000001089e */
[----:B------:R-:W-:Y:S02]  /*a580*/  LDSM.16.MT88.4 R152, [R189+0x3800] ;  /* 0x00380000bd98783b */ /* 0x000fe40000004200 */
[----:B------:R1:W-:Y:S01]  /*a590*/  MUFU.EX2 R177, R101 ;  /* 0x0000006500b17308 */ /* 0x0003e20000000800 */
[C---:B----4-:R-:W-:Y:S03]  /*a5a0*/  HMMA.16816.F32.BF16 R44, R136.reuse, R112, R44 ;  /* 0x00000070882c723c */ /* 0x050fe6000004182c */
[C---:B------:R-:W-:Y:S02]  /*a5b0*/  FMUL.FTZ R48, R2.reuse, R48 ;  /* 0x0000003002307220 */ /* 0x040fe40000410000 */
[----:B------:R-:W-:Y:S02]  /*a5c0*/  FMUL.FTZ R49, R2, R49 ;  /* 0x0000003102317220 */ /* 0x000fe40000410000 */
[C---:B------:R-:W-:Y:S02]  /*a5d0*/  FMUL.FTZ R50, R0.reuse, R50 ;  /* 0x0000003200327220 */ /* 0x040fe40000410000 */
[----:B------:R-:W-:Y:S03]  /*a5e0*/  FMUL.FTZ R51, R0, R51 ;  /* 0x0000003300337220 */ /* 0x000fe60000410000 */
[C---:B------:R-:W-:Y:S02]  /*a5f0*/  FMUL.FTZ R52, R2.reuse, R52 ;  /* 0x0000003402347220 */ /* 0x040fe40000410000 */
[----:B------:R-:W-:Y:S02]  /*a600*/  FMUL.FTZ R53, R2, R53 ;  /* 0x0000003502357220 */ /* 0x000fe40000410000 */
[C---:B------:R-:W-:Y:S01]  /*a610*/  HMMA.16816.F32.BF16 R48, R136.reuse, R114, R48 ;  /* 0x000000728830723c */ /* 0x040fe20000041830 */
[----:B------:R-:W4:Y:S02]  /*a620*/  LDSM.16.MT88.4 R112, [R187+0x4000] ;  /* 0x00400000bb70783b */ /* 0x000f240000004200 */
[C---:B------:R-:W-:Y:S02]  /*a630*/  FMUL.FTZ R54, R0.reuse, R54 ;  /* 0x0000003600367220 */ /* 0x040fe40000410000 */
[----:B------:R-:W-:Y:S02]  /*a640*/  FMUL.FTZ R55, R0, R55 ;  /* 0x0000003700377220 */ /* 0x000fe40000410000 */
[----:B-1----:R-:W-:Y:S02]  /*a650*/  FFMA.FTZ R101, R156, c[0x0][0x2d0], -R158 ;  /* 0x0000b4009c657a23 */ /* 0x002fe4000001089e */
[C---:B------:R-:W-:Y:S02]  /*a660*/  FMUL.FTZ R56, R2.reuse, R56 ;  /* 0x0000003802387220 */ /* 0x040fe40000410000 */
[----:B------:R1:W1:Y:S01]  /*a670*/  MUFU.EX2 R176, R101 ;  /* 0x0000006500b07308 */ /* 0x0002620000000800 */
[C---:B-----5:R-:W-:Y:S03]  /*a680*/  HMMA.16816.F32.BF16 R52, R136.reuse, R104, R52 ;  /* 0x000000688834723c */ /* 0x060fe60000041834 */
[----:B------:R-:W-:Y:S02]  /*a690*/  FMUL.FTZ R57, R2, R57 ;  /* 0x0000003902397220 */ /* 0x000fe40000410000 */
[C---:B------:R-:W-:Y:S02]  /*a6a0*/  FMUL.FTZ R58, R0.reuse, R58 ;  /* 0x0000003a003a7220 */ /* 0x040fe40000410000 */
[----:B------:R-:W-:Y:S02]  /*a6b0*/  FMUL.FTZ R59, R0, R59 ;  /* 0x0000003b003b7220 */ /* 0x000fe40000410000 */
[C---:B------:R-:W-:Y:S03]  /*a6c0*/  FMUL.FTZ R60, R2.reuse, R60 ;  /* 0x0000003c023c7220 */ /* 0x040fe60000410000 */
[----:B------:R-:W-:Y:S02]  /*a6d0*/  FMUL.FTZ R61, R2, R61 ;  /* 0x0000003d023d7220 */ /* 0x000fe40000410000 */
[C---:B------:R-:W-:Y:S01]  /*a6e0*/  HMMA.16816.F32.BF16 R56, R136.reuse, R106, R56 ;  /* 0x0000006a8838723c */ /* 0x040fe20000041838 */
[----:B------:R-:W5:Y:S02]  /*a6f0*/  LDSM.16.MT88.4 R104, [R188+0x4000] ;  /* 0x00400000bc68783b */ /* 0x000f640000004200 */
[C---:B------:R-:W-:Y:S02]  /*a700*/  FMUL.FTZ R62, R0.reuse, R62 ;  /* 0x0000003e003e7220 */ /* 0x040fe40000410000 */
[----:B------:R-:W-:Y:S02]  /*a710*/  FMUL.FTZ R63, R0, R63 ;  /* 0x0000003f003f7220 */ /* 0x000fe40000410000 */
[C---:B------:R-:W-:Y:S02]  /*a720*/  FMUL.FTZ R64, R2.reuse, R64 ;  /* 0x0000004002407220 */ /* 0x040fe40000410000 */
[----:B------:R-:W-:Y:S03]  /*a730*/  FMUL.FTZ R65, R2, R65 ;  /* 0x0000004102417220 */ /* 0x000fe60000410000 */
        /* <DEDUP_REMOVED lines=20> */
[C---:B------:R-:W-:Y:S02]  /*a880*/  FMUL.FTZ R80, R2.reuse, R80 ;  /* 0x0000005002507220 */ /* 0x040fe40000410000 */
[----:B------:R-:W-:Y:S03]  /*a890*/  FMUL.FTZ R81, R2, R81 ;  /* 0x0000005102517220 */ /* 0x000fe60000410000 */
[C---:B-----5:R-:W-:Y:S03]  /*a8a0*/  HMMA.16816.F32.BF16 R76, R136.reuse, R104, R76 ;  /* 0x00000068884c723c */ /* 0x060fe6000004184c */
[C---:B------:R-:W-:Y:S02]  /*a8b0*/  FMUL.FTZ R82, R0.reuse, R82 ;  /* 0x0000005200527220 */ /* 0x040fe40000410000 */
[----:B------:R-:W-:Y:S02]  /*a8c0*/  FMUL.FTZ R83, R0, R83 ;  /* 0x0000005300537220 */ /* 0x000fe40000410000 */
[C---:B------:R-:W-:Y:S01]  /*a8d0*/  FMUL.FTZ R84, R2.reuse, R84 ;  /* 0x0000005402547220 */ /* 0x040fe20000410000 */
[----:B------:R-:W-:Y:S01]  /*a8e0*/  F2FP.BF16.PACK_AB R104, R193, R194 ;  /* 0x000000c2c168723e */ /* 0x000fe200000010ff */
[----:B------:R-:W-:Y:S03]  /*a8f0*/  FMUL.FTZ R85, R2, R85 ;  /* 0x0000005502557220 */ /* 0x000fe60000410000 */
[C---:B------:R-:W-:Y:S03]  /*a900*/  HMMA.16816.F32.BF16 R80, R136.reuse, R106, R80 ;  /* 0x0000006a8850723c */ /* 0x040fe60000041850 */
[----:B------:R-:W-:Y:S01]  /*a910*/  FMUL.FTZ R86, R0, R86 ;  /* 0x0000005600567220 */ /* 0x000fe20000410000 */
[----:B------:R-:W-:Y:S01]  /*a920*/  F2FP.BF16.PACK_AB R105, R182, R183 ;  /* 0x000000b7b669723e */ /* 0x000fe200000010ff */
[----:B------:R-:W-:Y:S02]  /*a930*/  FMUL.FTZ R87, R0, R87 ;  /* 0x0000005700577220 */ /* 0x000fe40000410000 */
[C---:B------:R-:W-:Y:S01]  /*a940*/  FMUL.FTZ R88, R2.reuse, R88 ;  /* 0x0000005802587220 */ /* 0x040fe20000410000 */
[----:B------:R-:W-:Y:S01]  /*a950*/  F2FP.BF16.PACK_AB R106, R191, R192 ;  /* 0x000000c0bf6a723e */ /* 0x000fe200000010ff */
[----:B------:R-:W-:Y:S03]  /*a960*/  FMUL.FTZ R89, R2, R89 ;  /* 0x0000005902597220 */ /* 0x000fe60000410000 */
[C---:B---3--:R-:W-:Y:S03]  /*a970*/  HMMA.16816.F32.BF16 R84, R136.reuse, R108, R84 ;  /* 0x0000006c8854723c */ /* 0x048fe60000041854 */
[----:B------:R-:W-:Y:S01]  /*a980*/  FMUL.FTZ R90, R0, R90 ;  /* 0x0000005a005a7220 */ /* 0x000fe20000410000 */
[----:B------:R-:W-:Y:S01]  /*a990*/  F2FP.BF16.PACK_AB R107, R180, R181 ;  /* 0x000000b5b46b723e */ /* 0x000fe200000010ff */
        /* <DEDUP_REMOVED lines=12> */
[----:B-1----:R-:W-:Y:S02]  /*aa60*/  FFMA.FTZ R101, R160, c[0x0][0x2d0], -R102 ;  /* 0x0000b400a0657a23 */ /* 0x002fe40000010866 */
[----:B------:R-:W-:Y:S02]  /*aa70*/  FFMA.FTZ R2, R2, R214, R210 ;  /* 0x000000d602027223 */ /* 0x000fe400000100d2 */
[----:B------:R1:W-:Y:S01]  /*aa80*/  MUFU.EX2 R175, R101 ;  /* 0x0000006500af7308 */ /* 0x0003e20000000800 */
[----:B------:R-:W-:Y:S01]  /*aa90*/  HMMA.16816.F32.BF16 R96, R136, R114, R96 ;  /* 0x000000728860723c */ /* 0x000fe20000041860 */
[----:B------:R-:W4:Y:S02]  /*aaa0*/  LDSM.16.MT88.4 R112, [R189+0x2800] ;  /* 0x00280000bd70783b */ /* 0x000f240000004200 */
[----:B------:R-:W-:Y:S05]  /*aab0*/  FFMA.FTZ R0, R0, R215, R209 ;  /* 0x000000d700007223 */ /* 0x000fea00000100d1 */
[C---:B------:R-:W-:Y:S01]  /*aac0*/  HMMA.16816.F32.BF16 R4, R104.reuse, R116, R4 ;  /* 0x000000746804723c */ /* 0x040fe20000041804 */
[----:B------:R-:W-:Y:S07]  /*aad0*/  LDSM.16.MT88.4 R136, [R190+0x3000] ;  /* 0x00300000be88783b */ /* 0x000fee0000004200 */
[C---:B------:R-:W-:Y:S01]  /*aae0*/  HMMA.16816.F32.BF16 R8, R104.reuse, R118, R8 ;  /* 0x000000766808723c */ /* 0x040fe20000041808 */
[----:B------:R-:W-:Y:S03]  /*aaf0*/  LDSM.16.MT88.4 R116, [R188+0x4800] ;  /* 0x00480000bc74783b */ /* 0x000fe60000004200 */
[--C-:B-1----:R-:W-:Y:S04]  /*ab00*/  FFMA.FTZ R101, R161, c[0x0][0x2d0], -R102.reuse ;  /* 0x0000b400a1657a23 */ /* 0x102fe80000010866 */
[C---:B------:R-:W-:Y:S01]  /*ab10*/  HMMA.16816.F32.BF16 R12, R104.reuse, R120, R12 ;  /* 0x00000078680c723c */ /* 0x040fe2000004180c */
[----:B------:R1:W5:Y:S07]  /*ab20*/  MUFU.EX2 R174, R101 ;  /* 0x0000006500ae7308 */ /* 0x00036e0000000800 */
[C---:B------:R-:W-:Y:S01]  /*ab30*/  HMMA.16816.F32.BF16 R16, R104.reuse, R122, R16 ;  /* 0x0000007a6810723c */ /* 0x040fe20000041810 */
[----:B------:R-:W-:Y:S07]  /*ab40*/  LDSM.16.MT88.4 R120, [R190+0x4800] ;  /* 0x00480000be78783b */ /* 0x000fee0000004200 */
[C---:B---3--:R-:W-:Y:S08]  /*ab50*/  HMMA.16816.F32.BF16 R20, R104.reuse, R108, R20 ;  /* 0x0000006c6814723c */ /* 0x048ff00000041814 */
[C---:B------:R-:W-:Y:S01]  /*ab60*/  HMMA.16816.F32.BF16 R24, R104.reuse, R110, R24 ;  /* 0x0000006e6818723c */ /* 0x040fe20000041818 */
[----:B------:R-:W3:Y:S03]  /*ab70*/  LDSM.16.MT88.4 R108, [R187+0x4800] ;  /* 0x00480000bb6c783b */ /* 0x000ee60000004200 */
        /* <DEDUP_REMOVED lines=8> */
[----:B-1----:R-:W-:Y:S04]  /*ac00*/  FFMA.FTZ R101, R162, c[0x0][0x2d0], -R102 ;  /* 0x0000b400a2657a23 */ /* 0x002fe80000010866 */
[C---:B------:R-:W-:Y:S01]  /*ac10*/  HMMA.16816.F32.BF16 R44, R104.reuse, R132, R44 ;  /* 0x00000084682c723c */ /* 0x040fe2000004182c */
[----:B------:R1:W1:Y:S07]  /*ac20*/  MUFU.EX2 R172, R101 ;  /* 0x0000006500ac7308 */ /* 0x00026e0000000800 */
[C---:B------:R-:W-:Y:S01]  /*ac30*/  HMMA.16816.F32.BF16 R48, R104.reuse, R134, R48 ;  /* 0x000000866830723c */ /* 0x040fe20000041830 */
[----:B------:R-:W-:Y:S07]  /*ac40*/  LDSM.16.MT88.4 R132, [R188+0x3000] ;  /* 0x00300000bc84783b */ /* 0x000fee0000004200 */
[C---:B------:R-:W-:Y:S08]  /*ac50*/  HMMA.16816.F32.BF16 R52, R104.reuse, R140, R52 ;  /* 0x0000008c6834723c */ /* 0x040ff00000041834 */
[C---:B------:R-:W-:Y:S01]  /*ac60*/  HMMA.16816.F32.BF16 R56, R104.reuse, R142, R56 ;  /* 0x0000008e6838723c */ /* 0x040fe20000041838 */
[----:B------:R-:W-:Y:S03]  /*ac70*/  LDSM.16.MT88.4 R140, [R187+0x3800] ;  /* 0x00380000bb8c783b */ /* 0x000fe60000004200 */
[--C-:B-1----:R-:W-:Y:S04]  /*ac80*/  FFMA.FTZ R101, R166, c[0x0][0x2d0], -R158.reuse ;  /* 0x0000b400a6657a23 */ /* 0x102fe8000001089e */
[C---:B----4-:R-:W-:Y:S01]  /*ac90*/  HMMA.16816.F32.BF16 R60, R104.reuse, R112, R60 ;  /* 0x00000070683c723c */ /* 0x050fe2000004183c */
[----:B------:R1:W-:Y:S07]  /*aca0*/  MUFU.EX2 R171, R101 ;  /* 0x0000006500ab7308 */ /* 0x0003ee0000000800 */
[C---:B------:R-:W-:Y:S01]  /*acb0*/  HMMA.16816.F32.BF16 R64, R104.reuse, R114, R64 ;  /* 0x000000726840723c */ /* 0x040fe20000041840 */
[----:B------:R-:W4:Y:S07]  /*acc0*/  LDSM.16.MT88.4 R112, [R189+0x4800] ;  /* 0x00480000bd70783b */ /* 0x000f2e0000004200 */
[C---:B---3--:R-:W-:Y:S08]  /*acd0*/  HMMA.16816.F32.BF16 R68, R104.reuse, R108, R68 ;  /* 0x0000006c6844723c */ /* 0x048ff00000041844 */
[C---:B------:R-:W-:Y:S01]  /*ace0*/  HMMA.16816.F32.BF16 R72, R104.reuse, R110, R72 ;  /* 0x0000006e6848723c */ /* 0x040fe20000041848 */
[----:B------:R-:W3:Y:S03]  /*acf0*/  LDSM.16.MT88.4 R108, [R187+0x1000] ;  /* 0x00100000bb6c783b */ /* 0x000ee60000004200 */
[--C-:B-1----:R-:W-:Y:S04]  /*ad00*/  FFMA.FTZ R101, R164, c[0x0][0x2d0], -R158.reuse ;  /* 0x0000b400a4657a23 */ /* 0x102fe8000001089e */
[C---:B------:R-:W-:Y:S01]  /*ad10*/  HMMA.16816.F32.BF16 R76, R104.reuse, R116, R76 ;  /* 0x00000074684c723c */ /* 0x040fe2000004184c */
[----:B------:R1:W1:Y:S07]  /*ad20*/  MUFU.EX2 R166, R101 ;  /* 0x0000006500a67308 */ /* 0x00026e0000000800 */
[C---:B------:R-:W-:Y:S01]  /*ad30*/  HMMA.16816.F32.BF16 R80, R104.reuse, R118, R80 ;  /* 0x000000766850723c */ /* 0x040fe20000041850 */
[----:B------:R-:W3:Y:S07]  /*ad40*/  LDSM.16.MT88.4 R116, [R190+0x1000] ;  /* 0x00100000be74783b */ /* 0x000eee0000004200 */
[C---:B------:R-:W-:Y:S08]  /*ad50*/  HMMA.16816.F32.BF16 R84, R104.reuse, R120, R84 ;  /* 0x000000786854723c */ /* 0x040ff00000041854 */
[C---:B------:R-:W-:Y:S01]  /*ad60*/  HMMA.16816.F32.BF16 R88, R104.reuse, R122, R88 ;  /* 0x0000007a6858723c */ /* 0x040fe20000041858 */
[----:B------:R-:W3:Y:S03]  /*ad70*/  LDSM.16.MT88.4 R120, [R187+0x3000] ;  /* 0x00300000bb78783b */ /* 0x000ee60000004200 */
[--C-:B-1----:R-:W-:Y:S04]  /*ad80*/  FFMA.FTZ R101, R163, c[0x0][0x2d0], -R158.reuse ;  /* 0x0000b400a3657a23 */ /* 0x102fe8000001089e */
[C---:B----4-:R-:W-:Y:S01]  /*ad90*/  HMMA.16816.F32.BF16 R92, R104.reuse, R112, R92 ;  /* 0x00000070685c723c */ /* 0x050fe2000004185c */
[----:B------:R1:W-:Y:S07]  /*ada0*/  MUFU.EX2 R164, R101 ;  /* 0x0000006500a47308 */ /* 0x0003ee0000000800 */
[----:B------:R-:W-:Y:S01]  /*adb0*/  HMMA.16816.F32.BF16 R96, R104, R114, R96 ;  /* 0x000000726860723c */ /* 0x000fe20000041860 */
[----:B------:R-:W-:Y:S06]  /*adc0*/  LDSM.16.MT88.4 R112, [R187+0x5000] ;  /* 0x00500000bb70783b */ /* 0x000fec0000004200 */
[----:B--2---:R-:W-:Y:S02]  /*add0*/  F2FP.BF16.PACK_AB R104, R178, R179 ;  /* 0x000000b3b268723e */ /* 0x004fe400000010ff */
[----:B------:R-:W-:Y:S03]  /*ade0*/  F2FP.BF16.PACK_AB R106, R176, R177 ;  /* 0x000000b1b06a723e */ /* 0x000fe600000010ff */
[----:B-----5:R-:W-:Y:S02]  /*adf0*/  F2FP.BF16.PACK_AB R105, R174, R175 ;  /* 0x000000afae69723e */ /* 0x020fe400000010ff */
[----:B------:R-:W-:Y:S01]  /*ae00*/  F2FP.BF16.PACK_AB R107, R172, R173 ;  /* 0x000000adac6b723e */ /* 0x000fe200000010ff */
[----:B-1----:R-:W-:Y:S02]  /*ae10*/  FFMA.FTZ R101, R165, c[0x0][0x2d0], -R158 ;  /* 0x0000b400a5657a23 */ /* 0x002fe4000001089e */
[----:B------:R-:W-:Y:S04]  /*ae20*/  LDSM.16.MT88.4 R156, [R187+0x5800] ;  /* 0x00580000bb9c783b */ /* 0x000fe80000004200 */
[C---:B---3--:R-:W-:Y:S01]  /*ae30*/  HMMA.16816.F32.BF16 R4, R104.reuse, R108, R4 ;  /* 0x0000006c6804723c */ /* 0x048fe20000041804 */
[----:B------:R1:W-:Y:S07]  /*ae40*/  MUFU.EX2 R163, R101 ;  /* 0x0000006500a37308 */ /* 0x0003ee0000000800 */
[C---:B------:R-:W-:Y:S01]  /*ae50*/  HMMA.16816.F32.BF16 R8, R104.reuse, R110, R8 ;  /* 0x0000006e6808723c */ /* 0x040fe20000041808 */
[----:B------:R-:W2:Y:S07]  /*ae60*/  LDSM.16.MT88.4 R108, [R189+0x3000] ;  /* 0x00300000bd6c783b */ /* 0x000eae0000004200 */
[C---:B------:R-:W-:Y:S08]  /*ae70*/  HMMA.16816.F32.BF16 R12, R104.reuse, R124, R12 ;  /* 0x0000007c680c723c */ /* 0x040ff0000004180c */
[C---:B------:R-:W-:Y:S01]  /*ae80*/  HMMA.16816.F32.BF16 R16, R104.reuse, R126, R16 ;  /* 0x0000007e6810723c */ /* 0x040fe20000041810 */
[----:B------:R-:W-:Y:S03]  /*ae90*/  LDSM.16.MT88.4 R124, [R190+0x1800] ;  /* 0x00180000be7c783b */ /* 0x000fe60000004200 */
[--C-:B-1----:R-:W-:Y:S04]  /*aea0*/  FFMA.FTZ R101, R167, c[0x0][0x2d0], -R102.reuse ;  /* 0x0000b400a7657a23 */ /* 0x102fe80000010866 */
[C---:B------:R-:W-:Y:S01]  /*aeb0*/  HMMA.16816.F32.BF16 R20, R104.reuse, R116, R20 ;  /* 0x000000746814723c */ /* 0x040fe20000041814 */
[----:B------:R1:W-:Y:S07]  /*aec0*/  MUFU.EX2 R162, R101 ;  /* 0x0000006500a27308 */ /* 0x0003ee0000000800 */
[C---:B------:R-:W-:Y:S01]  /*aed0*/  HMMA.16816.F32.BF16 R24, R104.reuse, R118, R24 ;  /* 0x000000766818723c */ /* 0x040fe20000041818 */
[----:B------:R-:W3:Y:S07]  /*aee0*/  LDSM.16.MT88.4 R116, [R188+0x5000] ;  /* 0x00500000bc74783b */ /* 0x000eee0000004200 */
[C---:B------:R-:W-:Y:S08]  /*aef0*/  HMMA.16816.F32.BF16 R28, R104.reuse, R128, R28 ;  /* 0x00000080681c723c */ /* 0x040ff0000004181c */
[C---:B------:R-:W-:Y:S04]  /*af00*/  HMMA.16816.F32.BF16 R32, R104.reuse, R130, R32 ;  /* 0x000000826820723c */ /* 0x040fe80000041820 */
[--C-:B-1----:R-:W-:Y:S04]  /*af10*/  FFMA.FTZ R101, R169, c[0x0][0x2d0], -R102.reuse ;  /* 0x0000b400a9657a23 */ /* 0x102fe80000010866 */
[C---:B------:R-:W-:Y:S01]  /*af20*/  HMMA.16816.F32.BF16 R36, R104.reuse, R120, R36 ;  /* 0x000000786824723c */ /* 0x040fe20000041824 */
[----:B------:R1:W4:Y:S07]  /*af30*/  MUFU.EX2 R161, R101 ;  /* 0x0000006500a17308 */ /* 0x00032e0000000800 */
[C---:B------:R-:W-:Y:S01]  /*af40*/  HMMA.16816.F32.BF16 R40, R104.reuse, R122, R40 ;  /* 0x0000007a6828723c */ /* 0x040fe20000041828 */
[----:B------:R-:W5:Y:S07]  /*af50*/  LDSM.16.MT88.4 R120, [R190+0x5000] ;  /* 0x00500000be78783b */ /* 0x000f6e0000004200 */
[C---:B------:R-:W-:Y:S08]  /*af60*/  HMMA.16816.F32.BF16 R44, R104.reuse, R132, R44 ;  /* 0x00000084682c723c */ /* 0x040ff0000004182c */
[C---:B------:R-:W-:Y:S01]  /*af70*/  HMMA.16816.F32.BF16 R48, R104.reuse, R134, R48 ;  /* 0x000000866830723c */ /* 0x040fe20000041830 */
[----:B------:R-:W-:Y:S03]  /*af80*/  LDSM.16.MT88.4 R132, [R189+0x1800] ;  /* 0x00180000bd84783b */ /* 0x000fe60000004200 */
[--C-:B-1----:R-:W-:Y:S04]  /*af90*/  FFMA.FTZ R101, R168, c[0x0][0x2d0], -R102.reuse ;  /* 0x0000b400a8657a23 */ /* 0x102fe80000010866 */
[C---:B------:R-:W-:Y:S01]  /*afa0*/  HMMA.16816.F32.BF16 R52, R104.reuse, R136, R52 ;  /* 0x000000886834723c */ /* 0x040fe20000041834 */
[----:B------:R1:W-:Y:S06]  /*afb0*/  MUFU.EX2 R160, R101 ;  /* 0x0000006500a07308 */ /* 0x0003ec0000000800 */
[----:B------:R-:W-:Y:S01]  /*afc0*/  F2FP.BF16.PACK_AB R136, R166, R171 ;  /* 0x000000aba688723e */ /* 0x000fe200000010ff */
[C---:B------:R-:W-:Y:S04]  /*afd0*/  HMMA.16816.F32.BF16 R56, R104.reuse, R138, R56 ;  /* 0x0000008a6838723c */ /* 0x040fe80000041838 */
[----:B----4-:R-:W-:Y:S03]  /*afe0*/  F2FP.BF16.PACK_AB R137, R161, R162 ;  /* 0x000000a2a189723e */ /* 0x010fe600000010ff */
[----:B------:R-:W-:Y:S01]  /*aff0*/  F2FP.BF16.PACK_AB R138, R163, R164 ;  /* 0x000000a4a38a723e */ /* 0x000fe200000010ff */
[C---:B--2---:R-:W-:Y:S08]  /*b000*/  HMMA.16816.F32.BF16 R60, R104.reuse, R108, R60 ;  /* 0x0000006c683c723c */ /* 0x044ff0000004183c */
[C---:B------:R-:W-:Y:S01]  /*b010*/  HMMA.16816.F32.BF16 R64, R104.reuse, R110, R64 ;  /* 0x0000006e6840723c */ /* 0x040fe20000041840 */
[----:B------:R-:W2:Y:S03]  /*b020*/  LDSM.16.MT88.4 R108, [R189+0x5000] ;  /* 0x00500000bd6c783b */ /* 0x000ea60000004200 */
[----:B-1----:R-:W-:Y:S01]  /*b030*/  FFMA.FTZ R101, R170, c[0x0][0x2d0], -R102 ;  /* 0x0000b400aa657a23 */ /* 0x002fe20000010866 */
[-C--:B------:R-:W-:Y:S03]  /*b040*/  MOV R102, R3.reuse ;  /* 0x0000000300667202 */ /* 0x080fe60000000f00 */
[C---:B------:R-:W-:Y:S02]  /*b050*/  HMMA.16816.F32.BF16 R68, R104.reuse, R112, R68 ;  /* 0x000000706844723c */ /* 0x040fe40000041844 */
[----:B------:R-:W1:Y:S06]  /*b060*/  MUFU.EX2 R101, R101 ;  /* 0x0000006500657308 */ /* 0x000e6c0000000800 */
[C---:B------:R-:W-:Y:S01]  /*b070*/  HMMA.16816.F32.BF16 R72, R104.reuse, R114, R72 ;  /* 0x000000726848723c */ /* 0x040fe20000041848 */
[----:B------:R-:W4:Y:S07]  /*b080*/  LDSM.16.MT88.4 R112, [R187+0x1800] ;  /* 0x00180000bb70783b */ /* 0x000f2e0000004200 */
[C---:B---3--:R-:W-:Y:S08]  /*b090*/  HMMA.16816.F32.BF16 R76, R104.reuse, R116, R76 ;  /* 0x00000074684c723c */ /* 0x048ff0000004184c */
[C---:B------:R-:W-:Y:S01]  /*b0a0*/  HMMA.16816.F32.BF16 R80, R104.reuse, R118, R80 ;  /* 0x000000766850723c */ /* 0x040fe20000041850 */
[----:B------:R-:W3:Y:S03]  /*b0b0*/  LDSM.16.MT88.4 R116, [R188+0x1800] ;  /* 0x00180000bc74783b */ /* 0x000ee60000004200 */
[----:B-1----:R-:W-:Y:S04]  /*b0c0*/  F2FP.BF16.PACK_AB R139, R101, R160 ;  /* 0x000000a0658b723e */ /* 0x002fe800000010ff */
[C---:B-----5:R-:W-:Y:S08]  /*b0d0*/  HMMA.16816.F32.BF16 R84, R104.reuse, R120, R84 ;  /* 0x000000786854723c */ /* 0x060ff00000041854 */
[C---:B------:R-:W-:Y:S08]  /*b0e0*/  HMMA.16816.F32.BF16 R88, R104.reuse, R122, R88 ;  /* 0x0000007a6858723c */ /* 0x040ff00000041858 */
[C---:B--2---:R-:W-:Y:S08]  /*b0f0*/  HMMA.16816.F32.BF16 R92, R104.reuse, R108, R92 ;  /* 0x0000006c685c723c */ /* 0x044ff0000004185c */
[----:B------:R-:W-:Y:S08]  /*b100*/  HMMA.16816.F32.BF16 R96, R104, R110, R96 ;  /* 0x0000006e6860723c */ /* 0x000ff00000041860 */
[C---:B----4-:R-:W-:Y:S01]  /*b110*/  HMMA.16816.F32.BF16 R104, R136.reuse, R112, R4 ;  /* 0x000000708868723c */ /* 0x050fe20000041804 */
[----:B------:R-:W1:Y:S07]  /*b120*/  LDSM.16.MT88.4 R4, [R188+0x5800] ;  /* 0x00580000bc04783b */ /* 0x000e6e0000004200 */
[C---:B------:R-:W-:Y:S01]  /*b130*/  HMMA.16816.F32.BF16 R108, R136.reuse, R114, R8 ;  /* 0x00000072886c723c */ /* 0x040fe20000041808 */
[----:B------:R-:W2:Y:S07]  /*b140*/  LDSM.16.MT88.4 R8, [R190+0x5800] ;  /* 0x00580000be08783b */ /* 0x000eae0000004200 */
[C---:B---3--:R-:W-:Y:S01]  /*b150*/  HMMA.16816.F32.BF16 R112, R136.reuse, R116, R12 ;  /* 0x000000748870723c */ /* 0x048fe2000004180c */
[----:B------:R-:W3:Y:S07]  /*b160*/  LDSM.16.MT88.4 R12, [R189+0x5800] ;  /* 0x00580000bd0c783b */ /* 0x000eee0000004200 */
        /* <DEDUP_REMOVED lines=44> */
[----:B------:R-:W-:Y:S01]  /*b430*/  MOV R8, R3 ;  /* 0x0000000300087202 */ /* 0x000fe20000000f00 */
        /* <DEDUP_REMOVED lines=10> */
[----:B------:R-:W-:Y:S07]  /*b4e0*/  @!UPT UIADD3 URZ, URZ, URZ, URZ ;  /* 0x0000003f3f3ff290 */ /* 0x000fee000fffe03f */
[----:B------:R-:W-:-:S11]  /*b4f0*/  @P0 BRA `(.L_x_620) ;  /* 0xffffcf5000000947 */ /* 0x000fd6000383ffff */
.L_x_613:
[----:B------:R-:W-:Y:S05]  /*b500*/  BRA.DIV ~URZ, `(.L_x_621) ;  /* 0x000041927f007947 */ /* 0x000fea000b800000 */
[----:B------:R1:W2:Y:S02]  /*b510*/  SHFL.BFLY PT, R5, R214, 0x2, 0x1f ;  /* 0x0c401f00d6057f89 */ /* 0x0002a400000e0000 */
.L_x_673:
[----:B--2---:R-:W-:Y:S01]  /*b520*/  FADD.FTZ R5, R5, R214 ;  /* 0x000000d605057221 */ /* 0x004fe20000010000 */
[----:B------:R-:W-:Y:S05]  /*b530*/  BRA.DIV ~URZ, `(.L_x_622) ;  /* 0x000041c27f007947 */ /* 0x000fea000b800000 */
[----:B------:R-:W2:Y:S04]  /*b540*/  SHFL.BFLY PT, R4, R215, 0x2, 0x1f ;  /* 0x0c401f00d7047f89 */ /* 0x000ea800000e0000 */
[----:B------:R-:W3:Y:S01]  /*b550*/  SHFL.BFLY PT, R0, R5, 0x1, 0x1f ;  /* 0x0c201f0005007f89 */ /* 0x000ee200000e0000 */
[----:B--2---:R-:W-:-:S02]  /*b560*/  FADD.FTZ R4, R4, R215 ;  /* 0x000000d704047221 */ /* 0x004fc40000010000 */
[----:B---3--:R-:W-:-:S03]  /*b570*/  FADD.FTZ R5, R5, R0 ;  /* 0x0000000005057221 */ /* 0x008fc60000010000 */
[----:B------:R2:W3:Y:S04]  /*b580*/  SHFL.BFLY PT, R3, R4, 0x1, 0x1f ;  /* 0x0c201f0004037f89 */ /* 0x0004e800000e0000 */
.L_x_674:
[----:B------:R-:W-:Y:S01]  /*b590*/  FSETP.NE.FTZ.AND P1, PT, R5, RZ, PT ;  /* 0x000000ff0500720b */ /* 0x000fe20003f35000 */
[----:B---3--:R-:W-:Y:S01]  /*b5a0*/  FADD.FTZ R3, R3, R4 ;  /* 0x0000000403037221 */ /* 0x008fe20000010000 */
[----:B------:R-:W-:Y:S02]  /*b5b0*/  MOV R2, RZ ;  /* 0x000000ff00027202 */ /* 0x000fe40000000f00 */
[----:B------:R-:W-:Y:S02]  /*b5c0*/  MOV R0, RZ ;  /* 0x000000ff00007202 */ /* 0x000fe40000000f00 */
[----:B------:R-:W-:Y:S02]  /*b5d0*/  FSETP.NE.FTZ.AND P0, PT, R3, RZ, PT ;  /* 0x000000ff0300720b */ /* 0x000fe40003f15000 */
[----:B------:R-:W-:-:S05]  /*b5e0*/  MOV R136, 0xff800000 ;  /* 0xff80000000887802 */ /* 0x000fca0000000f00 */
[----:B------:R-:W3:Y:S01]  /*b5f0*/  @P1 MUFU.RCP R2, R5 ;  /* 0x0000000500021308 */ /* 0x000ee20000001000 */
[----:B--2---:R-:W-:-:S05]  /*b600*/  @P1 MOV R4, 0x3f317218 ;  /* 0x3f31721800041802 */ /* 0x004fca0000000f00 */
[----:B------:R-:W-:Y:S02]  /*b610*/  @P1 FMUL.FTZ R4, R4, c[0x0][0x2d0] ;  /* 0x0000b40004041a20 */ /* 0x000fe40000410000 */
[----:B------:R-:W2:Y:S01]  /*b620*/  @P1 MUFU.LG2 R5, R5 ;  /* 0x0000000500051308 */ /* 0x000ea20000000c00 */
[----:B---3--:R-:W-:-:S07]  /*b630*/  FMUL.FTZ R34, R2, R133 ;  /* 0x0000008502227220 */ /* 0x008fce0000410000 */
[----:B------:R-:W3:Y:S01]  /*b640*/  @P0 MUFU.RCP R0, R3 ;  /* 0x0000000300000308 */ /* 0x000ee20000001000 */
        /* <DEDUP_REMOVED lines=15> */
[C---:B------:R-:W-:Y:S01]  /*b740*/  FMUL.FTZ R101, R2.reuse, R36 ;  /* 0x0000002402657220 */ /* 0x040fe20000410000 */
[----:B------:R-:W-:Y:S01]  /*b750*/  MOV R36, 0x1 ;  /* 0x0000000100247802 */ /* 0x000fe20000000f00 */
[C---:B------:R-:W-:Y:S02]  /*b760*/  FMUL.FTZ R32, R2.reuse, R37 ;  /* 0x0000002502207220 */ /* 0x040fe40000410000 */
[----:B------:R-:W-:-:S02]  /*b770*/  FMUL.FTZ R102, R2, R40 ;  /* 0x0000002802667220 */ /* 0x000fc40000410000 */
[C---:B------:R-:W-:Y:S02]  /*b780*/  FMUL.FTZ R30, R2.reuse, R41 ;  /* 0x00000029021e7220 */ /* 0x040fe40000410000 */
[C---:B------:R-:W-:Y:S02]  /*b790*/  FMUL.FTZ R103, R2.reuse, R44 ;  /* 0x0000002c02677220 */ /* 0x040fe40000410000 */
[C---:B------:R-:W-:Y:S02]  /*b7a0*/  FMUL.FTZ R28, R2.reuse, R45 ;  /* 0x0000002d021c7220 */ /* 0x040fe40000410000 */
[C---:B------:R-:W-:Y:S02]  /*b7b0*/  FMUL.FTZ R133, R2.reuse, R48 ;  /* 0x0000003002857220 */ /* 0x040fe40000410000 */
[C---:B------:R-:W-:Y:S01]  /*b7c0*/  FMUL.FTZ R26, R2.reuse, R49 ;  /* 0x00000031021a7220 */ /* 0x040fe20000410000 */
[----:B------:R-:W-:Y:S01]  /*b7d0*/  MOV R49, 0xff800000 ;  /* 0xff80000000317802 */ /* 0x000fe20000000f00 */
        /* <DEDUP_REMOVED lines=23> */
[----:B------:R-:W-:Y:S02]  /*b950*/  FMUL.FTZ R97, R2, R97 ;  /* 0x0000006102617220 */ /* 0x000fe40000410000 */
[----:B------:R4:W5:Y:S01]  /*b960*/  @P0 MUFU.LG2 R2, R3 ;  /* 0x0000000300020308 */ /* 0x0009620000000c00 */
[----:B--2---:R-:W-:-:S02]  /*b970*/  @P1 FMUL.FTZ R5, R5, 0.69314718246459960938 ;  /* 0x3f31721805051820 */ /* 0x004fc40000410000 */
[----:B---3--:R-:W-:Y:S02]  /*b980*/  FMUL.FTZ R106, R0, R106 ;  /* 0x0000006a006a7220 */ /* 0x008fe40000410000 */
[----:B------:R-:W-:Y:S02]  /*b990*/  @P1 FFMA.FTZ R136, R4, R100, R5 ;  /* 0x0000006404881223 */ /* 0x000fe40000010005 */
[C---:B------:R-:W-:Y:S02]  /*b9a0*/  FMUL.FTZ R107, R0.reuse, R107 ;  /* 0x0000006b006b7220 */ /* 0x040fe40000410000 */
[C---:B------:R-:W-:Y:S02]  /*b9b0*/  FMUL.FTZ R110, R0.reuse, R110 ;  /* 0x0000006e006e7220 */ /* 0x040fe40000410000 */
[C---:B------:R-:W-:Y:S02]  /*b9c0*/  FMUL.FTZ R45, R0.reuse, R111 ;  /* 0x0000006f002d7220 */ /* 0x040fe40000410000 */
[----:B------:R-:W-:-:S02]  /*b9d0*/  FMUL.FTZ R114, R0, R114 ;  /* 0x0000007200727220 */ /* 0x000fc40000410000 */
[----:B------:R-:W-:Y:S01]  /*b9e0*/  FMUL.FTZ R115, R0, R115 ;  /* 0x0000007300737220 */ /* 0x000fe20000410000 */
[----:B----4-:R-:W-:Y:S01]  /*b9f0*/  @P0 MOV R3, 0x3f317218 ;  /* 0x3f31721800030802 */ /* 0x010fe20000000f00 */
[----:B-----5:R-:W-:Y:S02]  /*ba00*/  @P0 FMUL.FTZ R2, R2, 0.69314718246459960938 ;  /* 0x3f31721802020820 */ /* 0x020fe40000410000 */
[C---:B------:R-:W-:Y:S02]  /*ba10*/  FMUL.FTZ R118, R0.reuse, R118 ;  /* 0x0000007600767220 */ /* 0x040fe40000410000 */
[----:B------:R-:W-:Y:S02]  /*ba20*/  @P0 FMUL.FTZ R3, R3, c[0x0][0x2d0] ;  /* 0x0000b40003030a20 */ /* 0x000fe40000410000 */
        /* <DEDUP_REMOVED lines=40> */
[----:B------:R-:W-:Y:S01]  /*bcb0*/  FMUL.FTZ R99, R0, R99 ;  /* 0x0000006300637220 */ /* 0x000fe20000410000 */
[----:B------:R-:W-:Y:S01]  /*bcc0*/  PRMT R0, R36, 0x7610, R0 ;  /* 0x0000761024007816 */ /* 0x000fe20000000000 */
[----:B------:R-:W-:Y:S02]  /*bcd0*/  @P0 FFMA.FTZ R49, R3, R8, R2 ;  /* 0x0000000803310223 */ /* 0x000fe40000010002 */
.L_x_582:
[----:B------:R2:W5:Y:S01]  /*bce0*/  LDL R36, [R1] ;  /* 0x0000000001247983 */ /* 0x0005620000100800 */
[----:B------:R-:W-:Y:S03]  /*bcf0*/  BSSY B0, `(.L_x_623) ;  /* 0x0000012000007945 */ /* 0x000fe60003800000 */
[----:B------:R-:W3:Y:S02]  /*bd00*/  S2R R53, SR_TID.X ;  /* 0x0000000000357919 */ /* 0x000ee40000002100 */
[----:B---3--:R-:W-:-:S13]  /*bd10*/  LOP3.LUT P6, RZ, R53, 0xff, RZ, 0xc0, !PT ;  /* 0x000000ff35ff7812 */ /* 0x008fda00078cc0ff */
[----:B------:R-:W-:Y:S05]  /*bd20*/  @P6 BRA `(.L_x_624) ;  /* 0x000000e000006947 */ /* 0x000fea0003800000 */
[----:B--2---:R-:W2:Y:S01]  /*bd30*/  S2R R8, SR_LANEID ;  /* 0x0000000000087919 */ /* 0x004ea20000000000 */
[----:B------:R-:W-:Y:S01]  /*bd40*/  VOTEU.ANY UR4, UPT, PT ;  /* 0x0000000000047886 */ /* 0x000fe200038e0100 */
[----:B------:R-:W-:Y:S01]  /*bd50*/  IMAD.MOV.U32 R38, RZ, RZ, c[0x0][0x580] ;  /* 0x00016000ff267624 */ /* 0x000fe200078e00ff */
[----:B------:R-:W2:Y:S01]  /*bd60*/  FLO.U32 R3, UR4 ;  /* 0x0000000400037d00 */ /* 0x000ea200080e0000 */
[----:B------:R-:W-:-:S07]  /*bd70*/  IMAD.MOV.U32 R39, RZ, RZ, c[0x0][0x584] ;  /* 0x00016100ff277624 */ /* 0x000fce00078e00ff */
[----:B------:R-:W3:Y:S01]  /*bd80*/  POPC R2, UR4 ;  /* 0x0000000400027d09 */ /* 0x000ee20008000000 */
[----:B--2---:R-:W-:-:S13]  /*bd90*/  ISETP.EQ.U32.AND P0, PT, R3, R8, PT ;  /* 0x000000080300720c */ /* 0x004fda0003f02070 */
[----:B---3--:R-:W2:Y:S04]  /*bda0*/  @P0 ATOMG.E.ADD.STRONG.GPU PT, R2, [R38.64], R2 ;  /* 0x00000002260209a8 */ /* 0x008ea800081ee1c6 */
[----:B------:R-:W3:Y:S04]  /*bdb0*/  S2R R8, SR_LTMASK ;  /* 0x0000000000087919 */ /* 0x000ee80000003900 */
[----:B--2---:R3:W2:Y:S02]  /*bdc0*/  SHFL.IDX PT, R3, R2, R3, 0x1f ;  /* 0x00001f0302037589 */ /* 0x0046a400000e0000 */
[----:B---3--:R-:W-:-:S06]  /*bdd0*/  LOP3.LUT R2, R8, UR4, RZ, 0xc0, !PT ;  /* 0x0000000408027c12 */ /* 0x008fcc000f8ec0ff */
[----:B------:R-:W2:Y:S02]  /*bde0*/  POPC R2, R2 ;  /* 0x0000000200027309 */ /* 0x000ea40000000000 */
[----:B--2--5:R-:W-:-:S05]  /*bdf0*/  IADD3 R36, R3, c[0x0][0xc], R2 ;  /* 0x0000030003247a10 */ /* 0x024fca0007ffe002 */
[----:B------:R2:W-:Y:S02]  /*be00*/  STL [R1], R36 ;  /* 0x0000002401007387 */ /* 0x0005e40000100800 */
.L_x_624:
[----:B--2---:R-:W-:Y:S05]  /*be10*/  BSYNC B0 ;  /* 0x0000000000007941 */ /* 0x004fea0003800000 */
.L_x_623:
[----:B------:R-:W-:Y:S01]  /*be20*/  PRMT R0, R0, 0x9910, RZ ;  /* 0x0000991000007816 */ /* 0x000fe200000000ff */
[----:B------:R-:W-:Y:S01]  /*be30*/  BSSY B1, `(.L_x_625) ;  /* 0x00001bc000017945 */ /* 0x000fe20003800000 */
[----:B-----5:R-:W-:Y:S02]  /*be40*/  IMAD.MOV.U32 R65, RZ, RZ, R36 ;  /* 0x000000ffff417224 */ /* 0x020fe400078e0024 */
[----:B------:R-:W-:-:S13]  /*be50*/  ISETP.NE.AND P0, PT, R0, RZ, PT ;  /* 0x000000ff0000720c */ /* 0x000fda0003f05270 */
[----:B------:R-:W-:Y:S05]  /*be60*/  @!P0 BRA `(.L_x_626) ;  /* 0x0000119000008947 */ /* 0x000fea0003800000 */
[----:B------:R-:W2:Y:S04]  /*be70*/  LDL R69, [R1+0x4] ;  /* 0x0000040001457983 */ /* 0x000ea80000100800 */
[----:B------:R-:W3:Y:S04]  /*be80*/  LDL R67, [R1+0x8] ;  /* 0x0000080001437983 */ /* 0x000ee80000100800 */
[----:B------:R-:W4:Y:S04]  /*be90*/  LDL R63, [R1+0x10] ;  /* 0x00001000013f7983 */ /* 0x000f280000100800 */
[----:B------:R-:W5:Y:S04]  /*bea0*/  LDL R61, [R1+0xc] ;  /* 0x00000c00013d7983 */ /* 0x000f680000100800 */
[----:B------:R-:W4:Y:S04]  /*beb0*/  LDL R59, [R1+0x20] ;  /* 0x00002000013b7983 */ /* 0x000f280000100800 */
[----:B------:R-:W5:Y:S04]  /*bec0*/  LDL R57, [R1+0x18] ;  /* 0x0000180001397983 */ /* 0x000f680000100800 */
[----:B------:R-:W5:Y:S04]  /*bed0*/  LDL R55, [R1+0x1c] ;  /* 0x00001c0001377983 */ /* 0x000f680000100800 */
[----:B------:R-:W5:Y:S01]  /*bee0*/  LDL R51, [R1+0x14] ;  /* 0x0000140001337983 */ /* 0x000f620000100800 */
[----:B------:R-:W-:Y:S01]  /*bef0*/  WARPSYNC 0xffffffff ;  /* 0xffffffff00007948 */ /* 0x000fe20003800000 */
[----:B------:R-:W-:-:S02]  /*bf00*/  F2FP.BF16.PACK_AB R48, R105, R104 ;  /* 0x000000686930723e */ /* 0x000fc400000010ff */
[----:B------:R-:W-:Y:S01]  /*bf10*/  BAR.SYNC.DEFER_BLOCKING 0x1, 0x100 ;  /* 0x0044000000007b1d */ /* 0x000fe20000010000 */
        /* <DEDUP_REMOVED lines=46> */
[----:B------:R-:W-:Y:S01]  /*c200*/  F2FP.BF16.PACK_AB R0, R99, R98 ;  /* 0x000000626300723e */ /* 0x000fe200000010ff */
[----:B--2---:R2:W-:Y:S04]  /*c210*/  STS [R69], R48 ;  /* 0x0000003045007388 */ /* 0x0045e80000000800 */
[----:B------:R2:W-:Y:S04]  /*c220*/  STS [R69+0x400], R47 ;  /* 0x0004002f45007388 */ /* 0x0005e80000000800 */
[----:B---3--:R2:W-:Y:S04]  /*c230*/  STS [R67], R46 ;  /* 0x0000002e43007388 */ /* 0x0085e80000000800 */
[----:B------:R2:W-:Y:S04]  /*c240*/  STS [R67+0x400], R45 ;  /* 0x0004002d43007388 */ /* 0x0005e80000000800 */
[----:B----4-:R2:W-:Y:S04]  /*c250*/  STS [R63], R44 ;  /* 0x0000002c3f007388 */ /* 0x0105e80000000800 */
[----:B------:R2:W-:Y:S04]  /*c260*/  STS [R63+0x400], R43 ;  /* 0x0004002b3f007388 */ /* 0x0005e80000000800 */
[----:B-----5:R2:W-:Y:S04]  /*c270*/  STS [R61], R42 ;  /* 0x0000002a3d007388 */ /* 0x0205e80000000800 */
[----:B------:R2:W-:Y:S04]  /*c280*/  STS [R61+0x400], R41 ;  /* 0x000400293d007388 */ /* 0x0005e80000000800 */
[----:B------:R2:W-:Y:S04]  /*c290*/  STS [R59], R40 ;  /* 0x000000283b007388 */ /* 0x0005e80000000800 */
[----:B------:R2:W-:Y:S04]  /*c2a0*/  STS [R59+0x400], R39 ;  /* 0x000400273b007388 */ /* 0x0005e80000000800 */
[----:B------:R2:W-:Y:S04]  /*c2b0*/  STS [R57], R38 ;  /* 0x0000002639007388 */ /* 0x0005e80000000800 */
[----:B------:R2:W-:Y:S04]  /*c2c0*/  STS [R57+0x400], R37 ;  /* 0x0004002539007388 */ /* 0x0005e80000000800 */
[----:B------:R2:W-:Y:S04]  /*c2d0*/  STS [R55], R36 ;  /* 0x0000002437007388 */ /* 0x0005e80000000800 */
[----:B------:R2:W-:Y:S04]  /*c2e0*/  STS [R55+0x400], R35 ;  /* 0x0004002337007388 */ /* 0x0005e80000000800 */
[----:B------:R2:W-:Y:S04]  /*c2f0*/  STS [R51], R34 ;  /* 0x0000002233007388 */ /* 0x0005e80000000800 */
        /* <DEDUP_REMOVED lines=33> */
[----:B------:R-:W-:Y:S06]  /*c510*/  BAR.SYNC.DEFER_BLOCKING 0x1, 0x100 ;  /* 0x0044000000007b1d */ /* 0x000fec0000010000 */
[----:B------:R-:W-:Y:S05]  /*c520*/  BRA.CONV ~URZ, `(.L_x_627) ;  /* 0x000000837f007947 */ /* 0x000fea000b800000 */
[----:B--2---:R-:W-:Y:S01]  /*c530*/  SHF.R.S32.HI R51, RZ, 0x1f, R53 ;  /* 0x0000001fff337819 */ /* 0x004fe20000011435 */
[----:B------:R-:W-:Y:S01]  /*c540*/  IMAD.MOV.U32 R171, RZ, RZ, RZ ;  /* 0x000000ffffab7224 */ /* 0x000fe200078e00ff */
[----:B------:R-:W-:Y:S01]  /*c550*/  MOV R2, 0xc5b0 ;  /* 0x0000c5b000027802 */ /* 0x000fe20000000f00 */
[----:B------:R-:W-:Y:S01]  /*c560*/  IMAD.MOV.U32 R3, RZ, RZ, 0x1f ;  /* 0x0000001fff037424 */ /* 0x000fe200078e00ff */
[----:B------:R-:W-:-:S04]  /*c570*/  LEA.HI R51, R51, R53, RZ, 0x7 ;  /* 0x0000003533337211 */ /* 0x000fc800078f38ff */
[----:B------:R-:W-:-:S05]  /*c580*/  SHF.R.S32.HI R51, RZ, 0x7, R51 ;  /* 0x00000007ff337819 */ /* 0x000fca0000011433 */
[----:B------:R-:W-:Y:S02]  /*c590*/  IMAD.MOV.U32 R7, RZ, RZ, R51 ;  /* 0x000000ffff077224 */ /* 0x000fe400078e0033 */
[----:B-1----:R-:W-:Y:S05]  /*c5a0*/  CALL.REL.NOINC `($__internal_3_$__cuda_sm70_shflsync_idx_p) ;  /* 0x0000367000007944 */ /* 0x002fea0003c00000 */
.L_x_627:
[----:B--2---:R-:W2:Y:S01]  /*c5b0*/  LDL R13, [R1+0x28] ;  /* 0x00002800010d7983 */ /* 0x004ea20000100800 */
[----:B------:R-:W-:Y:S01]  /*c5c0*/  IMAD.MOV.U32 R0, RZ, RZ, 0x1 ;  /* 0x00000001ff007424 */ /* 0x000fe200078e00ff */
[----:B------:R-:W-:Y:S01]  /*c5d0*/  SHF.R.S32.HI R8, RZ, 0x1f, R231 ;  /* 0x0000001fff087819 */ /* 0x000fe200000114e7 */
[C---:B------:R-:W-:Y:S01]  /*c5e0*/  IMAD.WIDE.U32 R2, R231.reuse, c[0x0][0x490], RZ ;  /* 0x00012400e7027a25 */ /* 0x040fe200078e00ff */
[-C--:B------:R-:W-:Y:S01]  /*c5f0*/  IADD3 R4, R232, R228.reuse, RZ ;  /* 0x000000e4e8047210 */ /* 0x080fe20007ffe0ff */
[----:B------:R-:W3:Y:S01]  /*c600*/  S2R R15, SR_TID.X ;  /* 0x00000000000f7919 */ /* 0x000ee20000002100 */
[----:B------:R-:W-:Y:S01]  /*c610*/  ISETP.NE.AND P1, PT, R0, c[0x0][0x4e8], PT ;  /* 0x00013a0000007a0c */ /* 0x000fe20003f25270 */
[----:B------:R-:W-:Y:S01]  /*c620*/  IMAD R5, R8, c[0x0][0x490], RZ ;  /* 0x0001240008057a24 */ /* 0x000fe200078e02ff */
[----:B------:R-:W-:Y:S01]  /*c630*/  SHF.R.S32.HI R11, RZ, 0x1f, R230 ;  /* 0x0000001fff0b7819 */ /* 0x000fe200000114e6 */
[----:B------:R-:W-:Y:S01]  /*c640*/  IMAD.MOV.U32 R0, RZ, RZ, R4 ;  /* 0x000000ffff007224 */ /* 0x000fe200078e0004 */
[----:B------:R-:W-:Y:S01]  /*c650*/  IADD3 R10, R216, R228, RZ ;  /* 0x000000e4d80a7210 */ /* 0x000fe20007ffe0ff */
[----:B------:R-:W-:Y:S01]  /*c660*/  IMAD R5, R231, c[0x0][0x494], R5 ;  /* 0x00012500e7057a24 */ /* 0x000fe200078e0205 */
[----:B------:R-:W-:Y:S01]  /*c670*/  ULDC UR5, c[0x0][0x4e8] ;  /* 0x00013a0000057ab9 */ /* 0x000fe20000000800 */
[----:B------:R-:W-:Y:S01]  /*c680*/  IMAD R9, R11, c[0x0][0x498], RZ ;  /* 0x000126000b097a24 */ /* 0x000fe200078e02ff */
[----:B------:R-:W-:Y:S01]  /*c690*/  ULDC UR4, c[0x0][0x388] ;  /* 0x0000e20000047ab9 */ /* 0x000fe20000000800 */
[----:B------:R-:W-:Y:S01]  /*c6a0*/  IMAD R8, R8, c[0x0][0x3e8], RZ ;  /* 0x0000fa0008087a24 */ /* 0x000fe200078e02ff */
[----:B------:R-:W-:Y:S01]  /*c6b0*/  IADD3 R3, R3, R5, RZ ;  /* 0x0000000503037210 */ /* 0x000fe20007ffe0ff */
[----:B------:R-:W-:Y:S01]  /*c6c0*/  UIMAD UR4, UR5, UR4, URZ ;  /* 0x00000004050472a4 */ /* 0x000fe2000f8e023f */
[----:B------:R-:W-:Y:S01]  /*c6d0*/  BSSY B0, `(.L_x_628) ;  /* 0x0000059000007945 */ /* 0x000fe20003800000 */
[----:B------:R-:W-:-:S04]  /*c6e0*/  @P1 IMAD.HI.U32 R6, R4, c[0x0][0x4ec], RZ ;  /* 0x00013b0004061a27 */ /* 0x000fc800078e00ff */
[----:B------:R-:W-:Y:S01]  /*c6f0*/  IMAD R8, R231, c[0x0][0x3ec], R8 ;  /* 0x0000fb00e7087a24 */ /* 0x000fe200078e0208 */
[----:B------:R-:W-:Y:S01]  /*c700*/  @P1 SHF.R.U32.HI R0, RZ, c[0x0][0x4f0], R6 ;  /* 0x00013c00ff001a19 */ /* 0x000fe20000011606 */
[----:B------:R-:W-:-:S04]  /*c710*/  IMAD.WIDE.U32 R6, R230, c[0x0][0x498], R2 ;  /* 0x00012600e6067a25 */ /* 0x000fc800078e0002 */
[----:B------:R-:W-:Y:S01]  /*c720*/  IMAD.MOV R5, RZ, RZ, -R0 ;  /* 0x000000ffff057224 */ /* 0x000fe200078e0a00 */
[----:B---3--:R-:W-:Y:S01]  /*c730*/  SHF.R.S32.HI R14, RZ, 0x1f, R15 ;  /* 0x0000001fff0e7819 */ /* 0x008fe2000001140f */
[----:B------:R-:W-:Y:S02]  /*c740*/  IMAD R3, R230, c[0x0][0x49c], R9 ;  /* 0x00012700e6037a24 */ /* 0x000fe400078e0209 */
[----:B------:R-:W-:Y:S01]  /*c750*/  IMAD R2, R5, c[0x0][0x4e8], R4 ;  /* 0x00013a0005027a24 */ /* 0x000fe200078e0204 */
[----:B------:R-:W-:Y:S02]  /*c760*/  SHF.R.S32.HI R5, RZ, 0x1f, R0 ;  /* 0x0000001fff057819 */ /* 0x000fe40000011400 */
[----:B------:R-:W-:Y:S02]  /*c770*/  IADD3 R4, P0, R0, R6, RZ ;  /* 0x0000000600047210 */ /* 0x000fe40007f1e0ff */
[----:B------:R-:W-:Y:S02]  /*c780*/  SHF.R.S32.HI R0, RZ, 0x1f, R2 ;  /* 0x0000001fff007819 */ /* 0x000fe40000011402 */
[----:B------:R-:W-:Y:S01]  /*c790*/  IADD3.X R5, R5, R7, R3, P0, !PT ;  /* 0x0000000705057210 */ /* 0x000fe200007fe403 */
[----:B------:R-:W-:Y:S01]  /*c7a0*/  IMAD.WIDE.U32 R6, R231, c[0x0][0x3e8], RZ ;  /* 0x0000fa00e7067a25 */ /* 0x000fe200078e00ff */
[----:B------:R-:W-:-:S03]  /*c7b0*/  LEA.HI R14, R14, R15, RZ, 0x5 ;  /* 0x0000000f0e0e7211 */ /* 0x000fc600078f28ff */
[----:B------:R-:W-:Y:S01]  /*c7c0*/  IMAD R0, R0, c[0x0][0x488], RZ ;  /* 0x0001220000007a24 */ /* 0x000fe200078e02ff */
[----:B------:R-:W-:Y:S01]  /*c7d0*/  IADD3 R3, R7, R8, RZ ;  /* 0x0000000807037210 */ /* 0x000fe20007ffe0ff */
[----:B------:R-:W-:Y:S01]  /*c7e0*/  IMAD.WIDE.U32 R4, R2, c[0x0][0x488], R4 ;  /* 0x0001220002047a25 */ /* 0x000fe200078e0004 */
[----:B------:R-:W-:-:S03]  /*c7f0*/  LOP3.LUT R14, R14, 0xffffffe0, RZ, 0xc0, !PT ;  /* 0xffffffe00e0e7812 */ /* 0x000fc600078ec0ff */
[----:B------:R-:W-:Y:S01]  /*c800*/  IMAD R9, R2, c[0x0][0x48c], R0 ;  /* 0x0001230002097a24 */ /* 0x000fe200078e0200 */
[----:B------:R-:W-:Y:S01]  /*c810*/  LEA R8, P0, R4, c[0x0][0x450], 0x2 ;  /* 0x0001140004087a11 */ /* 0x000fe200078010ff */
[----:B------:R-:W-:Y:S01]  /*c820*/  @P1 IMAD.HI.U32 R2, R10, c[0x0][0x4ec], RZ ;  /* 0x00013b000a021a27 */ /* 0x000fe200078e00ff */
[----:B------:R-:W-:Y:S02]  /*c830*/  IADD3 R14, -R14, R15, RZ ;  /* 0x0000000f0e0e7210 */ /* 0x000fe40007ffe1ff */
[----:B------:R-:W-:Y:S01]  /*c840*/  SHF.R.S32.HI R15, RZ, 0x1f, R206 ;  /* 0x0000001fff0f7819 */ /* 0x000fe200000114ce */
[----:B------:R-:W-:Y:S02]  /*c850*/  IMAD.IADD R5, R5, 0x1, R9 ;  /* 0x0000000105057824 */ /* 0x000fe400078e0209 */
[----:B------:R-:W-:Y:S01]  /*c860*/  IMAD.MOV.U32 R0, RZ, RZ, R10 ;  /* 0x000000ffff007224 */ /* 0x000fe200078e000a */
[----:B------:R-:W-:Y:S02]  /*c870*/  @P1 SHF.R.U32.HI R0, RZ, c[0x0][0x4f0], R2 ;  /* 0x00013c00ff001a19 */ /* 0x000fe40000011602 */
[----:B------:R-:W-:Y:S01]  /*c880*/  MOV R2, R6 ;  /* 0x0000000600027202 */ /* 0x000fe20000000f00 */
[----:B------:R-:W-:Y:S01]  /*c890*/  IMAD R6, R11, c[0x0][0x3f0], RZ ;  /* 0x0000fc000b067a24 */ /* 0x000fe200078e02ff */
[----:B------:R-:W-:Y:S01]  /*c8a0*/  LEA.HI.X R5, R4, c[0x0][0x454], R5, 0x2, P0 ;  /* 0x0001150004057a11 */ /* 0x000fe200000f1405 */
[----:B------:R-:W-:Y:S01]  /*c8b0*/  IMAD.MOV R11, RZ, RZ, -R0 ;  /* 0x000000ffff0b7224 */ /* 0x000fe200078e0a00 */
[----:B------:R-:W-:Y:S01]  /*c8c0*/  SHFL.IDX PT, R4, R8, 0x1, 0x1c1f ;  /* 0x003c1f0008047f89 */ /* 0x000fe200000e0000 */
[----:B------:R-:W-:Y:S01]  /*c8d0*/  IMAD R9, R230, c[0x0][0x3f4], R6 ;  /* 0x0000fd00e6097a24 */ /* 0x000fe200078e0206 */
[----:B------:R-:W-:Y:S01]  /*c8e0*/  LOP3.LUT P0, RZ, R14, 0x3, RZ, 0xc0, !PT ;  /* 0x000000030eff7812 */ /* 0x000fe2000780c0ff */
[----:B------:R-:W-:Y:S01]  /*c8f0*/  IMAD.WIDE.U32 R2, R230, c[0x0][0x3f0], R2 ;  /* 0x0000fc00e6027a25 */ /* 0x000fe200078e0002 */
[----:B------:R3:W-:Y:S01]  /*c900*/  SHFL.IDX PT, R6, R8, RZ, 0x1c1f ;  /* 0x001c1fff08067589 */ /* 0x0007e200000e0000 */
[----:B------:R-:W-:-:S02]  /*c910*/  SHF.R.S32.HI R12, RZ, 0x1f, R0 ;  /* 0x0000001fff0c7819 */ /* 0x000fc40000011400 */
[----:B------:R-:W-:Y:S01]  /*c920*/  IMAD.IADD R3, R3, 0x1, R9 ;  /* 0x0000000103037824 */ /* 0x000fe200078e0209 */
[----:B------:R-:W4:Y:S01]  /*c930*/  SHFL.IDX PT, R7, R5, RZ, 0x1c1f ;  /* 0x001c1fff05077589 */ /* 0x000f2200000e0000 */
[----:B------:R-:W-:Y:S02]  /*c940*/  SHF.R.S32.HI R14, RZ, 0x1f, R207 ;  /* 0x0000001fff0e7819 */ /* 0x000fe400000114cf */
[----:B------:R-:W-:Y:S01]  /*c950*/  IMAD.WIDE.U32 R2, R0, c[0x0][0x3e0], R2 ;  /* 0x0000f80000027a25 */ /* 0x000fe200078e0002 */
[----:B------:R-:W5:Y:S03]  /*c960*/  SHFL.IDX PT, R5, R5, 0x1, 0x1c1f ;  /* 0x003c1f0005057f89 */ /* 0x000f6600000e0000 */
[----:B---3--:R-:W-:Y:S02]  /*c970*/  IMAD R8, R11, c[0x0][0x4e8], R10 ;  /* 0x00013a000b087a24 */ /* 0x008fe400078e020a */
[----:B------:R-:W-:Y:S01]  /*c980*/  IMAD R10, R12, c[0x0][0x3e0], RZ ;  /* 0x0000f8000c0a7a24 */ /* 0x000fe200078e02ff */
[----:B--2---:R-:W-:-:S02]  /*c990*/  IADD3 R9, R13, R228, RZ ;  /* 0x000000e40d097210 */ /* 0x004fc40007ffe0ff */
[----:B------:R-:W-:Y:S02]  /*c9a0*/  SHF.R.S32.HI R13, RZ, 0x1f, R208 ;  /* 0x0000001fff0d7819 */ /* 0x000fe400000114d0 */
[C---:B------:R-:W-:Y:S02]  /*c9b0*/  IADD3 R11, R9.reuse, 0x8, RZ ;  /* 0x00000008090b7810 */ /* 0x040fe40007ffe0ff */
[----:B------:R-:W-:Y:S01]  /*c9c0*/  ISETP.GE.OR P1, PT, R9, UR4, P0 ;  /* 0x0000000409007c0c */ /* 0x000fe20008726670 */
[----:B------:R-:W-:Y:S01]  /*c9d0*/  IMAD R9, R0, c[0x0][0x3e4], R10 ;  /* 0x0000f90000097a24 */ /* 0x000fe200078e020a */
[----:B------:R-:W-:Y:S01]  /*c9e0*/  ISETP.GE.OR P0, PT, R11, UR4, P0 ;  /* 0x000000040b007c0c */ /* 0x000fe20008706670 */
[----:B------:R-:W-:Y:S01]  /*c9f0*/  IMAD.IADD R11, R229, 0x1, R228 ;  /* 0x00000001e50b7824 */ /* 0x000fe200078e02e4 */
[----:B------:R-:W-:Y:S01]  /*ca00*/  SHF.R.S32.HI R0, RZ, 0x1f, R8 ;  /* 0x0000001fff007819 */ /* 0x000fe20000011408 */
[----:B------:R-:W-:-:S04]  /*ca10*/  IMAD.IADD R3, R3, 0x1, R9 ;  /* 0x0000000103037824 */ /* 0x000fc800078e0209 */
[----:B------:R-:W-:Y:S02]  /*ca20*/  IMAD R0, R0, c[0x0][0x3d8], RZ ;  /* 0x0000f60000007a24 */ /* 0x000fe400078e02ff */
[C---:B------:R-:W-:Y:S02]  /*ca30*/  IMAD.WIDE.U32 R2, R8.reuse, c[0x0][0x3d8], R2 ;  /* 0x0000f60008027a25 */ /* 0x040fe400078e0002 */
[----:B----4-:R2:W-:Y:S02]  /*ca40*/  @!P1 ST.E [R6.64], R136 ;  /* 0x0000008806009985 */ /* 0x0105e4000c101906 */
[----:B------:R-:W-:Y:S02]  /*ca50*/  IMAD R0, R8, c[0x0][0x3dc], R0 ;  /* 0x0000f70008007a24 */ /* 0x000fe400078e0200 */
[----:B-----5:R2:W-:Y:S01]  /*ca60*/  @!P0 ST.E [R4.64], R49 ;  /* 0x0000003104008985 */ /* 0x0205e2000c101906 */
[C---:B------:R-:W-:Y:S02]  /*ca70*/  LEA R12, P0, R2.reuse, c[0x0][0x380], 0x1 ;  /* 0x0000e000020c7a11 */ /* 0x040fe400078008ff */
[----:B------:R-:W-:Y:S01]  /*ca80*/  IADD3 R0, R3, R0, RZ ;  /* 0x0000000003007210 */ /* 0x000fe20007ffe0ff */
[----:B------:R2:W3:Y:S03]  /*ca90*/  LDS.128 R36, [R203+0x1080] ;  /* 0x00108000cb247984 */ /* 0x0004e60000000c00 */
[----:B------:R-:W-:Y:S01]  /*caa0*/  LEA.HI.X R10, R2, c[0x0][0x384], R0, 0x1, P0 ;  /* 0x0000e100020a7a11 */ /* 0x000fe200000f0c00 */
[----:B------:R2:W4:Y:S01]  /*cab0*/  LDS.128 R48, [R203+0x2080] ;  /* 0x00208000cb307984 */ /* 0x0005220000000c00 */
[----:B------:R-:W-:-:S03]  /*cac0*/  ISETP.GE.AND P0, PT, R11, UR4, PT ;  /* 0x000000040b007c0c */ /* 0x000fc6000bf06270 */
[----:B------:R2:W1:Y:S04]  /*cad0*/  LDS.128 R56, [R203+0x3080] ;  /* 0x00308000cb387984 */ /* 0x0004680000000c00 */
        /* <DEDUP_REMOVED lines=9> */
[----:B---3--:R-:W3:Y:S01]  /*cb70*/  LDS.128 R24, [R203+0x80] ;  /* 0x00008000cb187984 */ /* 0x008ee20000000c00 */
[----:B------:R-:W-:-:S02]  /*cb80*/  ISETP.GE.AND P5, PT, R206, c[0x0][0x3c8], PT ;  /* 0x0000f200ce007a0c */ /* 0x000fc40003fa6270 */
[----:B------:R-:W-:Y:S01]  /*cb90*/  ISETP.GE.AND P4, PT, R207, c[0x0][0x3c8], PT ;  /* 0x0000f200cf007a0c */ /* 0x000fe20003f86270 */
[----:B------:R-:W5:Y:S01]  /*cba0*/  LDS.128 R20, [R203+0x4080] ;  /* 0x00408000cb147984 */ /* 0x000f620000000c00 */
[----:B------:R-:W-:-:S03]  /*cbb0*/  ISETP.GE.AND P3, PT, R208, c[0x0][0x3c8], PT ;  /* 0x0000f200d0007a0c */ /* 0x000fc60003f66270 */
[----:B------:R-:W2:Y:S06]  /*cbc0*/  LDS.128 R16, [R203+0x8080] ;  /* 0x00808000cb107984 */ /* 0x000eac0000000c00 */
[-C--:B-1----:R-:W-:Y:S02]  /*cbd0*/  @!P5 LEA R8, P2, R206, R0.reuse, 0x1 ;  /* 0x00000000ce08d211 */ /* 0x082fe400078408ff */
[-C--:B--2---:R-:W-:Y:S02]  /*cbe0*/  @!P4 LEA R6, P1, R207, R0.reuse, 0x1 ;  /* 0x00000000cf06c211 */ /* 0x084fe400078208ff */
[----:B------:R-:W-:-:S02]  /*cbf0*/  @!P3 LEA R4, P0, R208, R0, 0x1 ;  /* 0x00000000d004b211 */ /* 0x000fc400078008ff */
[-C--:B------:R-:W-:Y:S02]  /*cc00*/  @!P5 LEA.HI.X R9, R206, R2.reuse, R15, 0x1, P2 ;  /* 0x00000002ce09d211 */ /* 0x080fe400010f0c0f */
[-C--:B------:R-:W-:Y:S02]  /*cc10*/  @!P4 LEA.HI.X R7, R207, R2.reuse, R14, 0x1, P1 ;  /* 0x00000002cf07c211 */ /* 0x080fe400008f0c0e */
[----:B------:R-:W-:Y:S01]  /*cc20*/  @!P3 LEA.HI.X R5, R208, R2, R13, 0x1, P0 ;  /* 0x00000002d005b211 */ /* 0x000fe200000f0c0d */
[----:B---3--:R1:W-:Y:S04]  /*cc30*/  @!P5 ST.E.128 [R8.64], R24 ;  /* 0x000000180800d985 */ /* 0x0083e8000c101d06 */
[----:B-----5:R1:W-:Y:S04]  /*cc40*/  @!P4 ST.E.128 [R6.64], R20 ;  /* 0x000000140600c985 */ /* 0x0203e8000c101d06 */
[----:B------:R1:W-:Y:S02]  /*cc50*/  @!P3 ST.E.128 [R4.64], R16 ;  /* 0x000000100400b985 */ /* 0x0003e4000c101d06 */
.L_x_629:
[----:B---3--:R-:W-:Y:S05]  /*cc60*/  BSYNC B0 ;  /* 0x0000000000007941 */ /* 0x008fea0003800000 */
.L_x_628:
[----:B------:R-:W-:Y:S01]  /*cc70*/  IADD3 R3, R11, 0x20, RZ ;  /* 0x000000200b037810 */ /* 0x000fe20007ffe0ff */
[----:B-1----:R1:W3:Y:S01]  /*cc80*/  SHFL.IDX PT, R2, R10, 0x1, 0x181f ;  /* 0x00381f000a027f89 */ /* 0x0022e200000e0000 */
[----:B------:R-:W-:Y:S02]  /*cc90*/  BSSY B0, `(.L_x_630) ;  /* 0x0000010000007945 */ /* 0x000fe40003800000 */
[----:B------:R-:W-:Y:S01]  /*cca0*/  ISETP.GE.AND P0, PT, R3, UR4, PT ;  /* 0x0000000403007c0c */ /* 0x000fe2000bf06270 */
[----:B------:R1:W2:-:S12]  /*ccb0*/  SHFL.IDX PT, R0, R12, 0x1, 0x181f ;  /* 0x00381f000c007f89 */ /* 0x00029800000e0000 */
[----:B------:R-:W-:Y:S05]  /*ccc0*/  @P0 BRA `(.L_x_631) ;  /* 0x000000c000000947 */ /* 0x000fea0003800000 */
[----:B------:R-:W-:Y:S02]  /*ccd0*/  ISETP.GE.AND P2, PT, R206, c[0x0][0x3c8], PT ;  /* 0x0000f200ce007a0c */ /* 0x000fe40003f46270 */
[----:B------:R-:W-:Y:S02]  /*cce0*/  ISETP.GE.AND P1, PT, R207, c[0x0][0x3c8], PT ;  /* 0x0000f200cf007a0c */ /* 0x000fe40003f26270 */
[----:B------:R-:W-:-:S09]  /*ccf0*/  ISETP.GE.AND P0, PT, R208, c[0x0][0x3c8], PT ;  /* 0x0000f200d0007a0c */ /* 0x000fd20003f06270 */
[-C--:B--2---:R-:W-:Y:S02]  /*cd00*/  @!P2 LEA R8, P5, R206, R0.reuse, 0x1 ;  /* 0x00000000ce08a211 */ /* 0x084fe400078a08ff */
[CC--:B------:R-:W-:Y:S02]  /*cd10*/  @!P1 LEA R6, P4, R207.reuse, R0.reuse, 0x1 ;  /* 0x00000000cf069211 */ /* 0x0c0fe400078808ff */
[----:B------:R-:W-:Y:S02]  /*cd20*/  @!P0 LEA R4, P3, R208, R0, 0x1 ;  /* 0x00000000d0048211 */ /* 0x000fe400078608ff */
[-C--:B---3--:R-:W-:Y:S02]  /*cd30*/  @!P2 LEA.HI.X R9, R206, R2.reuse, R15, 0x1, P5 ;  /* 0x00000002ce09a211 */ /* 0x088fe400028f0c0f */
[-C--:B------:R-:W-:Y:S02]  /*cd40*/  @!P1 LEA.HI.X R7, R207, R2.reuse, R14, 0x1, P4 ;  /* 0x00000002cf079211 */ /* 0x080fe400020f0c0e */
[----:B------:R-:W-:Y:S01]  /*cd50*/  @!P0 LEA.HI.X R5, R208, R2, R13, 0x1, P3 ;  /* 0x00000002d0058211 */ /* 0x000fe200018f0c0d */
[----:B------:R2:W-:Y:S04]  /*cd60*/  @!P2 ST.E.128 [R8.64], R36 ;  /* 0x000000240800a985 */ /* 0x0005e8000c101d06 */
[----:B------:R2:W-:Y:S04]  /*cd70*/  @!P1 ST.E.128 [R6.64], R32 ;  /* 0x0000002006009985 */ /* 0x0005e8000c101d06 */
[----:B------:R2:W-:Y:S02]  /*cd80*/  @!P0 ST.E.128 [R4.64], R28 ;  /* 0x0000001c04008985 */ /* 0x0005e4000c101d06 */
.L_x_631:
[----:B------:R-:W-:Y:S05]  /*cd90*/  BSYNC B0 ;  /* 0x0000000000007941 */ /* 0x000fea0003800000 */
.L_x_630:
[----:B------:R-:W-:Y:S01]  /*cda0*/  IADD3 R3, R11, 0x40, RZ ;  /* 0x000000400b037810 */ /* 0x000fe20007ffe0ff */
[----:B---3--:R3:W1:Y:S01]  /*cdb0*/  SHFL.IDX PT, R2, R10, 0x2, 0x181f ;  /* 0x00581f000a027f89 */ /* 0x00866200000e0000 */
[----:B------:R-:W-:Y:S02]  /*cdc0*/  BSSY B0, `(.L_x_632) ;  /* 0x0000010000007945 */ /* 0x000fe40003800000 */
[----:B------:R-:W-:Y:S01]  /*cdd0*/  ISETP.GE.AND P0, PT, R3, UR4, PT ;  /* 0x0000000403007c0c */ /* 0x000fe2000bf06270 */
[----:B--2---:R3:W2:-:S12]  /*cde0*/  SHFL.IDX PT, R0, R12, 0x2, 0x181f ;  /* 0x00581f000c007f89 */ /* 0x00469800000e0000 */
[----:B------:R-:W-:Y:S05]  /*cdf0*/  @P0 BRA `(.L_x_633) ;  /* 0x000000c000000947 */ /* 0x000fea0003800000 */
[----:B------:R-:W-:Y:S02]  /*ce00*/  ISETP.GE.AND P2, PT, R206, c[0x0][0x3c8], PT ;  /* 0x0000f200ce007a0c */ /* 0x000fe40003f46270 */
[----:B------:R-:W-:Y:S02]  /*ce10*/  ISETP.GE.AND P1, PT, R207, c[0x0][0x3c8], PT ;  /* 0x0000f200cf007a0c */ /* 0x000fe40003f26270 */
[----:B------:R-:W-:-:S09]  /*ce20*/  ISETP.GE.AND P0, PT, R208, c[0x0][0x3c8], PT ;  /* 0x0000f200d0007a0c */ /* 0x000fd20003f06270 */
[-C--:B--2---:R-:W-:Y:S02]  /*ce30*/  @!P2 LEA R8, P5, R206, R0.reuse, 0x1 ;  /* 0x00000000ce08a211 */ /* 0x084fe400078a08ff */
[CC--:B------:R-:W-:Y:S02]  /*ce40*/  @!P1 LEA R6, P4, R207.reuse, R0.reuse, 0x1 ;  /* 0x00000000cf069211 */ /* 0x0c0fe400078808ff */
[----:B------:R-:W-:Y:S02]  /*ce50*/  @!P0 LEA R4, P3, R208, R0, 0x1 ;  /* 0x00000000d0048211 */ /* 0x000fe400078608ff */
[-C--:B-1----:R-:W-:Y:S02]  /*ce60*/  @!P2 LEA.HI.X R9, R206, R2.reuse, R15, 0x1, P5 ;  /* 0x00000002ce09a211 */ /* 0x082fe400028f0c0f */
[-C--:B------:R-:W-:Y:S02]  /*ce70*/  @!P1 LEA.HI.X R7, R207, R2.reuse, R14, 0x1, P4 ;  /* 0x00000002cf079211 */ /* 0x080fe400020f0c0e */
[----:B------:R-:W-:Y:S01]  /*ce80*/  @!P0 LEA.HI.X R5, R208, R2, R13, 0x1, P3 ;  /* 0x00000002d0058211 */ /* 0x000fe200018f0c0d */
[----:B----4-:R1:W-:Y:S04]  /*ce90*/  @!P2 ST.E.128 [R8.64], R48 ;  /* 0x000000300800a985 */ /* 0x0103e8000c101d06 */
[----:B------:R1:W-:Y:S04]  /*cea0*/  @!P1 ST.E.128 [R6.64], R44 ;  /* 0x0000002c06009985 */ /* 0x0003e8000c101d06 */
[----:B------:R1:W-:Y:S02]  /*ceb0*/  @!P0 ST.E.128 [R4.64], R40 ;  /* 0x0000002804008985 */ /* 0x0003e4000c101d06 */
.L_x_633:
[----:B------:R-:W-:Y:S05]  /*cec0*/  BSYNC B0 ;  /* 0x0000000000007941 */ /* 0x000fea0003800000 */
.L_x_632:
[----:B------:R-:W-:Y:S01]  /*ced0*/  IADD3 R3, R11, 0x60, RZ ;  /* 0x000000600b037810 */ /* 0x000fe20007ffe0ff */
[----:B-1----:R1:W3:Y:S03]  /*cee0*/  SHFL.IDX PT, R2, R10, 0x3, 0x181f ;  /* 0x00781f000a027f89 */ /* 0x0022e600000e0000 */
[----:B------:R-:W-:Y:S01]  /*cef0*/  ISETP.GE.AND P0, PT, R3, UR4, PT ;  /* 0x0000000403007c0c */ /* 0x000fe2000bf06270 */
[----:B--2---:R1:W2:-:S12]  /*cf00*/  SHFL.IDX PT, R0, R12, 0x3, 0x181f ;  /* 0x00781f000c007f89 */ /* 0x00429800000e0000 */
[----:B------:R-:W-:Y:S05]  /*cf10*/  @P0 BRA `(.L_x_634) ;  /* 0x00000ad000000947 */ /* 0x000fea0003800000 */
[----:B------:R-:W-:Y:S02]  /*cf20*/  ISETP.GE.AND P1, PT, R206, c[0x0][0x3c8], PT ;  /* 0x0000f200ce007a0c */ /* 0x000fe40003f26270 */
[----:B------:R-:W-:-:S11]  /*cf30*/  ISETP.GE.AND P0, PT, R207, c[0x0][0x3c8], PT ;  /* 0x0000f200cf007a0c */ /* 0x000fd60003f06270 */
[CC--:B--2---:R-:W-:Y:S02]  /*cf40*/  @!P1 LEA R6, P3, R206.reuse, R0.reuse, 0x1 ;  /* 0x00000000ce069211 */ /* 0x0c4fe400078608ff */
[C---:B------:R-:W-:Y:S02]  /*cf50*/  @!P0 LEA R4, P2, R207.reuse, R0, 0x1 ;  /* 0x00000000cf048211 */ /* 0x040fe400078408ff */
[-C--:B---3--:R-:W-:Y:S02]  /*cf60*/  @!P1 LEA.HI.X R7, R206, R2.reuse, R15, 0x1, P3 ;  /* 0x00000002ce079211 */ /* 0x088fe400018f0c0f */
[----:B------:R-:W-:-:S03]  /*cf70*/  @!P0 LEA.HI.X R5, R207, R2, R14, 0x1, P2 ;  /* 0x00000002cf058211 */ /* 0x000fc600010f0c0e */
[----:B------:R2:W-:Y:S04]  /*cf80*/  @!P1 ST.E.128 [R6.64], R56 ;  /* 0x0000003806009985 */ /* 0x0005e8000c101d06 */
[----:B------:R2:W-:Y:S01]  /*cf90*/  @!P0 ST.E.128 [R4.64], R52 ;  /* 0x0000003404008985 */ /* 0x0005e2000c101d06 */
[----:B------:R-:W-:-:S13]  /*cfa0*/  ISETP.GE.AND P0, PT, R208, c[0x0][0x3c8], PT ;  /* 0x0000f200d0007a0c */ /* 0x000fda0003f06270 */
[----:B------:R-:W-:Y:S05]  /*cfb0*/  @P0 BRA `(.L_x_634) ;  /* 0x00000a3000000947 */ /* 0x000fea0003800000 */
[----:B--2---:R-:W-:-:S04]  /*cfc0*/  LEA R4, P0, R208, R0, 0x1 ;  /* 0x00000000d0047211 */ /* 0x004fc800078008ff */
[----:B------:R-:W-:-:S05]  /*cfd0*/  LEA.HI.X R5, R208, R2, R13, 0x1, P0 ;  /* 0x00000002d0057211 */ /* 0x000fca00000f0c0d */
[----:B------:R2:W-:Y:S01]  /*cfe0*/  ST.E.128 [R4.64], R60 ;  /* 0x0000003c04007985 */ /* 0x0005e2000c101d06 */
[----:B------:R-:W-:Y:S05]  /*cff0*/  BRA `(.L_x_634) ;  /* 0x000009f000007947 */ /* 0x000fea0003800000 */
.L_x_626:
[----:B------:R-:W2:Y:S01]  /*d000*/  S2R R3, SR_TID.X ;  /* 0x0000000000037919 */ /* 0x000ea20000002100 */
[----:B------:R-:W-:Y:S01]  /*d010*/  BSSY B0, `(.L_x_635) ;  /* 0x0000023000007945 */ /* 0x000fe20003800000 */
[----:B------:R-:W-:Y:S02]  /*d020*/  SHF.R.S32.HI R9, RZ, 0x1f, R231 ;  /* 0x0000001fff097819 */ /* 0x000fe400000114e7 */
[----:B------:R-:W-:Y:S02]  /*d030*/  SHF.R.S32.HI R10, RZ, 0x1f, R230 ;  /* 0x0000001fff0a7819 */ /* 0x000fe400000114e6 */
[----:B--2---:R-:W-:-:S13]  /*d040*/  ISETP.GE.AND P0, PT, R3, 0x80, PT ;  /* 0x000000800300780c */ /* 0x004fda0003f06270 */
[----:B------:R-:W-:Y:S05]  /*d050*/  @P0 BRA `(.L_x_636) ;  /* 0x000001e000000947 */ /* 0x000fea0003800000 */
[----:B------:R-:W-:Y:S02]  /*d060*/  MOV R2, c[0x0][0x4e8] ;  /* 0x00013a0000027a02 */ /* 0x000fe40000000f00 */
[----:B------:R-:W-:-:S03]  /*d070*/  IADD3 R6, R228, R3, RZ ;  /* 0x00000003e4067210 */ /* 0x000fc60007ffe0ff */
[----:B------:R-:W-:-:S05]  /*d080*/  IMAD R0, R2, c[0x0][0x388], RZ ;  /* 0x0000e20002007a24 */ /* 0x000fca00078e02ff */
[----:B------:R-:W-:-:S13]  /*d090*/  ISETP.GE.AND P0, PT, R6, R0, PT ;  /* 0x000000000600720c */ /* 0x000fda0003f06270 */
[----:B------:R-:W-:Y:S05]  /*d0a0*/  @P0 BRA `(.L_x_636) ;  /* 0x0000019000000947 */ /* 0x000fea0003800000 */
[----:B------:R-:W-:Y:S01]  /*d0b0*/  ISETP.NE.AND P0, PT, R2, 0x1, PT ;  /* 0x000000010200780c */ /* 0x000fe20003f05270 */
[----:B------:R-:W-:Y:S01]  /*d0c0*/  IMAD R4, R9, c[0x0][0x490], RZ ;  /* 0x0001240009047a24 */ /* 0x000fe200078e02ff */
[----:B------:R-:W-:Y:S01]  /*d0d0*/  MOV R0, R6 ;  /* 0x0000000600007202 */ /* 0x000fe20000000f00 */
[----:B------:R-:W-:-:S04]  /*d0e0*/  IMAD.WIDE.U32 R2, R231, c[0x0][0x490], RZ ;  /* 0x00012400e7027a25 */ /* 0x000fc800078e00ff */
[----:B------:R-:W-:Y:S02]  /*d0f0*/  IMAD R4, R231, c[0x0][0x494], R4 ;  /* 0x00012500e7047a24 */ /* 0x000fe400078e0204 */
[----:B------:R-:W-:-:S03]  /*d100*/  IMAD R8, R10, c[0x0][0x498], RZ ;  /* 0x000126000a087a24 */ /* 0x000fc600078e02ff */
[----:B------:R-:W-:Y:S01]  /*d110*/  IADD3 R3, R3, R4, RZ ;  /* 0x0000000403037210 */ /* 0x000fe20007ffe0ff */
[----:B------:R-:W-:-:S05]  /*d120*/  @P0 IMAD.HI.U32 R5, R6, c[0x0][0x4ec], RZ ;  /* 0x00013b0006050a27 */ /* 0x000fca00078e00ff */
[----:B------:R-:W-:Y:S01]  /*d130*/  @P0 SHF.R.U32.HI R0, RZ, c[0x0][0x4f0], R5 ;  /* 0x00013c00ff000a19 */ /* 0x000fe20000011605 */
[----:B------:R-:W-:-:S03]  /*d140*/  IMAD.WIDE.U32 R4, R230, c[0x0][0x498], R2 ;  /* 0x00012600e6047a25 */ /* 0x000fc600078e0002 */
[----:B------:R-:W-:Y:S01]  /*d150*/  IADD3 R7, -R0, RZ, RZ ;  /* 0x000000ff00077210 */ /* 0x000fe20007ffe1ff */
[----:B------:R-:W-:Y:S01]  /*d160*/  IMAD R3, R230, c[0x0][0x49c], R8 ;  /* 0x00012700e6037a24 */ /* 0x000fe200078e0208 */
[----:B------:R-:W-:-:S03]  /*d170*/  IADD3 R4, P0, R0, R4, RZ ;  /* 0x0000000400047210 */ /* 0x000fc60007f1e0ff */
[----:B------:R-:W-:Y:S01]  /*d180*/  IMAD R2, R7, c[0x0][0x4e8], R6 ;  /* 0x00013a0007027a24 */ /* 0x000fe200078e0206 */
[----:B------:R-:W-:-:S04]  /*d190*/  SHF.R.S32.HI R6, RZ, 0x1f, R0 ;  /* 0x0000001fff067819 */ /* 0x000fc80000011400 */
[----:B------:R-:W-:Y:S02]  /*d1a0*/  SHF.R.S32.HI R0, RZ, 0x1f, R2 ;  /* 0x0000001fff007819 */ /* 0x000fe40000011402 */
[----:B------:R-:W-:-:S03]  /*d1b0*/  IADD3.X R5, R6, R5, R3, P0, !PT ;  /* 0x0000000506057210 */ /* 0x000fc600007fe403 */
[----:B------:R-:W-:-:S04]  /*d1c0*/  IMAD R0, R0, c[0x0][0x488], RZ ;  /* 0x0001220000007a24 */ /* 0x000fc800078e02ff */
[C---:B------:R-:W-:Y:S02]  /*d1d0*/  IMAD R0, R2.reuse, c[0x0][0x48c], R0 ;  /* 0x0001230002007a24 */ /* 0x040fe400078e0200 */
[----:B------:R-:W-:-:S05]  /*d1e0*/  IMAD.WIDE.U32 R2, R2, c[0x0][0x488], R4 ;  /* 0x0001220002027a25 */ /* 0x000fca00078e0004 */
[----:B------:R-:W-:Y:S02]  /*d1f0*/  IADD3 R0, R3, R0, RZ ;  /* 0x0000000003007210 */ /* 0x000fe40007ffe0ff */
[----:B------:R-:W-:-:S04]  /*d200*/  LEA R4, P0, R2, c[0x0][0x450], 0x2 ;  /* 0x0001140002047a11 */ /* 0x000fc800078010ff */
[----:B------:R-:W-:Y:S02]  /*d210*/  LEA.HI.X R5, R2, c[0x0][0x454], R0, 0x2, P0 ;  /* 0x0001150002057a11 */ /* 0x000fe400000f1400 */
[----:B------:R-:W-:-:S05]  /*d220*/  MOV R0, 0xff800000 ;  /* 0xff80000000007802 */ /* 0x000fca0000000f00 */
[----:B------:R2:W-:Y:S02]  /*d230*/  STG.E [R4.64], R0 ;  /* 0x0000000004007986 */ /* 0x0005e4000c101906 */
.L_x_636:
[----:B------:R-:W-:Y:S05]  /*d240*/  BSYNC B0 ;  /* 0x0000000000007941 */ /* 0x000fea0003800000 */
.L_x_635:
[----:B--2---:R-:W-:Y:S01]  /*d250*/  MOV R0, c[0x0][0x4e8] ;  /* 0x00013a0000007a02 */ /* 0x004fe20000000f00 */
[----:B------:R-:W-:Y:S01]  /*d260*/  IMAD.WIDE.U32 R2, R231, c[0x0][0x3e8], RZ ;  /* 0x0000fa00e7027a25 */ /* 0x000fe200078e00ff */
[----:B------:R-:W-:Y:S02]  /*d270*/  IADD3 R4, R216, R228, RZ ;  /* 0x000000e4d8047210 */ /* 0x000fe40007ffe0ff */
[----:B------:R-:W-:Y:S01]  /*d280*/  ISETP.NE.AND P0, PT, R0, 0x1, PT ;  /* 0x000000010000780c */ /* 0x000fe20003f05270 */
[----:B------:R-:W-:Y:S02]  /*d290*/  IMAD R0, R9, c[0x0][0x3e8], RZ ;  /* 0x0000fa0009007a24 */ /* 0x000fe400078e02ff */
[----:B------:R-:W-:Y:S02]  /*d2a0*/  IMAD R6, R10, c[0x0][0x3f0], RZ ;  /* 0x0000fc000a067a24 */ /* 0x000fe400078e02ff */
[----:B------:R-:W-:Y:S01]  /*d2b0*/  IMAD R5, R231, c[0x0][0x3ec], R0 ;  /* 0x0000fb00e7057a24 */ /* 0x000fe200078e0200 */
[----:B------:R-:W-:Y:S01]  /*d2c0*/  MOV R0, R4 ;  /* 0x0000000400007202 */ /* 0x000fe20000000f00 */
[----:B------:R-:W-:-:S03]  /*d2d0*/  IMAD R8, R230, c[0x0][0x3f4], R6 ;  /* 0x0000fd00e6087a24 */ /* 0x000fc600078e0206 */
[----:B------:R-:W-:-:S03]  /*d2e0*/  IADD3 R3, R3, R5, RZ ;  /* 0x0000000503037210 */ /* 0x000fc60007ffe0ff */
[----:B------:R-:W-:-:S04]  /*d2f0*/  @P0 IMAD.HI.U32 R7, R4, c[0x0][0x4ec], RZ ;  /* 0x00013b0004070a27 */ /* 0x000fc800078e00ff */
[----:B------:R-:W-:Y:S01]  /*d300*/  IMAD.WIDE.U32 R2, R230, c[0x0][0x3f0], R2 ;  /* 0x0000fc00e6027a25 */ /* 0x000fe200078e0002 */
[----:B------:R-:W-:-:S04]  /*d310*/  @P0 SHF.R.U32.HI R0, RZ, c[0x0][0x4f0], R7 ;  /* 0x00013c00ff000a19 */ /* 0x000fc80000011607 */
[----:B------:R-:W-:Y:S02]  /*d320*/  SHF.R.S32.HI R6, RZ, 0x1f, R0 ;  /* 0x0000001fff067819 */ /* 0x000fe40000011400 */
[----:B------:R-:W-:Y:S02]  /*d330*/  IADD3 R5, -R0, RZ, RZ ;  /* 0x000000ff00057210 */ /* 0x000fe40007ffe1ff */
[----:B------:R-:W-:Y:S01]  /*d340*/  IADD3 R3, R3, R8, RZ ;  /* 0x0000000803037210 */ /* 0x000fe20007ffe0ff */
[----:B------:R-:W-:Y:S02]  /*d350*/  IMAD R6, R6, c[0x0][0x3e0], RZ ;  /* 0x0000f80006067a24 */ /* 0x000fe400078e02ff */
[----:B------:R-:W-:Y:S02]  /*d360*/  IMAD R4, R5, c[0x0][0x4e8], R4 ;  /* 0x00013a0005047a24 */ /* 0x000fe400078e0204 */
[C---:B------:R-:W-:Y:S02]  /*d370*/  IMAD R5, R0.reuse, c[0x0][0x3e4], R6 ;  /* 0x0000f90000057a24 */ /* 0x040fe400078e0206 */
[----:B------:R-:W-:Y:S01]  /*d380*/  IMAD.WIDE.U32 R2, R0, c[0x0][0x3e0], R2 ;  /* 0x0000f80000027a25 */ /* 0x000fe200078e0002 */
[----:B------:R-:W-:-:S04]  /*d390*/  SHF.R.S32.HI R0, RZ, 0x1f, R4 ;  /* 0x0000001fff007819 */ /* 0x000fc80000011404 */
[----:B------:R-:W-:Y:S01]  /*d3a0*/  IADD3 R3, R3, R5, RZ ;  /* 0x0000000503037210 */ /* 0x000fe20007ffe0ff */
[----:B------:R-:W-:-:S04]  /*d3b0*/  IMAD R0, R0, c[0x0][0x3d8], RZ ;  /* 0x0000f60000007a24 */ /* 0x000fc800078e02ff */
[----:B------:R-:W-:-:S04]  /*d3c0*/  IMAD.WIDE.U32 R2, R4, c[0x0][0x3d8], R2 ;  /* 0x0000f60004027a25 */ /* 0x000fc800078e0002 */
[----:B------:R-:W-:Y:S01]  /*d3d0*/  IMAD R4, R4, c[0x0][0x3dc], R0 ;  /* 0x0000f70004047a24 */ /* 0x000fe200078e0200 */
[----:B------:R-:W-:-:S04]  /*d3e0*/  LEA R11, P0, R2, c[0x0][0x380], 0x1 ;  /* 0x0000e000020b7a11 */ /* 0x000fc800078008ff */
[----:B------:R-:W-:-:S04]  /*d3f0*/  IADD3 R4, R3, R4, RZ ;  /* 0x0000000403047210 */ /* 0x000fc80007ffe0ff */
[----:B------:R-:W-:Y:S01]  /*d400*/  LEA.HI.X R9, R2, c[0x0][0x384], R4, 0x1, P0 ;  /* 0x0000e10002097a11 */ /* 0x000fe200000f0c04 */
[----:B------:R-:W-:Y:S05]  /*d410*/  BRA.DIV ~URZ, `(.L_x_637) ;  /* 0x000023d27f007947 */ /* 0x000fea000b800000 */
[----:B------:R2:W3:Y:S02]  /*d420*/  SHFL.IDX PT, R8, R9, RZ, 0x181f ;  /* 0x00181fff09087589 */ /* 0x0004e400000e0000 */
.L_x_675:
[----:B------:R-:W-:Y:S05]  /*d430*/  BRA.DIV ~URZ, `(.L_x_638) ;  /* 0x000024227f007947 */ /* 0x000fea000b800000 */
[----:B------:R4:W1:Y:S02]  /*d440*/  SHFL.IDX PT, R0, R11, RZ, 0x181f ;  /* 0x00181fff0b007589 */ /* 0x00086400000e0000 */
.L_x_676:
[----:B------:R-:W-:Y:S01]  /*d450*/  MOV R12, c[0x0][0x4e8] ;  /* 0x00013a00000c7a02 */ /* 0x000fe20000000f00 */
[----:B------:R-:W-:Y:S01]  /*d460*/  BSSY B0, `(.L_x_639) ;  /* 0x0000014000007945 */ /* 0x000fe20003800000 */
[----:B------:R-:W-:-:S03]  /*d470*/  IADD3 R10, R229, R228, RZ ;  /* 0x000000e4e50a7210 */ /* 0x000fc60007ffe0ff */
[----:B------:R-:W-:-:S05]  /*d480*/  IMAD R12, R12, c[0x0][0x388], RZ ;  /* 0x0000e2000c0c7a24 */ /* 0x000fca00078e02ff */
[----:B------:R-:W-:-:S13]  /*d490*/  ISETP.GE.AND P0, PT, R10, R12, PT ;  /* 0x0000000c0a00720c */ /* 0x000fda0003f06270 */
[----:B------:R-:W-:Y:S05]  /*d4a0*/  @P0 BRA `(.L_x_640) ;  /* 0x000000f000000947 */ /* 0x000fea0003800000 */
[----:B------:R-:W-:Y:S02]  /*d4b0*/  ISETP.GE.AND P2, PT, R206, c[0x0][0x3c8], PT ;  /* 0x0000f200ce007a0c */ /* 0x000fe40003f46270 */
[----:B------:R-:W-:Y:S02]  /*d4c0*/  ISETP.GE.AND P1, PT, R207, c[0x0][0x3c8], PT ;  /* 0x0000f200cf007a0c */ /* 0x000fe40003f26270 */
[----:B------:R-:W-:Y:S02]  /*d4d0*/  ISETP.GE.AND P0, PT, R208, c[0x0][0x3c8], PT ;  /* 0x0000f200d0007a0c */ /* 0x000fe40003f06270 */
[----:B------:R-:W-:Y:S02]  /*d4e0*/  SHF.R.S32.HI R15, RZ, 0x1f, R206 ;  /* 0x0000001fff0f7819 */ /* 0x000fe400000114ce */
[----:B------:R-:W-:Y:S02]  /*d4f0*/  SHF.R.S32.HI R14, RZ, 0x1f, R207 ;  /* 0x0000001fff0e7819 */ /* 0x000fe400000114cf */
[----:B------:R-:W-:-:S03]  /*d500*/  SHF.R.S32.HI R13, RZ, 0x1f, R208 ;  /* 0x0000001fff0d7819 */ /* 0x000fc600000114d0 */
[-C--:B-1----:R-:W-:Y:S02]  /*d510*/  @!P2 LEA R6, P5, R206, R0.reuse, 0x1 ;  /* 0x00000000ce06a211 */ /* 0x082fe400078a08ff */
[CC--:B------:R-:W-:Y:S02]  /*d520*/  @!P1 LEA R4, P4, R207.reuse, R0.reuse, 0x1 ;  /* 0x00000000cf049211 */ /* 0x0c0fe400078808ff */
[----:B------:R-:W-:Y:S02]  /*d530*/  @!P0 LEA R2, P3, R208, R0, 0x1 ;  /* 0x00000000d0028211 */ /* 0x000fe400078608ff */
[-C--:B---3--:R-:W-:Y:S02]  /*d540*/  @!P2 LEA.HI.X R7, R206, R8.reuse, R15, 0x1, P5 ;  /* 0x00000008ce07a211 */ /* 0x088fe400028f0c0f */
[-C--:B------:R-:W-:Y:S02]  /*d550*/  @!P1 LEA.HI.X R5, R207, R8.reuse, R14, 0x1, P4 ;  /* 0x00000008cf059211 */ /* 0x080fe400020f0c0e */
[----:B------:R-:W-:Y:S01]  /*d560*/  @!P0 LEA.HI.X R3, R208, R8, R13, 0x1, P3 ;  /* 0x00000008d0038211 */ /* 0x000fe200018f0c0d */
[----:B------:R1:W-:Y:S04]  /*d570*/  @!P2 ST.E.128 [R6.64], RZ ;  /* 0x000000ff0600a985 */ /* 0x0003e8000c101d06 */
[----:B------:R1:W-:Y:S04]  /*d580*/  @!P1 ST.E.128 [R4.64], RZ ;  /* 0x000000ff04009985 */ /* 0x0003e8000c101d06 */
[----:B------:R1:W-:Y:S02]  /*d590*/  @!P0 ST.E.128 [R2.64], RZ ;  /* 0x000000ff02008985 */ /* 0x0003e4000c101d06 */
.L_x_640:
[----:B------:R-:W-:Y:S05]  /*d5a0*/  BSYNC B0 ;  /* 0x0000000000007941 */ /* 0x000fea0003800000 */
.L_x_639:
[----:B------:R-:W-:Y:S05]  /*d5b0*/  BRA.DIV ~URZ, `(.L_x_641) ;  /* 0x000023127f007947 */ /* 0x000fea000b800000 */
[----:B---3--:R3:W2:Y:S04]  /*d5c0*/  SHFL.IDX PT, R8, R9, 0x1, 0x181f ;  /* 0x00381f0009087f89 */ /* 0x0086a800000e0000 */
[----:B-1----:R3:W1:Y:S02]  /*d5d0*/  SHFL.IDX PT, R0, R11, 0x1, 0x181f ;  /* 0x00381f000b007f89 */ /* 0x00266400000e0000 */
.L_x_677:
[----:B------:R-:W-:Y:S01]  /*d5e0*/  IADD3 R2, R10, 0x20, RZ ;  /* 0x000000200a027810 */ /* 0x000fe20007ffe0ff */
[----:B------:R-:W-:Y:S03]  /*d5f0*/  BSSY B0, `(.L_x_642) ;  /* 0x0000012000007945 */ /* 0x000fe60003800000 */
        /* <DEDUP_REMOVED lines=11> */
[-C--:B--2---:R-:W-:Y:S02]  /*d6b0*/  @!P2 LEA.HI.X R7, R206, R8.reuse, R15, 0x1, P5 ;  /* 0x00000008ce07a211 */ /* 0x084fe400028f0c0f */
[-C--:B------:R-:W-:Y:S02]  /*d6c0*/  @!P1 LEA.HI.X R5, R207, R8.reuse, R14, 0x1, P4 ;  /* 0x00000008cf059211 */ /* 0x080fe400020f0c0e */
[----:B------:R-:W-:Y:S01]  /*d6d0*/  @!P0 LEA.HI.X R3, R208, R8, R13, 0x1, P3 ;  /* 0x00000008d0038211 */ /* 0x000fe200018f0c0d */
[----:B------:R1:W-:Y:S04]  /*d6e0*/  @!P2 ST.E.128 [R6.64], RZ ;  /* 0x000000ff0600a985 */ /* 0x0003e8000c101d06 */
[----:B------:R1:W-:Y:S04]  /*d6f0*/  @!P1 ST.E.128 [R4.64], RZ ;  /* 0x000000ff04009985 */ /* 0x0003e8000c101d06 */
[----:B------:R1:W-:Y:S02]  /*d700*/  @!P0 ST.E.128 [R2.64], RZ ;  /* 0x000000ff02008985 */ /* 0x0003e4000c101d06 */
.L_x_643:
[----:B------:R-:W-:Y:S05]  /*d710*/  BSYNC B0 ;  /* 0x0000000000007941 */ /* 0x000fea0003800000 */
.L_x_642:
[----:B------:R-:W-:Y:S05]  /*d720*/  BRA.DIV ~URZ, `(.L_x_644) ;  /* 0x000022727f007947 */ /* 0x000fea000b800000 */
[----:B--2---:R2:W3:Y:S02]  /*d730*/  SHFL.IDX PT, R8, R9, 0x2, 0x181f ;  /* 0x00581f0009087f89 */ /* 0x0044e400000e0000 */
.L_x_678:
[----:B------:R-:W-:Y:S05]  /*d740*/  BRA.DIV ~URZ, `(.L_x_645) ;  /* 0x000022c27f007947 */ /* 0x000fea000b800000 */
[----:B-1----:R1:W2:Y:S02]  /*d750*/  SHFL.IDX PT, R0, R11, 0x2, 0x181f ;  /* 0x00581f000b007f89 */ /* 0x0022a400000e0000 */
.L_x_679:
        /* <DEDUP_REMOVED lines=10> */
[-C--:B--2---:R-:W-:Y:S02]  /*d800*/  @!P2 LEA R6, P5, R206, R0.reuse, 0x1 ;  /* 0x00000000ce06a211 */ /* 0x084fe400078a08ff */
        /* <DEDUP_REMOVED lines=8> */
.L_x_647:
[----:B------:R-:W-:Y:S05]  /*d890*/  BSYNC B0 ;  /* 0x0000000000007941 */ /* 0x000fea0003800000 */
.L_x_646:
[----:B------:R-:W-:Y:S05]  /*d8a0*/  BRA.DIV ~URZ, `(.L_x_648) ;  /* 0x000021d27f007947 */ /* 0x000fea000b800000 */
[----:B---3--:R3:W1:Y:S04]  /*d8b0*/  SHFL.IDX PT, R8, R9, 0x3, 0x181f ;  /* 0x00781f0009087f89 */ /* 0x00866800000e0000 */
[----:B--2---:R3:W2:Y:S02]  /*d8c0*/  SHFL.IDX PT, R0, R11, 0x3, 0x181f ;  /* 0x00781f000b007f89 */ /* 0x0046a400000e0000 */
.L_x_680:
[----:B------:R-:W-:-:S04]  /*d8d0*/  IADD3 R2, R10, 0x60, RZ ;  /* 0x000000600a027810 */ /* 0x000fc80007ffe0ff */
[----:B------:R-:W-:-:S13]  /*d8e0*/  ISETP.GE.AND P0, PT, R2, R12, PT ;  /* 0x0000000c0200720c */ /* 0x000fda0003f06270 */
[----:B------:R-:W-:Y:S05]  /*d8f0*/  @P0 BRA `(.L_x_634) ;  /* 0x000000f000000947 */ /* 0x000fea0003800000 */
[----:B------:R-:W-:Y:S02]  /*d900*/  ISETP.GE.AND P2, PT, R206, c[0x0][0x3c8], PT ;  /* 0x0000f200ce007a0c */ /* 0x000fe40003f46270 */
[----:B------:R-:W-:Y:S02]  /*d910*/  ISETP.GE.AND P1, PT, R207, c[0x0][0x3c8], PT ;  /* 0x0000f200cf007a0c */ /* 0x000fe40003f26270 */
[----:B------:R-:W-:Y:S02]  /*d920*/  ISETP.GE.AND P0, PT, R208, c[0x0][0x3c8], PT ;  /* 0x0000f200d0007a0c */ /* 0x000fe40003f06270 */
[----:B------:R-:W-:Y:S02]  /*d930*/  SHF.R.S32.HI R13, RZ, 0x1f, R206 ;  /* 0x0000001fff0d7819 */ /* 0x000fe400000114ce */
[----:B-1-34-:R-:W-:Y:S02]  /*d940*/  SHF.R.S32.HI R11, RZ, 0x1f, R207 ;  /* 0x0000001fff0b7819 */ /* 0x01afe400000114cf */
[----:B------:R-:W-:-:S03]  /*d950*/  SHF.R.S32.HI R9, RZ, 0x1f, R208 ;  /* 0x0000001fff097819 */ /* 0x000fc600000114d0 */
[-C--:B--2---:R-:W-:Y:S02]  /*d960*/  @!P2 LEA R6, P5, R206, R0.reuse, 0x1 ;  /* 0x00000000ce06a211 */ /* 0x084fe400078a08ff */
[CC--:B------:R-:W-:Y:S02]  /*d970*/  @!P1 LEA R4, P4, R207.reuse, R0.reuse, 0x1 ;  /* 0x00000000cf049211 */ /* 0x0c0fe400078808ff */
[----:B------:R-:W-:Y:S02]  /*d980*/  @!P0 LEA R2, P3, R208, R0, 0x1 ;  /* 0x00000000d0028211 */ /* 0x000fe400078608ff */
[-C--:B------:R-:W-:Y:S02]  /*d990*/  @!P2 LEA.HI.X R7, R206, R8.reuse, R13, 0x1, P5 ;  /* 0x00000008ce07a211 */ /* 0x080fe400028f0c0d */
[-C--:B------:R-:W-:Y:S02]  /*d9a0*/  @!P1 LEA.HI.X R5, R207, R8.reuse, R11, 0x1, P4 ;  /* 0x00000008cf059211 */ /* 0x080fe400020f0c0b */
[----:B------:R-:W-:Y:S01]  /*d9b0*/  @!P0 LEA.HI.X R3, R208, R8, R9, 0x1, P3 ;  /* 0x00000008d0038211 */ /* 0x000fe200018f0c09 */
[----:B------:R1:W-:Y:S04]  /*d9c0*/  @!P2 ST.E.128 [R6.64], RZ ;  /* 0x000000ff0600a985 */ /* 0x0003e8000c101d06 */
[----:B------:R1:W-:Y:S04]  /*d9d0*/  @!P1 ST.E.128 [R4.64], RZ ;  /* 0x000000ff04009985 */ /* 0x0003e8000c101d06 */
[----:B------:R1:W-:Y:S02]  /*d9e0*/  @!P0 ST.E.128 [R2.64], RZ ;  /* 0x000000ff02008985 */ /* 0x0003e4000c101d06 */
.L_x_634:
[----:B------:R-:W-:Y:S05]  /*d9f0*/  BSYNC B1 ;  /* 0x0000000000017941 */ /* 0x000fea0003800000 */
.L_x_625:
[----:B--2---:R-:W2:Y:S02]  /*da00*/  LDL R0, [R1+0x24] ;  /* 0x0000240001007983 */ /* 0x004ea40000100800 */
[----:B--2---:R-:W-:-:S13]  /*da10*/  ISETP.NE.AND P0, PT, R0, RZ, PT ;  /* 0x000000ff0000720c */ /* 0x004fda0003f05270 */
[----:B------:R-:W-:Y:S01]  /*da20*/  @P0 WARPSYNC 0xffffffff ;  /* 0xffffffff00000948 */ /* 0x000fe20003800000 */
[----:B------:R-:W-:Y:S06]  /*da30*/  @P0 BAR.SYNC.DEFER_BLOCKING 0x5, 0x100 ;  /* 0x0144000000000b1d */ /* 0x000fec0000010000 */
[----:B------:R-:W2:Y:S04]  /*da40*/  @P0 LDS R0, [0x18100] ;  /* 0x01810000ff000984 */ /* 0x000ea80000000800 */
[----:B--2---:R2:W-:Y:S04]  /*da50*/  @P0 STL [R1], R0 ;  /* 0x0000000001000387 */ /* 0x0045e80000100800 */
[----:B------:R-:W-:Y:S06]  /*da60*/  @P0 BAR.ARV 0x4, 0x100 ;  /* 0x0104000000000b1d */ /* 0x000fec0000002000 */
[----:B------:R-:W-:Y:S05]  /*da70*/  @P0 BRA `(.L_x_649) ;  /* 0x0000007000000947 */ /* 0x000fea0003800000 */
[----:B------:R-:W-:Y:S05]  /*da80*/  BRA.DIV ~URZ, `(.L_x_650) ;  /* 0x000020c27f007947 */ /* 0x000fea000b800000 */
[----:B--2---:R2:W4:Y:S02]  /*da90*/  SHFL.IDX PT, R0, R65, RZ, 0x1f ;  /* 0x00001fff41007589 */ /* 0x00452400000e0000 */
.L_x_681:
[----:B------:R-:W-:Y:S01]  /*daa0*/  WARPSYNC 0xffffffff ;  /* 0xffffffff00007948 */ /* 0x000fe20003800000 */
[----:B------:R-:W-:Y:S06]  /*dab0*/  BAR.SYNC.DEFER_BLOCKING 0x4, 0x100 ;  /* 0x0104000000007b1d */ /* 0x000fec0000010000 */
[----:B----4-:R4:W-:Y:S04]  /*dac0*/  STL [R1], R0 ;  /* 0x0000000001007387 */ /* 0x0109e80000100800 */
[----:B------:R4:W-:Y:S04]  /*dad0*/  @!P6 STS [0x18100], R65 ;  /* 0x01810041ff00e388 */ /* 0x0009e80000000800 */
[----:B------:R-:W-:Y:S06]  /*dae0*/  BAR.ARV 0x5, 0x100 ;  /* 0x0144000000007b1d */ /* 0x000fec0000002000 */
.L_x_649:
[----:B--2-4-:R-:W2:Y:S02]  /*daf0*/  LDL R0, [R1] ;  /* 0x0000000001007983 */ /* 0x014ea40000100800 */
[----:B--2---:R-:W-:-:S13]  /*db00*/  ISETP.GE.AND P0, PT, R0, c[0x0][0x538], PT ;  /* 0x00014e0000007a0c */ /* 0x004fda0003f06270 */
[----:B-1-3--:R-:W-:Y:S01]  /*db10*/  @P0 CALL.REL.NOINC `(.L_x_651) ;  /* 0x0000001000000944 */ /* 0x00afe20003c00000 */
[----:B------:R-:W-:Y:S05]  /*db20*/  BRA `(.L_x_652) ;  /* 0xffff2d3000007947 */ /* 0x000fea000383ffff */
.L_x_651:
[----:B------:R-:W-:Y:S05]  /*db30*/  EXIT ;  /* 0x000000000000794d */ /* 0x000fea0003800000 */
.L_x_583:
[----:B------:R-:W-:Y:S01]  /*db40*/  IMAD.MOV.U32 R7, RZ, RZ, R9 ;  /* 0x000000ffff077224 */ /* 0x000fe200078e0009 */
[----:B------:R-:W-:Y:S01]  /*db50*/  MOV R171, RZ ;  /* 0x000000ff00ab7202 */ /* 0x000fe20000000f00 */
[----:B------:R-:W-:Y:S01]  /*db60*/  IMAD.MOV.U32 R3, RZ, RZ, 0x181f ;  /* 0x0000181fff037424 */ /* 0x000fe200078e00ff */
[----:B------:R-:W-:Y:S02]  /*db70*/  MOV R2, 0xdb90 ;  /* 0x0000db9000027802 */ /* 0x000fe40000000f00 */
[----:B-----5:R-:W-:Y:S05]  /*db80*/  CALL.REL.NOINC `($__internal_3_$__cuda_sm70_shflsync_idx_p) ;  /* 0x0000209000007944 */ /* 0x020fea0003c00000 */
[----:B------:R-:W-:Y:S01]  /*db90*/  MOV R8, R171 ;  /* 0x000000ab00087202 */ /* 0x000fe20000000f00 */
[----:B------:R-:W-:Y:S05]  /*dba0*/  BRA `(.L_x_653) ;  /* 0xffff374000007947 */ /* 0x000fea000383ffff */
.L_x_584:
[----:B------:R-:W-:Y:S01]  /*dbb0*/  IMAD.MOV.U32 R7, RZ, RZ, R11 ;  /* 0x000000ffff077224 */ /* 0x000fe200078e000b */
[----:B------:R-:W-:Y:S01]  /*dbc0*/  MOV R171, RZ ;  /* 0x000000ff00ab7202 */ /* 0x000fe20000000f00 */
[----:B------:R-:W-:Y:S01]  /*dbd0*/  IMAD.MOV.U32 R3, RZ, RZ, 0x181f ;  /* 0x0000181fff037424 */ /* 0x000fe200078e00ff */
[----:B------:R-:W-:Y:S02]  /*dbe0*/  MOV R2, 0xdc00 ;  /* 0x0000dc0000027802 */ /* 0x000fe40000000f00 */
[----:B-12--5:R-:W-:Y:S05]  /*dbf0*/  CALL.REL.NOINC `($__internal_3_$__cuda_sm70_shflsync_idx_p) ;  /* 0x0000202000007944 */ /* 0x026fea0003c00000 */
[----:B------:R-:W-:Y:S01]  /*dc00*/  MOV R0, R171 ;  /* 0x000000ab00007202 */ /* 0x000fe20000000f00 */
[----:B------:R-:W-:Y:S05]  /*dc10*/  BRA `(.L_x_654) ;  /* 0xffff36f000007947 */ /* 0x000fea000383ffff */
.L_x_587:
[----:B--2---:R-:W-:Y:S01]  /*dc20*/  IMAD.MOV.U32 R7, RZ, RZ, R9 ;  /* 0x000000ffff077224 */ /* 0x004fe200078e0009 */
[----:B------:R-:W-:Y:S01]  /*dc30*/  MOV R171, 0x1 ;  /* 0x0000000100ab7802 */ /* 0x000fe20000000f00 */
[----:B------:R-:W-:Y:S01]  /*dc40*/  IMAD.MOV.U32 R3, RZ, RZ, 0x181f ;  /* 0x0000181fff037424 */ /* 0x000fe200078e00ff */
[----:B------:R-:W-:-:S02]  /*dc50*/  MOV R2, 0xdc70 ;  /* 0x0000dc7000027802 */ /* 0x000fc40000000f00 */
[----:B-1-345:R-:W-:Y:S05]  /*dc60*/  CALL.REL.NOINC `($__internal_3_$__cuda_sm70_shflsync_idx_p) ;  /* 0x00001fb000007944 */ /* 0x03afea0003c00000 */
[----:B------:R-:W-:Y:S01]  /*dc70*/  IMAD.MOV.U32 R8, RZ, RZ, R171 ;  /* 0x000000ffff087224 */ /* 0x000fe200078e00ab */
[----:B------:R-:W-:Y:S01]  /*dc80*/  MOV R171, 0x1 ;  /* 0x0000000100ab7802 */ /* 0x000fe20000000f00 */
[----:B------:R-:W-:Y:S01]  /*dc90*/  IMAD.MOV.U32 R7, RZ, RZ, R11 ;  /* 0x000000ffff077224 */ /* 0x000fe200078e000b */
[----:B------:R-:W-:-:S02]  /*dca0*/  MOV R3, 0x181f ;  /* 0x0000181f00037802 */ /* 0x000fc40000000f00 */
[----:B------:R-:W-:Y:S02]  /*dcb0*/  MOV R2, 0xdcd0 ;  /* 0x0000dcd000027802 */ /* 0x000fe40000000f00 */
[----:B------:R-:W-:Y:S05]  /*dcc0*/  CALL.REL.NOINC `($__internal_3_$__cuda_sm70_shflsync_idx_p) ;  /* 0x00001f5000007944 */ /* 0x000fea0003c00000 */
[----:B------:R-:W-:Y:S01]  /*dcd0*/  MOV R0, R171 ;  /* 0x000000ab00007202 */ /* 0x000fe20000000f00 */
[----:B------:R-:W-:Y:S05]  /*dce0*/  BRA `(.L_x_655) ;  /* 0xffff37b000007947 */ /* 0x000fea000383ffff */
.L_x_590:
[----:B-1----:R-:W-:Y:S01]  /*dcf0*/  IMAD.MOV.U32 R7, RZ, RZ, R9 ;  /* 0x000000ffff077224 */ /* 0x002fe200078e0009 */
[----:B------:R-:W-:Y:S01]  /*dd00*/  MOV R171, 0x2 ;  /* 0x0000000200ab7802 */ /* 0x000fe20000000f00 */
[----:B------:R-:W-:Y:S01]  /*dd10*/  IMAD.MOV.U32 R3, RZ, RZ, 0x181f ;  /* 0x0000181fff037424 */ /* 0x000fe200078e00ff */
[----:B------:R-:W-:Y:S02]  /*dd20*/  MOV R2, 0xdd40 ;  /* 0x0000dd4000027802 */ /* 0x000fe40000000f00 */
[----:B--2345:R-:W-:Y:S05]  /*dd30*/  CALL.REL.NOINC `($__internal_3_$__cuda_sm70_shflsync_idx_p) ;  /* 0x00001ee000007944 */ /* 0x03cfea0003c00000 */
[----:B------:R-:W-:Y:S01]  /*dd40*/  MOV R8, R171 ;  /* 0x000000ab00087202 */ /* 0x000fe20000000f00 */
[----:B------:R-:W-:Y:S05]  /*dd50*/  BRA `(.L_x_656) ;  /* 0xffff38a000007947 */ /* 0x000fea000383ffff */
.L_x_591:
[----:B------:R-:W-:Y:S01]  /*dd60*/  IMAD.MOV.U32 R7, RZ, RZ, R11 ;  /* 0x000000ffff077224 */ /* 0x000fe200078e000b */
[----:B------:R-:W-:Y:S01]  /*dd70*/  MOV R171, 0x2 ;  /* 0x0000000200ab7802 */ /* 0x000fe20000000f00 */
[----:B------:R-:W-:Y:S01]  /*dd80*/  IMAD.MOV.U32 R3, RZ, RZ, 0x181f ;  /* 0x0000181fff037424 */ /* 0x000fe200078e00ff */
[----:B------:R-:W-:Y:S02]  /*dd90*/  MOV R2, 0xddb0 ;  /* 0x0000ddb000027802 */ /* 0x000fe40000000f00 */
[----:B-12345:R-:W-:Y:S05]  /*dda0*/  CALL.REL.NOINC `($__internal_3_$__cuda_sm70_shflsync_idx_p) ;  /* 0x00001e7000007944 */ /* 0x03efea0003c00000 */
[----:B------:R-:W-:Y:S01]  /*ddb0*/  MOV R0, R171 ;  /* 0x000000ab00007202 */ /* 0x000fe20000000f00 */
[----:B------:R-:W-:Y:S05]  /*ddc0*/  BRA `(.L_x_657) ;  /* 0xffff385000007947 */ /* 0x000fea000383ffff */
.L_x_594:
[----:B-1----:R-:W-:Y:S01]  /*ddd0*/  IMAD.MOV.U32 R7, RZ, RZ, R9 ;  /* 0x000000ffff077224 */ /* 0x002fe200078e0009 */
[----:B------:R-:W-:Y:S01]  /*dde0*/  MOV R171, 0x3 ;  /* 0x0000000300ab7802 */ /* 0x000fe20000000f00 */
[----:B------:R-:W-:Y:S01]  /*ddf0*/  IMAD.MOV.U32 R3, RZ, RZ, 0x181f ;  /* 0x0000181fff037424 */ /* 0x000fe200078e00ff */
[----:B------:R-:W-:-:S02]  /*de00*/  MOV R2, 0xde20 ;  /* 0x0000de2000027802 */ /* 0x000fc40000000f00 */
[----:B--2345:R-:W-:Y:S05]  /*de10*/  CALL.REL.NOINC `($__internal_3_$__cuda_sm70_shflsync_idx_p) ;  /* 0x00001e0000007944 */ /* 0x03cfea0003c00000 */
        /* <DEDUP_REMOVED lines=8> */
.L_x_597:
[----:B------:R-:W-:Y:S01]  /*dea0*/  IMAD.MOV.U32 R7, RZ, RZ, R5 ;  /* 0x000000ffff077224 */ /* 0x000fe200078e0005 */
[----:B------:R-:W-:Y:S01]  /*deb0*/  MOV R171, RZ ;  /* 0x000000ff00ab7202 */ /* 0x000fe20000000f00 */
[----:B------:R-:W-:Y:S01]  /*dec0*/  IMAD.MOV.U32 R3, RZ, RZ, 0x181f ;  /* 0x0000181fff037424 */ /* 0x000fe200078e00ff */
[----:B------:R-:W-:Y:S02]  /*ded0*/  MOV R2, 0xdef0 ;  /* 0x0000def000027802 */ /* 0x000fe40000000f00 */
[----:B------:R-:W-:Y:S05]  /*dee0*/  CALL.REL.NOINC `($__internal_3_$__cuda_sm70_shflsync_idx_p) ;  /* 0x00001d3000007944 */ /* 0x000fea0003c00000 */
[----:B------:R-:W-:Y:S01]  /*def0*/  MOV R4, R171 ;  /* 0x000000ab00047202 */ /* 0x000fe20000000f00 */
[----:B------:R-:W-:Y:S05]  /*df00*/  BRA `(.L_x_659) ;  /* 0xffff52a000007947 */ /* 0x000fea000383ffff */
.L_x_598:
[----:B------:R-:W-:Y:S01]  /*df10*/  IMAD.MOV.U32 R7, RZ, RZ, R12 ;  /* 0x000000ffff077224 */ /* 0x000fe200078e000c */
[----:B------:R-:W-:Y:S01]  /*df20*/  MOV R171, RZ ;  /* 0x000000ff00ab7202 */ /* 0x000fe20000000f00 */
[----:B------:R-:W-:Y:S01]  /*df30*/  IMAD.MOV.U32 R3, RZ, RZ, 0x181f ;  /* 0x0000181fff037424 */ /* 0x000fe200078e00ff */
[----:B------:R-:W-:Y:S02]  /*df40*/  MOV R2, 0xdf60 ;  /* 0x0000df6000027802 */ /* 0x000fe40000000f00 */
[----:B-12---:R-:W-:Y:S05]  /*df50*/  CALL.REL.NOINC `($__internal_3_$__cuda_sm70_shflsync_idx_p) ;  /* 0x00001cc000007944 */ /* 0x006fea0003c00000 */
[C---:B------:R-:W-:Y:S02]  /*df60*/  IADD3 R8, P0, R171.reuse, R105, RZ ;  /* 0x00000069ab087210 */ /* 0x040fe40007f1e0ff */
[----:B------:R-:W-:-:S02]  /*df70*/  IADD3 R6, P6, R171, R106, RZ ;  /* 0x0000006aab067210 */ /* 0x000fc40007fde0ff */
[----:B------:R-:W-:Y:S01]  /*df80*/  ISETP.GE.AND P5, PT, R206, c[0x0][0x1d4], PT ;  /* 0x00007500ce007a0c */ /* 0x000fe20003fa6270 */
[C---:B------:R-:W-:Y:S01]  /*df90*/  IMAD.X R9, R4.reuse, 0x1, R100, P0 ;  /* 0x0000000104097824 */ /* 0x040fe200000e0664 */
[----:B------:R-:W-:Y:S01]  /*dfa0*/  ISETP.GE.AND P2, PT, R207, c[0x0][0x1d4], PT ;  /* 0x00007500cf007a0c */ /* 0x000fe20003f46270 */
[----:B------:R-:W-:Y:S01]  /*dfb0*/  IMAD.X R7, R4, 0x1, R101, P6 ;  /* 0x0000000104077824 */ /* 0x000fe200030e0665 */
[----:B------:R-:W-:Y:S02]  /*dfc0*/  ISETP.GE.AND P0, PT, R208, c[0x0][0x1d4], PT ;  /* 0x00007500d0007a0c */ /* 0x000fe40003f06270 */
[----:B------:R-:W-:Y:S01]  /*dfd0*/  IADD3 R2, P6, R171, R107, RZ ;  /* 0x0000006bab027210 */ /* 0x000fe20007fde0ff */
[----:B------:R-:W-:Y:S01]  /*dfe0*/  IMAD.MOV.U32 R171, RZ, RZ, 0x1 ;  /* 0x00000001ffab7424 */ /* 0x000fe200078e00ff */
[----:B------:R-:W-:Y:S02]  /*dff0*/  SEL R11, RZ, 0x10, P5 ;  /* 0x00000010ff0b7807 */ /* 0x000fe40002800000 */
[----:B------:R-:W-:Y:S01]  /*e000*/  SEL R10, RZ, 0x10, P2 ;  /* 0x00000010ff0a7807 */ /* 0x000fe20001000000 */
[----:B------:R-:W-:-:S02]  /*e010*/  IMAD.X R3, R4, 0x1, R102, P6 ;  /* 0x0000000104037824 */ /* 0x000fc400030e0666 */
[----:B------:R-:W-:Y:S01]  /*e020*/  @!PT LDS RZ, [RZ] ;  /* 0x00000000fffff984 */ /* 0x000fe20000000800 */
[----:B------:R-:W-:Y:S01]  /*e030*/  @!PT LDS RZ, [RZ] ;  /* 0x00000000fffff984 */ /* 0x000fe20000000800 */
[----:B------:R-:W-:Y:S01]  /*e040*/  @!PT LDS RZ, [RZ] ;  /* 0x00000000fffff984 */ /* 0x000fe20000000800 */
[----:B------:R1:W-:Y:S04]  /*e050*/  LDGSTS.E.BYPASS.LTC128B.128 [R203+0x6100], [R8.64], !P5 ;  /* 0x0610000008cb7fae */ /* 0x0003e8000e901d46 */
[----:B------:R2:W-:Y:S04]  /*e060*/  LDGSTS.E.BYPASS.LTC128B.128 [R203+0x8100], [R6.64], !P2 ;  /* 0x0810000006cb7fae */ /* 0x0005e8000d101d46 */
[----:B------:R3:W-:Y:S01]  /*e070*/  LDGSTS.E.BYPASS.LTC128B.128 [R203+0xa100], [R2.64], !P0 ;  /* 0x0a10000002cb7fae */ /* 0x0007e2000c101d46 */
[----:B--2---:R-:W-:Y:S01]  /*e080*/  IMAD.MOV.U32 R7, RZ, RZ, R5 ;  /* 0x000000ffff077224 */ /* 0x004fe200078e0005 */
[----:B------:R-:W-:Y:S01]  /*e090*/  SEL R5, RZ, 0x10, P0 ;  /* 0x00000010ff057807 */ /* 0x000fe20000000000 */
[----:B---3--:R-:W-:Y:S01]  /*e0a0*/  IMAD.MOV.U32 R3, RZ, RZ, 0x181f ;  /* 0x0000181fff037424 */ /* 0x008fe200078e00ff */
[----:B------:R-:W-:-:S02]  /*e0b0*/  MOV R2, 0xe0d0 ;  /* 0x0000e0d000027802 */ /* 0x000fc40000000f00 */
[----:B-1----:R-:W-:Y:S05]  /*e0c0*/  CALL.REL.NOINC `($__internal_3_$__cuda_sm70_shflsync_idx_p) ;  /* 0x00001b5000007944 */ /* 0x002fea0003c00000 */
        /* <DEDUP_REMOVED lines=8> */
.L_x_599:
[----:B------:R-:W-:Y:S01]  /*e150*/  IMAD.MOV.U32 R7, RZ, RZ, R4 ;  /* 0x000000ffff077224 */ /* 0x000fe200078e0004 */
[----:B------:R-:W-:Y:S01]  /*e160*/  MOV R171, RZ ;  /* 0x000000ff00ab7202 */ /* 0x000fe20000000f00 */
[----:B------:R-:W-:Y:S01]  /*e170*/  IMAD.MOV.U32 R3, RZ, RZ, 0x1c1f ;  /* 0x00001c1fff037424 */ /* 0x000fe200078e00ff */
[----:B------:R-:W-:Y:S02]  /*e180*/  MOV R2, 0xe1a0 ;  /* 0x0000e1a000027802 */ /* 0x000fe40000000f00 */
[----:B------:R-:W-:Y:S05]  /*e190*/  CALL.REL.NOINC `($__internal_3_$__cuda_sm70_shflsync_idx_p) ;  /* 0x00001a8000007944 */ /* 0x000fea0003c00000 */
[----:B------:R-:W-:Y:S01]  /*e1a0*/  MOV R0, R171 ;  /* 0x000000ab00007202 */ /* 0x000fe20000000f00 */
[----:B------:R-:W-:Y:S05]  /*e1b0*/  BRA `(.L_x_661) ;  /* 0xffff536000007947 */ /* 0x000fea000383ffff */
.L_x_600:
[----:B------:R-:W-:Y:S01]  /*e1c0*/  IMAD.MOV.U32 R7, RZ, RZ, R4 ;  /* 0x000000ffff077224 */ /* 0x000fe200078e0004 */
[----:B------:R-:W-:Y:S01]  /*e1d0*/  MOV R171, 0x1 ;  /* 0x0000000100ab7802 */ /* 0x000fe20000000f00 */
[----:B------:R-:W-:Y:S01]  /*e1e0*/  IMAD.MOV.U32 R3, RZ, RZ, 0x1c1f ;  /* 0x00001c1fff037424 */ /* 0x000fe200078e00ff */
[----:B------:R-:W-:Y:S02]  /*e1f0*/  MOV R2, 0xe210 ;  /* 0x0000e21000027802 */ /* 0x000fe40000000f00 */
[----:B-1----:R-:W-:Y:S05]  /*e200*/  CALL.REL.NOINC `($__internal_3_$__cuda_sm70_shflsync_idx_p) ;  /* 0x00001a1000007944 */ /* 0x002fea0003c00000 */
[----:B------:R-:W-:Y:S01]  /*e210*/  IMAD.IADD R0, R5, 0x1, R171 ;  /* 0x0000000105007824 */ /* 0x000fe200078e02ab */
[----:B------:R-:W-:-:S04]  /*e220*/  FMNMX.FTZ R2, R9, R10, !PT ;  /* 0x0000000a09027209 */ /* 0x000fc80007810000 */
[----:B------:R-:W-:Y:S02]  /*e230*/  IMNMX R0, R6, R0, PT ;  /* 0x0000000006007217 */ /* 0x000fe40003800200 */
[----:B------:R-:W-:Y:S02]  /*e240*/  FMNMX.FTZ R2, R11, R2, !PT ;  /* 0x000000020b027209 */ /* 0x000fe40007810000 */
[C---:B------:R-:W-:Y:S02]  /*e250*/  ISETP.GT.AND P5, PT, R0.reuse, RZ, PT ;  /* 0x000000ff0000720c */ /* 0x040fe40003fa4270 */
[C---:B------:R-:W-:Y:S02]  /*e260*/  ISETP.GT.AND P2, PT, R0.reuse, 0x1, PT ;  /* 0x000000010000780c */ /* 0x040fe40003f44270 */
[----:B------:R-:W-:Y:S02]  /*e270*/  ISETP.GT.AND P0, PT, R0, 0x8, PT ;  /* 0x000000080000780c */ /* 0x000fe40003f04270 */
[----:B------:R-:W-:-:S02]  /*e280*/  FSEL R6, R76, -INF , P5 ;  /* 0xff8000004c067808 */ /* 0x000fc40002800000 */
[----:B------:R-:W-:Y:S02]  /*e290*/  FSEL R7, R72, -INF , P2 ;  /* 0xff80000048077808 */ /* 0x000fe40001000000 */
[----:B------:R-:W-:Y:S02]  /*e2a0*/  ISETP.GT.AND P2, PT, R0, 0x9, PT ;  /* 0x000000090000780c */ /* 0x000fe40003f44270 */
[----:B------:R-:W-:Y:S02]  /*e2b0*/  FSEL R12, R70, -INF , P0 ;  /* 0xff800000460c7808 */ /* 0x000fe40000000000 */
[----:B------:R-:W-:Y:S02]  /*e2c0*/  FMNMX.FTZ R3, R6, R7, !PT ;  /* 0x0000000706037209 */ /* 0x000fe40007810000 */
[----:B------:R-:W-:Y:S02]  /*e2d0*/  FMNMX.FTZ R5, R13, R2, !PT ;  /* 0x000000020d057209 */ /* 0x000fe40007810000 */
[----:B------:R-:W-:-:S02]  /*e2e0*/  ISETP.GT.AND P0, PT, R0, 0x10, PT ;  /* 0x000000100000780c */ /* 0x000fc40003f04270 */
[----:B------:R-:W-:Y:S02]  /*e2f0*/  FSEL R14, R56, -INF , P2 ;  /* 0xff800000380e7808 */ /* 0x000fe40001000000 */
[----:B------:R-:W-:Y:S02]  /*e300*/  FMNMX.FTZ R2, R12, R3, !PT ;  /* 0x000000030c027209 */ /* 0x000fe40007810000 */
[----:B------:R-:W-:Y:S02]  /*e310*/  FMNMX.FTZ R100, R46, R5, !PT ;  /* 0x000000052e647209 */ /* 0x000fe40007810000 */
[----:B------:R-:W-:Y:S02]  /*e320*/  ISETP.GT.AND P2, PT, R0, 0x11, PT ;  /* 0x000000110000780c */ /* 0x000fe40003f44270 */
[----:B------:R-:W-:Y:S02]  /*e330*/  FSEL R45, R53, -INF , P0 ;  /* 0xff800000352d7808 */ /* 0x000fe40000000000 */
[----:B------:R-:W-:-:S02]  /*e340*/  FMNMX.FTZ R2, R14, R2, !PT ;  /* 0x000000020e027209 */ /* 0x000fc40007810000 */
[----:B------:R-:W-:Y:S02]  /*e350*/  FMNMX.FTZ R100, R47, R100, !PT ;  /* 0x000000642f647209 */ /* 0x000fe40007810000 */
        /* <DEDUP_REMOVED lines=36> */
[----:B------:R-:W-:Y:S01]  /*e5a0*/  ISETP.GT.AND P2, PT, R0, 0x39, PT ;  /* 0x000000390000780c */ /* 0x000fe20003f44270 */
[----:B------:R-:W-:Y:S01]  /*e5b0*/  IMAD.MOV.U32 R0, RZ, RZ, 0x2 ;  /* 0x00000002ff007424 */ /* 0x000fe200078e00ff */
[----:B------:R-:W-:Y:S02]  /*e5c0*/  FSEL R196, R19, -INF , P0 ;  /* 0xff80000013c47808 */ /* 0x000fe40000000000 */
[----:B------:R-:W-:Y:S02]  /*e5d0*/  FMNMX.FTZ R8, R201, R8, !PT ;  /* 0x00000008c9087209 */ /* 0x000fe40007810000 */
[----:B------:R-:W-:Y:S02]  /*e5e0*/  FMNMX.FTZ R100, R212, R100, !PT ;  /* 0x00000064d4647209 */ /* 0x000fe40007810000 */
[----:B------:R-:W-:-:S02]  /*e5f0*/  FSEL R204, R18, -INF , P2 ;  /* 0xff80000012cc7808 */ /* 0x000fc40001000000 */
[----:B------:R-:W-:Y:S01]  /*e600*/  FMNMX.FTZ R8, R196, R8, !PT ;  /* 0x00000008c4087209 */ /* 0x000fe20007810000 */
[----:B------:R-:W-:Y:S01]  /*e610*/  IMAD.MOV.U32 R4, RZ, RZ, R100 ;  /* 0x000000ffff047224 */ /* 0x000fe200078e0064 */
[----:B------:R-:W-:Y:S02]  /*e620*/  MOV R2, 0xe650 ;  /* 0x0000e65000027802 */ /* 0x000fe40000000f00 */
[----:B------:R-:W-:Y:S02]  /*e630*/  FMNMX.FTZ R8, R204, R8, !PT ;  /* 0x00000008cc087209 */ /* 0x000fe40007810000 */
[----:B------:R-:W-:Y:S05]  /*e640*/  CALL.REL.NOINC `($__internal_2_$__cuda_sm70_shflsync_bfly_p) ;  /* 0x0000157000007944 */ /* 0x000fea0003c00000 */
[----:B------:R-:W-:Y:S01]  /*e650*/  FMNMX.FTZ R100, R100, R0, !PT ;  /* 0x0000000064647209 */ /* 0x000fe20007810000 */
[----:B------:R-:W-:Y:S01]  /*e660*/  IMAD.MOV.U32 R0, RZ, RZ, 0x1 ;  /* 0x00000001ff007424 */ /* 0x000fe200078e00ff */
[----:B------:R-:W-:-:S03]  /*e670*/  MOV R2, 0xe6a0 ;  /* 0x0000e6a000027802 */ /* 0x000fc60000000f00 */
[----:B------:R-:W-:Y:S02]  /*e680*/  IMAD.MOV.U32 R4, RZ, RZ, R100 ;  /* 0x000000ffff047224 */ /* 0x000fe400078e0064 */
[----:B------:R-:W-:Y:S05]  /*e690*/  CALL.REL.NOINC `($__internal_2_$__cuda_sm70_shflsync_bfly_p) ;  /* 0x0000152000007944 */ /* 0x000fea0003c00000 */
[----:B------:R-:W-:Y:S01]  /*e6a0*/  FMNMX.FTZ R100, R100, R0, !PT ;  /* 0x0000000064647209 */ /* 0x000fe20007810000 */
[----:B------:R-:W-:Y:S01]  /*e6b0*/  IMAD.MOV.U32 R4, RZ, RZ, R8 ;  /* 0x000000ffff047224 */ /* 0x000fe200078e0008 */
[----:B------:R-:W-:Y:S01]  /*e6c0*/  MOV R2, 0xe6f0 ;  /* 0x0000e6f000027802 */ /* 0x000fe20000000f00 */
[----:B------:R-:W-:Y:S02]  /*e6d0*/  IMAD.MOV.U32 R0, RZ, RZ, 0x2 ;  /* 0x00000002ff007424 */ /* 0x000fe400078e00ff */
[----:B------:R-:W-:Y:S05]  /*e6e0*/  CALL.REL.NOINC `($__internal_2_$__cuda_sm70_shflsync_bfly_p) ;  /* 0x000014d000007944 */ /* 0x000fea0003c00000 */
[----:B------:R-:W-:Y:S01]  /*e6f0*/  FMNMX.FTZ R8, R8, R0, !PT ;  /* 0x0000000008087209 */ /* 0x000fe20007810000 */
[----:B------:R-:W-:Y:S01]  /*e700*/  IMAD.MOV.U32 R0, RZ, RZ, 0x1 ;  /* 0x00000001ff007424 */ /* 0x000fe200078e00ff */
[----:B------:R-:W-:-:S03]  /*e710*/  MOV R2, 0xe740 ;  /* 0x0000e74000027802 */ /* 0x000fc60000000f00 */
[----:B------:R-:W-:Y:S02]  /*e720*/  IMAD.MOV.U32 R4, RZ, RZ, R8 ;  /* 0x000000ffff047224 */ /* 0x000fe400078e0008 */
[----:B------:R-:W-:Y:S05]  /*e730*/  CALL.REL.NOINC `($__internal_2_$__cuda_sm70_shflsync_bfly_p) ;  /* 0x0000148000007944 */ /* 0x000fea0003c00000 */
[----:B------:R-:W-:Y:S01]  /*e740*/  MOV R3, R0 ;  /* 0x0000000000037202 */ /* 0x000fe20000000f00 */
[----:B------:R-:W-:Y:S05]  /*e750*/  BRA `(.L_x_662) ;  /* 0xffff547000007947 */ /* 0x000fea000383ffff */
.L_x_604:
[----:B------:R-:W-:Y:S01]  /*e760*/  MOV R171, RZ ;  /* 0x000000ff00ab7202 */ /* 0x000fe20000000f00 */
[----:B------:R-:W-:Y:S01]  /*e770*/  IMAD.MOV.U32 R7, RZ, RZ, R5 ;  /* 0x000000ffff077224 */ /* 0x000fe200078e0005 */
[----:B------:R-:W-:Y:S01]  /*e780*/  MOV R2, 0xe7b0 ;  /* 0x0000e7b000027802 */ /* 0x000fe20000000f00 */
[----:B------:R-:W-:Y:S02]  /*e790*/  IMAD.MOV.U32 R3, RZ, RZ, 0x181f ;  /* 0x0000181fff037424 */ /* 0x000fe400078e00ff */
[----:B-1234-:R-:W-:Y:S05]  /*e7a0*/  CALL.REL.NOINC `($__internal_3_$__cuda_sm70_shflsync_idx_p) ;  /* 0x0000147000007944 */ /* 0x01efea0003c00000 */
[----:B------:R-:W-:Y:S01]  /*e7b0*/  MOV R4, R171 ;  /* 0x000000ab00047202 */ /* 0x000fe20000000f00 */
[----:B------:R-:W-:-:S05]  /*e7c0*/  BRA `(.L_x_663) ;  /* 0xffff683000007947 */ /* 0x000fca000383ffff */
.L_x_605:
[----:B------:R-:W-:Y:S01]  /*e7d0*/  MOV R171, RZ ;  /* 0x000000ff00ab7202 */ /* 0x000fe20000000f00 */
[----:B------:R-:W-:Y:S01]  /*e7e0*/  IMAD.MOV.U32 R7, RZ, RZ, R20 ;  /* 0x000000ffff077224 */ /* 0x000fe200078e0014 */
[----:B------:R-:W-:Y:S01]  /*e7f0*/  MOV R2, 0xe820 ;  /* 0x0000e82000027802 */ /* 0x000fe20000000f00 */
[----:B------:R-:W-:Y:S02]  /*e800*/  IMAD.MOV.U32 R3, RZ, RZ, 0x181f ;  /* 0x0000181fff037424 */ /* 0x000fe400078e00ff */
[----:B-1234-:R-:W-:Y:S05]  /*e810*/  CALL.REL.NOINC `($__internal_3_$__cuda_sm70_shflsync_idx_p) ;  /* 0x0000140000007944 */ /* 0x01efea0003c00000 */
[----:B------:R-:W-:Y:S02]  /*e820*/  ISETP.GE.AND P6, PT, R206, c[0x0][0x1d4], PT ;  /* 0x00007500ce007a0c */ /* 0x000fe40003fc6270 */
[----:B------:R-:W-:Y:S02]  /*e830*/  IADD3 R12, P0, R171, R28, RZ ;  /* 0x0000001cab0c7210 */ /* 0x000fe40007f1e0ff */
[----:B------:R-:W-:Y:S02]  /*e840*/  ISETP.GE.AND P5, PT, R207, c[0x0][0x1d4], PT ;  /* 0x00007500cf007a0c */ /* 0x000fe40003fa6270 */
[C---:B------:R-:W-:Y:S01]  /*e850*/  IADD3 R6, P2, R171.reuse, R29, RZ ;  /* 0x0000001dab067210 */ /* 0x040fe20007f5e0ff */
[----:B------:R-:W-:Y:S01]  /*e860*/  IMAD.X R13, R4, 0x1, R21, P0 ;  /* 0x00000001040d7824 */ /* 0x000fe200000e0615 */
[----:B------:R-:W-:Y:S02]  /*e870*/  ISETP.GE.AND P0, PT, R208, c[0x0][0x1d4], PT ;  /* 0x00007500d0007a0c */ /* 0x000fe40003f06270 */
[----:B------:R-:W-:Y:S01]  /*e880*/  SEL R15, RZ, 0x10, P6 ;  /* 0x00000010ff0f7807 */ /* 0x000fe20003000000 */
[C---:B------:R-:W-:Y:S01]  /*e890*/  IMAD.X R7, R4.reuse, 0x1, R22, P2 ;  /* 0x0000000104077824 */ /* 0x040fe200010e0616 */
[----:B------:R-:W-:Y:S01]  /*e8a0*/  IADD3 R2, P2, R171, R30, RZ ;  /* 0x0000001eab027210 */ /* 0x000fe20007f5e0ff */
[----:B------:R-:W-:Y:S01]  /*e8b0*/  @!PT LDS RZ, [RZ] ;  /* 0x00000000fffff984 */ /* 0x000fe20000000800 */
[----:B------:R-:W-:Y:S01]  /*e8c0*/  @!PT LDS RZ, [RZ] ;  /* 0x00000000fffff984 */ /* 0x000fe20000000800 */
[----:B------:R-:W-:Y:S01]  /*e8d0*/  @!PT LDS RZ, [RZ] ;  /* 0x00000000fffff984 */ /* 0x000fe20000000800 */
[----:B------:R1:W-:Y:S01]  /*e8e0*/  LDGSTS.E.BYPASS.LTC128B.128 [R203+0x100], [R12.64], !P6 ;  /* 0x001000000ccb7fae */ /* 0x0003e2000f101d46 */
[----:B------:R-:W-:Y:S01]  /*e8f0*/  IMAD.MOV.U32 R171, RZ, RZ, 0x1 ;  /* 0x00000001ffab7424 */ /* 0x000fe200078e00ff */
[----:B------:R-:W-:Y:S02]  /*e900*/  SEL R14, RZ, 0x10, P5 ;  /* 0x00000010ff0e7807 */ /* 0x000fe40002800000 */
[----:B------:R2:W-:Y:S01]  /*e910*/  LDGSTS.E.BYPASS.LTC128B.128 [R203+0x2100], [R6.64], !P5 ;  /* 0x0210000006cb7fae */ /* 0x0005e2000e901d46 */
[----:B------:R-:W-:Y:S05]  /*e920*/  IMAD.X R3, R4, 0x1, R23, P2 ;  /* 0x0000000104037824 */ /* 0x000fea00010e0617 */
[----:B------:R3:W-:Y:S01]  /*e930*/  LDGSTS.E.BYPASS.LTC128B.128 [R203+0x4100], [R2.64], !P0 ;  /* 0x0410000002cb7fae */ /* 0x0007e2000c101d46 */
[----:B--2---:R-:W-:Y:S01]  /*e940*/  IMAD.MOV.U32 R7, RZ, RZ, R5 ;  /* 0x000000ffff077224 */ /* 0x004fe200078e0005 */
[----:B------:R-:W-:Y:S02]  /*e950*/  SEL R5, RZ, 0x10, P0 ;  /* 0x00000010ff057807 */ /* 0x000fe40000000000 */
[----:B---3--:R-:W-:Y:S01]  /*e960*/  MOV R2, 0xe990 ;  /* 0x0000e99000027802 */ /* 0x008fe20000000f00 */
[----:B------:R-:W-:Y:S02]  /*e970*/  IMAD.MOV.U32 R3, RZ, RZ, 0x181f ;  /* 0x0000181fff037424 */ /* 0x000fe400078e00ff */
[----:B-1----:R-:W-:Y:S05]  /*e980*/  CALL.REL.NOINC `($__internal_3_$__cuda_sm70_shflsync_idx_p) ;  /* 0x0000129000007944 */ /* 0x002fea0003c00000 */
[----:B------:R-:W-:Y:S01]  /*e990*/  MOV R3, 0x181f ;  /* 0x0000181f00037802 */ /* 0x000fe20000000f00 */
[----:B------:R-:W-:Y:S01]  /*e9a0*/  IMAD.MOV.U32 R4, RZ, RZ, R171 ;  /* 0x000000ffff047224 */ /* 0x000fe200078e00ab */
[----:B------:R-:W-:Y:S01]  /*e9b0*/  MOV R171, 0x1 ;  /* 0x0000000100ab7802 */ /* 0x000fe20000000f00 */
[----:B------:R-:W-:Y:S01]  /*e9c0*/  IMAD.MOV.U32 R7, RZ, RZ, R20 ;  /* 0x000000ffff077224 */ /* 0x000fe200078e0014 */
[----:B------:R-:W-:Y:S02]  /*e9d0*/  MOV R2, 0xe9f0 ;  /* 0x0000e9f000027802 */ /* 0x000fe40000000f00 */
[----:B------:R-:W-:Y:S05]  /*e9e0*/  CALL.REL.NOINC `($__internal_3_$__cuda_sm70_shflsync_idx_p) ;  /* 0x0000123000007944 */ /* 0x000fea0003c00000 */
[----:B------:R-:W-:Y:S01]  /*e9f0*/  MOV R0, R171 ;  /* 0x000000ab00007202 */ /* 0x000fe20000000f00 */
[----:B------:R-:W-:-:S05]  /*ea00*/  BRA `(.L_x_664) ;  /* 0xffff674000007947 */ /* 0x000fca000383ffff */
.L_x_608:
[----:B------:R-:W-:Y:S01]  /*ea10*/  MOV R171, RZ ;  /* 0x000000ff00ab7202 */ /* 0x000fe20000000f00 */
[----:B------:R-:W-:Y:S01]  /*ea20*/  IMAD.MOV.U32 R7, RZ, RZ, R5 ;  /* 0x000000ffff077224 */ /* 0x000fe200078e0005 */
[----:B------:R-:W-:Y:S01]  /*ea30*/  MOV R2, 0xea60 ;  /* 0x0000ea6000027802 */ /* 0x000fe20000000f00 */
[----:B------:R-:W-:Y:S02]  /*ea40*/  IMAD.MOV.U32 R3, RZ, RZ, 0x181f ;  /* 0x0000181fff037424 */ /* 0x000fe400078e00ff */
[----:B------:R-:W-:Y:S05]  /*ea50*/  CALL.REL.NOINC `($__internal_3_$__cuda_sm70_shflsync_idx_p) ;  /* 0x000011c000007944 */ /* 0x000fea0003c00000 */
[----:B------:R-:W-:Y:S01]  /*ea60*/  MOV R4, R171 ;  /* 0x000000ab00047202 */ /* 0x000fe20000000f00 */
[----:B------:R-:W-:-:S05]  /*ea70*/  BRA `(.L_x_665) ;  /* 0xffff781000007947 */ /* 0x000fca000383ffff */
.L_x_609:
[----:B------:R-:W-:Y:S01]  /*ea80*/  MOV R171, RZ ;  /* 0x000000ff00ab7202 */ /* 0x000fe20000000f00 */
[----:B------:R-:W-:Y:S01]  /*ea90*/  IMAD.MOV.U32 R7, RZ, RZ, R12 ;  /* 0x000000ffff077224 */ /* 0x000fe200078e000c */
[----:B------:R-:W-:Y:S01]  /*eaa0*/  MOV R2, 0xead0 ;  /* 0x0000ead000027802 */ /* 0x000fe20000000f00 */
[----:B------:R-:W-:Y:S02]  /*eab0*/  IMAD.MOV.U32 R3, RZ, RZ, 0x181f ;  /* 0x0000181fff037424 */ /* 0x000fe400078e00ff */
[----:B-12---:R-:W-:Y:S05]  /*eac0*/  CALL.REL.NOINC `($__internal_3_$__cuda_sm70_shflsync_idx_p) ;  /* 0x0000115000007944 */ /* 0x006fea0003c00000 */
        /* <DEDUP_REMOVED lines=31> */
.L_x_610:
[----:B------:R-:W-:Y:S01]  /*ecc0*/  MOV R171, RZ ;  /* 0x000000ff00ab7202 */ /* 0x000fe20000000f00 */
[----:B------:R-:W-:Y:S01]  /*ecd0*/  IMAD.MOV.U32 R7, RZ, RZ, R4 ;  /* 0x000000ffff077224 */ /* 0x000fe200078e0004 */
[----:B------:R-:W-:Y:S01]  /*ece0*/  MOV R2, 0xed10 ;  /* 0x0000ed1000027802 */ /* 0x000fe20000000f00 */
[----:B------:R-:W-:Y:S02]  /*ecf0*/  IMAD.MOV.U32 R3, RZ, RZ, 0x1c1f ;  /* 0x00001c1fff037424 */ /* 0x000fe400078e00ff */
[----:B------:R-:W-:Y:S05]  /*ed00*/  CALL.REL.NOINC `($__internal_3_$__cuda_sm70_shflsync_idx_p) ;  /* 0x00000f1000007944 */ /* 0x000fea0003c00000 */
[----:B------:R-:W-:Y:S01]  /*ed10*/  MOV R0, R171 ;  /* 0x000000ab00007202 */ /* 0x000fe20000000f00 */
[----:B------:R-:W-:-:S05]  /*ed20*/  BRA `(.L_x_667) ;  /* 0xffff78d000007947 */ /* 0x000fca000383ffff */
.L_x_611:
[----:B------:R-:W-:Y:S01]  /*ed30*/  MOV R171, 0x1 ;  /* 0x0000000100ab7802 */ /* 0x000fe20000000f00 */
[----:B------:R-:W-:Y:S01]  /*ed40*/  IMAD.MOV.U32 R7, RZ, RZ, R4 ;  /* 0x000000ffff077224 */ /* 0x000fe200078e0004 */
[----:B------:R-:W-:Y:S01]  /*ed50*/  MOV R2, 0xed80 ;  /* 0x0000ed8000027802 */ /* 0x000fe20000000f00 */
[----:B------:R-:W-:Y:S02]  /*ed60*/  IMAD.MOV.U32 R3, RZ, RZ, 0x1c1f ;  /* 0x00001c1fff037424 */ /* 0x000fe400078e00ff */
[----:B-1----:R-:W-:Y:S05]  /*ed70*/  CALL.REL.NOINC `($__internal_3_$__cuda_sm70_shflsync_idx_p) ;  /* 0x00000ea000007944 */ /* 0x002fea0003c00000 */
[----:B------:R-:W-:Y:S01]  /*ed80*/  FMNMX.FTZ R0, R6, R101, !PT ;  /* 0x0000006506007209 */ /* 0x000fe20007810000 */
[----:B------:R-:W-:Y:S03]  /*ed90*/  IMAD.IADD R171, R5, 0x1, R171 ;  /* 0x0000000105ab7824 */ /* 0x000fe600078e02ab */
[----:B------:R-:W-:Y:S02]  /*eda0*/  FMNMX.FTZ R0, R10, R0, !PT ;  /* 0x000000000a007209 */ /* 0x000fe40007810000 */
[C---:B------:R-:W-:Y:S02]  /*edb0*/  ISETP.GT.AND P2, PT, R171.reuse, RZ, PT ;  /* 0x000000ffab00720c */ /* 0x040fe40003f44270 */
[C---:B------:R-:W-:Y:S02]  /*edc0*/  ISETP.GT.AND P0, PT, R171.reuse, 0x1, PT ;  /* 0x00000001ab00780c */ /* 0x040fe40003f04270 */
[----:B------:R-:W-:Y:S02]  /*edd0*/  FSEL R5, R152, -INF , P2 ;  /* 0xff80000098057808 */ /* 0x000fe40001000000 */
[----:B------:R-:W-:Y:S02]  /*ede0*/  ISETP.GT.AND P2, PT, R171, 0x8, PT ;  /* 0x00000008ab00780c */ /* 0x000fe40003f44270 */
[----:B------:R-:W-:Y:S02]  /*edf0*/  FSEL R8, R151, -INF , P0 ;  /* 0xff80000097087808 */ /* 0x000fe40000000000 */
[----:B------:R-:W-:Y:S02]  /*ee00*/  FMNMX.FTZ R2, R5, R102, !PT ;  /* 0x0000006605027209 */ /* 0x000fe40007810000 */
[----:B------:R-:W-:Y:S02]  /*ee10*/  ISETP.GT.AND P0, PT, R171, 0x9, PT ;  /* 0x00000009ab00780c */ /* 0x000fe40003f04270 */
[----:B------:R-:W-:Y:S02]  /*ee20*/  FMNMX.FTZ R4, R9, R0, !PT ;  /* 0x0000000009047209 */ /* 0x000fe40007810000 */
        /* <DEDUP_REMOVED lines=8> */
[----:B------:R-:W-:Y:S01]  /*eeb0*/  FMNMX.FTZ R13, R11, R0, !PT ;  /* 0x000000000b0d7209 */ /* 0x000fe20007810000 */
[----:B------:R-:W-:Y:S01]  /*eec0*/  IMAD.MOV.U32 R0, RZ, RZ, 0x2 ;  /* 0x00000002ff007424 */ /* 0x000fe200078e00ff */
[----:B------:R-:W-:Y:S02]  /*eed0*/  FMNMX.FTZ R4, R140, R4, !PT ;  /* 0x000000048c047209 */ /* 0x000fe40007810000 */
[----:B------:R-:W-:Y:S02]  /*eee0*/  ISETP.GT.AND P2, PT, R171, 0x18, PT ;  /* 0x00000018ab00780c */ /* 0x000fe40003f44270 */
[----:B------:R-:W-:Y:S02]  /*eef0*/  FSEL R146, R146, -INF , P0 ;  /* 0xff80000092927808 */ /* 0x000fe40000000000 */
[----:B------:R-:W-:Y:S02]  /*ef00*/  FMNMX.FTZ R13, R143, R13, !PT ;  /* 0x0000000d8f0d7209 */ /* 0x000fe40007810000 */
[----:B------:R-:W-:Y:S02]  /*ef10*/  FMNMX.FTZ R4, R141, R4, !PT ;  /* 0x000000048d047209 */ /* 0x000fe40007810000 */
[C---:B------:R-:W-:Y:S02]  /*ef20*/  ISETP.GT.AND P0, PT, R171.reuse, 0x19, PT ;  /* 0x00000019ab00780c */ /* 0x040fe40003f04270 */
        /* <DEDUP_REMOVED lines=36> */
[----:B------:R-:W-:Y:S02]  /*f170*/  FMNMX.FTZ R13, R160, R13, !PT ;  /* 0x0000000da00d7209 */ /* 0x000fe40007810000 */
[----:B------:R-:W-:Y:S02]  /*f180*/  FMNMX.FTZ R4, R165, R4, !PT ;  /* 0x00000004a5047209 */ /* 0x000fe40007810000 */
[----:B------:R-:W-:Y:S02]  /*f190*/  FMNMX.FTZ R13, R161, R13, !PT ;  /* 0x0000000da10d7209 */ /* 0x000fe40007810000 */
[----:B------:R-:W-:Y:S02]  /*f1a0*/  MOV R2, 0xf1c0 ;  /* 0x0000f1c000027802 */ /* 0x000fe40000000f00 */
[----:B------:R-:W-:Y:S05]  /*f1b0*/  CALL.REL.NOINC `($__internal_2_$__cuda_sm70_shflsync_bfly_p) ;  /* 0x00000a0000007944 */ /* 0x000fea0003c00000 */
[----:B------:R-:W-:Y:S01]  /*f1c0*/  FMNMX.FTZ R4, R4, R0, !PT ;  /* 0x0000000004047209 */ /* 0x000fe20007810000 */
[----:B------:R-:W-:Y:S01]  /*f1d0*/  IMAD.MOV.U32 R0, RZ, RZ, 0x1 ;  /* 0x00000001ff007424 */ /* 0x000fe200078e00ff */
[----:B------:R-:W-:Y:S02]  /*f1e0*/  MOV R2, 0xf200 ;  /* 0x0000f20000027802 */ /* 0x000fe40000000f00 */
        /* <DEDUP_REMOVED lines=8> */
[----:B------:R-:W-:Y:S02]  /*f270*/  MOV R2, 0xf290 ;  /* 0x0000f29000027802 */ /* 0x000fe40000000f00 */
[----:B------:R-:W-:Y:S05]  /*f280*/  CALL.REL.NOINC `($__internal_2_$__cuda_sm70_shflsync_bfly_p) ;  /* 0x0000093000007944 */ /* 0x000fea0003c00000 */
[----:B------:R-:W-:-:S05]  /*f290*/  BRA `(.L_x_668) ;  /* 0xffff7a1000007947 */ /* 0x000fca000383ffff */
.L_x_614:
[----:B------:R-:W-:Y:S01]  /*f2a0*/  MOV R171, RZ ;  /* 0x000000ff00ab7202 */ /* 0x000fe20000000f00 */
[----:B------:R-:W-:Y:S01]  /*f2b0*/  IMAD.MOV.U32 R7, RZ, RZ, R4 ;  /* 0x000000ffff077224 */ /* 0x000fe200078e0004 */
[----:B------:R-:W-:Y:S01]  /*f2c0*/  MOV R2, 0xf2f0 ;  /* 0x0000f2f000027802 */ /* 0x000fe20000000f00 */
[----:B------:R-:W-:Y:S02]  /*f2d0*/  IMAD.MOV.U32 R3, RZ, RZ, 0x181f ;  /* 0x0000181fff037424 */ /* 0x000fe400078e00ff */
[----:B-1234-:R-:W-:Y:S05]  /*f2e0*/  CALL.REL.NOINC `($__internal_3_$__cuda_sm70_shflsync_idx_p) ;  /* 0x0000093000007944 */ /* 0x01efea0003c00000 */
[----:B------:R-:W-:Y:S01]  /*f2f0*/  MOV R2, R171 ;  /* 0x000000ab00027202 */ /* 0x000fe20000000f00 */
[----:B------:R-:W-:-:S05]  /*f300*/  BRA `(.L_x_669) ;  /* 0xffff941000007947 */ /* 0x000fca000383ffff */
.L_x_617:
[----:B------:R-:W-:Y:S01]  /*f310*/  MOV R171, RZ ;  /* 0x000000ff00ab7202 */ /* 0x000fe20000000f00 */
[----:B------:R-:W-:Y:S01]  /*f320*/  IMAD.MOV.U32 R7, RZ, RZ, R5 ;  /* 0x000000ffff077224 */ /* 0x000fe200078e0005 */
[----:B------:R-:W-:Y:S01]  /*f330*/  MOV R2, 0xf360 ;  /* 0x0000f36000027802 */ /* 0x000fe20000000f00 */
[----:B------:R-:W-:Y:S02]  /*f340*/  IMAD.MOV.U32 R3, RZ, RZ, 0x181f ;  /* 0x0000181fff037424 */ /* 0x000fe400078e00ff */
[----:B------:R-:W-:Y:S05]  /*f350*/  CALL.REL.NOINC `($__internal_3_$__cuda_sm70_shflsync_idx_p) ;  /* 0x000008c000007944 */ /* 0x000fea0003c00000 */
[----:B------:R-:W-:Y:S01]  /*f360*/  MOV R4, R171 ;  /* 0x000000ab00047202 */ /* 0x000fe20000000f00 */
[----:B------:R-:W-:-:S05]  /*f370*/  BRA `(.L_x_670) ;  /* 0xffffa5b000007947 */ /* 0x000fca000383ffff */
.L_x_618:
[----:B------:R-:W-:Y:S01]  /*f380*/  MOV R171, RZ ;  /* 0x000000ff00ab7202 */ /* 0x000fe20000000f00 */
[----:B------:R-:W-:Y:S01]  /*f390*/  IMAD.MOV.U32 R7, RZ, RZ, R10 ;  /* 0x000000ffff077224 */ /* 0x000fe200078e000a */
[----:B------:R-:W-:Y:S01]  /*f3a0*/  MOV R2, 0xf3d0 ;  /* 0x0000f3d000027802 */ /* 0x000fe20000000f00 */
[----:B------:R-:W-:Y:S02]  /*f3b0*/  IMAD.MOV.U32 R3, RZ, RZ, 0x181f ;  /* 0x0000181fff037424 */ /* 0x000fe400078e00ff */
[----:B-12---:R-:W-:Y:S05]  /*f3c0*/  CALL.REL.NOINC `($__internal_3_$__cuda_sm70_shflsync_idx_p) ;  /* 0x0000085000007944 */ /* 0x006fea0003c00000 */
[----:B------:R-:W-:Y:S02]  /*f3d0*/  IADD3 R2, -R201, 0x10, RZ ;  /* 0x00000010c9027810 */ /* 0x000fe40007ffe1ff */
[C---:B------:R-:W-:Y:S02]  /*f3e0*/  IADD3 R8, P2, R171.reuse, R14, RZ ;  /* 0x0000000eab087210 */ /* 0x040fe40007f5e0ff */
[----:B------:R-:W-:Y:S02]  /*f3f0*/  IADD3 R6, P0, R171, R15, RZ ;  /* 0x0000000fab067210 */ /* 0x000fe40007f1e0ff */
[----:B------:R-:W-:Y:S01]  /*f400*/  ISETP.NE.U32.AND P4, PT, R201, RZ, PT ;  /* 0x000000ffc900720c */ /* 0x000fe20003f85070 */
[----:B------:R-:W-:Y:S01]  /*f410*/  IMAD.X R9, R4, 0x1, R11, P2 ;  /* 0x0000000104097824 */ /* 0x000fe200010e060b */
[----:B------:R-:W-:Y:S01]  /*f420*/  LOP3.LUT R2, R2, 0xf, RZ, 0xc0, !PT ;  /* 0x0000000f02027812 */ /* 0x000fe200078ec0ff */
[----:B------:R-:W-:Y:S03]  /*f430*/  IMAD.X R7, R4, 0x1, R12, P0 ;  /* 0x0000000104077824 */ /* 0x000fe600000e060c */
[----:B------:R-:W-:Y:S01]  /*f440*/  IADD3 R2, P2, P0, R2, R171, R16 ;  /* 0x000000ab02027210 */ /* 0x000fe2000785e010 */
[----:B------:R-:W-:Y:S03]  /*f450*/  IMAD.MOV.U32 R171, RZ, RZ, 0x1 ;  /* 0x00000001ffab7424 */ /* 0x000fe600078e00ff */
[----:B------:R-:W-:Y:S05]  /*f460*/  IADD3.X R3, RZ, R4, R13, P2, P0 ;  /* 0x00000004ff037210 */ /* 0x000fea00017e040d */
[----:B------:R-:W-:Y:S01]  /*f470*/  @!PT LDS RZ, [RZ] ;  /* 0x00000000fffff984 */ /* 0x000fe20000000800 */
[----:B------:R-:W-:Y:S01]  /*f480*/  @!PT LDS RZ, [RZ] ;  /* 0x00000000fffff984 */ /* 0x000fe20000000800 */
[----:B------:R-:W-:Y:S01]  /*f490*/  @!PT LDS RZ, [RZ] ;  /* 0x00000000fffff984 */ /* 0x000fe20000000800 */
[----:B------:R1:W-:Y:S04]  /*f4a0*/  LDGSTS.E.BYPASS.LTC128B.128.ZFILL [R203+0x6100], [R2.64], P4 ;  /* 0x0610000002cb7fae */ /* 0x0003e8000a141d46 */
[----:B------:R2:W-:Y:S04]  /*f4b0*/  LDGSTS.E.BYPASS.LTC128B.128 [R203+0x8100], [R8.64], !P6 ;  /* 0x0810000008cb7fae */ /* 0x0005e8000f101d46 */
[----:B------:R3:W-:Y:S01]  /*f4c0*/  LDGSTS.E.BYPASS.LTC128B.128 [R203+0xa100], [R6.64], !P5 ;  /* 0x0a10000006cb7fae */ /* 0x0007e2000e901d46 */
[----:B-1----:R-:W-:Y:S01]  /*f4d0*/  IMAD.MOV.U32 R3, RZ, RZ, 0x181f ;  /* 0x0000181fff037424 */ /* 0x002fe200078e00ff */
[----:B------:R-:W-:Y:S01]  /*f4e0*/  MOV R2, 0xf510 ;  /* 0x0000f51000027802 */ /* 0x000fe20000000f00 */
[----:B---3--:R-:W-:Y:S02]  /*f4f0*/  IMAD.MOV.U32 R7, RZ, RZ, R5 ;  /* 0x000000ffff077224 */ /* 0x008fe400078e0005 */
[----:B--2---:R-:W-:Y:S05]  /*f500*/  CALL.REL.NOINC `($__internal_3_$__cuda_sm70_shflsync_idx_p) ;  /* 0x0000071000007944 */ /* 0x004fea0003c00000 */
        /* <DEDUP_REMOVED lines=8> */
.L_x_619:
[----:B------:R-:W-:Y:S02]  /*f590*/  MOV R0, 0x2 ;  /* 0x0000000200007802 */ /* 0x000fe40000000f00 */
[----:B------:R-:W-:Y:S02]  /*f5a0*/  MOV R2, 0xf5c0 ;  /* 0x0000f5c000027802 */ /* 0x000fe40000000f00 */
[----:B----4-:R-:W-:Y:S05]  /*f5b0*/  CALL.REL.NOINC `($__internal_2_$__cuda_sm70_shflsync_bfly_p) ;  /* 0x0000060000007944 */ /* 0x010fea0003c00000 */
        /* <DEDUP_REMOVED lines=14> */
.L_x_621:
[----:B------:R-:W-:Y:S01]  /*f6a0*/  IMAD.MOV.U32 R4, RZ, RZ, R214 ;  /* 0x000000ffff047224 */ /* 0x000fe200078e00d6 */
[----:B------:R-:W-:-:S02]  /*f6b0*/  MOV R0, 0x2 ;  /* 0x0000000200007802 */ /* 0x000fc40000000f00 */
[----:B------:R-:W-:Y:S02]  /*f6c0*/  MOV R2, 0xf6e0 ;  /* 0x0000f6e000027802 */ /* 0x000fe40000000f00 */
[----:B------:R-:W-:Y:S05]  /*f6d0*/  CALL.REL.NOINC `($__internal_2_$__cuda_sm70_shflsync_bfly_p) ;  /* 0x000004e000007944 */ /* 0x000fea0003c00000 */
[----:B------:R-:W-:Y:S01]  /*f6e0*/  MOV R5, R0 ;  /* 0x0000000000057202 */ /* 0x000fe20000000f00 */
[----:B------:R-:W-:Y:S05]  /*f6f0*/  BRA `(.L_x_673) ;  /* 0xffffbe2000007947 */ /* 0x000fea000383ffff */
.L_x_622:
[----:B------:R-:W-:Y:S01]  /*f700*/  IMAD.MOV.U32 R4, RZ, RZ, R5 ;  /* 0x000000ffff047224 */ /* 0x000fe200078e0005 */
[----:B------:R-:W-:Y:S02]  /*f710*/  MOV R0, 0x1 ;  /* 0x0000000100007802 */ /* 0x000fe40000000f00 */
[----:B------:R-:W-:Y:S02]  /*f720*/  MOV R2, 0xf740 ;  /* 0x0000f74000027802 */ /* 0x000fe40000000f00 */
[----:B-1----:R-:W-:Y:S05]  /*f730*/  CALL.REL.NOINC `($__internal_2_$__cuda_sm70_shflsync_bfly_p) ;  /* 0x0000048000007944 */ /* 0x002fea0003c00000 */
[----:B------:R-:W-:Y:S01]  /*f740*/  FADD.FTZ R5, R5, R0 ;  /* 0x0000000005057221 */ /* 0x000fe20000010000 */
[----:B------:R-:W-:Y:S02]  /*f750*/  MOV R4, R215 ;  /* 0x000000d700047202 */ /* 0x000fe40000000f00 */
[----:B------:R-:W-:Y:S02]  /*f760*/  MOV R0, 0x2 ;  /* 0x0000000200007802 */ /* 0x000fe40000000f00 */
[----:B------:R-:W-:Y:S02]  /*f770*/  MOV R2, 0xf790 ;  /* 0x0000f79000027802 */ /* 0x000fe40000000f00 */
[----:B------:R-:W-:Y:S05]  /*f780*/  CALL.REL.NOINC `($__internal_2_$__cuda_sm70_shflsync_bfly_p) ;  /* 0x0000043000007944 */ /* 0x000fea0003c00000 */
[----:B------:R-:W-:Y:S01]  /*f790*/  FADD.FTZ R4, R215, R0 ;  /* 0x00000000d7047221 */ /* 0x000fe20000010000 */
[----:B------:R-:W-:-:S02]  /*f7a0*/  MOV R0, 0x1 ;  /* 0x0000000100007802 */ /* 0x000fc40000000f00 */
[----:B------:R-:W-:Y:S02]  /*f7b0*/  MOV R2, 0xf7d0 ;  /* 0x0000f7d000027802 */ /* 0x000fe40000000f00 */
[----:B------:R-:W-:Y:S05]  /*f7c0*/  CALL.REL.NOINC `($__internal_2_$__cuda_sm70_shflsync_bfly_p) ;  /* 0x000003f000007944 */ /* 0x000fea0003c00000 */
[----:B------:R-:W-:Y:S01]  /*f7d0*/  MOV R3, R0 ;  /* 0x0000000000037202 */ /* 0x000fe20000000f00 */
[----:B------:R-:W-:Y:S05]  /*f7e0*/  BRA `(.L_x_674) ;  /* 0xffffbda000007947 */ /* 0x000fea000383ffff */
.L_x_637:
[----:B------:R-:W-:Y:S01]  /*f7f0*/  IMAD.MOV.U32 R7, RZ, RZ, R9 ;  /* 0x000000ffff077224 */ /* 0x000fe200078e0009 */
[----:B------:R-:W-:Y:S01]  /*f800*/  MOV R171, RZ ;  /* 0x000000ff00ab7202 */ /* 0x000fe20000000f00 */
[----:B------:R-:W-:Y:S01]  /*f810*/  IMAD.MOV.U32 R3, RZ, RZ, 0x181f ;  /* 0x0000181fff037424 */ /* 0x000fe200078e00ff */
[----:B------:R-:W-:Y:S02]  /*f820*/  MOV R2, 0xf840 ;  /* 0x0000f84000027802 */ /* 0x000fe40000000f00 */
[----:B-1----:R-:W-:Y:S05]  /*f830*/  CALL.REL.NOINC `($__internal_3_$__cuda_sm70_shflsync_idx_p) ;  /* 0x000003e000007944 */ /* 0x002fea0003c00000 */
[----:B------:R-:W-:Y:S01]  /*f840*/  MOV R8, R171 ;  /* 0x000000ab00087202 */ /* 0x000fe20000000f00 */
[----:B------:R-:W-:Y:S05]  /*f850*/  BRA `(.L_x_675) ;  /* 0xffffdbd000007947 */ /* 0x000fea000383ffff */
.L_x_638:
[----:B------:R-:W-:Y:S01]  /*f860*/  IMAD.MOV.U32 R7, RZ, RZ, R11 ;  /* 0x000000ffff077224 */ /* 0x000fe200078e000b */
[----:B------:R-:W-:Y:S01]  /*f870*/  MOV R171, RZ ;  /* 0x000000ff00ab7202 */ /* 0x000fe20000000f00 */
[----:B------:R-:W-:Y:S01]  /*f880*/  IMAD.MOV.U32 R3, RZ, RZ, 0x181f ;  /* 0x0000181fff037424 */ /* 0x000fe200078e00ff */
[----:B------:R-:W-:Y:S02]  /*f890*/  MOV R2, 0xf8b0 ;  /* 0x0000f8b000027802 */ /* 0x000fe40000000f00 */
[----:B-123--:R-:W-:Y:S05]  /*f8a0*/  CALL.REL.NOINC `($__internal_3_$__cuda_sm70_shflsync_idx_p) ;  /* 0x0000037000007944 */ /* 0x00efea0003c00000 */
[----:B------:R-:W-:Y:S01]  /*f8b0*/  MOV R0, R171 ;  /* 0x000000ab00007202 */ /* 0x000fe20000000f00 */
[----:B------:R-:W-:Y:S05]  /*f8c0*/  BRA `(.L_x_676) ;  /* 0xffffdb8000007947 */ /* 0x000fea000383ffff */
.L_x_641:
[----:B-1----:R-:W-:Y:S01]  /*f8d0*/  IMAD.MOV.U32 R7, RZ, RZ, R9 ;  /* 0x000000ffff077224 */ /* 0x002fe200078e0009 */
[----:B------:R-:W-:Y:S01]  /*f8e0*/  MOV R171, 0x1 ;  /* 0x0000000100ab7802 */ /* 0x000fe20000000f00 */
[----:B------:R-:W-:Y:S01]  /*f8f0*/  IMAD.MOV.U32 R3, RZ, RZ, 0x181f ;  /* 0x0000181fff037424 */ /* 0x000fe200078e00ff */
[----:B------:R-:W-:-:S02]  /*f900*/  MOV R2, 0xf920 ;  /* 0x0000f92000027802 */ /* 0x000fc40000000f00 */
[----:B--234-:R-:W-:Y:S05]  /*f910*/  CALL.REL.NOINC `($__internal_3_$__cuda_sm70_shflsync_idx_p) ;  /* 0x0000030000007944 */ /* 0x01cfea0003c00000 */
        /* <DEDUP_REMOVED lines=8> */
.L_x_644:
[----:B-1----:R-:W-:Y:S01]  /*f9a0*/  IMAD.MOV.U32 R7, RZ, RZ, R9 ;  /* 0x000000ffff077224 */ /* 0x002fe200078e0009 */
[----:B------:R-:W-:Y:S01]  /*f9b0*/  MOV R171, 0x2 ;  /* 0x0000000200ab7802 */ /* 0x000fe20000000f00 */
[----:B------:R-:W-:Y:S01]  /*f9c0*/  IMAD.MOV.U32 R3, RZ, RZ, 0x181f ;  /* 0x0000181fff037424 */ /* 0x000fe200078e00ff */
[----:B------:R-:W-:Y:S02]  /*f9d0*/  MOV R2, 0xf9f0 ;  /* 0x0000f9f000027802 */ /* 0x000fe40000000f00 */
[----:B--234-:R-:W-:Y:S05]  /*f9e0*/  CALL.REL.NOINC `($__internal_3_$__cuda_sm70_shflsync_idx_p) ;  /* 0x0000023000007944 */ /* 0x01cfea0003c00000 */
[----:B------:R-:W-:Y:S01]  /*f9f0*/  MOV R8, R171 ;  /* 0x000000ab00087202 */ /* 0x000fe20000000f00 */
[----:B------:R-:W-:Y:S05]  /*fa00*/  BRA `(.L_x_678) ;  /* 0xffffdd3000007947 */ /* 0x000fea000383ffff */
.L_x_645:
[----:B-1----:R-:W-:Y:S01]  /*fa10*/  IMAD.MOV.U32 R7, RZ, RZ, R11 ;  /* 0x000000ffff077224 */ /* 0x002fe200078e000b */
[----:B------:R-:W-:Y:S01]  /*fa20*/  MOV R171, 0x2 ;  /* 0x0000000200ab7802 */ /* 0x000fe20000000f00 */
[----:B------:R-:W-:Y:S01]  /*fa30*/  IMAD.MOV.U32 R3, RZ, RZ, 0x181f ;  /* 0x0000181fff037424 */ /* 0x000fe200078e00ff */
[----:B------:R-:W-:Y:S02]  /*fa40*/  MOV R2, 0xfa60 ;  /* 0x0000fa6000027802 */ /* 0x000fe40000000f00 */
[----:B--234-:R-:W-:Y:S05]  /*fa50*/  CALL.REL.NOINC `($__internal_3_$__cuda_sm70_shflsync_idx_p) ;  /* 0x000001c000007944 */ /* 0x01cfea0003c00000 */
[----:B------:R-:W-:Y:S01]  /*fa60*/  MOV R0, R171 ;  /* 0x000000ab00007202 */ /* 0x000fe20000000f00 */
[----:B------:R-:W-:Y:S05]  /*fa70*/  BRA `(.L_x_679) ;  /* 0xffffdce000007947 */ /* 0x000fea000383ffff */
.L_x_648:
[----:B--2---:R-:W-:Y:S01]  /*fa80*/  IMAD.MOV.U32 R7, RZ, RZ, R9 ;  /* 0x000000ffff077224 */ /* 0x004fe200078e0009 */
[----:B------:R-:W-:Y:S01]  /*fa90*/  MOV R171, 0x3 ;  /* 0x0000000300ab7802 */ /* 0x000fe20000000f00 */
[----:B------:R-:W-:Y:S01]  /*faa0*/  IMAD.MOV.U32 R3, RZ, RZ, 0x181f ;  /* 0x0000181fff037424 */ /* 0x000fe200078e00ff */
[----:B------:R-:W-:-:S02]  /*fab0*/  MOV R2, 0xfad0 ;  /* 0x0000fad000027802 */ /* 0x000fc40000000f00 */
[----:B-1-34-:R-:W-:Y:S05]  /*fac0*/  CALL.REL.NOINC `($__internal_3_$__cuda_sm70_shflsync_idx_p) ;  /* 0x0000015000007944 */ /* 0x01afea0003c00000 */
        /* <DEDUP_REMOVED lines=8> */
.L_x_650:
[----:B-1----:R-:W-:Y:S01]  /*fb50*/  IMAD.MOV.U32 R7, RZ, RZ, R65 ;  /* 0x000000ffff077224 */ /* 0x002fe200078e0041 */
[----:B------:R-:W-:Y:S01]  /*fb60*/  MOV R171, RZ ;  /* 0x000000ff00ab7202 */ /* 0x000fe20000000f00 */
[----:B------:R-:W-:Y:S01]  /*fb70*/  IMAD.MOV.U32 R3, RZ, RZ, 0x1f ;  /* 0x0000001fff037424 */ /* 0x000fe200078e00ff */
[----:B---3--:R-:W-:Y:S02]  /*fb80*/  MOV R2, 0xfba0 ;  /* 0x0000fba000027802 */ /* 0x008fe40000000f00 */
[----:B--2-4-:R-:W-:Y:S05]  /*fb90*/  CALL.REL.NOINC `($__internal_3_$__cuda_sm70_shflsync_idx_p) ;  /* 0x0000008000007944 */ /* 0x014fea0003c00000 */
[----:B------:R-:W-:Y:S01]  /*fba0*/  MOV R0, R171 ;  /* 0x000000ab00007202 */ /* 0x000fe20000000f00 */
[----:B------:R-:W-:Y:S05]  /*fbb0*/  BRA `(.L_x_681) ;  /* 0xffffdee000007947 */ /* 0x000fea000383ffff */
        .weak           $__internal_2_$__cuda_sm70_shflsync_bfly_p
        .type           $__internal_2_$__cuda_sm70_shflsync_bfly_p,@function
        .size           $__internal_2_$__cuda_sm70_shflsync_bfly_p,($__internal_3_$__cuda_sm70_shflsync_idx_p - $__internal_2_$__cuda_sm70_shflsync_bfly_p)
$__internal_2_$__cuda_sm70_shflsync_bfly_p:
[----:B------:R-:W-:Y:S02]  /*fbc0*/  MOV R15, 0xffffffff ;  /* 0xffffffff000f7802 */ /* 0x000fe40000000f00 */
[----:B------:R-:W-:Y:S02]  /*fbd0*/  MOV R3, 0x1f ;  /* 0x0000001f00037802 */ /* 0x000fe40000000f00 */
[----:B------:R-:W-:Y:S04]  /*fbe0*/  WARPSYNC R15 ;  /* 0x0000000f00007348 */ /* 0x000fe80003800000 */
[----:B------:R1:W2:Y:S02]  /*fbf0*/  SHFL.BFLY PT, R0, R4, R0, R3 ;  /* 0x0c00000004007389 */ /* 0x0002a400000e0003 */
[----:B-1----:R-:W-:-:S04]  /*fc00*/  MOV R3, 0x0 ;  /* 0x0000000000037802 */ /* 0x002fc80000000f00 */
[----:B--2---:R-:W-:Y:S05]  /*fc10*/  RET.REL.NODEC R2 `(_ZN7cutlass13device_kernelIN5flash19enable_sm80_to_sm89INS1_16FlashAttnFwdSm80INS1_25CollectiveMainloopFwdSm80ILi8ELi1ELb0EN4cute5tupleIJNS5_1CILi128EEENS7_ILi64EEENS7_ILi192EEEEEELi192ENS_10bfloat16_tEfNS_4arch4Sm80ELb1ELb0ELb1ELb0ELb1ELb0ELb1ELb0EEENS1_21CollectiveEpilogueFwdINS6_IJS8_SA_S9_EEENS6_IJNS7_ILi1EEESI_SI_EEESC_SE_Li256ELb0ELb1ELb0ELb0EEENS1_30DynamicPersistentTileSchedulerILi256ELi256ELb0ELb1ELb0EEEEEEEEEvNT_6ParamsE) ;  /* 0xffff03e002007950 */ /* 0x004fea0003c3ffff */
        .weak           $__internal_3_$__cuda_sm70_shflsync_idx_p
        .type           $__internal_3_$__cuda_sm70_shflsync_idx_p,@function
        .size           $__internal_3_$__cuda_sm70_shflsync_idx_p,(.L_x_3403 - $__internal_3_$__cuda_sm70_shflsync_idx_p)
$__internal_3_$__cuda_sm70_shflsync_idx_p:
[----:B------:R-:W-:-:S04]  /*fc20*/  MOV R172, 0xffffffff ;  /* 0xffffffff00ac7802 */ /* 0x000fc80000000f00 */
[----:B------:R-:W-:Y:S04]  /*fc30*/  WARPSYNC R172 ;  /* 0x000000ac00007348 */ /* 0x000fe80003800000 */
[----:B------:R1:W2:Y:S02]  /*fc40*/  SHFL.IDX PT, R171, R7, R171, R3 ;  /* 0x000000ab07ab7389 */ /* 0x0002a400000e0003 */
[----:B-1----:R-:W-:-:S04]  /*fc50*/  MOV R3, 0x0 ;  /* 0x0000000000037802 */ /* 0x002fc80000000f00 */
[----:B--2---:R-:W-:Y:S05]  /*fc60*/  RET.REL.NODEC R2 `(_ZN7cutlass13device_kernelIN5flash19enable_sm80_to_sm89INS1_16FlashAttnFwdSm80INS1_25CollectiveMainloopFwdSm80ILi8ELi1ELb0EN4cute5tupleIJNS5_1CILi128EEENS7_ILi64EEENS7_ILi192EEEEEELi192ENS_10bfloat16_tEfNS_4arch4Sm80ELb1ELb0ELb1ELb0ELb1ELb0ELb1ELb0EEENS1_21CollectiveEpilogueFwdINS6_IJS8_SA_S9_EEENS6_IJNS7_ILi1EEESI_SI_EEESC_SE_Li256ELb0ELb1ELb0ELb0EEENS1_30DynamicPersistentTileSchedulerILi256ELi256ELb0ELb1ELb0EEEEEEEEEvNT_6ParamsE) ;  /* 0xffff039002007950 */ /* 0x004fea0003c3ffff */
.L_x_682:
        /* <DEDUP_REMOVED lines=9> */
.L_x_3403:


//--------------------- .text._ZN7cutlass13device_kernelIN5flash19enable_sm80_to_sm89INS1_16FlashAttnFwdSm80INS1_25CollectiveMainloopFwdSm80ILi8ELi1ELb0EN4cute5tupleIJNS5_1CILi128EEENS7_ILi64EEENS7_ILi192EEEEEELi192ENS_10bfloat16_tEfNS_4arch4Sm80ELb1ELb0ELb1ELb1ELb1ELb0ELb1ELb0EEENS1_21CollectiveEpilogueFwdINS6_IJS8_SA_S9_EEENS6_IJNS7_ILi1EEESI_SI_EEESC_SE_Li256ELb1ELb1ELb0ELb0EEENS1_19SingleTileSchedulerILb1ELb0ELb1ELi128EEEEEEEEEvNT_6ParamsE --------------------------
	.section	.text._ZN7cutlass13device_kernelIN5flash19enable_sm80_to_sm89INS1_16FlashAttnFwdSm80INS1_25CollectiveMainloopFwdSm80ILi8ELi1ELb0EN4cute5tupleIJNS5_1CILi128EEENS7_ILi64EEENS7_ILi192EEEEEELi192ENS_10bfloat16_tEfNS_4arch4Sm80ELb1ELb0ELb1ELb1ELb1ELb0ELb1ELb0EEENS1_21CollectiveEpilogueFwdINS6_IJS8_SA_S9_EEENS6_IJNS7_ILi1EEESI_SI_EEESC_SE_Li256ELb1ELb1ELb0ELb0EEENS1_19SingleTileSchedulerILb1ELb0ELb1ELi128EEEEEEEEEvNT_6ParamsE,"ax",@progbits
	.sectioninfo	@"SHI_REGISTERS=255"
	.align	128
.text._ZN7cutlass13device_kernelIN5flash19enable_sm80_to_sm89INS1_16FlashAttnFwdSm80INS1_25CollectiveMainloopFwdSm80ILi8ELi1ELb0EN4cute5tupleIJNS5_1CILi128EEENS7_ILi64EEENS7_ILi192EEEEEELi192ENS_10bfloat16_tEfNS_4arch4Sm80ELb1ELb0ELb1ELb1ELb1ELb0ELb1ELb0EEENS1_21CollectiveEpilogueFwdINS6_IJS8_SA_S9_EEENS6_IJNS7_ILi1EEESI_SI_EEESC_SE_Li256ELb1ELb1ELb0ELb0EEENS1_19SingleTileSchedulerILb1ELb0ELb1ELi128EEEEEEEEEvNT_6ParamsE:
        .type           _ZN7cutlass13device_kernelIN5flash19enable_sm80_to_sm89INS1_16FlashAttnFwdSm80INS1_25CollectiveMainloopFwdSm80ILi8ELi1ELb0EN4cute5tupleIJNS5_1CILi128EEENS7_ILi64EEENS7_ILi192EEEEEELi192ENS_10bfloat16_tEfNS_4arch4Sm80ELb1ELb0ELb1ELb1ELb1ELb0ELb1ELb0EEENS1_21CollectiveEpilogueFwdINS6_IJS8_SA_S9_EEENS6_IJNS7_ILi1EEESI_SI_EEESC_SE_Li256ELb1ELb1ELb0ELb0EEENS1_19SingleTileSchedulerILb1ELb0ELb1ELi128EEEEEEEEEvNT_6ParamsE,@function
        .size           _ZN7cutlass13device_kernelIN5flash19enable_sm80_to_sm89INS1_16FlashAttnFwdSm80INS1_25CollectiveMainloopFwdSm80ILi8ELi1ELb0EN4cute5tupleIJNS5_1CILi128EEENS7_ILi64EEENS7_ILi192EEEEEELi192ENS_10bfloat16_tEfNS_4arch4Sm80ELb1ELb0ELb1ELb1ELb1ELb0ELb1ELb0EEENS1_21CollectiveEpilogueFwdINS6_IJS8_SA_S9_EEENS6_IJNS7_ILi1EEESI_SI_EEESC_SE_Li256ELb1ELb1ELb0ELb0EEENS1_19SingleTileSchedulerILb1ELb0ELb1ELi128EEEEEEEEEvNT_6ParamsE,(.L_x_3406 - _ZN7cutlass13device_kernelIN5flash19enable_sm80_to_sm89INS1_16FlashAttnFwdSm80INS1_25CollectiveMainloopFwdSm80ILi8ELi1ELb0EN4cute5tupleIJNS5_1CILi128EEENS7_ILi64EEENS7_ILi192EEEEEELi192ENS_10bfloat16_tEfNS_4arch4Sm80ELb1ELb0ELb1ELb1ELb1ELb0ELb1ELb0EEENS1_21CollectiveEpilogueFwdINS6_IJS8_SA_S9_EEENS6_IJNS7_ILi1EEESI_SI_EEESC_SE_Li256ELb1ELb1ELb0ELb0EEENS1_19SingleTileSchedulerILb1ELb0ELb1ELi128EEEEEEEEEvNT_6ParamsE)
        .other          _ZN7cutlass13device_kernelIN5flash19enable_sm80_to_sm89INS1_16FlashAttnFwdSm80INS1_25CollectiveMainloopFwdSm80ILi8ELi1ELb0EN4cute5tupleIJNS5_1CILi128EEENS7_ILi64EEENS7_ILi192EEEEEELi192ENS_10bfloat16_tEfNS_4arch4Sm80ELb1ELb0ELb1ELb1ELb1ELb0ELb1ELb0EEENS1_21CollectiveEpilogueFwdINS6_IJS8_SA_S9_EEENS6_IJNS7_ILi1EEESI_SI_EEESC_SE_Li256ELb1ELb1ELb0ELb0EEENS1_19SingleTileSchedulerILb1ELb0ELb1ELi128EEEEEEEEEvNT_6ParamsE,@"STO_CUDA_ENTRY STV_DEFAULT"
_ZN7cutlass13device_kernelIN5flash19enable_sm80_to_sm89INS1_16FlashAttnFwdSm80INS1_25CollectiveMainloopFwdSm80ILi8ELi1ELb0EN4cute5tupleIJNS5_1CILi128EEENS7_ILi64EEENS7_ILi192EEEEEELi192ENS_10bfloat16_tEfNS_4arch4Sm80ELb1ELb0ELb1ELb1ELb1ELb0ELb1ELb0EEENS1_21CollectiveEpilogueFwdINS6_IJS8_SA_S9_EEENS6_IJNS7_ILi1EEESI_SI_EEESC_SE_Li256ELb1ELb1ELb0ELb0EEENS1_19SingleTileSchedulerILb1ELb0ELb1ELi128EEEEEEEEEvNT_6ParamsE:
        /* <DEDUP_REMOVED lines=20> */
.L_x_684:
        /* <DEDUP_REMOVED lines=13> */
.L_x_686:
[----:B------:R-:W-:Y:S02]  /*0210*/  ULDC UR5, c[0x0][0x54c] ;  /* 0x0001530000057ab9 */ /* 0x000fe40000000800 */
.L_x_685:
[----:B------:R-:W-:Y:S02]  /*0220*/  ULDC UR4, c[0x0][0x548] ;  /* 0x0001520000047ab9 */ /* 0x000fe40000000800 */
[----:B------:R-:W-:-:S02]  /*0230*/  USHF.L.U32 UR10, UR10, 0x7, URZ ;  /* 0x000000070a0a7899 */ /* 0x000fc4000800063f */
[----:B------:R-:W-:-:S04]  /*0240*/  UIMAD UR4, UR5, UR4, URZ ;  /* 0x00000004050472a4 */ /* 0x000fc8000f8e023f */
[----:B------:R-:W-:-:S04]  /*0250*/  UISETP.GE.AND UP0, UPT, UR10, UR4, UPT ;  /* 0x000000040a00728c */ /* 0x000fc8000bf06270 */
[----:B------:R-:W-:Y:S01]  /*0260*/  USEL UR13, UR13, 0xffffffff, !UP0 ;  /* 0xffffffff0d0d7887 */ /* 0x000fe2000c000000 */
[----:B------:R-:W-:Y:S05]  /*0270*/  BRA `(.L_x_687) ;  /* 0x000001b000007947 */ /* 0x000fea0003800000 */
.L_x_683:
        /* <DEDUP_REMOVED lines=8> */
.L_x_688:
        /* <DEDUP_REMOVED lines=13> */
.L_x_690:
[----:B------:R-:W-:Y:S02]  /*03d0*/  ULDC UR5, c[0x0][0x54c] ;  /* 0x0001530000057ab9 */ /* 0x000fe40000000800 */
.L_x_689:
[----:B------:R-:W-:Y:S02]  /*03e0*/  ULDC UR4, c[0x0][0x548] ;  /* 0x0001520000047ab9 */ /* 0x000fe40000000800 */
[----:B------:R-:W-:-:S02]  /*03f0*/  USHF.L.U32 UR10, UR10, 0x7, URZ ;  /* 0x000000070a0a7899 */ /* 0x000fc4000800063f */
[----:B------:R-:W-:-:S04]  /*0400*/  UIMAD UR4, UR5, UR4, URZ ;  /* 0x00000004050472a4 */ /* 0x000fc8000f8e023f */
[----:B------:R-:W-:-:S04]  /*0410*/  UISETP.GE.AND UP0, UPT, UR10, UR4, UPT ;  /* 0x000000040a00728c */ /* 0x000fc8000bf06270 */
[----:B------:R-:W-:-:S06]  /*0420*/  USEL UR13, UR13, 0xffffffff, !UP0 ;  /* 0xffffffff0d0d7887 */ /* 0x000fcc000c000000 */
.L_x_687:
        /* <DEDUP_REMOVED lines=47> */
.L_x_691:
        /* <DEDUP_REMOVED lines=10> */
.L_x_692:
        /* <DEDUP_REMOVED lines=12> */
.L_x_693:
[----:B------:R-:W-:Y:S01]  /*0880*/  ULDC UR4, c[0x0][0x2c4] ;  /* 0x0000b10000047ab9 */ /* 0x000fe20000000800 */
[----:B------:R-:W-:Y:S01]  /*0890*/  PLOP3.LUT P2, PT, PT, PT, PT, 0x80, 0x0 ;  /* 0x000000000000781c */ /* 0x000fe20003f4f070 */
[----:B------:R-:W-:Y:S01]  /*08a0*/  UISETP.NE.AND UP1, UPT, UR4, 0x1, UPT ;  /* 0x000000010400788c */ /* 0x000fe2000bf25270 */
[----:B------:R-:W-:Y:S01]  /*08b0*/  IMAD.MOV.U32 R3, RZ, RZ, RZ ;  /* 0x000000ffff037224 */ /* 0x000fe200078e00ff */
[----:B--2---:R-:W-:Y:S01]  /*08c0*/  UIADD3 UR7, -UR11, UR7, URZ ;  /* 0x000000070b077290 */ /* 0x004fe2000fffe13f */
[----:B------:R-:W-:Y:S01]  /*08d0*/  IMAD.MOV.U32 R98, RZ, RZ, RZ ;  /* 0x000000ffff627224 */ /* 0x000fe200078e00ff */
[----:B------:R-:W-:Y:S01]  /*08e0*/  ULDC.64 UR4, c[0x0][0x2c8] ;  /* 0x0000b20000047ab9 */ /* 0x000fe20000000a00 */
[----:B------:R-:W-:Y:S01]  /*08f0*/  CS2R R96, SRZ ;  /* 0x0000000000607805 */ /* 0x000fe2000001ff00 */
[----:B---3--:R-:W-:Y:S01]  /*0900*/  UIADD3 UR6, UR7, 0x40, -UR12 ;  /* 0x0000004007067890 */ /* 0x008fe2000fffe80c */
[----:B------:R-:W-:Y:S01]  /*0910*/  CS2R R94, SRZ ;  /* 0x00000000005e7805 */ /* 0x000fe2000001ff00 */
[----:B------:R-:W-:Y:S01]  /*0920*/  CS2R R92, SRZ ;  /* 0x00000000005c7805 */ /* 0x000fe2000001ff00 */
[----:B------:R-:W-:Y:S01]  /*0930*/  CS2R R90, SRZ ;  /* 0x00000000005a7805 */ /* 0x000fe2000001ff00 */
[----:B------:R-:W-:Y:S01]  /*0940*/  CS2R R88, SRZ ;  /* 0x0000000000587805 */ /* 0x000fe2000001ff00 */
[----:B------:R-:W-:Y:S01]  /*0950*/  @UP1 UIADD3 UR18, UR10, 0x7f, URZ ;  /* 0x0000007f0a121890 */ /* 0x000fe2000fffe03f */
[----:B------:R-:W-:Y:S01]  /*0960*/  CS2R R86, SRZ ;  /* 0x0000000000567805 */ /* 0x000fe2000001ff00 */
[----:B------:R-:W-:Y:S01]  /*0970*/  MOV R85, RZ ;  /* 0x000000ff00557202 */ /* 0x000fe20000000f00 */
[----:B------:R-:W-:Y:S01]  /*0980*/  CS2R R6, SRZ ;  /* 0x0000000000067805 */ /* 0x000fe2000001ff00 */
[----:B------:R-:W-:Y:S01]  /*0990*/  UIMAD.WIDE.U32 UR18, UR18, UR4, URZ ;  /* 0x00000004121272a5 */ /* 0x000fe2000f8e003f */
[----:B------:R-:W-:Y:S01]  /*09a0*/  CS2R R82, SRZ ;  /* 0x0000000000527805 */ /* 0x000fe2000001ff00 */
[----:B------:R-:W-:Y:S01]  /*09b0*/  UIADD3 UR4, UR10, 0x7f, URZ ;  /* 0x0000007f0a047890 */ /* 0x000fe2000fffe03f */
[----:B------:R-:W-:Y:S01]  /*09c0*/  CS2R R80, SRZ ;  /* 0x0000000000507805 */ /* 0x000fe2000001ff00 */
[----:B------:R-:W-:Y:S01]  /*09d0*/  @UP1 USHF.R.U32.HI UR4, URZ, UR5, UR19 ;  /* 0x000000053f041299 */ /* 0x000fe20008011613 */
[----:B------:R-:W-:Y:S01]  /*09e0*/  CS2R R78, SRZ ;  /* 0x00000000004e7805 */ /* 0x000fe2000001ff00 */
[----:B------:R-:W-:Y:S01]  /*09f0*/  UIADD3 UR5, UR7, 0x3f, URZ ;  /* 0x0000003f07057890 */ /* 0x000fe2000fffe03f */
[----:B------:R-:W-:Y:S01]  /*0a00*/  CS2R R76, SRZ ;  /* 0x00000000004c7805 */ /* 0x000fe2000001ff00 */
[----:B------:R-:W-:Y:S01]  /*0a10*/  UIADD3 UR6, UR6, UR4, URZ ;  /* 0x0000000406067290 */ /* 0x000fe2000fffe03f */
[----:B------:R-:W-:Y:S01]  /*0a20*/  CS2R R74, SRZ ;  /* 0x00000000004a7805 */ /* 0x000fe2000001ff00 */
[----:B------:R-:W-:Y:S01]  /*0a30*/  USHF.R.S32.HI UR18, URZ, 0x1f, UR5 ;  /* 0x0000001f3f127899 */ /* 0x000fe20008011405 */
[----:B------:R-:W-:Y:S01]  /*0a40*/  CS2R R72, SRZ ;  /* 0x0000000000487805 */ /* 0x000fe2000001ff00 */
[----:B------:R-:W-:Y:S01]  /*0a50*/  USHF.R.S32.HI UR4, URZ, 0x1f, UR6 ;  /* 0x0000001f3f047899 */ /* 0x000fe20008011406 */
[----:B------:R-:W-:Y:S01]  /*0a60*/  CS2R R70, SRZ ;  /* 0x0000000000467805 */ /* 0x000fe2000001ff00 */
[----:B------:R-:W-:Y:S01]  /*0a70*/  ULEA.HI UR18, UR18, UR5, URZ, 0x6 ;  /* 0x0000000512127291 */ /* 0x000fe2000f8f303f */
[----:B------:R-:W-:Y:S01]  /*0a80*/  CS2R R68, SRZ ;  /* 0x0000000000447805 */ /* 0x000fe2000001ff00 */
[----:B------:R-:W-:Y:S01]  /*0a90*/  ULEA.HI UR4, UR4, UR6, URZ, 0x6 ;  /* 0x0000000604047291 */ /* 0x000fe2000f8f303f */
[----:B------:R-:W-:Y:S01]  /*0aa0*/  CS2R R66, SRZ ;  /* 0x0000000000427805 */ /* 0x000fe2000001ff00 */
[----:B------:R-:W-:Y:S01]  /*0ab0*/  USHF.R.S32.HI UR18, URZ, 0x6, UR18 ;  /* 0x000000063f127899 */ /* 0x000fe20008011412 */
[----:B------:R-:W-:Y:S01]  /*0ac0*/  CS2R R64, SRZ ;  /* 0x0000000000407805 */ /* 0x000fe2000001ff00 */
[----:B------:R-:W-:Y:S01]  /*0ad0*/  USHF.R.S32.HI UR4, URZ, 0x6, UR4 ;  /* 0x000000063f047899 */ /* 0x000fe20008011404 */
[----:B------:R-:W-:Y:S01]  /*0ae0*/  CS2R R62, SRZ ;  /* 0x00000000003e7805 */ /* 0x000fe2000001ff00 */
[----:B------:R-:W-:Y:S01]  /*0af0*/  CS2R R60, SRZ ;  /* 0x00000000003c7805 */ /* 0x000fe2000001ff00 */
[----:B------:R-:W-:Y:S01]  /*0b00*/  CS2R R58, SRZ ;  /* 0x00000000003a7805 */ /* 0x000fe2000001ff00 */
[----:B------:R-:W-:Y:S01]  /*0b10*/  UISETP.LT.AND UP0, UPT, UR18, UR4, UPT ;  /* 0x000000041200728c */ /* 0x000fe2000bf01270 */
[----:B------:R-:W-:Y:S01]  /*0b20*/  CS2R R56, SRZ ;  /* 0x0000000000387805 */ /* 0x000fe2000001ff00 */
[----:B------:R-:W-:Y:S01]  /*0b30*/  CS2R R54, SRZ ;  /* 0x0000000000367805 */ /* 0x000fe2000001ff00 */
[----:B------:R-:W-:Y:S01]  /*0b40*/  CS2R R52, SRZ ;  /* 0x0000000000347805 */ /* 0x000fe2000001ff00 */
[----:B------:R-:W-:Y:S01]  /*0b50*/  USEL UR6, UR18, UR4, UP0 ;  /* 0x0000000412067287 */ /* 0x000fe20008000000 */
[----:B------:R-:W-:Y:S01]  /*0b60*/  CS2R R50, SRZ ;  /* 0x0000000000327805 */ /* 0x000fe2000001ff00 */
[----:B------:R-:W-:Y:S01]  /*0b70*/  CS2R R48, SRZ ;  /* 0x0000000000307805 */ /* 0x000fe2000001ff00 */
[----:B------:R-:W-:Y:S01]  /*0b80*/  CS2R R46, SRZ ;  /* 0x00000000002e7805 */ /* 0x000fe2000001ff00 */
[----:B------:R-:W-:Y:S01]  /*0b90*/  UISETP.GE.AND UP0, UPT, UR6, 0x1, UPT ;  /* 0x000000010600788c */ /* 0x000fe2000bf06270 */
        /* <DEDUP_REMOVED lines=43> */
[----:B------:R-:W-:Y:S01]  /*0e50*/  BSSY B0, `(.L_x_695) ;  /* 0x0000058000007945 */ /* 0x000fe20003800000 */
[----:B------:R-:W-:Y:S01]  /*0e60*/  PLOP3.LUT P0, PT, PT, PT, UP1, 0x80, 0x0 ;  /* 0x000000000000781c */ /* 0x000fe20003f0f018 */
[----:B------:R-:W-:Y:S01]  /*0e70*/  IMAD.IADD R0, R84, 0x1, -R3 ;  /* 0x0000000154007824 */ /* 0x000fe200078e0a03 */
[----:B------:R-:W-:Y:S01]  /*0e80*/  ULDC.64 UR4, c[0x0][0x1b8] ;  /* 0x00006e0000047ab9 */ /* 0x000fe20000000a00 */
[----:B------:R-:W-:Y:S01]  /*0e90*/  IMAD.SHL.U32 R207, R15, 0x40, RZ ;  /* 0x000000400fcf7824 */ /* 0x000fe200078e00ff */
[----:B------:R-:W-:Y:S01]  /*0ea0*/  UIADD3 UR19, UR19, UR17, URZ ;  /* 0x0000001113137290 */ /* 0x000fe2000fffe03f */
[C---:B------:R-:W-:Y:S01]  /*0eb0*/  IMAD R210, R0.reuse, 0x20, R15 ;  /* 0x0000002000d27824 */ /* 0x040fe200078e020f */
[----:B------:R-:W-:Y:S01]  /*0ec0*/  USHF.R.S32.HI UR17, URZ, 0x1f, UR13 ;  /* 0x0000001f3f117899 */ /* 0x000fe2000801140d */
[----:B------:R-:W-:Y:S01]  /*0ed0*/  IMAD.SHL.U32 R182, R0, 0x8, RZ ;  /* 0x0000000800b67824 */ /* 0x000fe200078e00ff */
[----:B------:R-:W-:Y:S01]  /*0ee0*/  UIMAD UR16, UR8, UR4, URZ ;  /* 0x00000004081072a4 */ /* 0x000fe2000f8e023f */
[----:B------:R-:W-:Y:S01]  /*0ef0*/  LOP3.LUT R207, R207, 0x1c0, RZ, 0xc0, !PT ;  /* 0x000001c0cfcf7812 */ /* 0x000fe200078ec0ff */
[----:B------:R-:W-:Y:S01]  /*0f00*/  USEL UR17, UR17, URZ, !UP2 ;  /* 0x0000003f11117287 */ /* 0x000fe2000d000000 */
[----:B------:R-:W-:Y:S01]  /*0f10*/  IADD3 R2, R210, UR10, RZ ;  /* 0x0000000ad2027c10 */ /* 0x000fe2000fffe0ff */
[----:B------:R-:W-:Y:S01]  /*0f20*/  UIMAD UR16, UR9, UR5, UR16 ;  /* 0x00000005091072a4 */ /* 0x000fe2000f8e0210 */
[----:B------:R-:W-:Y:S01]  /*0f30*/  LEA.HI R12, R85, R84, RZ, 0x6 ;  /* 0x00000054550c7211 */ /* 0x000fe200078f30ff */
[----:B------:R-:W-:Y:S01]  /*0f40*/  UIMAD.WIDE.U32 UR20, UR9, UR4, UR18 ;  /* 0x00000004091472a5 */ /* 0x000fe2000f8e0012 */
[----:B------:R-:W-:Y:S01]  /*0f50*/  ISETP.GE.AND P4, PT, R182, c[0x0][0x198], PT ;  /* 0x00006600b6007a0c */ /* 0x000fe20003f86270 */
[----:B------:R-:W-:Y:S01]  /*0f60*/  @P1 IMAD.HI.U32 R3, R2, c[0x0][0x2c8], RZ ;  /* 0x0000b20002031a27 */ /* 0x000fe200078e00ff */
[----:B------:R-:W-:-:S02]  /*0f70*/  ULDC.64 UR4, c[0x0][0x1c0] ;  /* 0x0000700000047ab9 */ /* 0x000fc40000000a00 */
[----:B------:R-:W-:Y:S01]  /*0f80*/  USEL UR18, UR13, URZ, !UP2 ;  /* 0x0000003f0d127287 */ /* 0x000fe2000d000000 */
[----:B------:R-:W-:Y:S01]  /*0f90*/  IMAD.MOV.U32 R6, RZ, RZ, R2 ;  /* 0x000000ffff067224 */ /* 0x000fe200078e0002 */
[----:B------:R-:W-:Y:S01]  /*0fa0*/  UIMAD UR17, UR17, UR4, URZ ;  /* 0x00000004111172a4 */ /* 0x000fe2000f8e023f */
[----:B------:R-:W-:Y:S01]  /*0fb0*/  @P0 SHF.R.U32.HI R6, RZ, c[0x0][0x2cc], R3 ;  /* 0x0000b300ff060a19 */ /* 0x000fe20000011603 */
[----:B------:R-:W-:Y:S01]  /*0fc0*/  UIADD3 UR21, UR21, UR16, URZ ;  /* 0x0000001015157290 */ /* 0x000fe2000fffe03f */
[----:B------:R-:W-:Y:S01]  /*0fd0*/  IMAD.SHL.U32 R12, R12, 0x8, RZ ;  /* 0x000000080c0c7824 */ /* 0x000fe200078e00ff */
[----:B------:R-:W-:Y:S01]  /*0fe0*/  UIMAD UR5, UR18, UR5, UR17 ;  /* 0x00000005120572a4 */ /* 0x000fe2000f8e0211 */
[--C-:B-1----:R-:W-:Y:S01]  /*0ff0*/  SHF.R.S32.HI R5, RZ, 0x1f, R6.reuse ;  /* 0x0000001fff057819 */ /* 0x102fe20000011406 */
[----:B------:R-:W-:Y:S01]  /*1000*/  UIMAD.WIDE.U32 UR18, UR18, UR4, UR20 ;  /* 0x00000004121272a5 */ /* 0x000fe2000f8e0014 */
[----:B------:R-:W-:Y:S02]  /*1010*/  IMAD.MOV R3, RZ, RZ, -R6 ;  /* 0x000000ffff037224 */ /* 0x000fe400078e0a06 */
[----:B------:R-:W-:Y:S01]  /*1020*/  ULDC UR4, c[0x0][0x2c4] ;  /* 0x0000b10000047ab9 */ /* 0x000fe20000000800 */
[----:B------:R-:W-:Y:S01]  /*1030*/  IMAD R5, R5, c[0x0][0x1b0], RZ ;  /* 0x00006c0005057a24 */ /* 0x000fe200078e02ff */
[----:B------:R-:W-:Y:S01]  /*1040*/  UIADD3 UR5, UR19, UR5, URZ ;  /* 0x0000000513057290 */ /* 0x000fe2000fffe03f */
[----:B------:R-:W-:Y:S01]  /*1050*/  IMAD R3, R3, c[0x0][0x2c4], R2 ;  /* 0x0000b10003037a24 */ /* 0x000fe200078e0202 */
[----:B------:R-:W-:Y:S01]  /*1060*/  UIMAD UR4, UR12, UR4, URZ ;  /* 0x000000040c0472a4 */ /* 0x000fe2000f8e023f */
[----:B------:R-:W-:-:S02]  /*1070*/  IMAD.U32 R9, RZ, RZ, UR19 ;  /* 0x00000013ff097e24 */ /* 0x000fc4000f8e00ff */
[----:B------:R-:W-:Y:S01]  /*1080*/  IMAD.U32 R8, RZ, RZ, UR18 ;  /* 0x00000012ff087e24 */ /* 0x000fe2000f8e00ff */
[----:B------:R-:W-:Y:S01]  /*1090*/  SHF.R.S32.HI R2, RZ, 0x1f, R3 ;  /* 0x0000001fff027819 */ /* 0x000fe20000011403 */
[----:B------:R-:W-:Y:S02]  /*10a0*/  IMAD.U32 R9, RZ, RZ, UR5 ;  /* 0x00000005ff097e24 */ /* 0x000fe4000f8e00ff */
[C---:B------:R-:W-:Y:S02]  /*10b0*/  IMAD R5, R6.reuse, c[0x0][0x1b4], R5 ;  /* 0x00006d0006057a24 */ /* 0x040fe400078e0205 */
[----:B------:R-:W-:-:S04]  /*10c0*/  IMAD.WIDE.U32 R6, R6, c[0x0][0x1b0], R8 ;  /* 0x00006c0006067a25 */ /* 0x000fc800078e0008 */
[----:B------:R-:W-:Y:S02]  /*10d0*/  IMAD R2, R2, c[0x0][0x1a8], RZ ;  /* 0x00006a0002027a24 */ /* 0x000fe400078e02ff */
[----:B------:R-:W-:Y:S01]  /*10e0*/  IMAD.IADD R7, R7, 0x1, R5 ;  /* 0x0000000107077824 */ /* 0x000fe200078e0205 */
[----:B------:R-:W-:Y:S01]  /*10f0*/  LEA.HI R5, R85, R84, RZ, 0x4 ;  /* 0x0000005455057211 */ /* 0x000fe200078f20ff */
[C---:B------:R-:W-:Y:S02]  /*1100*/  IMAD R9, R3.reuse, c[0x0][0x1ac], R2 ;  /* 0x00006b0003097a24 */ /* 0x040fe400078e0202 */
[----:B------:R-:W-:Y:S01]  /*1110*/  IMAD.WIDE.U32 R2, R3, c[0x0][0x1a8], R6 ;  /* 0x00006a0003027a25 */ /* 0x000fe200078e0006 */
[----:B------:R-:W-:Y:S02]  /*1120*/  LOP3.LUT R7, R5, 0xfffffff0, RZ, 0xc0, !PT ;  /* 0xfffffff005077812 */ /* 0x000fe400078ec0ff */
[----:B------:R-:W-:Y:S01]  /*1130*/  IADD3 R6, R15, UR10, RZ ;  /* 0x0000000a0f067c10 */ /* 0x000fe2000fffe0ff */
[----:B------:R-:W-:Y:S01]  /*1140*/  IMAD.IADD R8, R3, 0x1, R9 ;  /* 0x0000000103087824 */ /* 0x000fe200078e0209 */
[----:B------:R-:W-:Y:S01]  /*1150*/  LEA R14, P0, R2, c[0x0][0x160], 0x1 ;  /* 0x00005800020e7a11 */ /* 0x000fe200078008ff */
[----:B------:R-:W-:Y:S01]  /*1160*/  IMAD.IADD R3, R84, 0x1, -R7 ;  /* 0x0000000154037824 */ /* 0x000fe200078e0a07 */
[----:B------:R-:W-:-:S02]  /*1170*/  ISETP.GE.AND P5, PT, R6, UR4, PT ;  /* 0x0000000406007c0c */ /* 0x000fc4000bfa6270 */
[----:B------:R-:W-:Y:S01]  /*1180*/  LEA.HI.X R8, R2, c[0x0][0x164], R8, 0x1, P0 ;  /* 0x0000590002087a11 */ /* 0x000fe200000f0c08 */
[----:B------:R1:W3:Y:S01]  /*1190*/  SHFL.IDX PT, R16, R14, RZ, 0x181f ;  /* 0x00181fff0e107589 */ /* 0x0002e200000e0000 */
[----:B------:R-:W-:Y:S02]  /*11a0*/  SHF.R.S32.HI R2, RZ, 0x1f, R3 ;  /* 0x0000001fff027819 */ /* 0x000fe40000011403 */
[----:B------:R-:W-:Y:S01]  /*11b0*/  IADD3 R9, R182, 0x80, RZ ;  /* 0x00000080b6097810 */ /* 0x000fe20007ffe0ff */
[----:B------:R1:W4:Y:S01]  /*11c0*/  SHFL.IDX PT, R17, R8, RZ, 0x181f ;  /* 0x00181fff08117589 */ /* 0x00032200000e0000 */
[----:B------:R-:W-:Y:S02]  /*11d0*/  LEA.HI R7, R2, R3, RZ, 0x3 ;  /* 0x0000000302077211 */ /* 0x000fe400078f18ff */
[----:B------:R-:W-:Y:S02]  /*11e0*/  SHF.R.U32.HI R2, RZ, 0x3, R207 ;  /* 0x00000003ff027819 */ /* 0x000fe400000116cf */
[----:B------:R-:W-:-:S02]  /*11f0*/  LOP3.LUT R10, R7, 0xfffffff8, RZ, 0xc0, !PT ;  /* 0xfffffff8070a7812 */ /* 0x000fc400078ec0ff */
[----:B------:R-:W-:Y:S02]  /*1200*/  LOP3.LUT R207, R207, 0x38, R182, 0xf8, !PT ;  /* 0x00000038cfcf7812 */ /* 0x000fe400078ef8b6 */
[----:B------:R-:W-:Y:S01]  /*1210*/  ISETP.GE.AND P0, PT, R9, c[0x0][0x198], PT ;  /* 0x0000660009007a0c */ /* 0x000fe20003f06270 */
[----:B------:R-:W-:Y:S01]  /*1220*/  IMAD.IADD R10, R3, 0x1, -R10 ;  /* 0x00000001030a7824 */ /* 0x000fe200078e0a0a */
[----:B------:R-:W-:Y:S01]  /*1230*/  LOP3.LUT R207, R207, R2, RZ, 0x3c, !PT ;  /* 0x00000002cfcf7212 */ /* 0x000fe200078e3cff */
[----:B------:R-:W-:Y:S02]  /*1240*/  IMAD.MOV.U32 R2, RZ, RZ, 0x10 ;  /* 0x00000010ff027424 */ /* 0x000fe400078e00ff */
[----:B------:R-:W-:Y:S01]  /*1250*/  IMAD.MOV.U32 R3, RZ, RZ, 0x20 ;  /* 0x00000020ff037424 */ /* 0x000fe200078e00ff */
[----:B------:R-:W-:Y:S01]  /*1260*/  LOP3.LUT R207, R207, 0xfffffe00, R12, 0xf8, !PT ;  /* 0xfffffe00cfcf7812 */ /* 0x000fe200078ef80c */
[----:B--2---:R2:W5:Y:S02]  /*1270*/  @P2 R2UR UR17, R4 ;  /* 0x00000000041123c2 */ /* 0x00456400000e0000 */
[----:B-----5:R-:W-:Y:S01]  /*1280*/  @!UP0 UMOV UR17, UR13 ;  /* 0x0000000d00118c82 */ /* 0x020fe20008000000 */
[----:B--2---:R-:W-:-:S04]  /*1290*/  IADD3 R4, R182, 0x40, RZ ;  /* 0x00000040b6047810 */ /* 0x004fc80007ffe0ff */
[----:B------:R-:W-:-:S04]  /*12a0*/  ISETP.GE.AND P3, PT, R4, c[0x0][0x198], PT ;  /* 0x0000660004007a0c */ /* 0x000fc80003f66270 */
[----:B------:R-:W-:-:S05]  /*12b0*/  R2P PR, R10, 0x6 ;  /* 0x000000060a007804 */ /* 0x000fca0000000000 */
[----:B------:R-:W-:Y:S02]  /*12c0*/  SEL R2, R2, 0xfffffff0, !P1 ;  /* 0xfffffff002027807 */ /* 0x000fe40004800000 */
        /* <DEDUP_REMOVED lines=8> */
[----:B------:R-:W-:-:S02]  /*1350*/  LOP3.LUT R12, R12, 0xfffffff8, RZ, 0xc0, !PT ;  /* 0xfffffff80c0c7812 */ /* 0x000fc400078ec0ff */
[----:B------:R-:W-:Y:S02]  /*1360*/  LOP3.LUT R11, R11, 0xfffffff8, RZ, 0xc0, !PT ;  /* 0xfffffff80b0b7812 */ /* 0x000fe400078ec0ff */
[----:B------:R-:W-:Y:S01]  /*1370*/  @!PT LDS RZ, [RZ] ;  /* 0x00000000fffff984 */ /* 0x000fe20000000800 */
[----:B------:R1:W-:Y:S01]  /*1380*/  LDGSTS.E.BYPASS.LTC128B.128 [R13+0xc100], [R18.64], !P4 ;  /* 0x0c100000120d7fae */ /* 0x0003e2000e101d4e */
[----:B------:R-:W-:-:S04]  /*1390*/  IMAD.WIDE R20, R12, 0x2, R16 ;  /* 0x000000020c147825 */ /* 0x000fc800078e0210 */
[----:B------:R-:W-:Y:S01]  /*13a0*/  IMAD.WIDE R16, R11, 0x2, R16 ;  /* 0x000000020b107825 */ /* 0x000fe200078e0210 */
[----:B------:R1:W-:Y:S04]  /*13b0*/  LDGSTS.E.BYPASS.LTC128B.128 [R13+0x10100], [R20.64], !P3 ;  /* 0x10100000140d7fae */ /* 0x0003e8000d901d4e */
[----:B------:R1:W-:Y:S02]  /*13c0*/  LDGSTS.E.BYPASS.LTC128B.128 [R13+0x14100], [R16.64], !P0 ;  /* 0x14100000100d7fae */ /* 0x0003e4000c101d4e */
.L_x_696:
[----:B-1-34-:R-:W-:Y:S05]  /*13d0*/  BSYNC B0 ;  /* 0x0000000000007941 */ /* 0x01afea0003800000 */
.L_x_695:
        /* <DEDUP_REMOVED lines=20> */
.L_x_698:
[----:B------:R-:W-:Y:S05]  /*1520*/  BSYNC B0 ;  /* 0x0000000000007941 */ /* 0x000fea0003800000 */
.L_x_697:
[----:B------:R-:W-:Y:S01]  /*1530*/  IADD3 R11, R6, 0x40, RZ ;  /* 0x00000040060b7810 */ /* 0x000fe20007ffe0ff */
[----:B--2---:R2:W4:Y:S01]  /*1540*/  SHFL.IDX PT, R17, R8, 0x2, 0x181f ;  /* 0x00581f0008117f89 */ /* 0x00452200000e0000 */
        /* <DEDUP_REMOVED lines=18> */
.L_x_700:
[----:B------:R-:W-:Y:S05]  /*1670*/  BSYNC B0 ;  /* 0x0000000000007941 */ /* 0x000fea0003800000 */
.L_x_699:
[----:B---3--:R-:W-:Y:S01]  /*1680*/  SHFL.IDX PT, R16, R14, 0x3, 0x181f ;  /* 0x00781f000e107f89 */ /* 0x008fe200000e0000 */
[----:B------:R-:W-:Y:S01]  /*1690*/  IMAD.MOV.U32 R12, RZ, RZ, c[0x0][0x2b8] ;  /* 0x0000ae00ff0c7624 */ /* 0x000fe200078e00ff */
[----:B------:R-:W-:Y:S01]  /*16a0*/  SHF.R.S32.HI R181, RZ, 0x1f, R4 ;  /* 0x0000001fffb57819 */ /* 0x000fe20000011404 */
[----:B------:R-:W-:Y:S01]  /*16b0*/  IMAD.U32 R11, RZ, RZ, UR6 ;  /* 0x00000006ff0b7e24 */ /* 0x000fe2000f8e00ff */
[----:B----4-:R-:W3:Y:S01]  /*16c0*/  SHFL.IDX PT, R17, R8, 0x3, 0x181f ;  /* 0x00781f0008117f89 */ /* 0x010ee200000e0000 */
[----:B------:R-:W-:Y:S01]  /*16d0*/  SHF.R.S32.HI R180, RZ, 0x1f, R9 ;  /* 0x0000001fffb47819 */ /* 0x000fe20000011409 */
[----:B------:R-:W-:Y:S01]  /*16e0*/  IMAD.SHL.U32 R207, R207, 0x2, RZ ;  /* 0x00000002cfcf7824 */ /* 0x000fe200078e00ff */
[----:B------:R-:W-:Y:S01]  /*16f0*/  ISETP.NE.AND P2, PT, R12, 0x1, PT ;  /* 0x000000010c00780c */ /* 0x000fe20003f45270 */
[----:B------:R-:W-:Y:S01]  /*1700*/  IMAD R11, R11, 0x40, R210 ;  /* 0x000000400b0b7824 */ /* 0x000fe200078e02d2 */
        /* <DEDUP_REMOVED lines=12> */
[----:B------:R-:W-:-:S02]  /*17d0*/  IADD3 R6, R11, -0x40, RZ ;  /* 0xffffffc00b067810 */ /* 0x000fc40007ffe0ff */
[----:B------:R-:W-:Y:S02]  /*17e0*/  ULDC.64 UR4, c[0x0][0x1e8] ;  /* 0x00007a0000047ab9 */ /* 0x000fe40000000a00 */
[C---:B------:R-:W-:Y:S01]  /*17f0*/  ISETP.GE.AND P6, PT, R6.reuse, UR7, PT ;  /* 0x0000000706007c0c */ /* 0x040fe2000bfc6270 */
[----:B------:R-:W-:Y:S01]  /*1800*/  UIADD3 UR16, UR19, UR16, URZ ;  /* 0x0000001013107290 */ /* 0x000fe2000fffe03f */
[----:B------:R-:W-:Y:S01]  /*1810*/  IADD3 R209, R6, UR11, RZ ;  /* 0x0000000b06d17c10 */ /* 0x000fe2000fffe0ff */
[----:B---3--:R-:W-:Y:S01]  /*1820*/  @!P5 IMAD.WIDE R20, R182, 0x2, R16 ;  /* 0x00000002b614d825 */ /* 0x008fe200078e0210 */
[----:B------:R-:W-:-:S03]  /*1830*/  ISETP.GT.OR P6, PT, R210, 0x3f, P6 ;  /* 0x0000003fd200780c */ /* 0x000fc600037c4670 */
        /* <DEDUP_REMOVED lines=11> */
[----:B-12---:R-:W-:Y:S02]  /*18f0*/  @!P6 LEA.HI.X.SX32 R8, R6, UR16, 0x1, P1 ;  /* 0x000000100608ec11 */ /* 0x006fe400088f0eff */
[----:B------:R-:W-:-:S04]  /*1900*/  @!P6 LEA R12, P1, R11, c[0x0][0x2a0], 0x2 ;  /* 0x0000a8000b0cea11 */ /* 0x000fc800078210ff */
[----:B------:R-:W-:Y:S01]  /*1910*/  @!P6 LEA.HI.X R13, R11, c[0x0][0x2a4], R8, 0x2, P1 ;  /* 0x0000a9000b0dea11 */ /* 0x000fe200008f1408 */
[----:B------:R-:W-:Y:S06]  /*1920*/  BAR.SYNC.DEFER_BLOCKING 0x0 ;  /* 0x0000000000007b1d */ /* 0x000fec0000010000 */
[----:B------:R1:W2:Y:S01]  /*1930*/  @!P6 LDG.E R208, [R12.64] ;  /* 0x0000000e0cd0e981 */ /* 0x0002a2000c1e1900 */
[----:B------:R-:W-:Y:S01]  /*1940*/  IMAD.MOV R6, RZ, RZ, -R6 ;  /* 0x000000ffff067224 */ /* 0x000fe200078e0a06 */
[----:B------:R-:W-:Y:S01]  /*1950*/  UIMAD UR17, UR8, UR4, URZ ;  /* 0x00000004081172a4 */ /* 0x000fe2000f8e023f */
[----:B-----5:R-:W-:Y:S01]  /*1960*/  IMAD.SHL.U32 R17, R0, 0x40, RZ ;  /* 0x0000004000117824 */ /* 0x020fe200078e00ff */
[----:B------:R-:W-:Y:S01]  /*1970*/  UIMAD.WIDE.U32 UR20, UR9, UR4, URZ ;  /* 0x00000004091472a5 */ /* 0x000fe2000f8e003f */
[----:B------:R-:W-:Y:S01]  /*1980*/  IMAD R209, R6, c[0x0][0x2b8], R209 ;  /* 0x0000ae0006d17a24 */ /* 0x000fe200078e02d1 */
[----:B------:R-:W-:Y:S01]  /*1990*/  UIMAD UR17, UR9, UR5, UR17 ;  /* 0x00000005091172a4 */ /* 0x000fe2000f8e0211 */
[----:B---3--:R-:W-:Y:S01]  /*19a0*/  SHF.R.S32.HI R20, RZ, 0x4, R5 ;  /* 0x00000004ff147819 */ /* 0x008fe20000011405 */
[----:B------:R-:W-:Y:S01]  /*19b0*/  IMAD.SHL.U32 R8, R15, 0x8, RZ ;  /* 0x000000080f087824 */ /* 0x000fe200078e00ff */
[----:B------:R-:W-:Y:S01]  /*19c0*/  LOP3.LUT R17, R17, 0x1c0, RZ, 0xc0, !PT ;  /* 0x000001c011117812 */ /* 0x000fe200078ec0ff */
[----:B------:R-:W-:Y:S01]  /*19d0*/  IMAD.WIDE.U32 R22, R209, c[0x0][0x1e0], RZ ;  /* 0x00007800d1167a25 */ /* 0x000fe200078e00ff */
[----:B------:R-:W-:Y:S01]  /*19e0*/  SHF.R.S32.HI R14, RZ, 0x1f, R209 ;  /* 0x0000001fff0e7819 */ /* 0x000fe200000114d1 */
[----:B------:R-:W-:Y:S01]  /*19f0*/  UIADD3 UR17, UR21, UR17, URZ ;  /* 0x0000001115117290 */ /* 0x000fe2000fffe03f */
[----:B------:R-:W-:Y:S01]  /*1a00*/  LEA.HI R5, R5, R20, RZ, 0x1 ;  /* 0x0000001405057211 */ /* 0x000fe200078f08ff */
[----:B------:R-:W-:Y:S01]  /*1a10*/  ULDC.64 UR4, c[0x0][0x210] ;  /* 0x0000840000047ab9 */ /* 0x000fe20000000a00 */
[----:B------:R-:W-:Y:S01]  /*1a20*/  LOP3.LUT R8, R17, 0x8, R8, 0xf8, !PT ;  /* 0x0000000811087812 */ /* 0x000fe200078ef808 */
[C---:B------:R-:W-:Y:S01]  /*1a30*/  IMAD R6, R14.reuse, c[0x0][0x1e0], RZ ;  /* 0x000078000e067a24 */ /* 0x040fe200078e02ff */
[----:B------:R-:W-:Y:S01]  /*1a40*/  LOP3.LUT R5, R5, 0xfffffffe, RZ, 0xc0, !PT ;  /* 0xfffffffe05057812 */ /* 0x000fe200078ec0ff */
[----:B------:R-:W-:Y:S01]  /*1a50*/  IMAD R14, R14, c[0x0][0x208], RZ ;  /* 0x000082000e0e7a24 */ /* 0x000fe200078e02ff */
[----:B------:R-:W-:Y:S01]  /*1a60*/  SHF.R.U32.HI R17, RZ, 0x3, R17 ;  /* 0x00000003ff117819 */ /* 0x000fe20000011611 */
[C---:B----4-:R-:W-:Y:S01]  /*1a70*/  IMAD R18, R209.reuse, c[0x0][0x1e4], R6 ;  /* 0x00007900d1127a24 */ /* 0x050fe200078e0206 */
[----:B------:R-:W-:Y:S01]  /*1a80*/  UIMAD UR8, UR8, UR4, URZ ;  /* 0x00000004080872a4 */ /* 0x000fe2000f8e023f */
[----:B------:R-:W-:Y:S01]  /*1a90*/  IMAD R11, R209, c[0x0][0x20c], R14 ;  /* 0x00008300d10b7a24 */ /* 0x000fe200078e020e */
[----:B------:R-:W-:Y:S01]  /*1aa0*/  LOP3.LUT R8, R8, R17, RZ, 0x3c, !PT ;  /* 0x0000001108087212 */ /* 0x000fe200078e3cff */
[----:B------:R-:W-:Y:S01]  /*1ab0*/  IMAD.IADD R19, R23, 0x1, R18 ;  /* 0x0000000117137824 */ /* 0x000fe200078e0212 */
[----:B------:R-:W-:Y:S01]  /*1ac0*/  ULEA UR22, UR6, 0xffffffc0, 0x6 ;  /* 0xffffffc006167891 */ /* 0x000fe2000f8e303f */
[----:B------:R-:W-:Y:S01]  /*1ad0*/  IMAD.MOV.U32 R18, RZ, RZ, R22 ;  /* 0x000000ffff127224 */ /* 0x000fe200078e0016 */
[----:B------:R-:W-:Y:S01]  /*1ae0*/  UIMAD.WIDE.U32 UR24, UR9, UR4, URZ ;  /* 0x00000004091872a5 */ /* 0x000fe2000f8e003f */
[----:B-1----:R-:W-:Y:S01]  /*1af0*/  IMAD.WIDE.U32 R12, R209, c[0x0][0x208], RZ ;  /* 0x00008200d10c7a25 */ /* 0x002fe200078e00ff */
[----:B------:R-:W-:Y:S01]  /*1b00*/  UIMAD UR8, UR9, UR5, UR8 ;  /* 0x00000005090872a4 */ /* 0x000fe2000f8e0208 */
[----:B------:R-:W-:Y:S01]  /*1b10*/  LOP3.LUT P3, RZ, R0, 0x2, RZ, 0xc0, !PT ;  /* 0x0000000200ff7812 */ /* 0x000fe2000786c0ff */
[----:B------:R-:W-:Y:S01]  /*1b20*/  UIADD3 UR22, UR7, -UR22, URZ ;  /* 0x8000001607167290 */ /* 0x000fe2000fffe03f */
[----:B------:R-:W-:Y:S01]  /*1b30*/  IMAD.IADD R13, R13, 0x1, R11 ;  /* 0x000000010d0d7824 */ /* 0x000fe200078e020b */
[----:B------:R-:W-:Y:S01]  /*1b40*/  UIADD3 UR8, UR25, UR8, URZ ;  /* 0x0000000819087290 */ /* 0x000fe2000fffe03f */
[----:B------:R-:W-:Y:S01]  /*1b50*/  IMAD.IADD R5, R20, 0x1, -R5 ;  /* 0x0000000114057824 */ /* 0x000fe200078e0a05 */
[----:B------:R-:W-:Y:S01]  /*1b60*/  ISETP.GE.AND P5, PT, R182, c[0x0][0x1d4], PT ;  /* 0x00007500b6007a0c */ /* 0x000fe20003fa6270 */
[----:B------:R-:W-:Y:S01]  /*1b70*/  IMAD.SHL.U32 R17, R10, 0x40, RZ ;  /* 0x000000400a117824 */ /* 0x000fe200078e00ff */
[----:B------:R-:W-:Y:S01]  /*1b80*/  ISETP.GE.AND P4, PT, R4, c[0x0][0x1d4], PT ;  /* 0x0000750004007a0c */ /* 0x000fe20003f86270 */
[----:B------:R-:W-:Y:S01]  /*1b90*/  IMAD R205, R5, 0x200, R8 ;  /* 0x0000020005cd7824 */ /* 0x000fe200078e0208 */
[----:B------:R-:W-:Y:S01]  /*1ba0*/  IADD3 R8, -R15, UR22, RZ ;  /* 0x000000160f087c10 */ /* 0x000fe2000fffe1ff */
[----:B------:R-:W-:Y:S01]  /*1bb0*/  IMAD.SHL.U32 R88, R5, 0x8, RZ ;  /* 0x0000000805587824 */ /* 0x000fe200078e00ff */
[----:B------:R-:W-:Y:S01]  /*1bc0*/  LOP3.LUT R17, R17, 0x1c0, RZ, 0xc0, !PT ;  /* 0x000001c011117812 */ /* 0x000fe200078ec0ff */
[----:B------:R-:W-:Y:S01]  /*1bd0*/  IMAD.SHL.U32 R205, R205, 0x2, RZ ;  /* 0x00000002cdcd7824 */ /* 0x000fe200078e00ff */
[----:B------:R-:W-:Y:S01]  /*1be0*/  ISETP.GE.AND P1, PT, R8, 0x1, PT ;  /* 0x000000010800780c */ /* 0x000fe20003f26270 */
[----:B------:R-:W-:Y:S01]  /*1bf0*/  IMAD.SHL.U32 R89, R7, 0x40, RZ ;  /* 0x0000004007597824 */ /* 0x000fe200078e00ff */
[----:B------:R-:W-:Y:S01]  /*1c00*/  LEA.HI R87, R85, R84, RZ, 0x5 ;  /* 0x0000005455577211 */ /* 0x000fe200078f28ff */
[----:B------:R-:W-:Y:S01]  /*1c10*/  UISETP.GE.AND UP0, UPT, UR6, 0x2, UPT ;  /* 0x000000020600788c */ /* 0x000fe2000bf06270 */
[----:B------:R-:W-:-:S02]  /*1c20*/  IADD3 R15, R205, 0x6100, RZ ;  /* 0x00006100cd0f7810 */ /* 0x000fc40007ffe0ff */
[----:B------:R-:W-:Y:S02]  /*1c30*/  IADD3 R204, R205, 0x6120, RZ ;  /* 0x00006120cdcc7810 */ /* 0x000fe40007ffe0ff */
[----:B------:R-:W-:Y:S02]  /*1c40*/  @P3 IADD3 R204, R15, -0x20, RZ ;  /* 0xffffffe00fcc3810 */ /* 0x000fe40007ffe0ff */
[----:B------:R-:W-:Y:S02]  /*1c50*/  ISETP.GE.AND P3, PT, R9, c[0x0][0x1d4], PT ;  /* 0x0000750009007a0c */ /* 0x000fe40003f66270 */
[----:B------:R-:W-:Y:S02]  /*1c60*/  LOP3.LUT R88, R17, 0x8, R88, 0xf8, !PT ;  /* 0x0000000811587812 */ /* 0x000fe400078ef858 */
[----:B------:R-:W-:Y:S02]  /*1c70*/  SHF.R.U32.HI R17, RZ, 0x3, R17 ;  /* 0x00000003ff117819 */ /* 0x000fe40000011611 */
[----:B------:R-:W-:-:S02]  /*1c80*/  LOP3.LUT R89, R89, 0xfffffe00, RZ, 0xc0, !PT ;  /* 0xfffffe0059597812 */ /* 0x000fc400078ec0ff */
[----:B------:R-:W-:Y:S02]  /*1c90*/  SHF.R.S32.HI R86, RZ, 0x5, R87 ;  /* 0x00000005ff567819 */ /* 0x000fe40000011457 */
[----:B------:R-:W-:Y:S02]  /*1ca0*/  LOP3.LUT R88, R88, R17, RZ, 0x3c, !PT ;  /* 0x0000001158587212 */ /* 0x000fe400078e3cff */
[----:B------:R-:W-:Y:S01]  /*1cb0*/  SHF.R.S32.HI R133, RZ, 0x1f, R182 ;  /* 0x0000001fff857819 */ /* 0x000fe200000114b6 */
[----:B------:R-:W-:Y:S01]  /*1cc0*/  IMAD R7, R86, 0x400, R89 ;  /* 0x0000040056077824 */ /* 0x000fe200078e0259 */
[----:B------:R-:W-:Y:S02]  /*1cd0*/  SEL R217, RZ, 0x10, P3 ;  /* 0x00000010ffd97807 */ /* 0x000fe40001800000 */
[----:B------:R-:W-:Y:S01]  /*1ce0*/  IADD3 R211, R207, 0x100, RZ ;  /* 0x00000100cfd37810 */ /* 0x000fe20007ffe0ff */
[----:B------:R-:W-:Y:S01]  /*1cf0*/  IMAD.IADD R206, R88, 0x1, R7 ;  /* 0x0000000158ce7824 */ /* 0x000fe200078e0207 */
[----:B------:R-:W-:-:S02]  /*1d00*/  SHF.R.S32.HI R214, RZ, 0x1f, R181 ;  /* 0x0000001fffd67819 */ /* 0x000fc400000114b5 */
[----:B------:R-:W-:Y:S01]  /*1d10*/  SHF.R.S32.HI R183, RZ, 0x1f, R180 ;  /* 0x0000001fffb77819 */ /* 0x000fe200000114b4 */
[----:B------:R-:W-:Y:S01]  /*1d20*/  IMAD.SHL.U32 R206, R206, 0x2, RZ ;  /* 0x00000002cece7824 */ /* 0x000fe200078e00ff */
[C---:B------:R-:W-:Y:S02]  /*1d30*/  IADD3 R195, R204.reuse, 0x800, RZ ;  /* 0x00000800ccc37810 */ /* 0x040fe40007ffe0ff */
[----:B------:R-:W-:Y:S01]  /*1d40*/  IADD3 R194, R204, 0x1000, RZ ;  /* 0x00001000ccc27810 */ /* 0x000fe20007ffe0ff */
[--C-:B------:R-:W-:Y:S01]  /*1d50*/  IMAD R202, R2, 0x2, R206.reuse ;  /* 0x0000000202ca7824 */ /* 0x100fe200078e02ce */
[C---:B------:R-:W-:Y:S01]  /*1d60*/  IADD3 R193, R204.reuse, 0x1800, RZ ;  /* 0x00001800ccc17810 */ /* 0x040fe20007ffe0ff */
[C---:B------:R-:W-:Y:S01]  /*1d70*/  IMAD R201, R3.reuse, 0x2, R206 ;  /* 0x0000000203c97824 */ /* 0x040fe200078e02ce */
[C---:B------:R-:W-:Y:S01]  /*1d80*/  IADD3 R191, R204.reuse, 0x2000, RZ ;  /* 0x00002000ccbf7810 */ /* 0x040fe20007ffe0ff */
[----:B------:R-:W-:Y:S01]  /*1d90*/  IMAD R199, R3, 0x2, R202 ;  /* 0x0000000203c77824 */ /* 0x000fe200078e02ca */
[----:B------:R-:W-:-:S02]  /*1da0*/  IADD3 R190, R204, 0x2800, RZ ;  /* 0x00002800ccbe7810 */ /* 0x000fc40007ffe0ff */
[C---:B------:R-:W-:Y:S02]  /*1db0*/  IADD3 R189, R204.reuse, 0x3000, RZ ;  /* 0x00003000ccbd7810 */ /* 0x040fe40007ffe0ff */
[C---:B------:R-:W-:Y:S02]  /*1dc0*/  IADD3 R188, R204.reuse, 0x3800, RZ ;  /* 0x00003800ccbc7810 */ /* 0x040fe40007ffe0ff */
[C---:B------:R-:W-:Y:S02]  /*1dd0*/  IADD3 R187, R204.reuse, 0x4000, RZ ;  /* 0x00004000ccbb7810 */ /* 0x040fe40007ffe0ff */
[C---:B------:R-:W-:Y:S02]  /*1de0*/  IADD3 R186, R204.reuse, 0x4800, RZ ;  /* 0x00004800ccba7810 */ /* 0x040fe40007ffe0ff */
[C---:B------:R-:W-:Y:S02]  /*1df0*/  IADD3 R185, R204.reuse, 0x5000, RZ ;  /* 0x00005000ccb97810 */ /* 0x040fe40007ffe0ff */
[----:B------:R-:W-:-:S02]  /*1e00*/  IADD3 R184, R204, 0x5800, RZ ;  /* 0x00005800ccb87810 */ /* 0x000fc40007ffe0ff */
[----:B--2---:R-:W-:Y:S01]  /*1e10*/  SHF.R.S32.HI R6, RZ, 0x1f, R208 ;  /* 0x0000001fff067819 */ /* 0x004fe200000114d0 */
[----:B------:R-:W-:-:S04]  /*1e20*/  IMAD.WIDE.U32 R18, R208, c[0x0][0x1f0], R18 ;  /* 0x00007c00d0127a25 */ /* 0x000fc800078e0012 */
[----:B------:R-:W-:Y:S01]  /*1e30*/  IMAD R21, R6, c[0x0][0x1f0], RZ ;  /* 0x00007c0006157a24 */ /* 0x000fe200078e02ff */
[----:B------:R-:W-:Y:S01]  /*1e40*/  IADD3 R16, P0, R18, UR20, RZ ;  /* 0x0000001412107c10 */ /* 0x000fe2000ff1e0ff */
[----:B------:R-:W-:Y:S02]  /*1e50*/  IMAD R11, R6, c[0x0][0x218], RZ ;  /* 0x00008600060b7a24 */ /* 0x000fe400078e02ff */
[C---:B------:R-:W-:Y:S02]  /*1e60*/  IMAD R14, R208.reuse, c[0x0][0x1f4], R21 ;  /* 0x00007d00d00e7a24 */ /* 0x040fe400078e0215 */
[----:B------:R-:W-:-:S03]  /*1e70*/  IMAD.WIDE.U32 R20, R208, c[0x0][0x218], R12 ;  /* 0x00008600d0147a25 */ /* 0x000fc600078e000c */
[----:B------:R-:W-:Y:S01]  /*1e80*/  IADD3.X R19, R19, UR17, R14, P0, !PT ;  /* 0x0000001113137c10 */ /* 0x000fe200087fe40e */
[----:B------:R-:W-:Y:S01]  /*1e90*/  IMAD R5, R208, c[0x0][0x21c], R11 ;  /* 0x00008700d0057a24 */ /* 0x000fe200078e020b */
[----:B------:R-:W-:-:S04]  /*1ea0*/  LEA R18, P0, R16, c[0x0][0x1c8], 0x1 ;  /* 0x0000720010127a11 */ /* 0x000fc800078008ff */
[----:B------:R-:W-:Y:S01]  /*1eb0*/  LEA.HI.X R16, R16, c[0x0][0x1cc], R19, 0x1, P0 ;  /* 0x0000730010107a11 */ /* 0x000fe200000f0c13 */
[----:B------:R-:W-:Y:S01]  /*1ec0*/  SHFL.IDX PT, R12, R18, RZ, 0x181f ;  /* 0x00181fff120c7589 */ /* 0x000fe200000e0000 */
[----:B------:R-:W-:-:S03]  /*1ed0*/  IADD3 R6, P0, R20, UR24, RZ ;  /* 0x0000001814067c10 */ /* 0x000fc6000ff1e0ff */
[----:B------:R-:W1:Y:S01]  /*1ee0*/  SHFL.IDX PT, R13, R16, RZ, 0x181f ;  /* 0x00181fff100d7589 */ /* 0x000e6200000e0000 */
[----:B------:R-:W-:Y:S02]  /*1ef0*/  IADD3.X R5, R21, UR8, R5, P0, !PT ;  /* 0x0000000815057c10 */ /* 0x000fe400087fe405 */
[C---:B------:R-:W-:Y:S01]  /*1f00*/  LEA R14, P0, R6.reuse, c[0x0][0x1f8], 0x1 ;  /* 0x00007e00060e7a11 */ /* 0x040fe200078008ff */
[----:B------:R2:W-:Y:S03]  /*1f10*/  SHFL.IDX PT, R10, R18, 0x1, 0x181f ;  /* 0x00381f00120a7f89 */ /* 0x0005e600000e0000 */
[----:B------:R-:W-:Y:S01]  /*1f20*/  LEA.HI.X R15, R6, c[0x0][0x1fc], R5, 0x1, P0 ;  /* 0x00007f00060f7a11 */ /* 0x000fe200000f0c05 */
[----:B------:R-:W3:Y:S01]  /*1f30*/  SHFL.IDX PT, R11, R16, 0x1, 0x181f ;  /* 0x00381f00100b7f89 */ /* 0x000ee200000e0000 */
[----:B------:R-:W-:-:S03]  /*1f40*/  ISETP.GT.AND P0, PT, R8, 0x20, PT ;  /* 0x000000200800780c */ /* 0x000fc60003f04270 */
[----:B------:R-:W4:Y:S04]  /*1f50*/  SHFL.IDX PT, R16, R14, RZ, 0x181f ;  /* 0x00181fff0e107589 */ /* 0x000f2800000e0000 */
[----:B------:R-:W5:Y:S04]  /*1f60*/  SHFL.IDX PT, R40, R14, 0x1, 0x181f ;  /* 0x00381f000e287f89 */ /* 0x000f6800000e0000 */
[----:B------:R-:W4:Y:S01]  /*1f70*/  SHFL.IDX PT, R6, R15, RZ, 0x181f ;  /* 0x00181fff0f067589 */ /* 0x000f2200000e0000 */
[----:B-1----:R-:W-:-:S03]  /*1f80*/  @P1 IMAD.WIDE R20, R182, 0x2, R12 ;  /* 0x00000002b6141825 */ /* 0x002fc600078e020c */
[----:B------:R1:W1:Y:S01]  /*1f90*/  SHFL.IDX PT, R5, R15, 0x1, 0x181f ;  /* 0x00381f000f057f89 */ /* 0x00026200000e0000 */
[----:B--2---:R-:W-:-:S03]  /*1fa0*/  @P1 IMAD.WIDE R18, R181, 0x2, R12 ;  /* 0x00000002b5121825 */ /* 0x004fc600078e020c */
[----:B------:R2:W-:Y:S01]  /*1fb0*/  @P1 LDGSTS.E.BYPASS.LTC128B.128 [R207+0x6100], [R20.64], !P5 ;  /* 0x0610000014cf1fae */ /* 0x0005e2000e901d4e */
[----:B------:R-:W-:-:S03]  /*1fc0*/  @P1 IMAD.WIDE R22, R180, 0x2, R12 ;  /* 0x00000002b4161825 */ /* 0x000fc600078e020c */
[----:B------:R2:W-:Y:S01]  /*1fd0*/  @P1 LDGSTS.E.BYPASS.LTC128B.128 [R207+0x8100], [R18.64], !P4 ;  /* 0x0810000012cf1fae */ /* 0x0005e2000e101d4e */
[----:B---3--:R-:W-:-:S03]  /*1fe0*/  @P0 IMAD.WIDE R12, R182, 0x2, R10 ;  /* 0x00000002b60c0825 */ /* 0x008fc600078e020a */
[----:B------:R3:W-:Y:S01]  /*1ff0*/  @P1 LDGSTS.E.BYPASS.LTC128B.128 [R207+0xa100], [R22.64], !P3 ;  /* 0x0a10000016cf1fae */ /* 0x0007e2000d901d4e */
[----:B------:R-:W-:-:S03]  /*2000*/  @P0 IMAD.WIDE R24, R181, 0x2, R10 ;  /* 0x00000002b5180825 */ /* 0x000fc600078e020a */
[----:B------:R3:W-:Y:S01]  /*2010*/  @P0 LDGSTS.E.BYPASS.LTC128B.128 [R207+0x7100], [R12.64], !P5 ;  /* 0x071000000ccf0fae */ /* 0x0007e2000e901d4e */
[----:B------:R-:W-:-:S03]  /*2020*/  @P0 IMAD.WIDE R26, R180, 0x2, R10 ;  /* 0x00000002b41a0825 */ /* 0x000fc600078e020a */
[----:B------:R3:W-:Y:S01]  /*2030*/  @P0 LDGSTS.E.BYPASS.LTC128B.128 [R207+0x9100], [R24.64], !P4 ;  /* 0x0910000018cf0fae */ /* 0x0007e2000e101d4e */
[----:B------:R-:W-:-:S03]  /*2040*/  IMAD.WIDE R10, R182, 0x2, RZ ;  /* 0x00000002b60a7825 */ /* 0x000fc600078e02ff */
[----:B------:R3:W-:Y:S01]  /*2050*/  @P0 LDGSTS.E.BYPASS.LTC128B.128 [R207+0xb100], [R26.64], !P3 ;  /* 0x0b1000001acf0fae */ /* 0x0007e2000d901d4e */
[----:B-1----:R-:W-:-:S03]  /*2060*/  IMAD.WIDE R14, R181, 0x2, RZ ;  /* 0x00000002b50e7825 */ /* 0x002fc600078e02ff */
[----:B------:R-:W0:Y:S01]  /*2070*/  LDGDEPBAR ;  /* 0x00000000000079af */ /* 0x000e220000000000 */
[----:B----4-:R-:W-:Y:S02]  /*2080*/  IADD3 R48, P0, R16, R10, RZ ;  /* 0x0000000a10307210 */ /* 0x010fe40007f1e0ff */
[----:B-----5:R-:W-:-:S03]  /*2090*/  IADD3 R10, P1, R10, R40, RZ ;  /* 0x000000280a0a7210 */ /* 0x020fc60007f3e0ff */
[----:B------:R-:W-:Y:S01]  /*20a0*/  IMAD.X R49, R6, 0x1, R11, P0 ;  /* 0x0000000106317824 */ /* 0x000fe200000e060b */
[----:B------:R-:W-:Y:S01]  /*20b0*/  IADD3 R42, P0, R14, R40, RZ ;  /* 0x000000280e2a7210 */ /* 0x000fe20007f1e0ff */
[----:B------:R-:W-:Y:S01]  /*20c0*/  IMAD.X R11, R11, 0x1, R5, P1 ;  /* 0x000000010b0b7824 */ /* 0x000fe200008e0605 */
[----:B--2---:R-:W-:-:S03]  /*20d0*/  IADD3 R18, P6, R16, R14, RZ ;  /* 0x0000000e10127210 */ /* 0x004fc60007fde0ff */
[----:B------:R-:W-:Y:S02]  /*20e0*/  IMAD.X R43, R15, 0x1, R5, P0 ;  /* 0x000000010f2b7824 */ /* 0x000fe400000e0605 */
[----:B------:R-:W-:Y:S01]  /*20f0*/  IMAD.X R19, R6, 0x1, R15, P6 ;  /* 0x0000000106137824 */ /* 0x000fe200030e060f */
[----:B------:R-:W-:Y:S01]  /*2100*/  ISETP.GE.AND P6, PT, R4, c[0x0][0x1d4], PT ;  /* 0x0000750004007a0c */ /* 0x000fe20003fc6270 */
[----:B---3--:R-:W-:-:S05]  /*2110*/  IMAD.WIDE R12, R180, 0x2, RZ ;  /* 0x00000002b40c7825 */ /* 0x008fca00078e02ff */
[----:B------:R-:W-:Y:S02]  /*2120*/  IADD3 R16, P1, R16, R12, RZ ;  /* 0x0000000c10107210 */ /* 0x000fe40007f3e0ff */
[----:B------:R-:W-:Y:S01]  /*2130*/  IADD3 R40, P0, R12, R40, RZ ;  /* 0x000000280c287210 */ /* 0x000fe20007f1e0ff */
[----:B------:R-:W-:-:S04]  /*2140*/  DEPBAR.LE SB0, 0x1 ;  /* 0x000080400000791a */ /* 0x000fc80000000000 */
[----:B------:R-:W-:-:S04]  /*2150*/  DEPBAR.LE SB0, 0x0 ;  /* 0x000080000000791a */ /* 0x000fc80000000000 */
[----:B------:R-:W-:Y:S01]  /*2160*/  BAR.SYNC.DEFER_BLOCKING 0x0 ;  /* 0x0000000000007b1d */ /* 0x000fe20000010000 */
[----:B------:R-:W-:Y:S01]  /*2170*/  IMAD.X R17, R6, 0x1, R13, P1 ;  /* 0x0000000106117824 */ /* 0x000fe200008e060d */
[----:B------:R-:W-:Y:S01]  /*2180*/  ISETP.GE.AND P1, PT, R182, c[0x0][0x1d4], PT ;  /* 0x00007500b6007a0c */ /* 0x000fe20003f26270 */
[----:B------:R-:W-:-:S03]  /*2190*/  IMAD.X R41, R13, 0x1, R5, P0 ;  /* 0x000000010d297824 */ /* 0x000fc600000e0605 */
[C---:B------:R-:W-:Y:S02]  /*21a0*/  ISETP.LT.OR P0, PT, R8.reuse, 0x1, P1 ;  /* 0x000000010800780c */ /* 0x040fe40000f01670 */
[----:B------:R-:W-:Y:S01]  /*21b0*/  ISETP.GE.AND P1, PT, R9, c[0x0][0x1d4], PT ;  /* 0x0000750009007a0c */ /* 0x000fe20003f26270 */
[----:B------:R-:W-:Y:S04]  /*21c0*/  LDSM.16.M88.4 R28, [R206+0xc100] ;  /* 0x00c10000ce1c783b */ /* 0x000fe80000000200 */
[----:B------:R-:W-:Y:S04]  /*21d0*/  LDSM.16.M88.4 R12, [R202+0xc100] ;  /* 0x00c10000ca0c783b */ /* 0x000fe80000000200 */
[----:B------:R-:W1:Y:S04]  /*21e0*/  LDSM.16.M88.4 R20, [R205+0x6100] ;  /* 0x00610000cd14783b */ /* 0x000e680000000200 */
[----:B------:R-:W-:Y:S04]  /*21f0*/  LDSM.16.M88.4 R64, [R205+0x6900] ;  /* 0x00690000cd40783b */ /* 0x000fe80000000200 */
[----:B------:R-:W2:Y:S04]  /*2200*/  LDSM.16.M88.4 R56, [R205+0x7100] ;  /* 0x00710000cd38783b */ /* 0x000ea80000000200 */
[----:B------:R-:W3:Y:S04]  /*2210*/  LDSM.16.M88.4 R32, [R205+0x7900] ;  /* 0x00790000cd20783b */ /* 0x000ee80000000200 */
[----:B------:R-:W4:Y:S04]  /*2220*/  LDSM.16.M88.4 R4, [R204] ;  /* 0x00000000cc04783b */ /* 0x000f280000000200 */
[----:B------:R-:W5:Y:S04]  /*2230*/  LDSM.16.M88.4 R80, [R204+0x800] ;  /* 0x00080000cc50783b */ /* 0x000f680000000200 */
[----:B------:R-:W3:Y:S04]  /*2240*/  LDSM.16.M88.4 R44, [R204+0x1000] ;  /* 0x00100000cc2c783b */ /* 0x000ee80000000200 */
[----:B------:R-:W3:Y:S04]  /*2250*/  LDSM.16.M88.4 R36, [R204+0x1800] ;  /* 0x00180000cc24783b */ /* 0x000ee80000000200 */
[----:B------:R-:W-:Y:S01]  /*2260*/  @!PT LDS RZ, [RZ] ;  /* 0x00000000fffff984 */ /* 0x000fe20000000800 */
[----:B------:R-:W-:Y:S01]  /*2270*/  @!PT LDS RZ, [RZ] ;  /* 0x00000000fffff984 */ /* 0x000fe20000000800 */
[----:B------:R-:W-:Y:S01]  /*2280*/  @!PT LDS RZ, [RZ] ;  /* 0x00000000fffff984 */ /* 0x000fe20000000800 */
[----:B------:R3:W-:Y:S01]  /*2290*/  LDGSTS.E.BYPASS.LTC128B.128 [R207+0x100], [R48.64], !P0 ;  /* 0x0010000030cf7fae */ /* 0x0007e2000c101d4e */
[----:B------:R-:W-:-:S02]  /*22a0*/  ISETP.LT.OR P0, PT, R8, 0x1, P6 ;  /* 0x000000010800780c */ /* 0x000fc40003701670 */
[C---:B------:R-:W-:Y:S01]  /*22b0*/  ISETP.LT.OR P6, PT, R8.reuse, 0x21, P6 ;  /* 0x000000210800780c */ /* 0x040fe200037c1670 */
[C---:B-1----:R-:W-:Y:S10]  /*22c0*/  HMMA.16816.F32.BF16 R24, R28.reuse, R20, RZ ;  /* 0x000000141c18723c */ /* 0x042ff400000418ff */
[----:B------:R1:W-:Y:S01]  /*22d0*/  LDGSTS.E.BYPASS.LTC128B.128 [R207+0x2100], [R18.64], !P0 ;  /* 0x0210000012cf7fae */ /* 0x0003e2000c101d4e */
[C---:B------:R-:W-:Y:S01]  /*22e0*/  ISETP.LT.OR P0, PT, R8.reuse, 0x1, P1 ;  /* 0x000000010800780c */ /* 0x040fe20000f01670 */
[----:B------:R-:W-:Y:S01]  /*22f0*/  HMMA.16816.F32.BF16 R20, R28, R22, RZ ;  /* 0x000000161c14723c */ /* 0x000fe200000418ff */
[----:B------:R-:W-:-:S07]  /*2300*/  ISETP.LT.OR P1, PT, R8, 0x21, P1 ;  /* 0x000000210800780c */ /* 0x000fce0000f21670 */
[----:B--2---:R-:W-:Y:S04]  /*2310*/  HMMA.16816.F32.BF16 R60, R28, R56, RZ ;  /* 0x000000381c3c723c */ /* 0x004fe800000418ff */
[----:B------:R1:W-:Y:S01]  /*2320*/  LDGSTS.E.BYPASS.LTC128B.128 [R207+0x4100], [R16.64], !P0 ;  /* 0x0410000010cf7fae */ /* 0x0003e2000c101d4e */
[----:B------:R-:W-:-:S03]  /*2330*/  ISETP.GE.AND P0, PT, R182, c[0x0][0x1d4], PT ;  /* 0x00007500b6007a0c */ /* 0x000fc60003f06270 */
[----:B------:R-:W-:Y:S01]  /*2340*/  HMMA.16816.F32.BF16 R56, R28, R58, RZ ;  /* 0x0000003a1c38723c */ /* 0x000fe200000418ff */
[----:B------:R-:W-:-:S07]  /*2350*/  ISETP.LT.OR P0, PT, R8, 0x21, P0 ;  /* 0x000000210800780c */ /* 0x000fce0000701670 */
[----:B---3--:R-:W-:Y:S06]  /*2360*/  HMMA.16816.F32.BF16 R52, R28, R32, RZ ;  /* 0x000000201c34723c */ /* 0x008fec00000418ff */
[----:B------:R2:W-:Y:S01]  /*2370*/  LDGSTS.E.BYPASS.LTC128B.128 [R207+0x1100], [R10.64], !P0 ;  /* 0x011000000acf7fae */ /* 0x0005e2000c101d4e */
[----:B------:R-:W-:Y:S01]  /*2380*/  LOP3.LUT P0, RZ, R0, 0x4, RZ, 0xc0, !PT ;  /* 0x0000000400ff7812 */ /* 0x000fe2000780c0ff */
[----:B------:R-:W-:Y:S01]  /*2390*/  IMAD.MOV.U32 R0, RZ, RZ, 0x40 ;  /* 0x00000040ff007424 */ /* 0x000fe200078e00ff */
[----:B----4-:R-:W-:Y:S01]  /*23a0*/  HMMA.16816.F32.BF16 R24, R12, R4, R24 ;  /* 0x000000040c18723c */ /* 0x010fe20000041818 */
[----:B------:R3:W-:Y:S01]  /*23b0*/  LDGSTS.E.BYPASS.LTC128B.128 [R207+0x3100], [R42.64], !P6 ;  /* 0x031000002acf7fae */ /* 0x0007e2000f101d4e */
[----:B------:R-:W-:-:S02]  /*23c0*/  ISETP.GT.AND P6, PT, R210, 0x3f, PT ;  /* 0x0000003fd200780c */ /* 0x000fc40003fc4270 */
[----:B------:R-:W-:Y:S01]  /*23d0*/  SEL R0, R0, 0xffffffc0, !P0 ;  /* 0xffffffc000007807 */ /* 0x000fe20004000000 */
[----:B------:R3:W-:Y:S01]  /*23e0*/  LDGSTS.E.BYPASS.LTC128B.128 [R207+0x5100], [R40.64], !P1 ;  /* 0x0510000028cf7fae */ /* 0x0007e2000c901d4e */
[----:B------:R-:W-:Y:S02]  /*23f0*/  PLOP3.LUT P0, PT, PT, PT, UP0, 0x80, 0x0 ;  /* 0x000000000000781c */ /* 0x000fe40003f0f008 */
[----:B-1----:R-:W-:Y:S01]  /*2400*/  HMMA.16816.F32.BF16 R16, R28, R64, RZ ;  /* 0x000000401c10723c */ /* 0x002fe200000418ff */
[----:B------:R-:W-:Y:S01]  /*2410*/  IMAD.IADD R200, R205, 0x1, R0 ;  /* 0x00000001cdc87824 */ /* 0x000fe200078e0200 */
[----:B------:R-:W-:Y:S01]  /*2420*/  LDSM.16.M88.4 R48, [R201+0xc100] ;  /* 0x00c10000c930783b */ /* 0x000fe20000000200 */
[----:B------:R-:W-:-:S03]  /*2430*/  IMAD.IADD R192, R0, 0x1, R204 ;  /* 0x0000000100c07824 */ /* 0x000fc600078e02cc */
[----:B------:R-:W-:Y:S02]  /*2440*/  LDSM.16.M88.4 R76, [R200+0x6900] ;  /* 0x00690000c84c783b */ /* 0x000fe40000000200 */
[C---:B------:R-:W-:Y:S02]  /*2450*/  HMMA.16816.F32.BF16 R64, R28.reuse, R66, RZ ;  /* 0x000000421c40723c */ /* 0x040fe400000418ff */
[----:B------:R-:W-:Y:S04]  /*2460*/  LDSM.16.M88.4 R72, [R200+0x7100] ;  /* 0x00710000c848783b */ /* 0x000fe80000000200 */
[----:B------:R-:W-:Y:S02]  /*2470*/  LDSM.16.M88.4 R68, [R192+0x800] ;  /* 0x00080000c044783b */ /* 0x000fe40000000200 */
[----:B------:R-:W-:Y:S02]  /*2480*/  HMMA.16816.F32.BF16 R28, R28, R34, RZ ;  /* 0x000000221c1c723c */ /* 0x000fe400000418ff */
[----:B--2---:R-:W1:Y:S04]  /*2490*/  LDSM.16.M88.4 R8, [R200+0x6100] ;  /* 0x00610000c808783b */ /* 0x004e680000000200 */
[----:B------:R-:W-:Y:S02]  /*24a0*/  LDSM.16.M88.4 R32, [R199+0xc100] ;  /* 0x00c10000c720783b */ /* 0x000fe40000000200 */
[C---:B------:R-:W-:Y:S02]  /*24b0*/  HMMA.16816.F32.BF16 R20, R12.reuse, R6, R20 ;  /* 0x000000060c14723c */ /* 0x040fe40000041814 */
[----:B---3--:R-:W2:Y:S04]  /*24c0*/  LDSM.16.M88.4 R40, [R200+0x7900] ;  /* 0x00790000c828783b */ /* 0x008ea80000000200 */
[----:B------:R-:W3:Y:S02]  /*24d0*/  LDSM.16.M88.4 R4, [R192] ;  /* 0x00000000c004783b */ /* 0x000ee40000000200 */
[C---:B-----5:R-:W-:Y:S02]  /*24e0*/  HMMA.16816.F32.BF16 R16, R12.reuse, R80, R16 ;  /* 0x000000500c10723c */ /* 0x060fe40000041810 */
[----:B------:R-:W0:Y:S06]  /*24f0*/  LDGDEPBAR ;  /* 0x00000000000079af */ /* 0x000e2c0000000000 */
[C---:B------:R-:W-:Y:S01]  /*2500*/  HMMA.16816.F32.BF16 R64, R12.reuse, R82, R64 ;  /* 0x000000520c40723c */ /* 0x040fe20000041840 */
[----:B------:R-:W-:Y:S07]  /*2510*/  LDSM.16.M88.4 R80, [R205+0x8900] ;  /* 0x00890000cd50783b */ /* 0x000fee0000000200 */
[C---:B------:R-:W-:Y:S08]  /*2520*/  HMMA.16816.F32.BF16 R60, R12.reuse, R44, R60 ;  /* 0x0000002c0c3c723c */ /* 0x040ff0000004183c */
[C---:B------:R-:W-:Y:S01]  /*2530*/  HMMA.16816.F32.BF16 R56, R12.reuse, R46, R56 ;  /* 0x0000002e0c38723c */ /* 0x040fe20000041838 */
[----:B------:R-:W4:Y:S07]  /*2540*/  LDSM.16.M88.4 R44, [R192+0x1000] ;  /* 0x00100000c02c783b */ /* 0x000f2e0000000200 */
[C---:B------:R-:W-:Y:S08]  /*2550*/  HMMA.16816.F32.BF16 R52, R12.reuse, R36, R52 ;  /* 0x000000240c34723c */ /* 0x040ff00000041834 */
[----:B------:R-:W-:Y:S01]  /*2560*/  HMMA.16816.F32.BF16 R28, R12, R38, R28 ;  /* 0x000000260c1c723c */ /* 0x000fe2000004181c */
[----:B------:R-:W5:Y:S04]  /*2570*/  LDSM.16.M88.4 R36, [R192+0x1800] ;  /* 0x00180000c024783b */ /* 0x000f680000000200 */
[----:B------:R-:W-:Y:S03]  /*2580*/  LDSM.16.M88.4 R12, [R206+0x10100] ;  /* 0x01010000ce0c783b */ /* 0x000fe60000000200 */
[C---:B-1----:R-:W-:Y:S08]  /*2590*/  HMMA.16816.F32.BF16 R24, R48.reuse, R8, R24 ;  /* 0x000000083018723c */ /* 0x042ff00000041818 */
[C---:B------:R-:W-:Y:S01]  /*25a0*/  HMMA.16816.F32.BF16 R20, R48.reuse, R10, R20 ;  /* 0x0000000a3014723c */ /* 0x040fe20000041814 */
[----:B------:R-:W1:Y:S07]  /*25b0*/  LDSM.16.M88.4 R8, [R205+0x8100] ;  /* 0x00810000cd08783b */ /* 0x000e6e0000000200 */
[C---:B------:R-:W-:Y:S08]  /*25c0*/  HMMA.16816.F32.BF16 R16, R48.reuse, R76, R16 ;  /* 0x0000004c3010723c */ /* 0x040ff00000041810 */
[C---:B------:R-:W-:Y:S01]  /*25d0*/  HMMA.16816.F32.BF16 R64, R48.reuse, R78, R64 ;  /* 0x0000004e3040723c */ /* 0x040fe20000041840 */
[----:B------:R-:W1:Y:S07]  /*25e0*/  LDSM.16.M88.4 R76, [R205+0x9100] ;  /* 0x00910000cd4c783b */ /* 0x000e6e0000000200 */
[C---:B------:R-:W-:Y:S08]  /*25f0*/  HMMA.16816.F32.BF16 R60, R48.reuse, R72, R60 ;  /* 0x00000048303c723c */ /* 0x040ff0000004183c */
[C---:B------:R-:W-:Y:S01]  /*2600*/  HMMA.16816.F32.BF16 R56, R48.reuse, R74, R56 ;  /* 0x0000004a3038723c */ /* 0x040fe20000041838 */
[----:B------:R-:W-:Y:S07]  /*2610*/  LDSM.16.M88.4 R72, [R204+0x2800] ;  /* 0x00280000cc48783b */ /* 0x000fee0000000200 */
[C---:B--2---:R-:W-:Y:S08]  /*2620*/  HMMA.16816.F32.BF16 R52, R48.reuse, R40, R52 ;  /* 0x000000283034723c */ /* 0x044ff00000041834 */
[----:B------:R-:W-:Y:S01]  /*2630*/  HMMA.16816.F32.BF16 R48, R48, R42, R28 ;  /* 0x0000002a3030723c */ /* 0x000fe2000004181c */
[----:B------:R-:W2:Y:S04]  /*2640*/  LDSM.16.M88.4 R28, [R205+0x9900] ;  /* 0x00990000cd1c783b */ /* 0x000ea80000000200 */
[----:B------:R-:W-:Y:S03]  /*2650*/  LDSM.16.M88.4 R40, [R202+0x10100] ;  /* 0x01010000ca28783b */ /* 0x000fe60000000200 */
[C---:B---3--:R-:W-:Y:S08]  /*2660*/  HMMA.16816.F32.BF16 R24, R32.reuse, R4, R24 ;  /* 0x000000042018723c */ /* 0x048ff00000041818 */
[C---:B------:R-:W-:Y:S01]  /*2670*/  HMMA.16816.F32.BF16 R20, R32.reuse, R6, R20 ;  /* 0x000000062014723c */ /* 0x040fe20000041814 */
[----:B------:R-:W3:Y:S07]  /*2680*/  LDSM.16.M88.4 R4, [R204+0x2000] ;  /* 0x00200000cc04783b */ /* 0x000eee0000000200 */
[C---:B----4-:R-:W-:Y:S08]  /*2690*/  HMMA.16816.F32.BF16 R60, R32.reuse, R44, R60 ;  /* 0x0000002c203c723c */ /* 0x050ff0000004183c */
[C---:B------:R-:W-:Y:S01]  /*26a0*/  HMMA.16816.F32.BF16 R56, R32.reuse, R46, R56 ;  /* 0x0000002e2038723c */ /* 0x040fe20000041838 */
[----:B------:R-:W-:Y:S07]  /*26b0*/  LDSM.16.M88.4 R44, [R204+0x3800] ;  /* 0x00380000cc2c783b */ /* 0x000fee0000000200 */
[C---:B-----5:R-:W-:Y:S08]  /*26c0*/  HMMA.16816.F32.BF16 R52, R32.reuse, R36, R52 ;  /* 0x000000242034723c */ /* 0x060ff00000041834 */
[----:B------:R-:W-:Y:S01]  /*26d0*/  HMMA.16816.F32.BF16 R48, R32, R38, R48 ;  /* 0x000000262030723c */ /* 0x000fe20000041830 */
[----:B------:R-:W-:Y:S07]  /*26e0*/  LDSM.16.M88.4 R36, [R200+0x8100] ;  /* 0x00810000c824783b */ /* 0x000fee0000000200 */
[C---:B-1----:R-:W-:Y:S08]  /*26f0*/  HMMA.16816.F32.BF16 R24, R12.reuse, R8, R24 ;  /* 0x000000080c18723c */ /* 0x042ff00000041818 */
[----:B------:R-:W-:Y:S01]  /*2700*/  HMMA.16816.F32.BF16 R20, R12, R10, R20 ;  /* 0x0000000a0c14723c */ /* 0x000fe20000041814 */
[----:B------:R-:W-:Y:S07]  /*2710*/  LDSM.16.M88.4 R8, [R201+0x10100] ;  /* 0x01010000c908783b */ /* 0x000fee0000000200 */
[C---:B------:R-:W-:Y:S08]  /*2720*/  HMMA.16816.F32.BF16 R16, R32.reuse, R68, R16 ;  /* 0x000000442010723c */ /* 0x040ff00000041810 */
[----:B------:R-:W-:Y:S01]  /*2730*/  HMMA.16816.F32.BF16 R64, R32, R70, R64 ;  /* 0x000000462040723c */ /* 0x000fe20000041840 */
[----:B------:R-:W1:Y:S04]  /*2740*/  LDSM.16.M88.4 R68, [R204+0x3000] ;  /* 0x00300000cc44783b */ /* 0x000e680000000200 */
[----:B------:R-:W-:Y:S03]  /*2750*/  LDSM.16.M88.4 R32, [R200+0x8900] ;  /* 0x00890000c820783b */ /* 0x000fe60000000200 */
[C---:B------:R-:W-:Y:S08]  /*2760*/  HMMA.16816.F32.BF16 R60, R12.reuse, R76, R60 ;  /* 0x0000004c0c3c723c */ /* 0x040ff0000004183c */
[C---:B------:R-:W-:Y:S01]  /*2770*/  HMMA.16816.F32.BF16 R56, R12.reuse, R78, R56 ;  /* 0x0000004e0c38723c */ /* 0x040fe20000041838 */
[----:B------:R-:W-:Y:S07]  /*2780*/  LDSM.16.M88.4 R76, [R199+0x10100] ;  /* 0x01010000c74c783b */ /* 0x000fee0000000200 */
[C---:B--2---:R-:W-:Y:S08]  /*2790*/  HMMA.16816.F32.BF16 R52, R12.reuse, R28, R52 ;  /* 0x0000001c0c34723c */ /* 0x044ff00000041834 */
[----:B------:R-:W-:Y:S01]  /*27a0*/  HMMA.16816.F32.BF16 R48, R12, R30, R48 ;  /* 0x0000001e0c30723c */ /* 0x000fe20000041830 */
[----:B------:R-:W2:Y:S07]  /*27b0*/  LDSM.16.M88.4 R28, [R200+0x9100] ;  /* 0x00910000c81c783b */ /* 0x000eae0000000200 */
[C---:B---3--:R-:W-:Y:S08]  /*27c0*/  HMMA.16816.F32.BF16 R24, R40.reuse, R4, R24 ;  /* 0x000000042818723c */ /* 0x048ff00000041818 */
[----:B------:R-:W-:Y:S01]  /*27d0*/  HMMA.16816.F32.BF16 R20, R40, R6, R20 ;  /* 0x000000062814723c */ /* 0x000fe20000041814 */
[----:B------:R-:W-:Y:S07]  /*27e0*/  LDSM.16.M88.4 R4, [R192+0x2000] ;  /* 0x00200000c004783b */ /* 0x000fee0000000200 */
[C---:B------:R-:W-:Y:S08]  /*27f0*/  HMMA.16816.F32.BF16 R16, R12.reuse, R80, R16 ;  /* 0x000000500c10723c */ /* 0x040ff00000041810 */
[----:B------:R-:W-:Y:S01]  /*2800*/  HMMA.16816.F32.BF16 R64, R12, R82, R64 ;  /* 0x000000520c40723c */ /* 0x000fe20000041840 */
[----:B------:R-:W3:Y:S04]  /*2810*/  LDSM.16.M88.4 R12, [R200+0x9900] ;  /* 0x00990000c80c783b */ /* 0x000ee80000000200 */
[----:B------:R-:W-:Y:S03]  /*2820*/  LDSM.16.M88.4 R80, [R192+0x2800] ;  /* 0x00280000c050783b */ /* 0x000fe60000000200 */
[C---:B-1----:R-:W-:Y:S08]  /*2830*/  HMMA.16816.F32.BF16 R60, R40.reuse, R68, R60 ;  /* 0x00000044283c723c */ /* 0x042ff0000004183c */
[C---:B------:R-:W-:Y:S01]  /*2840*/  HMMA.16816.F32.BF16 R56, R40.reuse, R70, R56 ;  /* 0x000000462838723c */ /* 0x040fe20000041838 */
[----:B------:R-:W-:Y:S07]  /*2850*/  LDSM.16.M88.4 R68, [R192+0x3800] ;  /* 0x00380000c044783b */ /* 0x000fee0000000200 */
[C---:B------:R-:W-:Y:S08]  /*2860*/  HMMA.16816.F32.BF16 R52, R40.reuse, R44, R52 ;  /* 0x0000002c2834723c */ /* 0x040ff00000041834 */
[----:B------:R-:W-:Y:S01]  /*2870*/  HMMA.16816.F32.BF16 R48, R40, R46, R48 ;  /* 0x0000002e2830723c */ /* 0x000fe20000041830 */
[----:B------:R-:W-:Y:S07]  /*2880*/  LDSM.16.M88.4 R44, [R206+0x14100] ;  /* 0x01410000ce2c783b */ /* 0x000fee0000000200 */
[C---:B------:R-:W-:Y:S08]  /*2890*/  HMMA.16816.F32.BF16 R24, R8.reuse, R36, R24 ;  /* 0x000000240818723c */ /* 0x040ff00000041818 */
[----:B------:R-:W-:Y:S01]  /*28a0*/  HMMA.16816.F32.BF16 R20, R8, R38, R20 ;  /* 0x000000260814723c */ /* 0x000fe20000041814 */
[----:B------:R-:W-:Y:S07]  /*28b0*/  LDSM.16.M88.4 R36, [R205+0xa900] ;  /* 0x00a90000cd24783b */ /* 0x000fee0000000200 */
[C---:B------:R-:W-:Y:S08]  /*28c0*/  HMMA.16816.F32.BF16 R16, R40.reuse, R72, R16 ;  /* 0x000000482810723c */ /* 0x040ff00000041810 */
[----:B------:R-:W-:Y:S01]  /*28d0*/  HMMA.16816.F32.BF16 R64, R40, R74, R64 ;  /* 0x0000004a2840723c */ /* 0x000fe20000041840 */
[----:B------:R-:W1:Y:S04]  /*28e0*/  LDSM.16.M88.4 R72, [R192+0x3000] ;  /* 0x00300000c048783b */ /* 0x000e680000000200 */
[----:B------:R-:W4:Y:S03]  /*28f0*/  LDSM.16.M88.4 R40, [R205+0xa100] ;  /* 0x00a10000cd28783b */ /* 0x000f260000000200 */
[C---:B--2---:R-:W-:Y:S08]  /*2900*/  HMMA.16816.F32.BF16 R60, R8.reuse, R28, R60 ;  /* 0x0000001c083c723c */ /* 0x044ff0000004183c */
[C---:B------:R-:W-:Y:S01]  /*2910*/  HMMA.16816.F32.BF16 R56, R8.reuse, R30, R56 ;  /* 0x0000001e0838723c */ /* 0x040fe20000041838 */
[----:B------:R-:W-:Y:S07]  /*2920*/  LDSM.16.M88.4 R28, [R205+0xb900] ;  /* 0x00b90000cd1c783b */ /* 0x000fee0000000200 */
[C---:B---3--:R-:W-:Y:S08]  /*2930*/  HMMA.16816.F32.BF16 R52, R8.reuse, R12, R52 ;  /* 0x0000000c0834723c */ /* 0x048ff00000041834 */
[----:B------:R-:W-:Y:S01]  /*2940*/  HMMA.16816.F32.BF16 R48, R8, R14, R48 ;  /* 0x0000000e0830723c */ /* 0x000fe20000041830 */
[----:B------:R-:W-:Y:S07]  /*2950*/  LDSM.16.M88.4 R12, [R202+0x14100] ;  /* 0x01410000ca0c783b */ /* 0x000fee0000000200 */
[C---:B------:R-:W-:Y:S08]  /*2960*/  HMMA.16816.F32.BF16 R24, R76.reuse, R4, R24 ;  /* 0x000000044c18723c */ /* 0x040ff00000041818 */
[----:B------:R-:W-:Y:S01]  /*2970*/  HMMA.16816.F32.BF16 R20, R76, R6, R20 ;  /* 0x000000064c14723c */ /* 0x000fe20000041814 */
[----:B------:R-:W-:Y:S07]  /*2980*/  LDSM.16.M88.4 R4, [R204+0x4800] ;  /* 0x00480000cc04783b */ /* 0x000fee0000000200 */
[C---:B------:R-:W-:Y:S08]  /*2990*/  HMMA.16816.F32.BF16 R16, R8.reuse, R32, R16 ;  /* 0x000000200810723c */ /* 0x040ff00000041810 */
[----:B------:R-:W-:Y:S01]  /*29a0*/  HMMA.16816.F32.BF16 R64, R8, R34, R64 ;  /* 0x000000220840723c */ /* 0x000fe20000041840 */
[----:B------:R-:W2:Y:S04]  /*29b0*/  LDSM.16.M88.4 R32, [R205+0xb100] ;  /* 0x00b10000cd20783b */ /* 0x000ea80000000200 */
[----:B------:R-:W3:Y:S03]  /*29c0*/  LDSM.16.M88.4 R8, [R204+0x4000] ;  /* 0x00400000cc08783b */ /* 0x000ee60000000200 */
[C---:B-1----:R-:W-:Y:S08]  /*29d0*/  HMMA.16816.F32.BF16 R60, R76.reuse, R72, R60 ;  /* 0x000000484c3c723c */ /* 0x042ff0000004183c */
[C---:B------:R-:W-:Y:S08]  /*29e0*/  HMMA.16816.F32.BF16 R56, R76.reuse, R74, R56 ;  /* 0x0000004a4c38723c */ /* 0x040ff00000041838 */
[C---:B------:R-:W-:Y:S08]  /*29f0*/  HMMA.16816.F32.BF16 R52, R76.reuse, R68, R52 ;  /* 0x000000444c34723c */ /* 0x040ff00000041834 */
[----:B------:R-:W-:Y:S01]  /*2a00*/  HMMA.16816.F32.BF16 R48, R76, R70, R48 ;  /* 0x000000464c30723c */ /* 0x000fe20000041830 */
[----:B------:R-:W1:Y:S07]  /*2a10*/  LDSM.16.M88.4 R68, [R204+0x5000] ;  /* 0x00500000cc44783b */ /* 0x000e6e0000000200 */
[C---:B----4-:R-:W-:Y:S08]  /*2a20*/  HMMA.16816.F32.BF16 R24, R44.reuse, R40, R24 ;  /* 0x000000282c18723c */ /* 0x050ff00000041818 */
[----:B------:R-:W-:Y:S01]  /*2a30*/  HMMA.16816.F32.BF16 R20, R44, R42, R20 ;  /* 0x0000002a2c14723c */ /* 0x000fe20000041814 */
[----:B------:R-:W4:Y:S07]  /*2a40*/  LDSM.16.M88.4 R40, [R204+0x5800] ;  /* 0x00580000cc28783b */ /* 0x000f2e0000000200 */
[C---:B------:R-:W-:Y:S08]  /*2a50*/  HMMA.16816.F32.BF16 R16, R76.reuse, R80, R16 ;  /* 0x000000504c10723c */ /* 0x040ff00000041810 */
[----:B------:R-:W-:Y:S08]  /*2a60*/  HMMA.16816.F32.BF16 R64, R76, R82, R64 ;  /* 0x000000524c40723c */ /* 0x000ff00000041840 */
[C---:B--2---:R-:W-:Y:S08]  /*2a70*/  HMMA.16816.F32.BF16 R60, R44.reuse, R32, R60 ;  /* 0x000000202c3c723c */ /* 0x044ff0000004183c */
[C---:B------:R-:W-:Y:S01]  /*2a80*/  HMMA.16816.F32.BF16 R56, R44.reuse, R34, R56 ;  /* 0x000000222c38723c */ /* 0x040fe20000041838 */
[----:B------:R-:W-:Y:S07]  /*2a90*/  LDSM.16.M88.4 R32, [R200+0xb900] ;  /* 0x00b90000c820783b */ /* 0x000fee0000000200 */
[C---:B------:R-:W-:Y:S08]  /*2aa0*/  HMMA.16816.F32.BF16 R52, R44.reuse, R28, R52 ;  /* 0x0000001c2c34723c */ /* 0x040ff00000041834 */
[----:B------:R-:W-:Y:S01]  /*2ab0*/  HMMA.16816.F32.BF16 R48, R44, R30, R48 ;  /* 0x0000001e2c30723c */ /* 0x000fe20000041830 */
[----:B------:R-:W-:Y:S07]  /*2ac0*/  LDSM.16.M88.4 R28, [R201+0x14100] ;  /* 0x01410000c91c783b */ /* 0x000fee0000000200 */
[C---:B---3--:R-:W-:Y:S08]  /*2ad0*/  HMMA.16816.F32.BF16 R24, R12.reuse, R8, R24 ;  /* 0x000000080c18723c */ /* 0x048ff00000041818 */
[----:B------:R-:W-:Y:S01]  /*2ae0*/  HMMA.16816.F32.BF16 R20, R12, R10, R20 ;  /* 0x0000000a0c14723c */ /* 0x000fe20000041814 */
[----:B------:R-:W2:Y:S07]  /*2af0*/  LDSM.16.M88.4 R8, [R200+0xa100] ;  /* 0x00a10000c808783b */ /* 0x000eae0000000200 */
[C---:B------:R-:W-:Y:S08]  /*2b00*/  HMMA.16816.F32.BF16 R16, R44.reuse, R36, R16 ;  /* 0x000000242c10723c */ /* 0x040ff00000041810 */
[----:B------:R-:W-:Y:S01]  /*2b10*/  HMMA.16816.F32.BF16 R64, R44, R38, R64 ;  /* 0x000000262c40723c */ /* 0x000fe20000041840 */
[----:B------:R-:W-:Y:S04]  /*2b20*/  LDSM.16.M88.4 R44, [R199+0x14100] ;  /* 0x01410000c72c783b */ /* 0x000fe80000000200 */
[----:B------:R-:W-:Y:S03]  /*2b30*/  LDSM.16.M88.4 R36, [R200+0xb100] ;  /* 0x00b10000c824783b */ /* 0x000fe60000000200 */
[C---:B-1----:R-:W-:Y:S08]  /*2b40*/  HMMA.16816.F32.BF16 R60, R12.reuse, R68, R60 ;  /* 0x000000440c3c723c */ /* 0x042ff0000004183c */
[C---:B------:R-:W-:Y:S08]  /*2b50*/  HMMA.16816.F32.BF16 R56, R12.reuse, R70, R56 ;  /* 0x000000460c38723c */ /* 0x040ff00000041838 */
[C---:B----4-:R-:W-:Y:S01]  /*2b60*/  HMMA.16816.F32.BF16 R68, R12.reuse, R40, R52 ;  /* 0x000000280c44723c */ /* 0x050fe20000041834 */
[----:B------:R-:W1:Y:S07]  /*2b70*/  LDSM.16.M88.4 R52, [R192+0x4000] ;  /* 0x00400000c034783b */ /* 0x000e6e0000000200 */
[C---:B------:R-:W-:Y:S08]  /*2b80*/  HMMA.16816.F32.BF16 R16, R12.reuse, R4, R16 ;  /* 0x000000040c10723c */ /* 0x040ff00000041810 */
[----:B------:R-:W-:Y:S01]  /*2b90*/  HMMA.16816.F32.BF16 R64, R12, R6, R64 ;  /* 0x000000060c40723c */ /* 0x000fe20000041840 */
[----:B------:R-:W3:Y:S07]  /*2ba0*/  LDSM.16.M88.4 R4, [R200+0xa900] ;  /* 0x00a90000c804783b */ /* 0x000eee0000000200 */
[----:B--2---:R-:W-:Y:S08]  /*2bb0*/  HMMA.16816.F32.BF16 R24, R28, R8, R24 ;  /* 0x000000081c18723c */ /* 0x004ff00000041818 */
[----:B------:R-:W-:Y:S01]  /*2bc0*/  HMMA.16816.F32.BF16 R48, R12, R42, R48 ;  /* 0x0000002a0c30723c */ /* 0x000fe20000041830 */
[----:B------:R-:W2:Y:S04]  /*2bd0*/  LDSM.16.M88.4 R12, [R192+0x4800] ;  /* 0x00480000c00c783b */ /* 0x000ea80000000200 */
[----:B------:R-:W4:Y:S03]  /*2be0*/  LDSM.16.M88.4 R40, [R192+0x5000] ;  /* 0x00500000c028783b */ /* 0x000f260000000200 */
[----:B------:R-:W-:Y:S01]  /*2bf0*/  HMMA.16816.F32.BF16 R20, R28, R10, R20 ;  /* 0x0000000a1c14723c */ /* 0x000fe20000041814 */
[----:B------:R-:W5:Y:S01]  /*2c00*/  LDSM.16.M88.4 R8, [R192+0x5800] ;  /* 0x00580000c008783b */ /* 0x000f620000000200 */
[----:B------:R-:W-:-:S06]  /*2c10*/  DEPBAR.LE SB0, 0x0 ;  /* 0x000080000000791a */ /* 0x000fcc0000000000 */
[----:B-1----:R-:W-:Y:S08]  /*2c20*/  HMMA.16816.F32.BF16 R24, R44, R52, R24 ;  /* 0x000000342c18723c */ /* 0x002ff00000041818 */
[C---:B------:R-:W-:Y:S08]  /*2c30*/  HMMA.16816.F32.BF16 R60, R28.reuse, R36, R60 ;  /* 0x000000241c3c723c */ /* 0x040ff0000004183c */
[C---:B---3--:R-:W-:Y:S07]  /*2c40*/  HMMA.16816.F32.BF16 R16, R28.reuse, R4, R16 ;  /* 0x000000041c10723c */ /* 0x048fee0000041810 */
[----:B------:R-:W-:Y:S01]  /*2c50*/  LOP3.LUT R4, R88, R89, RZ, 0xfc, !PT ;  /* 0x0000005958047212 */ /* 0x000fe200078efcff */
[----:B------:R-:W-:Y:S01]  /*2c60*/  HMMA.16816.F32.BF16 R64, R28, R6, R64 ;  /* 0x000000061c40723c */ /* 0x000fe20000041840 */
[----:B------:R-:W-:-:S02]  /*2c70*/  FMUL.FTZ R5, R24, c[0x0][0x320] ;  /* 0x0000c80018057a20 */ /* 0x000fc40000410000 */
[----:B------:R-:W-:-:S04]  /*2c80*/  FMUL.FTZ R0, R26, c[0x0][0x320] ;  /* 0x0000c8001a007a20 */ /* 0x000fc80000410000 */
[----:B------:R-:W-:Y:S01]  /*2c90*/  FMUL.FTZ R6, R25, c[0x0][0x320] ;  /* 0x0000c80019067a20 */ /* 0x000fe20000410000 */
[C---:B------:R-:W-:Y:S01]  /*2ca0*/  HMMA.16816.F32.BF16 R56, R28.reuse, R38, R56 ;  /* 0x000000261c38723c */ /* 0x040fe20000041838 */
[----:B------:R-:W1:Y:S07]  /*2cb0*/  MUFU.TANH R5, R5 ;  /* 0x0000000500057308 */ /* 0x000e6e0000002400 */
[C---:B------:R-:W-:Y:S01]  /*2cc0*/  HMMA.16816.F32.BF16 R68, R28.reuse, R32, R68 ;  /* 0x000000201c44723c */ /* 0x040fe20000041844 */
[----:B------:R-:W3:Y:S07]  /*2cd0*/  MUFU.TANH R6, R6 ;  /* 0x0000000600067308 */ /* 0x000eee0000002400 */
[----:B------:R-:W-:Y:S01]  /*2ce0*/  HMMA.16816.F32.BF16 R48, R28, R34, R48 ;  /* 0x000000221c30723c */ /* 0x000fe20000041830 */
[----:B------:R-:W1:Y:S07]  /*2cf0*/  MUFU.TANH R0, R0 ;  /* 0x0000000000007308 */ /* 0x000e6e0000002400 */
[C---:B------:R-:W-:Y:S08]  /*2d00*/  HMMA.16816.F32.BF16 R20, R44.reuse, R54, R20 ;  /* 0x000000362c14723c */ /* 0x040ff00000041814 */
[C---:B--2---:R-:W-:Y:S08]  /*2d10*/  HMMA.16816.F32.BF16 R16, R44.reuse, R12, R16 ;  /* 0x0000000c2c10723c */ /* 0x044ff00000041810 */
[C---:B------:R-:W-:Y:S08]  /*2d20*/  HMMA.16816.F32.BF16 R64, R44.reuse, R14, R64 ;  /* 0x0000000e2c40723c */ /* 0x040ff00000041840 */
[C---:B----4-:R-:W-:Y:S08]  /*2d30*/  HMMA.16816.F32.BF16 R60, R44.reuse, R40, R60 ;  /* 0x000000282c3c723c */ /* 0x050ff0000004183c */
[C---:B------:R-:W-:Y:S08]  /*2d40*/  HMMA.16816.F32.BF16 R56, R44.reuse, R42, R56 ;  /* 0x0000002a2c38723c */ /* 0x040ff00000041838 */
[C---:B-----5:R-:W-:Y:S08]  /*2d50*/  HMMA.16816.F32.BF16 R68, R44.reuse, R8, R68 ;  /* 0x000000082c44723c */ /* 0x060ff00000041844 */
[----:B------:R-:W-:Y:S01]  /*2d60*/  HMMA.16816.F32.BF16 R48, R44, R10, R48 ;  /* 0x0000000a2c30723c */ /* 0x000fe20000041830 */
[----:B------:R-:W-:Y:S06]  /*2d70*/  BAR.SYNC.DEFER_BLOCKING 0x0 ;  /* 0x0000000000007b1d */ /* 0x000fec0000010000 */
[----:B------:R-:W-:Y:S05]  /*2d80*/  @!P0 BRA `(.L_x_701) ;  /* 0x0000042000008947 */ /* 0x000fea0003800000 */
[----:B-1-3--:R-:W-:Y:S01]  /*2d90*/  ULEA UR4, UR6, UR11, 0x6 ;  /* 0x0000000b06047291 */ /* 0x00afe2000f8e303f */
[----:B------:R-:W-:-:S05]  /*2da0*/  IMAD.MOV.U32 R208, RZ, RZ, RZ ;  /* 0x000000ffffd07224 */ /* 0x000fca00078e00ff */
        /* <DEDUP_REMOVED lines=18> */
[----:B------:R-:W-:Y:S02]  /*2ed0*/  IMAD R7, R209, c[0x0][0x1e4], R12 ;  /* 0x00007900d1077a24 */ /* 0x000fe400078e020c */
[----:B------:R-:W-:Y:S02]  /*2ee0*/  IMAD.SHL.U32 R12, R182, 0x2, RZ ;  /* 0x00000002b60c7824 */ /* 0x000fe400078e00ff */
[----:B------:R-:W-:Y:S01]  /*2ef0*/  IMAD.IADD R11, R11, 0x1, R7 ;  /* 0x000000010b0b7824 */ /* 0x000fe200078e0207 */
[----:B--2---:R-:W-:-:S03]  /*2f00*/  SHF.R.S32.HI R7, RZ, 0x1f, R208 ;  /* 0x0000001fff077819 */ /* 0x004fc600000114d0 */
[----:B------:R-:W-:Y:S01]  /*2f10*/  IMAD.WIDE.U32 R8, R208, c[0x0][0x1f0], R10 ;  /* 0x00007c00d0087a25 */ /* 0x000fe200078e000a */
[----:B------:R-:W-:Y:S02]  /*2f20*/  SEL R11, RZ, 0x10, P5 ;  /* 0x00000010ff0b7807 */ /* 0x000fe40002800000 */
[----:B------:R-:W-:Y:S01]  /*2f30*/  SHF.L.U64.HI R10, R181, 0x1, R214 ;  /* 0x00000001b50a7819 */ /* 0x000fe200000102d6 */
[----:B------:R-:W-:Y:S01]  /*2f40*/  IMAD R7, R7, c[0x0][0x1f0], RZ ;  /* 0x00007c0007077a24 */ /* 0x000fe200078e02ff */
[----:B------:R-:W-:Y:S02]  /*2f50*/  IADD3 R32, P0, R8, UR20, RZ ;  /* 0x0000001408207c10 */ /* 0x000fe4000ff1e0ff */
[----:B------:R-:W-:Y:S01]  /*2f60*/  IADD3 R30, -R11, 0x10, RZ ;  /* 0x000000100b1e7810 */ /* 0x000fe20007ffe1ff */
[----:B------:R-:W-:Y:S01]  /*2f70*/  IMAD R7, R208, c[0x0][0x1f4], R7 ;  /* 0x00007d00d0077a24 */ /* 0x000fe200078e0207 */
[----:B------:R-:W-:Y:S02]  /*2f80*/  SEL R8, RZ, 0x10, P4 ;  /* 0x00000010ff087807 */ /* 0x000fe40002000000 */
[----:B------:R-:W-:-:S02]  /*2f90*/  LOP3.LUT R30, R30, 0xf, RZ, 0xc0, !PT ;  /* 0x0000000f1e1e7812 */ /* 0x000fc400078ec0ff */
[----:B------:R-:W-:Y:S02]  /*2fa0*/  IADD3.X R9, R9, UR17, R7, P0, !PT ;  /* 0x0000001109097c10 */ /* 0x000fe400087fe407 */
[----:B------:R-:W-:Y:S02]  /*2fb0*/  LEA R7, P0, R32, c[0x0][0x1c8], 0x1 ;  /* 0x0000720020077a11 */ /* 0x000fe400078008ff */
[----:B------:R-:W-:Y:S02]  /*2fc0*/  IADD3 R28, -R8, 0x10, RZ ;  /* 0x00000010081c7810 */ /* 0x000fe40007ffe1ff */
[----:B------:R-:W-:Y:S01]  /*2fd0*/  LEA.HI.X R32, R32, c[0x0][0x1cc], R9, 0x1, P0 ;  /* 0x0000730020207a11 */ /* 0x000fe200000f0c09 */
[----:B------:R-:W1:Y:S01]  /*2fe0*/  SHFL.IDX PT, R15, R7, 0x1, 0x181f ;  /* 0x00381f00070f7f89 */ /* 0x000e6200000e0000 */
[----:B------:R-:W-:Y:S01]  /*2ff0*/  IMAD.SHL.U32 R9, R181, 0x2, RZ ;  /* 0x00000002b5097824 */ /* 0x000fe200078e00ff */
[----:B------:R-:W-:Y:S02]  /*3000*/  LOP3.LUT R28, R28, 0xf, RZ, 0xc0, !PT ;  /* 0x0000000f1c1c7812 */ /* 0x000fe400078ec0ff */
[----:B------:R-:W2:Y:S04]  /*3010*/  SHFL.IDX PT, R24, R32, 0x1, 0x181f ;  /* 0x00381f0020187f89 */ /* 0x000ea800000e0000 */
[----:B------:R3:W4:Y:S04]  /*3020*/  SHFL.IDX PT, R26, R7, RZ, 0x181f ;  /* 0x00181fff071a7589 */ /* 0x00072800000e0000 */
[----:B------:R5:W4:Y:S01]  /*3030*/  SHFL.IDX PT, R25, R32, RZ, 0x181f ;  /* 0x00181fff20197589 */ /* 0x000b2200000e0000 */
[----:B-1----:R-:W-:-:S04]  /*3040*/  IADD3 R30, P1, P0, R30, R15, R12 ;  /* 0x0000000f1e1e7210 */ /* 0x002fc8000783e00c */
[----:B--2---:R-:W-:Y:S02]  /*3050*/  IADD3.X R31, RZ, R24, R13, P1, P0 ;  /* 0x00000018ff1f7210 */ /* 0x004fe40000fe040d */
[----:B------:R-:W-:Y:S01]  /*3060*/  IADD3 R28, P1, P0, R28, R15, R9 ;  /* 0x0000000f1c1c7210 */ /* 0x000fe2000783e009 */
[----:B---3--:R-:W-:-:S03]  /*3070*/  IMAD.SHL.U32 R7, R180, 0x2, RZ ;  /* 0x00000002b4077824 */ /* 0x008fc600078e00ff */
[----:B------:R-:W-:Y:S02]  /*3080*/  IADD3.X R29, RZ, R24, R10, P1, P0 ;  /* 0x00000018ff1d7210 */ /* 0x000fe40000fe040a */
[----:B-----5:R-:W-:Y:S02]  /*3090*/  IADD3 R32, P1, P0, R14, R15, R7 ;  /* 0x0000000f0e207210 */ /* 0x020fe4000783e007 */
[----:B------:R-:W-:-:S04]  /*30a0*/  SHF.L.U64.HI R14, R180, 0x1, R183 ;  /* 0x00000001b40e7819 */ /* 0x000fc800000102b7 */
[----:B------:R-:W-:Y:S02]  /*30b0*/  IADD3.X R33, RZ, R24, R14, P1, P0 ;  /* 0x00000018ff217210 */ /* 0x000fe40000fe040e */
[C---:B----4-:R-:W-:Y:S02]  /*30c0*/  IADD3 R12, P1, R26.reuse, R12, RZ ;  /* 0x0000000c1a0c7210 */ /* 0x050fe40007f3e0ff */
[----:B------:R-:W-:-:S03]  /*30d0*/  IADD3 R34, P0, R26, R9, RZ ;  /* 0x000000091a227210 */ /* 0x000fc60007f1e0ff */
[----:B------:R-:W-:Y:S01]  /*30e0*/  IMAD.X R13, R25, 0x1, R13, P1 ;  /* 0x00000001190d7824 */ /* 0x000fe200008e060d */
        /* <DEDUP_REMOVED lines=12> */
.L_x_701:
[----:B-1-3--:R-:W-:Y:S01]  /*31b0*/  FMUL.FTZ R10, R17, c[0x0][0x320] ;  /* 0x0000c800110a7a20 */ /* 0x00afe20000410000 */
        /* <DEDUP_REMOVED lines=13> */
[----:B------:R-:W-:Y:S01]  /*3290*/  UMOV UR4, 0xffffffc0 ;  /* 0xffffffc000047882 */ /* 0x000fe20000000000 */
[----:B------:R-:W-:Y:S01]  /*32a0*/  LEA.HI R20, R20, R17, RZ, 0x2 ;  /* 0x0000001114147211 */ /* 0x000fe200078f10ff */
[----:B------:R-:W-:Y:S01]  /*32b0*/  UIMAD UR4, UR6, UR4, 0x41 ;  /* 0x00000041060474a4 */ /* 0x000fe2000f8e0204 */
[----:B------:R-:W-:Y:S01]  /*32c0*/  LEA.HI R15, R85, R85, RZ, 0x1 ;  /* 0x00000055550f7211 */ /* 0x000fe200078f08ff */
[----:B------:R-:W-:Y:S01]  /*32d0*/  IMAD.IADD R86, R86, 0x1, -R13 ;  /* 0x0000000156567824 */ /* 0x000fe200078e0a0d */
[----:B------:R-:W-:Y:S01]  /*32e0*/  LEA.HI.SX32 R25, R20, UR10, 0x1e ;  /* 0x0000000a14197c11 */ /* 0x000fe2000f8ff2ff */
[----:B------:R-:W-:Y:S01]  /*32f0*/  FMUL.FTZ R22, R22, c[0x0][0x320] ;  /* 0x0000c80016167a20 */ /* 0x000fe20000410000 */
[----:B------:R-:W-:Y:S01]  /*3300*/  LOP3.LUT R16, R15, 0x1ffffffe, RZ, 0xc0, !PT ;  /* 0x1ffffffe0f107812 */ /* 0x000fe200078ec0ff */
[----:B------:R-:W1:Y:S01]  /*3310*/  MUFU.TANH R7, R7 ;  /* 0x0000000700077308 */ /* 0x000e620000002400 */
[----:B------:R-:W-:Y:S01]  /*3320*/  PLOP3.LUT P1, PT, PT, PT, UP1, 0x80, 0x0 ;  /* 0x000000000000781c */ /* 0x000fe20003f2f018 */
[----:B------:R-:W-:Y:S01]  /*3330*/  IMAD R25, R86, 0x10, R25 ;  /* 0x0000001056197824 */ /* 0x000fe200078e0219 */
[----:B------:R-:W-:Y:S01]  /*3340*/  PLOP3.LUT P0, PT, PT, PT, UP1, 0x80, 0x0 ;  /* 0x000000000000781c */ /* 0x000fe20003f0f018 */
[----:B------:R-:W-:Y:S01]  /*3350*/  IMAD.IADD R16, R85, 0x1, -R16 ;  /* 0x0000000155107824 */ /* 0x000fe200078e0a10 */
[----:B------:R-:W-:Y:S01]  /*3360*/  LOP3.LUT R216, R20, 0x7ffffffc, RZ, 0xc0, !PT ;  /* 0x7ffffffc14d87812 */ /* 0x000fe200078ec0ff */
[----:B------:R-:W-:Y:S01]  /*3370*/  FMUL.FTZ R8, R64, c[0x0][0x320] ;  /* 0x0000c80040087a20 */ /* 0x000fe20000410000 */
[----:B------:R-:W-:Y:S01]  /*3380*/  UIADD3 UR6, UR6, -0x2, URZ ;  /* 0xfffffffe06067890 */ /* 0x000fe2000fffe03f */
[----:B------:R-:W-:Y:S01]  /*3390*/  IMAD R215, R16, 0x8, R25 ;  /* 0x0000000810d77824 */ /* 0x000fe200078e0219 */
[----:B------:R2:W-:Y:S01]  /*33a0*/  MUFU.TANH R13, R22 ;  /* 0x00000016000d7308 */ /* 0x0005e20000002400 */
[----:B------:R-:W-:Y:S01]  /*33b0*/  IMAD.IADD R216, R17, 0x1, -R216 ;  /* 0x0000000111d87824 */ /* 0x000fe200078e0ad8 */
[----:B------:R-:W0:Y:S01]  /*33c0*/  LDGDEPBAR ;  /* 0x00000000000079af */ /* 0x000e220000000000 */
[----:B------:R-:W-:-:S02]  /*33d0*/  IMAD.MOV.U32 R18, RZ, RZ, R215 ;  /* 0x000000ffff127224 */ /* 0x000fc400078e00d7 */
[----:B------:R-:W-:-:S03]  /*33e0*/  @P1 IMAD.HI.U32 R16, R215, c[0x0][0x2c8], RZ ;  /* 0x0000b200d7101a27 */ /* 0x000fc600078e00ff */
[----:B------:R-:W3:Y:S01]  /*33f0*/  MUFU.TANH R14, R14 ;  /* 0x0000000e000e7308 */ /* 0x000ee20000002400 */
[----:B------:R-:W-:Y:S01]  /*3400*/  IMAD.U32 R25, RZ, RZ, UR4 ;  /* 0x00000004ff197e24 */ /* 0x000fe2000f8e00ff */
[----:B------:R-:W-:Y:S01]  /*3410*/  @P0 SHF.R.U32.HI R18, RZ, c[0x0][0x2cc], R16 ;  /* 0x0000b300ff120a19 */ /* 0x000fe20000011610 */
[----:B------:R-:W-:Y:S01]  /*3420*/  IMAD.SHL.U32 R216, R216, 0x2, RZ ;  /* 0x00000002d8d87824 */ /* 0x000fe200078e00ff */
[----:B------:R-:W-:Y:S01]  /*3430*/  ULDC.64 UR4, c[0x0][0x2c8] ;  /* 0x0000b20000047ab9 */ /* 0x000fe20000000a00 */
[----:B------:R-:W-:Y:S02]  /*3440*/  FMUL.FTZ R11, R65, c[0x0][0x320] ;  /* 0x0000c800410b7a20 */ /* 0x000fe40000410000 */
[----:B------:R-:W4:Y:S01]  /*3450*/  SHFL.IDX PT, R16, R18, RZ, 0x1c1f ;  /* 0x001c1fff12107589 */ /* 0x000f2200000e0000 */
[C---:B------:R-:W-:Y:S01]  /*3460*/  IADD3 R25, -R216.reuse, UR7, R25 ;  /* 0x00000007d8197c10 */ /* 0x040fe2000fffe119 */
[----:B------:R-:W5:Y:S01]  /*3470*/  MUFU.TANH R12, R12 ;  /* 0x0000000c000c7308 */ /* 0x000f620000002400 */
[----:B--2---:R-:W-:Y:S01]  /*3480*/  IADD3 R22, -R216, UR22, RZ ;  /* 0x00000016d8167c10 */ /* 0x004fe2000fffe1ff */
[----:B------:R-:W-:Y:S01]  /*3490*/  FMUL.FTZ R60, R60, c[0x0][0x320] ;  /* 0x0000c8003c3c7a20 */ /* 0x000fe20000410000 */
[----:B------:R-:W-:Y:S01]  /*34a0*/  IADD3 R25, R25, -UR12, RZ ;  /* 0x8000000c19197c10 */ /* 0x000fe2000fffe0ff */
[----:B------:R-:W2:Y:S01]  /*34b0*/  SHFL.IDX PT, R26, R18, 0x1, 0x1c1f ;  /* 0x003c1f00121a7f89 */ /* 0x000ea200000e0000 */
[----:B------:R-:W-:Y:S01]  /*34c0*/  FMUL.FTZ R61, R61, c[0x0][0x320] ;  /* 0x0000c8003d3d7a20 */ /* 0x000fe20000410000 */
[----:B------:R-:W-:Y:S01]  /*34d0*/  UIMAD.WIDE.U32 UR22, UR10, UR4, URZ ;  /* 0x000000040a1672a5 */ /* 0x000fe2000f8e003f */
[----:B------:R-:W-:Y:S01]  /*34e0*/  FMUL.FTZ R56, R56, c[0x0][0x320] ;  /* 0x0000c80038387a20 */ /* 0x000fe20000410000 */
[----:B------:R-:W1:Y:S01]  /*34f0*/  MUFU.TANH R10, R10 ;  /* 0x0000000a000a7308 */ /* 0x000e620000002400 */
[----:B------:R-:W-:Y:S01]  /*3500*/  FMUL.FTZ R57, R57, c[0x0][0x320] ;  /* 0x0000c80039397a20 */ /* 0x000fe20000410000 */
[----:B------:R-:W-:Y:S01]  /*3510*/  @UP1 USHF.R.U32.HI UR10, URZ, UR5, UR23 ;  /* 0x000000053f0a1299 */ /* 0x000fe20008011617 */
[----:B------:R-:W-:-:S02]  /*3520*/  FMUL.FTZ R68, R68, c[0x0][0x320] ;  /* 0x0000c80044447a20 */ /* 0x000fc40000410000 */
[----:B------:R-:W-:Y:S01]  /*3530*/  FMUL.FTZ R69, R69, c[0x0][0x320] ;  /* 0x0000c80045457a20 */ /* 0x000fe20000410000 */
[----:B------:R-:W-:Y:S01]  /*3540*/  UIADD3 UR10, UR10, UR7, -UR12 ;  /* 0x000000070a0a7290 */ /* 0x000fe2000fffe80c */
[----:B------:R-:W-:Y:S01]  /*3550*/  FMUL.FTZ R48, R48, c[0x0][0x320] ;  /* 0x0000c80030307a20 */ /* 0x000fe20000410000 */
[----:B------:R-:W1:Y:S01]  /*3560*/  MUFU.TANH R8, R8 ;  /* 0x0000000800087308 */ /* 0x000e620000002400 */
[----:B------:R-:W-:Y:S01]  /*3570*/  FMUL.FTZ R49, R49, c[0x0][0x320] ;  /* 0x0000c80031317a20 */ /* 0x000fe20000410000 */
[----:B------:R-:W-:Y:S01]  /*3580*/  USHF.R.S32.HI UR4, URZ, 0x1f, UR10 ;  /* 0x0000001f3f047899 */ /* 0x000fe2000801140a */
[----:B------:R-:W-:Y:S02]  /*3590*/  FMUL.FTZ R24, R23, c[0x0][0x320] ;  /* 0x0000c80017187a20 */ /* 0x000fe40000410000 */
[----:B------:R-:W-:Y:S01]  /*35a0*/  FMUL.FTZ R19, R19, c[0x0][0x320] ;  /* 0x0000c80013137a20 */ /* 0x000fe20000410000 */
[----:B------:R-:W-:Y:S01]  /*35b0*/  ULEA.HI UR4, UR4, UR10, URZ, 0x6 ;  /* 0x0000000a04047291 */ /* 0x000fe2000f8f303f */
[----:B----4-:R-:W-:Y:S01]  /*35c0*/  IMAD.IADD R17, R25, 0x1, R16 ;  /* 0x0000000119117824 */ /* 0x010fe200078e0210 */
[----:B------:R-:W4:Y:S01]  /*35d0*/  MUFU.TANH R11, R11 ;  /* 0x0000000b000b7308 */ /* 0x000f220000002400 */
[----:B------:R-:W-:Y:S01]  /*35e0*/  FMUL.FTZ R66, R66, c[0x0][0x320] ;  /* 0x0000c80042427a20 */ /* 0x000fe20000410000 */
[----:B------:R-:W-:Y:S01]  /*35f0*/  USHF.R.S32.HI UR4, URZ, 0x6, UR4 ;  /* 0x000000063f047899 */ /* 0x000fe20008011404 */
[----:B------:R-:W-:Y:S01]  /*3600*/  FMUL.FTZ R9, R67, c[0x0][0x320] ;  /* 0x0000c80043097a20 */ /* 0x000fe20000410000 */
[----:B------:R-:W-:Y:S01]  /*3610*/  IMNMX R20, R22, R17, PT ;  /* 0x0000001116147217 */ /* 0x000fe20003800200 */
[----:B--2---:R-:W-:-:S02]  /*3620*/  IMAD.IADD R25, R25, 0x1, R26 ;  /* 0x0000000119197824 */ /* 0x004fc400078e021a */
[----:B------:R-:W-:Y:S01]  /*3630*/  FMUL.FTZ R62, R62, c[0x0][0x320] ;  /* 0x0000c8003e3e7a20 */ /* 0x000fe20000410000 */
[C---:B------:R-:W-:Y:S01]  /*3640*/  ISETP.GT.AND P1, PT, R20.reuse, RZ, PT ;  /* 0x000000ff1400720c */ /* 0x040fe20003f24270 */
[----:B------:R-:W2:Y:S01]  /*3650*/  MUFU.TANH R156, R60 ;  /* 0x0000003c009c7308 */ /* 0x000ea20000002400 */
[----:B------:R-:W-:Y:S01]  /*3660*/  ISETP.GT.AND P0, PT, R20, 0x1, PT ;  /* 0x000000011400780c */ /* 0x000fe20003f04270 */
[----:B------:R-:W-:Y:S01]  /*3670*/  FMUL.FTZ R63, R63, c[0x0][0x320] ;  /* 0x0000c8003f3f7a20 */ /* 0x000fe20000410000 */
[----:B------:R-:W-:Y:S01]  /*3680*/  FSEL R17, R5, -INF , P1 ;  /* 0xff80000005117808 */ /* 0x000fe20000800000 */
[----:B------:R-:W-:Y:S01]  /*3690*/  FMUL.FTZ R58, R58, c[0x0][0x320] ;  /* 0x0000c8003a3a7a20 */ /* 0x000fe20000410000 */
[----:B------:R-:W-:Y:S01]  /*36a0*/  ISETP.GT.AND P1, PT, R20, 0x8, PT ;  /* 0x000000081400780c */ /* 0x000fe20003f24270 */
[----:B------:R-:W-:Y:S01]  /*36b0*/  FMUL.FTZ R59, R59, c[0x0][0x320] ;  /* 0x0000c8003b3b7a20 */ /* 0x000fe20000410000 */
[----:B------:R-:W-:Y:S01]  /*36c0*/  FSEL R18, R6, -INF , P0 ;  /* 0xff80000006127808 */ /* 0x000fe20000000000 */
[----:B------:R-:W2:Y:S01]  /*36d0*/  MUFU.TANH R164, R61 ;  /* 0x0000003d00a47308 */ /* 0x000ea20000002400 */
[----:B------:R-:W-:Y:S01]  /*36e0*/  ISETP.GT.AND P0, PT, R20, 0x9, PT ;  /* 0x000000091400780c */ /* 0x000fe20003f04270 */
[----:B------:R-:W-:Y:S01]  /*36f0*/  FMUL.FTZ R70, R70, c[0x0][0x320] ;  /* 0x0000c80046467a20 */ /* 0x000fe20000410000 */
[----:B-1----:R-:W-:Y:S01]  /*3700*/  FSEL R16, R7, -INF , P1 ;  /* 0xff80000007107808 */ /* 0x002fe20000800000 */
[----:B------:R-:W-:Y:S01]  /*3710*/  FMUL.FTZ R71, R71, c[0x0][0x320] ;  /* 0x0000c80047477a20 */ /* 0x000fe20000410000 */
[----:B------:R-:W-:Y:S01]  /*3720*/  ISETP.GT.AND P1, PT, R20, 0x10, PT ;  /* 0x000000101400780c */ /* 0x000fe20003f24270 */
[----:B------:R-:W-:Y:S01]  /*3730*/  FMUL.FTZ R50, R50, c[0x0][0x320] ;  /* 0x0000c80032327a20 */ /* 0x000fe20000410000 */
[----:B---3--:R-:W-:Y:S01]  /*3740*/  FSEL R14, R14, -INF , P0 ;  /* 0xff8000000e0e7808 */ /* 0x008fe20000000000 */
[----:B------:R-:W1:Y:S01]  /*3750*/  MUFU.TANH R162, R56 ;  /* 0x0000003800a27308 */ /* 0x000e620000002400 */
[----:B------:R-:W-:Y:S01]  /*3760*/  ISETP.GT.AND P0, PT, R20, 0x11, PT ;  /* 0x000000111400780c */ /* 0x000fe20003f04270 */
[----:B------:R-:W-:Y:S01]  /*3770*/  FMUL.FTZ R51, R51, c[0x0][0x320] ;  /* 0x0000c80033337a20 */ /* 0x000fe20000410000 */
[----:B-----5:R-:W-:Y:S01]  /*3780*/  FSEL R12, R12, -INF , P1 ;  /* 0xff8000000c0c7808 */ /* 0x020fe20000800000 */
[----:B------:R-:W-:Y:S01]  /*3790*/  IMAD.SHL.U32 R203, R4, 0x2, RZ ;  /* 0x0000000204cb7824 */ /* 0x000fe200078e00ff */
[----:B------:R-:W-:-:S02]  /*37a0*/  ISETP.GT.AND P1, PT, R20, 0x18, PT ;  /* 0x000000181400780c */ /* 0x000fc40003f24270 */
[----:B------:R-:W-:Y:S01]  /*37b0*/  FSEL R10, R10, -INF , P0 ;  /* 0xff8000000a0a7808 */ /* 0x000fe20000000000 */
[----:B------:R-:W3:Y:S01]  /*37c0*/  MUFU.TANH R158, R57 ;  /* 0x00000039009e7308 */ /* 0x000ee20000002400 */
[----:B------:R-:W-:Y:S01]  /*37d0*/  ISETP.GT.AND P0, PT, R20, 0x19, PT ;  /* 0x000000191400780c */ /* 0x000fe20003f04270 */
[--C-:B------:R-:W-:Y:S01]  /*37e0*/  IMAD R197, R3, 0x2, R203.reuse ;  /* 0x0000000203c57824 */ /* 0x100fe200078e02cb */
[----:B------:R-:W-:Y:S01]  /*37f0*/  FSEL R8, R8, -INF , P1 ;  /* 0xff80000008087808 */ /* 0x000fe20000800000 */
[----:B------:R-:W-:Y:S01]  /*3800*/  LDSM.16.MT88.4 R40, [R203+0x2100] ;  /* 0x00210000cb28783b */ /* 0x000fe20000004200 */
[----:B------:R-:W-:Y:S01]  /*3810*/  ISETP.GT.AND P1, PT, R20, 0x20, PT ;  /* 0x000000201400780c */ /* 0x000fe20003f24270 */
[----:B------:R-:W-:Y:S01]  /*3820*/  IMAD R198, R2, 0x2, R203 ;  /* 0x0000000202c67824 */ /* 0x000fe200078e02cb */
[----:B----4-:R-:W-:Y:S01]  /*3830*/  FSEL R6, R11, -INF , P0 ;  /* 0xff8000000b067808 */ /* 0x010fe20000000000 */
[----:B------:R-:W4:Y:S01]  /*3840*/  MUFU.TANH R168, R68 ;  /* 0x0000004400a87308 */ /* 0x000f220000002400 */
[----:B------:R-:W-:Y:S01]  /*3850*/  ISETP.GT.AND P0, PT, R20, 0x21, PT ;  /* 0x000000211400780c */ /* 0x000fe20003f04270 */
[----:B------:R-:W-:Y:S01]  /*3860*/  IMAD R196, R3, 0x2, R198 ;  /* 0x0000000203c47824 */ /* 0x000fe200078e02c6 */
[----:B--2---:R-:W-:Y:S01]  /*3870*/  FSEL R156, R156, -INF , P1 ;  /* 0xff8000009c9c7808 */ /* 0x004fe20000800000 */
[----:B------:R-:W-:Y:S01]  /*3880*/  LDSM.16.MT88.4 R124, [R203+0x100] ;  /* 0x00010000cb7c783b */ /* 0x000fe20000004200 */
[----:B------:R-:W-:-:S02]  /*3890*/  ISETP.GT.AND P1, PT, R20, 0x28, PT ;  /* 0x000000281400780c */ /* 0x000fc40003f24270 */
[----:B------:R-:W-:Y:S01]  /*38a0*/  FSEL R164, R164, -INF , P0 ;  /* 0xff800000a4a47808 */ /* 0x000fe20000000000 */
[----:B------:R-:W2:Y:S01]  /*38b0*/  MUFU.TANH R166, R69 ;  /* 0x0000004500a67308 */ /* 0x000ea20000002400 */
[----:B------:R-:W-:Y:S01]  /*38c0*/  ISETP.GT.AND P0, PT, R20, 0x29, PT ;  /* 0x000000291400780c */ /* 0x000fe20003f04270 */
[----:B------:R-:W-:Y:S01]  /*38d0*/  LDSM.16.MT88.4 R116, [R198+0x100] ;  /* 0x00010000c674783b */ /* 0x000fe20000004200 */
[----:B-1----:R-:W-:Y:S02]  /*38e0*/  FSEL R162, R162, -INF , P1 ;  /* 0xff800000a2a27808 */ /* 0x002fe40000800000 */
[----:B------:R-:W-:Y:S01]  /*38f0*/  ISETP.GT.AND P1, PT, R20, 0x30, PT ;  /* 0x000000301400780c */ /* 0x000fe20003f24270 */
[----:B------:R-:W-:Y:S01]  /*3900*/  LDSM.16.MT88.4 R108, [R197+0x100] ;  /* 0x00010000c56c783b */ /* 0x000fe20000004200 */
[----:B---3--:R-:W-:Y:S01]  /*3910*/  FSEL R158, R158, -INF , P0 ;  /* 0xff8000009e9e7808 */ /* 0x008fe20000000000 */
[----:B------:R1:W-:Y:S01]  /*3920*/  MUFU.TANH R15, R21 ;  /* 0x00000015000f7308 */ /* 0x0003e20000002400 */
[----:B------:R-:W-:Y:S01]  /*3930*/  ISETP.GT.AND P0, PT, R20, 0x31, PT ;  /* 0x000000311400780c */ /* 0x000fe20003f04270 */
[----:B------:R-:W-:Y:S01]  /*3940*/  LDSM.16.MT88.4 R100, [R196+0x100] ;  /* 0x00010000c464783b */ /* 0x000fe20000004200 */
[----:B------:R-:W-:-:S02]  /*3950*/  FMNMX.FTZ R7, R17, R18, !PT ;  /* 0x0000001211077209 */ /* 0x000fc40007810000 */
[----:B----4-:R-:W-:Y:S01]  /*3960*/  FSEL R168, R168, -INF , P1 ;  /* 0xff800000a8a87808 */ /* 0x010fe20000800000 */
[----:B------:R-:W-:Y:S01]  /*3970*/  LDSM.16.MT88.4 R72, [R203+0x4100] ;  /* 0x00410000cb48783b */ /* 0x000fe20000004200 */
[----:B------:R-:W-:Y:S01]  /*3980*/  ISETP.GT.AND P1, PT, R20, 0x38, PT ;  /* 0x000000381400780c */ /* 0x000fe20003f24270 */
[----:B------:R-:W3:Y:S01]  /*3990*/  MUFU.TANH R142, R48 ;  /* 0x00000030008e7308 */ /* 0x000ee20000002400 */
[----:B--2---:R-:W-:Y:S01]  /*39a0*/  FSEL R166, R166, -INF , P0 ;  /* 0xff800000a6a67808 */ /* 0x004fe20000000000 */
[----:B------:R-:W-:Y:S01]  /*39b0*/  LDSM.16.MT88.4 R80, [R198+0x4100] ;  /* 0x00410000c650783b */ /* 0x000fe20000004200 */
[----:B------:R-:W-:Y:S02]  /*39c0*/  IMNMX R22, R22, R25, PT ;  /* 0x0000001916167217 */ /* 0x000fe40003800200 */
[----:B------:R-:W-:Y:S01]  /*39d0*/  FMNMX.FTZ R7, R16, R7, !PT ;  /* 0x0000000710077209 */ /* 0x000fe20007810000 */
[----:B------:R-:W-:Y:S01]  /*39e0*/  LDSM.16.MT88.4 R88, [R197+0x4100] ;  /* 0x00410000c558783b */ /* 0x000fe20000004200 */
[----:B------:R-:W-:Y:S01]  /*39f0*/  ISETP.GT.AND P0, PT, R20, 0x39, PT ;  /* 0x000000391400780c */ /* 0x000fe20003f04270 */
[----:B-1----:R-:W-:Y:S01]  /*3a00*/  FMUL.FTZ R21, R27, c[0x0][0x320] ;  /* 0x0000c8001b157a20 */ /* 0x002fe20000410000 */
[----:B------:R-:W1:Y:S01]  /*3a10*/  MUFU.TANH R140, R49 ;  /* 0x00000031008c7308 */ /* 0x000e620000002400 */
[----:B------:R-:W-:Y:S01]  /*3a20*/  FMNMX.FTZ R7, R14, R7, !PT ;  /* 0x000000070e077209 */ /* 0x000fe20007810000 */
[----:B------:R-:W-:Y:S01]  /*3a30*/  LDSM.16.MT88.4 R136, [R198+0x900] ;  /* 0x00090000c688783b */ /* 0x000fe20000004200 */
[----:B------:R-:W-:-:S02]  /*3a40*/  IMNMX R226, RZ, UR4, !PT ;  /* 0x00000004ffe27c17 */ /* 0x000fc4000f800200 */
[----:B------:R-:W-:Y:S01]  /*3a50*/  FMNMX.FTZ R11, R12, R7, !PT ;  /* 0x000000070c0b7209 */ /* 0x000fe20007810000 */
[----:B------:R-:W-:Y:S01]  /*3a60*/  LDSM.16.MT88.4 R32, [R197+0x900] ;  /* 0x00090000c520783b */ /* 0x000fe20000004200 */
[----:B---3--:R-:W-:Y:S01]  /*3a70*/  FSEL R142, R142, -INF , P1 ;  /* 0xff8000008e8e7808 */ /* 0x008fe20000800000 */
[----:B------:R-:W2:Y:S01]  /*3a80*/  MUFU.TANH R21, R21 ;  /* 0x0000001500157308 */ /* 0x000ea20000002400 */
[----:B------:R-:W-:Y:S01]  /*3a90*/  ISETP.GT.AND P1, PT, R22, RZ, PT ;  /* 0x000000ff1600720c */ /* 0x000fe20003f24270 */
[----:B------:R-:W-:Y:S01]  /*3aa0*/  LDSM.16.MT88.4 R28, [R196+0x900] ;  /* 0x00090000c41c783b */ /* 0x000fe20000004200 */
[----:B------:R-:W-:Y:S02]  /*3ab0*/  FMNMX.FTZ R11, R10, R11, !PT ;  /* 0x0000000b0a0b7209 */ /* 0x000fe40007810000 */
[----:B------:R-:W-:Y:S02]  /*3ac0*/  FSEL R20, R0, -INF , P1 ;  /* 0xff80000000147808 */ /* 0x000fe40000800000 */
[----:B------:R-:W-:Y:S01]  /*3ad0*/  ISETP.GT.AND P1, PT, R22, 0x8, PT ;  /* 0x000000081600780c */ /* 0x000fe20003f24270 */
[----:B------:R3:W4:Y:S01]  /*3ae0*/  MUFU.TANH R5, R24 ;  /* 0x0000001800057308 */ /* 0x0007220000002400 */
[----:B-1----:R-:W-:-:S02]  /*3af0*/  FSEL R140, R140, -INF , P0 ;  /* 0xff8000008c8c7808 */ /* 0x002fc40000000000 */
[----:B------:R-:W-:Y:S02]  /*3b00*/  ISETP.GT.AND P0, PT, R22, 0x1, PT ;  /* 0x000000011600780c */ /* 0x000fe40003f04270 */
[----:B------:R-:W-:Y:S02]  /*3b10*/  FSEL R7, R13, -INF , P1 ;  /* 0xff8000000d077808 */ /* 0x000fe40000800000 */
[----:B------:R-:W-:Y:S01]  /*3b20*/  FMNMX.FTZ R11, R8, R11, !PT ;  /* 0x0000000b080b7209 */ /* 0x000fe20007810000 */
[----:B------:R-:W1:Y:S01]  /*3b30*/  MUFU.TANH R19, R19 ;  /* 0x0000001300137308 */ /* 0x000e620000002400 */
[----:B--2---:R-:W-:Y:S02]  /*3b40*/  FSEL R21, R21, -INF , P0 ;  /* 0xff80000015157808 */ /* 0x004fe40000000000 */
[C---:B------:R-:W-:Y:S02]  /*3b50*/  ISETP.GT.AND P0, PT, R22.reuse, 0x9, PT ;  /* 0x000000091600780c */ /* 0x040fe40003f04270 */
[----:B------:R-:W-:-:S02]  /*3b60*/  ISETP.GT.AND P1, PT, R22, 0x10, PT ;  /* 0x000000101600780c */ /* 0x000fc40003f24270 */
[----:B------:R-:W-:Y:S01]  /*3b70*/  FMNMX.FTZ R11, R6, R11, !PT ;  /* 0x0000000b060b7209 */ /* 0x000fe20007810000 */
[----:B------:R2:W5:Y:S01]  /*3b80*/  MUFU.TANH R23, R66 ;  /* 0x0000004200177308 */ /* 0x0005620000002400 */
[----:B---3--:R-:W-:Y:S02]  /*3b90*/  FMNMX.FTZ R24, R20, R21, !PT ;  /* 0x0000001514187209 */ /* 0x008fe40007810000 */
[----:B----4-:R-:W-:Y:S02]  /*3ba0*/  FSEL R5, R5, -INF , P0 ;  /* 0xff80000005057808 */ /* 0x010fe40000000000 */
[----:B------:R-:W-:Y:S02]  /*3bb0*/  FMNMX.FTZ R24, R7, R24, !PT ;  /* 0x0000001807187209 */ /* 0x000fe40007810000 */
[----:B------:R-:W-:Y:S01]  /*3bc0*/  ISETP.GT.AND P0, PT, R22, 0x11, PT ;  /* 0x000000111600780c */ /* 0x000fe20003f04270 */
[----:B------:R-:W3:Y:S01]  /*3bd0*/  MUFU.TANH R9, R9 ;  /* 0x0000000900097308 */ /* 0x000ee20000002400 */
[----:B------:R-:W-:-:S02]  /*3be0*/  FSEL R15, R15, -INF , P1 ;  /* 0xff8000000f0f7808 */ /* 0x000fc40000800000 */
[----:B------:R-:W-:Y:S02]  /*3bf0*/  FMNMX.FTZ R24, R5, R24, !PT ;  /* 0x0000001805187209 */ /* 0x000fe40007810000 */
[----:B------:R-:W-:Y:S02]  /*3c00*/  FMNMX.FTZ R11, R156, R11, !PT ;  /* 0x0000000b9c0b7209 */ /* 0x000fe40007810000 */
[----:B------:R-:W-:Y:S01]  /*3c10*/  ISETP.GT.AND P1, PT, R22, 0x18, PT ;  /* 0x000000181600780c */ /* 0x000fe20003f24270 */
[----:B------:R-:W4:Y:S01]  /*3c20*/  MUFU.TANH R173, R62 ;  /* 0x0000003e00ad7308 */ /* 0x000f220000002400 */
[----:B-1----:R-:W-:Y:S01]  /*3c30*/  FSEL R13, R19, -INF , P0 ;  /* 0xff800000130d7808 */ /* 0x002fe20000000000 */
[----:B--2---:R-:W-:Y:S01]  /*3c40*/  LDSM.16.MT88.4 R64, [R196+0x2100] ;  /* 0x00210000c440783b */ /* 0x004fe20000004200 */
[----:B------:R-:W-:Y:S02]  /*3c50*/  FMNMX.FTZ R24, R15, R24, !PT ;  /* 0x000000180f187209 */ /* 0x000fe40007810000 */
[----:B------:R-:W-:-:S02]  /*3c60*/  FMNMX.FTZ R19, R164, R11, !PT ;  /* 0x0000000ba4137209 */ /* 0x000fc40007810000 */
[C---:B------:R-:W-:Y:S01]  /*3c70*/  ISETP.GT.AND P0, PT, R22.reuse, 0x19, PT ;  /* 0x000000191600780c */ /* 0x040fe20003f04270 */
[----:B------:R-:W1:Y:S01]  /*3c80*/  MUFU.TANH R163, R63 ;  /* 0x0000003f00a37308 */ /* 0x000e620000002400 */
[----:B-----5:R-:W-:Y:S02]  /*3c90*/  FSEL R11, R23, -INF , P1 ;  /* 0xff800000170b7808 */ /* 0x020fe40000800000 */
[----:B------:R-:W-:Y:S02]  /*3ca0*/  FMNMX.FTZ R24, R13, R24, !PT ;  /* 0x000000180d187209 */ /* 0x000fe40007810000 */
[----:B------:R-:W-:Y:S02]  /*3cb0*/  ISETP.GT.AND P1, PT, R22, 0x20, PT ;  /* 0x000000201600780c */ /* 0x000fe40003f24270 */
[----:B---3--:R-:W-:Y:S01]  /*3cc0*/  FSEL R9, R9, -INF , P0 ;  /* 0xff80000009097808 */ /* 0x008fe20000000000 */
[----:B------:R-:W2:Y:S01]  /*3cd0*/  MUFU.TANH R171, R58 ;  /* 0x0000003a00ab7308 */ /* 0x000ea20000002400 */
[----:B------:R-:W-:-:S02]  /*3ce0*/  FMNMX.FTZ R24, R11, R24, !PT ;  /* 0x000000180b187209 */ /* 0x000fc40007810000 */
[C---:B------:R-:W-:Y:S02]  /*3cf0*/  ISETP.GT.AND P0, PT, R22.reuse, 0x21, PT ;  /* 0x000000211600780c */ /* 0x040fe40003f04270 */
[----:B----4-:R-:W-:Y:S02]  /*3d00*/  FSEL R173, R173, -INF , P1 ;  /* 0xff800000adad7808 */ /* 0x010fe40000800000 */
[----:B------:R-:W-:Y:S01]  /*3d10*/  FMNMX.FTZ R24, R9, R24, !PT ;  /* 0x0000001809187209 */ /* 0x000fe20007810000 */
[----:B------:R3:W4:Y:S01]  /*3d20*/  MUFU.TANH R165, R59 ;  /* 0x0000003b00a57308 */ /* 0x0007220000002400 */
[----:B------:R-:W-:Y:S02]  /*3d30*/  ISETP.GT.AND P1, PT, R22, 0x28, PT ;  /* 0x000000281600780c */ /* 0x000fe40003f24270 */
[----:B-1----:R-:W-:Y:S02]  /*3d40*/  FSEL R163, R163, -INF , P0 ;  /* 0xff800000a3a37808 */ /* 0x002fe40000000000 */
[----:B------:R-:W-:-:S02]  /*3d50*/  FMNMX.FTZ R24, R173, R24, !PT ;  /* 0x00000018ad187209 */ /* 0x000fc40007810000 */
[----:B------:R-:W-:Y:S01]  /*3d60*/  FMNMX.FTZ R19, R162, R19, !PT ;  /* 0x00000013a2137209 */ /* 0x000fe20007810000 */
[----:B------:R-:W1:Y:S01]  /*3d70*/  MUFU.TANH R167, R70 ;  /* 0x0000004600a77308 */ /* 0x000e620000002400 */
[----:B------:R-:W-:Y:S02]  /*3d80*/  ISETP.GT.AND P0, PT, R22, 0x29, PT ;  /* 0x000000291600780c */ /* 0x000fe40003f04270 */
[----:B--2---:R-:W-:Y:S02]  /*3d90*/  FSEL R171, R171, -INF , P1 ;  /* 0xff800000abab7808 */ /* 0x004fe40000800000 */
[----:B------:R-:W-:Y:S02]  /*3da0*/  FMNMX.FTZ R24, R163, R24, !PT ;  /* 0x00000018a3187209 */ /* 0x000fe40007810000 */
[----:B------:R-:W-:Y:S01]  /*3db0*/  FMNMX.FTZ R19, R158, R19, !PT ;  /* 0x000000139e137209 */ /* 0x000fe20007810000 */
[----:B------:R-:W2:Y:S01]  /*3dc0*/  MUFU.TANH R143, R71 ;  /* 0x00000047008f7308 */ /* 0x000ea20000002400 */
[----:B------:R-:W-:Y:S01]  /*3dd0*/  ISETP.GT.AND P1, PT, R22, 0x30, PT ;  /* 0x000000301600780c */ /* 0x000fe20003f24270 */
[----:B---3--:R-:W-:Y:S01]  /*3de0*/  LDSM.16.MT88.4 R56, [R197+0x2100] ;  /* 0x00210000c538783b */ /* 0x008fe20000004200 */
[----:B----4-:R-:W-:-:S02]  /*3df0*/  FSEL R165, R165, -INF , P0 ;  /* 0xff800000a5a57808 */ /* 0x010fc40000000000 */
[----:B------:R-:W-:Y:S02]  /*3e00*/  FMNMX.FTZ R24, R171, R24, !PT ;  /* 0x00000018ab187209 */ /* 0x000fe40007810000 */
[----:B------:R-:W-:Y:S01]  /*3e10*/  FMNMX.FTZ R19, R168, R19, !PT ;  /* 0x00000013a8137209 */ /* 0x000fe20007810000 */
[----:B------:R-:W3:Y:S01]  /*3e20*/  MUFU.TANH R141, R50 ;  /* 0x00000032008d7308 */ /* 0x000ee20000002400 */
[----:B------:R-:W-:Y:S02]  /*3e30*/  ISETP.GT.AND P0, PT, R22, 0x31, PT ;  /* 0x000000311600780c */ /* 0x000fe40003f04270 */
[----:B-1----:R-:W-:Y:S02]  /*3e40*/  FSEL R167, R167, -INF , P1 ;  /* 0xff800000a7a77808 */ /* 0x002fe40000800000 */
[----:B------:R-:W-:Y:S02]  /*3e50*/  FMNMX.FTZ R24, R165, R24, !PT ;  /* 0x00000018a5187209 */ /* 0x000fe40007810000 */
[----:B------:R-:W-:Y:S01]  /*3e60*/  FMNMX.FTZ R19, R166, R19, !PT ;  /* 0x00000013a6137209 */ /* 0x000fe20007810000 */
[----:B------:R1:W4:Y:S01]  /*3e70*/  MUFU.TANH R161, R51 ;  /* 0x0000003300a17308 */ /* 0x0003220000002400 */
[----:B------:R-:W-:-:S02]  /*3e80*/  ISETP.GT.AND P1, PT, R22, 0x38, PT ;  /* 0x000000381600780c */ /* 0x000fc40003f24270 */
[----:B--2---:R-:W-:Y:S02]  /*3e90*/  FSEL R143, R143, -INF , P0 ;  /* 0xff8000008f8f7808 */ /* 0x004fe40000000000 */
[----:B------:R-:W-:Y:S02]  /*3ea0*/  FMNMX.FTZ R24, R167, R24, !PT ;  /* 0x00000018a7187209 */ /* 0x000fe40007810000 */
[----:B------:R-:W-:Y:S02]  /*3eb0*/  FMNMX.FTZ R19, R142, R19, !PT ;  /* 0x000000138e137209 */ /* 0x000fe40007810000 */
[----:B------:R-:W-:Y:S02]  /*3ec0*/  ISETP.GT.AND P0, PT, R22, 0x39, PT ;  /* 0x000000391600780c */ /* 0x000fe40003f04270 */
[----:B---3--:R-:W-:Y:S02]  /*3ed0*/  FSEL R141, R141, -INF , P1 ;  /* 0xff8000008d8d7808 */ /* 0x008fe40000800000 */
[----:B------:R-:W-:-:S02]  /*3ee0*/  FMNMX.FTZ R24, R143, R24, !PT ;  /* 0x000000188f187209 */ /* 0x000fc40007810000 */
[----:B------:R-:W-:Y:S01]  /*3ef0*/  FMNMX.FTZ R0, R140, R19, !PT ;  /* 0x000000138c007209 */ /* 0x000fe20007810000 */
[----:B-1----:R-:W-:Y:S01]  /*3f00*/  LDSM.16.MT88.4 R48, [R198+0x2100] ;  /* 0x00210000c630783b */ /* 0x002fe20000004200 */
[----:B----4-:R-:W-:Y:S02]  /*3f10*/  FSEL R161, R161, -INF , P0 ;  /* 0xff800000a1a17808 */ /* 0x010fe40000000000 */
[----:B------:R-:W-:Y:S01]  /*3f20*/  FMNMX.FTZ R24, R141, R24, !PT ;  /* 0x000000188d187209 */ /* 0x000fe20007810000 */
[----:B------:R-:W1:Y:S03]  /*3f30*/  SHFL.BFLY PT, R19, R0, 0x2, 0x1f ;  /* 0x0c401f0000137f89 */ /* 0x000e6600000e0000 */
[----:B------:R-:W-:-:S05]  /*3f40*/  FMNMX.FTZ R25, R161, R24, !PT ;  /* 0x00000018a1197209 */ /* 0x000fca0007810000 */
[----:B------:R-:W2:Y:S01]  /*3f50*/  SHFL.BFLY PT, R22, R25, 0x2, 0x1f ;  /* 0x0c401f0019167f89 */ /* 0x000ea200000e0000 */
[----:B-1----:R-:W-:-:S05]  /*3f60*/  FMNMX.FTZ R23, R19, R0, !PT ;  /* 0x0000000013177209 */ /* 0x002fca0007810000 */
[----:B------:R-:W1:Y:S01]  /*3f70*/  SHFL.BFLY PT, R0, R23, 0x1, 0x1f ;  /* 0x0c201f0017007f89 */ /* 0x000e6200000e0000 */
[----:B--2---:R-:W-:-:S03]  /*3f80*/  FMNMX.FTZ R19, R25, R22, !PT ;  /* 0x0000001619137209 */ /* 0x004fc60007810000 */
[----:B------:R-:W-:Y:S04]  /*3f90*/  LDSM.16.MT88.4 R24, [R198+0x2900] ;  /* 0x00290000c618783b */ /* 0x000fe80000004200 */
[----:B------:R-:W2:Y:S01]  /*3fa0*/  SHFL.BFLY PT, R132, R19, 0x1, 0x1f ;  /* 0x0c201f0013847f89 */ /* 0x000ea200000e0000 */
[----:B-1----:R-:W-:-:S04]  /*3fb0*/  FMNMX.FTZ R0, R23, R0, !PT ;  /* 0x0000000017007209 */ /* 0x002fc80007810000 */
[C---:B------:R-:W-:Y:S01]  /*3fc0*/  FSETP.NEU.FTZ.AND P0, PT, R0.reuse, -INF , PT ;  /* 0xff8000000000780b */ /* 0x040fe20003f1d000 */
[----:B------:R-:W-:Y:S01]  /*3fd0*/  FMUL.FTZ R169, R0, c[0x0][0x2d0] ;  /* 0x0000b40000a97a20 */ /* 0x000fe20000410000 */
[----:B--2---:R-:W-:-:S04]  /*3fe0*/  FMNMX.FTZ R132, R132, R19, !PT ;  /* 0x0000001384847209 */ /* 0x004fc80007810000 */
[----:B------:R-:W-:Y:S02]  /*3ff0*/  FSEL R169, R169, RZ, P0 ;  /* 0x000000ffa9a97208 */ /* 0x000fe40000000000 */
[C---:B------:R-:W-:Y:S01]  /*4000*/  FSETP.NEU.FTZ.AND P0, PT, R132.reuse, -INF , PT ;  /* 0xff8000008400780b */ /* 0x040fe20003f1d000 */
[----:B------:R-:W-:Y:S02]  /*4010*/  FMUL.FTZ R160, R132, c[0x0][0x2d0] ;  /* 0x0000b40084a07a20 */ /* 0x000fe40000410000 */
[--C-:B------:R-:W-:Y:S02]  /*4020*/  FFMA.FTZ R152, R17, c[0x0][0x2d0], -R169.reuse ;  /* 0x0000b40011987a23 */ /* 0x100fe400000108a9 */
[--C-:B------:R-:W-:Y:S01]  /*4030*/  FFMA.FTZ R151, R18, c[0x0][0x2d0], -R169.reuse ;  /* 0x0000b40012977a23 */ /* 0x100fe200000108a9 */
[----:B------:R-:W-:Y:S01]  /*4040*/  FSEL R160, R160, RZ, P0 ;  /* 0x000000ffa0a07208 */ /* 0x000fe20000000000 */
[--C-:B------:R-:W-:Y:S01]  /*4050*/  FFMA.FTZ R149, R16, c[0x0][0x2d0], -R169.reuse ;  /* 0x0000b40010957a23 */ /* 0x100fe200000108a9 */
[----:B------:R-:W-:Y:S01]  /*4060*/  ISETP.LE.AND P0, PT, R226, UR6, PT ;  /* 0x00000006e2007c0c */ /* 0x000fe2000bf03270 */
[----:B------:R-:W-:Y:S01]  /*4070*/  FFMA.FTZ R146, R14, c[0x0][0x2d0], -R169 ;  /* 0x0000b4000e927a23 */ /* 0x000fe200000108a9 */
[----:B------:R-:W-:Y:S01]  /*4080*/  MUFU.EX2 R152, R152 ;  /* 0x0000009800987308 */ /* 0x000fe20000000800 */
[--C-:B------:R-:W-:Y:S01]  /*4090*/  FFMA.FTZ R153, R20, c[0x0][0x2d0], -R160.reuse ;  /* 0x0000b40014997a23 */ /* 0x100fe200000108a0 */
[----:B------:R-:W-:Y:S01]  /*40a0*/  LDSM.16.MT88.4 R16, [R197+0x2900] ;  /* 0x00290000c510783b */ /* 0x000fe20000004200 */
[----:B------:R-:W-:-:S02]  /*40b0*/  FFMA.FTZ R154, R21, c[0x0][0x2d0], -R160 ;  /* 0x0000b400159a7a23 */ /* 0x000fc400000108a0 */
[--C-:B------:R-:W-:Y:S01]  /*40c0*/  FFMA.FTZ R155, R7, c[0x0][0x2d0], -R160.reuse ;  /* 0x0000b400079b7a23 */ /* 0x100fe200000108a0 */
[----:B------:R-:W-:Y:S01]  /*40d0*/  LDSM.16.MT88.4 R20, [R203+0x900] ;  /* 0x00090000cb14783b */ /* 0x000fe20000004200 */
[--C-:B------:R-:W-:Y:S01]  /*40e0*/  FFMA.FTZ R148, R5, c[0x0][0x2d0], -R160.reuse ;  /* 0x0000b40005947a23 */ /* 0x100fe200000108a0 */
[----:B------:R-:W1:Y:S01]  /*40f0*/  MUFU.EX2 R151, R151 ;  /* 0x0000009700977308 */ /* 0x000e620000000800 */
[--C-:B------:R-:W-:Y:S02]  /*4100*/  FFMA.FTZ R3, R6, c[0x0][0x2d0], -R169.reuse ;  /* 0x0000b40006037a23 */ /* 0x100fe400000108a9 */
[----:B------:R-:W2:Y:S01]  /*4110*/  LDSM.16.MT88.4 R4, [R196+0x4100] ;  /* 0x00410000c404783b */ /* 0x000ea20000004200 */
[--C-:B------:R-:W-:Y:S02]  /*4120*/  FFMA.FTZ R145, R10, c[0x0][0x2d0], -R169.reuse ;  /* 0x0000b4000a917a23 */ /* 0x100fe400000108a9 */
[----:B------:R-:W-:Y:S02]  /*4130*/  FFMA.FTZ R144, R8, c[0x0][0x2d0], -R169 ;  /* 0x0000b40008907a23 */ /* 0x000fe400000108a9 */
[----:B------:R-:W-:Y:S01]  /*4140*/  MUFU.EX2 R149, R149 ;  /* 0x0000009500957308 */ /* 0x000fe20000000800 */
[----:B------:R-:W-:-:S02]  /*4150*/  FFMA.FTZ R135, R11, c[0x0][0x2d0], -R160 ;  /* 0x0000b4000b877a23 */ /* 0x000fc400000108a0 */
[--C-:B------:R-:W-:Y:S02]  /*4160*/  FFMA.FTZ R2, R9, c[0x0][0x2d0], -R160.reuse ;  /* 0x0000b40009027a23 */ /* 0x100fe400000108a0 */
[----:B------:R-:W3:Y:S01]  /*4170*/  LDSM.16.MT88.4 R8, [R203+0x2900] ;  /* 0x00290000cb08783b */ /* 0x000ee20000004200 */
[--C-:B------:R-:W-:Y:S02]  /*4180*/  FFMA.FTZ R150, R12, c[0x0][0x2d0], -R169.reuse ;  /* 0x0000b4000c967a23 */ /* 0x100fe400000108a9 */
[----:B------:R-:W4:Y:S01]  /*4190*/  MUFU.EX2 R146, R146 ;  /* 0x0000009200927308 */ /* 0x000f220000000800 */
[----:B-1----:R-:W-:Y:S01]  /*41a0*/  F2FP.BF16.PACK_AB R96, R151, R152 ;  /* 0x000000989760723e */ /* 0x002fe200000010ff */
[--C-:B------:R-:W-:Y:S02]  /*41b0*/  FFMA.FTZ R147, R15, c[0x0][0x2d0], -R160.reuse ;  /* 0x0000b4000f937a23 */ /* 0x100fe400000108a0 */
[----:B------:R-:W-:Y:S02]  /*41c0*/  FFMA.FTZ R134, R13, c[0x0][0x2d0], -R160 ;  /* 0x0000b4000d867a23 */ /* 0x000fe400000108a0 */
[----:B------:R-:W1:Y:S01]  /*41d0*/  LDSM.16.MT88.4 R12, [R196+0x2900] ;  /* 0x00290000c40c783b */ /* 0x000e620000004200 */
        /* <DEDUP_REMOVED lines=10> */
[----:B------:R-:W-:-:S02]  /*4280*/  FFMA.FTZ R165, R165, c[0x0][0x2d0], -R160 ;  /* 0x0000b400a5a57a23 */ /* 0x000fc400000108a0 */
[----:B------:R-:W-:Y:S01]  /*4290*/  MUFU.EX2 R155, R155 ;  /* 0x0000009b009b7308 */ /* 0x000fe20000000800 */
[--C-:B------:R-:W-:Y:S02]  /*42a0*/  FFMA.FTZ R171, R166, c[0x0][0x2d0], -R169.reuse ;  /* 0x0000b400a6ab7a23 */ /* 0x100fe400000108a9 */
[--C-:B------:R-:W-:Y:S02]  /*42b0*/  FFMA.FTZ R168, R168, c[0x0][0x2d0], -R169.reuse ;  /* 0x0000b400a8a87a23 */ /* 0x100fe400000108a9 */
[--C-:B------:R-:W-:Y:S02]  /*42c0*/  FFMA.FTZ R166, R142, c[0x0][0x2d0], -R169.reuse ;  /* 0x0000b4008ea67a23 */ /* 0x100fe400000108a9 */
[----:B------:R-:W-:Y:S01]  /*42d0*/  FFMA.FTZ R169, R140, c[0x0][0x2d0], -R169 ;  /* 0x0000b4008ca97a23 */ /* 0x000fe200000108a9 */
[----:B------:R-:W4:Y:S01]  /*42e0*/  MUFU.EX2 R148, R148 ;  /* 0x0000009400947308 */ /* 0x000f220000000800 */
[----:B-----5:R-:W-:Y:S01]  /*42f0*/  F2FP.BF16.PACK_AB R97, R154, R153 ;  /* 0x000000999a61723e */ /* 0x020fe200000010ff */
[----:B------:R-:W-:-:S02]  /*4300*/  FFMA.FTZ R167, R167, c[0x0][0x2d0], -R160 ;  /* 0x0000b400a7a77a23 */ /* 0x000fc400000108a0 */
[--C-:B------:R-:W-:Y:S02]  /*4310*/  FFMA.FTZ R170, R143, c[0x0][0x2d0], -R160.reuse ;  /* 0x0000b4008faa7a23 */ /* 0x100fe400000108a0 */
[--C-:B------:R-:W-:Y:S02]  /*4320*/  FFMA.FTZ R172, R141, c[0x0][0x2d0], -R160.reuse ;  /* 0x0000b4008dac7a23 */ /* 0x100fe400000108a0 */
[----:B------:R-:W-:Y:S01]  /*4330*/  MUFU.EX2 R150, R150 ;  /* 0x0000009600967308 */ /* 0x000fe20000000800 */
[----:B------:R-:W-:Y:S01]  /*4340*/  FFMA.FTZ R213, R161, c[0x0][0x2d0], -R160 ;  /* 0x0000b400a1d57a23 */ /* 0x000fe200000108a0 */
[----:B------:R-:W-:Y:S01]  /*4350*/  LDSM.16.MT88.4 R140, [R198+0x1900] ;  /* 0x00190000c68c783b */ /* 0x000fe20000004200 */
[----:B------:R-:W-:Y:S02]  /*4360*/  FADD.FTZ R152, R152, R151 ;  /* 0x0000009798987221 */ /* 0x000fe40000010000 */
[----:B------:R-:W-:Y:S02]  /*4370*/  FADD.FTZ R154, R153, R154 ;  /* 0x0000009a999a7221 */ /* 0x000fe40000010000 */
[----:B------:R-:W-:Y:S01]  /*4380*/  FADD.FTZ R149, R149, R152 ;  /* 0x0000009895957221 */ /* 0x000fe20000010000 */
[----:B----4-:R-:W-:Y:S01]  /*4390*/  F2FP.BF16.PACK_AB R99, R148, R155 ;  /* 0x0000009b9463723e */ /* 0x010fe200000010ff */
        /* <DEDUP_REMOVED lines=23> */
[----:B------:R-:W-:Y:S06]  /*4510*/  MUFU.EX2 R158, R158 ;  /* 0x0000009e009e7308 */ /* 0x000fec0000000800 */
        /* <DEDUP_REMOVED lines=76> */
[----:B------:R-:W-:Y:S01]  /*49e0*/  F2FP.BF16.PACK_AB R5, R163, R162 ;  /* 0x000000a2a305723e */ /* 0x000fe200000010ff */
[----:B------:R-:W-:Y:S01]  /*49f0*/  FADD.FTZ R162, R162, R135 ;  /* 0x00000087a2a27221 */ /* 0x000fe20000010000 */
[----:B------:R-:W-:Y:S01]  /*4a00*/  F2FP.BF16.PACK_AB R6, R158, R157 ;  /* 0x0000009d9e06723e */ /* 0x000fe200000010ff */
[----:B------:R-:W-:Y:S01]  /*4a10*/  FADD.FTZ R156, R159, R156 ;  /* 0x0000009c9f9c7221 */ /* 0x000fe20000010000 */
[----:B------:R-:W-:Y:S01]  /*4a20*/  F2FP.BF16.PACK_AB R7, R165, R164 ;  /* 0x000000a4a507723e */ /* 0x000fe200000010ff */
[----:B------:R-:W-:-:S02]  /*4a30*/  FADD.FTZ R163, R163, R162 ;  /* 0x000000a2a3a37221 */ /* 0x000fc40000010000 */
[----:B------:R-:W-:Y:S02]  /*4a40*/  FADD.FTZ R157, R157, R156 ;  /* 0x0000009c9d9d7221 */ /* 0x000fe40000010000 */
[----:B------:R-:W-:Y:S02]  /*4a50*/  FADD.FTZ R164, R164, R163 ;  /* 0x000000a3a4a47221 */ /* 0x000fe40000010000 */
[----:B-1----:R-:W-:Y:S01]  /*4a60*/  HMMA.16816.F32.BF16 R128, R4, R8, R128 ;  /* 0x000000080480723c */ /* 0x002fe20000041880 */
[----:B------:R-:W-:Y:S02]  /*4a70*/  FADD.FTZ R157, R158, R157 ;  /* 0x0000009d9e9d7221 */ /* 0x000fe40000010000 */
[----:B------:R-:W-:-:S05]  /*4a80*/  FADD.FTZ R164, R165, R164 ;  /* 0x000000a4a5a47221 */ /* 0x000fca0000010000 */
        /* <DEDUP_REMOVED lines=37> */
[C---:B------:R-:W-:Y:S01]  /*4ce0*/  F2FP.BF16.PACK_AB R5, R170.reuse, R167 ;  /* 0x000000a7aa05723e */ /* 0x040fe200000010ff */
[----:B------:R-:W-:Y:S01]  /*4cf0*/  FADD.FTZ R167, R167, R164 ;  /* 0x000000a4a7a77221 */ /* 0x000fe20000010000 */
[----:B------:R-:W-:Y:S01]  /*4d00*/  F2FP.BF16.PACK_AB R6, R169, R166 ;  /* 0x000000a6a906723e */ /* 0x000fe200000010ff */
[----:B------:R-:W-:Y:S01]  /*4d10*/  FADD.FTZ R171, R171, R168 ;  /* 0x000000a8abab7221 */ /* 0x000fe20000010000 */
[----:B------:R-:W-:Y:S01]  /*4d20*/  F2FP.BF16.PACK_AB R7, R213, R172 ;  /* 0x000000acd507723e */ /* 0x000fe200000010ff */
[----:B------:R-:W-:-:S02]  /*4d30*/  FADD.FTZ R167, R170, R167 ;  /* 0x000000a7aaa77221 */ /* 0x000fc40000010000 */
[----:B------:R-:W-:Y:S02]  /*4d40*/  FADD.FTZ R166, R166, R171 ;  /* 0x000000aba6a67221 */ /* 0x000fe40000010000 */
[----:B------:R-:W-:Y:S02]  /*4d50*/  FADD.FTZ R172, R172, R167 ;  /* 0x000000a7acac7221 */ /* 0x000fe40000010000 */
[----:B---3--:R-:W-:Y:S01]  /*4d60*/  HMMA.16816.F32.BF16 R128, R4, R12, R128 ;  /* 0x0000000c0480723c */ /* 0x008fe20000041880 */
[----:B------:R-:W-:Y:S02]  /*4d70*/  FADD.FTZ R212, R169, R166 ;  /* 0x000000a6a9d47221 */ /* 0x000fe40000010000 */
[----:B------:R-:W-:-:S05]  /*4d80*/  FADD.FTZ R213, R213, R172 ;  /* 0x000000acd5d57221 */ /* 0x000fca0000010000 */
        /* <DEDUP_REMOVED lines=27> */
[----:B------:R-:W-:Y:S01]  /*4f40*/  PLOP3.LUT P1, PT, PT, PT, UP1, 0x80, 0x0 ;  /* 0x000000000000781c */ /* 0x000fe20003f2f018 */
[----:B------:R-:W-:Y:S01]  /*4f50*/  IMAD.MOV.U32 R2, RZ, RZ, R132 ;  /* 0x000000ffff027224 */ /* 0x000fe200078e0084 */
[----:B------:R-:W-:Y:S01]  /*4f60*/  PLOP3.LUT P0, PT, PT, PT, UP1, 0x80, 0x0 ;  /* 0x000000000000781c */ /* 0x000fe20003f0f018 */
[----:B------:R-:W-:Y:S01]  /*4f70*/  IMAD.MOV.U32 R3, RZ, RZ, R0 ;  /* 0x000000ffff037224 */ /* 0x000fe200078e0000 */
[C---:B------:R-:W-:Y:S01]  /*4f80*/  SHF.L.U64.HI R225, R182.reuse, 0x1, R133 ;  /* 0x00000001b6e17819 */ /* 0x040fe20000010285 */
[----:B------:R-:W-:Y:S01]  /*4f90*/  IMAD.SHL.U32 R224, R182, 0x2, RZ ;  /* 0x00000002b6e07824 */ /* 0x000fe200078e00ff */
[C---:B------:R-:W-:Y:S01]  /*4fa0*/  SHF.L.U64.HI R223, R181.reuse, 0x1, R214 ;  /* 0x00000001b5df7819 */ /* 0x040fe200000102d6 */
[----:B------:R-:W-:Y:S01]  /*4fb0*/  IMAD.SHL.U32 R222, R181, 0x2, RZ ;  /* 0x00000002b5de7824 */ /* 0x000fe200078e00ff */
[----:B------:R-:W-:Y:S01]  /*4fc0*/  SEL R221, RZ, 0x10, P4 ;  /* 0x00000010ffdd7807 */ /* 0x000fe20002000000 */
[C---:B------:R-:W-:Y:S01]  /*4fd0*/  IMAD.SHL.U32 R219, R180.reuse, 0x2, RZ ;  /* 0x00000002b4db7824 */ /* 0x040fe200078e00ff */
[----:B------:R-:W-:Y:S01]  /*4fe0*/  SHF.L.U64.HI R220, R180, 0x1, R183 ;  /* 0x00000001b4dc7819 */ /* 0x000fe200000102b7 */
[----:B------:R-:W-:-:S02]  /*4ff0*/  UMOV UR4, 0x1 ;  /* 0x0000000100047882 */ /* 0x000fc40000000000 */
[----:B------:R-:W-:-:S05]  /*5000*/  @P1 IMAD.HI.U32 R218, R215, c[0x0][0x2c8], RZ ;  /* 0x0000b200d7da1a27 */ /* 0x000fca00078e00ff */
[----:B------:R-:W-:Y:S02]  /*5010*/  @P0 SHF.R.U32.HI R218, RZ, c[0x0][0x2cc], R218 ;  /* 0x0000b300ffda0a19 */ /* 0x000fe400000116da */
.L_x_705:
[----:B------:R-:W-:Y:S04]  /*5020*/  DEPBAR.LE SB0, 0x0 ;  /* 0x000080000000791a */ /* 0x000fe80000000000 */
[----:B------:R-:W-:Y:S01]  /*5030*/  BAR.SYNC.DEFER_BLOCKING 0x0 ;  /* 0x0000000000007b1d */ /* 0x000fe20000010000 */
[----:B------:R-:W-:Y:S05]  /*5040*/  ISETP.LE.AND P0, PT, RZ, UR6, PT ;  /* 0x00000006ff007c0c */ /* 0x000fea000bf03270 */
        /* <DEDUP_REMOVED lines=10> */
[----:B------:R-:W-:-:S05]  /*50f0*/  @!P0 BRA `(.L_x_703) ;  /* 0x0000029000008947 */ /* 0x000fca0003800000 */
        /* <DEDUP_REMOVED lines=11> */
[----:B------:R-:W-:Y:S02]  /*51b0*/  IADD3 R0, P0, R8, UR24, RZ ;  /* 0x0000001808007c10 */ /* 0x000fe4000ff1e0ff */
[----:B------:R-:W-:Y:S02]  /*51c0*/  IADD3 R8, -R217, 0x10, RZ ;  /* 0x00000010d9087810 */ /* 0x000fe40007ffe1ff */
[----:B------:R-:W-:Y:S02]  /*51d0*/  IADD3.X R9, R9, UR8, R4, P0, !PT ;  /* 0x0000000809097c10 */ /* 0x000fe400087fe404 */
[----:B------:R-:W-:Y:S02]  /*51e0*/  LEA R6, P0, R0, c[0x0][0x1f8], 0x1 ;  /* 0x00007e0000067a11 */ /* 0x000fe400078008ff */
[----:B------:R-:W-:Y:S02]  /*51f0*/  LOP3.LUT R8, R8, 0xf, RZ, 0xc0, !PT ;  /* 0x0000000f08087812 */ /* 0x000fe400078ec0ff */
[----:B------:R-:W-:Y:S01]  /*5200*/  LEA.HI.X R14, R0, c[0x0][0x1fc], R9, 0x1, P0 ;  /* 0x00007f00000e7a11 */ /* 0x000fe200000f0c09 */
[----:B------:R-:W5:Y:S04]  /*5210*/  SHFL.IDX PT, R5, R6, 0x1, 0x181f ;  /* 0x00381f0006057f89 */ /* 0x000f6800000e0000 */
[----:B------:R-:W4:Y:S04]  /*5220*/  SHFL.IDX PT, R0, R14, 0x1, 0x181f ;  /* 0x00381f000e007f89 */ /* 0x000f2800000e0000 */
[----:B------:R-:W3:Y:S04]  /*5230*/  SHFL.IDX PT, R7, R6, RZ, 0x181f ;  /* 0x00181fff06077589 */ /* 0x000ee800000e0000 */
[----:B------:R-:W2:Y:S01]  /*5240*/  SHFL.IDX PT, R4, R14, RZ, 0x181f ;  /* 0x00181fff0e047589 */ /* 0x000ea200000e0000 */
[-C--:B-----5:R-:W-:Y:S04]  /*5250*/  IADD3 R10, P1, P0, R10, R5.reuse, R222 ;  /* 0x000000050a0a7210 */ /* 0x0a0fe8000783e0de */
[-C--:B----4-:R-:W-:Y:S02]  /*5260*/  IADD3.X R11, RZ, R0.reuse, R223, P1, P0 ;  /* 0x00000000ff0b7210 */ /* 0x090fe40000fe04df */
[----:B------:R-:W-:Y:S04]  /*5270*/  IADD3 R8, P1, P0, R8, R5, R219 ;  /* 0x0000000508087210 */ /* 0x000fe8000783e0db */
[--C-:B------:R-:W-:Y:S02]  /*5280*/  IADD3.X R9, RZ, R0, R220.reuse, P1, P0 ;  /* 0x00000000ff097210 */ /* 0x100fe40000fe04dc */
[C---:B---3--:R-:W-:Y:S02]  /*5290*/  IADD3 R12, P1, R7.reuse, R224, RZ ;  /* 0x000000e0070c7210 */ /* 0x048fe40007f3e0ff */
[C---:B------:R-:W-:Y:S03]  /*52a0*/  IADD3 R6, P0, R7.reuse, R222, RZ ;  /* 0x000000de07067210 */ /* 0x040fe60007f1e0ff */
[C---:B--2---:R-:W-:Y:S01]  /*52b0*/  IMAD.X R13, R4.reuse, 0x1, R225, P1 ;  /* 0x00000001040d7824 */ /* 0x044fe200008e06e1 */
        /* <DEDUP_REMOVED lines=13> */
.L_x_703:
[C---:B--23--:R-:W-:Y:S01]  /*5390*/  HMMA.16816.F32.BF16 R4, R132.reuse, R136, RZ ;  /* 0x000000888404723c */ /* 0x04cfe200000418ff */
[----:B------:R-:W-:Y:S01]  /*53a0*/  LDSM.16.M88.4 R172, [R201+0xc100] ;  /* 0x00c10000c9ac783b */ /* 0x000fe20000000200 */
[----:B------:R-:W-:Y:S06]  /*53b0*/  UISETP.GE.AND UP0, UPT, UR6, 0x1, UPT ;  /* 0x000000010600788c */ /* 0x000fec000bf06270 */
        /* <DEDUP_REMOVED lines=166> */
[----:B------:R5:W1:Y:S01]  /*5e20*/  MUFU.TANH R158, R250 ;  /* 0x000000fa009e7308 */ /* 0x000a620000002400 */
        /* <DEDUP_REMOVED lines=18> */
[----:B-----5:R-:W-:Y:S02]  /*5f50*/  FMUL.FTZ R250, R33, c[0x0][0x320] ;  /* 0x0000c80021fa7a20 */ /* 0x020fe40000410000 */
        /* <DEDUP_REMOVED lines=27> */
[----:B--234-:R-:W-:Y:S01]  /*6110*/  IADD3 R10, -R221, 0x10, RZ ;  /* 0x00000010dd0a7810 */ /* 0x01cfe20007ffe1ff */
        /* <DEDUP_REMOVED lines=13> */
[----:B------:R-:W-:Y:S02]  /*61f0*/  @!P6 LEA.HI.X R7, R8, c[0x0][0x2a4], R5, 0x2, P0 ;  /* 0x0000a9000807ea11 */ /* 0x000fe400000f1405 */
[----:B------:R-:W-:Y:S02]  /*6200*/  IADD3 R8, -R217, 0x10, RZ ;  /* 0x00000010d9087810 */ /* 0x000fe40007ffe1ff */
[----:B------:R-:W-:Y:S01]  /*6210*/  SHF.R.S32.HI R5, RZ, 0x1f, R209 ;  /* 0x0000001fff057819 */ /* 0x000fe200000114d1 */
[----:B------:R2:W3:Y:S01]  /*6220*/  @!P6 LDG.E R208, [R6.64] ;  /* 0x0000000e06d0e981 */ /* 0x0004e2000c1e1900 */
[----:B------:R-:W-:Y:S03]  /*6230*/  LOP3.LUT R8, R8, 0xf, RZ, 0xc0, !PT ;  /* 0x0000000f08087812 */ /* 0x000fe600078ec0ff */
        /* <DEDUP_REMOVED lines=36> */
.L_x_704:
[----:B--234-:R-:W-:Y:S01]  /*6480*/  PLOP3.LUT P0, PT, PT, PT, UP1, 0x80, 0x0 ;  /* 0x000000000000781c */ /* 0x01cfe20003f0f018 */
[----:B------:R-:W-:Y:S01]  /*6490*/  UIMAD UR5, UR6, -0x40, UR4 ;  /* 0xffffffc0060578a4 */ /* 0x000fe2000f8e0204 */
[----:B------:R-:W-:Y:S01]  /*64a0*/  MOV R6, R215 ;  /* 0x000000d700067202 */ /* 0x000fe20000000f00 */
[----:B------:R-:W-:Y:S01]  /*64b0*/  LDSM.16.MT88.4 R20, [R198+0x100] ;  /* 0x00010000c614783b */ /* 0x000fe20000004200 */
[----:B------:R-:W-:Y:S04]  /*64c0*/  MOV R9, UR7 ;  /* 0x0000000700097c02 */ /* 0x000fe80008000f00 */
[----:B------:R-:W-:Y:S03]  /*64d0*/  IADD3 R9, R9, UR5, -R216 ;  /* 0x0000000509097c10 */ /* 0x000fe6000fffe8d8 */
[----:B------:R-:W-:Y:S01]  /*64e0*/  LDSM.16.MT88.4 R28, [R197+0x100] ;  /* 0x00010000c51c783b */ /* 0x000fe20000004200 */
[----:B------:R-:W-:Y:S02]  /*64f0*/  IADD3 R12, R9, -UR12, RZ ;  /* 0x8000000c090c7c10 */ /* 0x000fe4000fffe0ff */
[----:B------:R-:W-:Y:S05]  /*6500*/  @P0 MOV R6, R218 ;  /* 0x000000da00060202 */ /* 0x000fea0000000f00 */
[----:B------:R-:W2:Y:S08]  /*6510*/  SHFL.IDX PT, R7, R6, 0x1, 0x1c1f ;  /* 0x003c1f0006077f89 */ /* 0x000eb000000e0000 */
[----:B------:R-:W3:Y:S08]  /*6520*/  SHFL.IDX PT, R5, R6, RZ, 0x1c1f ;  /* 0x001c1fff06057589 */ /* 0x000ef000000e0000 */
[----:B------:R-:W0:Y:S01]  /*6530*/  LDGDEPBAR ;  /* 0x00000000000079af */ /* 0x000e220000000000 */
[----:B--2---:R-:W-:Y:S04]  /*6540*/  IADD3 R4, R12, R7, RZ ;  /* 0x000000070c047210 */ /* 0x004fe80007ffe0ff */
[C---:B------:R-:W-:Y:S02]  /*6550*/  ISETP.GT.AND P1, PT, R4.reuse, RZ, PT ;  /* 0x000000ff0400720c */ /* 0x040fe40003f24270 */
[C---:B------:R-:W-:Y:S02]  /*6560*/  ISETP.GT.AND P0, PT, R4.reuse, 0x1, PT ;  /* 0x000000010400780c */ /* 0x040fe40003f04270 */
[----:B------:R-:W-:Y:S02]  /*6570*/  FSEL R229, R229, -INF , P1 ;  /* 0xff800000e5e57808 */ /* 0x000fe40000800000 */
[----:B------:R-:W-:Y:S02]  /*6580*/  ISETP.GT.AND P1, PT, R4, 0x8, PT ;  /* 0x000000080400780c */ /* 0x000fe40003f24270 */
[----:B-1----:R-:W-:Y:S02]  /*6590*/  FSEL R11, R230, -INF , P0 ;  /* 0xff800000e60b7808 */ /* 0x002fe40000000000 */
[----:B------:R-:W-:Y:S02]  /*65a0*/  ISETP.GT.AND P0, PT, R4, 0x9, PT ;  /* 0x000000090400780c */ /* 0x000fe40003f04270 */
[----:B------:R-:W-:Y:S02]  /*65b0*/  FSEL R9, R232, -INF , P1 ;  /* 0xff800000e8097808 */ /* 0x000fe40000800000 */
[----:B------:R-:W-:Y:S02]  /*65c0*/  ISETP.GT.AND P1, PT, R4, 0x10, PT ;  /* 0x000000100400780c */ /* 0x000fe40003f24270 */
[----:B---3--:R-:W-:Y:S02]  /*65d0*/  IADD3 R12, R12, R5, RZ ;  /* 0x000000050c0c7210 */ /* 0x008fe40007ffe0ff */
[----:B------:R-:W-:Y:S02]  /*65e0*/  FSEL R163, R240, -INF , P1 ;  /* 0xff800000f0a37808 */ /* 0x000fe40000800000 */
[----:B------:R-:W-:Y:S02]  /*65f0*/  FSEL R7, R234, -INF , P0 ;  /* 0xff800000ea077808 */ /* 0x000fe40000000000 */
[----:B------:R-:W-:Y:S02]  /*6600*/  ISETP.GT.AND P0, PT, R4, 0x11, PT ;  /* 0x000000110400780c */ /* 0x000fe40003f04270 */
[----:B------:R-:W-:Y:S02]  /*6610*/  ISETP.GT.AND P1, PT, R12, RZ, PT ;  /* 0x000000ff0c00720c */ /* 0x000fe40003f24270 */
[----:B------:R-:W-:Y:S02]  /*6620*/  FSEL R161, R239, -INF , P0 ;  /* 0xff800000efa17808 */ /* 0x000fe40000000000 */
[----:B------:R-:W-:Y:S02]  /*6630*/  ISETP.GT.AND P0, PT, R4, 0x18, PT ;  /* 0x000000180400780c */ /* 0x000fe40003f04270 */
[----:B------:R-:W-:Y:S02]  /*6640*/  FSEL R6, R227, -INF , P1 ;  /* 0xff800000e3067808 */ /* 0x000fe40000800000 */
[----:B------:R-:W-:Y:S02]  /*6650*/  ISETP.GT.AND P1, PT, R12, 0x1, PT ;  /* 0x000000010c00780c */ /* 0x000fe40003f24270 */
[----:B------:R-:W-:Y:S02]  /*6660*/  FSEL R143, R244, -INF , P0 ;  /* 0xff800000f48f7808 */ /* 0x000fe40000000000 */
[----:B------:R-:W-:Y:S02]  /*6670*/  ISETP.GT.AND P0, PT, R4, 0x19, PT ;  /* 0x000000190400780c */ /* 0x000fe40003f04270 */
[----:B------:R-:W-:Y:S02]  /*6680*/  FSEL R8, R0, -INF , P1 ;  /* 0xff80000000087808 */ /* 0x000fe40000800000 */
[----:B------:R-:W-:Y:S02]  /*6690*/  ISETP.GT.AND P1, PT, R12, 0x8, PT ;  /* 0x000000080c00780c */ /* 0x000fe40003f24270 */
[----:B------:R-:W-:Y:S02]  /*66a0*/  FMNMX.FTZ R0, R229, R2, !PT ;  /* 0x00000002e5007209 */ /* 0x000fe40007810000 */
[----:B------:R-:W-:Y:S02]  /*66b0*/  FMNMX.FTZ R5, R6, R3, !PT ;  /* 0x0000000306057209 */ /* 0x000fe40007810000 */
[----:B------:R-:W-:Y:S02]  /*66c0*/  FSEL R141, R243, -INF , P0 ;  /* 0xff800000f38d7808 */ /* 0x000fe40000000000 */
[----:B------:R-:W-:Y:S02]  /*66d0*/  ISETP.GT.AND P0, PT, R4, 0x20, PT ;  /* 0x000000200400780c */ /* 0x000fe40003f04270 */
[----:B------:R-:W-:Y:S02]  /*66e0*/  FSEL R228, R228, -INF , P1 ;  /* 0xff800000e4e47808 */ /* 0x000fe40000800000 */
[----:B------:R-:W-:Y:S02]  /*66f0*/  FMNMX.FTZ R0, R11, R0, !PT ;  /* 0x000000000b007209 */ /* 0x000fe40007810000 */
[----:B------:R-:W-:Y:S02]  /*6700*/  ISETP.GT.AND P1, PT, R12, 0x9, PT ;  /* 0x000000090c00780c */ /* 0x000fe40003f24270 */
[----:B------:R-:W-:Y:S02]  /*6710*/  FMNMX.FTZ R5, R8, R5, !PT ;  /* 0x0000000508057209 */ /* 0x000fe40007810000 */
[----:B------:R-:W-:Y:S02]  /*6720*/  FSEL R159, R248, -INF , P0 ;  /* 0xff800000f89f7808 */ /* 0x000fe40000000000 */
[----:B------:R-:W-:Y:S02]  /*6730*/  ISETP.GT.AND P0, PT, R4, 0x21, PT ;  /* 0x000000210400780c */ /* 0x000fe40003f04270 */
[----:B------:R-:W-:Y:S02]  /*6740*/  FMNMX.FTZ R0, R9, R0, !PT ;  /* 0x0000000009007209 */ /* 0x000fe40007810000 */
[----:B------:R-:W-:Y:S02]  /*6750*/  FSEL R10, R231, -INF , P1 ;  /* 0xff800000e70a7808 */ /* 0x000fe40000800000 */
[----:B------:R-:W-:Y:S02]  /*6760*/  ISETP.GT.AND P1, PT, R12, 0x10, PT ;  /* 0x000000100c00780c */ /* 0x000fe40003f24270 */
[----:B------:R-:W-:Y:S02]  /*6770*/  FMNMX.FTZ R5, R228, R5, !PT ;  /* 0x00000005e4057209 */ /* 0x000fe40007810000 */
[----:B------:R-:W-:Y:S02]  /*6780*/  FSEL R157, R247, -INF , P0 ;  /* 0xff800000f79d7808 */ /* 0x000fe40000000000 */
[----:B------:R-:W-:Y:S02]  /*6790*/  FMNMX.FTZ R0, R7, R0, !PT ;  /* 0x0000000007007209 */ /* 0x000fe40007810000 */
[----:B------:R-:W-:Y:S02]  /*67a0*/  ISETP.GT.AND P0, PT, R4, 0x28, PT ;  /* 0x000000280400780c */ /* 0x000fe40003f04270 */
[----:B------:R-:W-:Y:S02]  /*67b0*/  FSEL R170, R236, -INF , P1 ;  /* 0xff800000ecaa7808 */ /* 0x000fe40000800000 */
[----:B------:R-:W-:Y:S02]  /*67c0*/  ISETP.GT.AND P1, PT, R12, 0x11, PT ;  /* 0x000000110c00780c */ /* 0x000fe40003f24270 */
[----:B------:R-:W-:Y:S02]  /*67d0*/  FMNMX.FTZ R5, R10, R5, !PT ;  /* 0x000000050a057209 */ /* 0x000fe40007810000 */
[----:B------:R-:W-:Y:S02]  /*67e0*/  FMNMX.FTZ R0, R163, R0, !PT ;  /* 0x00000000a3007209 */ /* 0x000fe40007810000 */
[----:B------:R-:W-:Y:S02]  /*67f0*/  FSEL R155, R158, -INF , P0 ;  /* 0xff8000009e9b7808 */ /* 0x000fe40000000000 */
[----:B------:R-:W-:Y:S02]  /*6800*/  FSEL R162, R233, -INF , P1 ;  /* 0xff800000e9a27808 */ /* 0x000fe40000800000 */
[----:B------:R-:W-:Y:S02]  /*6810*/  ISETP.GT.AND P0, PT, R4, 0x29, PT ;  /* 0x000000290400780c */ /* 0x000fe40003f04270 */
[----:B------:R-:W-:Y:S02]  /*6820*/  ISETP.GT.AND P1, PT, R12, 0x18, PT ;  /* 0x000000180c00780c */ /* 0x000fe40003f24270 */
[----:B------:R-:W-:Y:S02]  /*6830*/  FMNMX.FTZ R5, R170, R5, !PT ;  /* 0x00000005aa057209 */ /* 0x000fe40007810000 */
[----:B------:R-:W-:Y:S02]  /*6840*/  FMNMX.FTZ R0, R161, R0, !PT ;  /* 0x00000000a1007209 */ /* 0x000fe40007810000 */
[----:B------:R-:W-:Y:S02]  /*6850*/  FSEL R153, R252, -INF , P0 ;  /* 0xff800000fc997808 */ /* 0x000fe40000000000 */
[----:B------:R-:W-:Y:S02]  /*6860*/  FSEL R142, R235, -INF , P1 ;  /* 0xff800000eb8e7808 */ /* 0x000fe40000800000 */
[----:B------:R-:W-:Y:S02]  /*6870*/  FMNMX.FTZ R5, R162, R5, !PT ;  /* 0x00000005a2057209 */ /* 0x000fe40007810000 */
[----:B------:R-:W-:Y:S02]  /*6880*/  ISETP.GT.AND P0, PT, R4, 0x30, PT ;  /* 0x000000300400780c */ /* 0x000fe40003f04270 */
[----:B------:R-:W-:Y:S02]  /*6890*/  ISETP.GT.AND P1, PT, R12, 0x19, PT ;  /* 0x000000190c00780c */ /* 0x000fe40003f24270 */
        /* <DEDUP_REMOVED lines=20> */
[----:B------:R-:W-:Y:S02]  /*69e0*/  FMNMX.FTZ R13, R158, R13, !PT ;  /* 0x0000000d9e0d7209 */ /* 0x000fe40007810000 */
[----:B------:R-:W-:Y:S02]  /*69f0*/  FSEL R133, R165, -INF , P0 ;  /* 0xff800000a5857808 */ /* 0x000fe40000000000 */
[----:B------:R-:W-:Y:S02]  /*6a00*/  ISETP.GT.AND P0, PT, R12, 0x29, PT ;  /* 0x000000290c00780c */ /* 0x000fe40003f04270 */
[----:B------:R-:W-:Y:S02]  /*6a10*/  FMNMX.FTZ R0, R155, R0, !PT ;  /* 0x000000009b007209 */ /* 0x000fe40007810000 */
[----:B------:R-:W-:Y:S02]  /*6a20*/  FSEL R154, R242, -INF , P0 ;  /* 0xff800000f29a7808 */ /* 0x000fe40000000000 */
[----:B------:R-:W-:Y:S02]  /*6a30*/  FMNMX.FTZ R13, R156, R13, !PT ;  /* 0x0000000d9c0d7209 */ /* 0x000fe40007810000 */
        /* <DEDUP_REMOVED lines=16> */
[----:B------:R-:W-:Y:S02]  /*6b40*/  FMNMX.FTZ R0, R133, R4, !PT ;  /* 0x0000000485007209 */ /* 0x000fe40007810000 */
[----:B------:R-:W-:Y:S03]  /*6b50*/  FMNMX.FTZ R12, R146, R13, !PT ;  /* 0x0000000d920c7209 */ /* 0x000fe60007810000 */
[----:B------:R-:W1:Y:S08]  /*6b60*/  SHFL.BFLY PT, R5, R0, 0x2, 0x1f ;  /* 0x0c401f0000057f89 */ /* 0x000e7000000e0000 */
[----:B------:R-:W2:Y:S01]  /*6b70*/  SHFL.BFLY PT, R13, R12, 0x2, 0x1f ;  /* 0x0c401f000c0d7f89 */ /* 0x000ea200000e0000 */
[----:B-1----:R-:W-:Y:S07]  /*6b80*/  FMNMX.FTZ R5, R0, R5, !PT ;  /* 0x0000000500057209 */ /* 0x002fee0007810000 */
[----:B------:R-:W1:Y:S01]  /*6b90*/  SHFL.BFLY PT, R132, R5, 0x1, 0x1f ;  /* 0x0c201f0005847f89 */ /* 0x000e6200000e0000 */
[----:B--2---:R-:W-:Y:S07]  /*6ba0*/  FMNMX.FTZ R4, R13, R12, !PT ;  /* 0x0000000c0d047209 */ /* 0x004fee0007810000 */
[----:B------:R-:W2:Y:S01]  /*6bb0*/  SHFL.BFLY PT, R13, R4, 0x1, 0x1f ;  /* 0x0c201f00040d7f89 */ /* 0x000ea200000e0000 */
[----:B-1----:R-:W-:Y:S04]  /*6bc0*/  FMNMX.FTZ R132, R132, R5, !PT ;  /* 0x0000000584847209 */ /* 0x002fe80007810000 */
[C---:B------:R-:W-:Y:S01]  /*6bd0*/  FSETP.NEU.FTZ.AND P1, PT, R132.reuse, -INF , PT ;  /* 0xff8000008400780b */ /* 0x040fe20003f3d000 */
[----:B------:R-:W-:Y:S01]  /*6be0*/  FMUL.FTZ R144, R132, c[0x0][0x2d0] ;  /* 0x0000b40084907a20 */ /* 0x000fe20000410000 */
[----:B--2---:R-:W-:Y:S02]  /*6bf0*/  FMNMX.FTZ R0, R4, R13, !PT ;  /* 0x0000000d04007209 */ /* 0x004fe40007810000 */
[----:B------:R-:W-:Y:S01]  /*6c00*/  FSEL R5, R132, RZ, P1 ;  /* 0x000000ff84057208 */ /* 0x000fe20000800000 */
[----:B------:R-:W1:Y:S01]  /*6c10*/  LDSM.16.MT88.4 R12, [R203+0x100] ;  /* 0x00010000cb0c783b */ /* 0x000e620000004200 */
[C---:B------:R-:W-:Y:S01]  /*6c20*/  FSETP.NEU.FTZ.AND P0, PT, R0.reuse, -INF , PT ;  /* 0xff8000000000780b */ /* 0x040fe20003f1d000 */
[----:B------:R-:W-:Y:S01]  /*6c30*/  FMUL.FTZ R147, R0, c[0x0][0x2d0] ;  /* 0x0000b40000937a20 */ /* 0x000fe20000410000 */
[----:B------:R-:W-:Y:S01]  /*6c40*/  FSEL R144, R144, RZ, P1 ;  /* 0x000000ff90907208 */ /* 0x000fe20000800000 */
[----:B------:R-:W-:Y:S01]  /*6c50*/  FADD.FTZ R5, -R5, R2 ;  /* 0x0000000205057221 */ /* 0x000fe20000010100 */
[----:B------:R-:W-:Y:S02]  /*6c60*/  FSEL R4, R0, RZ, P0 ;  /* 0x000000ff00047208 */ /* 0x000fe40000000000 */
[----:B------:R-:W-:Y:S01]  /*6c70*/  FSEL R147, R147, RZ, P0 ;  /* 0x000000ff93937208 */ /* 0x000fe20000000000 */
[--C-:B------:R-:W-:Y:S01]  /*6c80*/  FFMA.FTZ R165, R229, c[0x0][0x2d0], -R144.reuse ;  /* 0x0000b400e5a57a23 */ /* 0x100fe20000010890 */
[----:B------:R-:W-:Y:S01]  /*6c90*/  ISETP.LT.AND P0, PT, R226, UR6, PT ;  /* 0x00000006e2007c0c */ /* 0x000fe2000bf01270 */
[----:B------:R-:W-:Y:S01]  /*6ca0*/  FADD.FTZ R4, -R4, R3 ;  /* 0x0000000304047221 */ /* 0x000fe20000010100 */
[----:B------:R-:W-:Y:S01]  /*6cb0*/  UIADD3 UR6, UR6, -0x1, URZ ;  /* 0xffffffff06067890 */ /* 0x000fe2000fffe03f */
[--C-:B------:R-:W-:Y:S02]  /*6cc0*/  FFMA.FTZ R164, R11, c[0x0][0x2d0], -R144.reuse ;  /* 0x0000b4000ba47a23 */ /* 0x100fe40000010890 */
[--C-:B------:R-:W-:Y:S01]  /*6cd0*/  FFMA.FTZ R135, R9, c[0x0][0x2d0], -R144.reuse ;  /* 0x0000b40009877a23 */ /* 0x100fe20000010890 */
[----:B------:R-:W-:Y:S01]  /*6ce0*/  MUFU.EX2 R165, R165 ;  /* 0x000000a500a57308 */ /* 0x000fe20000000800 */
[--C-:B------:R-:W-:Y:S02]  /*6cf0*/  FFMA.FTZ R134, R7, c[0x0][0x2d0], -R144.reuse ;  /* 0x0000b40007867a23 */ /* 0x100fe40000010890 */
[--C-:B------:R-:W-:Y:S02]  /*6d00*/  FFMA.FTZ R169, R6, c[0x0][0x2d0], -R147.reuse ;  /* 0x0000b40006a97a23 */ /* 0x100fe40000010893 */
[--C-:B------:R-:W-:Y:S02]  /*6d10*/  FFMA.FTZ R168, R8, c[0x0][0x2d0], -R147.reuse ;  /* 0x0000b40008a87a23 */ /* 0x100fe40000010893 */
[--C-:B------:R-:W-:Y:S02]  /*6d20*/  FFMA.FTZ R167, R228, c[0x0][0x2d0], -R147.reuse ;  /* 0x0000b400e4a77a23 */ /* 0x100fe40000010893 */
[--C-:B------:R-:W-:Y:S01]  /*6d30*/  FFMA.FTZ R166, R10, c[0x0][0x2d0], -R147.reuse ;  /* 0x0000b4000aa67a23 */ /* 0x100fe20000010893 */
[----:B------:R-:W2:Y:S01]  /*6d40*/  MUFU.EX2 R164, R164 ;  /* 0x000000a400a47308 */ /* 0x000ea20000000800 */
[----:B------:R-:W-:Y:S02]  /*6d50*/  FMUL.FTZ R3, R4, c[0x0][0x2d0] ;  /* 0x0000b40004037a20 */ /* 0x000fe40000410000 */
[----:B------:R-:W-:Y:S02]  /*6d60*/  FMUL.FTZ R2, R5, c[0x0][0x2d0] ;  /* 0x0000b40005027a20 */ /* 0x000fe40000410000 */
[--C-:B------:R-:W-:Y:S02]  /*6d70*/  FFMA.FTZ R171, R162, c[0x0][0x2d0], -R147.reuse ;  /* 0x0000b400a2ab7a23 */ /* 0x100fe40000010893 */
[--C-:B------:R-:W-:Y:S02]  /*6d80*/  FFMA.FTZ R172, R163, c[0x0][0x2d0], -R144.reuse ;  /* 0x0000b400a3ac7a23 */ /* 0x100fe40000010890 */
[--C-:B------:R-:W-:Y:S01]  /*6d90*/  FFMA.FTZ R173, R161, c[0x0][0x2d0], -R144.reuse ;  /* 0x0000b400a1ad7a23 */ /* 0x100fe20000010890 */
[----:B------:R-:W3:Y:S01]  /*6da0*/  MUFU.EX2 R3, R3 ;  /* 0x0000000300037308 */ /* 0x000ee20000000800 */
[--C-:B------:R-:W-:Y:S02]  /*6db0*/  FFMA.FTZ R174, R142, c[0x0][0x2d0], -R147.reuse ;  /* 0x0000b4008eae7a23 */ /* 0x100fe40000010893 */
[--C-:B------:R-:W-:Y:S02]  /*6dc0*/  FFMA.FTZ R175, R140, c[0x0][0x2d0], -R147.reuse ;  /* 0x0000b4008caf7a23 */ /* 0x100fe40000010893 */
[--C-:B------:R-:W-:Y:S02]  /*6dd0*/  FFMA.FTZ R176, R143, c[0x0][0x2d0], -R144.reuse ;  /* 0x0000b4008fb07a23 */ /* 0x100fe40000010890 */
[--C-:B------:R-:W-:Y:S02]  /*6de0*/  FFMA.FTZ R177, R141, c[0x0][0x2d0], -R144.reuse ;  /* 0x0000b4008db17a23 */ /* 0x100fe40000010890 */
[----:B------:R-:W-:Y:S01]  /*6df0*/  LDSM.16.MT88.4 R140, [R197+0x2900] ;  /* 0x00290000c58c783b */ /* 0x000fe20000004200 */
[----:B------:R-:W4:Y:S01]  /*6e00*/  MUFU.EX2 R2, R2 ;  /* 0x0000000200027308 */ /* 0x000f220000000800 */
[--C-:B------:R-:W-:Y:S02]  /*6e10*/  FFMA.FTZ R178, R160, c[0x0][0x2d0], -R147.reuse ;  /* 0x0000b400a0b27a23 */ /* 0x100fe40000010893 */
[--C-:B------:R-:W-:Y:S01]  /*6e20*/  FFMA.FTZ R179, R158, c[0x0][0x2d0], -R147.reuse ;  /* 0x0000b4009eb37a23 */ /* 0x100fe20000010893 */
[----:B--2---:R-:W-:Y:S01]  /*6e30*/  F2FP.BF16.PACK_AB R137, R164, R165 ;  /* 0x000000a5a489723e */ /* 0x004fe200000010ff */
[--C-:B------:R-:W-:Y:S02]  /*6e40*/  FFMA.FTZ R227, R159, c[0x0][0x2d0], -R144.reuse ;  /* 0x0000b4009fe37a23 */ /* 0x100fe40000010890 */
[----:B------:R-:W-:Y:S01]  /*6e50*/  LDSM.16.MT88.4 R160, [R203+0x5900] ;  /* 0x00590000cba0783b */ /* 0x000fe20000004200 */
[--C-:B------:R-:W-:Y:S02]  /*6e60*/  FFMA.FTZ R228, R157, c[0x0][0x2d0], -R144.reuse ;  /* 0x0000b4009de47a23 */ /* 0x100fe40000010890 */
[----:B------:R-:W-:Y:S01]  /*6e70*/  MUFU.EX2 R135, R135 ;  /* 0x0000008700877308 */ /* 0x000fe20000000800 */
[--C-:B------:R-:W-:Y:S02]  /*6e80*/  FFMA.FTZ R229, R156, c[0x0][0x2d0], -R147.reuse ;  /* 0x0000b4009ce57a23 */ /* 0x100fe40000010893 */
[--C-:B------:R-:W-:Y:S02]  /*6e90*/  FFMA.FTZ R230, R154, c[0x0][0x2d0], -R147.reuse ;  /* 0x0000b4009ae67a23 */ /* 0x100fe40000010893 */
[C---:B---3--:R-:W-:Y:S01]  /*6ea0*/  FMUL.FTZ R4, R3.reuse, R128 ;  /* 0x0000008003047220 */ /* 0x048fe20000410000 */
[----:B------:R-:W-:Y:S01]  /*6eb0*/  LDSM.16.MT88.4 R156, [R196+0x3900] ;  /* 0x00390000c49c783b */ /* 0x000fe20000004200 */
[C---:B------:R-:W-:Y:S02]  /*6ec0*/  FMUL.FTZ R5, R3.reuse, R129 ;  /* 0x0000008103057220 */ /* 0x040fe40000410000 */
[C---:B------:R-:W-:Y:S01]  /*6ed0*/  FMUL.FTZ R8, R3.reuse, R124 ;  /* 0x0000007c03087220 */ /* 0x040fe20000410000 */
[----:B------:R-:W2:Y:S01]  /*6ee0*/  MUFU.EX2 R134, R134 ;  /* 0x0000008600867308 */ /* 0x000ea20000000800 */
[C---:B------:R-:W-:Y:S02]  /*6ef0*/  FMUL.FTZ R9, R3.reuse, R125 ;  /* 0x0000007d03097220 */ /* 0x040fe40000410000 */
[C---:B------:R-:W-:Y:S02]  /*6f00*/  FMUL.FTZ R16, R3.reuse, R116 ;  /* 0x0000007403107220 */ /* 0x040fe40000410000 */
[C---:B----4-:R-:W-:Y:S02]  /*6f10*/  FMUL.FTZ R6, R2.reuse, R130 ;  /* 0x0000008202067220 */ /* 0x050fe40000410000 */
[C---:B------:R-:W-:Y:S02]  /*6f20*/  FMUL.FTZ R7, R2.reuse, R131 ;  /* 0x0000008302077220 */ /* 0x040fe40000410000 */
[C---:B------:R-:W-:Y:S01]  /*6f30*/  FMUL.FTZ R10, R2.reuse, R126 ;  /* 0x0000007e020a7220 */ /* 0x040fe20000410000 */
[----:B------:R-:W-:Y:S01]  /*6f40*/  MUFU.EX2 R169, R169 ;  /* 0x000000a900a97308 */ /* 0x000fe20000000800 */
[C---:B------:R-:W-:Y:S01]  /*6f50*/  FMUL.FTZ R11, R2.reuse, R127 ;  /* 0x0000007f020b7220 */ /* 0x040fe20000410000 */
[----:B------:R-:W-:Y:S01]  /*6f60*/  LDSM.16.MT88.4 R128, [R198+0x2900] ;  /* 0x00290000c680783b */ /* 0x000fe20000004200 */
[C---:B------:R-:W-:Y:S02]  /*6f70*/  FMUL.FTZ R17, R3.reuse, R117 ;  /* 0x0000007503117220 */ /* 0x040fe40000410000 */
[C---:B------:R-:W-:Y:S02]  /*6f80*/  FMUL.FTZ R18, R2.reuse, R118 ;  /* 0x0000007602127220 */ /* 0x040fe40000410000 */
[----:B------:R-:W-:Y:S02]  /*6f90*/  FMUL.FTZ R19, R2, R119 ;  /* 0x0000007702137220 */ /* 0x000fe40000410000 */
[C---:B------:R-:W-:Y:S01]  /*6fa0*/  FMUL.FTZ R24, R3.reuse, R108 ;  /* 0x0000006c03187220 */ /* 0x040fe20000410000 */
[----:B------:R-:W3:Y:S01]  /*6fb0*/  MUFU.EX2 R168, R168 ;  /* 0x000000a800a87308 */ /* 0x000ee20000000800 */
[----:B------:R-:W-:Y:S01]  /*6fc0*/  LDSM.16.MT88.4 R116, [R197+0x900] ;  /* 0x00090000c574783b */ /* 0x000fe20000004200 */
[C---:B------:R-:W-:Y:S01]  /*6fd0*/  FMUL.FTZ R25, R3.reuse, R109 ;  /* 0x0000006d03197220 */ /* 0x040fe20000410000 */
[----:B--2---:R-:W-:Y:S01]  /*6fe0*/  F2FP.BF16.PACK_AB R139, R134, R135 ;  /* 0x00000087868b723e */ /* 0x004fe200000010ff */
[C---:B------:R-:W-:Y:S02]  /*6ff0*/  FMUL.FTZ R26, R2.reuse, R110 ;  /* 0x0000006e021a7220 */ /* 0x040fe40000410000 */
[C---:B------:R-:W-:Y:S03]  /*7000*/  FMUL.FTZ R27, R2.reuse, R111 ;  /* 0x0000006f021b7220 */ /* 0x040fe60000410000 */
[----:B------:R-:W-:Y:S01]  /*7010*/  LDSM.16.MT88.4 R108, [R196+0x2100] ;  /* 0x00210000c46c783b */ /* 0x000fe20000004200 */
[----:B------:R-:W-:Y:S01]  /*7020*/  MUFU.EX2 R167, R167 ;  /* 0x000000a700a77308 */ /* 0x000fe20000000800 */
[C---:B------:R-:W-:Y:S02]  /*7030*/  FMUL.FTZ R32, R3.reuse, R100 ;  /* 0x0000006403207220 */ /* 0x040fe40000410000 */
[----:B------:R-:W-:Y:S02]  /*7040*/  FMUL.FTZ R33, R3, R101 ;  /* 0x0000006503217220 */ /* 0x000fe40000410000 */
[C---:B------:R-:W-:Y:S02]  /*7050*/  FMUL.FTZ R34, R2.reuse, R102 ;  /* 0x0000006602227220 */ /* 0x040fe40000410000 */
[----:B------:R-:W-:Y:S01]  /*7060*/  LDSM.16.MT88.4 R124, [R203+0x2900] ;  /* 0x00290000cb7c783b */ /* 0x000fe20000004200 */
[----:B------:R-:W-:Y:S02]  /*7070*/  FMUL.FTZ R35, R2, R103 ;  /* 0x0000006702237220 */ /* 0x000fe40000410000 */
[----:B------:R-:W2:Y:S01]  /*7080*/  MUFU.EX2 R166, R166 ;  /* 0x000000a600a67308 */ /* 0x000ea20000000800 */
[--C-:B------:R-:W-:Y:S02]  /*7090*/  FFMA.FTZ R231, R155, c[0x0][0x2d0], -R144.reuse ;  /* 0x0000b4009be77a23 */ /* 0x100fe40000010890 */
[--C-:B------:R-:W-:Y:S01]  /*70a0*/  FFMA.FTZ R232, R153, c[0x0][0x2d0], -R144.reuse ;  /* 0x0000b40099e87a23 */ /* 0x100fe20000010890 */
[----:B---3--:R-:W-:Y:S01]  /*70b0*/  F2FP.BF16.PACK_AB R136, R168, R169 ;  /* 0x000000a9a888723e */ /* 0x008fe200000010ff */
[----:B------:R-:W-:Y:S01]  /*70c0*/  LDSM.16.MT88.4 R100, [R197+0x2100] ;  /* 0x00210000c564783b */ /* 0x000fe20000004200 */
[--C-:B------:R-:W-:Y:S02]  /*70d0*/  FFMA.FTZ R233, R152, c[0x0][0x2d0], -R147.reuse ;  /* 0x0000b40098e97a23 */ /* 0x100fe40000010893 */
[--C-:B------:R-:W-:Y:S02]  /*70e0*/  FFMA.FTZ R234, R150, c[0x0][0x2d0], -R147.reuse ;  /* 0x0000b40096ea7a23 */ /* 0x100fe40000010893 */
[--C-:B------:R-:W-:Y:S01]  /*70f0*/  FFMA.FTZ R235, R151, c[0x0][0x2d0], -R144.reuse ;  /* 0x0000b40097eb7a23 */ /* 0x100fe20000010890 */
[----:B------:R-:W-:Y:S01]  /*7100*/  MUFU.EX2 R171, R171 ;  /* 0x000000ab00ab7308 */ /* 0x000fe20000000800 */
[--C-:B------:R-:W-:Y:S01]  /*7110*/  FFMA.FTZ R236, R149, c[0x0][0x2d0], -R144.reuse ;  /* 0x0000b40095ec7a23 */ /* 0x100fe20000010890 */
[----:B------:R-:W-:Y:S01]  /*7120*/  LDSM.16.MT88.4 R152, [R197+0x3900] ;  /* 0x00390000c598783b */ /* 0x000fe20000004200 */
[--C-:B------:R-:W-:Y:S02]  /*7130*/  FFMA.FTZ R237, R148, c[0x0][0x2d0], -R147.reuse ;  /* 0x0000b40094ed7a23 */ /* 0x100fe40000010893 */
[--C-:B------:R-:W-:Y:S02]  /*7140*/  FFMA.FTZ R239, R145, c[0x0][0x2d0], -R144.reuse ;  /* 0x0000b40091ef7a23 */ /* 0x100fe40000010890 */
[----:B------:R-:W-:Y:S02]  /*7150*/  FFMA.FTZ R144, R133, c[0x0][0x2d0], -R144 ;  /* 0x0000b40085907a23 */ /* 0x000fe40000010890 */
[C---:B------:R-:W-:Y:S01]  /*7160*/  FMUL.FTZ R36, R3.reuse, R36 ;  /* 0x0000002403247220 */ /* 0x040fe20000410000 */
[----:B------:R-:W-:Y:S01]  /*7170*/  LDSM.16.MT88.4 R148, [R198+0x3900] ;  /* 0x00390000c694783b */ /* 0x000fe20000004200 */
[----:B------:R-:W-:Y:S01]  /*7180*/  MUFU.EX2 R240, R144 ;  /* 0x0000009000f07308 */ /* 0x000fe20000000800 */
[C---:B------:R-:W-:Y:S01]  /*7190*/  FMUL.FTZ R37, R3.reuse, R37 ;  /* 0x0000002503257220 */ /* 0x040fe20000410000 */
[----:B--2---:R-:W-:Y:S01]  /*71a0*/  F2FP.BF16.PACK_AB R138, R166, R167 ;  /* 0x000000a7a68a723e */ /* 0x004fe200000010ff */
[C---:B------:R-:W-:Y:S02]  /*71b0*/  FMUL.FTZ R38, R2.reuse, R38 ;  /* 0x0000002602267220 */ /* 0x040fe40000410000 */
[C---:B------:R-:W-:Y:S02]  /*71c0*/  FMUL.FTZ R39, R2.reuse, R39 ;  /* 0x0000002702277220 */ /* 0x040fe40000410000 */
[C---:B------:R-:W-:Y:S02]  /*71d0*/  FMUL.FTZ R40, R3.reuse, R40 ;  /* 0x0000002803287220 */ /* 0x040fe40000410000 */
[C---:B-1----:R-:W-:Y:S01]  /*71e0*/  HMMA.16816.F32.BF16 R4, R136.reuse, R12, R4 ;  /* 0x0000000c8804723c */ /* 0x042fe20000041804 */
[----:B------:R-:W-:Y:S04]  /*71f0*/  MUFU.EX2 R172, R172 ;  /* 0x000000ac00ac7308 */ /* 0x000fe80000000800 */
[C---:B------:R-:W-:Y:S02]  /*7200*/  FMUL.FTZ R41, R3.reuse, R41 ;  /* 0x0000002903297220 */ /* 0x040fe40000410000 */
[C---:B------:R-:W-:Y:S01]  /*7210*/  FMUL.FTZ R12, R3.reuse, R120 ;  /* 0x00000078030c7220 */ /* 0x040fe20000410000 */
[C---:B------:R-:W-:Y:S03]  /*7220*/  HMMA.16816.F32.BF16 R8, R136.reuse, R14, R8 ;  /* 0x0000000e8808723c */ /* 0x040fe60000041808 */
[----:B------:R-:W1:Y:S01]  /*7230*/  MUFU.EX2 R173, R173 ;  /* 0x000000ad00ad7308 */ /* 0x000e620000000800 */
[C---:B------:R-:W-:Y:S02]  /*7240*/  FMUL.FTZ R13, R3.reuse, R121 ;  /* 0x00000079030d7220 */ /* 0x040fe40000410000 */
[C---:B------:R-:W-:Y:S02]  /*7250*/  FMUL.FTZ R42, R2.reuse, R42 ;  /* 0x0000002a022a7220 */ /* 0x040fe40000410000 */
[C---:B------:R-:W-:Y:S04]  /*7260*/  FMUL.FTZ R14, R2.reuse, R122 ;  /* 0x0000007a020e7220 */ /* 0x040fe80000410000 */
[C---:B------:R-:W-:Y:S01]  /*7270*/  FMUL.FTZ R15, R2.reuse, R123 ;  /* 0x0000007b020f7220 */ /* 0x040fe20000410000 */
[----:B------:R-:W-:Y:S01]  /*7280*/  MUFU.EX2 R174, R174 ;  /* 0x000000ae00ae7308 */ /* 0x000fe20000000800 */
[----:B------:R-:W2:Y:S01]  /*7290*/  LDSM.16.MT88.4 R120, [R196+0x100] ;  /* 0x00010000c478783b */ /* 0x000ea20000004200 */
[C---:B------:R-:W-:Y:S02]  /*72a0*/  FMUL.FTZ R43, R2.reuse, R43 ;  /* 0x0000002b022b7220 */ /* 0x040fe40000410000 */
[C---:B------:R-:W-:Y:S02]  /*72b0*/  FMUL.FTZ R44, R3.reuse, R44 ;  /* 0x0000002c032c7220 */ /* 0x040fe40000410000 */
[C---:B------:R-:W-:Y:S03]  /*72c0*/  HMMA.16816.F32.BF16 R12, R136.reuse, R20, R12 ;  /* 0x00000014880c723c */ /* 0x040fe6000004180c */
[C---:B------:R-:W-:Y:S01]  /*72d0*/  FMUL.FTZ R45, R3.reuse, R45 ;  /* 0x0000002d032d7220 */ /* 0x040fe20000410000 */
[----:B------:R-:W-:Y:S01]  /*72e0*/  MUFU.EX2 R175, R175 ;  /* 0x000000af00af7308 */ /* 0x000fe20000000800 */
[C---:B------:R-:W-:Y:S02]  /*72f0*/  FMUL.FTZ R46, R2.reuse, R46 ;  /* 0x0000002e022e7220 */ /* 0x040fe40000410000 */
[C---:B------:R-:W-:Y:S01]  /*7300*/  FMUL.FTZ R20, R3.reuse, R112 ;  /* 0x0000007003147220 */ /* 0x040fe20000410000 */
[C---:B------:R-:W-:Y:S04]  /*7310*/  HMMA.16816.F32.BF16 R16, R136.reuse, R22, R16 ;  /* 0x000000168810723c */ /* 0x040fe80000041810 */
[C---:B------:R-:W-:Y:S02]  /*7320*/  FMUL.FTZ R21, R3.reuse, R113 ;  /* 0x0000007103157220 */ /* 0x040fe40000410000 */
[C---:B------:R-:W-:Y:S01]  /*7330*/  FMUL.FTZ R47, R2.reuse, R47 ;  /* 0x0000002f022f7220 */ /* 0x040fe20000410000 */
[----:B------:R-:W-:Y:S01]  /*7340*/  MUFU.EX2 R176, R176 ;  /* 0x000000b000b07308 */ /* 0x000fe20000000800 */
[C---:B------:R-:W-:Y:S04]  /*7350*/  FMUL.FTZ R22, R2.reuse, R114 ;  /* 0x0000007202167220 */ /* 0x040fe80000410000 */
[C---:B------:R-:W-:Y:S02]  /*7360*/  FMUL.FTZ R23, R2.reuse, R115 ;  /* 0x0000007302177220 */ /* 0x040fe40000410000 */
[----:B------:R-:W3:Y:S01]  /*7370*/  LDSM.16.MT88.4 R112, [R203+0x2100] ;  /* 0x00210000cb70783b */ /* 0x000ee20000004200 */
[C---:B------:R-:W-:Y:S02]  /*7380*/  FMUL.FTZ R48, R3.reuse, R48 ;  /* 0x0000003003307220 */ /* 0x040fe40000410000 */
[C---:B------:R-:W-:Y:S01]  /*7390*/  FMUL.FTZ R49, R3.reuse, R49 ;  /* 0x0000003103317220 */ /* 0x040fe20000410000 */
[----:B------:R-:W-:Y:S01]  /*73a0*/  MUFU.EX2 R177, R177 ;  /* 0x000000b100b17308 */ /* 0x000fe20000000800 */
        /* <DEDUP_REMOVED lines=9> */
[----:B------:R-:W-:Y:S01]  /*7440*/  MUFU.EX2 R179, R179 ;  /* 0x000000b300b37308 */ /* 0x000fe20000000800 */
[C---:B------:R-:W-:Y:S02]  /*7450*/  FMUL.FTZ R31, R2.reuse, R107 ;  /* 0x0000006b021f7220 */ /* 0x040fe40000410000 */
[----:B------:R-:W4:Y:S01]  /*7460*/  LDSM.16.MT88.4 R104, [R198+0x2100] ;  /* 0x00210000c668783b */ /* 0x000f220000004200 */
[C---:B------:R-:W-:Y:S02]  /*7470*/  FMUL.FTZ R53, R3.reuse, R53 ;  /* 0x0000003503357220 */ /* 0x040fe40000410000 */
[C---:B------:R-:W-:Y:S02]  /*7480*/  FMUL.FTZ R54, R2.reuse, R54 ;  /* 0x0000003602367220 */ /* 0x040fe40000410000 */
[C---:B--2---:R-:W-:Y:S02]  /*7490*/  HMMA.16816.F32.BF16 R28, R136.reuse, R120, R28 ;  /* 0x00000078881c723c */ /* 0x044fe4000004181c */
[----:B------:R-:W-:Y:S01]  /*74a0*/  MUFU.EX2 R227, R227 ;  /* 0x000000e300e37308 */ /* 0x000fe20000000800 */
[C---:B------:R-:W-:Y:S02]  /*74b0*/  FMUL.FTZ R55, R2.reuse, R55 ;  /* 0x0000003702377220 */ /* 0x040fe40000410000 */
[C---:B------:R-:W-:Y:S02]  /*74c0*/  FMUL.FTZ R56, R3.reuse, R56 ;  /* 0x0000003803387220 */ /* 0x040fe40000410000 */
[C---:B------:R-:W-:Y:S01]  /*74d0*/  FMUL.FTZ R57, R3.reuse, R57 ;  /* 0x0000003903397220 */ /* 0x040fe20000410000 */
[C---:B------:R-:W-:Y:S01]  /*74e0*/  HMMA.16816.F32.BF16 R32, R136.reuse, R122, R32 ;  /* 0x0000007a8820723c */ /* 0x040fe20000041820 */
[----:B------:R-:W-:Y:S03]  /*74f0*/  LDSM.16.MT88.4 R120, [R196+0x900] ;  /* 0x00090000c478783b */ /* 0x000fe60000004200 */
[C---:B------:R-:W-:Y:S01]  /*7500*/  FMUL.FTZ R58, R2.reuse, R58 ;  /* 0x0000003a023a7220 */ /* 0x040fe20000410000 */
[----:B------:R-:W-:Y:S01]  /*7510*/  MUFU.EX2 R228, R228 ;  /* 0x000000e400e47308 */ /* 0x000fe20000000800 */
[C---:B------:R-:W-:Y:S02]  /*7520*/  FMUL.FTZ R59, R2.reuse, R59 ;  /* 0x0000003b023b7220 */ /* 0x040fe40000410000 */
[C---:B---3--:R-:W-:Y:S04]  /*7530*/  HMMA.16816.F32.BF16 R36, R136.reuse, R112, R36 ;  /* 0x000000708824723c */ /* 0x048fe80000041824 */
[C---:B------:R-:W-:Y:S02]  /*7540*/  FMUL.FTZ R60, R3.reuse, R60 ;  /* 0x0000003c033c7220 */ /* 0x040fe40000410000 */
[C---:B------:R-:W-:Y:S01]  /*7550*/  FMUL.FTZ R61, R3.reuse, R61 ;  /* 0x0000003d033d7220 */ /* 0x040fe20000410000 */
[----:B------:R-:W-:Y:S01]  /*7560*/  MUFU.EX2 R229, R229 ;  /* 0x000000e500e57308 */ /* 0x000fe20000000800 */
[C---:B------:R-:W-:Y:S01]  /*7570*/  HMMA.16816.F32.BF16 R40, R136.reuse, R114, R40 ;  /* 0x000000728828723c */ /* 0x040fe20000041828 */
[----:B------:R-:W-:Y:S03]  /*7580*/  LDSM.16.MT88.4 R112, [R203+0x900] ;  /* 0x00090000cb70783b */ /* 0x000fe60000004200 */
[C---:B------:R-:W-:Y:S02]  /*7590*/  FMUL.FTZ R62, R2.reuse, R62 ;  /* 0x0000003e023e7220 */ /* 0x040fe40000410000 */
[C---:B------:R-:W-:Y:S02]  /*75a0*/  FMUL.FTZ R63, R2.reuse, R63 ;  /* 0x0000003f023f7220 */ /* 0x040fe40000410000 */
[C---:B------:R-:W-:Y:S01]  /*75b0*/  FMUL.FTZ R64, R3.reuse, R64 ;  /* 0x0000004003407220 */ /* 0x040fe20000410000 */
[----:B------:R-:W-:Y:S01]  /*75c0*/  MUFU.EX2 R230, R230 ;  /* 0x000000e600e67308 */ /* 0x000fe20000000800 */
[C---:B----4-:R-:W-:Y:S03]  /*75d0*/  HMMA.16816.F32.BF16 R44, R136.reuse, R104, R44 ;  /* 0x00000068882c723c */ /* 0x050fe6000004182c */
[C---:B------:R-:W-:Y:S02]  /*75e0*/  FMUL.FTZ R65, R3.reuse, R65 ;  /* 0x0000004103417220 */ /* 0x040fe40000410000 */
[C---:B------:R-:W-:Y:S02]  /*75f0*/  FMUL.FTZ R66, R2.reuse, R66 ;  /* 0x0000004202427220 */ /* 0x040fe40000410000 */
[C---:B------:R-:W-:Y:S01]  /*7600*/  FMUL.FTZ R67, R2.reuse, R67 ;  /* 0x0000004302437220 */ /* 0x040fe20000410000 */
[C---:B------:R-:W-:Y:S01]  /*7610*/  HMMA.16816.F32.BF16 R48, R136.reuse, R106, R48 ;  /* 0x0000006a8830723c */ /* 0x040fe20000041830 */
[----:B------:R-:W2:Y:S01]  /*7620*/  LDSM.16.MT88.4 R104, [R203+0x4100] ;  /* 0x00410000cb68783b */ /* 0x000ea20000004200 */
[----:B------:R-:W-:Y:S02]  /*7630*/  MUFU.EX2 R231, R231 ;  /* 0x000000e700e77308 */ /* 0x000fe40000000800 */
[C---:B------:R-:W-:Y:S02]  /*7640*/  FMUL.FTZ R68, R3.reuse, R68 ;  /* 0x0000004403447220 */ /* 0x040fe40000410000 */
[C---:B------:R-:W-:Y:S02]  /*7650*/  FMUL.FTZ R69, R3.reuse, R69 ;  /* 0x0000004503457220 */ /* 0x040fe40000410000 */
[C---:B------:R-:W-:Y:S04]  /*7660*/  HMMA.16816.F32.BF16 R52, R136.reuse, R100, R52 ;  /* 0x000000648834723c */ /* 0x040fe80000041834 */
[C---:B------:R-:W-:Y:S01]  /*7670*/  FMUL.FTZ R70, R2.reuse, R70 ;  /* 0x0000004602467220 */ /* 0x040fe20000410000 */
[----:B------:R-:W-:Y:S01]  /*7680*/  MUFU.EX2 R232, R232 ;  /* 0x000000e800e87308 */ /* 0x000fe20000000800 */
[C---:B------:R-:W-:Y:S02]  /*7690*/  FMUL.FTZ R71, R2.reuse, R71 ;  /* 0x0000004702477220 */ /* 0x040fe40000410000 */
[C---:B------:R-:W-:Y:S01]  /*76a0*/  HMMA.16816.F32.BF16 R56, R136.reuse, R102, R56 ;  /* 0x000000668838723c */ /* 0x040fe20000041838 */
[----:B------:R-:W3:Y:S03]  /*76b0*/  LDSM.16.MT88.4 R100, [R198+0x4100] ;  /* 0x00410000c664783b */ /* 0x000ee60000004200 */
[C---:B------:R-:W-:Y:S02]  /*76c0*/  FMUL.FTZ R72, R3.reuse, R72 ;  /* 0x0000004803487220 */ /* 0x040fe40000410000 */
[C---:B------:R-:W-:Y:S01]  /*76d0*/  FMUL.FTZ R73, R3.reuse, R73 ;  /* 0x0000004903497220 */ /* 0x040fe20000410000 */
[----:B------:R-:W-:Y:S01]  /*76e0*/  MUFU.EX2 R233, R233 ;  /* 0x000000e900e97308 */ /* 0x000fe20000000800 */
[C---:B------:R-:W-:Y:S04]  /*76f0*/  HMMA.16816.F32.BF16 R60, R136.reuse, R108, R60 ;  /* 0x0000006c883c723c */ /* 0x040fe8000004183c */
[C---:B------:R-:W-:Y:S02]  /*7700*/  FMUL.FTZ R74, R2.reuse, R74 ;  /* 0x0000004a024a7220 */ /* 0x040fe40000410000 */
[C---:B------:R-:W-:Y:S02]  /*7710*/  FMUL.FTZ R75, R2.reuse, R75 ;  /* 0x0000004b024b7220 */ /* 0x040fe40000410000 */
[C---:B------:R-:W-:Y:S01]  /*7720*/  HMMA.16816.F32.BF16 R64, R136.reuse, R110, R64 ;  /* 0x0000006e8840723c */ /* 0x040fe20000041840 */
[----:B------:R-:W4:Y:S01]  /*7730*/  LDSM.16.MT88.4 R108, [R197+0x4100] ;  /* 0x00410000c56c783b */ /* 0x000f220000004200 */
[----:B------:R-:W-:Y:S02]  /*7740*/  MUFU.EX2 R234, R234 ;  /* 0x000000ea00ea7308 */ /* 0x000fe40000000800 */
[C---:B------:R-:W-:Y:S02]  /*7750*/  FMUL.FTZ R84, R3.reuse, R84 ;  /* 0x0000005403547220 */ /* 0x040fe40000410000 */
[C---:B------:R-:W-:Y:S02]  /*7760*/  FMUL.FTZ R85, R3.reuse, R85 ;  /* 0x0000005503557220 */ /* 0x040fe40000410000 */
[C---:B------:R-:W-:Y:S01]  /*7770*/  FMUL.FTZ R86, R2.reuse, R86 ;  /* 0x0000005602567220 */ /* 0x040fe20000410000 */
[C---:B--2---:R-:W-:Y:S03]  /*7780*/  HMMA.16816.F32.BF16 R68, R136.reuse, R104, R68 ;  /* 0x000000688844723c */ /* 0x044fe60000041844 */
[----:B------:R-:W-:Y:S01]  /*7790*/  FMUL.FTZ R87, R2, R87 ;  /* 0x0000005702577220 */ /* 0x000fe20000410000 */
[----:B------:R-:W-:Y:S01]  /*77a0*/  MUFU.EX2 R235, R235 ;  /* 0x000000eb00eb7308 */ /* 0x000fe20000000800 */
[--C-:B------:R-:W-:Y:S02]  /*77b0*/  FFMA.FTZ R170, R170, c[0x0][0x2d0], -R147.reuse ;  /* 0x0000b400aaaa7a23 */ /* 0x100fe40000010893 */
[----:B------:R-:W-:Y:S01]  /*77c0*/  FFMA.FTZ R147, R146, c[0x0][0x2d0], -R147 ;  /* 0x0000b40092937a23 */ /* 0x000fe20000010893 */
[C---:B------:R-:W-:Y:S01]  /*77d0*/  HMMA.16816.F32.BF16 R72, R136.reuse, R106, R72 ;  /* 0x0000006a8848723c */ /* 0x040fe20000041848 */
[----:B------:R-:W2:Y:S03]  /*77e0*/  LDSM.16.MT88.4 R104, [R196+0x4100] ;  /* 0x00410000c468783b */ /* 0x000ea60000004200 */
[C---:B------:R-:W-:Y:S02]  /*77f0*/  FMUL.FTZ R76, R3.reuse, R76 ;  /* 0x0000004c034c7220 */ /* 0x040fe40000410000 */
[C---:B------:R-:W-:Y:S01]  /*7800*/  FMUL.FTZ R77, R3.reuse, R77 ;  /* 0x0000004d034d7220 */ /* 0x040fe20000410000 */
[----:B------:R-:W5:Y:S01]  /*7810*/  MUFU.EX2 R170, R170 ;  /* 0x000000aa00aa7308 */ /* 0x000f620000000800 */
[C---:B------:R-:W-:Y:S04]  /*7820*/  FMUL.FTZ R78, R2.reuse, R78 ;  /* 0x0000004e024e7220 */ /* 0x040fe80000410000 */
[C---:B------:R-:W-:Y:S02]  /*7830*/  FMUL.FTZ R79, R2.reuse, R79 ;  /* 0x0000004f024f7220 */ /* 0x040fe40000410000 */
[C---:B------:R-:W-:Y:S02]  /*7840*/  FMUL.FTZ R88, R3.reuse, R88 ;  /* 0x0000005803587220 */ /* 0x040fe40000410000 */
[C---:B------:R-:W-:Y:S01]  /*7850*/  FMUL.FTZ R89, R3.reuse, R89 ;  /* 0x0000005903597220 */ /* 0x040fe20000410000 */
[----:B------:R2:W-:Y:S01]  /*7860*/  MUFU.EX2 R238, R147 ;  /* 0x0000009300ee7308 */ /* 0x0005e20000000800 */
[C---:B------:R-:W-:Y:S01]  /*7870*/  FMUL.FTZ R90, R2.reuse, R90 ;  /* 0x0000005a025a7220 */ /* 0x040fe20000410000 */
[C---:B---3--:R-:W-:Y:S03]  /*7880*/  HMMA.16816.F32.BF16 R76, R136.reuse, R100, R76 ;  /* 0x00000064884c723c */ /* 0x048fe6000004184c */
[C---:B------:R-:W-:Y:S02]  /*7890*/  FMUL.FTZ R80, R3.reuse, R80 ;  /* 0x0000005003507220 */ /* 0x040fe40000410000 */
[----:B------:R-:W-:Y:S02]  /*78a0*/  FMUL.FTZ R81, R3, R81 ;  /* 0x0000005103517220 */ /* 0x000fe40000410000 */
[C---:B------:R-:W-:Y:S01]  /*78b0*/  FMUL.FTZ R82, R2.reuse, R82 ;  /* 0x0000005202527220 */ /* 0x040fe20000410000 */
[----:B-1----:R-:W-:Y:S01]  /*78c0*/  F2FP.BF16.PACK_AB R101, R173, R172 ;  /* 0x000000acad65723e */ /* 0x002fe200000010ff */
[C---:B------:R-:W-:Y:S01]  /*78d0*/  FMUL.FTZ R83, R2.reuse, R83 ;  /* 0x0000005302537220 */ /* 0x040fe20000410000 */
[----:B------:R-:W1:Y:S02]  /*78e0*/  MUFU.EX2 R236, R236 ;  /* 0x000000ec00ec7308 */ /* 0x000e640000000800 */
[C---:B------:R-:W-:Y:S01]  /*78f0*/  FMUL.FTZ R91, R2.reuse, R91 ;  /* 0x0000005b025b7220 */ /* 0x040fe20000410000 */
[----:B-----5:R-:W-:Y:S01]  /*7900*/  F2FP.BF16.PACK_AB R100, R171, R170 ;  /* 0x000000aaab64723e */ /* 0x020fe200000010ff */
[C---:B------:R-:W-:Y:S02]  /*7910*/  FMUL.FTZ R92, R3.reuse, R92 ;  /* 0x0000005c035c7220 */ /* 0x040fe40000410000 */
[C---:B------:R-:W-:Y:S03]  /*7920*/  HMMA.16816.F32.BF16 R80, R136.reuse, R102, R80 ;  /* 0x000000668850723c */ /* 0x040fe60000041850 */
[C---:B------:R-:W-:Y:S01]  /*7930*/  FMUL.FTZ R93, R3.reuse, R93 ;  /* 0x0000005d035d7220 */ /* 0x040fe20000410000 */
[----:B------:R-:W3:Y:S01]  /*7940*/  MUFU.EX2 R237, R237 ;  /* 0x000000ed00ed7308 */ /* 0x000ee20000000800 */
[C---:B------:R-:W-:Y:S01]  /*7950*/  FMUL.FTZ R94, R2.reuse, R94 ;  /* 0x0000005e025e7220 */ /* 0x040fe20000410000 */
[----:B--2---:R-:W-:Y:S01]  /*7960*/  LDSM.16.MT88.4 R144, [R203+0x3900] ;  /* 0x00390000cb90783b */ /* 0x004fe20000004200 */
[C---:B------:R-:W-:Y:S01]  /*7970*/  FMUL.FTZ R95, R2.reuse, R95 ;  /* 0x0000005f025f7220 */ /* 0x040fe20000410000 */
[C---:B----4-:R-:W-:Y:S04]  /*7980*/  HMMA.16816.F32.BF16 R84, R136.reuse, R108, R84 ;  /* 0x0000006c8854723c */ /* 0x050fe80000041854 */
[----:B------:R-:W-:Y:S01]  /*7990*/  FMUL.FTZ R96, R3, R96 ;  /* 0x0000006003607220 */ /* 0x000fe20000410000 */
[----:B------:R-:W-:Y:S01]  /*79a0*/  F2FP.BF16.PACK_AB R102, R175, R174 ;  /* 0x000000aeaf66723e */ /* 0x000fe200000010ff */
[----:B------:R-:W-:Y:S01]  /*79b0*/  FMUL.FTZ R97, R3, R97 ;  /* 0x0000006103617220 */ /* 0x000fe20000410000 */
[----:B------:R-:W-:Y:S01]  /*79c0*/  F2FP.BF16.PACK_AB R103, R177, R176 ;  /* 0x000000b0b167723e */ /* 0x000fe200000010ff */
[C---:B------:R-:W-:Y:S01]  /*79d0*/  HMMA.16816.F32.BF16 R88, R136.reuse, R110, R88 ;  /* 0x0000006e8858723c */ /* 0x040fe20000041858 */
[----:B------:R-:W2:Y:S01]  /*79e0*/  LDSM.16.MT88.4 R108, [R198+0x900] ;  /* 0x00090000c66c783b */ /* 0x000ea20000004200 */
[----:B------:R-:W4:Y:S02]  /*79f0*/  MUFU.EX2 R239, R239 ;  /* 0x000000ef00ef7308 */ /* 0x000f240000000800 */
[C---:B------:R-:W-:Y:S02]  /*7a00*/  FMUL.FTZ R98, R2.reuse, R98 ;  /* 0x0000006202627220 */ /* 0x040fe40000410000 */
[C---:B------:R-:W-:Y:S02]  /*7a10*/  FMUL.FTZ R99, R2.reuse, R99 ;  /* 0x0000006302637220 */ /* 0x040fe40000410000 */
[C---:B------:R-:W-:Y:S04]  /*7a20*/  HMMA.16816.F32.BF16 R92, R136.reuse, R104, R92 ;  /* 0x00000068885c723c */ /* 0x040fe8000004185c */
[----:B------:R-:W-:Y:S02]  /*7a30*/  FFMA.FTZ R165, R2, R213, R165 ;  /* 0x000000d502a57223 */ /* 0x000fe400000100a5 */
[----:B------:R-:W-:Y:S02]  /*7a40*/  FFMA.FTZ R169, R3, R212, R169 ;  /* 0x000000d403a97223 */ /* 0x000fe400000100a9 */
[----:B------:R-:W-:Y:S01]  /*7a50*/  HMMA.16816.F32.BF16 R96, R136, R106, R96 ;  /* 0x0000006a8860723c */ /* 0x000fe20000041860 */
[----:B------:R-:W5:Y:S03]  /*7a60*/  LDSM.16.MT88.4 R104, [R196+0x2900] ;  /* 0x00290000c468783b */ /* 0x000f660000004200 */
[----:B------:R-:W-:Y:S02]  /*7a70*/  FADD.FTZ R164, R164, R165 ;  /* 0x000000a5a4a47221 */ /* 0x000fe40000010000 */
[----:B------:R-:W-:Y:S01]  /*7a80*/  FADD.FTZ R168, R168, R169 ;  /* 0x000000a9a8a87221 */ /* 0x000fe20000010000 */
[----:B------:R-:W-:Y:S01]  /*7a90*/  F2FP.BF16.PACK_AB R136, R234, R233 ;  /* 0x000000e9ea88723e */ /* 0x000fe200000010ff */
[C---:B------:R-:W-:Y:S05]  /*7aa0*/  HMMA.16816.F32.BF16 R4, R100.reuse, R112, R4 ;  /* 0x000000706404723c */ /* 0x040fea0000041804 */
[----:B-1----:R-:W-:Y:S01]  /*7ab0*/  F2FP.BF16.PACK_AB R137, R236, R235 ;  /* 0x000000ebec89723e */ /* 0x002fe200000010ff */
[----:B------:R-:W-:Y:S01]  /*7ac0*/  FADD.FTZ R3, R135, R164 ;  /* 0x000000a487037221 */ /* 0x000fe20000010000 */
[----:B---3--:R-:W-:Y:S01]  /*7ad0*/  F2FP.BF16.PACK_AB R138, R238, R237 ;  /* 0x000000edee8a723e */ /* 0x008fe200000010ff */
[C---:B------:R-:W-:Y:S01]  /*7ae0*/  HMMA.16816.F32.BF16 R8, R100.reuse, R114, R8 ;  /* 0x000000726408723c */ /* 0x040fe20000041808 */
[----:B------:R-:W-:Y:S03]  /*7af0*/  LDSM.16.MT88.4 R112, [R198+0x4900] ;  /* 0x00490000c670783b */ /* 0x000fe60000004200 */
[----:B----4-:R-:W-:Y:S01]  /*7b00*/  F2FP.BF16.PACK_AB R139, R240, R239 ;  /* 0x000000eff08b723e */ /* 0x010fe200000010ff */
[----:B------:R-:W-:Y:S03]  /*7b10*/  FADD.FTZ R3, R134, R3 ;  /* 0x0000000386037221 */ /* 0x000fe60000010000 */
[C---:B--2---:R-:W-:Y:S04]  /*7b20*/  HMMA.16816.F32.BF16 R12, R100.reuse, R108, R12 ;  /* 0x0000006c640c723c */ /* 0x044fe8000004180c */
[----:B------:R-:W-:Y:S01]  /*7b30*/  FADD.FTZ R172, R172, R3 ;  /* 0x00000003acac7221 */ /* 0x000fe20000010000 */
[----:B------:R-:W-:Y:S03]  /*7b40*/  MOV R3, R0 ;  /* 0x0000000000037202 */ /* 0x000fe60000000f00 */
[----:B------:R-:W-:Y:S01]  /*7b50*/  FADD.FTZ R173, R173, R172 ;  /* 0x000000acadad7221 */ /* 0x000fe20000010000 */
[C---:B------:R-:W-:Y:S01]  /*7b60*/  HMMA.16816.F32.BF16 R16, R100.reuse, R110, R16 ;  /* 0x0000006e6410723c */ /* 0x040fe20000041810 */
[----:B------:R-:W1:Y:S02]  /*7b70*/  LDSM.16.MT88.4 R108, [R203+0x4900] ;  /* 0x00490000cb6c783b */ /* 0x000e640000004200 */
[----:B------:R-:W-:Y:S05]  /*7b80*/  FADD.FTZ R2, R176, R173 ;  /* 0x000000adb0027221 */ /* 0x000fea0000010000 */
        /* <DEDUP_REMOVED lines=11> */
[C---:B------:R-:W-:Y:S08]  /*7c40*/  HMMA.16816.F32.BF16 R48, R100.reuse, R130, R48 ;  /* 0x000000826430723c */ /* 0x040ff00000041830 */
[C---:B------:R-:W-:Y:S08]  /*7c50*/  HMMA.16816.F32.BF16 R52, R100.reuse, R140, R52 ;  /* 0x0000008c6434723c */ /* 0x040ff00000041834 */
[C---:B------:R-:W-:Y:S01]  /*7c60*/  HMMA.16816.F32.BF16 R56, R100.reuse, R142, R56 ;  /* 0x0000008e6438723c */ /* 0x040fe20000041838 */
[----:B------:R-:W-:Y:S07]  /*7c70*/  LDSM.16.MT88.4 R140, [R196+0x1900] ;  /* 0x00190000c48c783b */ /* 0x000fee0000004200 */
[C---:B-----5:R-:W-:Y:S08]  /*7c80*/  HMMA.16816.F32.BF16 R60, R100.reuse, R104, R60 ;  /* 0x00000068643c723c */ /* 0x060ff0000004183c */
[C---:B------:R-:W-:Y:S01]  /*7c90*/  HMMA.16816.F32.BF16 R64, R100.reuse, R106, R64 ;  /* 0x0000006a6440723c */ /* 0x040fe20000041840 */
[----:B------:R-:W2:Y:S07]  /*7ca0*/  LDSM.16.MT88.4 R104, [R197+0x4900] ;  /* 0x00490000c568783b */ /* 0x000eae0000004200 */
[C---:B-1----:R-:W-:Y:S08]  /*7cb0*/  HMMA.16816.F32.BF16 R68, R100.reuse, R108, R68 ;  /* 0x0000006c6444723c */ /* 0x042ff00000041844 */
[C---:B------:R-:W-:Y:S01]  /*7cc0*/  HMMA.16816.F32.BF16 R72, R100.reuse, R110, R72 ;  /* 0x0000006e6448723c */ /* 0x040fe20000041848 */
[----:B------:R-:W1:Y:S07]  /*7cd0*/  LDSM.16.MT88.4 R108, [R203+0x1100] ;  /* 0x00110000cb6c783b */ /* 0x000e6e0000004200 */
[C---:B------:R-:W-:Y:S08]  /*7ce0*/  HMMA.16816.F32.BF16 R76, R100.reuse, R112, R76 ;  /* 0x00000070644c723c */ /* 0x040ff0000004184c */
[C---:B------:R-:W-:Y:S01]  /*7cf0*/  HMMA.16816.F32.BF16 R80, R100.reuse, R114, R80 ;  /* 0x000000726450723c */ /* 0x040fe20000041850 */
[----:B------:R-:W3:Y:S07]  /*7d00*/  LDSM.16.MT88.4 R112, [R197+0x1100] ;  /* 0x00110000c570783b */ /* 0x000eee0000004200 */
[C---:B--2---:R-:W-:Y:S08]  /*7d10*/  HMMA.16816.F32.BF16 R84, R100.reuse, R104, R84 ;  /* 0x000000686454723c */ /* 0x044ff00000041854 */
[C---:B------:R-:W-:Y:S01]  /*7d20*/  HMMA.16816.F32.BF16 R88, R100.reuse, R106, R88 ;  /* 0x0000006a6458723c */ /* 0x040fe20000041858 */
[----:B------:R-:W2:Y:S07]  /*7d30*/  LDSM.16.MT88.4 R104, [R203+0x3100] ;  /* 0x00310000cb68783b */ /* 0x000eae0000004200 */
[C---:B------:R-:W-:Y:S08]  /*7d40*/  HMMA.16816.F32.BF16 R92, R100.reuse, R116, R92 ;  /* 0x00000074645c723c */ /* 0x040ff0000004185c */
[----:B------:R-:W-:Y:S01]  /*7d50*/  HMMA.16816.F32.BF16 R96, R100, R118, R96 ;  /* 0x000000766460723c */ /* 0x000fe20000041860 */
[----:B------:R-:W4:Y:S06]  /*7d60*/  LDSM.16.MT88.4 R116, [R198+0x3100] ;  /* 0x00310000c674783b */ /* 0x000f2c0000004200 */
[----:B------:R-:W-:Y:S02]  /*7d70*/  F2FP.BF16.PACK_AB R100, R179, R178 ;  /* 0x000000b2b364723e */ /* 0x000fe400000010ff */
[----:B------:R-:W-:Y:S03]  /*7d80*/  F2FP.BF16.PACK_AB R101, R228, R227 ;  /* 0x000000e3e465723e */ /* 0x000fe600000010ff */
[----:B------:R-:W-:Y:S01]  /*7d90*/  F2FP.BF16.PACK_AB R102, R230, R229 ;  /* 0x000000e5e666723e */ /* 0x000fe200000010ff */
[----:B------:R-:W-:Y:S01]  /*7da0*/  FADD.FTZ R227, R227, R2 ;  /* 0x00000002e3e37221 */ /* 0x000fe20000010000 */
[----:B------:R-:W-:Y:S03]  /*7db0*/  F2FP.BF16.PACK_AB R103, R232, R231 ;  /* 0x000000e7e867723e */ /* 0x000fe600000010ff */
[----:B------:R-:W-:Y:S04]  /*7dc0*/  FADD.FTZ R228, R228, R227 ;  /* 0x000000e3e4e47221 */ /* 0x000fe80000010000 */
[C---:B-1----:R-:W-:Y:S03]  /*7dd0*/  HMMA.16816.F32.BF16 R4, R100.reuse, R108, R4 ;  /* 0x0000006c6404723c */ /* 0x042fe60000041804 */
[----:B------:R-:W-:Y:S04]  /*7de0*/  FADD.FTZ R231, R231, R228 ;  /* 0x000000e4e7e77221 */ /* 0x000fe80000010000 */
[----:B------:R-:W-:Y:S01]  /*7df0*/  FADD.FTZ R232, R232, R231 ;  /* 0x000000e7e8e87221 */ /* 0x000fe20000010000 */
[C---:B------:R-:W-:Y:S01]  /*7e00*/  HMMA.16816.F32.BF16 R8, R100.reuse, R110, R8 ;  /* 0x0000006e6408723c */ /* 0x040fe20000041808 */
[----:B------:R-:W1:Y:S03]  /*7e10*/  LDSM.16.MT88.4 R108, [R197+0x3100] ;  /* 0x00310000c56c783b */ /* 0x000e660000004200 */
[----:B------:R-:W-:Y:S04]  /*7e20*/  FADD.FTZ R235, R235, R232 ;  /* 0x000000e8ebeb7221 */ /* 0x000fe80000010000 */
[C---:B------:R-:W-:Y:S04]  /*7e30*/  HMMA.16816.F32.BF16 R12, R100.reuse, R120, R12 ;  /* 0x00000078640c723c */ /* 0x040fe8000004180c */
[----:B------:R-:W-:Y:S04]  /*7e40*/  FADD.FTZ R236, R236, R235 ;  /* 0x000000ebecec7221 */ /* 0x000fe80000010000 */
[C---:B------:R-:W-:Y:S04]  /*7e50*/  HMMA.16816.F32.BF16 R16, R100.reuse, R122, R16 ;  /* 0x0000007a6410723c */ /* 0x040fe80000041810 */
[----:B------:R-:W-:Y:S04]  /*7e60*/  FADD.FTZ R213, R239, R236 ;  /* 0x000000ecefd57221 */ /* 0x000fe80000010000 */
[C---:B---3--:R-:W-:Y:S04]  /*7e70*/  HMMA.16816.F32.BF16 R20, R100.reuse, R112, R20 ;  /* 0x000000706414723c */ /* 0x048fe80000041814 */
[----:B------:R-:W-:Y:S04]  /*7e80*/  FADD.FTZ R213, R240, R213 ;  /* 0x000000d5f0d57221 */ /* 0x000fe80000010000 */
[C---:B------:R-:W-:Y:S01]  /*7e90*/  HMMA.16816.F32.BF16 R24, R100.reuse, R114, R24 ;  /* 0x000000726418723c */ /* 0x040fe20000041818 */
[----:B------:R-:W3:Y:S07]  /*7ea0*/  LDSM.16.MT88.4 R112, [R196+0x3100] ;  /* 0x00310000c470783b */ /* 0x000eee0000004200 */
[C---:B------:R-:W-:Y:S08]  /*7eb0*/  HMMA.16816.F32.BF16 R28, R100.reuse, R124, R28 ;  /* 0x0000007c641c723c */ /* 0x040ff0000004181c */
[C---:B------:R-:W-:Y:S01]  /*7ec0*/  HMMA.16816.F32.BF16 R32, R100.reuse, R126, R32 ;  /* 0x0000007e6420723c */ /* 0x040fe20000041820 */
[----:B------:R-:W-:Y:S07]  /*7ed0*/  LDSM.16.MT88.4 R124, [R203+0x1900] ;  /* 0x00190000cb7c783b */ /* 0x000fee0000004200 */
[C---:B--2---:R-:W-:Y:S08]  /*7ee0*/  HMMA.16816.F32.BF16 R36, R100.reuse, R104, R36 ;  /* 0x000000686424723c */ /* 0x044ff00000041824 */
[C---:B------:R-:W-:Y:S01]  /*7ef0*/  HMMA.16816.F32.BF16 R40, R100.reuse, R106, R40 ;  /* 0x0000006a6428723c */ /* 0x040fe20000041828 */
[----:B------:R-:W2:Y:S07]  /*7f00*/  LDSM.16.MT88.4 R104, [R203+0x5100] ;  /* 0x00510000cb68783b */ /* 0x000eae0000004200 */
[C---:B----4-:R-:W-:Y:S08]  /*7f10*/  HMMA.16816.F32.BF16 R44, R100.reuse, R116, R44 ;  /* 0x00000074642c723c */ /* 0x050ff0000004182c */
        /* <DEDUP_REMOVED lines=10> */
[----:B------:R-:W-:Y:S07]  /*7fc0*/  LDSM.16.MT88.4 R104, [R197+0x1900] ;  /* 0x00190000c568783b */ /* 0x000fee0000004200 */
[C---:B----4-:R-:W-:Y:S08]  /*7fd0*/  HMMA.16816.F32.BF16 R76, R100.reuse, R116, R76 ;  /* 0x00000074644c723c */ /* 0x050ff0000004184c */
[C---:B------:R-:W-:Y:S01]  /*7fe0*/  HMMA.16816.F32.BF16 R80, R100.reuse, R118, R80 ;  /* 0x000000766450723c */ /* 0x040fe20000041850 */
[----:B------:R-:W2:Y:S07]  /*7ff0*/  LDSM.16.MT88.4 R116, [R198+0x1900] ;  /* 0x00190000c674783b */ /* 0x000eae0000004200 */
        /* <DEDUP_REMOVED lines=25> */
[C---:B-1----:R-:W-:Y:S07]  /*8190*/  HMMA.16816.F32.BF16 R76, R136.reuse, R4, R76 ;  /* 0x00000004884c723c */ /* 0x042fee000004184c */
        /* <DEDUP_REMOVED lines=8> */
[C---:B--2---:R-:W-:Y:S03]  /*8220*/  HMMA.16816.F32.BF16 R92, R136.reuse, R12, R92 ;  /* 0x0000000c885c723c */ /* 0x044fe6000004185c */
[----:B------:R-:W-:Y:S04]  /*8230*/  FADD.FTZ R175, R175, R174 ;  /* 0x000000aeafaf7221 */ /* 0x000fe80000010000 */
[----:B------:R-:W-:Y:S01]  /*8240*/  FADD.FTZ R2, R178, R175 ;  /* 0x000000afb2027221 */ /* 0x000fe20000010000 */
[----:B------:R-:W-:Y:S04]  /*8250*/  HMMA.16816.F32.BF16 R96, R136, R14, R96 ;  /* 0x0000000e8860723c */ /* 0x000fe80000041860 */
[----:B------:R-:W-:Y:S04]  /*8260*/  FADD.FTZ R2, R179, R2 ;  /* 0x00000002b3027221 */ /* 0x000fe80000010000 */
[----:B------:R-:W-:Y:S01]  /*8270*/  FADD.FTZ R229, R229, R2 ;  /* 0x00000002e5e57221 */ /* 0x000fe20000010000 */
[----:B------:R-:W-:Y:S03]  /*8280*/  MOV R2, R132 ;  /* 0x0000008400027202 */ /* 0x000fe60000000f00 */
[----:B------:R-:W-:Y:S04]  /*8290*/  FADD.FTZ R230, R230, R229 ;  /* 0x000000e5e6e67221 */ /* 0x000fe80000010000 */
[----:B------:R-:W-:Y:S04]  /*82a0*/  FADD.FTZ R233, R233, R230 ;  /* 0x000000e6e9e97221 */ /* 0x000fe80000010000 */
[----:B------:R-:W-:Y:S04]  /*82b0*/  FADD.FTZ R234, R234, R233 ;  /* 0x000000e9eaea7221 */ /* 0x000fe80000010000 */
[----:B------:R-:W-:Y:S04]  /*82c0*/  FADD.FTZ R237, R237, R234 ;  /* 0x000000eaeded7221 */ /* 0x000fe80000010000 */
[----:B------:R-:W-:Y:S01]  /*82d0*/  FADD.FTZ R212, R238, R237 ;  /* 0x000000edeed47221 */ /* 0x000fe20000010000 */
[----:B------:R-:W-:-:S05]  /*82e0*/  @P0 BRA `(.L_x_705) ;  /* 0xffffcd3000000947 */ /* 0x000fca000383ffff */
.L_x_702:
[----:B------:R-:W-:-:S13]  /*82f0*/  ISETP.LE.AND P0, PT, RZ, UR6, PT ;  /* 0x00000006ff007c0c */ /* 0x000fda000bf03270 */
[----:B------:R-:W-:Y:S05]  /*8300*/  @!P0 BRA `(.L_x_706) ;  /* 0x00002dc000008947 */ /* 0x000fea0003800000 */
[----:B------:R-:W-:Y:S01]  /*8310*/  SHF.R.S32.HI R215, RZ, 0x1f, R182 ;  /* 0x0000001fffd77819 */ /* 0x000fe200000114b6 */
[----:B------:R-:W-:Y:S01]  /*8320*/  IMAD.MOV.U32 R135, RZ, RZ, R132 ;  /* 0x000000ffff877224 */ /* 0x000fe200078e0084 */
[C---:B------:R-:W-:Y:S01]  /*8330*/  SHF.L.U32 R216, R182.reuse, 0x1, RZ ;  /* 0x00000001b6d87819 */ /* 0x040fe200000006ff */
[----:B------:R-:W-:Y:S01]  /*8340*/  IMAD.MOV.U32 R3, RZ, RZ, R0 ;  /* 0x000000ffff037224 */ /* 0x000fe200078e0000 */
[----:B------:R-:W-:Y:S01]  /*8350*/  SHF.L.U64.HI R215, R182, 0x1, R215 ;  /* 0x00000001b6d77819 */ /* 0x000fe200000102d7 */
[C---:B------:R-:W-:Y:S01]  /*8360*/  IMAD.SHL.U32 R217, R181.reuse, 0x2, RZ ;  /* 0x00000002b5d97824 */ /* 0x040fe200078e00ff */
[----:B------:R-:W-:Y:S02]  /*8370*/  SHF.L.U64.HI R214, R181, 0x1, R214 ;  /* 0x00000001b5d67819 */ /* 0x000fe400000102d6 */
[C---:B------:R-:W-:Y:S02]  /*8380*/  SHF.L.U64.HI R218, R180.reuse, 0x1, R183 ;  /* 0x00000001b4da7819 */ /* 0x040fe400000102b7 */
[----:B------:R-:W-:Y:S01]  /*8390*/  SHF.L.U32 R219, R180, 0x1, RZ ;  /* 0x00000001b4db7819 */ /* 0x000fe200000006ff */
[----:B------:R-:W-:Y:S05]  /*83a0*/  BRA `(.L_x_707) ;  /* 0x0000032000007947 */ /* 0x000fea0003800000 */
.L_x_709:
[----:B------:R-:W-:Y:S01]  /*83b0*/  ULEA UR4, UR6, UR11, 0x6 ;  /* 0x0000000b06047291 */ /* 0x000fe2000f8e303f */
[----:B------:R-:W-:Y:S05]  /*83c0*/  IMAD.MOV.U32 R208, RZ, RZ, RZ ;  /* 0x000000ffffd07224 */ /* 0x000fea00078e00ff */
        /* <DEDUP_REMOVED lines=29> */
[CC--:B-1----:R-:W-:Y:S02]  /*85a0*/  IADD3 R10, P1, R2.reuse, R216.reuse, RZ ;  /* 0x000000d8020a7210 */ /* 0x0c2fe40007f3e0ff */
[C---:B------:R-:W-:Y:S02]  /*85b0*/  IADD3 R8, P0, R2.reuse, R217, RZ ;  /* 0x000000d902087210 */ /* 0x040fe40007f1e0ff */
[C---:B--2---:R-:W-:Y:S02]  /*85c0*/  IADD3.X R11, R7.reuse, R215, RZ, P1, !PT ;  /* 0x000000d7070b7210 */ /* 0x044fe40000ffe4ff */
[----:B------:R-:W-:Y:S01]  /*85d0*/  IADD3 R12, P1, R2, R219, RZ ;  /* 0x000000db020c7210 */ /* 0x000fe20007f3e0ff */
[C---:B------:R-:W-:Y:S01]  /*85e0*/  IMAD.X R9, R7.reuse, 0x1, R214, P0 ;  /* 0x0000000107097824 */ /* 0x040fe200000e06d6 */
[C---:B---3--:R-:W-:Y:S01]  /*85f0*/  IADD3 R6, P0, R0.reuse, R216, RZ ;  /* 0x000000d800067210 */ /* 0x048fe20007f1e0ff */
[----:B------:R1:W-:Y:S02]  /*8600*/  LDGSTS.E.BYPASS.LTC128B.128 [R207+0x6100], [R10.64], !P5 ;  /* 0x061000000acf7fae */ /* 0x0003e4000e901d4e */
[--C-:B------:R-:W-:Y:S01]  /*8610*/  IMAD.X R13, R7, 0x1, R218.reuse, P1 ;  /* 0x00000001070d7824 */ /* 0x100fe200008e06da */
        /* <DEDUP_REMOVED lines=11> */
.L_x_707:
[----:B------:R-:W-:Y:S01]  /*86d0*/  SHF.R.S32.HI R9, RZ, 0x1f, R209 ;  /* 0x0000001fff097819 */ /* 0x000fe200000114d1 */
[----:B------:R-:W-:Y:S01]  /*86e0*/  IMAD.WIDE.U32 R6, R209, c[0x0][0x208], RZ ;  /* 0x00008200d1067a25 */ /* 0x000fe200078e00ff */
[----:B------:R-:W-:Y:S01]  /*86f0*/  SHF.R.S32.HI R5, RZ, 0x1f, R208 ;  /* 0x0000001fff057819 */ /* 0x000fe200000114d0 */
[----:B------:R-:W-:Y:S04]  /*8700*/  DEPBAR.LE SB0, 0x0 ;  /* 0x000080000000791a */ /* 0x000fe80000000000 */
[----:B------:R-:W-:Y:S01]  /*8710*/  IMAD R9, R9, c[0x0][0x208], RZ ;  /* 0x0000820009097a24 */ /* 0x000fe200078e02ff */
[----:B------:R-:W-:Y:S01]  /*8720*/  BAR.SYNC.DEFER_BLOCKING 0x0 ;  /* 0x0000000000007b1d */ /* 0x000fe20000010000 */
[----:B------:R-:W-:Y:S01]  /*8730*/  IMAD R5, R5, c[0x0][0x218], RZ ;  /* 0x0000860005057a24 */ /* 0x000fe200078e02ff */
[----:B------:R-:W-:Y:S01]  /*8740*/  UISETP.GE.AND UP0, UPT, UR6, 0x1, UPT ;  /* 0x000000010600788c */ /* 0x000fe2000bf06270 */
        /* <DEDUP_REMOVED lines=23> */
[C---:B------:R-:W-:Y:S02]  /*88c0*/  IADD3 R12, P0, R20.reuse, R217, RZ ;  /* 0x000000d9140c7210 */ /* 0x040fe40007f1e0ff */
[C---:B--2---:R-:W-:Y:S02]  /*88d0*/  IADD3.X R15, R7.reuse, R215, RZ, P1, !PT ;  /* 0x000000d7070f7210 */ /* 0x044fe40000ffe4ff */
[C---:B------:R-:W-:Y:S02]  /*88e0*/  IADD3.X R13, R7.reuse, R214, RZ, P0, !PT ;  /* 0x000000d6070d7210 */ /* 0x040fe400007fe4ff */
[----:B------:R-:W-:Y:S01]  /*88f0*/  IADD3 R20, P1, R20, R219, RZ ;  /* 0x000000db14147210 */ /* 0x000fe20007f3e0ff */
[----:B------:R-:W-:Y:S01]  /*8900*/  @!PT LDS RZ, [RZ] ;  /* 0x00000000fffff984 */ /* 0x000fe20000000800 */
[----:B------:R-:W-:Y:S01]  /*8910*/  @!PT LDS RZ, [RZ] ;  /* 0x00000000fffff984 */ /* 0x000fe20000000800 */
[----:B------:R-:W-:Y:S01]  /*8920*/  @!PT LDS RZ, [RZ] ;  /* 0x00000000fffff984 */ /* 0x000fe20000000800 */
[----:B------:R5:W-:Y:S01]  /*8930*/  LDGSTS.E.BYPASS.LTC128B.128 [R211], [R14.64], !P5 ;  /* 0x000000000ed37fae */ /* 0x000be2000e901d4e */
[C---:B---3--:R-:W-:Y:S02]  /*8940*/  IADD3 R170, P0, R132.reuse, R216, RZ ;  /* 0x000000d884aa7210 */ /* 0x048fe40007f1e0ff */
[----:B------:R-:W-:Y:S02]  /*8950*/  IADD3.X R21, R7, R218, RZ, P1, !PT ;  /* 0x000000da07157210 */ /* 0x000fe40000ffe4ff */
[C---:B------:R-:W-:Y:S02]  /*8960*/  IADD3 R168, P1, R132.reuse, R217, RZ ;  /* 0x000000d984a87210 */ /* 0x040fe40007f3e0ff */
[----:B------:R5:W-:Y:S01]  /*8970*/  LDGSTS.E.BYPASS.LTC128B.128 [R211+0x2000], [R12.64], !P4 ;  /* 0x020000000cd37fae */ /* 0x000be2000e101d4e */
[C---:B----4-:R-:W-:Y:S02]  /*8980*/  IADD3.X R171, R5.reuse, R215, RZ, P0, !PT ;  /* 0x000000d705ab7210 */ /* 0x050fe400007fe4ff */
        /* <DEDUP_REMOVED lines=18> */
[----:B--2---:R-:W-:Y:S07]  /*8ab0*/  LDSM.16.M88.4 R168, [R200+0x7100] ;  /* 0x00710000c8a8783b */ /* 0x004fee0000000200 */
[----:B------:R-:W-:Y:S01]  /*8ac0*/  HMMA.16816.F32.BF16 R32, R32, R138, RZ ;  /* 0x0000008a2020723c */ /* 0x000fe200000418ff */
[----:B------:R-:W2:Y:S07]  /*8ad0*/  LDSM.16.M88.4 R136, [R200+0x6900] ;  /* 0x00690000c888783b */ /* 0x000eae0000000200 */
[C---:B------:R-:W-:Y:S01]  /*8ae0*/  HMMA.16816.F32.BF16 R4, R140.reuse, R144, R4 ;  /* 0x000000908c04723c */ /* 0x040fe20000041804 */
[----:B------:R-:W4:Y:S07]  /*8af0*/  LDSM.16.M88.4 R172, [R200+0x7900] ;  /* 0x00790000c8ac783b */ /* 0x000f2e0000000200 */
[C---:B------:R-:W-:Y:S01]  /*8b00*/  HMMA.16816.F32.BF16 R8, R140.reuse, R146, R8 ;  /* 0x000000928c08723c */ /* 0x040fe20000041808 */
[----:B------:R-:W-:Y:S07]  /*8b10*/  LDSM.16.M88.4 R176, [R199+0xc100] ;  /* 0x00c10000c7b0783b */ /* 0x000fee0000000200 */
[C---:B------:R-:W-:Y:S01]  /*8b20*/  HMMA.16816.F32.BF16 R12, R140.reuse, R148, R12 ;  /* 0x000000948c0c723c */ /* 0x040fe2000004180c */
[----:B------:R-:W5:Y:S07]  /*8b30*/  LDSM.16.M88.4 R180, [R192] ;  /* 0x00000000c0b4783b */ /* 0x000f6e0000000200 */
        /* <DEDUP_REMOVED lines=8> */
[----:B------:R-:W3:Y:S07]  /*8bc0*/  LDSM.16.M88.4 R140, [R192+0x800] ;  /* 0x00080000c08c783b */ /* 0x000eee0000000200 */
[C---:B-1----:R-:W-:Y:S01]  /*8bd0*/  HMMA.16816.F32.BF16 R4, R160.reuse, R164, R4 ;  /* 0x000000a4a004723c */ /* 0x042fe20000041804 */
        /* <DEDUP_REMOVED lines=8> */
[----:B------:R-:W-:Y:S07]  /*8c60*/  LDSM.16.M88.4 R168, [R202+0x10100] ;  /* 0x01010000caa8783b */ /* 0x000fee0000000200 */
[C---:B----4-:R-:W-:Y:S08]  /*8c70*/  HMMA.16816.F32.BF16 R28, R160.reuse, R172, R28 ;  /* 0x000000aca01c723c */ /* 0x050ff0000004181c */
[----:B------:R-:W-:Y:S01]  /*8c80*/  HMMA.16816.F32.BF16 R32, R160, R174, R32 ;  /* 0x000000aea020723c */ /* 0x000fe20000041820 */
[----:B------:R-:W4:Y:S07]  /*8c90*/  LDSM.16.M88.4 R160, [R205+0x9100] ;  /* 0x00910000cda0783b */ /* 0x000f2e0000000200 */
[C---:B-----5:R-:W-:Y:S01]  /*8ca0*/  HMMA.16816.F32.BF16 R4, R176.reuse, R180, R4 ;  /* 0x000000b4b004723c */ /* 0x060fe20000041804 */
[----:B------:R-:W5:Y:S07]  /*8cb0*/  LDSM.16.M88.4 R172, [R191] ;  /* 0x00000000bfac783b */ /* 0x000f6e0000000200 */
        /* <DEDUP_REMOVED lines=11> */
[C---:B-1----:R-:W-:Y:S01]  /*8d70*/  HMMA.16816.F32.BF16 R4, R152.reuse, R156, R4 ;  /* 0x0000009c9804723c */ /* 0x042fe20000041804 */
[----:B------:R-:W1:Y:S07]  /*8d80*/  LDSM.16.M88.4 R176, [R201+0x10100] ;  /* 0x01010000c9b0783b */ /* 0x000e6e0000000200 */
[C---:B------:R-:W-:Y:S01]  /*8d90*/  HMMA.16816.F32.BF16 R8, R152.reuse, R158, R8 ;  /* 0x0000009e9808723c */ /* 0x040fe20000041808 */
[----:B------:R-:W-:Y:S07]  /*8da0*/  LDSM.16.M88.4 R156, [R200+0x9900] ;  /* 0x00990000c89c783b */ /* 0x000fee0000000200 */
[C---:B--2---:R-:W-:Y:S08]  /*8db0*/  HMMA.16816.F32.BF16 R12, R152.reuse, R136, R12 ;  /* 0x00000088980c723c */ /* 0x044ff0000004180c */
[C---:B------:R-:W-:Y:S01]  /*8dc0*/  HMMA.16816.F32.BF16 R16, R152.reuse, R138, R16 ;  /* 0x0000008a9810723c */ /* 0x040fe20000041810 */
[----:B------:R-:W2:Y:S07]  /*8dd0*/  LDSM.16.M88.4 R136, [R200+0x8900] ;  /* 0x00890000c888783b */ /* 0x000eae0000000200 */
        /* <DEDUP_REMOVED lines=19> */
[C---:B-1----:R-:W-:Y:S01]  /*8f10*/  HMMA.16816.F32.BF16 R4, R176.reuse, R180, R4 ;  /* 0x000000b4b004723c */ /* 0x042fe20000041804 */
[----:B------:R-:W1:Y:S07]  /*8f20*/  LDSM.16.M88.4 R168, [R206+0x14100] ;  /* 0x01410000cea8783b */ /* 0x000e6e0000000200 */
[C---:B------:R-:W-:Y:S01]  /*8f30*/  HMMA.16816.F32.BF16 R8, R176.reuse, R182, R8 ;  /* 0x000000b6b008723c */ /* 0x040fe20000041808 */
[----:B------:R-:W-:Y:S07]  /*8f40*/  LDSM.16.M88.4 R180, [R187] ;  /* 0x00000000bbb4783b */ /* 0x000fee0000000200 */
[C---:B--2---:R-:W-:Y:S08]  /*8f50*/  HMMA.16816.F32.BF16 R12, R176.reuse, R136, R12 ;  /* 0x00000088b00c723c */ /* 0x044ff0000004180c */
[C---:B------:R-:W-:Y:S01]  /*8f60*/  HMMA.16816.F32.BF16 R16, R176.reuse, R138, R16 ;  /* 0x0000008ab010723c */ /* 0x040fe20000041810 */
[----:B------:R-:W2:Y:S07]  /*8f70*/  LDSM.16.M88.4 R136, [R205+0xa900] ;  /* 0x00a90000cd88783b */ /* 0x000eae0000000200 */
        /* <DEDUP_REMOVED lines=32> */
[----:B------:R-:W1:Y:S01]  /*9180*/  LDSM.16.M88.4 R168, [R199+0x14100] ;  /* 0x01410000c7a8783b */ /* 0x000e620000000200 */
[C---:B-----5:R-:W-:Y:S08]  /*9190*/  HMMA.16816.F32.BF16 R4, R176.reuse, R180, R4 ;  /* 0x000000b4b004723c */ /* 0x060ff00000041804 */
[C---:B------:R-:W-:Y:S08]  /*91a0*/  HMMA.16816.F32.BF16 R8, R176.reuse, R182, R8 ;  /* 0x000000b6b008723c */ /* 0x040ff00000041808 */
[C---:B---3--:R-:W-:Y:S08]  /*91b0*/  HMMA.16816.F32.BF16 R12, R176.reuse, R140, R12 ;  /* 0x0000008cb00c723c */ /* 0x048ff0000004180c */
[C---:B------:R-:W-:Y:S08]  /*91c0*/  HMMA.16816.F32.BF16 R16, R176.reuse, R142, R16 ;  /* 0x0000008eb010723c */ /* 0x040ff00000041810 */
[C---:B------:R-:W-:Y:S08]  /*91d0*/  HMMA.16816.F32.BF16 R20, R176.reuse, R144, R20 ;  /* 0x00000090b014723c */ /* 0x040ff00000041814 */
[C---:B------:R-:W-:Y:S08]  /*91e0*/  HMMA.16816.F32.BF16 R24, R176.reuse, R146, R24 ;  /* 0x00000092b018723c */ /* 0x040ff00000041818 */
[C---:B------:R-:W-:Y:S08]  /*91f0*/  HMMA.16816.F32.BF16 R28, R176.reuse, R148, R28 ;  /* 0x00000094b01c723c */ /* 0x040ff0000004181c */
[----:B------:R-:W-:Y:S08]  /*9200*/  HMMA.16816.F32.BF16 R32, R176, R150, R32 ;  /* 0x00000096b020723c */ /* 0x000ff00000041820 */
[C---:B-1----:R-:W-:Y:S08]  /*9210*/  HMMA.16816.F32.BF16 R4, R160.reuse, R164, R4 ;  /* 0x000000a4a004723c */ /* 0x042ff00000041804 */
[C---:B------:R-:W-:Y:S08]  /*9220*/  HMMA.16816.F32.BF16 R8, R160.reuse, R166, R8 ;  /* 0x000000a6a008723c */ /* 0x040ff00000041808 */
[C---:B--2---:R-:W-:Y:S08]  /*9230*/  HMMA.16816.F32.BF16 R12, R160.reuse, R136, R12 ;  /* 0x00000088a00c723c */ /* 0x044ff0000004180c */
[C---:B------:R-:W-:Y:S01]  /*9240*/  HMMA.16816.F32.BF16 R16, R160.reuse, R138, R16 ;  /* 0x0000008aa010723c */ /* 0x040fe20000041810 */
[----:B------:R-:W1:Y:S07]  /*9250*/  LDSM.16.M88.4 R136, [R192+0x4800] ;  /* 0x00480000c088783b */ /* 0x000e6e0000000200 */
[C---:B----4-:R-:W-:Y:S08]  /*9260*/  HMMA.16816.F32.BF16 R20, R160.reuse, R152, R20 ;  /* 0x00000098a014723c */ /* 0x050ff00000041814 */
        /* <DEDUP_REMOVED lines=30> */
[C---:B---3--:R-:W-:Y:S01]  /*9450*/  HMMA.16816.F32.BF16 R20, R168.reuse, R4, R20 ;  /* 0x00000004a814723c */ /* 0x048fe20000041814 */
[----:B-----5:R-:W3:Y:S01]  /*9460*/  LDSM.16.M88.4 R8, [R192+0x5800] ;  /* 0x00580000c008783b */ /* 0x020ee20000000200 */
[----:B------:R-:W-:Y:S07]  /*9470*/  DEPBAR.LE SB0, 0x0 ;  /* 0x000080000000791a */ /* 0x000fee0000000000 */
[----:B------:R-:W1:Y:S01]  /*9480*/  MUFU.TANH R164, R164 ;  /* 0x000000a400a47308 */ /* 0x000e620000002400 */
[----:B------:R-:W-:Y:S01]  /*9490*/  BAR.SYNC.DEFER_BLOCKING 0x0 ;  /* 0x0000000000007b1d */ /* 0x000fe20000010000 */
[C---:B------:R-:W-:Y:S08]  /*94a0*/  HMMA.16816.F32.BF16 R24, R168.reuse, R6, R24 ;  /* 0x00000006a818723c */ /* 0x040ff00000041818 */
[----:B------:R-:W1:Y:S05]  /*94b0*/  MUFU.TANH R230, R230 ;  /* 0x000000e600e67308 */ /* 0x000e6a0000002400 */
[----:B------:R-:W-:Y:S02]  /*94c0*/  FMUL.FTZ R220, R20, c[0x0][0x320] ;  /* 0x0000c80014dc7a20 */ /* 0x000fe40000410000 */
[----:B------:R-:W-:Y:S03]  /*94d0*/  FMUL.FTZ R21, R21, c[0x0][0x320] ;  /* 0x0000c80015157a20 */ /* 0x000fe60000410000 */
[----:B------:R-:W1:Y:S01]  /*94e0*/  MUFU.TANH R178, R178 ;  /* 0x000000b200b27308 */ /* 0x000e620000002400 */
[----:B------:R-:W-:Y:S02]  /*94f0*/  FMUL.FTZ R22, R22, c[0x0][0x320] ;  /* 0x0000c80016167a20 */ /* 0x000fe40000410000 */
[----:B------:R-:W-:Y:S03]  /*9500*/  FMUL.FTZ R23, R23, c[0x0][0x320] ;  /* 0x0000c80017177a20 */ /* 0x000fe60000410000 */
[----:B------:R-:W-:Y:S02]  /*9510*/  FMUL.FTZ R162, R24, c[0x0][0x320] ;  /* 0x0000c80018a27a20 */ /* 0x000fe40000410000 */
[----:B------:R-:W-:Y:S02]  /*9520*/  FMUL.FTZ R25, R25, c[0x0][0x320] ;  /* 0x0000c80019197a20 */ /* 0x000fe40000410000 */
[----:B------:R1:W1:Y:S01]  /*9530*/  MUFU.TANH R172, R13 ;  /* 0x0000000d00ac7308 */ /* 0x0002620000002400 */
[----:B------:R-:W-:Y:S02]  /*9540*/  FMUL.FTZ R26, R26, c[0x0][0x320] ;  /* 0x0000c8001a1a7a20 */ /* 0x000fe40000410000 */
[----:B------:R-:W-:Y:S01]  /*9550*/  FMUL.FTZ R27, R27, c[0x0][0x320] ;  /* 0x0000c8001b1b7a20 */ /* 0x000fe20000410000 */
[C---:B---3--:R-:W-:Y:S06]  /*9560*/  HMMA.16816.F32.BF16 R28, R168.reuse, R8, R28 ;  /* 0x00000008a81c723c */ /* 0x048fec000004181c */
[----:B------:R3:W1:Y:S02]  /*9570*/  MUFU.TANH R176, R14 ;  /* 0x0000000e00b07308 */ /* 0x0006640000002400 */
[----:B------:R-:W-:Y:S08]  /*9580*/  HMMA.16816.F32.BF16 R32, R168, R10, R32 ;  /* 0x0000000aa820723c */ /* 0x000ff00000041820 */
[----:B------:R3:W1:Y:S08]  /*9590*/  MUFU.TANH R174, R15 ;  /* 0x0000000f00ae7308 */ /* 0x0006700000002400 */
        /* <DEDUP_REMOVED lines=27> */
[----:B------:R3:W1:Y:S02]  /*9750*/  MUFU.TANH R133, R35 ;  /* 0x0000002300857308 */ /* 0x0006640000002400 */
[----:B-1234-:R-:W-:-:S05]  /*9760*/  @P0 BRA `(.L_x_709) ;  /* 0xffffec4000000947 */ /* 0x01efca000383ffff */
.L_x_708:
[----:B-1----:R-:W-:Y:S01]  /*9770*/  FMNMX.FTZ R11, R226, R3, !PT ;  /* 0x00000003e20b7209 */ /* 0x002fe20007810000 */
        /* <DEDUP_REMOVED lines=35> */
[----:B------:R-:W-:Y:S01]  /*99b0*/  ISETP.LT.AND P0, PT, RZ, UR6, PT ;  /* 0x00000006ff007c0c */ /* 0x000fe2000bf01270 */
[----:B------:R-:W-:Y:S01]  /*99c0*/  SHFL.BFLY PT, R11, R6, 0x2, 0x1f ;  /* 0x0c401f00060b7f89 */ /* 0x000fe200000e0000 */
[----:B------:R-:W-:Y:S07]  /*99d0*/  UIADD3 UR6, UR6, -0x1, URZ ;  /* 0xffffffff06067890 */ /* 0x000fee000fffe03f */
[----:B------:R-:W1:Y:S02]  /*99e0*/  SHFL.BFLY PT, R7, R4, 0x2, 0x1f ;  /* 0x0c401f0004077f89 */ /* 0x000e6400000e0000 */
[----:B-1----:R-:W-:Y:S02]  /*99f0*/  FMNMX.FTZ R5, R4, R7, !PT ;  /* 0x0000000704057209 */ /* 0x002fe40007810000 */
[----:B------:R-:W-:Y:S04]  /*9a00*/  FMNMX.FTZ R9, R6, R11, !PT ;  /* 0x0000000b06097209 */ /* 0x000fe80007810000 */
[----:B------:R-:W1:Y:S08]  /*9a10*/  SHFL.BFLY PT, R132, R5, 0x1, 0x1f ;  /* 0x0c201f0005847f89 */ /* 0x000e7000000e0000 */
[----:B------:R-:W2:Y:S01]  /*9a20*/  SHFL.BFLY PT, R0, R9, 0x1, 0x1f ;  /* 0x0c201f0009007f89 */ /* 0x000ea200000e0000 */
[----:B-1----:R-:W-:Y:S05]  /*9a30*/  FMNMX.FTZ R132, R132, R5, !PT ;  /* 0x0000000584847209 */ /* 0x002fea0007810000 */
[----:B------:R-:W-:Y:S01]  /*9a40*/  FMUL.FTZ R145, R132, c[0x0][0x2d0] ;  /* 0x0000b40084917a20 */ /* 0x000fe20000410000 */
[----:B--2---:R-:W-:Y:S03]  /*9a50*/  FMNMX.FTZ R0, R9, R0, !PT ;  /* 0x0000000009007209 */ /* 0x004fe60007810000 */
[--C-:B------:R-:W-:Y:S02]  /*9a60*/  FFMA.FTZ R166, R166, c[0x0][0x2d0], -R145.reuse ;  /* 0x0000b400a6a67a23 */ /* 0x100fe40000010891 */
[----:B------:R-:W-:Y:S02]  /*9a70*/  FFMA.FTZ R165, R164, c[0x0][0x2d0], -R145 ;  /* 0x0000b400a4a57a23 */ /* 0x000fe40000010891 */
[C---:B------:R-:W-:Y:S02]  /*9a80*/  FADD.FTZ R2, -R0.reuse, R3 ;  /* 0x0000000300027221 */ /* 0x040fe40000010100 */
[----:B------:R-:W-:Y:S01]  /*9a90*/  FMUL.FTZ R147, R0, c[0x0][0x2d0] ;  /* 0x0000b40000937a20 */ /* 0x000fe20000410000 */
[----:B------:R-:W-:Y:S01]  /*9aa0*/  MUFU.EX2 R166, R166 ;  /* 0x000000a600a67308 */ /* 0x000fe20000000800 */
[----:B------:R-:W-:Y:S02]  /*9ab0*/  FMUL.FTZ R3, R2, c[0x0][0x2d0] ;  /* 0x0000b40002037a20 */ /* 0x000fe40000410000 */
[----:B------:R-:W-:Y:S02]  /*9ac0*/  FADD.FTZ R2, -R132, R135 ;  /* 0x0000008784027221 */ /* 0x000fe40000010100 */
[--C-:B------:R-:W-:Y:S02]  /*9ad0*/  FFMA.FTZ R170, R226, c[0x0][0x2d0], -R147.reuse ;  /* 0x0000b400e2aa7a23 */ /* 0x100fe40000010893 */
[--C-:B------:R-:W-:Y:S02]  /*9ae0*/  FFMA.FTZ R169, R224, c[0x0][0x2d0], -R147.reuse ;  /* 0x0000b400e0a97a23 */ /* 0x100fe40000010893 */
[--C-:B------:R-:W-:Y:S01]  /*9af0*/  FFMA.FTZ R168, R230, c[0x0][0x2d0], -R147.reuse ;  /* 0x0000b400e6a87a23 */ /* 0x100fe20000010893 */
[----:B------:R-:W1:Y:S01]  /*9b00*/  MUFU.EX2 R3, R3 ;  /* 0x0000000300037308 */ /* 0x000e620000000800 */
[----:B------:R-:W-:Y:S02]  /*9b10*/  FFMA.FTZ R167, R234, c[0x0][0x2d0], -R147 ;  /* 0x0000b400eaa77a23 */ /* 0x000fe40000010893 */
[--C-:B------:R-:W-:Y:S02]  /*9b20*/  FFMA.FTZ R164, R232, c[0x0][0x2d0], -R145.reuse ;  /* 0x0000b400e8a47a23 */ /* 0x100fe40000010891 */
[----:B------:R-:W-:Y:S02]  /*9b30*/  FFMA.FTZ R135, R228, c[0x0][0x2d0], -R145 ;  /* 0x0000b400e4877a23 */ /* 0x000fe40000010891 */
[----:B------:R-:W-:Y:S02]  /*9b40*/  FMUL.FTZ R4, R2, c[0x0][0x2d0] ;  /* 0x0000b40002047a20 */ /* 0x000fe40000410000 */
[----:B------:R-:W-:Y:S01]  /*9b50*/  FFMA.FTZ R175, R142, c[0x0][0x2d0], -R147 ;  /* 0x0000b4008eaf7a23 */ /* 0x000fe20000010893 */
[----:B------:R-:W-:Y:S01]  /*9b60*/  MUFU.EX2 R170, R170 ;  /* 0x000000aa00aa7308 */ /* 0x000fe20000000800 */
[----:B------:R-:W-:Y:S02]  /*9b70*/  FFMA.FTZ R177, R138, c[0x0][0x2d0], -R145 ;  /* 0x0000b4008ab17a23 */ /* 0x000fe40000010891 */
[----:B------:R-:W-:Y:S02]  /*9b80*/  FFMA.FTZ R183, R160, c[0x0][0x2d0], -R147 ;  /* 0x0000b400a0b77a23 */ /* 0x000fe40000010893 */
[----:B------:R-:W-:Y:S02]  /*9b90*/  FFMA.FTZ R221, R158, c[0x0][0x2d0], -R145 ;  /* 0x0000b4009edd7a23 */ /* 0x000fe40000010891 */
[--C-:B------:R-:W-:Y:S02]  /*9ba0*/  FFMA.FTZ R223, R152, c[0x0][0x2d0], -R147.reuse ;  /* 0x0000b40098df7a23 */ /* 0x100fe40000010893 */
[----:B------:R-:W-:Y:S01]  /*9bb0*/  FFMA.FTZ R224, R154, c[0x0][0x2d0], -R147 ;  /* 0x0000b4009ae07a23 */ /* 0x000fe20000010893 */
[----:B------:R2:W3:Y:S01]  /*9bc0*/  MUFU.EX2 R2, R4 ;  /* 0x0000000400027308 */ /* 0x0004e20000000800 */
[----:B------:R-:W-:Y:S01]  /*9bd0*/  LDSM.16.MT88.4 R152, [R197+0x3900] ;  /* 0x00390000c598783b */ /* 0x000fe20000004200 */
[--C-:B------:R-:W-:Y:S02]  /*9be0*/  FFMA.FTZ R225, R150, c[0x0][0x2d0], -R145.reuse ;  /* 0x0000b40096e17a23 */ /* 0x100fe40000010891 */
[C---:B-1----:R-:W-:Y:S02]  /*9bf0*/  FMUL.FTZ R5, R3.reuse, R129 ;  /* 0x0000008103057220 */ /* 0x042fe40000410000 */
[C---:B------:R-:W-:Y:S02]  /*9c00*/  FMUL.FTZ R8, R3.reuse, R124 ;  /* 0x0000007c03087220 */ /* 0x040fe40000410000 */
[C---:B------:R-:W-:Y:S02]  /*9c10*/  FMUL.FTZ R9, R3.reuse, R125 ;  /* 0x0000007d03097220 */ /* 0x040fe40000410000 */
[----:B------:R-:W1:Y:S01]  /*9c20*/  MUFU.EX2 R169, R169 ;  /* 0x000000a900a97308 */ /* 0x000e620000000800 */
[C---:B------:R-:W-:Y:S02]  /*9c30*/  FMUL.FTZ R16, R3.reuse, R116 ;  /* 0x0000007403107220 */ /* 0x040fe40000410000 */
[C---:B------:R-:W-:Y:S02]  /*9c40*/  FMUL.FTZ R17, R3.reuse, R117 ;  /* 0x0000007503117220 */ /* 0x040fe40000410000 */
[C---:B------:R-:W-:Y:S02]  /*9c50*/  FMUL.FTZ R24, R3.reuse, R108 ;  /* 0x0000006c03187220 */ /* 0x040fe40000410000 */
[C---:B------:R-:W-:Y:S02]  /*9c60*/  FMUL.FTZ R25, R3.reuse, R109 ;  /* 0x0000006d03197220 */ /* 0x040fe40000410000 */
[C---:B------:R-:W-:Y:S01]  /*9c70*/  FMUL.FTZ R32, R3.reuse, R100 ;  /* 0x0000006403207220 */ /* 0x040fe20000410000 */
[----:B------:R-:W-:Y:S01]  /*9c80*/  MUFU.EX2 R168, R168 ;  /* 0x000000a800a87308 */ /* 0x000fe20000000800 */
[C---:B------:R-:W-:Y:S02]  /*9c90*/  FMUL.FTZ R33, R3.reuse, R101 ;  /* 0x0000006503217220 */ /* 0x040fe40000410000 */
[----:B------:R-:W-:Y:S02]  /*9ca0*/  FFMA.FTZ R226, R148, c[0x0][0x2d0], -R145 ;  /* 0x0000b40094e27a23 */ /* 0x000fe40000010891 */
[----:B--2---:R-:W-:Y:S01]  /*9cb0*/  FMUL.FTZ R4, R3, R128 ;  /* 0x0000008003047220 */ /* 0x004fe20000410000 */
[----:B------:R-:W-:Y:S01]  /*9cc0*/  LDSM.16.MT88.4 R148, [R198+0x3900] ;  /* 0x00390000c694783b */ /* 0x000fe20000004200 */
[C---:B---3--:R-:W-:Y:S02]  /*9cd0*/  FMUL.FTZ R6, R2.reuse, R130 ;  /* 0x0000008202067220 */ /* 0x048fe40000410000 */
[C---:B------:R-:W-:Y:S01]  /*9ce0*/  FMUL.FTZ R7, R2.reuse, R131 ;  /* 0x0000008302077220 */ /* 0x040fe20000410000 */
[----:B------:R-:W2:Y:S01]  /*9cf0*/  MUFU.EX2 R167, R167 ;  /* 0x000000a700a77308 */ /* 0x000ea20000000800 */
[C---:B------:R-:W-:Y:S02]  /*9d00*/  FMUL.FTZ R10, R2.reuse, R126 ;  /* 0x0000007e020a7220 */ /* 0x040fe40000410000 */
[C---:B------:R-:W-:Y:S01]  /*9d10*/  FMUL.FTZ R11, R2.reuse, R127 ;  /* 0x0000007f020b7220 */ /* 0x040fe20000410000 */
[----:B-1----:R-:W-:Y:S01]  /*9d20*/  F2FP.BF16.PACK_AB R128, R169, R170 ;  /* 0x000000aaa980723e */ /* 0x002fe200000010ff */
[C---:B------:R-:W-:Y:S01]  /*9d30*/  FMUL.FTZ R18, R2.reuse, R118 ;  /* 0x0000007602127220 */ /* 0x040fe20000410000 */
[----:B------:R-:W-:Y:S01]  /*9d40*/  LDSM.16.MT88.4 R124, [R203+0x2900] ;  /* 0x00290000cb7c783b */ /* 0x000fe20000004200 */
[C---:B------:R-:W-:Y:S02]  /*9d50*/  FMUL.FTZ R19, R2.reuse, R119 ;  /* 0x0000007702137220 */ /* 0x040fe40000410000 */
[C---:B------:R-:W-:Y:S01]  /*9d60*/  FMUL.FTZ R26, R2.reuse, R110 ;  /* 0x0000006e021a7220 */ /* 0x040fe20000410000 */
[----:B------:R-:W1:Y:S01]  /*9d70*/  MUFU.EX2 R165, R165 ;  /* 0x000000a500a57308 */ /* 0x000e620000000800 */
[C---:B------:R-:W-:Y:S02]  /*9d80*/  FMUL.FTZ R27, R2.reuse, R111 ;  /* 0x0000006f021b7220 */ /* 0x040fe40000410000 */
[C---:B------:R-:W-:Y:S01]  /*9d90*/  FMUL.FTZ R34, R2.reuse, R102 ;  /* 0x0000006602227220 */ /* 0x040fe20000410000 */
[----:B------:R-:W-:Y:S01]  /*9da0*/  LDSM.16.MT88.4 R108, [R196+0x2100] ;  /* 0x00210000c46c783b */ /* 0x000fe20000004200 */
[----:B------:R-:W-:Y:S02]  /*9db0*/  FMUL.FTZ R35, R2, R103 ;  /* 0x0000006702237220 */ /* 0x000fe40000410000 */
[--C-:B------:R-:W-:Y:S02]  /*9dc0*/  FFMA.FTZ R227, R146, c[0x0][0x2d0], -R147.reuse ;  /* 0x0000b40092e37a23 */ /* 0x100fe40000010893 */
[C---:B------:R-:W-:Y:S01]  /*9dd0*/  FMUL.FTZ R36, R3.reuse, R36 ;  /* 0x0000002403247220 */ /* 0x040fe20000410000 */
[----:B------:R-:W-:Y:S01]  /*9de0*/  MUFU.EX2 R164, R164 ;  /* 0x000000a400a47308 */ /* 0x000fe20000000800 */
[----:B------:R-:W-:Y:S01]  /*9df0*/  FMUL.FTZ R37, R3, R37 ;  /* 0x0000002503257220 */ /* 0x000fe20000410000 */
[----:B------:R-:W-:Y:S01]  /*9e00*/  LDSM.16.MT88.4 R100, [R197+0x2100] ;  /* 0x00210000c564783b */ /* 0x000fe20000004200 */
[C---:B------:R-:W-:Y:S01]  /*9e10*/  FMUL.FTZ R38, R2.reuse, R38 ;  /* 0x0000002602267220 */ /* 0x040fe20000410000 */
[----:B--2---:R-:W-:Y:S01]  /*9e20*/  F2FP.BF16.PACK_AB R130, R167, R168 ;  /* 0x000000a8a782723e */ /* 0x004fe200000010ff */
[C---:B------:R-:W-:Y:S02]  /*9e30*/  FMUL.FTZ R39, R2.reuse, R39 ;  /* 0x0000002702277220 */ /* 0x040fe40000410000 */
[C---:B------:R-:W-:Y:S02]  /*9e40*/  FMUL.FTZ R40, R3.reuse, R40 ;  /* 0x0000002803287220 */ /* 0x040fe40000410000 */
[----:B------:R-:W-:Y:S01]  /*9e50*/  FMUL.FTZ R41, R3, R41 ;  /* 0x0000002903297220 */ /* 0x000fe20000410000 */
[----:B------:R-:W2:Y:S01]  /*9e60*/  MUFU.EX2 R135, R135 ;  /* 0x0000008700877308 */ /* 0x000ea20000000800 */
[----:B------:R-:W-:Y:S01]  /*9e70*/  LDSM.16.MT88.4 R116, [R197+0x900] ;  /* 0x00090000c574783b */ /* 0x000fe20000004200 */
[C---:B------:R-:W-:Y:S01]  /*9e80*/  FMUL.FTZ R42, R2.reuse, R42 ;  /* 0x0000002a022a7220 */ /* 0x040fe20000410000 */
[----:B-1----:R-:W-:Y:S01]  /*9e90*/  F2FP.BF16.PACK_AB R129, R165, R166 ;  /* 0x000000a6a581723e */ /* 0x002fe200000010ff */
[C---:B------:R-:W-:Y:S02]  /*9ea0*/  FMUL.FTZ R43, R2.reuse, R43 ;  /* 0x0000002b022b7220 */ /* 0x040fe40000410000 */
[C---:B------:R-:W-:Y:S02]  /*9eb0*/  FMUL.FTZ R44, R3.reuse, R44 ;  /* 0x0000002c032c7220 */ /* 0x040fe40000410000 */
[C---:B------:R-:W-:Y:S02]  /*9ec0*/  FMUL.FTZ R45, R3.reuse, R45 ;  /* 0x0000002d032d7220 */ /* 0x040fe40000410000 */
[----:B------:R-:W-:Y:S01]  /*9ed0*/  MUFU.EX2 R175, R175 ;  /* 0x000000af00af7308 */ /* 0x000fe20000000800 */
[C---:B------:R-:W-:Y:S02]  /*9ee0*/  FMUL.FTZ R46, R2.reuse, R46 ;  /* 0x0000002e022e7220 */ /* 0x040fe40000410000 */
[C---:B------:R-:W-:Y:S02]  /*9ef0*/  FMUL.FTZ R47, R2.reuse, R47 ;  /* 0x0000002f022f7220 */ /* 0x040fe40000410000 */
[C---:B------:R-:W-:Y:S02]  /*9f00*/  FMUL.FTZ R48, R3.reuse, R48 ;  /* 0x0000003003307220 */ /* 0x040fe40000410000 */
[C---:B------:R-:W-:Y:S02]  /*9f10*/  FMUL.FTZ R49, R3.reuse, R49 ;  /* 0x0000003103317220 */ /* 0x040fe40000410000 */
[C---:B------:R-:W-:Y:S01]  /*9f20*/  FMUL.FTZ R50, R2.reuse, R50 ;  /* 0x0000003202327220 */ /* 0x040fe20000410000 */
[----:B------:R-:W-:Y:S01]  /*9f30*/  MUFU.EX2 R177, R177 ;  /* 0x000000b100b17308 */ /* 0x000fe20000000800 */
[C---:B------:R-:W-:Y:S02]  /*9f40*/  FMUL.FTZ R51, R2.reuse, R51 ;  /* 0x0000003302337220 */ /* 0x040fe40000410000 */
[----:B------:R-:W-:Y:S01]  /*9f50*/  FMUL.FTZ R52, R3, R52 ;  /* 0x0000003403347220 */ /* 0x000fe20000410000 */
[----:B--2---:R-:W-:Y:S01]  /*9f60*/  F2FP.BF16.PACK_AB R131, R135, R164 ;  /* 0x000000a48783723e */ /* 0x004fe200000010ff */
[C---:B------:R-:W-:Y:S02]  /*9f70*/  FMUL.FTZ R53, R3.reuse, R53 ;  /* 0x0000003503357220 */ /* 0x040fe40000410000 */
[C---:B------:R-:W-:Y:S02]  /*9f80*/  FMUL.FTZ R54, R2.reuse, R54 ;  /* 0x0000003602367220 */ /* 0x040fe40000410000 */
[C---:B------:R-:W-:Y:S01]  /*9f90*/  FMUL.FTZ R55, R2.reuse, R55 ;  /* 0x0000003702377220 */ /* 0x040fe20000410000 */
[----:B------:R-:W-:Y:S01]  /*9fa0*/  MUFU.EX2 R183, R183 ;  /* 0x000000b700b77308 */ /* 0x000fe20000000800 */
[C---:B------:R-:W-:Y:S05]  /*9fb0*/  HMMA.16816.F32.BF16 R4, R128.reuse, R12, R4 ;  /* 0x0000000c8004723c */ /* 0x040fea0000041804 */
        /* <DEDUP_REMOVED lines=9> */
[----:B------:R-:W1:Y:S01]  /*a050*/  LDSM.16.MT88.4 R120, [R196+0x100] ;  /* 0x00010000c478783b */ /* 0x000e620000004200 */
        /* <DEDUP_REMOVED lines=9> */
[----:B------:R-:W-:Y:S01]  /*a0f0*/  MUFU.EX2 R225, R225 ;  /* 0x000000e100e17308 */ /* 0x000fe20000000800 */
[C---:B------:R-:W-:Y:S02]  /*a100*/  FMUL.FTZ R62, R2.reuse, R62 ;  /* 0x0000003e023e7220 */ /* 0x040fe40000410000 */
[C---:B------:R-:W-:Y:S04]  /*a110*/  FMUL.FTZ R22, R2.reuse, R114 ;  /* 0x0000007202167220 */ /* 0x040fe80000410000 */
[C---:B------:R-:W-:Y:S02]  /*a120*/  FMUL.FTZ R23, R2.reuse, R115 ;  /* 0x0000007302177220 */ /* 0x040fe40000410000 */
[----:B------:R-:W2:Y:S01]  /*a130*/  LDSM.16.MT88.4 R112, [R203+0x2100] ;  /* 0x00210000cb70783b */ /* 0x000ea20000004200 */
[C---:B------:R-:W-:Y:S01]  /*a140*/  FMUL.FTZ R63, R2.reuse, R63 ;  /* 0x0000003f023f7220 */ /* 0x040fe20000410000 */
[----:B------:R-:W-:Y:S01]  /*a150*/  MUFU.EX2 R226, R226 ;  /* 0x000000e200e27308 */ /* 0x000fe20000000800 */
[C---:B------:R-:W-:Y:S02]  /*a160*/  FMUL.FTZ R64, R3.reuse, R64 ;  /* 0x0000004003407220 */ /* 0x040fe40000410000 */
        /* <DEDUP_REMOVED lines=8> */
[C---:B------:R-:W-:Y:S04]  /*a1f0*/  FMUL.FTZ R30, R2.reuse, R106 ;  /* 0x0000006a021e7220 */ /* 0x040fe80000410000 */
[C---:B------:R-:W-:Y:S02]  /*a200*/  FMUL.FTZ R31, R2.reuse, R107 ;  /* 0x0000006b021f7220 */ /* 0x040fe40000410000 */
[----:B------:R-:W3:Y:S01]  /*a210*/  LDSM.16.MT88.4 R104, [R198+0x2100] ;  /* 0x00210000c668783b */ /* 0x000ee20000004200 */
[C---:B------:R-:W-:Y:S02]  /*a220*/  FMUL.FTZ R68, R3.reuse, R68 ;  /* 0x0000004403447220 */ /* 0x040fe40000410000 */
[C---:B------:R-:W-:Y:S02]  /*a230*/  FMUL.FTZ R69, R3.reuse, R69 ;  /* 0x0000004503457220 */ /* 0x040fe40000410000 */
[C---:B-1----:R-:W-:Y:S03]  /*a240*/  HMMA.16816.F32.BF16 R28, R128.reuse, R120, R28 ;  /* 0x00000078801c723c */ /* 0x042fe6000004181c */
[C---:B------:R-:W-:Y:S02]  /*a250*/  FMUL.FTZ R70, R2.reuse, R70 ;  /* 0x0000004602467220 */ /* 0x040fe40000410000 */
[C---:B------:R-:W-:Y:S02]  /*a260*/  FMUL.FTZ R71, R2.reuse, R71 ;  /* 0x0000004702477220 */ /* 0x040fe40000410000 */
[C---:B------:R-:W-:Y:S01]  /*a270*/  FMUL.FTZ R72, R3.reuse, R72 ;  /* 0x0000004803487220 */ /* 0x040fe20000410000 */
[C---:B------:R-:W-:Y:S01]  /*a280*/  HMMA.16816.F32.BF16 R32, R128.reuse, R122, R32 ;  /* 0x0000007a8020723c */ /* 0x040fe20000041820 */
[----:B------:R-:W-:Y:S03]  /*a290*/  LDSM.16.MT88.4 R120, [R196+0x900] ;  /* 0x00090000c478783b */ /* 0x000fe60000004200 */
[C---:B------:R-:W-:Y:S02]  /*a2a0*/  FMUL.FTZ R73, R3.reuse, R73 ;  /* 0x0000004903497220 */ /* 0x040fe40000410000 */
[C---:B------:R-:W-:Y:S02]  /*a2b0*/  FMUL.FTZ R74, R2.reuse, R74 ;  /* 0x0000004a024a7220 */ /* 0x040fe40000410000 */
[C---:B--2---:R-:W-:Y:S04]  /*a2c0*/  HMMA.16816.F32.BF16 R36, R128.reuse, R112, R36 ;  /* 0x000000708024723c */ /* 0x044fe80000041824 */
[C---:B------:R-:W-:Y:S02]  /*a2d0*/  FMUL.FTZ R75, R2.reuse, R75 ;  /* 0x0000004b024b7220 */ /* 0x040fe40000410000 */
[C---:B------:R-:W-:Y:S02]  /*a2e0*/  FMUL.FTZ R84, R3.reuse, R84 ;  /* 0x0000005403547220 */ /* 0x040fe40000410000 */
[C---:B------:R-:W-:Y:S01]  /*a2f0*/  HMMA.16816.F32.BF16 R40, R128.reuse, R114, R40 ;  /* 0x000000728028723c */ /* 0x040fe20000041828 */
[----:B------:R-:W-:Y:S03]  /*a300*/  LDSM.16.MT88.4 R112, [R203+0x900] ;  /* 0x00090000cb70783b */ /* 0x000fe60000004200 */
[C---:B------:R-:W-:Y:S02]  /*a310*/  FMUL.FTZ R85, R3.reuse, R85 ;  /* 0x0000005503557220 */ /* 0x040fe40000410000 */
[C---:B------:R-:W-:Y:S02]  /*a320*/  FMUL.FTZ R86, R2.reuse, R86 ;  /* 0x0000005602567220 */ /* 0x040fe40000410000 */
[----:B------:R-:W-:Y:S01]  /*a330*/  FMUL.FTZ R87, R2, R87 ;  /* 0x0000005702577220 */ /* 0x000fe20000410000 */
[C---:B---3--:R-:W-:Y:S03]  /*a340*/  HMMA.16816.F32.BF16 R44, R128.reuse, R104, R44 ;  /* 0x00000068802c723c */ /* 0x048fe6000004182c */
[----:B------:R-:W-:Y:S02]  /*a350*/  FFMA.FTZ R171, R178, c[0x0][0x2d0], -R147 ;  /* 0x0000b400b2ab7a23 */ /* 0x000fe40000010893 */
[----:B------:R-:W-:Y:S02]  /*a360*/  FFMA.FTZ R178, R136, c[0x0][0x2d0], -R145 ;  /* 0x0000b40088b27a23 */ /* 0x000fe40000010891 */
[----:B------:R-:W-:Y:S01]  /*a370*/  LDSM.16.MT88.4 R136, [R198+0x2900] ;  /* 0x00290000c688783b */ /* 0x000fe20000004200 */
[C---:B------:R-:W-:Y:S01]  /*a380*/  HMMA.16816.F32.BF16 R48, R128.reuse, R106, R48 ;  /* 0x0000006a8030723c */ /* 0x040fe20000041830 */
[----:B------:R-:W-:Y:S03]  /*a390*/  MUFU.EX2 R171, R171 ;  /* 0x000000ab00ab7308 */ /* 0x000fe60000000800 */
[----:B------:R-:W-:Y:S02]  /*a3a0*/  FFMA.FTZ R172, R172, c[0x0][0x2d0], -R147 ;  /* 0x0000b400acac7a23 */ /* 0x000fe40000010893 */
[----:B------:R-:W-:Y:S01]  /*a3b0*/  FFMA.FTZ R173, R176, c[0x0][0x2d0], -R145 ;  /* 0x0000b400b0ad7a23 */ /* 0x000fe20000010891 */
[----:B------:R-:W1:Y:S01]  /*a3c0*/  LDSM.16.MT88.4 R104, [R203+0x4100] ;  /* 0x00410000cb68783b */ /* 0x000e620000004200 */
[C---:B------:R-:W-:Y:S03]  /*a3d0*/  HMMA.16816.F32.BF16 R52, R128.reuse, R100, R52 ;  /* 0x000000648034723c */ /* 0x040fe60000041834 */
[----:B------:R-:W2:Y:S01]  /*a3e0*/  MUFU.EX2 R172, R172 ;  /* 0x000000ac00ac7308 */ /* 0x000ea20000000800 */
[----:B------:R-:W-:Y:S02]  /*a3f0*/  FFMA.FTZ R176, R140, c[0x0][0x2d0], -R147 ;  /* 0x0000b4008cb07a23 */ /* 0x000fe40000010893 */
[----:B------:R-:W-:Y:S01]  /*a400*/  FFMA.FTZ R174, R174, c[0x0][0x2d0], -R145 ;  /* 0x0000b400aeae7a23 */ /* 0x000fe20000010891 */
[----:B------:R-:W-:Y:S01]  /*a410*/  LDSM.16.MT88.4 R140, [R197+0x2900] ;  /* 0x00290000c58c783b */ /* 0x000fe20000004200 */
[C---:B------:R-:W-:Y:S04]  /*a420*/  HMMA.16816.F32.BF16 R56, R128.reuse, R102, R56 ;  /* 0x000000668038723c */ /* 0x040fe80000041838 */
[C---:B------:R-:W-:Y:S01]  /*a430*/  FMUL.FTZ R88, R3.reuse, R88 ;  /* 0x0000005803587220 */ /* 0x040fe20000410000 */
[----:B------:R-:W-:Y:S01]  /*a440*/  MUFU.EX2 R173, R173 ;  /* 0x000000ad00ad7308 */ /* 0x000fe20000000800 */
[C---:B------:R-:W-:Y:S01]  /*a450*/  FMUL.FTZ R89, R3.reuse, R89 ;  /* 0x0000005903597220 */ /* 0x040fe20000410000 */
[----:B------:R-:W3:Y:S01]  /*a460*/  LDSM.16.MT88.4 R100, [R198+0x4100] ;  /* 0x00410000c664783b */ /* 0x000ee20000004200 */
[C---:B------:R-:W-:Y:S04]  /*a470*/  HMMA.16816.F32.BF16 R60, R128.reuse, R108, R60 ;  /* 0x0000006c803c723c */ /* 0x040fe8000004183c */
[C---:B------:R-:W-:Y:S02]  /*a480*/  FMUL.FTZ R90, R2.reuse, R90 ;  /* 0x0000005a025a7220 */ /* 0x040fe40000410000 */
[C---:B------:R-:W-:Y:S01]  /*a490*/  FMUL.FTZ R91, R2.reuse, R91 ;  /* 0x0000005b025b7220 */ /* 0x040fe20000410000 */
[----:B------:R-:W4:Y:S01]  /*a4a0*/  MUFU.EX2 R174, R174 ;  /* 0x000000ae00ae7308 */ /* 0x000f220000000800 */
[C---:B------:R-:W-:Y:S01]  /*a4b0*/  HMMA.16816.F32.BF16 R64, R128.reuse, R110, R64 ;  /* 0x0000006e8040723c */ /* 0x040fe20000041840 */
[----:B------:R-:W5:Y:S03]  /*a4c0*/  LDSM.16.MT88.4 R108, [R197+0x4100] ;  /* 0x00410000c56c783b */ /* 0x000f660000004200 */
[C---:B------:R-:W-:Y:S02]  /*a4d0*/  FMUL.FTZ R92, R3.reuse, R92 ;  /* 0x0000005c035c7220 */ /* 0x040fe40000410000 */
[C---:B------:R-:W-:Y:S02]  /*a4e0*/  FMUL.FTZ R93, R3.reuse, R93 ;  /* 0x0000005d035d7220 */ /* 0x040fe40000410000 */
[C---:B------:R-:W-:Y:S01]  /*a4f0*/  FMUL.FTZ R94, R2.reuse, R94 ;  /* 0x0000005e025e7220 */ /* 0x040fe20000410000 */
[----:B------:R-:W2:Y:S03]  /*a500*/  MUFU.EX2 R176, R176 ;  /* 0x000000b000b07308 */ /* 0x000ea60000000800 */
[C---:B------:R-:W-:Y:S02]  /*a510*/  FMUL.FTZ R95, R2.reuse, R95 ;  /* 0x0000005f025f7220 */ /* 0x040fe40000410000 */
[C---:B------:R-:W-:Y:S01]  /*a520*/  FMUL.FTZ R96, R3.reuse, R96 ;  /* 0x0000006003607220 */ /* 0x040fe20000410000 */
[C---:B-1----:R-:W-:Y:S03]  /*a530*/  HMMA.16816.F32.BF16 R68, R128.reuse, R104, R68 ;  /* 0x000000688044723c */ /* 0x042fe60000041844 */
[C---:B------:R-:W-:Y:S01]  /*a540*/  FMUL.FTZ R97, R3.reuse, R97 ;  /* 0x0000006103617220 */ /* 0x040fe20000410000 */
[----:B------:R-:W1:Y:S01]  /*a550*/  MUFU.EX2 R178, R178 ;  /* 0x000000b200b27308 */ /* 0x000e620000000800 */
[C---:B------:R-:W-:Y:S02]  /*a560*/  FMUL.FTZ R98, R2.reuse, R98 ;  /* 0x0000006202627220 */ /* 0x040fe40000410000 */
[C---:B------:R-:W-:Y:S01]  /*a570*/  FMUL.FTZ R99, R2.reuse, R99 ;  /* 0x0000006302637220 */ /* 0x040fe20000410000 */
[C---:B------:R-:W-:Y:S01]  /*a580*/  HMMA.16816.F32.BF16 R72, R128.reuse, R106, R72 ;  /* 0x0000006a8048723c */ /* 0x040fe20000041848 */
[----:B------:R-:W1:Y:S03]  /*a590*/  LDSM.16.MT88.4 R104, [R196+0x4100] ;  /* 0x00410000c468783b */ /* 0x000e660000004200 */
[C---:B------:R-:W-:Y:S02]  /*a5a0*/  FMUL.FTZ R76, R3.reuse, R76 ;  /* 0x0000004c034c7220 */ /* 0x040fe40000410000 */
[C---:B------:R-:W-:Y:S02]  /*a5b0*/  FMUL.FTZ R77, R3.reuse, R77 ;  /* 0x0000004d034d7220 */ /* 0x040fe40000410000 */
[C---:B------:R-:W-:Y:S04]  /*a5c0*/  FMUL.FTZ R78, R2.reuse, R78 ;  /* 0x0000004e024e7220 */ /* 0x040fe80000410000 */
[----:B------:R-:W-:Y:S02]  /*a5d0*/  FMUL.FTZ R79, R2, R79 ;  /* 0x0000004f024f7220 */ /* 0x000fe40000410000 */
[--C-:B------:R-:W-:Y:S02]  /*a5e0*/  FFMA.FTZ R179, R220, c[0x0][0x2d0], -R147.reuse ;  /* 0x0000b400dcb37a23 */ /* 0x100fe40000010893 */
[----:B------:R-:W-:Y:S02]  /*a5f0*/  FFMA.FTZ R220, R222, c[0x0][0x2d0], -R147 ;  /* 0x0000b400dedc7a23 */ /* 0x000fe40000010893 */
[--C-:B------:R-:W-:Y:S01]  /*a600*/  FFMA.FTZ R222, R156, c[0x0][0x2d0], -R145.reuse ;  /* 0x0000b4009cde7a23 */ /* 0x100fe20000010891 */
[C---:B---3--:R-:W-:Y:S01]  /*a610*/  HMMA.16816.F32.BF16 R76, R128.reuse, R100, R76 ;  /* 0x00000064804c723c */ /* 0x048fe2000004184c */
[----:B------:R-:W-:Y:S01]  /*a620*/  LDSM.16.MT88.4 R156, [R196+0x3900] ;  /* 0x00390000c49c783b */ /* 0x000fe20000004200 */
[----:B------:R-:W-:Y:S01]  /*a630*/  MUFU.EX2 R179, R179 ;  /* 0x000000b300b37308 */ /* 0x000fe20000000800 */
[C---:B------:R-:W-:Y:S02]  /*a640*/  FMUL.FTZ R80, R3.reuse, R80 ;  /* 0x0000005003507220 */ /* 0x040fe40000410000 */
[----:B------:R-:W-:Y:S02]  /*a650*/  FMUL.FTZ R81, R3, R81 ;  /* 0x0000005103517220 */ /* 0x000fe40000410000 */
[----:B------:R-:W-:Y:S01]  /*a660*/  FMUL.FTZ R82, R2, R82 ;  /* 0x0000005202527220 */ /* 0x000fe20000410000 */
[----:B--2---:R-:W-:Y:S01]  /*a670*/  F2FP.BF16.PACK_AB R100, R172, R171 ;  /* 0x000000abac64723e */ /* 0x004fe200000010ff */
[----:B------:R-:W-:Y:S03]  /*a680*/  FMUL.FTZ R83, R2, R83 ;  /* 0x0000005302537220 */ /* 0x000fe60000410000 */
[----:B----4-:R-:W-:Y:S01]  /*a690*/  F2FP.BF16.PACK_AB R101, R174, R173 ;  /* 0x000000adae65723e */ /* 0x010fe200000010ff */
[----:B------:R-:W-:Y:S01]  /*a6a0*/  FFMA.FTZ R181, R182, c[0x0][0x2d0], -R145 ;  /* 0x0000b400b6b57a23 */ /* 0x000fe20000010891 */
[----:B------:R-:W-:Y:S01]  /*a6b0*/  MUFU.EX2 R220, R220 ;  /* 0x000000dc00dc7308 */ /* 0x000fe20000000800 */
[--C-:B------:R-:W-:Y:S01]  /*a6c0*/  FFMA.FTZ R182, R162, c[0x0][0x2d0], -R147.reuse ;  /* 0x0000b400a2b67a23 */ /* 0x100fe20000010893 */
[C---:B------:R-:W-:Y:S01]  /*a6d0*/  HMMA.16816.F32.BF16 R80, R128.reuse, R102, R80 ;  /* 0x000000668050723c */ /* 0x040fe20000041850 */
[----:B------:R-:W-:Y:S02]  /*a6e0*/  LDSM.16.MT88.4 R160, [R203+0x5900] ;  /* 0x00590000cba0783b */ /* 0x000fe40000004200 */
[----:B------:R-:W-:Y:S02]  /*a6f0*/  FFMA.FTZ R147, R144, c[0x0][0x2d0], -R147 ;  /* 0x0000b40090937a23 */ /* 0x000fe40000010893 */
[--C-:B------:R-:W-:Y:S02]  /*a700*/  FFMA.FTZ R180, R180, c[0x0][0x2d0], -R145.reuse ;  /* 0x0000b400b4b47a23 */ /* 0x100fe40000010891 */
[----:B------:R-:W-:Y:S01]  /*a710*/  F2FP.BF16.PACK_AB R102, R176, R175 ;  /* 0x000000afb066723e */ /* 0x000fe200000010ff */
[C---:B-----5:R-:W-:Y:S01]  /*a720*/  HMMA.16816.F32.BF16 R84, R128.reuse, R108, R84 ;  /* 0x0000006c8054723c */ /* 0x060fe20000041854 */
[----:B------:R-:W2:Y:S03]  /*a730*/  MUFU.EX2 R228, R147 ;  /* 0x0000009300e47308 */ /* 0x000ea60000000800 */
[----:B-1----:R-:W-:Y:S01]  /*a740*/  F2FP.BF16.PACK_AB R103, R178, R177 ;  /* 0x000000b1b267723e */ /* 0x002fe200000010ff */
[--C-:B------:R-:W-:Y:S02]  /*a750*/  FFMA.FTZ R134, R134, c[0x0][0x2d0], -R145.reuse ;  /* 0x0000b40086867a23 */ /* 0x100fe40000010891 */
[----:B------:R-:W-:Y:S01]  /*a760*/  FFMA.FTZ R145, R133, c[0x0][0x2d0], -R145 ;  /* 0x0000b40085917a23 */ /* 0x000fe20000010891 */
[C---:B------:R-:W-:Y:S01]  /*a770*/  HMMA.16816.F32.BF16 R88, R128.reuse, R110, R88 ;  /* 0x0000006e8058723c */ /* 0x040fe20000041858 */
[----:B------:R-:W1:Y:S02]  /*a780*/  LDSM.16.MT88.4 R108, [R198+0x900] ;  /* 0x00090000c66c783b */ /* 0x000e640000004200 */
[----:B------:R3:W-:Y:S01]  /*a790*/  MUFU.EX2 R133, R145 ;  /* 0x0000009100857308 */ /* 0x0007e20000000800 */
[----:B------:R-:W-:Y:S01]  /*a7a0*/  FFMA.FTZ R170, R3, R212, R170 ;  /* 0x000000d403aa7223 */ /* 0x000fe200000100aa */
[----:B------:R-:W-:Y:S01]  /*a7b0*/  MOV R3, R0 ;  /* 0x0000000000037202 */ /* 0x000fe20000000f00 */
[----:B------:R-:W-:Y:S02]  /*a7c0*/  FFMA.FTZ R166, R2, R213, R166 ;  /* 0x000000d502a67223 */ /* 0x000fe400000100a6 */
[C---:B------:R-:W-:Y:S04]  /*a7d0*/  HMMA.16816.F32.BF16 R92, R128.reuse, R104, R92 ;  /* 0x00000068805c723c */ /* 0x040fe8000004185c */
[----:B------:R-:W-:Y:S01]  /*a7e0*/  FADD.FTZ R169, R169, R170 ;  /* 0x000000aaa9a97221 */ /* 0x000fe20000010000 */
[----:B------:R-:W-:Y:S01]  /*a7f0*/  MUFU.EX2 R181, R181 ;  /* 0x000000b500b57308 */ /* 0x000fe20000000800 */
[----:B------:R-:W-:Y:S02]  /*a800*/  FADD.FTZ R165, R165, R166 ;  /* 0x000000a6a5a57221 */ /* 0x000fe40000010000 */
[----:B------:R-:W-:Y:S01]  /*a810*/  HMMA.16816.F32.BF16 R96, R128, R106, R96 ;  /* 0x0000006a8060723c */ /* 0x000fe20000041860 */
[----:B------:R-:W4:Y:S03]  /*a820*/  LDSM.16.MT88.4 R104, [R196+0x2900] ;  /* 0x00290000c468783b */ /* 0x000f260000004200 */
[----:B------:R-:W-:Y:S03]  /*a830*/  FADD.FTZ R2, R168, R169 ;  /* 0x000000a9a8027221 */ /* 0x000fe60000010000 */
[----:B------:R-:W-:Y:S01]  /*a840*/  MUFU.EX2 R180, R180 ;  /* 0x000000b400b47308 */ /* 0x000fe20000000800 */
[C---:B------:R-:W-:Y:S01]  /*a850*/  HMMA.16816.F32.BF16 R4, R100.reuse, R112, R4 ;  /* 0x000000706404723c */ /* 0x040fe20000041804 */
[----:B---3--:R-:W-:Y:S04]  /*a860*/  LDSM.16.MT88.4 R144, [R203+0x3900] ;  /* 0x00390000cb90783b */ /* 0x008fe80000004200 */
[----:B------:R-:W-:Y:S03]  /*a870*/  FADD.FTZ R2, R167, R2 ;  /* 0x00000002a7027221 */ /* 0x000fe60000010000 */
[C---:B------:R-:W-:Y:S01]  /*a880*/  HMMA.16816.F32.BF16 R8, R100.reuse, R114, R8 ;  /* 0x000000726408723c */ /* 0x040fe20000041808 */
[----:B------:R-:W-:Y:S01]  /*a890*/  MUFU.EX2 R182, R182 ;  /* 0x000000b600b67308 */ /* 0x000fe20000000800 */
[----:B------:R-:W-:Y:S02]  /*a8a0*/  LDSM.16.MT88.4 R112, [R198+0x4900] ;  /* 0x00490000c670783b */ /* 0x000fe40000004200 */
[----:B------:R-:W-:Y:S04]  /*a8b0*/  FADD.FTZ R171, R171, R2 ;  /* 0x00000002abab7221 */ /* 0x000fe80000010000 */
[----:B------:R-:W-:Y:S01]  /*a8c0*/  FADD.FTZ R172, R172, R171 ;  /* 0x000000abacac7221 */ /* 0x000fe20000010000 */
[C---:B-1----:R-:W-:Y:S02]  /*a8d0*/  HMMA.16816.F32.BF16 R12, R100.reuse, R108, R12 ;  /* 0x0000006c640c723c */ /* 0x042fe4000004180c */
[----:B------:R-:W-:Y:S01]  /*a8e0*/  MUFU.EX2 R222, R222 ;  /* 0x000000de00de7308 */ /* 0x000fe20000000800 */
[----:B------:R-:W-:Y:S04]  /*a8f0*/  FADD.FTZ R175, R175, R172 ;  /* 0x000000acafaf7221 */ /* 0x000fe80000010000 */
[----:B------:R-:W-:Y:S01]  /*a900*/  FADD.FTZ R176, R176, R175 ;  /* 0x000000afb0b07221 */ /* 0x000fe20000010000 */
[C---:B------:R-:W-:Y:S01]  /*a910*/  HMMA.16816.F32.BF16 R16, R100.reuse, R110, R16 ;  /* 0x0000006e6410723c */ /* 0x040fe20000041810 */
[----:B------:R-:W1:Y:S03]  /*a920*/  LDSM.16.MT88.4 R108, [R203+0x4900] ;  /* 0x00490000cb6c783b */ /* 0x000e660000004200 */
[----:B------:R-:W3:Y:S04]  /*a930*/  MUFU.EX2 R134, R134 ;  /* 0x0000008600867308 */ /* 0x000ee80000000800 */
        /* <DEDUP_REMOVED lines=9> */
[C---:B------:R-:W-:Y:S07]  /*a9d0*/  HMMA.16816.F32.BF16 R44, R100.reuse, R136, R44 ;  /* 0x00000088642c723c */ /* 0x040fee000004182c */
[----:B------:R-:W-:Y:S01]  /*a9e0*/  F2FP.BF16.PACK_AB R136, R224, R223 ;  /* 0x000000dfe088723e */ /* 0x000fe200000010ff */
[C---:B------:R-:W-:Y:S04]  /*a9f0*/  HMMA.16816.F32.BF16 R48, R100.reuse, R138, R48 ;  /* 0x0000008a6430723c */ /* 0x040fe80000041830 */
[----:B------:R-:W-:Y:S03]  /*aa00*/  F2FP.BF16.PACK_AB R137, R226, R225 ;  /* 0x000000e1e289723e */ /* 0x000fe600000010ff */
[----:B--2---:R-:W-:Y:S01]  /*aa10*/  F2FP.BF16.PACK_AB R138, R228, R227 ;  /* 0x000000e3e48a723e */ /* 0x004fe200000010ff */
[C---:B------:R-:W-:Y:S04]  /*aa20*/  HMMA.16816.F32.BF16 R52, R100.reuse, R140, R52 ;  /* 0x0000008c6434723c */ /* 0x040fe80000041834 */
[----:B---3--:R-:W-:Y:S04]  /*aa30*/  F2FP.BF16.PACK_AB R139, R133, R134 ;  /* 0x00000086858b723e */ /* 0x008fe800000010ff */
[C---:B------:R-:W-:Y:S01]  /*aa40*/  HMMA.16816.F32.BF16 R56, R100.reuse, R142, R56 ;  /* 0x0000008e6438723c */ /* 0x040fe20000041838 */
[----:B------:R-:W-:Y:S07]  /*aa50*/  LDSM.16.MT88.4 R140, [R196+0x1900] ;  /* 0x00190000c48c783b */ /* 0x000fee0000004200 */
[C---:B----4-:R-:W-:Y:S08]  /*aa60*/  HMMA.16816.F32.BF16 R60, R100.reuse, R104, R60 ;  /* 0x00000068643c723c */ /* 0x050ff0000004183c */
        /* <DEDUP_REMOVED lines=16> */
[----:B------:R-:W-:Y:S02]  /*ab70*/  F2FP.BF16.PACK_AB R102, R183, R182 ;  /* 0x000000b6b766723e */ /* 0x000fe400000010ff */
[----:B------:R-:W-:Y:S07]  /*ab80*/  F2FP.BF16.PACK_AB R103, R222, R221 ;  /* 0x000000ddde67723e */ /* 0x000fee00000010ff */
[C---:B-1----:R-:W-:Y:S08]  /*ab90*/  HMMA.16816.F32.BF16 R4, R100.reuse, R108, R4 ;  /* 0x0000006c6404723c */ /* 0x042ff00000041804 */
[C---:B------:R-:W-:Y:S01]  /*aba0*/  HMMA.16816.F32.BF16 R8, R100.reuse, R110, R8 ;  /* 0x0000006e6408723c */ /* 0x040fe20000041808 */
[----:B------:R-:W1:Y:S07]  /*abb0*/  LDSM.16.MT88.4 R108, [R197+0x3100] ;  /* 0x00310000c56c783b */ /* 0x000e6e0000004200 */
[C---:B------:R-:W-:Y:S08]  /*abc0*/  HMMA.16816.F32.BF16 R12, R100.reuse, R120, R12 ;  /* 0x00000078640c723c */ /* 0x040ff0000004180c */
[C---:B------:R-:W-:Y:S08]  /*abd0*/  HMMA.16816.F32.BF16 R16, R100.reuse, R122, R16 ;  /* 0x0000007a6410723c */ /* 0x040ff00000041810 */
[C---:B---3--:R-:W-:Y:S08]  /*abe0*/  HMMA.16816.F32.BF16 R20, R100.reuse, R112, R20 ;  /* 0x000000706414723c */ /* 0x048ff00000041814 */
        /* <DEDUP_REMOVED lines=51> */
[----:B------:R-:W-:Y:S01]  /*af20*/  FADD.FTZ R4, R135, R4 ;  /* 0x0000000487047221 */ /* 0x000fe20000010000 */
[----:B------:R-:W-:Y:S01]  /*af30*/  MOV R135, R132 ;  /* 0x0000008400877202 */ /* 0x000fe20000000f00 */
[----:B------:R-:W-:Y:S02]  /*af40*/  FADD.FTZ R5, R179, R176 ;  /* 0x000000b0b3057221 */ /* 0x000fe40000010000 */
[----:B------:R-:W-:Y:S01]  /*af50*/  FADD.FTZ R173, R173, R4 ;  /* 0x00000004adad7221 */ /* 0x000fe20000010000 */
[C---:B---3--:R-:W-:Y:S03]  /*af60*/  HMMA.16816.F32.BF16 R84, R136.reuse, R8, R84 ;  /* 0x000000088854723c */ /* 0x048fe60000041854 */
[----:B------:R-:W-:Y:S02]  /*af70*/  FADD.FTZ R174, R174, R173 ;  /* 0x000000adaeae7221 */ /* 0x000fe40000010000 */
[----:B------:R-:W-:Y:S02]  /*af80*/  FADD.FTZ R5, R220, R5 ;  /* 0x00000005dc057221 */ /* 0x000fe40000010000 */
[----:B------:R-:W-:Y:S01]  /*af90*/  FADD.FTZ R177, R177, R174 ;  /* 0x000000aeb1b17221 */ /* 0x000fe20000010000 */
[C---:B------:R-:W-:Y:S04]  /*afa0*/  HMMA.16816.F32.BF16 R88, R136.reuse, R10, R88 ;  /* 0x0000000a8858723c */ /* 0x040fe80000041858 */
[----:B------:R-:W-:Y:S02]  /*afb0*/  FADD.FTZ R178, R178, R177 ;  /* 0x000000b1b2b27221 */ /* 0x000fe40000010000 */
[----:B------:R-:W-:Y:S02]  /*afc0*/  FADD.FTZ R2, R182, R5 ;  /* 0x00000005b6027221 */ /* 0x000fe40000010000 */
[----:B------:R-:W-:Y:S01]  /*afd0*/  FADD.FTZ R181, R181, R178 ;  /* 0x000000b2b5b57221 */ /* 0x000fe20000010000 */
[C---:B--2---:R-:W-:Y:S03]  /*afe0*/  HMMA.16816.F32.BF16 R92, R136.reuse, R12, R92 ;  /* 0x0000000c885c723c */ /* 0x044fe6000004185c */
[----:B------:R-:W-:Y:S02]  /*aff0*/  FADD.FTZ R180, R180, R181 ;  /* 0x000000b5b4b47221 */ /* 0x000fe40000010000 */
[----:B------:R-:W-:Y:S02]  /*b000*/  FADD.FTZ R2, R183, R2 ;  /* 0x00000002b7027221 */ /* 0x000fe40000010000 */
[----:B------:R-:W-:Y:S01]  /*b010*/  FADD.FTZ R221, R221, R180 ;  /* 0x000000b4dddd7221 */ /* 0x000fe20000010000 */
[----:B------:R-:W-:Y:S04]  /*b020*/  HMMA.16816.F32.BF16 R96, R136, R14, R96 ;  /* 0x0000000e8860723c */ /* 0x000fe80000041860 */
[----:B------:R-:W-:Y:S02]  /*b030*/  FADD.FTZ R222, R222, R221 ;  /* 0x000000dddede7221 */ /* 0x000fe40000010000 */
[----:B------:R-:W-:Y:S02]  /*b040*/  FADD.FTZ R223, R223, R2 ;  /* 0x00000002dfdf7221 */ /* 0x000fe40000010000 */
[----:B------:R-:W-:Y:S04]  /*b050*/  FADD.FTZ R225, R225, R222 ;  /* 0x000000dee1e17221 */ /* 0x000fe80000010000 */
[----:B------:R-:W-:Y:S02]  /*b060*/  FADD.FTZ R224, R224, R223 ;  /* 0x000000dfe0e07221 */ /* 0x000fe40000010000 */
[----:B------:R-:W-:Y:S02]  /*b070*/  FADD.FTZ R225, R226, R225 ;  /* 0x000000e1e2e17221 */ /* 0x000fe40000010000 */
[----:B------:R-:W-:Y:S02]  /*b080*/  FADD.FTZ R227, R227, R224 ;  /* 0x000000e0e3e37221 */ /* 0x000fe40000010000 */
[----:B------:R-:W-:Y:S02]  /*b090*/  FADD.FTZ R134, R134, R225 ;  /* 0x000000e186867221 */ /* 0x000fe40000010000 */
[----:B------:R-:W-:Y:S02]  /*b0a0*/  FADD.FTZ R212, R228, R227 ;  /* 0x000000e3e4d47221 */ /* 0x000fe40000010000 */
[----:B------:R-:W-:Y:S01]  /*b0b0*/  FADD.FTZ R213, R133, R134 ;  /* 0x0000008685d57221 */ /* 0x000fe20000010000 */
[----:B------:R-:W-:-:S05]  /*b0c0*/  @P0 BRA `(.L_x_707) ;  /* 0xffffd60000000947 */ /* 0x000fca000383ffff */
.L_x_706:
        /* <DEDUP_REMOVED lines=71> */
[----:B------:R-:W-:Y:S01]  /*b540*/  FMUL.FTZ R97, R4, R97 ;  /* 0x0000006104617220 */ /* 0x000fe20000410000 */
[----:B------:R-:W-:Y:S01]  /*b550*/  MOV R4, 0xff800000 ;  /* 0xff80000000047802 */ /* 0x000fe20000000f00 */
        /* <DEDUP_REMOVED lines=50> */
.L_x_694:
        /* <DEDUP_REMOVED lines=165> */
.L_x_711:
        /* <DEDUP_REMOVED lines=146> */
.L_x_713:
[----:B--2---:R-:W-:Y:S05]  /*cbf0*/  BSYNC B0 ;  /* 0x0000000000007941 */ /* 0x004fea0003800000 */
.L_x_712:
        /* <DEDUP_REMOVED lines=23> */
.L_x_715:
[----:B------:R-:W-:Y:S05]  /*cd70*/  BSYNC B0 ;  /* 0x0000000000007941 */ /* 0x000fea0003800000 */
.L_x_714:
        /* <DEDUP_REMOVED lines=23> */
.L_x_717:
[----:B------:R-:W-:Y:S05]  /*cef0*/  BSYNC B0 ;  /* 0x0000000000007941 */ /* 0x000fea0003800000 */
.L_x_716:
        /* <DEDUP_REMOVED lines=24> */
.L_x_710:
        /* <DEDUP_REMOVED lines=31> */
.L_x_718:
        /* <DEDUP_REMOVED lines=43> */
.L_x_720:
[----:B------:R-:W-:Y:S05]  /*d520*/  BSYNC B0 ;  /* 0x0000000000007941 */ /* 0x000fea0003800000 */
.L_x_719:
[----:B-1----:R-:W1:Y:S01]  /*d530*/  S2R R5, SR_CTAID.X ;  /* 0x0000000000057919 */ /* 0x002e620000002500 */
[----:B------:R-:W-:Y:S01]  /*d540*/  SHF.R.S32.HI R4, RZ, 0x1f, R7 ;  /* 0x0000001fff047819 */ /* 0x000fe20000011407 */
[----:B------:R-:W-:Y:S01]  /*d550*/  IMAD.MOV.U32 R0, RZ, RZ, c[0x0][0x4e8] ;  /* 0x00013a00ff007624 */ /* 0x000fe200078e00ff */
[----:B------:R-:W-:Y:S01]  /*d560*/  ULDC.64 UR4, c[0x0][0x3a0] ;  /* 0x0000e80000047ab9 */ /* 0x000fe20000000a00 */
[----:B-----5:R-:W-:Y:S01]  /*d570*/  IMAD R3, R3, c[0x0][0x4e8], RZ ;  /* 0x00013a0003037a24 */ /* 0x020fe200078e02ff */
[----:B------:R-:W-:Y:S01]  /*d580*/  LEA.HI R4, R4, R7, RZ, 0x3 ;  /* 0x0000000704047211 */ /* 0x000fe200078f18ff */
[----:B------:R-:W-:Y:S01]  /*d590*/  UIMAD UR7, UR11, UR4, URZ ;  /* 0x000000040b0772a4 */ /* 0x000fe2000f8e023f */
[----:B------:R-:W-:Y:S01]  /*d5a0*/  ISETP.NE.AND P0, PT, R0, 0x1, PT ;  /* 0x000000010000780c */ /* 0x000fe20003f05270 */
[----:B------:R-:W-:Y:S01]  /*d5b0*/  UIMAD.WIDE.U32 UR16, UR10, UR4, URZ ;  /* 0x000000040a1072a5 */ /* 0x000fe2000f8e003f */
[----:B------:R-:W-:Y:S01]  /*d5c0*/  LOP3.LUT R2, R4, 0xfffffff8, RZ, 0xc0, !PT ;  /* 0xfffffff804027812 */ /* 0x000fe200078ec0ff */
[----:B------:R-:W-:Y:S01]  /*d5d0*/  UIMAD UR7, UR10, UR5, UR7 ;  /* 0x000000050a0772a4 */ /* 0x000fe2000f8e0207 */
[----:B------:R-:W-:Y:S01]  /*d5e0*/  SHF.R.S32.HI R4, RZ, 0x3, R4 ;  /* 0x00000003ff047819 */ /* 0x000fe20000011404 */
[----:B------:R-:W-:Y:S01]  /*d5f0*/  BSSY B0, `(.L_x_721) ;  /* 0x000003a000007945 */ /* 0x000fe20003800000 */
[----:B------:R-:W-:Y:S01]  /*d600*/  ULDC.64 UR4, c[0x0][0x3e8] ;  /* 0x0000fa0000047ab9 */ /* 0x000fe20000000a00 */
[----:B------:R-:W-:Y:S01]  /*d610*/  IMAD.IADD R7, R7, 0x1, -R2 ;  /* 0x0000000107077824 */ /* 0x000fe200078e0a02 */
[----:B------:R-:W-:-:S02]  /*d620*/  UIADD3 UR17, UR17, UR7, URZ ;  /* 0x0000000711117290 */ /* 0x000fc4000fffe03f */
        /* <DEDUP_REMOVED lines=54> */
.L_x_722:
[----:B------:R-:W-:Y:S05]  /*d990*/  BSYNC B0 ;  /* 0x0000000000007941 */ /* 0x000fea0003800000 */
.L_x_721:
        /* <DEDUP_REMOVED lines=21> */
.L_x_724:
[----:B------:R-:W-:Y:S05]  /*daf0*/  BSYNC B0 ;  /* 0x0000000000007941 */ /* 0x000fea0003800000 */
.L_x_723:
        /* <DEDUP_REMOVED lines=21> */
.L_x_726:
[----:B------:R-:W-:Y:S05]  /*dc50*/  BSYNC B0 ;  /* 0x0000000000007941 */ /* 0x000fea0003800000 */
.L_x_725:
        /* <DEDUP_REMOVED lines=22> */
.L_x_727:
        /* <DEDUP_REMOVED lines=12> */
.L_x_3406:


//--------------------- .text._ZN7cutlass13device_kernelIN5flash19enable_sm80_to_sm89INS1_16FlashAttnFwdSm80INS1_25CollectiveMainloopFwdSm80ILi8ELi1ELb0EN4cute5tupleIJNS5_1CILi128EEENS7_ILi64EEENS7_ILi192EEEEEELi192ENS_10bfloat16_tEfNS_4arch4Sm80ELb1ELb0ELb1ELb1ELb1ELb1ELb1ELb0EEENS1_21CollectiveEpilogueFwdINS6_IJS8_SA_S9_EEENS6_IJNS7_ILi1EEESI_SI_EEESC_SE_Li256ELb1ELb1ELb0ELb0EEENS1_19SingleTileSchedulerILb1ELb0ELb1ELi128EEEEEEEEEvNT_6ParamsE --------------------------
	.section	.text._ZN7cutlass13device_kernelIN5flash19enable_sm80_to_sm89INS1_16FlashAttnFwdSm80INS1_25CollectiveMainloopFwdSm80ILi8ELi1ELb0EN4cute5tupleIJNS5_1CILi128EEENS7_ILi64EEENS7_ILi192EEEEEELi192ENS_10bfloat16_tEfNS_4arch4Sm80ELb1ELb0ELb1ELb1ELb1ELb1ELb1ELb0EEENS1_21CollectiveEpilogueFwdINS6_IJS8_SA_S9_EEENS6_IJNS7_ILi1EEESI_SI_EEESC_SE_Li256ELb1ELb1ELb0ELb0EEENS1_19SingleTileSchedulerILb1ELb0ELb1ELi128EEEEEEEEEvNT_6ParamsE,"ax",@progbits
	.sectioninfo	@"SHI_REGISTERS=244"
	.align	128
.text._ZN7cutlass13device_kernelIN5flash19enable_sm80_to_sm89INS1_16FlashAttnFwdSm80INS1_25CollectiveMainloopFwdSm80ILi8ELi1ELb0EN4cute5tupleIJNS5_1CILi128EEENS7_ILi64EEENS7_ILi192EEEEEELi192ENS_10bfloat16_tEfNS_4arch4Sm80ELb1ELb0ELb1ELb1ELb1ELb1ELb1ELb0EEENS1_21CollectiveEpilogueFwdINS6_IJS8_SA_S9_EEENS6_IJNS7_ILi1EEESI_SI_EEESC_SE_Li256ELb1ELb1ELb0ELb0EEENS1_19SingleTileSchedulerILb1ELb0ELb1ELi128EEEEEEEEEvNT_6ParamsE:
        .type           _ZN7cutlass13device_kernelIN5flash19enable_sm80_to_sm89INS1_16FlashAttnFwdSm80INS1_25CollectiveMainloopFwdSm80ILi8ELi1ELb0EN4cute5tupleIJNS5_1CILi128EEENS7_ILi64EEENS7_ILi192EEEEEELi192ENS_10bfloat16_tEfNS_4arch4Sm80ELb1ELb0ELb1ELb1ELb1ELb1ELb1ELb0EEENS1_21CollectiveEpilogueFwdINS6_IJS8_SA_S9_EEENS6_IJNS7_ILi1EEESI_SI_EEESC_SE_Li256ELb1ELb1ELb0ELb0EEENS1_19SingleTileSchedulerILb1ELb0ELb1ELi128EEEEEEEEEvNT_6ParamsE,@function
        .size           _ZN7cutlass13device_kernelIN5flash19enable_sm80_to_sm89INS1_16FlashAttnFwdSm80INS1_25CollectiveMainloopFwdSm80ILi8ELi1ELb0EN4cute5tupleIJNS5_1CILi128EEENS7_ILi64EEENS7_ILi192EEEEEELi192ENS_10bfloat16_tEfNS_4arch4Sm80ELb1ELb0ELb1ELb1ELb1ELb1ELb1ELb0EEENS1_21CollectiveEpilogueFwdINS6_IJS8_SA_S9_EEENS6_IJNS7_ILi1EEESI_SI_EEESC_SE_Li256ELb1ELb1ELb0ELb0EEENS1_19SingleTileSchedulerILb1ELb0ELb1ELi128EEEEEEEEEvNT_6ParamsE,(.L_x_3407 - _ZN7cutlass13device_kernelIN5flash19enable_sm80_to_sm89INS1_16FlashAttnFwdSm80INS1_25CollectiveMainloopFwdSm80ILi8ELi1ELb0EN4cute5tupleIJNS5_1CILi128EEENS7_ILi64EEENS7_ILi192EEEEEELi192ENS_10bfloat16_tEfNS_4arch4Sm80ELb1ELb0ELb1ELb1ELb1ELb1ELb1ELb0EEENS1_21CollectiveEpilogueFwdINS6_IJS8_SA_S9_EEENS6_IJNS7_ILi1EEESI_SI_EEESC_SE_Li256ELb1ELb1ELb0ELb0EEENS1_19SingleTileSchedulerILb1ELb0ELb1ELi128EEEEEEEEEvNT_6ParamsE)
        .other          _ZN7cutlass13device_kernelIN5flash19enable_sm80_to_sm89INS1_16FlashAttnFwdSm80INS1_25CollectiveMainloopFwdSm80ILi8ELi1ELb0EN4cute5tupleIJNS5_1CILi128EEENS7_ILi64EEENS7_ILi192EEEEEELi192ENS_10bfloat16_tEfNS_4arch4Sm80ELb1ELb0ELb1ELb1ELb1ELb1ELb1ELb0EEENS1_21CollectiveEpilogueFwdINS6_IJS8_SA_S9_EEENS6_IJNS7_ILi1EEESI_SI_EEESC_SE_Li256ELb1ELb1ELb0ELb0EEENS1_19SingleTileSchedulerILb1ELb0ELb1ELi128EEEEEEEEEvNT_6ParamsE,@"STO_CUDA_ENTRY STV_DEFAULT"
_ZN7cutlass13device_kernelIN5flash19enable_sm80_to_sm89INS1_16FlashAttnFwdSm80INS1_25CollectiveMainloopFwdSm80ILi8ELi1ELb0EN4cute5tupleIJNS5_1CILi128EEENS7_ILi64EEENS7_ILi192EEEEEELi192ENS_10bfloat16_tEfNS_4arch4Sm80ELb1ELb0ELb1ELb1ELb1ELb1ELb1ELb0EEENS1_21CollectiveEpilogueFwdINS6_IJS8_SA_S9_EEENS6_IJNS7_ILi1EEESI_SI_EEESC_SE_Li256ELb1ELb1ELb0ELb0EEENS1_19SingleTileSchedulerILb1ELb0ELb1ELi128EEEEEEEEEvNT_6ParamsE:
        /* <DEDUP_REMOVED lines=20> */
.L_x_729:
        /* <DEDUP_REMOVED lines=13> */
.L_x_731:
[----:B------:R-:W-:Y:S02]  /*0210*/  ULDC UR5, c[0x0][0x54c] ;  /* 0x0001530000057ab9 */ /* 0x000fe40000000800 */
.L_x_730:
[----:B------:R-:W-:Y:S02]  /*0220*/  ULDC UR4, c[0x0][0x548] ;  /* 0x0001520000047ab9 */ /* 0x000fe40000000800 */
[----:B------:R-:W-:-:S02]  /*0230*/  USHF.L.U32 UR12, UR12, 0x7, URZ ;  /* 0x000000070c0c7899 */ /* 0x000fc4000800063f */
[----:B------:R-:W-:-:S04]  /*0240*/  UIMAD UR4, UR5, UR4, URZ ;  /* 0x00000004050472a4 */ /* 0x000fc8000f8e023f */
[----:B------:R-:W-:-:S04]  /*0250*/  UISETP.GE.AND UP0, UPT, UR12, UR4, UPT ;  /* 0x000000040c00728c */ /* 0x000fc8000bf06270 */
[----:B------:R-:W-:Y:S01]  /*0260*/  USEL UR18, UR18, 0xffffffff, !UP0 ;  /* 0xffffffff12127887 */ /* 0x000fe2000c000000 */
[----:B------:R-:W-:Y:S05]  /*0270*/  BRA `(.L_x_732) ;  /* 0x000001b000007947 */ /* 0x000fea0003800000 */
.L_x_728:
        /* <DEDUP_REMOVED lines=8> */
.L_x_733:
        /* <DEDUP_REMOVED lines=13> */
.L_x_735:
[----:B------:R-:W-:Y:S02]  /*03d0*/  ULDC UR5, c[0x0][0x54c] ;  /* 0x0001530000057ab9 */ /* 0x000fe40000000800 */
.L_x_734:
[----:B------:R-:W-:Y:S02]  /*03e0*/  ULDC UR4, c[0x0][0x548] ;  /* 0x0001520000047ab9 */ /* 0x000fe40000000800 */
[----:B------:R-:W-:-:S02]  /*03f0*/  USHF.L.U32 UR12, UR12, 0x7, URZ ;  /* 0x000000070c0c7899 */ /* 0x000fc4000800063f */
[----:B------:R-:W-:-:S04]  /*0400*/  UIMAD UR4, UR5, UR4, URZ ;  /* 0x00000004050472a4 */ /* 0x000fc8000f8e023f */
[----:B------:R-:W-:-:S04]  /*0410*/  UISETP.GE.AND UP0, UPT, UR12, UR4, UPT ;  /* 0x000000040c00728c */ /* 0x000fc8000bf06270 */
[----:B------:R-:W-:-:S06]  /*0420*/  USEL UR18, UR18, 0xffffffff, !UP0 ;  /* 0xffffffff12127887 */ /* 0x000fcc000c000000 */
.L_x_732:
[----:B------:R-:W-:-:S13]  /*0430*/  ISETP.LE.AND P0, PT, RZ, UR18, PT ;  /* 0x00000012ff007c0c */ /* 0x000fda000bf03270 */
[----:B------:R-:W-:Y:S05]  /*0440*/  @!P0 EXIT ;  /* 0x000000000000894d */ /* 0x000fea0003800000 */
[----:B------:R-:W-:Y:S01]  /*0450*/  ULDC.64 UR4, c[0x0][0x360] ;  /* 0x0000d80000047ab9 */ /* 0x000fe20000000a00 */
[----:B------:R-:W-:Y:S01]  /*0460*/  ISETP.NE.U32.AND P3, PT, RZ, c[0x0][0x348], PT ;  /* 0x0000d200ff007a0c */ /* 0x000fe20003f65070 */
[----:B------:R-:W-:Y:S02]  /*0470*/  UISETP.NE.U32.AND UP0, UPT, URZ, UR4, UPT ;  /* 0x000000043f00728c */ /* 0x000fe4000bf05070 */
[----:B------:R-:W-:Y:S01]  /*0480*/  ULDC.64 UR6, c[0x0][0x370] ;  /* 0x0000dc0000067ab9 */ /* 0x000fe20000000a00 */
[----:B------:R-:W-:Y:S01]  /*0490*/  ISETP.NE.AND.EX P3, PT, RZ, c[0x0][0x34c], PT, P3 ;  /* 0x0000d300ff007a0c */ /* 0x000fe20003f65330 */
[----:B------:R-:W-:Y:S02]  /*04a0*/  UISETP.NE.AND.EX UP0, UPT, URZ, UR5, UPT, UP0 ;  /* 0x000000053f00728c */ /* 0x000fe4000bf05300 */
[----:B------:R-:W-:Y:S02]  /*04b0*/  UISETP.NE.U32.AND UP1, UPT, URZ, UR6, UPT ;  /* 0x000000063f00728c */ /* 0x000fe4000bf25070 */
[----:B------:R-:W-:-:S02]  /*04c0*/  ULDC.64 UR4, c[0x0][0x360] ;  /* 0x0000d80000047ab9 */ /* 0x000fc40000000a00 */
[----:B------:R-:W-:Y:S01]  /*04d0*/  UISETP.NE.AND.EX UP1, UPT, URZ, UR7, UPT, UP1 ;  /* 0x000000073f00728c */ /* 0x000fe2000bf25310 */
[----:B------:R-:W-:Y:S01]  /*04e0*/  PLOP3.LUT P1, PT, PT, PT, UP0, 0x80, 0x0 ;  /* 0x000000000000781c */ /* 0x000fe20003f2f008 */
[----:B------:R-:W-:Y:S02]  /*04f0*/  ULDC.64 UR8, c[0x0][0x370] ;  /* 0x0000dc0000087ab9 */ /* 0x000fe40000000a00 */
[----:B------:R-:W-:Y:S02]  /*0500*/  ULDC.64 UR6, c[0x0][0x348] ;  /* 0x0000d20000067ab9 */ /* 0x000fe40000000a00 */
[----:B------:R-:W-:Y:S01]  /*0510*/  @UP0 UIMAD.WIDE UR4, UR18, UR19, UR4 ;  /* 0x00000013120402a5 */ /* 0x000fe2000f8e0204 */
[----:B------:R-:W-:Y:S01]  /*0520*/  PLOP3.LUT P2, PT, PT, PT, UP1, 0x80, 0x0 ;  /* 0x000000000000781c */ /* 0x000fe20003f4f018 */
[----:B------:R-:W-:Y:S01]  /*0530*/  UIMAD.WIDE UR6, UR18, UR19, UR6 ;  /* 0x00000013120672a5 */ /* 0x000fe2000f8e0206 */
[----:B------:R-:W-:Y:S02]  /*0540*/  ISETP.NE.U32.AND P4, PT, RZ, c[0x0][0x350], PT ;  /* 0x0000d400ff007a0c */ /* 0x000fe40003f85070 */
[----:B------:R-:W-:Y:S01]  /*0550*/  @UP1 UIMAD.WIDE UR8, UR18, UR19, UR8 ;  /* 0x00000013120812a5 */ /* 0x000fe2000f8e0208 */
[----:B------:R-:W-:Y:S01]  /*0560*/  IMAD.U32 R4, RZ, RZ, UR4 ;  /* 0x00000004ff047e24 */ /* 0x000fe2000f8e00ff */
[----:B------:R-:W-:Y:S01]  /*0570*/  MOV R5, UR5 ;  /* 0x0000000500057c02 */ /* 0x000fe20008000f00 */
[----:B------:R-:W-:Y:S01]  /*0580*/  ULDC.64 UR4, c[0x0][0x358] ;  /* 0x0000d60000047ab9 */ /* 0x000fe20000000a00 */
[----:B------:R-:W-:Y:S01]  /*0590*/  IMAD.U32 R8, RZ, RZ, UR6 ;  /* 0x00000006ff087e24 */ /* 0x000fe2000f8e00ff */
[----:B------:R-:W-:Y:S01]  /*05a0*/  UISETP.NE.U32.AND UP3, UPT, URZ, UR4, UPT ;  /* 0x000000043f00728c */ /* 0x000fe2000bf65070 */
[----:B------:R-:W-:Y:S01]  /*05b0*/  IMAD.U32 R9, RZ, RZ, UR7 ;  /* 0x00000007ff097e24 */ /* 0x000fe2000f8e00ff */
[----:B------:R-:W-:Y:S01]  /*05c0*/  ISETP.NE.AND.EX P4, PT, RZ, c[0x0][0x354], PT, P4 ;  /* 0x0000d500ff007a0c */ /* 0x000fe20003f85340 */
[----:B------:R-:W-:Y:S01]  /*05d0*/  IMAD.U32 R6, RZ, RZ, UR8 ;  /* 0x00000008ff067e24 */ /* 0x000fe2000f8e00ff */
[----:B------:R-:W-:Y:S01]  /*05e0*/  UISETP.NE.AND.EX UP3, UPT, URZ, UR5, UPT, UP3 ;  /* 0x000000053f00728c */ /* 0x000fe2000bf65330 */
[----:B------:R-:W-:Y:S01]  /*05f0*/  IMAD.U32 R7, RZ, RZ, UR9 ;  /* 0x00000009ff077e24 */ /* 0x000fe2000f8e00ff */
[----:B------:R-:W-:Y:S01]  /*0600*/  ULDC.64 UR6, c[0x0][0x350] ;  /* 0x0000d40000067ab9 */ /* 0x000fe20000000a00 */
[----:B------:R1:W2:Y:S01]  /*0610*/  @P1 LDG.E R0, [R4.64] ;  /* 0x0000001404001981 */ /* 0x0002a2000c1e1900 */
[----:B------:R-:W-:-:S02]  /*0620*/  ULDC.64 UR4, c[0x0][0x358] ;  /* 0x0000d60000047ab9 */ /* 0x000fc40000000a00 */
[----:B------:R-:W-:Y:S01]  /*0630*/  PLOP3.LUT P0, PT, PT, PT, UP3, 0x80, 0x0 ;  /* 0x000000000000781c */ /* 0x000fe20003f0f038 */
[----:B------:R-:W-:Y:S01]  /*0640*/  UIMAD.WIDE UR6, UR18, UR19, UR6 ;  /* 0x00000013120672a5 */ /* 0x000fe2000f8e0206 */
[----:B------:R3:W4:Y:S01]  /*0650*/  @P2 LDG.E R3, [R6.64] ;  /* 0x0000001406032981 */ /* 0x000722000c1e1900 */
[----:B------:R-:W-:Y:S01]  /*0660*/  UIMAD.WIDE UR4, UR18, UR19, UR4 ;  /* 0x00000013120472a5 */ /* 0x000fe2000f8e0204 */
[----:B------:R-:W-:Y:S01]  /*0670*/  MOV R91, RZ ;  /* 0x000000ff005b7202 */ /* 0x000fe20000000f00 */
[----:B------:R-:W-:Y:S01]  /*0680*/  IMAD.MOV.U32 R161, RZ, RZ, RZ ;  /* 0x000000ffffa17224 */ /* 0x000fe200078e00ff */
[----:B------:R-:W4:Y:S03]  /*0690*/  @P3 LDG.E R2, [R8.64] ;  /* 0x0000001408023981 */ /* 0x000f26000c1e1900 */
[----:B-1----:R-:W-:Y:S01]  /*06a0*/  IMAD.U32 R4, RZ, RZ, UR4 ;  /* 0x00000004ff047e24 */ /* 0x002fe2000f8e00ff */
[----:B------:R-:W-:Y:S01]  /*06b0*/  MOV R5, UR5 ;  /* 0x0000000500057c02 */ /* 0x000fe20008000f00 */
[----:B---3--:R-:W-:Y:S01]  /*06c0*/  IMAD.U32 R6, RZ, RZ, UR6 ;  /* 0x00000006ff067e24 */ /* 0x008fe2000f8e00ff */
[----:B------:R-:W-:-:S03]  /*06d0*/  MOV R7, UR7 ;  /* 0x0000000700077c02 */ /* 0x000fc60008000f00 */
[----:B------:R1:W5:Y:S04]  /*06e0*/  @P0 LDG.E R161, [R4.64] ;  /* 0x0000001404a10981 */ /* 0x000368000c1e1900 */
[----:B------:R1:W5:Y:S01]  /*06f0*/  @P4 LDG.E R91, [R6.64] ;  /* 0x00000014065b4981 */ /* 0x000362000c1e1900 */
[----:B------:R-:W3:Y:S01]  /*0700*/  S2UR UR11, SR_CTAID.Y ;  /* 0x00000000000b79c3 */ /* 0x000ee20000002600 */
[----:B------:R-:W-:Y:S02]  /*0710*/  UMOV UR13, URZ ;  /* 0x0000003f000d7c82 */ /* 0x000fe40008000000 */
[----:B------:R-:W-:Y:S02]  /*0720*/  ULDC UR17, c[0x0][0x168] ;  /* 0x00005a0000117ab9 */ /* 0x000fe40000000800 */
[----:B------:R-:W-:-:S02]  /*0730*/  UMOV UR14, URZ ;  /* 0x0000003f000e7c82 */ /* 0x000fc40008000000 */
[----:B------:R-:W-:Y:S02]  /*0740*/  ULDC UR4, c[0x0][0x2ac] ;  /* 0x0000ab0000047ab9 */ /* 0x000fe40000000800 */
[----:B------:R-:W-:Y:S02]  /*0750*/  ULDC UR16, c[0x0][0x1d0] ;  /* 0x0000740000107ab9 */ /* 0x000fe40000000800 */
[----:B------:R-:W-:Y:S02]  /*0760*/  UIMAD UR16, UR4, UR16, URZ ;  /* 0x00000010041072a4 */ /* 0x000fe4000f8e023f */
[----:B------:R-:W-:Y:S02]  /*0770*/  ULDC UR15, c[0x0][0x228] ;  /* 0x00008a00000f7ab9 */ /* 0x000fe40000000800 */
[----:B---3--:R-:W-:Y:S01]  /*0780*/  USHF.R.S32.HI UR10, URZ, 0x1f, UR11 ;  /* 0x0000001f3f0a7899 */ /* 0x008fe2000801140b */
[----:B--2---:R1:W2:Y:S08]  /*0790*/  @P1 R2UR UR17, R0 ;  /* 0x00000000001113c2 */ /* 0x0042b000000e0000 */
[----:B----4-:R1:W3:Y:S08]  /*07a0*/  @P2 R2UR UR13, R3 ;  /* 0x00000000030d23c2 */ /* 0x0102f000000e0000 */
[----:B------:R1:W4:Y:S01]  /*07b0*/  @P3 R2UR UR14, R2 ;  /* 0x00000000020e33c2 */ /* 0x00032200000e0000 */
[----:B------:R-:W-:Y:S05]  /*07c0*/  @P1 BRA `(.L_x_736) ;  /* 0x0000006000001947 */ /* 0x000fea0003800000 */
[----:B------:R-:W-:Y:S05]  /*07d0*/  @!P3 BRA `(.L_x_736) ;  /* 0x000000500000b947 */ /* 0x000fea0003800000 */
[----:B-1--4-:R-:W4:Y:S04]  /*07e0*/  LDG.E R0, [R8.64] ;  /* 0x0000001408007981 */ /* 0x012f28000c1e1900 */
[----:B---3--:R-:W3:Y:S01]  /*07f0*/  LDG.E R2, [R8.64+0x4] ;  /* 0x0000041408027981 */ /* 0x008ee2000c1e1900 */
[----:B--2-4-:R-:W1:Y:S08]  /*0800*/  R2UR UR17, R0 ;  /* 0x00000000001173c2 */ /* 0x014e7000000e0000 */
[----:B---3--:R-:W1:Y:S02]  /*0810*/  R2UR UR4, R2 ;  /* 0x00000000020473c2 */ /* 0x008e6400000e0000 */
[----:B-1----:R-:W-:-:S06]  /*0820*/  UIADD3 UR17, -UR17, UR4, URZ ;  /* 0x0000000411117290 */ /* 0x002fcc000fffe13f */
.L_x_736:
[----:B------:R-:W-:-:S04]  /*0830*/  ISETP.NE.U32.AND P1, PT, RZ, c[0x0][0x368], PT ;  /* 0x0000da00ff007a0c */ /* 0x000fc80003f25070 */
[----:B------:R-:W-:-:S13]  /*0840*/  ISETP.NE.AND.EX P1, PT, RZ, c[0x0][0x36c], PT, P1 ;  /* 0x0000db00ff007a0c */ /* 0x000fda0003f25310 */
[----:B------:R-:W-:Y:S05]  /*0850*/  @!P1 BRA `(.L_x_737) ;  /* 0x0000007000009947 */ /* 0x000fea0003800000 */
[----:B------:R-:W-:Y:S02]  /*0860*/  ULDC.64 UR4, c[0x0][0x368] ;  /* 0x0000da0000047ab9 */ /* 0x000fe40000000a00 */
[----:B------:R-:W-:-:S06]  /*0870*/  UIMAD.WIDE UR4, UR18, UR19, UR4 ;  /* 0x00000013120472a5 */ /* 0x000fcc000f8e0204 */
[----:B-1----:R-:W-:Y:S02]  /*0880*/  MOV R2, UR4 ;  /* 0x0000000400027c02 */ /* 0x002fe40008000f00 */
[----:B------:R-:W-:-:S05]  /*0890*/  MOV R3, UR5 ;  /* 0x0000000500037c02 */ /* 0x000fca0008000f00 */
[----:B----4-:R-:W4:Y:S02]  /*08a0*/  LDG.E R0, [R2.64] ;  /* 0x0000001402007981 */ /* 0x010f24000c1e1900 */
[----:B----4-:R1:W4:Y:S02]  /*08b0*/  R2UR UR16, R0 ;  /* 0x00000000001073c2 */ /* 0x01032400000e0000 */
[----:B-1--4-:R-:W-:Y:S05]  /*08c0*/  BRA `(.L_x_738) ;  /* 0x0000006000007947 */ /* 0x012fea0003800000 */
.L_x_737:
[----:B------:R-:W-:Y:S05]  /*08d0*/  @!P4 BRA `(.L_x_738) ;  /* 0x000000500000c947 */ /* 0x000fea0003800000 */
[----:B-1--4-:R-:W4:Y:S04]  /*08e0*/  LDG.E R0, [R6.64] ;  /* 0x0000001406007981 */ /* 0x012f28000c1e1900 */
[----:B---3--:R-:W3:Y:S01]  /*08f0*/  LDG.E R2, [R6.64+0x4] ;  /* 0x0000041406027981 */ /* 0x008ee2000c1e1900 */
[----:B----4-:R-:W1:Y:S08]  /*0900*/  R2UR UR16, R0 ;  /* 0x00000000001073c2 */ /* 0x010e7000000e0000 */
[----:B---3--:R-:W1:Y:S02]  /*0910*/  R2UR UR4, R2 ;  /* 0x00000000020473c2 */ /* 0x008e6400000e0000 */
[----:B-1----:R-:W-:-:S06]  /*0920*/  UIADD3 UR16, -UR16, UR4, URZ ;  /* 0x0000000410107290 */ /* 0x002fcc000fffe13f */
.L_x_738:
[----:B-1--4-:R-:W4:Y:S01]  /*0930*/  @P0 LDG.E R0, [R4.64] ;  /* 0x0000001404000981 */ /* 0x012f22000c1e1900 */
[----:B------:R-:W-:-:S03]  /*0940*/  ULDC.64 UR4, c[0x0][0x378] ;  /* 0x0000de0000047ab9 */ /* 0x000fc60000000a00 */
[----:B---3--:R-:W3:Y:S01]  /*0950*/  @P0 LDG.E R2, [R4.64+0x4] ;  /* 0x0000041404020981 */ /* 0x008ee2000c1e1900 */
[----:B------:R-:W-:Y:S01]  /*0960*/  UISETP.NE.U32.AND UP0, UPT, URZ, UR4, UPT ;  /* 0x000000043f00728c */ /* 0x000fe2000bf05070 */
[----:B------:R-:W-:-:S03]  /*0970*/  IMAD.U32 R84, RZ, RZ, UR16 ;  /* 0x00000010ff547e24 */ /* 0x000fc6000f8e00ff */
[----:B------:R-:W-:-:S03]  /*0980*/  UISETP.NE.AND.EX UP0, UPT, URZ, UR5, UPT, UP0 ;  /* 0x000000053f00728c */ /* 0x000fc6000bf05300 */
[----:B------:R-:W-:-:S03]  /*0990*/  ULDC.64 UR4, c[0x0][0x378] ;  /* 0x0000de0000047ab9 */ /* 0x000fc60000000a00 */
[----:B------:R-:W-:-:S05]  /*09a0*/  PLOP3.LUT P1, PT, PT, PT, UP0, 0x80, 0x0 ;  /* 0x000000000000781c */ /* 0x000fca0003f2f008 */
[----:B------:R-:W-:-:S06]  /*09b0*/  @UP0 UIMAD.WIDE UR4, UR18, UR19, UR4 ;  /* 0x00000013120402a5 */ /* 0x000fcc000f8e0204 */
[----:B------:R-:W-:Y:S01]  /*09c0*/  MOV R6, UR4 ;  /* 0x0000000400067c02 */ /* 0x000fe20008000f00 */
[----:B------:R-:W-:-:S05]  /*09d0*/  IMAD.U32 R7, RZ, RZ, UR5 ;  /* 0x00000005ff077e24 */ /* 0x000fca000f8e00ff */
[----:B------:R1:W5:Y:S01]  /*09e0*/  @P1 LDG.E R84, [R6.64] ;  /* 0x0000001406541981 */ /* 0x000362000c1e1900 */
[----:B------:R-:W-:Y:S02]  /*09f0*/  ULDC UR6, c[0x0][0x2c4] ;  /* 0x0000b10000067ab9 */ /* 0x000fe40000000800 */
[----:B------:R-:W-:Y:S02]  /*0a00*/  UISETP.NE.AND UP2, UPT, UR6, 0x1, UPT ;  /* 0x000000010600788c */ /* 0x000fe4000bf45270 */
[----:B------:R-:W-:-:S09]  /*0a10*/  UIADD3 UR6, -UR13, UR16, URZ ;  /* 0x000000100d067290 */ /* 0x000fd2000fffe13f */
[----:B------:R-:W-:Y:S01]  /*0a20*/  @UP2 UIADD3 UR22, UR12, 0x7f, URZ ;  /* 0x0000007f0c162890 */ /* 0x000fe2000fffe03f */
[----:B----4-:R-:W4:Y:S08]  /*0a30*/  @P0 R2UR UR4, R0 ;  /* 0x00000000000403c2 */ /* 0x010f3000000e0000 */
[----:B---3--:R-:W4:Y:S02]  /*0a40*/  @P0 R2UR UR5, R2 ;  /* 0x00000000020503c2 */ /* 0x008f2400000e0000 */
[----:B----4-:R-:W-:-:S03]  /*0a50*/  @UP3 UIADD3 UR15, -UR4, UR5, URZ ;  /* 0x00000005040f3290 */ /* 0x010fc6000fffe13f */
[----:B------:R-:W-:Y:S02]  /*0a60*/  ULDC.64 UR4, c[0x0][0x2c8] ;  /* 0x0000b20000047ab9 */ /* 0x000fe40000000a00 */
[----:B------:R-:W-:Y:S02]  /*0a70*/  UIMAD.WIDE.U32 UR22, UR22, UR4, URZ ;  /* 0x00000004161672a5 */ /* 0x000fe4000f8e003f */
[----:B------:R-:W-:Y:S02]  /*0a80*/  UIADD3 UR9, UR6, UR15, URZ ;  /* 0x0000000f06097290 */ /* 0x000fe4000fffe03f */
[----:B------:R-:W-:Y:S02]  /*0a90*/  UIADD3 UR4, UR12, 0x7f, URZ ;  /* 0x0000007f0c047890 */ /* 0x000fe4000fffe03f */
[----:B--2---:R-:W-:Y:S02]  /*0aa0*/  UIADD3 UR7, UR9, 0x40, -UR17 ;  /* 0x0000004009077890 */ /* 0x004fe4000fffe811 */
[----:B------:R-:W-:-:S02]  /*0ab0*/  @UP2 USHF.R.U32.HI UR4, URZ, UR5, UR23 ;  /* 0x000000053f042299 */ /* 0x000fc40008011617 */
[----:B------:R-:W-:Y:S02]  /*0ac0*/  UIADD3 UR22, UR9, 0x3f, URZ ;  /* 0x0000003f09167890 */ /* 0x000fe4000fffe03f */
[----:B------:R-:W-:Y:S02]  /*0ad0*/  UIADD3 UR5, UR7, UR4, URZ ;  /* 0x0000000407057290 */ /* 0x000fe4000fffe03f */
[----:B------:R-:W-:Y:S02]  /*0ae0*/  USHF.R.S32.HI UR8, URZ, 0x1f, UR22 ;  /* 0x0000001f3f087899 */ /* 0x000fe40008011416 */
[----:B------:R-:W-:Y:S02]  /*0af0*/  USHF.R.S32.HI UR4, URZ, 0x1f, UR5 ;  /* 0x0000001f3f047899 */ /* 0x000fe40008011405 */
[----:B------:R-:W-:Y:S02]  /*0b00*/  ULEA.HI UR8, UR8, UR22, URZ, 0x6 ;  /* 0x0000001608087291 */ /* 0x000fe4000f8f303f */
[----:B------:R-:W-:-:S02]  /*0b10*/  ULEA.HI UR4, UR4, UR5, URZ, 0x6 ;  /* 0x0000000504047291 */ /* 0x000fc4000f8f303f */
[----:B------:R-:W-:Y:S02]  /*0b20*/  USHF.R.S32.HI UR8, URZ, 0x6, UR8 ;  /* 0x000000063f087899 */ /* 0x000fe40008011408 */
[----:B------:R-:W-:-:S04]  /*0b30*/  USHF.R.S32.HI UR4, URZ, 0x6, UR4 ;  /* 0x000000063f047899 */ /* 0x000fc80008011404 */
[----:B------:R-:W-:-:S04]  /*0b40*/  UISETP.LT.AND UP0, UPT, UR8, UR4, UPT ;  /* 0x000000040800728c */ /* 0x000fc8000bf01270 */
[----:B------:R-:W-:Y:S02]  /*0b50*/  USEL UR5, UR8, UR4, UP0 ;  /* 0x0000000408057287 */ /* 0x000fe40008000000 */
[----:B------:R-:W-:Y:S02]  /*0b60*/  UIADD3 UR4, -UR6, URZ, URZ ;  /* 0x0000003f06047290 */ /* 0x000fe4000fffe13f */
[----:B------:R-:W-:Y:S02]  /*0b70*/  ULEA UR6, UR5, -UR6, 0x6 ;  /* 0x8000000605067291 */ /* 0x000fe4000f8e303f */
[----:B------:R-:W-:Y:S02]  /*0b80*/  UISETP.LT.AND UP1, UPT, URZ, UR4, UPT ;  /* 0x000000043f00728c */ /* 0x000fe4000bf21270 */
[----:B------:R-:W-:Y:S02]  /*0b90*/  UISETP.LT.AND UP0, UPT, UR6, UR15, UPT ;  /* 0x0000000f0600728c */ /* 0x000fe4000bf01270 */
[----:B------:R-:W-:-:S02]  /*0ba0*/  USEL UR4, URZ, UR4, !UP1 ;  /* 0x000000043f047287 */ /* 0x000fc4000c800000 */
[----:B------:R-:W-:Y:S02]  /*0bb0*/  USEL UR5, UR6, UR15, UP0 ;  /* 0x0000000f06057287 */ /* 0x000fe40008000000 */
[----:B------:R-:W-:Y:S02]  /*0bc0*/  USHF.R.U32.HI UR6, URZ, 0x6, UR4 ;  /* 0x000000063f067899 */ /* 0x000fe40008011604 */
[----:B------:R-:W-:-:S05]  /*0bd0*/  UISETP.GT.AND UP0, UPT, UR5, UR4, UPT ;  /* 0x000000040500728c */ /* 0x000fca000bf04270 */
[----:B------:R-:W-:-:S06]  /*0be0*/  UMOV UR22, UR6 ;  /* 0x0000000600167c82 */ /* 0x000fcc0008000000 */
[----:B------:R-:W-:-:S04]  /*0bf0*/  @UP0 UIADD3 UR5, UR5, 0x3f, URZ ;  /* 0x0000003f05050890 */ /* 0x000fc8000fffe03f */
[----:B------:R-:W-:-:S04]  /*0c00*/  @UP0 USHF.R.S32.HI UR4, URZ, 0x1f, UR5 ;  /* 0x0000001f3f040899 */ /* 0x000fc80008011405 */
[----:B------:R-:W-:-:S04]  /*0c10*/  @UP0 ULEA.HI UR4, UR4, UR5, URZ, 0x6 ;  /* 0x0000000504040291 */ /* 0x000fc8000f8f303f */
[----:B------:R-:W-:-:S04]  /*0c20*/  @UP0 USHF.R.S32.HI UR22, URZ, 0x6, UR4 ;  /* 0x000000063f160899 */ /* 0x000fc80008011404 */
[----:B------:R-:W-:-:S06]  /*0c30*/  UISETP.GT.AND UP0, UPT, UR22, UR6, UPT ;  /* 0x000000061600728c */ /* 0x000fcc000bf04270 */
[----:B------:R-:W-:-:S13]  /*0c40*/  PLOP3.LUT P0, PT, PT, PT, UP0, 0x80, 0x0 ;  /* 0x000000000000781c */ /* 0x000fda0003f0f008 */
[----:B------:R-:W-:Y:S05]  /*0c50*/  @!P0 BRA `(.L_x_739) ;  /* 0x0000574000008947 */ /* 0x000fea0003800000 */
[----:B-1----:R-:W-:Y:S02]  /*0c60*/  ULDC.64 UR4, c[0x0][0x340] ;  /* 0x0000d00000047ab9 */ /* 0x002fe40000000a00 */
        /* <DEDUP_REMOVED lines=8> */
[----:B------:R-:W-:-:S03]  /*0cf0*/  ULDC.64 UR4, c[0x0][0x260] ;  /* 0x0000980000047ab9 */ /* 0x000fc60000000a00 */
[-C--:B------:R-:W-:Y:S01]  /*0d00*/  LEA.HI R10, R0, R83.reuse, RZ, 0x3 ;  /* 0x00000053000a7211 */ /* 0x080fe200078f18ff */
[----:B------:R1:W2:Y:S01]  /*0d10*/  @P2 LDG.E R5, [R4.64] ;  /* 0x0000001404052981 */ /* 0x0002a2000c1e1900 */
[----:B-----5:R-:W-:Y:S01]  /*0d20*/  SHF.R.S32.HI R3, RZ, 0x1f, R161 ;  /* 0x0000001fff037819 */ /* 0x020fe200000114a1 */
[----:B------:R-:W-:Y:S01]  /*0d30*/  IMAD.U32 R21, RZ, RZ, UR11 ;  /* 0x0000000bff157e24 */ /* 0x000fe2000f8e00ff */
[----:B------:R-:W-:Y:S01]  /*0d40*/  LOP3.LUT R2, R10, 0x1ffffff8, RZ, 0xc0, !PT ;  /* 0x1ffffff80a027812 */ /* 0x000fe200078ec0ff */
[----:B------:R-:W-:Y:S01]  /*0d50*/  UIMAD UR4, UR10, UR4, URZ ;  /* 0x000000040a0472a4 */ /* 0x000fe2000f8e023f */
[----:B------:R-:W-:Y:S01]  /*0d60*/  SHF.R.S32.HI R10, RZ, 0x3, R10 ;  /* 0x00000003ff0a7819 */ /* 0x000fe2000001140a */
[----:B------:R-:W-:Y:S01]  /*0d70*/  UIADD3 UR19, UR22, -0x1, URZ ;  /* 0xffffffff16137890 */ /* 0x000fe2000fffe03f */
[----:B------:R-:W-:Y:S01]  /*0d80*/  LEA.HI R6, R0, R83, RZ, 0x6 ;  /* 0x0000005300067211 */ /* 0x000fe200078f30ff */
[----:B------:R-:W-:Y:S01]  /*0d90*/  IMAD.IADD R2, R83, 0x1, -R2 ;  /* 0x0000000153027824 */ /* 0x000fe200078e0a02 */
[C---:B------:R-:W-:Y:S01]  /*0da0*/  IADD3 R160, P0, R10.reuse, R161, RZ ;  /* 0x000000a10aa07210 */ /* 0x040fe20007f1e0ff */
[C---:B------:R-:W-:Y:S01]  /*0db0*/  IMAD.SHL.U32 R7, R10.reuse, 0x40, RZ ;  /* 0x000000400a077824 */ /* 0x040fe200078e00ff */
[----:B------:R-:W-:Y:S01]  /*0dc0*/  IADD3 R99, -R10, UR15, RZ ;  /* 0x0000000f0a637c10 */ /* 0x000fe2000fffe1ff */
[----:B------:R-:W-:Y:S01]  /*0dd0*/  IMAD.SHL.U32 R2, R2, 0x8, RZ ;  /* 0x0000000802027824 */ /* 0x000fe200078e00ff */
[----:B------:R-:W-:Y:S01]  /*0de0*/  LEA.HI.X.SX32 R161, R10, R3, 0x1, P0 ;  /* 0x000000030aa17211 */ /* 0x000fe200000f0eff */
[----:B------:R-:W-:Y:S01]  /*0df0*/  IMAD.SHL.U32 R136, R6, 0x8, RZ ;  /* 0x0000000806887824 */ /* 0x000fe200078e00ff */
[----:B------:R-:W-:Y:S01]  /*0e00*/  LOP3.LUT R7, R7, 0x1c0, RZ, 0xc0, !PT ;  /* 0x000001c007077812 */ /* 0x000fe200078ec0ff */
[----:B------:R-:W-:Y:S01]  /*0e10*/  UIMAD UR22, UR11, UR5, UR4 ;  /* 0x000000050b1672a4 */ /* 0x000fe2000f8e0204 */
[----:B------:R-:W-:Y:S01]  /*0e20*/  IADD3 R3, R2, 0x80, RZ ;  /* 0x0000008002037810 */ /* 0x000fe20007ffe0ff */
[----:B------:R-:W-:Y:S01]  /*0e30*/  USEL UR24, UR18, URZ, !UP3 ;  /* 0x0000003f12187287 */ /* 0x000fe2000d800000 */
[--C-:B------:R-:W-:Y:S01]  /*0e40*/  LOP3.LUT R8, R7, 0x38, R2.reuse, 0xf8, !PT ;  /* 0x0000003807087812 */ /* 0x100fe200078ef802 */
[----:B------:R-:W-:Y:S01]  /*0e50*/  ULDC.64 UR4, c[0x0][0x240] ;  /* 0x0000900000047ab9 */ /* 0x000fe20000000a00 */
[----:B------:R-:W-:Y:S01]  /*0e60*/  SHF.R.U32.HI R7, RZ, 0x3, R7 ;  /* 0x00000003ff077819 */ /* 0x000fe20000011607 */
[----:B------:R-:W-:Y:S01]  /*0e70*/  UIMAD UR4, UR10, UR4, URZ ;  /* 0x000000040a0472a4 */ /* 0x000fe2000f8e023f */
[----:B------:R-:W-:Y:S01]  /*0e80*/  ISETP.GE.AND P5, PT, R3, c[0x0][0x1d4], PT ;  /* 0x0000750003007a0c */ /* 0x000fe20003fa6270 */
[----:B------:R-:W-:Y:S01]  /*0e90*/  IMAD.MOV.U32 R113, RZ, RZ, c[0x0][0x238] ;  /* 0x00008e00ff717624 */ /* 0x000fe200078e00ff */
[----:B------:R-:W-:Y:S01]  /*0ea0*/  LOP3.LUT R7, R8, R7, RZ, 0x3c, !PT ;  /* 0x0000000708077212 */ /* 0x000fe200078e3cff */
[----:B------:R-:W-:Y:S01]  /*0eb0*/  UIMAD UR25, UR11, UR5, UR4 ;  /* 0x000000050b1972a4 */ /* 0x000fe2000f8e0204 */
[----:B------:R-:W-:Y:S01]  /*0ec0*/  SHF.R.S32.HI R3, RZ, 0x1f, R2 ;  /* 0x0000001fff037819 */ /* 0x000fe20000011402 */
[----:B-1----:R-:W-:Y:S01]  /*0ed0*/  IMAD.U32 R4, RZ, RZ, UR19 ;  /* 0x00000013ff047e24 */ /* 0x002fe2000f8e00ff */
[----:B------:R-:W-:Y:S01]  /*0ee0*/  LOP3.LUT R136, R7, 0xfffffe00, R136, 0xf8, !PT ;  /* 0xfffffe0007887812 */ /* 0x000fe200078ef888 */
[----:B------:R-:W-:Y:S01]  /*0ef0*/  IMAD R7, R161, c[0x0][0x238], RZ ;  /* 0x00008e00a1077a24 */ /* 0x000fe200078e02ff */
[C---:B------:R-:W-:Y:S01]  /*0f00*/  IADD3 R6, R2.reuse, 0x40, RZ ;  /* 0x0000004002067810 */ /* 0x040fe20007ffe0ff */
[----:B------:R-:W-:Y:S01]  /*0f10*/  IMAD.WIDE.U32 R20, R21, c[0x0][0x260], R2 ;  /* 0x0000980015147a25 */ /* 0x000fe200078e0002 */
[----:B------:R-:W-:Y:S01]  /*0f20*/  ISETP.GE.AND P3, PT, R2, c[0x0][0x1d4], PT ;  /* 0x0000750002007a0c */ /* 0x000fe20003f66270 */
[----:B------:R-:W-:Y:S01]  /*0f30*/  ULDC.64 UR4, c[0x0][0x248] ;  /* 0x0000920000047ab9 */ /* 0x000fe20000000a00 */
[----:B------:R-:W-:Y:S01]  /*0f40*/  LEA.HI R10, R0, R83, RZ, 0x2 ;  /* 0x00000053000a7211 */ /* 0x000fe200078f10ff */
[----:B------:R-:W-:Y:S01]  /*0f50*/  IMAD R8, R160, c[0x0][0x23c], R7 ;  /* 0x00008f00a0087a24 */ /* 0x000fe200078e0207 */
[----:B------:R-:W-:Y:S01]  /*0f60*/  ISETP.GE.AND P6, PT, R6, c[0x0][0x1d4], PT ;  /* 0x0000750006007a0c */ /* 0x000fe20003fc6270 */
[----:B------:R-:W-:Y:S01]  /*0f70*/  IMAD.WIDE.U32 R2, R160, c[0x0][0x238], R2 ;  /* 0x00008e00a0027a25 */ /* 0x000fe200078e0002 */
[----:B------:R-:W-:-:S02]  /*0f80*/  LOP3.LUT R6, R10, 0xfffffffc, RZ, 0xc0, !PT ;  /* 0xfffffffc0a067812 */ /* 0x000fc400078ec0ff */
[----:B------:R-:W-:Y:S01]  /*0f90*/  IADD3 R21, R21, UR22, RZ ;  /* 0x0000001615157c10 */ /* 0x000fe2000fffe0ff */
[----:B------:R-:W-:Y:S01]  /*0fa0*/  IMAD.IADD R9, R3, 0x1, R8 ;  /* 0x0000000103097824 */ /* 0x000fe200078e0208 */
[----:B------:R-:W-:Y:S01]  /*0fb0*/  USHF.R.S32.HI UR22, URZ, 0x1f, UR18 ;  /* 0x0000001f3f167899 */ /* 0x000fe20008011412 */
[----:B------:R-:W-:Y:S01]  /*0fc0*/  IMAD.MOV.U32 R8, RZ, RZ, R2 ;  /* 0x000000ffff087224 */ /* 0x000fe200078e0002 */
[----:B------:R-:W-:Y:S01]  /*0fd0*/  SHF.R.S32.HI R143, RZ, 0x2, R10 ;  /* 0x00000002ff8f7819 */ /* 0x000fe2000001140a */
[----:B------:R-:W-:Y:S01]  /*0fe0*/  IMAD.U32 R2, RZ, RZ, UR11 ;  /* 0x0000000bff027e24 */ /* 0x000fe2000f8e00ff */
[----:B------:R-:W-:Y:S01]  /*0ff0*/  USEL UR23, UR22, URZ, !UP3 ;  /* 0x0000003f16177287 */ /* 0x000fe2000d800000 */
[----:B------:R-:W-:Y:S01]  /*1000*/  IMAD.IADD R6, R83, 0x1, -R6 ;  /* 0x0000000153067824 */ /* 0x000fe200078e0a06 */
[----:B------:R-:W-:Y:S01]  /*1010*/  SHF.R.S32.HI R148, RZ, 0x1f, R143 ;  /* 0x0000001fff947819 */ /* 0x000fe2000001148f */
[----:B------:R-:W-:Y:S01]  /*1020*/  IMAD.WIDE.U32 R158, R2, c[0x0][0x240], R8 ;  /* 0x00009000029e7a25 */ /* 0x000fe200078e0008 */
[----:B------:R-:W-:Y:S01]  /*1030*/  UIMAD UR4, UR23, UR4, URZ ;  /* 0x00000004170472a4 */ /* 0x000fe2000f8e023f */
[----:B------:R-:W-:-:S02]  /*1040*/  SHF.R.S32.HI R10, RZ, 0x1f, R10 ;  /* 0x0000001fff0a7819 */ /* 0x000fc4000001140a */
[C---:B------:R-:W-:Y:S01]  /*1050*/  IMAD.SHL.U32 R18, R6.reuse, 0x4, RZ ;  /* 0x0000000406127824 */ /* 0x040fe200078e00ff */
[----:B------:R-:W-:Y:S01]  /*1060*/  IADD3 R159, R159, UR25, RZ ;  /* 0x000000199f9f7c10 */ /* 0x000fe2000fffe0ff */
[----:B------:R-:W-:Y:S01]  /*1070*/  IMAD.SHL.U32 R16, R6, 0x8, RZ ;  /* 0x0000000806107824 */ /* 0x000fe200078e00ff */
[----:B------:R-:W-:Y:S01]  /*1080*/  UIMAD UR4, UR24, UR5, UR4 ;  /* 0x00000005180472a4 */ /* 0x000fe2000f8e0204 */
[----:B------:R-:W-:Y:S01]  /*1090*/  IMAD.MOV.U32 R104, RZ, RZ, 0x6 ;  /* 0x00000006ff687424 */ /* 0x000fe200078e00ff */
[----:B------:R-:W-:Y:S01]  /*10a0*/  SHF.R.S32.HI R19, RZ, 0x1f, R18 ;  /* 0x0000001fff137819 */ /* 0x000fe20000011412 */
[----:B------:R-:W-:Y:S01]  /*10b0*/  IMAD.U32 R156, RZ, RZ, UR24 ;  /* 0x00000018ff9c7e24 */ /* 0x000fe2000f8e00ff */
[----:B------:R-:W-:Y:S01]  /*10c0*/  SHF.R.S32.HI R17, RZ, 0x1f, R16 ;  /* 0x0000001fff117819 */ /* 0x000fe20000011410 */
[----:B------:R-:W-:Y:S01]  /*10d0*/  IMAD R4, R4, -0x40, R99 ;  /* 0xffffffc004047824 */ /* 0x000fe200078e0263 */
[----:B------:R-:W-:Y:S01]  /*10e0*/  ISETP.GE.AND P4, PT, R16, c[0x0][0x27c], PT ;  /* 0x00009f0010007a0c */ /* 0x000fe20003f86270 */
[----:B------:R-:W-:Y:S01]  /*10f0*/  IMAD R150, R148, c[0x0][0x280], RZ ;  /* 0x0000a00094967a24 */ /* 0x000fe200078e02ff */
[----:B------:R-:W-:Y:S01]  /*1100*/  SHF.L.U64.HI R100, R113, R104, c[0x0][0x23c] ;  /* 0x00008f0071647619 */ /* 0x000fe20000010268 */
[----:B------:R-:W-:Y:S01]  /*1110*/  IMAD.WIDE.U32 R158, R156, c[0x0][0x248], R158 ;  /* 0x000092009c9e7a25 */ /* 0x000fe200078e009e */
[C---:B------:R-:W-:Y:S01]  /*1120*/  ISETP.GE.AND P1, PT, R4.reuse, 0x1, PT ;  /* 0x000000010400780c */ /* 0x040fe20003f26270 */
[----:B------:R-:W-:Y:S01]  /*1130*/  USHF.R.S32.HI UR5, URZ, 0x1f, UR19 ;  /* 0x0000001f3f057899 */ /* 0x000fe20008011413 */
[----:B------:R-:W-:Y:S01]  /*1140*/  SEL R3, RZ, c[0x0][0x27c], !P4 ;  /* 0x00009f00ff037a07 */ /* 0x000fe20006000000 */
[C---:B------:R-:W-:Y:S01]  /*1150*/  IMAD R150, R143.reuse, c[0x0][0x284], R150 ;  /* 0x0000a1008f967a24 */ /* 0x040fe200078e0296 */
[----:B------:R-:W-:Y:S01]  /*1160*/  ISETP.GT.AND P0, PT, R4, 0x20, PT ;  /* 0x000000200400780c */ /* 0x000fe20003f04270 */
[----:B------:R-:W-:Y:S01]  /*1170*/  IMAD.WIDE.U32 R154, R143, c[0x0][0x280], R18 ;  /* 0x0000a0008f9a7a25 */ /* 0x000fe200078e0012 */
[----:B------:R-:W-:-:S02]  /*1180*/  IADD3 R163, R159, UR4, RZ ;  /* 0x000000049fa37c10 */ /* 0x000fc4000fffe0ff */
[C---:B------:R-:W-:Y:S01]  /*1190*/  IADD3 R15, R18.reuse, 0x20, RZ ;  /* 0x00000020120f7810 */ /* 0x040fe20007ffe0ff */
[----:B------:R-:W-:Y:S01]  /*11a0*/  IMAD.WIDE.U32 R8, R143, c[0x0][0x280], R16 ;  /* 0x0000a0008f087a25 */ /* 0x000fe200078e0010 */
[----:B------:R-:W-:Y:S02]  /*11b0*/  P2R R145, PR, RZ, 0x10 ;  /* 0x00000010ff917803 */ /* 0x000fe40000000000 */
[----:B------:R-:W-:Y:S01]  /*11c0*/  IADD3 R14, R18, 0x40, RZ ;  /* 0x00000040120e7810 */ /* 0x000fe20007ffe0ff */
[----:B------:R-:W-:Y:S01]  /*11d0*/  IMAD.SHL.U32 R101, R113, 0x40, RZ ;  /* 0x0000004071657824 */ /* 0x000fe200078e00ff */
[----:B------:R-:W-:Y:S01]  /*11e0*/  LEA.HI R123, R0, R83, RZ, 0x5 ;  /* 0x00000053007b7211 */ /* 0x000fe200078f28ff */
[----:B------:R-:W-:Y:S01]  /*11f0*/  IMAD R4, R100, UR19, RZ ;  /* 0x0000001364047c24 */ /* 0x000fe2000f8e02ff */
[C---:B------:R-:W-:Y:S01]  /*1200*/  IADD3 R141, R16.reuse, 0x60, RZ ;  /* 0x00000060108d7810 */ /* 0x040fe20007ffe0ff */
[----:B------:R-:W-:Y:S01]  /*1210*/  IMAD.MOV.U32 R162, RZ, RZ, R158 ;  /* 0x000000ffffa27224 */ /* 0x000fe200078e009e */
[C---:B------:R-:W-:Y:S01]  /*1220*/  IADD3 R140, R16.reuse, 0x80, RZ ;  /* 0x00000080108c7810 */ /* 0x040fe20007ffe0ff */
[----:B------:R-:W-:Y:S01]  /*1230*/  IMAD.IADD R155, R155, 0x1, R150 ;  /* 0x000000019b9b7824 */ /* 0x000fe200078e0296 */
[----:B------:R-:W-:Y:S01]  /*1240*/  IADD3 R138, R16, 0xa0, RZ ;  /* 0x000000a0108a7810 */ /* 0x000fe20007ffe0ff */
[----:B------:R-:W-:Y:S01]  /*1250*/  IMAD.IADD R151, R150, 0x1, R9 ;  /* 0x0000000196977824 */ /* 0x000fe200078e0209 */
[----:B------:R-:W-:Y:S01]  /*1260*/  P2R R146, PR, RZ, 0x8 ;  /* 0x00000008ff927803 */ /* 0x000fe20000000000 */
[----:B------:R-:W-:Y:S01]  /*1270*/  IMAD.IADD R2, R16, 0x1, R3 ;  /* 0x0000000110027824 */ /* 0x000fe200078e0203 */
[----:B------:R-:W-:Y:S01]  /*1280*/  SHF.R.S32.HI R125, RZ, 0x1f, R138 ;  /* 0x0000001fff7d7819 */ /* 0x000fe2000001148a */
[----:B------:R-:W-:Y:S01]  /*1290*/  IMAD.MOV.U32 R150, RZ, RZ, R8 ;  /* 0x000000ffff967224 */ /* 0x000fe200078e0008 */
[----:B------:R-:W-:Y:S01]  /*12a0*/  IADD3 R91, R91, UR16, RZ ;  /* 0x000000105b5b7c10 */ /* 0x000fe2000fffe0ff */
[----:B------:R-:W-:Y:S01]  /*12b0*/  IMAD R148, R148, c[0x0][0x290], RZ ;  /* 0x0000a40094947a24 */ /* 0x000fe200078e02ff */
[----:B------:R-:W-:Y:S01]  /*12c0*/  SHF.R.S32.HI R121, RZ, 0x1f, R2 ;  /* 0x0000001fff797819 */ /* 0x000fe20000011402 */
[C---:B------:R-:W-:Y:S01]  /*12d0*/  IMAD R3, R101.reuse, UR5, R4 ;  /* 0x0000000565037c24 */ /* 0x040fe2000f8e0204 */
[----:B------:R-:W-:Y:S01]  /*12e0*/  ULDC.64 UR4, c[0x0][0x1e8] ;  /* 0x00007a0000047ab9 */ /* 0x000fe20000000a00 */
[----:B------:R-:W-:Y:S01]  /*12f0*/  IMAD.WIDE.U32 R8, R101, UR19, R162 ;  /* 0x0000001365087c25 */ /* 0x000fe2000f8e00a2 */
[CC--:B------:R-:W-:Y:S01]  /*1300*/  LEA.HI R4, R121.reuse, R2.reuse, RZ, 0x3 ;  /* 0x0000000279047211 */ /* 0x0c0fe200078f18ff */
[----:B------:R-:W-:Y:S01]  /*1310*/  UIMAD UR25, UR10, UR4, URZ ;  /* 0x000000040a1972a4 */ /* 0x000fe2000f8e023f */
[----:B------:R-:W-:Y:S01]  /*1320*/  LEA.HI R121, R121, R2, RZ, 0x6 ;  /* 0x0000000279797211 */ /* 0x000fe200078f30ff */
[C---:B------:R-:W-:Y:S01]  /*1330*/  IMAD R148, R143.reuse, c[0x0][0x294], R148 ;  /* 0x0000a5008f947a24 */ /* 0x040fe200078e0294 */
[----:B------:R-:W-:Y:S01]  /*1340*/  UIMAD.WIDE.U32 UR28, UR11, UR4, URZ ;  /* 0x000000040b1c72a5 */ /* 0x000fe2000f8e003f */
[----:B------:R-:W-:Y:S01]  /*1350*/  IMAD.WIDE.U32 R12, R143, c[0x0][0x290], R16 ;  /* 0x0000a4008f0c7a25 */ /* 0x000fe200078e0010 */
[----:B------:R-:W-:Y:S01]  /*1360*/  UIMAD UR25, UR11, UR5, UR25 ;  /* 0x000000050b1972a4 */ /* 0x000fe2000f8e0219 */
[----:B------:R-:W-:-:S02]  /*1370*/  LOP3.LUT R107, R4, 0xfffffff8, RZ, 0xc0, !PT ;  /* 0xfffffff8046b7812 */ /* 0x000fc400078ec0ff */
[----:B------:R-:W-:Y:S01]  /*1380*/  IMAD.IADD R3, R9, 0x1, R3 ;  /* 0x0000000109037824 */ /* 0x000fe200078e0203 */
[----:B------:R-:W-:Y:S01]  /*1390*/  ULDC.64 UR4, c[0x0][0x210] ;  /* 0x0000840000047ab9 */ /* 0x000fe20000000a00 */
[----:B------:R-:W-:Y:S01]  /*13a0*/  IMAD.MOV.U32 R112, RZ, RZ, 0x5 ;  /* 0x00000005ff707424 */ /* 0x000fe200078e00ff */
[----:B------:R-:W-:Y:S01]  /*13b0*/  UIMAD UR27, UR10, UR4, URZ ;  /* 0x000000040a1b72a4 */ /* 0x000fe2000f8e023f */
[----:B------:R-:W-:Y:S01]  /*13c0*/  IMAD.IADD R149, R148, 0x1, R13 ;  /* 0x0000000194957824 */ /* 0x000fe200078e020d */
[----:B------:R-:W-:Y:S01]  /*13d0*/  UIMAD.WIDE.U32 UR30, UR11, UR4, URZ ;  /* 0x000000040b1e72a5 */ /* 0x000fe2000f8e003f */
[----:B------:R-:W-:Y:S01]  /*13e0*/  IMAD.IADD R13, R18, 0x1, R15 ;  /* 0x00000001120d7824 */ /* 0x000fe200078e020f */
[C---:B------:R-:W-:Y:S01]  /*13f0*/  SHF.L.U64.HI R112, R113.reuse, R112, c[0x0][0x23c] ;  /* 0x00008f0071707619 */ /* 0x040fe20000010270 */
[----:B------:R-:W-:Y:S01]  /*1400*/  IMAD.SHL.U32 R136, R136, 0x2, RZ ;  /* 0x0000000288887824 */ /* 0x000fe200078e00ff */
[----:B------:R-:W-:Y:S01]  /*1410*/  UIMAD UR27, UR11, UR5, UR27 ;  /* 0x000000050b1b72a4 */ /* 0x000fe2000f8e021b */
[----:B------:R-:W-:Y:S01]  /*1420*/  IMAD.SHL.U32 R113, R113, 0x20, RZ ;  /* 0x0000002071717824 */ /* 0x000fe200078e00ff */
[----:B------:R-:W-:Y:S01]  /*1430*/  ISETP.GE.AND P4, PT, R13, c[0x0][0x27c], PT ;  /* 0x00009f000d007a0c */ /* 0x000fe20003f86270 */
[----:B------:R-:W-:Y:S01]  /*1440*/  IMAD.WIDE.U32 R156, R156, c[0x0][0x268], R20 ;  /* 0x00009a009c9c7a25 */ /* 0x000fe200078e0014 */
[----:B------:R-:W-:Y:S01]  /*1450*/  ULDC.64 UR4, c[0x0][0x268] ;  /* 0x00009a0000047ab9 */ /* 0x000fe20000000a00 */
[----:B------:R-:W-:Y:S01]  /*1460*/  LEA.HI R125, R125, R138, RZ, 0x3 ;  /* 0x0000008a7d7d7211 */ /* 0x000fe200078f18ff */
[----:B------:R-:W-:Y:S01]  /*1470*/  UIMAD UR4, UR23, UR4, URZ ;  /* 0x00000004170472a4 */ /* 0x000fe2000f8e023f */
[----:B------:R-:W-:Y:S01]  /*1480*/  IMAD.WIDE.U32 R152, R143, c[0x0][0x290], R18 ;  /* 0x0000a4008f987a25 */ /* 0x000fe200078e0012 */
[----:B------:R-:W-:Y:S01]  /*1490*/  SHF.R.S32.HI R106, RZ, 0x1f, R107 ;  /* 0x0000001fff6a7819 */ /* 0x000fe2000001146b */
[----:B------:R-:W-:Y:S01]  /*14a0*/  UIADD3 UR25, UR29, UR25, URZ ;  /* 0x000000191d197290 */ /* 0x000fe2000fffe03f */
[----:B------:R-:W-:Y:S01]  /*14b0*/  LOP3.LUT R125, R125, 0xfffffff8, RZ, 0xc0, !PT ;  /* 0xfffffff87d7d7812 */ /* 0x000fe200078ec0ff */
[----:B------:R-:W-:Y:S01]  /*14c0*/  IMAD.IADD R153, R153, 0x1, R148 ;  /* 0x0000000199997824 */ /* 0x000fe200078e0294 */
[----:B------:R-:W-:Y:S01]  /*14d0*/  UIMAD UR24, UR24, UR5, UR4 ;  /* 0x00000005181872a4 */ /* 0x000fe2000f8e0204 */
[----:B------:R-:W-:Y:S01]  /*14e0*/  IMAD.MOV.U32 R148, RZ, RZ, R12 ;  /* 0x000000ffff947224 */ /* 0x000fe200078e000c */
[----:B------:R-:W-:Y:S01]  /*14f0*/  SHF.L.U64.HI R106, R107, 0x1, R106 ;  /* 0x000000016b6a7819 */ /* 0x000fe2000001026a */
[C---:B------:R-:W-:Y:S01]  /*1500*/  IMAD.IADD R12, R18.reuse, 0x1, R14 ;  /* 0x00000001120c7824 */ /* 0x040fe200078e020e */
[----:B------:R-:W-:Y:S01]  /*1510*/  ULDC.64 UR4, c[0x0][0x2b0] ;  /* 0x0000ac0000047ab9 */ /* 0x000fe20000000a00 */
[----:B------:R-:W-:Y:S01]  /*1520*/  IMAD.SHL.U32 R123, R123, 0x10, RZ ;  /* 0x000000107b7b7824 */ /* 0x000fe200078e00ff */
[----:B------:R-:W-:Y:S01]  /*1530*/  P2R R144, PR, RZ, 0x10 ;  /* 0x00000010ff907803 */ /* 0x000fe20000000000 */
[----:B------:R-:W-:Y:S01]  /*1540*/  IMAD.SHL.U32 R121, R121, 0x40, RZ ;  /* 0x0000004079797824 */ /* 0x000fe200078e00ff */
[----:B------:R-:W-:Y:S01]  /*1550*/  IADD3 R11, R18, 0x30, RZ ;  /* 0x00000030120b7810 */ /* 0x000fe20007ffe0ff */
[----:B------:R-:W-:Y:S01]  /*1560*/  IMAD R135, R6, 0x40, R143 ;  /* 0x0000004006877824 */ /* 0x000fe200078e028f */
[----:B------:R-:W-:Y:S01]  /*1570*/  LOP3.LUT R123, R123, 0xfffffe00, RZ, 0xc0, !PT ;  /* 0xfffffe007b7b7812 */ /* 0x000fe200078ec0ff */
[----:B------:R-:W-:Y:S01]  /*1580*/  IMAD.MOV.U32 R85, RZ, RZ, c[0x0][0x27c] ;  /* 0x00009f00ff557624 */ /* 0x000fe200078e00ff */
[----:B------:R-:W-:Y:S01]  /*1590*/  LOP3.LUT R121, R121, 0x7ffff000, RZ, 0xc0, !PT ;  /* 0x7ffff00079797812 */ /* 0x000fe200078ec0ff */
[----:B------:R-:W-:Y:S01]  /*15a0*/  IMAD.MOV.U32 R98, RZ, RZ, c[0x0][0x2b8] ;  /* 0x0000ae00ff627624 */ /* 0x000fe200078e00ff */
[----:B------:R-:W-:Y:S01]  /*15b0*/  SHF.R.S32.HI R6, RZ, 0x1f, R141 ;  /* 0x0000001fff067819 */ /* 0x000fe2000001148d */
[----:B------:R-:W-:Y:S01]  /*15c0*/  IMAD.MOV.U32 R103, RZ, RZ, c[0x0][0x280] ;  /* 0x0000a000ff677624 */ /* 0x000fe200078e00ff */
[----:B------:R-:W-:Y:S01]  /*15d0*/  IADD3 R9, R18, 0x10, RZ ;  /* 0x0000001012097810 */ /* 0x000fe20007ffe0ff */
[----:B------:R-:W-:Y:S01]  /*15e0*/  IMAD.MOV.U32 R105, RZ, RZ, c[0x0][0x290] ;  /* 0x0000a400ff697624 */ /* 0x000fe200078e00ff */
[----:B------:R-:W-:Y:S01]  /*15f0*/  LEA.HI R131, R6, R141, RZ, 0x3 ;  /* 0x0000008d06837211 */ /* 0x000fe200078f18ff */
[----:B------:R-:W-:Y:S01]  /*1600*/  IMAD.WIDE.U32 R154, R84, c[0x0][0x280], R154 ;  /* 0x0000a000549a7a25 */ /* 0x000fe200078e009a */
[----:B------:R-:W-:Y:S01]  /*1610*/  SHF.R.S32.HI R6, RZ, 0x1f, R13 ;  /* 0x0000001fff067819 */ /* 0x000fe2000001140d */
[----:B------:R-:W-:Y:S01]  /*1620*/  UIADD3 UR27, UR31, UR27, URZ ;  /* 0x0000001b1f1b7290 */ /* 0x000fe2000fffe03f */
[----:B------:R-:W-:Y:S01]  /*1630*/  LOP3.LUT R131, R131, 0xfffffff8, RZ, 0xc0, !PT ;  /* 0xfffffff883837812 */ /* 0x000fe200078ec0ff */
[----:B------:R-:W-:Y:S01]  /*1640*/  IMAD.MOV.U32 R122, RZ, RZ, c[0x0][0x27c] ;  /* 0x00009f00ff7a7624 */ /* 0x000fe200078e00ff */
[----:B------:R-:W-:Y:S01]  /*1650*/  LEA.HI R133, R6, R13, RZ, 0x3 ;  /* 0x0000000d06857211 */ /* 0x000fe200078f18ff */
[----:B------:R-:W-:Y:S01]  /*1660*/  IMAD.WIDE.U32 R152, R84, c[0x0][0x290], R152 ;  /* 0x0000a40054987a25 */ /* 0x000fe200078e0098 */
[----:B------:R-:W-:-:S02]  /*1670*/  SHF.L.U64.HI R102, R103, R104, c[0x0][0x284] ;  /* 0x0000a10067667619 */ /* 0x000fc40000010268 */
[----:B------:R-:W-:Y:S01]  /*1680*/  LOP3.LUT R133, R133, 0xfffffff8, RZ, 0xc0, !PT ;  /* 0xfffffff885857812 */ /* 0x000fe200078ec0ff */
[C---:B------:R-:W-:Y:S01]  /*1690*/  IMAD.WIDE.U32 R150, R84.reuse, c[0x0][0x280], R150 ;  /* 0x0000a00054967a25 */ /* 0x040fe200078e0096 */
[----:B------:R-:W-:Y:S02]  /*16a0*/  SHF.L.U64.HI R104, R105, R104, c[0x0][0x294] ;  /* 0x0000a50069687619 */ /* 0x000fe40000010268 */
[----:B------:R-:W-:Y:S01]  /*16b0*/  SHF.R.S32.HI R116, RZ, 0x1f, R131 ;  /* 0x0000001fff747819 */ /* 0x000fe20000011483 */
[----:B------:R-:W-:Y:S01]  /*16c0*/  IMAD.WIDE.U32 R148, R84, c[0x0][0x290], R148 ;  /* 0x0000a40054947a25 */ /* 0x000fe200078e0094 */
[----:B------:R-:W-:Y:S02]  /*16d0*/  SHF.R.S32.HI R114, RZ, 0x1f, R125 ;  /* 0x0000001fff727819 */ /* 0x000fe4000001147d */
[----:B------:R-:W-:Y:S01]  /*16e0*/  SHF.R.S32.HI R132, RZ, 0x3, R4 ;  /* 0x00000003ff847819 */ /* 0x000fe20000011404 */
[----:B------:R-:W-:Y:S01]  /*16f0*/  IMAD.SHL.U32 R103, R103, 0x40, RZ ;  /* 0x0000004067677824 */ /* 0x000fe200078e00ff */
[----:B------:R-:W-:Y:S01]  /*1700*/  SHF.R.S32.HI R118, RZ, 0x1f, R133 ;  /* 0x0000001fff767819 */ /* 0x000fe20000011485 */
[----:B------:R-:W-:Y:S01]  /*1710*/  IMAD.SHL.U32 R105, R105, 0x40, RZ ;  /* 0x0000004069697824 */ /* 0x000fe200078e00ff */
[----:B------:R-:W-:Y:S01]  /*1720*/  IADD3 R97, R157, UR24, RZ ;  /* 0x000000189d617c10 */ /* 0x000fe2000fffe0ff */
[----:B------:R-:W-:-:S02]  /*1730*/  IMAD.SHL.U32 R122, R122, 0x2, RZ ;  /* 0x000000027a7a7824 */ /* 0x000fc400078e00ff */
[----:B------:R-:W-:Y:S02]  /*1740*/  IMAD.U32 R137, RZ, RZ, UR19 ;  /* 0x00000013ff897e24 */ /* 0x000fe4000f8e00ff */
[----:B------:R-:W-:Y:S01]  /*1750*/  IMAD.SHL.U32 R107, R107, 0x2, RZ ;  /* 0x000000026b6b7824 */ /* 0x000fe200078e00ff */
[----:B--2---:R1:W2:Y:S01]  /*1760*/  @P2 R2UR UR26, R5 ;  /* 0x00000000051a23c2 */ /* 0x0042a200000e0000 */
[----:B------:R-:W-:-:S04]  /*1770*/  @P1 LEA R22, P2, R8, c[0x0][0x220], 0x1 ;  /* 0x0000880008161a11 */ /* 0x000fc800078408ff */
[----:B------:R-:W-:-:S05]  /*1780*/  @P1 LEA.HI.X R23, R8, c[0x0][0x224], R3, 0x1, P2 ;  /* 0x0000890008171a11 */ /* 0x000fca00010f0c03 */
[----:B------:R-:W-:Y:S01]  /*1790*/  @!PT LDS RZ, [RZ] ;  /* 0x00000000fffff984 */ /* 0x000fe20000000800 */
[----:B------:R-:W-:Y:S01]  /*17a0*/  @!PT LDS RZ, [RZ] ;  /* 0x00000000fffff984 */ /* 0x000fe20000000800 */
[----:B------:R-:W-:Y:S01]  /*17b0*/  @!PT LDS RZ, [RZ] ;  /* 0x00000000fffff984 */ /* 0x000fe20000000800 */
[----:B------:R3:W-:Y:S04]  /*17c0*/  @P1 LDGSTS.E.BYPASS.LTC128B.128 [R136+0x6100], [R22.64], !P3 ;  /* 0x0610000016881fae */ /* 0x0007e8000d901d54 */
[----:B------:R3:W-:Y:S04]  /*17d0*/  @P1 LDGSTS.E.BYPASS.LTC128B.128 [R136+0x8100], [R22.64+0x80], !P6 ;  /* 0x0810008016881fae */ /* 0x0007e8000f101d54 */
[----:B------:R3:W-:Y:S01]  /*17e0*/  @P1 LDGSTS.E.BYPASS.LTC128B.128 [R136+0xa100], [R22.64+0x100], !P5 ;  /* 0x0a10010016881fae */ /* 0x0007e2000e901d54 */
[----:B-1----:R-:W-:Y:S01]  /*17f0*/  @P0 IADD3 R5, P1, R113, R8, RZ ;  /* 0x0000000871050210 */ /* 0x002fe20007f3e0ff */
[----:B--2---:R-:W-:Y:S01]  /*1800*/  @UP0 USHF.R.S32.HI UR33, URZ, 0x1f, UR26 ;  /* 0x0000001f3f210899 */ /* 0x004fe2000801141a */
[----:B------:R-:W-:Y:S01]  /*1810*/  SEL R8, RZ, c[0x0][0x27c], !P4 ;  /* 0x00009f00ff087a07 */ /* 0x000fe20006000000 */
[----:B------:R-:W-:-:S02]  /*1820*/  @UP0 UMOV UR32, UR26 ;  /* 0x0000001a00200c82 */ /* 0x000fc40008000000 */
[----:B------:R-:W-:Y:S01]  /*1830*/  @P0 IMAD.X R2, R112, 0x1, R3, P1 ;  /* 0x0000000170020824 */ /* 0x000fe200008e0603 */
[C---:B------:R-:W-:Y:S01]  /*1840*/  @P0 LEA R20, P1, R5.reuse, c[0x0][0x220], 0x1 ;  /* 0x0000880005140a11 */ /* 0x040fe200078208ff */
[----:B------:R-:W-:Y:S01]  /*1850*/  IMAD.IADD R8, R8, 0x1, R13 ;  /* 0x0000000108087824 */ /* 0x000fe200078e020d */
[----:B------:R-:W-:Y:S02]  /*1860*/  @!UP0 UMOV UR33, UR22 ;  /* 0x0000001600218c82 */ /* 0x000fe40008000000 */
[----:B------:R-:W-:Y:S01]  /*1870*/  @P0 LEA.HI.X R21, R5, c[0x0][0x224], R2, 0x1, P1 ;  /* 0x0000890005150a11 */ /* 0x000fe200008f0c02 */
[----:B------:R-:W-:Y:S01]  /*1880*/  UIMAD UR22, UR33, UR4, URZ ;  /* 0x00000004211672a4 */ /* 0x000fe2000f8e023f */
[----:B------:R-:W-:Y:S01]  /*1890*/  SHF.R.S32.HI R3, RZ, 0x1f, R8 ;  /* 0x0000001fff037819 */ /* 0x000fe20000011408 */
[----:B------:R-:W-:Y:S01]  /*18a0*/  @!UP0 UMOV UR32, UR18 ;  /* 0x0000001200208c82 */ /* 0x000fe20008000000 */
[----:B------:R-:W-:Y:S01]  /*18b0*/  LEA.HI R5, R10, R143, RZ, 0x3 ;  /* 0x0000008f0a057211 */ /* 0x000fe200078f18ff */
[----:B------:R3:W-:Y:S01]  /*18c0*/  @P0 LDGSTS.E.BYPASS.LTC128B.128 [R136+0x7100], [R20.64], !P3 ;  /* 0x0710000014880fae */ /* 0x0007e2000d901d54 */
[CC--:B------:R-:W-:Y:S01]  /*18d0*/  LEA.HI R2, R3.reuse, R8.reuse, RZ, 0x3 ;  /* 0x0000000803027211 */ /* 0x0c0fe200078f18ff */
[----:B------:R-:W-:Y:S01]  /*18e0*/  UIMAD.WIDE.U32 UR34, UR32, UR4, URZ ;  /* 0x00000004202272a5 */ /* 0x000fe2000f8e003f */
[----:B------:R-:W-:Y:S01]  /*18f0*/  LEA.HI R3, R3, R8, RZ, 0x6 ;  /* 0x0000000803037211 */ /* 0x000fe200078f30ff */
[----:B------:R3:W-:Y:S01]  /*1900*/  @P0 LDGSTS.E.BYPASS.LTC128B.128 [R136+0x9100], [R20.64+0x80], !P6 ;  /* 0x0910008014880fae */ /* 0x0007e2000f101d54 */
[----:B------:R-:W-:Y:S01]  /*1910*/  LOP3.LUT R8, R5, 0xfffffff8, RZ, 0xc0, !PT ;  /* 0xfffffff805087812 */ /* 0x000fe200078ec0ff */
[----:B------:R-:W-:Y:S01]  /*1920*/  UIMAD UR5, UR32, UR5, UR22 ;  /* 0x00000005200572a4 */ /* 0x000fe2000f8e0216 */
[----:B------:R-:W-:Y:S01]  /*1930*/  ISETP.GE.AND P1, PT, R12, c[0x0][0x27c], PT ;  /* 0x00009f000c007a0c */ /* 0x000fe20003f26270 */
[----:B------:R3:W-:Y:S01]  /*1940*/  @P0 LDGSTS.E.BYPASS.LTC128B.128 [R136+0xb100], [R20.64+0x100], !P5 ;  /* 0x0b10010014880fae */ /* 0x0007e2000e901d54 */
[----:B------:R-:W-:Y:S01]  /*1950*/  IMAD.SHL.U32 R3, R3, 0x40, RZ ;  /* 0x0000004003037824 */ /* 0x000fe200078e00ff */
[----:B------:R-:W-:Y:S01]  /*1960*/  LOP3.LUT R109, R2, 0xfffffff8, RZ, 0xc0, !PT ;  /* 0xfffffff8026d7812 */ /* 0x000fe200078ec0ff */
[----:B------:R-:W-:Y:S01]  /*1970*/  IMAD.IADD R139, R143, 0x1, -R8 ;  /* 0x000000018f8b7824 */ /* 0x000fe200078e0a08 */
[----:B------:R-:W-:Y:S01]  /*1980*/  SEL R5, RZ, c[0x0][0x27c], !P1 ;  /* 0x00009f00ff057a07 */ /* 0x000fe20004800000 */
[----:B------:R-:W0:Y:S01]  /*1990*/  LDGDEPBAR ;  /* 0x00000000000079af */ /* 0x000e220000000000 */
[----:B------:R-:W-:Y:S01]  /*19a0*/  LOP3.LUT R3, R3, 0x7ffff000, RZ, 0xc0, !PT ;  /* 0x7ffff00003037812 */ /* 0x000fe200078ec0ff */
[----:B------:R-:W-:-:S02]  /*19b0*/  UIADD3 UR5, UR35, UR5, URZ ;  /* 0x0000000523057290 */ /* 0x000fc4000fffe03f */
[----:B------:R-:W-:Y:S01]  /*19c0*/  BAR.SYNC.DEFER_BLOCKING 0x0 ;  /* 0x0000000000007b1d */ /* 0x000fe20000010000 */
[C---:B------:R-:W-:Y:S01]  /*19d0*/  LOP3.LUT P0, RZ, R139.reuse, 0x4, RZ, 0xc0, !PT ;  /* 0x000000048bff7812 */ /* 0x040fe2000780c0ff */
[----:B------:R-:W-:Y:S01]  /*19e0*/  IMAD.SHL.U32 R139, R139, 0x40, RZ ;  /* 0x000000408b8b7824 */ /* 0x000fe200078e00ff */
[----:B------:R-:W-:Y:S01]  /*19f0*/  P2R R142, PR, RZ, 0x2 ;  /* 0x00000002ff8e7803 */ /* 0x000fe20000000000 */
[----:B------:R-:W-:Y:S01]  /*1a00*/  IMAD.IADD R10, R5, 0x1, R12 ;  /* 0x00000001050a7824 */ /* 0x000fe200078e020c */
[----:B------:R-:W-:Y:S01]  /*1a10*/  SHF.R.S32.HI R108, RZ, 0x1f, R109 ;  /* 0x0000001fff6c7819 */ /* 0x000fe2000001146d */
[----:B------:R-:W-:Y:S01]  /*1a20*/  ULDC.U8 UR4, c[0x0][0x298] ;  /* 0x0000a60000047ab9 */ /* 0x000fe20000000000 */
[----:B------:R-:W-:Y:S02]  /*1a30*/  LOP3.LUT R139, R139, 0x1c0, RZ, 0xc0, !PT ;  /* 0x000001c08b8b7812 */ /* 0x000fe400078ec0ff */
[----:B------:R-:W-:Y:S02]  /*1a40*/  SHF.R.S32.HI R119, RZ, 0x1f, R10 ;  /* 0x0000001fff777819 */ /* 0x000fe4000001140a */
[----:B------:R-:W-:-:S02]  /*1a50*/  SHF.R.U32.HI R124, RZ, 0x3, R139 ;  /* 0x00000003ff7c7819 */ /* 0x000fc4000001168b */
[----:B------:R-:W-:Y:S02]  /*1a60*/  LOP3.LUT R5, R139, 0x38, R4, 0xf8, !PT ;  /* 0x000000388b057812 */ /* 0x000fe400078ef804 */
[----:B------:R-:W-:Y:S02]  /*1a70*/  LEA.HI R0, R119, R10, RZ, 0x3 ;  /* 0x0000000a77007211 */ /* 0x000fe400078f18ff */
[-C--:B------:R-:W-:Y:S02]  /*1a80*/  LOP3.LUT R8, R5, R124.reuse, RZ, 0x3c, !PT ;  /* 0x0000007c05087212 */ /* 0x080fe400078e3cff */
[----:B------:R-:W-:Y:S02]  /*1a90*/  LOP3.LUT R5, R139, 0x38, R0, 0xf8, !PT ;  /* 0x000000388b057812 */ /* 0x000fe400078ef800 */
[----:B------:R-:W-:Y:S02]  /*1aa0*/  IADD3 R121, R8, R121, R123 ;  /* 0x0000007908797210 */ /* 0x000fe40007ffe07b */
[----:B------:R-:W-:-:S02]  /*1ab0*/  LOP3.LUT R8, R5, R124, RZ, 0x3c, !PT ;  /* 0x0000007c05087212 */ /* 0x000fc400078e3cff */
[----:B------:R-:W-:Y:S01]  /*1ac0*/  SHF.R.S32.HI R5, RZ, 0x1f, R12 ;  /* 0x0000001fff057819 */ /* 0x000fe2000001140c */
[----:B------:R-:W-:Y:S01]  /*1ad0*/  IMAD.SHL.U32 R121, R121, 0x2, RZ ;  /* 0x0000000279797824 */ /* 0x000fe200078e00ff */
[----:B------:R-:W-:Y:S02]  /*1ae0*/  LOP3.LUT R7, R139, 0x38, R2, 0xf8, !PT ;  /* 0x000000388b077812 */ /* 0x000fe400078ef802 */
[----:B------:R-:W-:Y:S02]  /*1af0*/  LEA.HI R134, R5, R12, RZ, 0x3 ;  /* 0x0000000c05867211 */ /* 0x000fe400078f18ff */
[----:B------:R-:W-:Y:S02]  /*1b00*/  LOP3.LUT R5, R139, 0x18, R16, 0xf8, !PT ;  /* 0x000000188b057812 */ /* 0x000fe400078ef810 */
[----:B------:R-:W-:Y:S02]  /*1b10*/  LEA.HI R119, R119, R10, RZ, 0x6 ;  /* 0x0000000a77777211 */ /* 0x000fe400078f30ff */
[----:B------:R-:W-:-:S02]  /*1b20*/  LOP3.LUT R130, R5, R124, RZ, 0x3c, !PT ;  /* 0x0000007c05827212 */ /* 0x000fc400078e3cff */
[----:B------:R-:W-:Y:S01]  /*1b30*/  LOP3.LUT R120, R7, R124, RZ, 0x3c, !PT ;  /* 0x0000007c07787212 */ /* 0x000fe200078e3cff */
[----:B------:R-:W-:Y:S01]  /*1b40*/  IMAD.SHL.U32 R119, R119, 0x40, RZ ;  /* 0x0000004077777824 */ /* 0x000fe200078e00ff */
[----:B------:R-:W-:Y:S01]  /*1b50*/  SHF.R.S32.HI R7, RZ, 0x1f, R140 ;  /* 0x0000001fff077819 */ /* 0x000fe2000001148c */
[--C-:B------:R-:W-:Y:S01]  /*1b60*/  IMAD.IADD R130, R130, 0x1, R123.reuse ;  /* 0x0000000182827824 */ /* 0x100fe200078e027b */
[----:B------:R-:W-:Y:S02]  /*1b70*/  IADD3 R120, R120, R3, R123 ;  /* 0x0000000378787210 */ /* 0x000fe40007ffe07b */
[----:B------:R-:W-:Y:S02]  /*1b80*/  SHF.R.S32.HI R3, RZ, 0x1f, R84 ;  /* 0x0000001fff037819 */ /* 0x000fe40000011454 */
[----:B------:R-:W-:Y:S01]  /*1b90*/  LEA R130, R130, 0x100, 0x1 ;  /* 0x0000010082827811 */ /* 0x000fe200078e08ff */
[----:B------:R-:W-:Y:S01]  /*1ba0*/  IMAD.SHL.U32 R120, R120, 0x2, RZ ;  /* 0x0000000278787824 */ /* 0x000fe200078e00ff */
[----:B------:R-:W-:Y:S01]  /*1bb0*/  LOP3.LUT R119, R119, 0x7ffff000, RZ, 0xc0, !PT ;  /* 0x7ffff00077777812 */ /* 0x000fe200078ec0ff */
[C---:B------:R-:W-:Y:S01]  /*1bc0*/  IMAD R93, R3.reuse, c[0x0][0x280], RZ ;  /* 0x0000a000035d7a24 */ /* 0x040fe200078e02ff */
[----:B------:R-:W-:Y:S01]  /*1bd0*/  LOP3.LUT R111, R0, 0xfffffff8, RZ, 0xc0, !PT ;  /* 0xfffffff8006f7812 */ /* 0x000fe200078ec0ff */
[----:B------:R-:W-:Y:S01]  /*1be0*/  IMAD R3, R3, c[0x0][0x290], RZ ;  /* 0x0000a40003037a24 */ /* 0x000fe200078e02ff */
[----:B------:R-:W-:Y:S01]  /*1bf0*/  LEA.HI R128, R7, R140, RZ, 0x3 ;  /* 0x0000008c07807211 */ /* 0x000fe200078f18ff */
[----:B------:R-:W-:Y:S01]  /*1c00*/  IMAD R93, R84, c[0x0][0x284], R93 ;  /* 0x0000a100545d7a24 */ /* 0x000fe200078e025d */
[----:B------:R-:W-:Y:S01]  /*1c10*/  IADD3 R129, R130, 0x40, RZ ;  /* 0x0000004082817810 */ /* 0x000fe20007ffe0ff */
[----:B------:R-:W-:Y:S01]  /*1c20*/  IMAD R3, R84, c[0x0][0x294], R3 ;  /* 0x0000a50054037a24 */ /* 0x000fe200078e0203 */
[----:B------:R-:W-:Y:S01]  /*1c30*/  @P0 IADD3 R129, R130, -0x40, RZ ;  /* 0xffffffc082810810 */ /* 0x000fe20007ffe0ff */
[----:B------:R-:W-:Y:S01]  /*1c40*/  IMAD.IADD R95, R155, 0x1, R93 ;  /* 0x000000019b5f7824 */ /* 0x000fe200078e025d */
[----:B------:R-:W-:Y:S01]  /*1c50*/  IADD3 R119, R8, R119, R123 ;  /* 0x0000007708777210 */ /* 0x000fe20007ffe07b */
[----:B------:R-:W-:Y:S01]  /*1c60*/  IMAD.IADD R93, R93, 0x1, R151 ;  /* 0x000000015d5d7824 */ /* 0x000fe200078e0297 */
[----:B------:R-:W-:Y:S01]  /*1c70*/  SHF.R.S32.HI R110, RZ, 0x1f, R111 ;  /* 0x0000001fff6e7819 */ /* 0x000fe2000001146f */
[----:B------:R-:W-:Y:S01]  /*1c80*/  IMAD.IADD R94, R153, 0x1, R3 ;  /* 0x00000001995e7824 */ /* 0x000fe200078e0203 */
[----:B------:R-:W-:Y:S01]  /*1c90*/  ISETP.GE.AND P0, PT, R85, 0x1, PT ;  /* 0x000000015500780c */ /* 0x000fe20003f06270 */
[----:B------:R-:W-:Y:S01]  /*1ca0*/  IMAD.IADD R92, R3, 0x1, R149 ;  /* 0x00000001035c7824 */ /* 0x000fe200078e0295 */
[----:B------:R-:W-:Y:S01]  /*1cb0*/  LOP3.LUT R128, R128, 0xfffffff8, RZ, 0xc0, !PT ;  /* 0xfffffff880807812 */ /* 0x000fe200078ec0ff */
[----:B------:R-:W-:Y:S01]  /*1cc0*/  IMAD.SHL.U32 R119, R119, 0x2, RZ ;  /* 0x0000000277777824 */ /* 0x000fe200078e00ff */
[----:B------:R-:W-:-:S02]  /*1cd0*/  LOP3.LUT R134, R134, 0xfffffff8, RZ, 0xc0, !PT ;  /* 0xfffffff886867812 */ /* 0x000fc400078ec0ff */
[----:B------:R-:W-:Y:S02]  /*1ce0*/  ISETP.NE.AND P1, PT, R98, 0x1, PT ;  /* 0x000000016200780c */ /* 0x000fe40003f25270 */
[----:B------:R-:W-:Y:S02]  /*1cf0*/  SHF.R.S32.HI R126, RZ, 0x3, R0 ;  /* 0x00000003ff7e7819 */ /* 0x000fe40000011400 */
[C---:B------:R-:W-:Y:S01]  /*1d00*/  SHF.L.U64.HI R108, R109.reuse, 0x1, R108 ;  /* 0x000000016d6c7819 */ /* 0x040fe2000001026c */
[----:B------:R-:W-:Y:S01]  /*1d10*/  IMAD.SHL.U32 R109, R109, 0x2, RZ ;  /* 0x000000026d6d7824 */ /* 0x000fe200078e00ff */
[C---:B------:R-:W-:Y:S01]  /*1d20*/  SHF.L.U64.HI R110, R111.reuse, 0x1, R110 ;  /* 0x000000016f6e7819 */ /* 0x040fe2000001026e */
[----:B------:R-:W-:Y:S01]  /*1d30*/  IMAD.SHL.U32 R111, R111, 0x2, RZ ;  /* 0x000000026f6f7824 */ /* 0x000fe200078e00ff */
[----:B------:R-:W-:Y:S02]  /*1d40*/  P2R R0, PR, RZ, 0x1 ;  /* 0x00000001ff007803 */ /* 0x000fe40000000000 */
[----:B------:R-:W-:-:S02]  /*1d50*/  IADD3 R10, R18, 0x50, RZ ;  /* 0x00000050120a7810 */ /* 0x000fc40007ffe0ff */
[----:B------:R-:W-:Y:S02]  /*1d60*/  SHF.R.S32.HI R115, RZ, 0x1f, R128 ;  /* 0x0000001fff737819 */ /* 0x000fe40000011480 */
[----:B------:R-:W-:Y:S02]  /*1d70*/  SHF.R.S32.HI R117, RZ, 0x1f, R134 ;  /* 0x0000001fff757819 */ /* 0x000fe40000011486 */
[----:B------:R-:W-:Y:S02]  /*1d80*/  SHF.R.S32.HI R127, RZ, 0x3, R2 ;  /* 0x00000003ff7f7819 */ /* 0x000fe40000011402 */
[----:B---3--:R-:W-:Y:S02]  /*1d90*/  P2R R0, PR, RZ, 0x2 ;  /* 0x00000002ff007803 */ /* 0x008fe40000000000 */
.L_x_764:
[----:B------:R-:W-:Y:S01]  /*1da0*/  IMAD.SHL.U32 R90, R137, 0x40, RZ ;  /* 0x00000040895a7824 */ /* 0x000fe200078e00ff */
[----:B------:R-:W-:Y:S04]  /*1db0*/  DEPBAR.LE SB0, 0x0 ;  /* 0x000080000000791a */ /* 0x000fe80000000000 */
[----:B------:R-:W-:Y:S01]  /*1dc0*/  IMAD.IADD R0, R135, 0x1, R90 ;  /* 0x0000000187007824 */ /* 0x000fe200078e025a */
[----:B------:R-:W-:Y:S01]  /*1dd0*/  ISETP.NE.AND P1, PT, R98, 0x1, PT ;  /* 0x000000016200780c */ /* 0x000fe20003f25270 */
[----:B------:R-:W-:Y:S01]  /*1de0*/  IMAD.MOV.U32 R96, RZ, RZ, RZ ;  /* 0x000000ffff607224 */ /* 0x000fe200078e00ff */
[----:B------:R-:W-:Y:S01]  /*1df0*/  ISETP.GE.AND P2, PT, R85, 0x1, PT ;  /* 0x000000015500780c */ /* 0x000fe20003f46270 */
[----:B------:R-:W-:Y:S01]  /*1e00*/  IMAD.IADD R89, R91, 0x1, R0 ;  /* 0x000000015b597824 */ /* 0x000fe200078e0200 */
[----:B------:R-:W-:Y:S01]  /*1e10*/  ISETP.GE.AND P0, PT, R0, UR15, PT ;  /* 0x0000000f00007c0c */ /* 0x000fe2000bf06270 */
[----:B------:R-:W-:Y:S02]  /*1e20*/  BSSY B1, `(.L_x_740) ;  /* 0x00003ea000017945 */ /* 0x000fe40003800000 */
[--C-:B------:R-:W-:Y:S01]  /*1e30*/  IMAD.MOV.U32 R0, RZ, RZ, R89.reuse ;  /* 0x000000ffff007224 */ /* 0x100fe200078e0059 */
[----:B------:R-:W-:Y:S05]  /*1e40*/  ISETP.GT.OR P0, PT, R135, 0x3f, P0 ;  /* 0x0000003f8700780c */ /* 0x000fea0000704670 */
[----:B-1----:R-:W-:Y:S05]  /*1e50*/  @P1 IMAD.HI.U32 R2, R89, c[0x0][0x2bc], RZ ;  /* 0x0000af0059021a27 */ /* 0x002fea00078e00ff */
[----:B------:R-:W-:Y:S04]  /*1e60*/  @P1 SHF.R.U32.HI R0, RZ, c[0x0][0x2c0], R2 ;  /* 0x0000b000ff001a19 */ /* 0x000fe80000011602 */
[C---:B------:R-:W-:Y:S04]  /*1e70*/  @!P0 IADD3 R3, P1, R0.reuse, UR34, RZ ;  /* 0x0000002200038c10 */ /* 0x040fe8000ff3e0ff */
[----:B------:R-:W-:Y:S01]  /*1e80*/  @!P0 LEA.HI.X.SX32 R2, R0, UR5, 0x1, P1 ;  /* 0x0000000500028c11 */ /* 0x000fe200088f0eff */
[----:B------:R-:W-:Y:S01]  /*1e90*/  IMAD.MOV R0, RZ, RZ, -R0 ;  /* 0x000000ffff007224 */ /* 0x000fe200078e0a00 */
[C---:B------:R-:W-:Y:S03]  /*1ea0*/  @!P0 LEA R4, P1, R3.reuse, c[0x0][0x2a0], 0x2 ;  /* 0x0000a80003048a11 */ /* 0x040fe600078210ff */
        /* <DEDUP_REMOVED lines=17> */
[----:B------:R-:W-:-:S05]  /*1fc0*/  @!P2 BRA `(.L_x_741) ;  /* 0x00003a900000a947 */ /* 0x000fca0003800000 */
[-C--:B------:R-:W-:Y:S01]  /*1fd0*/  IMAD R21, R102, R137.reuse, RZ ;  /* 0x0000008966157224 */ /* 0x080fe200078e02ff */
[----:B------:R-:W-:Y:S01]  /*1fe0*/  ISETP.NE.AND P0, PT, RZ, UR4, PT ;  /* 0x00000004ff007c0c */ /* 0x000fe2000bf05270 */
[-C--:B------:R-:W-:Y:S01]  /*1ff0*/  IMAD R3, R104, R137.reuse, RZ ;  /* 0x0000008968037224 */ /* 0x080fe200078e02ff */
[----:B------:R-:W-:Y:S01]  /*2000*/  SHF.R.S32.HI R0, RZ, 0x1f, R137 ;  /* 0x0000001fff007819 */ /* 0x000fe20000011489 */
[----:B------:R-:W-:Y:S01]  /*2010*/  IMAD.WIDE.U32 R6, R103, R137, RZ ;  /* 0x0000008967067225 */ /* 0x000fe200078e00ff */
[----:B------:R-:W-:Y:S03]  /*2020*/  IADD3 R86, -R90, UR15, RZ ;  /* 0x0000000f5a567c10 */ /* 0x000fe6000fffe1ff */
        /* <DEDUP_REMOVED lines=66> */
.L_x_744:
[----:B------:R-:W-:Y:S05]  /*2450*/  BSYNC B0 ;  /* 0x0000000000007941 */ /* 0x000fea0003800000 */
.L_x_743:
[----:B------:R-:W2:Y:S04]  /*2460*/  SHFL.IDX PT, R73, R73, RZ, 0x1c1f ;  /* 0x001c1fff49497589 */ /* 0x000ea800000e0000 */
[----:B------:R-:W3:Y:S01]  /*2470*/  SHFL.IDX PT, R72, R72, RZ, 0x1c1f ;  /* 0x001c1fff48487589 */ /* 0x000ee200000e0000 */
[----:B------:R-:W-:-:S05]  /*2480*/  @P1 BRA `(.L_x_745) ;  /* 0x0000383000001947 */ /* 0x000fca0003800000 */
[----:B------:R-:W-:Y:S01]  /*2490*/  ISETP.GE.AND P0, PT, R16, c[0x0][0x1d4], PT ;  /* 0x0000750010007a0c */ /* 0x000fe20003f06270 */
[----:B-1---5:R-:W-:Y:S01]  /*24a0*/  IMAD.MOV.U32 R2, RZ, RZ, R30 ;  /* 0x000000ffff027224 */ /* 0x022fe200078e001e */
[----:B------:R-:W-:Y:S01]  /*24b0*/  BSSY B0, `(.L_x_746) ;  /* 0x0000063000007945 */ /* 0x000fe20003800000 */
[----:B------:R-:W-:Y:S02]  /*24c0*/  IMAD.MOV.U32 R0, RZ, RZ, R31 ;  /* 0x000000ffff007224 */ /* 0x000fe400078e001f */
        /* <DEDUP_REMOVED lines=97> */
.L_x_747:
[----:B------:R-:W-:Y:S05]  /*2ae0*/  BSYNC B0 ;  /* 0x0000000000007941 */ /* 0x000fea0003800000 */
.L_x_746:
        /* <DEDUP_REMOVED lines=58> */
.L_x_749:
[----:B------:R-:W-:Y:S05]  /*2e90*/  BSYNC B0 ;  /* 0x0000000000007941 */ /* 0x000fea0003800000 */
.L_x_748:
        /* <DEDUP_REMOVED lines=58> */
.L_x_751:
[----:B------:R-:W-:Y:S05]  /*3240*/  BSYNC B0 ;  /* 0x0000000000007941 */ /* 0x000fea0003800000 */
.L_x_750:
        /* <DEDUP_REMOVED lines=58> */
.L_x_753:
[----:B------:R-:W-:Y:S05]  /*35f0*/  BSYNC B0 ;  /* 0x0000000000007941 */ /* 0x000fea0003800000 */
.L_x_752:
        /* <DEDUP_REMOVED lines=58> */
.L_x_755:
[----:B------:R-:W-:Y:S05]  /*39a0*/  BSYNC B0 ;  /* 0x0000000000007941 */ /* 0x000fea0003800000 */
.L_x_754:
        /* <DEDUP_REMOVED lines=58> */
.L_x_742:
        /* <DEDUP_REMOVED lines=47> */
.L_x_757:
[----:B------:R-:W-:Y:S05]  /*4040*/  BSYNC B0 ;  /* 0x0000000000007941 */ /* 0x000fea0003800000 */
.L_x_756:
        /* <DEDUP_REMOVED lines=59> */
[----:B------:R-:W-:Y:S02]  /*4400*/  LOP3.LUT R171, R139, 0x38, R166, 0xf8, !PT ;  /* 0x000000388bab7812 */ /* 0x000fe400078ef8a6 */
[----:B------:R-:W-:Y:S01]  /*4410*/  @!P0 PRMT R50, R50, 0x5410, R51 ;  /* 0x0000541032328816 */ /* 0x000fe20000000033 */
[----:B------:R-:W-:Y:S01]  /*4420*/  IMAD.SHL.U32 R169, R169, 0x200, RZ ;  /* 0x00000200a9a97824 */ /* 0x000fe200078e00ff */
[----:B------:R-:W-:Y:S02]  /*4430*/  LOP3.LUT R168, R171, R124, RZ, 0x3c, !PT ;  /* 0x0000007caba87212 */ /* 0x000fe400078e3cff */
[----:B------:R-:W-:Y:S02]  /*4440*/  @!P0 PRMT R45, R45, 0x5410, R40 ;  /* 0x000054102d2d8816 */ /* 0x000fe40000000028 */
[----:B------:R-:W-:Y:S02]  /*4450*/  LOP3.LUT R169, R169, 0x7ffff000, RZ, 0xc0, !PT ;  /* 0x7ffff000a9a97812 */ /* 0x000fe400078ec0ff */
[----:B------:R-:W-:Y:S01]  /*4460*/  @!P0 SHF.R.U32.HI R47, RZ, 0x10, R41 ;  /* 0x00000010ff2f8819 */ /* 0x000fe20000011629 */
[----:B------:R-:W-:Y:S01]  /*4470*/  IMAD.MOV.U32 R41, RZ, RZ, R43 ;  /* 0x000000ffff297224 */ /* 0x000fe200078e002b */
[----:B------:R-:W-:Y:S01]  /*4480*/  IADD3 R168, R168, R169, R123 ;  /* 0x000000a9a8a87210 */ /* 0x000fe20007ffe07b */
[----:B-1----:R-:W-:Y:S01]  /*4490*/  @!P0 IMAD.U32 R51, R72, 0x10000, RZ ;  /* 0x0001000048338824 */ /* 0x002fe200078e00ff */
[----:B------:R-:W-:Y:S01]  /*44a0*/  @!P0 SHF.R.U64 R49, R42, 0x10, R43 ;  /* 0x000000102a318819 */ /* 0x000fe2000000122b */
[----:B------:R-:W-:Y:S01]  /*44b0*/  @!P0 IMAD.U32 R61, R75, 0x10000, RZ ;  /* 0x000100004b3d8824 */ /* 0x000fe200078e00ff */
[--C-:B------:R-:W-:Y:S01]  /*44c0*/  @!P0 SHF.R.U64 R57, R54, 0x10, R55.reuse ;  /* 0x0000001036398819 */ /* 0x100fe20000001237 */
[----:B------:R-:W-:Y:S01]  /*44d0*/  IMAD.SHL.U32 R167, R168, 0x2, RZ ;  /* 0x00000002a8a77824 */ /* 0x000fe200078e00ff */
[----:B------:R-:W-:Y:S02]  /*44e0*/  @!P0 SHF.R.U32.HI R52, RZ, 0x10, R55 ;  /* 0x00000010ff348819 */ /* 0x000fe40000011637 */
[----:B------:R-:W-:Y:S02]  /*44f0*/  @!P0 PRMT R55, R48, 0x5410, R53 ;  /* 0x0000541030378816 */ /* 0x000fe40000000035 */
[----:B------:R-:W1:Y:S01]  /*4500*/  LDS.128 R24, [R167+0x6100] ;  /* 0x00610000a7187984 */ /* 0x000e620000000c00 */
[----:B------:R-:W-:Y:S02]  /*4510*/  @!P0 SHF.L.U32 R48, R50, 0x10, RZ ;  /* 0x0000001032308819 */ /* 0x000fe400000006ff */
        /* <DEDUP_REMOVED lines=89> */
.L_x_759:
[----:B------:R-:W-:Y:S05]  /*4ab0*/  BSYNC B0 ;  /* 0x0000000000007941 */ /* 0x000fea0003800000 */
.L_x_758:
        /* <DEDUP_REMOVED lines=22> */
[----:B-12---:R-:W-:Y:S02]  /*4c20*/  LOP3.LUT R72, R63, R124, RZ, 0x3c, !PT ;  /* 0x0000007c3f487212 */ /* 0x006fe400078e3cff */
        /* <DEDUP_REMOVED lines=13> */
[----:B------:R-:W1:Y:S01]  /*4d00*/  LDS.128 R24, [R60+0x6100] ;  /* 0x006100003c187984 */ /* 0x000e620000000c00 */
        /* <DEDUP_REMOVED lines=42> */
[----:B------:R-:W-:Y:S01]  /*4fb0*/  @!P0 FMUL.FTZ R73, R30, R50 ;  /* 0x000000321e498220 */ /* 0x000fe20000410000 */
        /* <DEDUP_REMOVED lines=43> */
.L_x_761:
[----:B------:R-:W-:Y:S05]  /*5270*/  BSYNC B0 ;  /* 0x0000000000007941 */ /* 0x000fea0003800000 */
.L_x_760:
        /* <DEDUP_REMOVED lines=10> */
[----:B-1----:R-:W-:Y:S04]  /*5320*/  LEA.HI R57, R46, R147, RZ, 0x4 ;  /* 0x000000932e397211 */ /* 0x002fe800078f20ff */
[----:B------:R-:W-:Y:S04]  /*5330*/  LEA.HI.SX32 R57, R57, R126, 0x1c ;  /* 0x0000007e39397211 */ /* 0x000fe800078fe2ff */
        /* <DEDUP_REMOVED lines=10> */
[----:B------:R-:W-:Y:S02]  /*53e0*/  @!P0 SHF.R.U64 R20, R20, 0x10, R21 ;  /* 0x0000001014148819 */ /* 0x000fe40000001215 */
        /* <DEDUP_REMOVED lines=103> */
.L_x_741:
[----:B------:R-:W1:Y:S01]  /*5a60*/  SHFL.IDX PT, R73, R73, RZ, 0x1c1f ;  /* 0x001c1fff49497589 */ /* 0x000e6200000e0000 */
[----:B------:R-:W-:Y:S03]  /*5a70*/  IADD3 R86, -R90, UR15, RZ ;  /* 0x0000000f5a567c10 */ /* 0x000fe6000fffe1ff */
[----:B------:R-:W2:Y:S01]  /*5a80*/  SHFL.IDX PT, R72, R72, RZ, 0x1c1f ;  /* 0x001c1fff48487589 */ /* 0x000ea200000e0000 */
        /* <DEDUP_REMOVED lines=9> */
[CC--:B--2---:R-:W-:Y:S04]  /*5b20*/  @!P2 LEA R24, P0, R16.reuse, R72.reuse, 0x1 ;  /* 0x000000481018a211 */ /* 0x0c4fe800078008ff */
[-C--:B-1----:R-:W-:Y:S02]  /*5b30*/  @!P2 LEA.HI.X R25, R16, R73.reuse, R17, 0x1, P0 ;  /* 0x000000491019a211 */ /* 0x082fe400000f0c11 */
[CC--:B------:R-:W-:Y:S04]  /*5b40*/  @!P1 LEA R36, P0, R133.reuse, R72.reuse, 0x1 ;  /* 0x0000004885249211 */ /* 0x0c0fe800078008ff */
[-C--:B------:R-:W-:Y:S02]  /*5b50*/  @!P1 LEA.HI.X R37, R133, R73.reuse, R118, 0x1, P0 ;  /* 0x0000004985259211 */ /* 0x080fe400000f0c76 */
[CC--:B------:R-:W-:Y:S04]  /*5b60*/  @!P4 LEA R34, P0, R134.reuse, R72.reuse, 0x1 ;  /* 0x000000488622c211 */ /* 0x0c0fe800078008ff */
[-C--:B------:R-:W-:Y:S02]  /*5b70*/  @!P4 LEA.HI.X R35, R134, R73.reuse, R117, 0x1, P0 ;  /* 0x000000498623c211 */ /* 0x080fe400000f0c75 */
[CC--:B------:R-:W-:Y:S04]  /*5b80*/  @!P3 LEA R32, P0, R131.reuse, R72.reuse, 0x1 ;  /* 0x000000488320b211 */ /* 0x0c0fe800078008ff */
[-C--:B------:R-:W-:Y:S01]  /*5b90*/  @!P3 LEA.HI.X R33, R131, R73.reuse, R116, 0x1, P0 ;  /* 0x000000498321b211 */ /* 0x080fe200000f0c74 */
[----:B---3--:R-:W-:Y:S04]  /*5ba0*/  @!P2 ST.E.128 [R24.64], R20 ;  /* 0x000000141800a985 */ /* 0x008fe8000c101d14 */
[----:B------:R-:W1:Y:S04]  /*5bb0*/  @!P1 LDS.128 R4, [R129+0x6000] ;  /* 0x0060000081049984 */ /* 0x000e680000000c00 */
[----:B-1----:R-:W-:Y:S01]  /*5bc0*/  @!P1 ST.E.128 [R36.64], R4 ;  /* 0x0000000424009985 */ /* 0x002fe2000c101d14 */
[----:B------:R-:W-:Y:S03]  /*5bd0*/  ISETP.GE.AND P1, PT, R140, c[0x0][0x1d4], PT ;  /* 0x000075008c007a0c */ /* 0x000fe60003f26270 */
[----:B------:R-:W1:Y:S10]  /*5be0*/  @!P4 LDS.128 R28, [R130+0x8000] ;  /* 0x00800000821cc984 */ /* 0x000e740000000c00 */
[CC--:B------:R-:W-:Y:S04]  /*5bf0*/  @!P1 LEA R2, P0, R128.reuse, R72.reuse, 0x1 ;  /* 0x0000004880029211 */ /* 0x0c0fe800078008ff */
[-C--:B------:R-:W-:Y:S02]  /*5c00*/  @!P1 LEA.HI.X R3, R128, R73.reuse, R115, 0x1, P0 ;  /* 0x0000004980039211 */ /* 0x080fe400000f0c73 */
        /* <DEDUP_REMOVED lines=11> */
.L_x_745:
[----:B------:R-:W-:Y:S05]  /*5cc0*/  BSYNC B1 ;  /* 0x0000000000017941 */ /* 0x000fea0003800000 */
.L_x_740:
[----:B------:R-:W-:Y:S01]  /*5cd0*/  IMAD.IADD R90, R99, 0x1, -R90 ;  /* 0x00000001635a7824 */ /* 0x000fe200078e0a5a */
[----:B-1----:R-:W-:Y:S01]  /*5ce0*/  LEA R6, P0, R137, R160, 0x6 ;  /* 0x000000a089067211 */ /* 0x002fe200078030ff */
[----:B------:R-:W-:Y:S01]  /*5cf0*/  IMAD R88, R88, c[0x0][0x208], RZ ;  /* 0x0000820058587a24 */ /* 0x000fe200078e02ff */
[----:B------:R-:W-:Y:S01]  /*5d00*/  ISETP.NE.AND P3, PT, R146, RZ, PT ;  /* 0x000000ff9200720c */ /* 0x000fe20003f65270 */
[----:B------:R-:W-:Y:S01]  /*5d10*/  IMAD.WIDE.U32 R4, R89, c[0x0][0x208], RZ ;  /* 0x0000820059047a25 */ /* 0x000fe200078e00ff */
[----:B------:R-:W-:Y:S01]  /*5d20*/  LEA.HI.X.SX32 R7, R137, R161, 0x6, P0 ;  /* 0x000000a189077211 */ /* 0x000fe200000f36ff */
[----:B------:R-:W-:Y:S01]  /*5d30*/  BSSY B0, `(.L_x_762) ;  /* 0x000004c000007945 */ /* 0x000fe20003800000 */
[----:B------:R-:W-:Y:S01]  /*5d40*/  ISETP.GE.AND P0, PT, R90, 0x21, PT ;  /* 0x000000215a00780c */ /* 0x000fe20003f06270 */
[----:B------:R-:W-:Y:S02]  /*5d50*/  IMAD R88, R89, c[0x0][0x20c], R88 ;  /* 0x0000830059587a24 */ /* 0x000fe400078e0258 */
[----:B------:R-:W-:Y:S03]  /*5d60*/  IMAD R87, R87, c[0x0][0x218], RZ ;  /* 0x0000860057577a24 */ /* 0x000fe600078e02ff */
[----:B------:R-:W-:Y:S01]  /*5d70*/  IADD3 R5, R5, R88, RZ ;  /* 0x0000005805057210 */ /* 0x000fe20007ffe0ff */
[C---:B------:R-:W-:Y:S04]  /*5d80*/  IMAD R87, R96.reuse, c[0x0][0x21c], R87 ;  /* 0x0000870060577a24 */ /* 0x040fe800078e0257 */
[----:B------:R-:W-:Y:S02]  /*5d90*/  IMAD.WIDE.U32 R4, R96, c[0x0][0x218], R4 ;  /* 0x0000860060047a25 */ /* 0x000fe400078e0004 */
[----:B---3--:R-:W-:Y:S05]  /*5da0*/  @P0 IADD3 R3, P1, R6, 0x20, RZ ;  /* 0x0000002006030810 */ /* 0x008fea0007f3e0ff */
[----:B------:R-:W-:Y:S01]  /*5db0*/  @P0 IMAD.X R0, RZ, RZ, R7, P1 ;  /* 0x000000ffff000224 */ /* 0x000fe200008e0607 */
[----:B------:R-:W-:Y:S03]  /*5dc0*/  IADD3 R2, P1, R4, UR30, RZ ;  /* 0x0000001e04027c10 */ /* 0x000fe6000ff3e0ff */
[----:B------:R-:W-:Y:S01]  /*5dd0*/  @P0 IMAD R0, R0, c[0x0][0x258], RZ ;  /* 0x0000960000000a24 */ /* 0x000fe200078e02ff */
[----:B------:R-:W-:Y:S02]  /*5de0*/  IADD3.X R87, R5, UR27, R87, P1, !PT ;  /* 0x0000001b05577c10 */ /* 0x000fe40008ffe457 */
[----:B------:R-:W-:Y:S01]  /*5df0*/  ISETP.GE.AND P1, PT, R90, 0x1, PT ;  /* 0x000000015a00780c */ /* 0x000fe20003f26270 */
[----:B------:R-:W-:Y:S11]  /*5e00*/  @P0 IMAD R0, R3, c[0x0][0x25c], R0 ;  /* 0x0000970003000a24 */ /* 0x000ff600078e0200 */
[----:B------:R-:W-:Y:S01]  /*5e10*/  @!UPT UIADD3 URZ, URZ, URZ, URZ ;  /* 0x0000003f3f3ff290 */ /* 0x000fe2000fffe03f */
[----:B------:R-:W-:Y:S02]  /*5e20*/  @P1 IMAD R4, R7, c[0x0][0x258], RZ ;  /* 0x0000960007041a24 */ /* 0x000fe400078e02ff */
[----:B------:R-:W-:Y:S02]  /*5e30*/  @P1 IMAD.MOV.U32 R96, RZ, RZ, R156 ;  /* 0x000000ffff601224 */ /* 0x000fe400078e009c */
[C---:B------:R-:W-:Y:S02]  /*5e40*/  @P1 IMAD R4, R6.reuse, c[0x0][0x25c], R4 ;  /* 0x0000970006041a24 */ /* 0x040fe400078e0204 */
[----:B-----5:R-:W-:Y:S04]  /*5e50*/  @P1 IMAD.WIDE.U32 R20, R6, c[0x0][0x258], R96 ;  /* 0x0000960006141a25 */ /* 0x020fe800078e0060 */
[----:B------:R-:W-:Y:S01]  /*5e60*/  @P0 IMAD.MOV.U32 R96, RZ, RZ, R156 ;  /* 0x000000ffff600224 */ /* 0x000fe200078e009c */
[C---:B------:R-:W-:Y:S02]  /*5e70*/  @P1 LEA R6, P2, R20.reuse, c[0x0][0x250], 0x1 ;  /* 0x0000940014061a11 */ /* 0x040fe400078408ff */
[----:B------:R-:W-:Y:S04]  /*5e80*/  @P1 IADD3 R4, R21, R4, RZ ;  /* 0x0000000415041210 */ /* 0x000fe80007ffe0ff */
[----:B------:R-:W-:Y:S01]  /*5e90*/  @P1 LEA.HI.X R7, R20, c[0x0][0x254], R4, 0x1, P2 ;  /* 0x0000950014071a11 */ /* 0x000fe200010f0c04 */
[----:B------:R-:W-:Y:S01]  /*5ea0*/  @P0 IMAD.WIDE.U32 R20, R3, c[0x0][0x258], R96 ;  /* 0x0000960003140a25 */ /* 0x000fe200078e0060 */
[C---:B------:R-:W-:Y:S03]  /*5eb0*/  LEA R4, P2, R2.reuse, c[0x0][0x1f8], 0x1 ;  /* 0x00007e0002047a11 */ /* 0x040fe600078408ff */
[----:B------:R-:W-:Y:S01]  /*5ec0*/  @!PT LDS RZ, [RZ] ;  /* 0x00000000fffff984 */ /* 0x000fe20000000800 */
[----:B------:R-:W-:Y:S01]  /*5ed0*/  @!PT LDS RZ, [RZ] ;  /* 0x00000000fffff984 */ /* 0x000fe20000000800 */
[----:B------:R-:W-:Y:S01]  /*5ee0*/  @!PT LDS RZ, [RZ] ;  /* 0x00000000fffff984 */ /* 0x000fe20000000800 */
[----:B------:R1:W-:Y:S01]  /*5ef0*/  @P1 LDGSTS.E.BYPASS.LTC128B.128 [R136+0x100], [R6.64], !P3 ;  /* 0x0010000006881fae */ /* 0x0003e2000d901d54 */
[----:B------:R-:W-:Y:S02]  /*5f00*/  LEA.HI.X R87, R2, c[0x0][0x1fc], R87, 0x1, P2 ;  /* 0x00007f0002577a11 */ /* 0x000fe400010f0c57 */
[C---:B------:R-:W-:Y:S01]  /*5f10*/  @P0 LEA R22, P2, R20.reuse, c[0x0][0x250], 0x1 ;  /* 0x0000940014160a11 */ /* 0x040fe200078408ff */
[----:B------:R1:W-:Y:S01]  /*5f20*/  @P1 LDGSTS.E.BYPASS.LTC128B.128 [R136+0x2100], [R6.64+0x80], !P6 ;  /* 0x0210008006881fae */ /* 0x0003e2000f101d54 */
[----:B------:R-:W-:Y:S03]  /*5f30*/  @P0 IADD3 R0, R21, R0, RZ ;  /* 0x0000000015000210 */ /* 0x000fe60007ffe0ff */
        /* <DEDUP_REMOVED lines=17> */
[CC--:B------:R-:W-:Y:S04]  /*6050*/  @!P2 LEA R24, P0, R16.reuse, R0.reuse, 0x1 ;  /* 0x000000001018a211 */ /* 0x0c0fe800078008ff */
[-C--:B------:R-:W-:Y:S02]  /*6060*/  @!P2 LEA.HI.X R25, R16, R3.reuse, R17, 0x1, P0 ;  /* 0x000000031019a211 */ /* 0x080fe400000f0c11 */
[CC--:B------:R-:W-:Y:S04]  /*6070*/  @!P1 LEA R38, P0, R133.reuse, R0.reuse, 0x1 ;  /* 0x0000000085269211 */ /* 0x0c0fe800078008ff */
[-C--:B------:R-:W-:Y:S02]  /*6080*/  @!P1 LEA.HI.X R39, R133, R3.reuse, R118, 0x1, P0 ;  /* 0x0000000385279211 */ /* 0x080fe400000f0c76 */
[CC--:B------:R-:W-:Y:S04]  /*6090*/  @!P4 LEA R36, P0, R134.reuse, R0.reuse, 0x1 ;  /* 0x000000008624c211 */ /* 0x0c0fe800078008ff */
[-C--:B------:R-:W-:Y:S02]  /*60a0*/  @!P4 LEA.HI.X R37, R134, R3.reuse, R117, 0x1, P0 ;  /* 0x000000038625c211 */ /* 0x080fe400000f0c75 */
[CC--:B------:R-:W-:Y:S04]  /*60b0*/  @!P3 LEA R34, P0, R131.reuse, R0.reuse, 0x1 ;  /* 0x000000008322b211 */ /* 0x0c0fe800078008ff */
[-C--:B------:R-:W-:Y:S01]  /*60c0*/  @!P3 LEA.HI.X R35, R131, R3.reuse, R116, 0x1, P0 ;  /* 0x000000038323b211 */ /* 0x080fe200000f0c74 */
[----:B-1----:R-:W-:Y:S04]  /*60d0*/  @!P2 ST.E.128 [R24.64], R20 ;  /* 0x000000141800a985 */ /* 0x002fe8000c101d14 */
[----:B------:R-:W1:Y:S04]  /*60e0*/  @!P1 LDS.128 R4, [R129] ;  /* 0x0000000081049984 */ /* 0x000e680000000c00 */
        /* <DEDUP_REMOVED lines=16> */
.L_x_763:
[----:B-1-34-:R-:W-:Y:S05]  /*61f0*/  BSYNC B0 ;  /* 0x0000000000007941 */ /* 0x01afea0003800000 */
.L_x_762:
[C---:B------:R-:W-:Y:S02]  /*6200*/  ISETP.GT.AND P0, PT, R137.reuse, UR6, PT ;  /* 0x0000000689007c0c */ /* 0x040fe4000bf04270 */
[----:B------:R-:W-:Y:S02]  /*6210*/  IADD3 R137, R137, -0x1, RZ ;  /* 0xffffffff89897810 */ /* 0x000fe40007ffe0ff */
[----:B------:R-:W-:Y:S09]  /*6220*/  ISETP.NE.AND P2, PT, R146, RZ, PT ;  /* 0x000000ff9200720c */ /* 0x000ff20003f45270 */
[----:B------:R-:W-:Y:S01]  /*6230*/  @P0 SHF.R.S32.HI R2, RZ, 0x1f, R137 ;  /* 0x0000001fff020819 */ /* 0x000fe20000011489 */
[----:B------:R-:W-:Y:S02]  /*6240*/  @P0 IMAD R0, R100, R137, RZ ;  /* 0x0000008964000224 */ /* 0x000fe400078e02ff */
[----:B------:R-:W-:Y:S02]  /*6250*/  @P0 IMAD.MOV.U32 R4, RZ, RZ, R158 ;  /* 0x000000ffff040224 */ /* 0x000fe400078e009e */
        /* <DEDUP_REMOVED lines=20> */
.L_x_739:
[----:B-1----:R-:W-:Y:S01]  /*63a0*/  UIADD3 UR6, UR12, 0x7f, URZ ;  /* 0x0000007f0c067890 */ /* 0x002fe2000fffe03f */
[----:B------:R-:W-:Y:S01]  /*63b0*/  PLOP3.LUT P2, PT, PT, PT, PT, 0x80, 0x0 ;  /* 0x000000000000781c */ /* 0x000fe20003f4f070 */
[----:B------:R-:W-:Y:S01]  /*63c0*/  ULDC.64 UR4, c[0x0][0x2c8] ;  /* 0x0000b20000047ab9 */ /* 0x000fe20000000a00 */
[----:B------:R-:W-:Y:S01]  /*63d0*/  IMAD.MOV.U32 R3, RZ, RZ, RZ ;  /* 0x000000ffff037224 */ /* 0x000fe200078e00ff */
[----:B------:R-:W-:Y:S01]  /*63e0*/  UIMAD.WIDE.U32 UR22, UR6, UR4, URZ ;  /* 0x00000004061672a5 */ /* 0x000fe2000f8e003f */
[----:B------:R-:W-:Y:S01]  /*63f0*/  IMAD.MOV.U32 R98, RZ, RZ, RZ ;  /* 0x000000ffff627224 */ /* 0x000fe200078e00ff */
[----:B------:R-:W-:Y:S01]  /*6400*/  CS2R R96, SRZ ;  /* 0x0000000000607805 */ /* 0x000fe2000001ff00 */
[----:B------:R-:W-:Y:S01]  /*6410*/  CS2R R94, SRZ ;  /* 0x00000000005e7805 */ /* 0x000fe2000001ff00 */
[----:B------:R-:W-:Y:S01]  /*6420*/  @UP2 USHF.R.U32.HI UR6, URZ, UR5, UR23 ;  /* 0x000000053f062299 */ /* 0x000fe20008011617 */
[----:B------:R-:W-:Y:S01]  /*6430*/  CS2R R92, SRZ ;  /* 0x00000000005c7805 */ /* 0x000fe2000001ff00 */
[----:B-----5:R-:W-:Y:S01]  /*6440*/  CS2R R90, SRZ ;  /* 0x00000000005a7805 */ /* 0x020fe2000001ff00 */
[----:B------:R-:W-:Y:S01]  /*6450*/  CS2R R88, SRZ ;  /* 0x0000000000587805 */ /* 0x000fe2000001ff00 */
[----:B------:R-:W-:Y:S01]  /*6460*/  UIADD3 UR6, UR7, UR6, URZ ;  /* 0x0000000607067290 */ /* 0x000fe2000fffe03f */
[----:B------:R-:W-:Y:S01]  /*6470*/  CS2R R86, SRZ ;  /* 0x0000000000567805 */ /* 0x000fe2000001ff00 */
[----:B------:R-:W-:Y:S01]  /*6480*/  MOV R85, RZ ;  /* 0x000000ff00557202 */ /* 0x000fe20000000f00 */
[----:B------:R-:W-:Y:S01]  /*6490*/  CS2R R6, SRZ ;  /* 0x0000000000067805 */ /* 0x000fe2000001ff00 */
[----:B------:R-:W-:Y:S01]  /*64a0*/  USHF.R.S32.HI UR4, URZ, 0x1f, UR6 ;  /* 0x0000001f3f047899 */ /* 0x000fe20008011406 */
[----:B------:R-:W-:Y:S01]  /*64b0*/  IMAD.MOV.U32 R82, RZ, RZ, RZ ;  /* 0x000000ffff527224 */ /* 0x000fe200078e00ff */
[----:B------:R-:W-:Y:S01]  /*64c0*/  CS2R R80, SRZ ;  /* 0x0000000000507805 */ /* 0x000fe2000001ff00 */
[----:B------:R-:W-:Y:S01]  /*64d0*/  CS2R R78, SRZ ;  /* 0x00000000004e7805 */ /* 0x000fe2000001ff00 */
[----:B------:R-:W-:Y:S01]  /*64e0*/  ULEA.HI UR4, UR4, UR6, URZ, 0x6 ;  /* 0x0000000604047291 */ /* 0x000fe2000f8f303f */
[----:B------:R-:W-:Y:S01]  /*64f0*/  CS2R R76, SRZ ;  /* 0x00000000004c7805 */ /* 0x000fe2000001ff00 */
[----:B------:R-:W-:Y:S01]  /*6500*/  CS2R R74, SRZ ;  /* 0x00000000004a7805 */ /* 0x000fe2000001ff00 */
[----:B--2---:R-:W-:Y:S01]  /*6510*/  CS2R R72, SRZ ;  /* 0x0000000000487805 */ /* 0x004fe2000001ff00 */
        /* <DEDUP_REMOVED lines=39> */
[----:B------:R-:W-:Y:S01]  /*6790*/  MOV R8, RZ ;  /* 0x000000ff00087202 */ /* 0x000fe20000000f00 */
        /* <DEDUP_REMOVED lines=23> */
[----:B------:R-:W-:Y:S01]  /*6910*/  ULDC.64 UR6, c[0x0][0x348] ;  /* 0x0000d20000067ab9 */ /* 0x000fe20000000a00 */
[----:B------:R-:W-:Y:S01]  /*6920*/  IMAD.IADD R15, R83, 0x1, -R0 ;  /* 0x00000001530f7824 */ /* 0x000fe200078e0a00 */
[----:B------:R-:W-:Y:S01]  /*6930*/  UISETP.NE.U32.AND UP0, UPT, URZ, UR6, UPT ;  /* 0x000000063f00728c */ /* 0x000fe2000bf05070 */
[----:B------:R-:W-:Y:S01]  /*6940*/  PLOP3.LUT P0, PT, PT, PT, UP2, 0x80, 0x0 ;  /* 0x000000000000781c */ /* 0x000fe20003f0f028 */
[----:B------:R-:W-:Y:S01]  /*6950*/  ULDC.64 UR4, c[0x0][0x1b8] ;  /* 0x00006e0000047ab9 */ /* 0x000fe20000000a00 */
[C---:B------:R-:W-:Y:S01]  /*6960*/  IMAD R210, R15.reuse, 0x20, R50 ;  /* 0x000000200fd27824 */ /* 0x040fe200078e0232 */
[----:B------:R-:W-:Y:S01]  /*6970*/  UISETP.NE.AND.EX UP0, UPT, URZ, UR7, UPT, UP0 ;  /* 0x000000073f00728c */ /* 0x000fe2000bf05300 */
[----:B------:R-:W-:Y:S01]  /*6980*/  LEA.HI R53, R82, R83, RZ, 0x4 ;  /* 0x0000005352357211 */ /* 0x000fe200078f20ff */
[----:B------:R-:W-:Y:S01]  /*6990*/  USHF.R.S32.HI UR7, URZ, 0x1f, UR18 ;  /* 0x0000001f3f077899 */ /* 0x000fe20008011412 */
[----:B------:R-:W-:Y:S01]  /*69a0*/  IMAD.SHL.U32 R89, R15, 0x8, RZ ;  /* 0x000000080f597824 */ /* 0x000fe200078e00ff */
[----:B------:R-:W-:Y:S01]  /*69b0*/  UIADD3 UR23, UR23, UR14, URZ ;  /* 0x0000000e17177290 */ /* 0x000fe2000fffe03f */
[----:B------:R-:W-:Y:S01]  /*69c0*/  IADD3 R0, R210, UR12, RZ ;  /* 0x0000000cd2007c10 */ /* 0x000fe2000fffe0ff */
[----:B------:R-:W-:-:S02]  /*69d0*/  UIMAD UR6, UR10, UR4, URZ ;  /* 0x000000040a0672a4 */ /* 0x000fc4000f8e023f */
[----:B------:R-:W-:Y:S01]  /*69e0*/  USEL UR7, UR7, URZ, !UP0 ;  /* 0x0000003f07077287 */ /* 0x000fe2000c000000 */
[C---:B------:R-:W-:Y:S01]  /*69f0*/  IADD3 R13, R89.reuse, 0x80, RZ ;  /* 0x00000080590d7810 */ /* 0x040fe20007ffe0ff */
[----:B------:R-:W-:Y:S01]  /*6a00*/  UIMAD UR6, UR11, UR5, UR6 ;  /* 0x000000050b0672a4 */ /* 0x000fe2000f8e0206 */
[----:B-1----:R-:W-:Y:S01]  /*6a10*/  @P1 IMAD.HI.U32 R2, R0, c[0x0][0x2c8], RZ ;  /* 0x0000b20000021a27 */ /* 0x002fe200078e00ff */
[----:B------:R-:W-:Y:S01]  /*6a20*/  UIMAD.WIDE.U32 UR22, UR11, UR4, UR22 ;  /* 0x000000040b1672a5 */ /* 0x000fe2000f8e0016 */
[C---:B------:R-:W-:Y:S01]  /*6a30*/  IADD3 R14, R89.reuse, 0x40, RZ ;  /* 0x00000040590e7810 */ /* 0x040fe20007ffe0ff */
[----:B------:R-:W-:Y:S01]  /*6a40*/  USEL UR14, UR18, URZ, !UP0 ;  /* 0x0000003f120e7287 */ /* 0x000fe2000c000000 */
[----:B------:R-:W-:Y:S01]  /*6a50*/  IMAD.MOV.U32 R7, RZ, RZ, R0 ;  /* 0x000000ffff077224 */ /* 0x000fe200078e0000 */
[----:B------:R-:W-:Y:S01]  /*6a60*/  ULDC.64 UR4, c[0x0][0x1c0] ;  /* 0x0000700000047ab9 */ /* 0x000fe20000000a00 */
[----:B------:R-:W-:Y:S01]  /*6a70*/  @P0 SHF.R.U32.HI R7, RZ, c[0x0][0x2cc], R2 ;  /* 0x0000b300ff070a19 */ /* 0x000fe20000011602 */
[----:B------:R-:W-:Y:S01]  /*6a80*/  UIMAD UR7, UR7, UR4, URZ ;  /* 0x00000004070772a4 */ /* 0x000fe2000f8e023f */
[----:B------:R-:W-:Y:S01]  /*6a90*/  ISETP.GE.AND P5, PT, R89, c[0x0][0x198], PT ;  /* 0x0000660059007a0c */ /* 0x000fe20003fa6270 */
[----:B------:R-:W-:Y:S01]  /*6aa0*/  UIADD3 UR23, UR23, UR6, URZ ;  /* 0x0000000617177290 */ /* 0x000fe2000fffe03f */
[--C-:B------:R-:W-:Y:S01]  /*6ab0*/  SHF.R.S32.HI R2, RZ, 0x1f, R7.reuse ;  /* 0x0000001fff027819 */ /* 0x100fe20000011407 */
[----:B------:R-:W-:Y:S01]  /*6ac0*/  UIMAD UR5, UR14, UR5, UR7 ;  /* 0x000000050e0572a4 */ /* 0x000fe2000f8e0207 */
[----:B------:R-:W-:Y:S01]  /*6ad0*/  IMAD.MOV R5, RZ, RZ, -R7 ;  /* 0x000000ffff057224 */ /* 0x000fe200078e0a07 */
[----:B------:R-:W-:Y:S01]  /*6ae0*/  UIMAD.WIDE.U32 UR14, UR14, UR4, UR22 ;  /* 0x000000040e0e72a5 */ /* 0x000fe2000f8e0016 */
[----:B------:R-:W-:Y:S01]  /*6af0*/  ISETP.GE.AND P4, PT, R13, c[0x0][0x198], PT ;  /* 0x000066000d007a0c */ /* 0x000fe20003f86270 */
[----:B------:R-:W-:Y:S01]  /*6b00*/  IMAD R2, R2, c[0x0][0x1b0], RZ ;  /* 0x00006c0002027a24 */ /* 0x000fe200078e02ff */
[----:B------:R-:W-:Y:S01]  /*6b10*/  ULDC UR7, c[0x0][0x2c4] ;  /* 0x0000b10000077ab9 */ /* 0x000fe20000000800 */
[----:B------:R-:W-:Y:S01]  /*6b20*/  IMAD R5, R5, c[0x0][0x2c4], R0 ;  /* 0x0000b10005057a24 */ /* 0x000fe200078e0200 */
[----:B------:R-:W-:Y:S01]  /*6b30*/  UIADD3 UR5, UR15, UR5, URZ ;  /* 0x000000050f057290 */ /* 0x000fe2000fffe03f */
[----:B------:R-:W-:Y:S01]  /*6b40*/  IMAD.U32 R9, RZ, RZ, UR15 ;  /* 0x0000000fff097e24 */ /* 0x000fe2000f8e00ff */
[----:B------:R-:W-:Y:S01]  /*6b50*/  UIMAD UR7, UR17, UR7, URZ ;  /* 0x00000007110772a4 */ /* 0x000fe2000f8e023f */
[----:B------:R-:W-:Y:S01]  /*6b60*/  IMAD.U32 R8, RZ, RZ, UR14 ;  /* 0x0000000eff087e24 */ /* 0x000fe2000f8e00ff */
[----:B------:R-:W-:Y:S01]  /*6b70*/  SHF.R.S32.HI R0, RZ, 0x1f, R5 ;  /* 0x0000001fff007819 */ /* 0x000fe20000011405 */
[----:B------:R-:W-:Y:S01]  /*6b80*/  IMAD R2, R7, c[0x0][0x1b4], R2 ;  /* 0x00006d0007027a24 */ /* 0x000fe200078e0202 */
[----:B------:R-:W-:Y:S01]  /*6b90*/  ISETP.GE.AND P3, PT, R14, c[0x0][0x198], PT ;  /* 0x000066000e007a0c */ /* 0x000fe20003f66270 */
[----:B------:R-:W-:-:S02]  /*6ba0*/  IMAD.U32 R9, RZ, RZ, UR5 ;  /* 0x00000005ff097e24 */ /* 0x000fc4000f8e00ff */
[----:B------:R-:W-:Y:S02]  /*6bb0*/  IMAD R0, R0, c[0x0][0x1a8], RZ ;  /* 0x00006a0000007a24 */ /* 0x000fe400078e02ff */
[----:B------:R-:W-:-:S04]  /*6bc0*/  IMAD.WIDE.U32 R8, R7, c[0x0][0x1b0], R8 ;  /* 0x00006c0007087a25 */ /* 0x000fc800078e0008 */
[----:B------:R-:W-:Y:S01]  /*6bd0*/  IMAD.IADD R9, R9, 0x1, R2 ;  /* 0x0000000109097824 */ /* 0x000fe200078e0202 */
[----:B------:R-:W-:Y:S01]  /*6be0*/  LOP3.LUT R2, R53, 0xfffffff0, RZ, 0xc0, !PT ;  /* 0xfffffff035027812 */ /* 0x000fe200078ec0ff */
[C---:B------:R-:W-:Y:S02]  /*6bf0*/  IMAD R7, R5.reuse, c[0x0][0x1ac], R0 ;  /* 0x00006b0005077a24 */ /* 0x040fe400078e0200 */
[----:B------:R-:W-:-:S04]  /*6c00*/  IMAD.WIDE.U32 R4, R5, c[0x0][0x1a8], R8 ;  /* 0x00006a0005047a25 */ /* 0x000fc800078e0008 */
[----:B------:R-:W-:Y:S01]  /*6c10*/  IMAD.IADD R2, R83, 0x1, -R2 ;  /* 0x0000000153027824 */ /* 0x000fe200078e0a02 */
[----:B------:R-:W-:Y:S01]  /*6c20*/  LEA R9, P0, R4, c[0x0][0x160], 0x1 ;  /* 0x0000580004097a11 */ /* 0x000fe200078008ff */
[----:B------:R-:W-:Y:S02]  /*6c30*/  IMAD.IADD R5, R5, 0x1, R7 ;  /* 0x0000000105057824 */ /* 0x000fe400078e0207 */
[----:B------:R-:W-:Y:S01]  /*6c40*/  IMAD.SHL.U32 R0, R50, 0x40, RZ ;  /* 0x0000004032007824 */ /* 0x000fe200078e00ff */
[----:B------:R-:W-:Y:S01]  /*6c50*/  SHF.R.S32.HI R7, RZ, 0x1f, R2 ;  /* 0x0000001fff077819 */ /* 0x000fe20000011402 */
[----:B------:R1:W3:Y:S01]  /*6c60*/  SHFL.IDX PT, R10, R9, RZ, 0x181f ;  /* 0x00181fff090a7589 */ /* 0x0002e200000e0000 */
[----:B------:R-:W-:Y:S02]  /*6c70*/  LEA.HI.X R5, R4, c[0x0][0x164], R5, 0x1, P0 ;  /* 0x0000590004057a11 */ /* 0x000fe400000f0c05 */
[----:B------:R-:W-:Y:S02]  /*6c80*/  LOP3.LUT R0, R0, 0x1c0, RZ, 0xc0, !PT ;  /* 0x000001c000007812 */ /* 0x000fe400078ec0ff */
[----:B------:R-:W-:Y:S01]  /*6c90*/  LEA.HI R48, R7, R2, RZ, 0x3 ;  /* 0x0000000207307211 */ /* 0x000fe200078f18ff */
[----:B------:R1:W4:Y:S01]  /*6ca0*/  SHFL.IDX PT, R11, R5, RZ, 0x181f ;  /* 0x00181fff050b7589 */ /* 0x00032200000e0000 */
[----:B------:R-:W-:-:S02]  /*6cb0*/  IADD3 R4, R50, UR12, RZ ;  /* 0x0000000c32047c10 */ /* 0x000fc4000fffe0ff */
[----:B------:R-:W-:Y:S02]  /*6cc0*/  SHF.R.U32.HI R7, RZ, 0x3, R0 ;  /* 0x00000003ff077819 */ /* 0x000fe40000011600 */
[----:B------:R-:W-:Y:S02]  /*6cd0*/  LOP3.LUT R0, R0, 0x38, R89, 0xf8, !PT ;  /* 0x0000003800007812 */ /* 0x000fe400078ef859 */
[----:B------:R-:W-:Y:S02]  /*6ce0*/  LOP3.LUT R49, R48, 0xfffffff8, RZ, 0xc0, !PT ;  /* 0xfffffff830317812 */ /* 0x000fe400078ec0ff */
[----:B------:R-:W-:Y:S02]  /*6cf0*/  ISETP.GE.AND P0, PT, R4, UR7, PT ;  /* 0x0000000704007c0c */ /* 0x000fe4000bf06270 */
[----:B------:R-:W-:Y:S01]  /*6d00*/  LOP3.LUT R7, R0, R7, RZ, 0x3c, !PT ;  /* 0x0000000700077212 */ /* 0x000fe200078e3cff */
[----:B------:R-:W-:Y:S01]  /*6d10*/  IMAD.IADD R49, R2, 0x1, -R49 ;  /* 0x0000000102317824 */ /* 0x000fe200078e0a31 */
[----:B------:R-:W-:Y:S01]  /*6d20*/  LEA.HI R0, R82, R83, RZ, 0x6 ;  /* 0x0000005352007211 */ /* 0x000fe200078f30ff */
[----:B------:R-:W-:-:S04]  /*6d30*/  IMAD.MOV.U32 R2, RZ, RZ, 0x10 ;  /* 0x00000010ff027424 */ /* 0x000fc800078e00ff */
[----:B------:R-:W-:-:S05]  /*6d40*/  IMAD.SHL.U32 R0, R0, 0x8, RZ ;  /* 0x0000000800007824 */ /* 0x000fca00078e00ff */
[----:B------:R-:W-:Y:S01]  /*6d50*/  LOP3.LUT R0, R7, 0xfffffe00, R0, 0xf8, !PT ;  /* 0xfffffe0007007812 */ /* 0x000fe200078ef800 */
[----:B--2---:R2:W5:Y:S01]  /*6d60*/  @P2 R2UR UR16, R3 ;  /* 0x00000000031023c2 */ /* 0x00456200000e0000 */
        /* <DEDUP_REMOVED lines=20> */
.L_x_767:
[----:B-1-34-:R-:W-:Y:S05]  /*6eb0*/  BSYNC B0 ;  /* 0x0000000000007941 */ /* 0x01afea0003800000 */
.L_x_766:
        /* <DEDUP_REMOVED lines=8> */
[----:B------:R-:W-:Y:S01]  /*6f40*/  SHF.R.S32.HI R6, RZ, 0x1f, R13 ;  /* 0x0000001fff067819 */ /* 0x000fe2000001140d */
[----:B--23--:R-:W-:Y:S01]  /*6f50*/  IMAD.WIDE R16, R89, 0x2, R10 ;  /* 0x0000000259107825 */ /* 0x00cfe200078e020a */
        /* <DEDUP_REMOVED lines=10> */
.L_x_769:
[----:B------:R-:W-:Y:S05]  /*7000*/  BSYNC B0 ;  /* 0x0000000000007941 */ /* 0x000fea0003800000 */
.L_x_768:
        /* <DEDUP_REMOVED lines=8> */
[----:B------:R-:W-:Y:S01]  /*7090*/  SHF.R.S32.HI R6, RZ, 0x1f, R13 ;  /* 0x0000001fff067819 */ /* 0x000fe2000001140d */
[----:B---34-:R-:W-:Y:S01]  /*70a0*/  IMAD.WIDE R16, R89, 0x2, R10 ;  /* 0x0000000259107825 */ /* 0x018fe200078e020a */
        /* <DEDUP_REMOVED lines=10> */
.L_x_771:
[----:B------:R-:W-:Y:S05]  /*7150*/  BSYNC B0 ;  /* 0x0000000000007941 */ /* 0x000fea0003800000 */
.L_x_770:
[----:B---3--:R-:W-:Y:S01]  /*7160*/  IADD3 R6, R4, 0x60, RZ ;  /* 0x0000006004067810 */ /* 0x008fe20007ffe0ff */
[----:B------:R-:W-:Y:S01]  /*7170*/  SHFL.IDX PT, R10, R9, 0x3, 0x181f ;  /* 0x00781f00090a7f89 */ /* 0x000fe200000e0000 */
[----:B------:R-:W-:Y:S01]  /*7180*/  IMAD.MOV.U32 R207, RZ, RZ, c[0x0][0x2b8] ;  /* 0x0000ae00ffcf7624 */ /* 0x000fe200078e00ff */
[----:B------:R-:W-:Y:S01]  /*7190*/  USHF.R.S32.HI UR6, URZ, 0x1f, UR16 ;  /* 0x0000001f3f067899 */ /* 0x000fe20008011410 */
[----:B------:R-:W-:Y:S01]  /*71a0*/  ISETP.GE.AND P0, PT, R6, UR7, PT ;  /* 0x0000000706007c0c */ /* 0x000fe2000bf06270 */
[----:B------:R-:W-:Y:S01]  /*71b0*/  IMAD.U32 R7, RZ, RZ, UR8 ;  /* 0x00000008ff077e24 */ /* 0x000fe2000f8e00ff */
[----:B----4-:R3:W4:Y:S01]  /*71c0*/  SHFL.IDX PT, R11, R5, 0x3, 0x181f ;  /* 0x00781f00050b7f89 */ /* 0x01072200000e0000 */
[----:B------:R-:W-:Y:S01]  /*71d0*/  ISETP.NE.AND P2, PT, R207, 0x1, PT ;  /* 0x00000001cf00780c */ /* 0x000fe20003f45270 */
[----:B------:R-:W-:Y:S01]  /*71e0*/  ULDC.64 UR4, c[0x0][0x2b0] ;  /* 0x0000ac0000047ab9 */ /* 0x000fe20000000a00 */
[----:B------:R-:W-:Y:S01]  /*71f0*/  IMAD R7, R7, 0x40, R210 ;  /* 0x0000004007077824 */ /* 0x000fe200078e02d2 */
[----:B------:R-:W-:Y:S01]  /*7200*/  UIMAD UR6, UR6, UR4, URZ ;  /* 0x00000004060672a4 */ /* 0x000fe2000f8e023f */
[----:B------:R-:W-:Y:S01]  /*7210*/  IMAD.MOV.U32 R208, RZ, RZ, RZ ;  /* 0x000000ffffd07224 */ /* 0x000fe200078e00ff */
[----:B------:R-:W-:-:S02]  /*7220*/  UIMAD.WIDE.U32 UR14, UR16, UR4, URZ ;  /* 0x00000004100e72a5 */ /* 0x000fc4000f8e003f */
[----:B------:R-:W-:Y:S01]  /*7230*/  IADD3 R4, R7, -0x40, RZ ;  /* 0xffffffc007047810 */ /* 0x000fe20007ffe0ff */
[----:B------:R-:W-:Y:S02]  /*7240*/  UIMAD UR6, UR16, UR5, UR6 ;  /* 0x00000005100672a4 */ /* 0x000fe4000f8e0206 */
[----:B------:R-:W-:Y:S01]  /*7250*/  @!P0 SHF.R.S32.HI R7, RZ, 0x1f, R14 ;  /* 0x0000001fff078819 */ /* 0x000fe2000001140e */
[----:B------:R-:W-:Y:S01]  /*7260*/  ULDC.64 UR4, c[0x0][0x1e8] ;  /* 0x00007a0000047ab9 */ /* 0x000fe20000000a00 */
[C---:B------:R-:W-:Y:S01]  /*7270*/  IADD3 R209, R4.reuse, UR13, RZ ;  /* 0x0000000d04d17c10 */ /* 0x040fe2000fffe0ff */
[----:B------:R-:W-:Y:S01]  /*7280*/  UIADD3 UR6, UR15, UR6, URZ ;  /* 0x000000060f067290 */ /* 0x000fe2000fffe03f */
[----:B------:R-:W-:Y:S02]  /*7290*/  @!P0 SHF.R.S32.HI R6, RZ, 0x1f, R13 ;  /* 0x0000001fff068819 */ /* 0x000fe4000001140d */
[----:B------:R-:W-:Y:S02]  /*72a0*/  @!P0 LEA.HI R7, R7, R14, RZ, 0x3 ;  /* 0x0000000e07078211 */ /* 0x000fe400078f18ff */
[----:B------:R-:W-:Y:S01]  /*72b0*/  ISETP.GE.AND P1, PT, R4, UR9, PT ;  /* 0x0000000904007c0c */ /* 0x000fe2000bf26270 */
[----:B------:R-:W-:Y:S01]  /*72c0*/  @P2 IMAD.HI.U32 R4, R209, c[0x0][0x2bc], RZ ;  /* 0x0000af00d1042a27 */ /* 0x000fe200078e00ff */
[----:B------:R-:W-:-:S02]  /*72d0*/  @!P0 LEA.HI R6, R6, R13, RZ, 0x3 ;  /* 0x0000000d06068211 */ /* 0x000fc400078f18ff */
[----:B-123--:R-:W-:Y:S01]  /*72e0*/  LOP3.LUT R5, R5, 0xfffffffd, RZ, 0xc0, !PT ;  /* 0xfffffffd05057812 */ /* 0x00efe200078ec0ff */
[----:B----4-:R-:W-:Y:S01]  /*72f0*/  @!P0 IMAD.WIDE R16, R89, 0x2, R10 ;  /* 0x0000000259108825 */ /* 0x010fe200078e020a */
[----:B------:R-:W-:Y:S02]  /*7300*/  @!P0 LOP3.LUT R7, R7, 0xfffffff8, RZ, 0xc0, !PT ;  /* 0xfffffff807078812 */ /* 0x000fe400078ec0ff */
[----:B------:R-:W-:Y:S01]  /*7310*/  @P2 LOP3.LUT R5, R5, 0x2, RZ, 0xfc, !PT ;  /* 0x0000000205052812 */ /* 0x000fe200078efcff */
[----:B------:R-:W-:Y:S01]  /*7320*/  IMAD.MOV.U32 R5, RZ, RZ, R209 ;  /* 0x000000ffff057224 */ /* 0x000fe200078e00d1 */
[----:B------:R-:W-:Y:S01]  /*7330*/  @!P0 LOP3.LUT R6, R6, 0xfffffff8, RZ, 0xc0, !PT ;  /* 0xfffffff806068812 */ /* 0x000fe200078ec0ff */
[----:B------:R-:W-:Y:S01]  /*7340*/  @!P0 IMAD.WIDE R20, R7, 0x2, R10 ;  /* 0x0000000207148825 */ /* 0x000fe200078e020a */
[----:B------:R-:W-:Y:S02]  /*7350*/  @P2 SHF.R.U32.HI R5, RZ, c[0x0][0x2c0], R4 ;  /* 0x0000b000ff052a19 */ /* 0x000fe40000011604 */
[----:B------:R-:W-:Y:S01]  /*7360*/  ISETP.GT.OR P1, PT, R210, 0x3f, P1 ;  /* 0x0000003fd200780c */ /* 0x000fe20000f24670 */
[----:B------:R-:W-:-:S02]  /*7370*/  @!P0 IMAD.SHL.U32 R4, R0, 0x2, RZ ;  /* 0x0000000200048824 */ /* 0x000fc400078e00ff */
[----:B------:R-:W-:-:S03]  /*7380*/  @!P0 IMAD.WIDE R10, R6, 0x2, R10 ;  /* 0x00000002060a8825 */ /* 0x000fc600078e020a */
[----:B------:R-:W-:Y:S01]  /*7390*/  @!PT LDS RZ, [RZ] ;  /* 0x00000000fffff984 */ /* 0x000fe20000000800 */
[----:B------:R1:W-:Y:S04]  /*73a0*/  @!P0 LDGSTS.E.BYPASS.LTC128B.128 [R4+0xf100], [R16.64], !P5 ;  /* 0x0f10000010048fae */ /* 0x0003e8000e901d54 */
[----:B------:R1:W-:Y:S03]  /*73b0*/  @!P0 LDGSTS.E.BYPASS.LTC128B.128 [R4+0x13100], [R20.64], !P3 ;  /* 0x1310000014048fae */ /* 0x0003e6000d901d54 */
[C---:B------:R-:W-:Y:S01]  /*73c0*/  @!P1 IADD3 R8, P2, R5.reuse, UR14, RZ ;  /* 0x0000000e05089c10 */ /* 0x040fe2000ff5e0ff */
[----:B------:R1:W-:Y:S03]  /*73d0*/  @!P0 LDGSTS.E.BYPASS.LTC128B.128 [R4+0x17100], [R10.64], !P4 ;  /* 0x171000000a048fae */ /* 0x0003e6000e101d54 */
[----:B------:R-:W-:Y:S01]  /*73e0*/  @!P1 LEA.HI.X.SX32 R7, R5, UR6, 0x1, P2 ;  /* 0x0000000605079c11 */ /* 0x000fe200090f0eff */
[----:B------:R-:W0:Y:S01]  /*73f0*/  LDGDEPBAR ;  /* 0x00000000000079af */ /* 0x000e220000000000 */
[----:B------:R-:W-:-:S04]  /*7400*/  @!P1 LEA R18, P2, R8, c[0x0][0x2a0], 0x2 ;  /* 0x0000a80008129a11 */ /* 0x000fc800078410ff */
[----:B------:R-:W-:Y:S01]  /*7410*/  @!P1 LEA.HI.X R19, R8, c[0x0][0x2a4], R7, 0x2, P2 ;  /* 0x0000a90008139a11 */ /* 0x000fe200010f1407 */
[----:B------:R-:W-:Y:S06]  /*7420*/  BAR.SYNC.DEFER_BLOCKING 0x0 ;  /* 0x0000000000007b1d */ /* 0x000fec0000010000 */
[----:B------:R2:W3:Y:S01]  /*7430*/  @!P1 LDG.E R208, [R18.64] ;  /* 0x0000001412d09981 */ /* 0x0004e2000c1e1900 */
[----:B------:R-:W-:Y:S01]  /*7440*/  IMAD.MOV R6, RZ, RZ, -R5 ;  /* 0x000000ffff067224 */ /* 0x000fe200078e0a05 */
[----:B------:R-:W-:Y:S01]  /*7450*/  UIMAD UR16, UR10, UR4, URZ ;  /* 0x000000040a1072a4 */ /* 0x000fe2000f8e023f */
[----:B------:R-:W-:Y:S01]  /*7460*/  ISETP.GE.AND P4, PT, R89, c[0x0][0x1d4], PT ;  /* 0x0000750059007a0c */ /* 0x000fe20003f86270 */
[----:B------:R-:W-:Y:S01]  /*7470*/  UIMAD.WIDE.U32 UR22, UR11, UR4, URZ ;  /* 0x000000040b1672a5 */ /* 0x000fe2000f8e003f */
[----:B------:R-:W-:Y:S01]  /*7480*/  IMAD R209, R6, c[0x0][0x2b8], R209 ;  /* 0x0000ae0006d17a24 */ /* 0x000fe200078e02d1 */
[----:B------:R-:W-:Y:S01]  /*7490*/  UIMAD UR16, UR11, UR5, UR16 ;  /* 0x000000050b1072a4 */ /* 0x000fe2000f8e0210 */
[----:B------:R-:W-:Y:S01]  /*74a0*/  ISETP.GE.AND P6, PT, R14, c[0x0][0x1d4], PT ;  /* 0x000075000e007a0c */ /* 0x000fe20003fc6270 */
[----:B------:R-:W-:Y:S01]  /*74b0*/  ULEA UR19, UR8, 0xffffffc0, 0x6 ;  /* 0xffffffc008137891 */ /* 0x000fe2000f8e303f */
[----:B------:R-:W-:Y:S01]  /*74c0*/  IMAD.WIDE.U32 R6, R209, c[0x0][0x1e0], RZ ;  /* 0x00007800d1067a25 */ /* 0x000fe200078e00ff */
[----:B------:R-:W-:Y:S01]  /*74d0*/  SHF.R.S32.HI R52, RZ, 0x1f, R209 ;  /* 0x0000001fff347819 */ /* 0x000fe200000114d1 */
[----:B------:R-:W-:Y:S01]  /*74e0*/  UIADD3 UR16, UR23, UR16, URZ ;  /* 0x0000001017107290 */ /* 0x000fe2000fffe03f */
[----:B------:R-:W-:Y:S01]  /*74f0*/  ISETP.GE.AND P5, PT, R13, c[0x0][0x1d4], PT ;  /* 0x000075000d007a0c */ /* 0x000fe20003fa6270 */
[----:B-1----:R-:W-:Y:S01]  /*7500*/  IMAD.MOV.U32 R4, RZ, RZ, R6 ;  /* 0x000000ffff047224 */ /* 0x002fe200078e0006 */
[----:B------:R-:W-:Y:S01]  /*7510*/  UIADD3 UR19, UR9, -UR19, URZ ;  /* 0x8000001309137290 */ /* 0x000fe2000fffe03f */
[----:B------:R-:W-:Y:S01]  /*7520*/  IMAD R8, R52, c[0x0][0x1e0], RZ ;  /* 0x0000780034087a24 */ /* 0x000fe200078e02ff */
[----:B------:R-:W-:Y:S01]  /*7530*/  ULDC.64 UR4, c[0x0][0x210] ;  /* 0x0000840000047ab9 */ /* 0x000fe20000000a00 */
[----:B------:R-:W-:Y:S01]  /*7540*/  LEA.HI R80, R82, R83, RZ, 0x5 ;  /* 0x0000005352507211 */ /* 0x000fe200078f28ff */
[----:B------:R-:W-:Y:S01]  /*7550*/  UIMAD UR10, UR10, UR4, URZ ;  /* 0x000000040a0a72a4 */ /* 0x000fe2000f8e023f */
[----:B------:R-:W-:Y:S01]  /*7560*/  IMAD R5, R209, c[0x0][0x1e4], R8 ;  /* 0x00007900d1057a24 */ /* 0x000fe200078e0208 */
[----:B------:R-:W-:Y:S01]  /*7570*/  IADD3 R12, -R50, UR19, RZ ;  /* 0x00000013320c7c10 */ /* 0x000fe2000fffe1ff */
[----:B------:R-:W-:Y:S01]  /*7580*/  UIMAD.WIDE.U32 UR24, UR11, UR4, URZ ;  /* 0x000000040b1872a5 */ /* 0x000fe2000f8e003f */
[----:B------:R-:W-:Y:S01]  /*7590*/  ISETP.GT.AND P3, PT, R210, 0x3f, PT ;  /* 0x0000003fd200780c */ /* 0x000fe20003f64270 */
[----:B------:R-:W-:Y:S01]  /*75a0*/  IMAD.IADD R5, R7, 0x1, R5 ;  /* 0x0000000107057824 */ /* 0x000fe200078e0205 */
[----:B------:R-:W-:Y:S01]  /*75b0*/  ISETP.GE.AND P1, PT, R12, 0x1, PT ;  /* 0x000000010c00780c */ /* 0x000fe20003f26270 */
[----:B------:R-:W-:Y:S01]  /*75c0*/  UIMAD UR10, UR11, UR5, UR10 ;  /* 0x000000050b0a72a4 */ /* 0x000fe2000f8e020a */
[----:B------:R-:W-:-:S02]  /*75d0*/  SEL R88, RZ, 0x10, P5 ;  /* 0x00000010ff587807 */ /* 0x000fc40002800000 */
[----:B------:R-:W-:Y:S01]  /*75e0*/  SHF.R.S32.HI R81, RZ, 0x5, R80 ;  /* 0x00000005ff517819 */ /* 0x000fe20000011450 */
[----:B------:R-:W-:-:S08]  /*75f0*/  UIADD3 UR10, UR25, UR10, URZ ;  /* 0x0000000a190a7290 */ /* 0x000fd0000fffe03f */
[----:B------:R-:W-:Y:S01]  /*7600*/  @P1 SHF.R.S32.HI R7, RZ, 0x1f, R14 ;  /* 0x0000001fff071819 */ /* 0x000fe2000001140e */
[----:B------:R-:W-:Y:S01]  /*7610*/  @P1 IMAD.SHL.U32 R9, R0, 0x2, RZ ;  /* 0x0000000200091824 */ /* 0x000fe200078e00ff */
[----:B--2---:R-:W-:Y:S02]  /*7620*/  @P1 SHF.R.S32.HI R18, RZ, 0x1f, R13 ;  /* 0x0000001fff121819 */ /* 0x004fe4000001140d */
[----:B---3--:R-:W-:Y:S01]  /*7630*/  SHF.R.S32.HI R51, RZ, 0x1f, R208 ;  /* 0x0000001fff337819 */ /* 0x008fe200000114d0 */
[----:B------:R-:W-:-:S04]  /*7640*/  IMAD.WIDE.U32 R4, R208, c[0x0][0x1f0], R4 ;  /* 0x00007c00d0047a25 */ /* 0x000fc800078e0004 */
[----:B------:R-:W-:Y:S01]  /*7650*/  IMAD R19, R51, c[0x0][0x1f0], RZ ;  /* 0x00007c0033137a24 */ /* 0x000fe200078e02ff */
[----:B------:R-:W-:-:S03]  /*7660*/  IADD3 R4, P0, R4, UR22, RZ ;  /* 0x0000001604047c10 */ /* 0x000fc6000ff1e0ff */
[----:B------:R-:W-:-:S05]  /*7670*/  IMAD R19, R208, c[0x0][0x1f4], R19 ;  /* 0x00007d00d0137a24 */ /* 0x000fca00078e0213 */
[----:B------:R-:W-:Y:S02]  /*7680*/  IADD3.X R19, R5, UR16, R19, P0, !PT ;  /* 0x0000001005137c10 */ /* 0x000fe400087fe413 */
[----:B------:R-:W-:-:S04]  /*7690*/  LEA R8, P0, R4, c[0x0][0x1c8], 0x1 ;  /* 0x0000720004087a11 */ /* 0x000fc800078008ff */
[----:B------:R-:W-:Y:S01]  /*76a0*/  LEA.HI.X R19, R4, c[0x0][0x1cc], R19, 0x1, P0 ;  /* 0x0000730004137a11 */ /* 0x000fe200000f0c13 */
[----:B------:R-:W-:Y:S01]  /*76b0*/  SHFL.IDX PT, R16, R8, RZ, 0x181f ;  /* 0x00181fff08107589 */ /* 0x000fe200000e0000 */
[----:B------:R-:W-:-:S03]  /*76c0*/  ISETP.GE.AND P0, PT, R12, 0x21, PT ;  /* 0x000000210c00780c */ /* 0x000fc60003f06270 */
[----:B------:R-:W-:Y:S04]  /*76d0*/  SHFL.IDX PT, R17, R19, RZ, 0x181f ;  /* 0x00181fff13117589 */ /* 0x000fe800000e0000 */
[----:B------:R1:W-:Y:S04]  /*76e0*/  SHFL.IDX PT, R10, R8, 0x1, 0x181f ;  /* 0x00381f00080a7f89 */ /* 0x0003e800000e0000 */
[----:B------:R-:W2:Y:S02]  /*76f0*/  SHFL.IDX PT, R11, R19, 0x1, 0x181f ;  /* 0x00381f00130b7f89 */ /* 0x000ea400000e0000 */
[----:B------:R-:W-:Y:S01]  /*7700*/  @P0 SHF.R.S32.HI R5, RZ, 0x1f, R14 ;  /* 0x0000001fff050819 */ /* 0x000fe2000001140e */
[----:B------:R-:W-:Y:S01]  /*7710*/  @P0 IMAD.SHL.U32 R6, R0, 0x2, RZ ;  /* 0x0000000200060824 */ /* 0x000fe200078e00ff */
[----:B------:R-:W-:-:S02]  /*7720*/  @P0 SHF.R.S32.HI R4, RZ, 0x1f, R13 ;  /* 0x0000001fff040819 */ /* 0x000fc4000001140d */
[-C--:B------:R-:W-:Y:S02]  /*7730*/  @P0 LEA.HI R5, R5, R14.reuse, RZ, 0x3 ;  /* 0x0000000e05050211 */ /* 0x080fe400078f18ff */
[-C--:B------:R-:W-:Y:S02]  /*7740*/  @P0 LEA.HI R4, R4, R13.reuse, RZ, 0x3 ;  /* 0x0000000d04040211 */ /* 0x080fe400078f18ff */
[----:B------:R-:W-:Y:S02]  /*7750*/  @P0 LOP3.LUT R5, R5, 0xfffffff8, RZ, 0xc0, !PT ;  /* 0xfffffff805050812 */ /* 0x000fe400078ec0ff */
[----:B------:R-:W-:Y:S02]  /*7760*/  @P0 LOP3.LUT R4, R4, 0xfffffff8, RZ, 0xc0, !PT ;  /* 0xfffffff804040812 */ /* 0x000fe400078ec0ff */
[----:B-1----:R-:W-:Y:S02]  /*7770*/  @P1 LEA.HI R8, R7, R14, RZ, 0x3 ;  /* 0x0000000e07081211 */ /* 0x002fe400078f18ff */
[----:B------:R-:W-:-:S02]  /*7780*/  @P1 LEA.HI R7, R18, R13, RZ, 0x3 ;  /* 0x0000000d12071211 */ /* 0x000fc400078f18ff */
[----:B------:R-:W-:Y:S01]  /*7790*/  @P1 LOP3.LUT R8, R8, 0xfffffff8, RZ, 0xc0, !PT ;  /* 0xfffffff808081812 */ /* 0x000fe200078ec0ff */
[----:B--2---:R-:W-:Y:S01]  /*77a0*/  @P0 IMAD.WIDE R24, R89, 0x2, R10 ;  /* 0x0000000259180825 */ /* 0x004fe200078e020a */
[----:B------:R-:W-:-:S03]  /*77b0*/  @P1 LOP3.LUT R7, R7, 0xfffffff8, RZ, 0xc0, !PT ;  /* 0xfffffff807071812 */ /* 0x000fc600078ec0ff */
[----:B------:R-:W-:-:S04]  /*77c0*/  @P1 IMAD.WIDE R18, R8, 0x2, R16 ;  /* 0x0000000208121825 */ /* 0x000fc800078e0210 */
[----:B------:R-:W-:-:S04]  /*77d0*/  @P1 IMAD.WIDE R20, R7, 0x2, R16 ;  /* 0x0000000207141825 */ /* 0x000fc800078e0210 */
[----:B------:R-:W-:-:S04]  /*77e0*/  @P1 IMAD.WIDE R16, R89, 0x2, R16 ;  /* 0x0000000259101825 */ /* 0x000fc800078e0210 */
[--C-:B------:R-:W-:Y:S01]  /*77f0*/  @P0 IMAD.WIDE R22, R5, 0x2, R10.reuse ;  /* 0x0000000205160825 */ /* 0x100fe200078e020a */
[----:B------:R1:W-:Y:S03]  /*7800*/  @P1 LDGSTS.E.BYPASS.LTC128B.128 [R9+0x6100], [R16.64], !P4 ;  /* 0x0610000010091fae */ /* 0x0003e6000e101d54 */
[----:B------:R-:W-:Y:S01]  /*7810*/  @P0 IMAD.WIDE R4, R4, 0x2, R10 ;  /* 0x0000000204040825 */ /* 0x000fe200078e020a */
[----:B------:R1:W-:Y:S04]  /*7820*/  @P1 LDGSTS.E.BYPASS.LTC128B.128 [R9+0x8100], [R18.64], !P6 ;  /* 0x0810000012091fae */ /* 0x0003e8000f101d54 */
[----:B------:R1:W-:Y:S04]  /*7830*/  @P1 LDGSTS.E.BYPASS.LTC128B.128 [R9+0xa100], [R20.64], !P5 ;  /* 0x0a10000014091fae */ /* 0x0003e8000e901d54 */
[----:B------:R1:W-:Y:S04]  /*7840*/  @P0 LDGSTS.E.BYPASS.LTC128B.128 [R6+0x7100], [R24.64], !P4 ;  /* 0x0710000018060fae */ /* 0x0003e8000e101d54 */
[----:B------:R1:W-:Y:S04]  /*7850*/  @P0 LDGSTS.E.BYPASS.LTC128B.128 [R6+0x9100], [R22.64], !P6 ;  /* 0x0910000016060fae */ /* 0x0003e8000f101d54 */
[----:B------:R1:W-:Y:S01]  /*7860*/  @P0 LDGSTS.E.BYPASS.LTC128B.128 [R6+0xb100], [R4.64], !P5 ;  /* 0x0b10000004060fae */ /* 0x0003e2000e901d54 */
[----:B------:R-:W-:-:S03]  /*7870*/  ISETP.LT.AND P0, PT, RZ, c[0x0][0x27c], PT ;  /* 0x00009f00ff007a0c */ /* 0x000fc60003f01270 */
[----:B------:R-:W0:Y:S10]  /*7880*/  LDGDEPBAR ;  /* 0x00000000000079af */ /* 0x000e340000000000 */
[----:B------:R-:W-:Y:S05]  /*7890*/  @P0 BRA `(.L_x_772) ;  /* 0x0000002000000947 */ /* 0x000fea0003800000 */
[----:B------:R-:W-:-:S04]  /*78a0*/  DEPBAR.LE SB0, 0x1 ;  /* 0x000080400000791a */ /* 0x000fc80000000000 */
[----:B------:R-:W-:Y:S05]  /*78b0*/  BRA `(.L_x_773) ;  /* 0x000076b000007947 */ /* 0x000fea0003800000 */
.L_x_772:
[----:B------:R-:W-:Y:S01]  /*78c0*/  ULDC.U8 UR4, c[0x0][0x298] ;  /* 0x0000a60000047ab9 */ /* 0x000fe20000000000 */
[----:B------:R-:W-:Y:S01]  /*78d0*/  SHF.R.S32.HI R11, RZ, 0x1f, R84 ;  /* 0x0000001fff0b7819 */ /* 0x000fe20000011454 */
[----:B-1----:R-:W-:Y:S01]  /*78e0*/  IMAD.WIDE.U32 R6, R84, c[0x0][0x280], RZ ;  /* 0x0000a00054067a25 */ /* 0x002fe200078e00ff */
[----:B------:R-:W-:Y:S01]  /*78f0*/  ISETP.NE.AND P0, PT, RZ, UR4, PT ;  /* 0x00000004ff007c0c */ /* 0x000fe2000bf05270 */
[----:B------:R-:W-:Y:S01]  /*7900*/  BSSY B2, `(.L_x_773) ;  /* 0x0000766000027945 */ /* 0x000fe20003800000 */
[-C--:B------:R-:W-:Y:S01]  /*7910*/  LEA.HI R93, R82, R83.reuse, RZ, 0x2 ;  /* 0x00000053525d7211 */ /* 0x080fe200078f10ff */
[C---:B------:R-:W-:Y:S02]  /*7920*/  IMAD R17, R11.reuse, c[0x0][0x280], RZ ;  /* 0x0000a0000b117a24 */ /* 0x040fe400078e02ff */
[----:B------:R-:W-:Y:S01]  /*7930*/  IMAD R11, R11, c[0x0][0x290], RZ ;  /* 0x0000a4000b0b7a24 */ /* 0x000fe200078e02ff */
[----:B------:R-:W-:Y:S01]  /*7940*/  LOP3.LUT R102, R93, 0xfffffffc, RZ, 0xc0, !PT ;  /* 0xfffffffc5d667812 */ /* 0x000fe200078ec0ff */
[C---:B------:R-:W-:Y:S01]  /*7950*/  IMAD R17, R84.reuse, c[0x0][0x284], R17 ;  /* 0x0000a10054117a24 */ /* 0x040fe200078e0211 */
[----:B------:R-:W-:Y:S01]  /*7960*/  SHF.R.S32.HI R93, RZ, 0x2, R93 ;  /* 0x00000002ff5d7819 */ /* 0x000fe2000001145d */
[----:B------:R-:W-:Y:S01]  /*7970*/  IMAD R11, R84, c[0x0][0x294], R11 ;  /* 0x0000a500540b7a24 */ /* 0x000fe200078e020b */
[----:B------:R-:W-:Y:S01]  /*7980*/  IADD3 R102, -R102, R83, RZ ;  /* 0x0000005366667210 */ /* 0x000fe20007ffe1ff */
[----:B------:R-:W-:Y:S01]  /*7990*/  IMAD.WIDE.U32 R84, R84, c[0x0][0x290], RZ ;  /* 0x0000a40054547a25 */ /* 0x000fe200078e00ff */
[----:B------:R-:W-:-:S02]  /*79a0*/  IADD3 R5, R93, UR12, RZ ;  /* 0x0000000c5d057c10 */ /* 0x000fc4000fffe0ff */
[----:B------:R-:W-:Y:S01]  /*79b0*/  IADD3 R17, R17, R7, RZ ;  /* 0x0000000711117210 */ /* 0x000fe20007ffe0ff */
[----:B------:R-:W-:Y:S01]  /*79c0*/  IMAD.IADD R11, R11, 0x1, R85 ;  /* 0x000000010b0b7824 */ /* 0x000fe200078e0255 */
[C---:B------:R-:W-:Y:S01]  /*79d0*/  SHF.L.U32 R70, R102.reuse, 0x3, RZ ;  /* 0x0000000366467819 */ /* 0x040fe200000006ff */
[----:B------:R-:W-:Y:S01]  /*79e0*/  IMAD R9, R102, 0x40, R5 ;  /* 0x0000004066097824 */ /* 0x000fe200078e0205 */
[----:B------:R-:W-:Y:S05]  /*79f0*/  @!P0 BRA `(.L_x_774) ;  /* 0x0000393000008947 */ /* 0x000fea0003800000 */
[----:B------:R-:W-:Y:S01]  /*7a00*/  PLOP3.LUT P1, PT, PT, PT, UP2, 0x80, 0x0 ;  /* 0x000000000000781c */ /* 0x000fe20003f2f028 */
[----:B------:R-:W-:Y:S01]  /*7a10*/  IMAD.MOV.U32 R16, RZ, RZ, R6 ;  /* 0x000000ffff107224 */ /* 0x000fe200078e0006 */
[----:B------:R-:W-:Y:S01]  /*7a20*/  PLOP3.LUT P0, PT, PT, PT, UP2, 0x80, 0x0 ;  /* 0x000000000000781c */ /* 0x000fe20003f0f028 */
[----:B------:R-:W-:Y:S01]  /*7a30*/  BSSY B0, `(.L_x_775) ;  /* 0x0000063000007945 */ /* 0x000fe20003800000 */
[----:B------:R-:W-:Y:S01]  /*7a40*/  MOV R10, R84 ;  /* 0x00000054000a7202 */ /* 0x000fe20000000f00 */
        /* <DEDUP_REMOVED lines=8> */
[----:B------:R-:W-:Y:S01]  /*7ad0*/  @P1 IMAD.HI.U32 R4, R9, c[0x0][0x2c8], RZ ;  /* 0x0000b20009041a27 */ /* 0x000fe200078e00ff */
[----:B------:R-:W-:Y:S01]  /*7ae0*/  CS2R R110, SRZ ;  /* 0x00000000006e7805 */ /* 0x000fe2000001ff00 */
[----:B------:R-:W-:Y:S01]  /*7af0*/  CS2R R122, SRZ ;  /* 0x00000000007a7805 */ /* 0x000fe2000001ff00 */
[----:B------:R-:W-:Y:S01]  /*7b00*/  CS2R R126, SRZ ;  /* 0x00000000007e7805 */ /* 0x000fe2000001ff00 */
[----:B------:R-:W-:Y:S01]  /*7b10*/  CS2R R116, SRZ ;  /* 0x0000000000747805 */ /* 0x000fe2000001ff00 */
[----:B------:R-:W-:-:S04]  /*7b20*/  @P0 SHF.R.U32.HI R9, RZ, c[0x0][0x2cc], R4 ;  /* 0x0000b300ff090a19 */ /* 0x000fc80000011604 */
[----:B------:R-:W-:Y:S01]  /*7b30*/  SHF.R.S32.HI R4, RZ, 0x1f, R9 ;  /* 0x0000001fff047819 */ /* 0x000fe20000011409 */
[----:B------:R-:W-:-:S04]  /*7b40*/  IMAD.WIDE.U32 R20, R9, c[0x0][0x280], R16 ;  /* 0x0000a00009147a25 */ /* 0x000fc800078e0010 */
[----:B------:R-:W-:Y:S01]  /*7b50*/  IMAD R6, R4, c[0x0][0x280], RZ ;  /* 0x0000a00004067a24 */ /* 0x000fe200078e02ff */
[----:B------:R-:W-:Y:S01]  /*7b60*/  LEA R17, P1, R20, c[0x0][0x270], 0x1 ;  /* 0x00009c0014117a11 */ /* 0x000fe200078208ff */
[----:B------:R-:W-:Y:S02]  /*7b70*/  IMAD R4, R4, c[0x0][0x290], RZ ;  /* 0x0000a40004047a24 */ /* 0x000fe400078e02ff */
[C---:B------:R-:W-:Y:S02]  /*7b80*/  IMAD.WIDE.U32 R10, R9.reuse, c[0x0][0x290], R10 ;  /* 0x0000a400090a7a25 */ /* 0x040fe400078e000a */
[----:B------:R1:W2:Y:S02]  /*7b90*/  SHFL.IDX PT, R24, R17, RZ, 0x1c1f ;  /* 0x001c1fff11187589 */ /* 0x0002a400000e0000 */
[C---:B------:R-:W-:Y:S01]  /*7ba0*/  IMAD R6, R9.reuse, c[0x0][0x284], R6 ;  /* 0x0000a10009067a24 */ /* 0x040fe200078e0206 */
[----:B------:R-:W-:Y:S01]  /*7bb0*/  LEA R8, P0, R10, c[0x0][0x288], 0x1 ;  /* 0x0000a2000a087a11 */ /* 0x000fe200078008ff */
[----:B------:R-:W-:-:S02]  /*7bc0*/  IMAD R9, R9, c[0x0][0x294], R4 ;  /* 0x0000a50009097a24 */ /* 0x000fc400078e0204 */
[----:B------:R-:W-:Y:S02]  /*7bd0*/  IMAD.IADD R7, R21, 0x1, R6 ;  /* 0x0000000115077824 */ /* 0x000fe400078e0206 */
[----:B------:R1:W3:Y:S01]  /*7be0*/  SHFL.IDX PT, R18, R8, RZ, 0x1c1f ;  /* 0x001c1fff08127589 */ /* 0x0002e200000e0000 */
[----:B------:R-:W-:Y:S01]  /*7bf0*/  IADD3 R9, R11, R9, RZ ;  /* 0x000000090b097210 */ /* 0x000fe20007ffe0ff */
[----:B------:R-:W-:Y:S01]  /*7c00*/  IMAD.SHL.U32 R16, R102, 0x4, RZ ;  /* 0x0000000466107824 */ /* 0x000fe200078e00ff */
[----:B------:R-:W-:Y:S01]  /*7c10*/  LEA.HI.X R20, R20, c[0x0][0x274], R7, 0x1, P1 ;  /* 0x00009d0014147a11 */ /* 0x000fe200008f0c07 */
[----:B------:R-:W-:Y:S01]  /*7c20*/  CS2R R102, SRZ ;  /* 0x0000000000667805 */ /* 0x000fe2000001ff00 */
[----:B------:R-:W-:Y:S02]  /*7c30*/  LEA.HI.X R9, R10, c[0x0][0x28c], R9, 0x1, P0 ;  /* 0x0000a3000a097a11 */ /* 0x000fe400000f0c09 */
[----:B------:R-:W-:Y:S01]  /*7c40*/  ISETP.GE.AND P0, PT, R5, UR7, PT ;  /* 0x0000000705007c0c */ /* 0x000fe2000bf06270 */
[----:B------:R1:W4:Y:S04]  /*7c50*/  SHFL.IDX PT, R25, R20, RZ, 0x1c1f ;  /* 0x001c1fff14197589 */ /* 0x00032800000e0000 */
[----:B------:R1:W1:Y:S08]  /*7c60*/  SHFL.IDX PT, R19, R9, RZ, 0x1c1f ;  /* 0x001c1fff09137589 */ /* 0x00027000000e0000 */
[----:B------:R-:W-:Y:S05]  /*7c70*/  @P0 BRA `(.L_x_776) ;  /* 0x000003e000000947 */ /* 0x000fea0003800000 */
[C---:B--2---:R-:W-:Y:S01]  /*7c80*/  IADD3 R7, R16.reuse, 0x10, RZ ;  /* 0x0000001010077810 */ /* 0x044fe20007ffe0ff */
[----:B------:R-:W-:Y:S01]  /*7c90*/  CS2R R108, SRZ ;  /* 0x00000000006c7805 */ /* 0x000fe2000001ff00 */
[----:B------:R-:W-:Y:S01]  /*7ca0*/  ISETP.GE.AND P0, PT, R16, c[0x0][0x27c], PT ;  /* 0x00009f0010007a0c */ /* 0x000fe20003f06270 */
[----:B------:R-:W-:Y:S01]  /*7cb0*/  CS2R R116, SRZ ;  /* 0x0000000000747805 */ /* 0x000fe2000001ff00 */
[----:B------:R-:W-:-:S02]  /*7cc0*/  ISETP.GE.AND P2, PT, R7, c[0x0][0x27c], PT ;  /* 0x00009f0007007a0c */ /* 0x000fc40003f46270 */
[----:B------:R-:W-:-:S04]  /*7cd0*/  IADD3 R6, R16, 0x20, RZ ;  /* 0x0000002010067810 */ /* 0x000fc80007ffe0ff */
[----:B------:R-:W-:-:S05]  /*7ce0*/  ISETP.GE.AND P1, PT, R6, c[0x0][0x27c], PT ;  /* 0x00009f0006007a0c */ /* 0x000fca0003f26270 */
[C---:B----4-:R-:W-:Y:S02]  /*7cf0*/  @!P0 IMAD.WIDE R30, R16.reuse, 0x2, R24 ;  /* 0x00000002101e8825 */ /* 0x050fe400078e0218 */
[----:B------:R-:W-:Y:S02]  /*7d00*/  @!P2 SHF.R.S32.HI R4, RZ, 0x1f, R7 ;  /* 0x0000001fff04a819 */ /* 0x000fe40000011407 */
[----:B-1-3--:R-:W-:Y:S01]  /*7d10*/  @!P0 IMAD.WIDE R10, R16, 0x2, R18 ;  /* 0x00000002100a8825 */ /* 0x00afe200078e0212 */
[----:B------:R1:W5:Y:S01]  /*7d20*/  @!P0 LD.E.64 R108, [R30.64] ;  /* 0x000000141e6c8980 */ /* 0x000362000c101b00 */
[----:B------:R-:W-:Y:S02]  /*7d30*/  @!P2 LEA.HI R7, R4, R7, RZ, 0x2 ;  /* 0x000000070407a211 */ /* 0x000fe400078f10ff */
[----:B------:R-:W-:Y:S01]  /*7d40*/  IADD3 R4, R16, 0x30, RZ ;  /* 0x0000003010047810 */ /* 0x000fe20007ffe0ff */
[----:B------:R2:W5:Y:S01]  /*7d50*/  @!P0 LD.E.64 R116, [R10.64] ;  /* 0x000000140a748980 */ /* 0x000562000c101b00 */
[----:B------:R-:W-:-:S02]  /*7d60*/  @!P2 LOP3.LUT R7, R7, 0xfffffffc, RZ, 0xc0, !PT ;  /* 0xfffffffc0707a812 */ /* 0x000fc400078ec0ff */
[----:B------:R-:W-:-:S03]  /*7d70*/  ISETP.GE.AND P0, PT, R4, c[0x0][0x27c], PT ;  /* 0x00009f0004007a0c */ /* 0x000fc60003f06270 */
[----:B------:R-:W-:-:S04]  /*7d80*/  @!P2 IMAD.WIDE R26, R7, 0x2, R24 ;  /* 0x00000002071aa825 */ /* 0x000fc800078e0218 */
[----:B------:R-:W-:Y:S01]  /*7d90*/  @!P2 IMAD.WIDE R28, R7, 0x2, R18 ;  /* 0x00000002071ca825 */ /* 0x000fe200078e0212 */
[----:B------:R-:W-:-:S04]  /*7da0*/  @!P1 SHF.R.S32.HI R7, RZ, 0x1f, R6 ;  /* 0x0000001fff079819 */ /* 0x000fc80000011406 */
[----:B------:R-:W-:Y:S01]  /*7db0*/  @!P1 LEA.HI R7, R7, R6, RZ, 0x2 ;  /* 0x0000000607079211 */ /* 0x000fe200078f10ff */
[----:B------:R-:W-:Y:S01]  /*7dc0*/  CS2R R128, SRZ ;  /* 0x0000000000807805 */ /* 0x000fe2000001ff00 */
[----:B------:R-:W-:Y:S01]  /*7dd0*/  CS2R R126, SRZ ;  /* 0x00000000007e7805 */ /* 0x000fe2000001ff00 */
[----:B------:R-:W-:Y:S01]  /*7de0*/  CS2R R124, SRZ ;  /* 0x00000000007c7805 */ /* 0x000fe2000001ff00 */
[----:B------:R-:W-:Y:S01]  /*7df0*/  CS2R R122, SRZ ;  /* 0x00000000007a7805 */ /* 0x000fe2000001ff00 */
[----:B------:R-:W-:Y:S02]  /*7e00*/  CS2R R112, SRZ ;  /* 0x0000000000707805 */ /* 0x000fe4000001ff00 */
[----:B------:R3:W5:Y:S01]  /*7e10*/  @!P2 LD.E.64 R128, [R26.64] ;  /* 0x000000141a80a980 */ /* 0x000762000c101b00 */
[----:B--2---:R-:W-:-:S03]  /*7e20*/  @!P1 LOP3.LUT R11, R7, 0xfffffffc, RZ, 0xc0, !PT ;  /* 0xfffffffc070b9812 */ /* 0x004fc600078ec0ff */
[----:B------:R2:W5:Y:S01]  /*7e30*/  @!P2 LD.E.64 R126, [R28.64] ;  /* 0x000000141c7ea980 */ /* 0x000562000c101b00 */
[----:B------:R-:W-:-:S04]  /*7e40*/  @!P0 SHF.R.S32.HI R7, RZ, 0x1f, R4 ;  /* 0x0000001fff078819 */ /* 0x000fc80000011404 */
[----:B------:R-:W-:Y:S01]  /*7e50*/  @!P0 LEA.HI R7, R7, R4, RZ, 0x2 ;  /* 0x0000000407078211 */ /* 0x000fe200078f10ff */
[----:B------:R-:W-:-:S03]  /*7e60*/  @!P1 IMAD.WIDE R32, R11, 0x2, R24 ;  /* 0x000000020b209825 */ /* 0x000fc600078e0218 */
[----:B------:R-:W-:Y:S01]  /*7e70*/  @!P0 LOP3.LUT R7, R7, 0xfffffffc, RZ, 0xc0, !PT ;  /* 0xfffffffc07078812 */ /* 0x000fe200078ec0ff */
[----:B------:R-:W-:Y:S01]  /*7e80*/  CS2R R110, SRZ ;  /* 0x00000000006e7805 */ /* 0x000fe2000001ff00 */
[C---:B------:R-:W-:Y:S01]  /*7e90*/  IADD3 R6, R16.reuse, 0x40, RZ ;  /* 0x0000004010067810 */ /* 0x040fe20007ffe0ff */
[----:B------:R4:W5:Y:S02]  /*7ea0*/  @!P1 LD.E.64 R124, [R32.64] ;  /* 0x00000014207c9980 */ /* 0x000964000c101b00 */
[----:B-1----:R-:W-:Y:S01]  /*7eb0*/  @!P0 IMAD.WIDE R30, R7, 0x2, R18 ;  /* 0x00000002071e8825 */ /* 0x002fe200078e0212 */
[----:B------:R-:W-:-:S04]  /*7ec0*/  IADD3 R4, R16, 0x50, RZ ;  /* 0x0000005010047810 */ /* 0x000fc80007ffe0ff */
[----:B------:R4:W5:Y:S01]  /*7ed0*/  @!P0 LD.E.64 R110, [R30.64] ;  /* 0x000000141e6e8980 */ /* 0x000962000c101b00 */
[----:B---3--:R-:W-:-:S04]  /*7ee0*/  @!P1 IMAD.WIDE R26, R11, 0x2, R18 ;  /* 0x000000020b1a9825 */ /* 0x008fc800078e0212 */
[----:B--2---:R-:W-:Y:S01]  /*7ef0*/  @!P0 IMAD.WIDE R28, R7, 0x2, R24 ;  /* 0x00000002071c8825 */ /* 0x004fe200078e0218 */
[----:B------:R1:W5:Y:S01]  /*7f00*/  @!P1 LD.E.64 R122, [R26.64] ;  /* 0x000000141a7a9980 */ /* 0x000362000c101b00 */
[----:B------:R-:W-:-:S03]  /*7f10*/  ISETP.GE.AND P1, PT, R6, c[0x0][0x27c], PT ;  /* 0x00009f0006007a0c */ /* 0x000fc60003f26270 */
[----:B------:R4:W5:Y:S01]  /*7f20*/  @!P0 LD.E.64 R112, [R28.64] ;  /* 0x000000141c708980 */ /* 0x000962000c101b00 */
[----:B------:R-:W-:-:S09]  /*7f30*/  ISETP.GE.AND P0, PT, R4, c[0x0][0x27c], PT ;  /* 0x00009f0004007a0c */ /* 0x000fd20003f06270 */
[----:B------:R-:W-:-:S04]  /*7f40*/  @!P1 SHF.R.S32.HI R11, RZ, 0x1f, R6 ;  /* 0x0000001fff0b9819 */ /* 0x000fc80000011406 */
[----:B------:R-:W-:Y:S02]  /*7f50*/  @!P0 SHF.R.S32.HI R7, RZ, 0x1f, R4 ;  /* 0x0000001fff078819 */ /* 0x000fe40000011404 */
[----:B------:R-:W-:Y:S02]  /*7f60*/  @!P1 LEA.HI R11, R11, R6, RZ, 0x2 ;  /* 0x000000060b0b9211 */ /* 0x000fe400078f10ff */
[----:B------:R-:W-:Y:S02]  /*7f70*/  @!P0 LEA.HI R7, R7, R4, RZ, 0x2 ;  /* 0x0000000407078211 */ /* 0x000fe400078f10ff */
[----:B------:R-:W-:Y:S02]  /*7f80*/  @!P1 LOP3.LUT R11, R11, 0xfffffffc, RZ, 0xc0, !PT ;  /* 0xfffffffc0b0b9812 */ /* 0x000fe400078ec0ff */
[----:B------:R-:W-:Y:S01]  /*7f90*/  @!P0 LOP3.LUT R7, R7, 0xfffffffc, RZ, 0xc0, !PT ;  /* 0xfffffffc07078812 */ /* 0x000fe200078ec0ff */
[----:B------:R-:W-:Y:S01]  /*7fa0*/  CS2R R104, SRZ ;  /* 0x0000000000687805 */ /* 0x000fe2000001ff00 */
[----:B------:R-:W-:Y:S01]  /*7fb0*/  CS2R R96, SRZ ;  /* 0x0000000000607805 */ /* 0x000fe2000001ff00 */
[----:B-1----:R-:W-:Y:S01]  /*7fc0*/  @!P1 IMAD.WIDE R26, R11, 0x2, R24 ;  /* 0x000000020b1a9825 */ /* 0x002fe200078e0218 */
[----:B------:R-:W-:Y:S01]  /*7fd0*/  CS2R R102, SRZ ;  /* 0x0000000000667805 */ /* 0x000fe2000001ff00 */
[----:B------:R-:W-:-:S02]  /*7fe0*/  CS2R R94, SRZ ;  /* 0x00000000005e7805 */ /* 0x000fc4000001ff00 */
[----:B------:R-:W-:Y:S01]  /*7ff0*/  @!P1 IMAD.WIDE R10, R11, 0x2, R18 ;  /* 0x000000020b0a9825 */ /* 0x000fe200078e0212 */
[----:B------:R4:W5:Y:S03]  /*8000*/  @!P1 LD.E.64 R104, [R26.64] ;  /* 0x000000141a689980 */ /* 0x000966000c101b00 */
[C---:B------:R-:W-:Y:S01]  /*8010*/  @!P0 IMAD.WIDE R24, R7.reuse, 0x2, R24 ;  /* 0x0000000207188825 */ /* 0x040fe200078e0218 */
[----:B------:R4:W5:Y:S03]  /*8020*/  @!P1 LD.E.64 R102, [R10.64] ;  /* 0x000000140a669980 */ /* 0x000966000c101b00 */
[----:B------:R-:W-:Y:S01]  /*8030*/  @!P0 IMAD.WIDE R18, R7, 0x2, R18 ;  /* 0x0000000207128825 */ /* 0x000fe200078e0212 */
[----:B------:R4:W5:Y:S04]  /*8040*/  @!P0 LD.E.64 R96, [R24.64] ;  /* 0x0000001418608980 */ /* 0x000968000c101b00 */
[----:B------:R4:W5:Y:S02]  /*8050*/  @!P0 LD.E.64 R94, [R18.64] ;  /* 0x00000014125e8980 */ /* 0x000964000c101b00 */
.L_x_776:
[----:B--2---:R-:W-:Y:S05]  /*8060*/  BSYNC B0 ;  /* 0x0000000000007941 */ /* 0x004fea0003800000 */
.L_x_775:
[----:B-----5:R-:W-:Y:S01]  /*8070*/  IMAD.MOV.U32 R4, RZ, RZ, R96 ;  /* 0x000000ffff047224 */ /* 0x020fe200078e0060 */
[----:B------:R-:W-:Y:S01]  /*8080*/  IADD3 R5, R5, 0x40, RZ ;  /* 0x0000004005057810 */ /* 0x000fe20007ffe0ff */
[----:B------:R-:W-:Y:S01]  /*8090*/  IMAD.MOV.U32 R6, RZ, RZ, R104 ;  /* 0x000000ffff067224 */ /* 0x000fe200078e0068 */
[----:B-1--4-:R1:W2:Y:S01]  /*80a0*/  SHFL.IDX PT, R19, R20, 0x1, 0x1c1f ;  /* 0x003c1f0014137f89 */ /* 0x0122a200000e0000 */
[----:B------:R-:W-:Y:S01]  /*80b0*/  IMAD.MOV.U32 R7, RZ, RZ, R97 ;  /* 0x000000ffff077224 */ /* 0x000fe200078e0061 */
[----:B------:R-:W-:Y:S01]  /*80c0*/  ISETP.GE.AND P0, PT, R5, UR7, PT ;  /* 0x0000000705007c0c */ /* 0x000fe2000bf06270 */
        /* <DEDUP_REMOVED lines=41> */
[----:B---3--:R-:W3:Y:S01]  /*8360*/  SHFL.IDX PT, R18, R17, 0x1, 0x1c1f ;  /* 0x003c1f0011127f89 */ /* 0x008ee200000e0000 */
[----:B------:R-:W-:Y:S01]  /*8370*/  BSSY B0, `(.L_x_777) ;  /* 0x0000051000007945 */ /* 0x000fe20003800000 */
[----:B------:R-:W-:Y:S01]  /*8380*/  PRMT R98, R7, 0x7610, R98 ;  /* 0x0000761007627816 */ /* 0x000fe20000000062 */
[----:B------:R-:W-:Y:S01]  /*8390*/  CS2R R44, SRZ ;  /* 0x00000000002c7805 */ /* 0x000fe2000001ff00 */
[----:B------:R-:W4:Y:S01]  /*83a0*/  SHFL.IDX PT, R11, R9, 0x1, 0x1c1f ;  /* 0x003c1f00090b7f89 */ /* 0x000f2200000e0000 */
[----:B------:R-:W-:Y:S01]  /*83b0*/  PRMT R92, R6, 0x7610, R92 ;  /* 0x00007610065c7816 */ /* 0x000fe2000000005c */
[----:B------:R-:W-:Y:S01]  /*83c0*/  CS2R R60, SRZ ;  /* 0x00000000003c7805 */ /* 0x000fe2000001ff00 */
[----:B------:R-:W-:Y:S01]  /*83d0*/  PRMT R101, R5, 0x7610, R101 ;  /* 0x0000761005657816 */ /* 0x000fe20000000065 */
[----:B------:R2:W3:Y:S01]  /*83e0*/  SHFL.IDX PT, R10, R8, 0x1, 0x1c1f ;  /* 0x003c1f00080a7f89 */ /* 0x0004e200000e0000 */
[----:B------:R-:W-:Y:S01]  /*83f0*/  CS2R R68, SRZ ;  /* 0x0000000000447805 */ /* 0x000fe2000001ff00 */
[----:B------:R-:W-:Y:S01]  /*8400*/  CS2R R74, SRZ ;  /* 0x00000000004a7805 */ /* 0x000fe2000001ff00 */
[----:B------:R-:W-:Y:S01]  /*8410*/  CS2R R84, SRZ ;  /* 0x0000000000547805 */ /* 0x000fe2000001ff00 */
[----:B-1----:R-:W-:Y:S01]  /*8420*/  CS2R R20, SRZ ;  /* 0x0000000000147805 */ /* 0x002fe2000001ff00 */
[----:B------:R-:W-:Y:S01]  /*8430*/  CS2R R40, SRZ ;  /* 0x0000000000287805 */ /* 0x000fe2000001ff00 */
[----:B------:R-:W-:Y:S01]  /*8440*/  CS2R R58, SRZ ;  /* 0x00000000003a7805 */ /* 0x000fe2000001ff00 */
[----:B------:R-:W-:Y:S01]  /*8450*/  CS2R R62, SRZ ;  /* 0x00000000003e7805 */ /* 0x000fe2000001ff00 */
[----:B------:R-:W-:Y:S01]  /*8460*/  CS2R R72, SRZ ;  /* 0x0000000000487805 */ /* 0x000fe2000001ff00 */
[----:B------:R-:W-:Y:S01]  /*8470*/  CS2R R78, SRZ ;  /* 0x00000000004e7805 */ /* 0x000fe2000001ff00 */
[----:B--2---:R-:W-:Y:S01]  /*8480*/  PRMT R8, R8, 0x5410, R4 ;  /* 0x0000541008087816 */ /* 0x004fe20000000004 */
[----:B------:R-:W-:Y:S05]  /*8490*/  @P0 BRA `(.L_x_778) ;  /* 0x000003e000000947 */ /* 0x000fea0003800000 */
[C---:B---34-:R-:W-:Y:S01]  /*84a0*/  IADD3 R4, R16.reuse, 0x10, RZ ;  /* 0x0000001010047810 */ /* 0x058fe20007ffe0ff */
[----:B------:R-:W-:Y:S01]  /*84b0*/  CS2R R84, SRZ ;  /* 0x0000000000547805 */ /* 0x000fe2000001ff00 */
[----:B------:R-:W-:Y:S01]  /*84c0*/  ISETP.GE.AND P0, PT, R16, c[0x0][0x27c], PT ;  /* 0x00009f0010007a0c */ /* 0x000fe20003f06270 */
[----:B------:R-:W-:Y:S01]  /*84d0*/  CS2R R78, SRZ ;  /* 0x00000000004e7805 */ /* 0x000fe2000001ff00 */
[----:B------:R-:W-:-:S02]  /*84e0*/  ISETP.GE.AND P2, PT, R4, c[0x0][0x27c], PT ;  /* 0x00009f0004007a0c */ /* 0x000fc40003f46270 */
[----:B------:R-:W-:-:S09]  /*84f0*/  IADD3 R5, R16, 0x20, RZ ;  /* 0x0000002010057810 */ /* 0x000fd20007ffe0ff */
[C---:B------:R-:W-:Y:S02]  /*8500*/  @!P0 IMAD.WIDE R26, R16.reuse, 0x2, R18 ;  /* 0x00000002101a8825 */ /* 0x040fe400078e0212 */
[----:B------:R-:W-:Y:S02]  /*8510*/  @!P2 SHF.R.S32.HI R7, RZ, 0x1f, R4 ;  /* 0x0000001fff07a819 */ /* 0x000fe40000011404 */
[----:B------:R-:W-:Y:S01]  /*8520*/  @!P0 IMAD.WIDE R24, R16, 0x2, R10 ;  /* 0x0000000210188825 */ /* 0x000fe200078e020a */
[----:B------:R-:W-:Y:S01]  /*8530*/  ISETP.GE.AND P1, PT, R5, c[0x0][0x27c], PT ;  /* 0x00009f0005007a0c */ /* 0x000fe20003f26270 */
[----:B------:R1:W5:Y:S01]  /*8540*/  @!P0 LD.E.64 R84, [R26.64] ;  /* 0x000000141a548980 */ /* 0x000362000c101b00 */
[----:B------:R-:W-:-:S03]  /*8550*/  @!P2 LEA.HI R7, R7, R4, RZ, 0x2 ;  /* 0x000000040707a211 */ /* 0x000fc600078f10ff */
[----:B------:R2:W5:Y:S01]  /*8560*/  @!P0 LD.E.64 R78, [R24.64] ;  /* 0x00000014184e8980 */ /* 0x000562000c101b00 */
[----:B------:R-:W-:-:S05]  /*8570*/  @!P2 LOP3.LUT R7, R7, 0xfffffffc, RZ, 0xc0, !PT ;  /* 0xfffffffc0707a812 */ /* 0x000fca00078ec0ff */
[----:B------:R-:W-:-:S04]  /*8580*/  @!P2 IMAD.WIDE R20, R7, 0x2, R18 ;  /* 0x000000020714a825 */ /* 0x000fc800078e0212 */
[----:B------:R-:W-:Y:S01]  /*8590*/  @!P2 IMAD.WIDE R22, R7, 0x2, R10 ;  /* 0x000000020716a825 */ /* 0x000fe200078e020a */
[----:B------:R-:W-:-:S04]  /*85a0*/  IADD3 R7, R16, 0x30, RZ ;  /* 0x0000003010077810 */ /* 0x000fc80007ffe0ff */
[----:B------:R-:W-:Y:S02]  /*85b0*/  ISETP.GE.AND P0, PT, R7, c[0x0][0x27c], PT ;  /* 0x00009f0007007a0c */ /* 0x000fe40003f06270 */
[----:B------:R-:W-:-:S04]  /*85c0*/  @!P1 SHF.R.S32.HI R4, RZ, 0x1f, R5 ;  /* 0x0000001fff049819 */ /* 0x000fc80000011405 */
[----:B------:R-:W-:Y:S01]  /*85d0*/  @!P1 LEA.HI R5, R4, R5, RZ, 0x2 ;  /* 0x0000000504059211 */ /* 0x000fe200078f10ff */
[----:B------:R-:W-:-:S06]  /*85e0*/  CS2R R74, SRZ ;  /* 0x00000000004a7805 */ /* 0x000fcc000001ff00 */
[----:B------:R-:W-:Y:S01]  /*85f0*/  @!P0 SHF.R.S32.HI R4, RZ, 0x1f, R7 ;  /* 0x0000001fff048819 */ /* 0x000fe20000011407 */
[----:B------:R-:W-:Y:S01]  /*8600*/  CS2R R72, SRZ ;  /* 0x0000000000487805 */ /* 0x000fe2000001ff00 */
[----:B------:R-:W-:Y:S01]  /*8610*/  @!P1 LOP3.LUT R5, R5, 0xfffffffc, RZ, 0xc0, !PT ;  /* 0xfffffffc05059812 */ /* 0x000fe200078ec0ff */
[----:B------:R-:W-:Y:S01]  /*8620*/  CS2R R68, SRZ ;  /* 0x0000000000447805 */ /* 0x000fe2000001ff00 */
[----:B------:R-:W-:Y:S01]  /*8630*/  @!P0 LEA.HI R4, R4, R7, RZ, 0x2 ;  /* 0x0000000704048211 */ /* 0x000fe200078f10ff */
[----:B------:R-:W-:Y:S01]  /*8640*/  CS2R R62, SRZ ;  /* 0x00000000003e7805 */ /* 0x000fe2000001ff00 */
[----:B------:R3:W5:Y:S02]  /*8650*/  @!P2 LD.E.64 R74, [R20.64] ;  /* 0x00000014144aa980 */ /* 0x000764000c101b00 */
[----:B------:R-:W-:Y:S01]  /*8660*/  @!P0 LOP3.LUT R4, R4, 0xfffffffc, RZ, 0xc0, !PT ;  /* 0xfffffffc04048812 */ /* 0x000fe200078ec0ff */
[C---:B-1----:R-:W-:Y:S01]  /*8670*/  @!P1 IMAD.WIDE R26, R5.reuse, 0x2, R18 ;  /* 0x00000002051a9825 */ /* 0x042fe200078e0212 */
[----:B------:R1:W5:Y:S01]  /*8680*/  @!P2 LD.E.64 R72, [R22.64] ;  /* 0x000000141648a980 */ /* 0x000362000c101b00 */
[----:B------:R-:W-:Y:S01]  /*8690*/  CS2R R60, SRZ ;  /* 0x00000000003c7805 */ /* 0x000fe2000001ff00 */
[----:B------:R-:W-:Y:S01]  /*86a0*/  CS2R R58, SRZ ;  /* 0x00000000003a7805 */ /* 0x000fe2000001ff00 */
[----:B--2---:R-:W-:Y:S01]  /*86b0*/  @!P1 IMAD.WIDE R24, R5, 0x2, R10 ;  /* 0x0000000205189825 */ /* 0x004fe200078e020a */
[C---:B------:R-:W-:Y:S01]  /*86c0*/  IADD3 R7, R16.reuse, 0x40, RZ ;  /* 0x0000004010077810 */ /* 0x040fe20007ffe0ff */
[----:B------:R2:W5:Y:S01]  /*86d0*/  @!P1 LD.E.64 R68, [R26.64] ;  /* 0x000000141a449980 */ /* 0x000562000c101b00 */
[----:B------:R-:W-:-:S03]  /*86e0*/  IADD3 R5, R16, 0x50, RZ ;  /* 0x0000005010057810 */ /* 0x000fc60007ffe0ff */
[----:B------:R4:W5:Y:S01]  /*86f0*/  @!P1 LD.E.64 R62, [R24.64] ;  /* 0x00000014183e9980 */ /* 0x000962000c101b00 */
[----:B------:R-:W-:Y:S01]  /*8700*/  ISETP.GE.AND P1, PT, R7, c[0x0][0x27c], PT ;  /* 0x00009f0007007a0c */ /* 0x000fe20003f26270 */
[----:B---3--:R-:W-:-:S04]  /*8710*/  @!P0 IMAD.WIDE R20, R4, 0x2, R18 ;  /* 0x0000000204148825 */ /* 0x008fc800078e0212 */
[----:B-1----:R-:W-:Y:S01]  /*8720*/  @!P0 IMAD.WIDE R22, R4, 0x2, R10 ;  /* 0x0000000204168825 */ /* 0x002fe200078e020a */
[----:B------:R1:W5:Y:S04]  /*8730*/  @!P0 LD.E.64 R60, [R20.64] ;  /* 0x00000014143c8980 */ /* 0x000368000c101b00 */
[----:B------:R3:W5:Y:S01]  /*8740*/  @!P0 LD.E.64 R58, [R22.64] ;  /* 0x00000014163a8980 */ /* 0x000762000c101b00 */
[----:B------:R-:W-:Y:S02]  /*8750*/  ISETP.GE.AND P0, PT, R5, c[0x0][0x27c], PT ;  /* 0x00009f0005007a0c */ /* 0x000fe40003f06270 */
[----:B------:R-:W-:-:S04]  /*8760*/  @!P1 SHF.R.S32.HI R6, RZ, 0x1f, R7 ;  /* 0x0000001fff069819 */ /* 0x000fc80000011407 */
[----:B------:R-:W-:-:S07]  /*8770*/  @!P1 LEA.HI R6, R6, R7, RZ, 0x2 ;  /* 0x0000000706069211 */ /* 0x000fce00078f10ff */
[----:B------:R-:W-:-:S04]  /*8780*/  @!P0 SHF.R.S32.HI R4, RZ, 0x1f, R5 ;  /* 0x0000001fff048819 */ /* 0x000fc80000011405 */
[----:B------:R-:W-:Y:S02]  /*8790*/  @!P0 LEA.HI R4, R4, R5, RZ, 0x2 ;  /* 0x0000000504048211 */ /* 0x000fe400078f10ff */
[----:B------:R-:W-:Y:S02]  /*87a0*/  @!P1 LOP3.LUT R6, R6, 0xfffffffc, RZ, 0xc0, !PT ;  /* 0xfffffffc06069812 */ /* 0x000fe400078ec0ff */
[----:B------:R-:W-:Y:S01]  /*87b0*/  @!P0 LOP3.LUT R4, R4, 0xfffffffc, RZ, 0xc0, !PT ;  /* 0xfffffffc04048812 */ /* 0x000fe200078ec0ff */
[----:B------:R-:W-:Y:S01]  /*87c0*/  CS2R R44, SRZ ;  /* 0x00000000002c7805 */ /* 0x000fe2000001ff00 */
[----:B------:R-:W-:Y:S01]  /*87d0*/  CS2R R40, SRZ ;  /* 0x0000000000287805 */ /* 0x000fe2000001ff00 */
[--C-:B----4-:R-:W-:Y:S01]  /*87e0*/  @!P1 IMAD.WIDE R24, R6, 0x2, R18.reuse ;  /* 0x0000000206189825 */ /* 0x110fe200078e0212 */
[----:B---3--:R-:W-:Y:S01]  /*87f0*/  CS2R R22, SRZ ;  /* 0x0000000000167805 */ /* 0x008fe2000001ff00 */
[----:B-1----:R-:W-:Y:S02]  /*8800*/  CS2R R20, SRZ ;  /* 0x0000000000147805 */ /* 0x002fe4000001ff00 */
[----:B------:R-:W-:Y:S01]  /*8810*/  @!P0 IMAD.WIDE R18, R4, 0x2, R18 ;  /* 0x0000000204128825 */ /* 0x000fe200078e0212 */
[----:B------:R2:W5:Y:S03]  /*8820*/  @!P1 LD.E.64 R44, [R24.64] ;  /* 0x00000014182c9980 */ /* 0x000566000c101b00 */
[--C-:B------:R-:W-:Y:S01]  /*8830*/  @!P1 IMAD.WIDE R6, R6, 0x2, R10.reuse ;  /* 0x0000000206069825 */ /* 0x100fe200078e020a */
[----:B------:R2:W5:Y:S03]  /*8840*/  @!P0 LD.E.64 R22, [R18.64] ;  /* 0x0000001412168980 */ /* 0x000566000c101b00 */
[----:B------:R-:W-:Y:S01]  /*8850*/  @!P0 IMAD.WIDE R4, R4, 0x2, R10 ;  /* 0x0000000204048825 */ /* 0x000fe200078e020a */
[----:B------:R2:W5:Y:S04]  /*8860*/  @!P1 LD.E.64 R40, [R6.64] ;  /* 0x0000001406289980 */ /* 0x000568000c101b00 */
[----:B------:R2:W5:Y:S02]  /*8870*/  @!P0 LD.E.64 R20, [R4.64] ;  /* 0x0000001404148980 */ /* 0x000564000c101b00 */
.L_x_778:
[----:B---34-:R-:W-:Y:S05]  /*8880*/  BSYNC B0 ;  /* 0x0000000000007941 */ /* 0x018fea0003800000 */
.L_x_777:
[----:B--2--5:R-:W-:Y:S01]  /*8890*/  IMAD.MOV.U32 R4, RZ, RZ, R23 ;  /* 0x000000ffff047224 */ /* 0x024fe200078e0017 */
[----:B------:R-:W-:Y:S01]  /*88a0*/  UIADD3 UR4, -UR12, UR7, URZ ;  /* 0x000000070c047290 */ /* 0x000fe2000fffe13f */
[----:B------:R-:W-:Y:S01]  /*88b0*/  IMAD.MOV.U32 R6, RZ, RZ, R22 ;  /* 0x000000ffff067224 */ /* 0x000fe200078e0016 */
[----:B------:R-:W-:-:S04]  /*88c0*/  DEPBAR.LE SB0, 0x1 ;  /* 0x000080400000791a */ /* 0x000fc80000000000 */
[----:B------:R-:W-:Y:S01]  /*88d0*/  PRMT R10, R4, 0x7610, R10 ;  /* 0x00007610040a7816 */ /* 0x000fe2000000000a */
[----:B------:R-:W-:Y:S01]  /*88e0*/  IMAD.MOV.U32 R4, RZ, RZ, R60 ;  /* 0x000000ffff047224 */ /* 0x000fe200078e003c */
[----:B------:R-:W-:Y:S01]  /*88f0*/  PRMT R11, R6, 0x7610, R11 ;  /* 0x00007610060b7816 */ /* 0x000fe2000000000b */
[----:B------:R-:W-:Y:S01]  /*8900*/  IMAD.MOV.U32 R6, RZ, RZ, R45 ;  /* 0x000000ffff067224 */ /* 0x000fe200078e002d */
[----:B------:R-:W-:Y:S01]  /*8910*/  UISETP.LT.AND UP0, UPT, UR4, 0x80, UPT ;  /* 0x000000800400788c */ /* 0x000fe2000bf01270 */
        /* <DEDUP_REMOVED lines=19> */
[----:B------:R-:W-:Y:S01]  /*8a50*/  SHF.R.S32.HI R6, RZ, 0x1f, R93 ;  /* 0x0000001fff067819 */ /* 0x000fe2000001145d */
[----:B------:R-:W-:Y:S01]  /*8a60*/  USEL UR4, UR4, 0x80, UP0 ;  /* 0x0000008004047887 */ /* 0x000fe20008000000 */
[----:B------:R-:W-:Y:S01]  /*8a70*/  PRMT R9, R4, 0x7610, R9 ;  /* 0x0000761004097816 */ /* 0x000fe20000000009 */
[----:B------:R-:W-:Y:S01]  /*8a80*/  IMAD.MOV.U32 R4, RZ, RZ, R41 ;  /* 0x000000ffff047224 */ /* 0x000fe200078e0029 */
[----:B------:R-:W-:Y:S01]  /*8a90*/  LEA.HI R6, R6, R93, RZ, 0x3 ;  /* 0x0000005d06067211 */ /* 0x000fe200078f18ff */
[----:B------:R-:W-:Y:S01]  /*8aa0*/  BSSY B1, `(.L_x_779) ;  /* 0x0000155000017945 */ /* 0x000fe20003800000 */
[----:B------:R-:W-:Y:S01]  /*8ab0*/  PRMT R39, R5, 0x7610, R39 ;  /* 0x0000761005277816 */ /* 0x000fe20000000027 */
[----:B------:R-:W-:Y:S01]  /*8ac0*/  IMAD.MOV.U32 R5, RZ, RZ, R40 ;  /* 0x000000ffff057224 */ /* 0x000fe200078e0028 */
[----:B------:R-:W-:-:S02]  /*8ad0*/  LOP3.LUT R6, R6, 0xfffffff8, RZ, 0xc0, !PT ;  /* 0xfffffff806067812 */ /* 0x000fc400078ec0ff */
[----:B------:R-:W-:Y:S01]  /*8ae0*/  PRMT R19, R4, 0x7610, R19 ;  /* 0x0000761004137816 */ /* 0x000fe20000000013 */
[----:B------:R-:W-:Y:S01]  /*8af0*/  IMAD.MOV.U32 R4, RZ, RZ, R58 ;  /* 0x000000ffff047224 */ /* 0x000fe200078e003a */
[----:B------:R-:W-:Y:S01]  /*8b00*/  PRMT R24, R5, 0x7610, R24 ;  /* 0x0000761005187816 */ /* 0x000fe20000000018 */
[----:B------:R-:W-:Y:S01]  /*8b10*/  IMAD.IADD R5, R93, 0x1, -R6 ;  /* 0x000000015d057824 */ /* 0x000fe200078e0a06 */
[----:B------:R-:W-:Y:S01]  /*8b20*/  PRMT R8, R7, 0x7610, R8 ;  /* 0x0000761007087816 */ /* 0x000fe20000000008 */
[----:B------:R-:W-:Y:S01]  /*8b30*/  IMAD.MOV.U32 R7, RZ, RZ, R59 ;  /* 0x000000ffff077224 */ /* 0x000fe200078e003b */
[----:B------:R-:W-:Y:S01]  /*8b40*/  PRMT R28, R4, 0x7610, R28 ;  /* 0x00007610041c7816 */ /* 0x000fe2000000001c */
[C---:B------:R-:W-:Y:S01]  /*8b50*/  IMAD.SHL.U32 R4, R5.reuse, 0x40, RZ ;  /* 0x0000004005047824 */ /* 0x040fe200078e00ff */
[----:B------:R-:W-:Y:S01]  /*8b60*/  BAR.SYNC.DEFER_BLOCKING 0x0 ;  /* 0x0000000000007b1d */ /* 0x000fe20000010000 */
[----:B------:R-:W-:Y:S01]  /*8b70*/  LOP3.LUT P1, RZ, R5, 0x4, RZ, 0xc0, !PT ;  /* 0x0000000405ff7812 */ /* 0x000fe2000782c0ff */
[----:B------:R-:W-:Y:S01]  /*8b80*/  IMAD.MOV.U32 R6, RZ, RZ, R62 ;  /* 0x000000ffff067224 */ /* 0x000fe200078e003e */
[----:B------:R-:W-:-:S02]  /*8b90*/  PRMT R27, R7, 0x7610, R27 ;  /* 0x00007610071b7816 */ /* 0x000fc4000000001b */
[----:B------:R-:W-:Y:S01]  /*8ba0*/  LOP3.LUT R5, R4, 0x1c0, RZ, 0xc0, !PT ;  /* 0x000001c004057812 */ /* 0x000fe200078ec0ff */
[----:B------:R-:W-:Y:S01]  /*8bb0*/  IMAD.MOV.U32 R4, RZ, RZ, R72 ;  /* 0x000000ffff047224 */ /* 0x000fe200078e0048 */
[----:B------:R-:W-:Y:S02]  /*8bc0*/  ISETP.GE.AND P0, PT, R93, UR4, PT ;  /* 0x000000045d007c0c */ /* 0x000fe4000bf06270 */
[----:B------:R-:W-:Y:S02]  /*8bd0*/  LOP3.LUT R7, R5, 0x18, R70, 0xf8, !PT ;  /* 0x0000001805077812 */ /* 0x000fe400078ef846 */
[----:B------:R-:W-:Y:S01]  /*8be0*/  SHF.R.U32.HI R18, RZ, 0x3, R5 ;  /* 0x00000003ff127819 */ /* 0x000fe20000011605 */
[----:B------:R-:W-:Y:S01]  /*8bf0*/  IMAD.MOV.U32 R5, RZ, RZ, R63 ;  /* 0x000000ffff057224 */ /* 0x000fe200078e003f */
[----:B------:R-:W-:Y:S01]  /*8c00*/  PRMT R31, R6, 0x7610, R31 ;  /* 0x00007610061f7816 */ /* 0x000fe2000000001f */
[----:B------:R-:W-:Y:S01]  /*8c10*/  IMAD.MOV.U32 R6, RZ, RZ, R73 ;  /* 0x000000ffff067224 */ /* 0x000fe200078e0049 */
[----:B------:R-:W-:-:S02]  /*8c20*/  LOP3.LUT R18, R7, R18, RZ, 0x3c, !PT ;  /* 0x0000001207127212 */ /* 0x000fc400078e3cff */
[----:B------:R-:W-:Y:S01]  /*8c30*/  PRMT R34, R5, 0x7610, R34 ;  /* 0x0000761005227816 */ /* 0x000fe20000000022 */
[----:B------:R-:W-:Y:S01]  /*8c40*/  IMAD.MOV.U32 R5, RZ, RZ, R78 ;  /* 0x000000ffff057224 */ /* 0x000fe200078e004e */
[----:B------:R-:W-:Y:S01]  /*8c50*/  PRMT R38, R4, 0x7610, R38 ;  /* 0x0000761004267816 */ /* 0x000fe20000000026 */
[----:B------:R-:W-:Y:S01]  /*8c60*/  IMAD R18, R81, 0x200, R18 ;  /* 0x0000020051127824 */ /* 0x000fe200078e0212 */
[----:B------:R-:W-:Y:S01]  /*8c70*/  PRMT R37, R6, 0x7610, R37 ;  /* 0x0000761006257816 */ /* 0x000fe20000000025 */
[----:B------:R-:W-:Y:S01]  /*8c80*/  IMAD.MOV.U32 R4, RZ, RZ, R79 ;  /* 0x000000ffff047224 */ /* 0x000fe200078e004f */
[----:B------:R-:W-:Y:S02]  /*8c90*/  PRMT R46, R5, 0x7610, R46 ;  /* 0x00007610052e7816 */ /* 0x000fe4000000002e */
[C---:B------:R-:W-:Y:S02]  /*8ca0*/  IADD3 R17, R18.reuse, 0x20, RZ ;  /* 0x0000002012117810 */ /* 0x040fe40007ffe0ff */
[----:B------:R-:W-:-:S02]  /*8cb0*/  @P1 IADD3 R17, R18, -0x20, RZ ;  /* 0xffffffe012111810 */ /* 0x000fc40007ffe0ff */
[----:B------:R-:W-:Y:S02]  /*8cc0*/  PRMT R43, R4, 0x7610, R43 ;  /* 0x00007610042b7816 */ /* 0x000fe4000000002b */
[----:B------:R-:W-:Y:S02]  /*8cd0*/  LEA R18, R18, 0xc100, 0x1 ;  /* 0x0000c10012127811 */ /* 0x000fe400078e08ff */
[----:B------:R-:W-:Y:S01]  /*8ce0*/  LEA R17, R17, 0xc100, 0x1 ;  /* 0x0000c10011117811 */ /* 0x000fe200078e08ff */
[----:B------:R-:W-:Y:S05]  /*8cf0*/  @P0 BRA `(.L_x_780) ;  /* 0x000012f000000947 */ /* 0x000fea0003800000 */
[----:B------:R-:W-:Y:S01]  /*8d00*/  ISETP.GE.AND P0, PT, R16, c[0x0][0x27c], PT ;  /* 0x00009f0010007a0c */ /* 0x000fe20003f06270 */
[----:B------:R-:W-:-:S12]  /*8d10*/  BSSY B0, `(.L_x_781) ;  /* 0x0000030000007945 */ /* 0x000fd80003800000 */
[----:B------:R-:W-:Y:S05]  /*8d20*/  @P0 BRA `(.L_x_782) ;  /* 0x000002e000000947 */ /* 0x000fea0003800000 */
[----:B------:R-:W1:Y:S01]  /*8d30*/  LDS.128 R4, [R18] ;  /* 0x0000000012047984 */ /* 0x000e620000000c00 */
[--C-:B------:R-:W-:Y:S02]  /*8d40*/  SHF.R.U64 R108, R108, 0x10, R109.reuse ;  /* 0x000000106c6c7819 */ /* 0x100fe4000000126d */
[----:B------:R-:W-:Y:S02]  /*8d50*/  SHF.R.U32.HI R115, RZ, 0x10, R109 ;  /* 0x00000010ff737819 */ /* 0x000fe4000001166d */
[--C-:B------:R-:W-:Y:S02]  /*8d60*/  SHF.R.U64 R70, R116, 0x10, R117.reuse ;  /* 0x0000001074467819 */ /* 0x100fe40000001275 */
[----:B------:R-:W-:Y:S02]  /*8d70*/  SHF.R.U32.HI R109, RZ, 0x10, R117 ;  /* 0x00000010ff6d7819 */ /* 0x000fe40000011675 */
[----:B------:R-:W-:Y:S02]  /*8d80*/  PRMT R101, R101, 0x5410, R70 ;  /* 0x0000541065657816 */ /* 0x000fe40000000046 */
[----:B------:R-:W-:-:S02]  /*8d90*/  PRMT R70, R8, 0x5432, R109 ;  /* 0x0000543208467816 */ /* 0x000fc4000000006d */
[----:B------:R-:W-:Y:S02]  /*8da0*/  PRMT R106, R106, 0x5410, R115 ;  /* 0x000054106a6a7816 */ /* 0x000fe40000000073 */
[----:B------:R-:W-:Y:S02]  /*8db0*/  PRMT R107, R107, 0x5410, R108 ;  /* 0x000054106b6b7816 */ /* 0x000fe4000000006c */
[----:B------:R-:W-:Y:S02]  /*8dc0*/  LOP3.LUT R119, R70, 0xffff0000, RZ, 0xc0, !PT ;  /* 0xffff000046777812 */ /* 0x000fe400078ec0ff */
[----:B------:R-:W-:Y:S01]  /*8dd0*/  LOP3.LUT R121, R106, 0xffff0000, RZ, 0xc0, !PT ;  /* 0xffff00006a797812 */ /* 0x000fe200078ec0ff */
[C---:B-1----:R-:W-:Y:S01]  /*8de0*/  IMAD.U32 R109, R6.reuse, 0x10000, RZ ;  /* 0x00010000066d7824 */ /* 0x042fe200078e00ff */
[----:B------:R-:W-:Y:S01]  /*8df0*/  LOP3.LUT R108, R6, 0xffff0000, RZ, 0xc0, !PT ;  /* 0xffff0000066c7812 */ /* 0x000fe200078ec0ff */
[----:B------:R-:W-:Y:S01]  /*8e00*/  IMAD.U32 R6, R7, 0x10000, RZ ;  /* 0x0001000007067824 */ /* 0x000fe200078e00ff */
[----:B------:R-:W-:-:S02]  /*8e10*/  SHF.L.U32 R117, R4, 0x10, RZ ;  /* 0x0000001004757819 */ /* 0x000fc400000006ff */
[----:B------:R-:W-:Y:S01]  /*8e20*/  LOP3.LUT R116, R4, 0xffff0000, RZ, 0xc0, !PT ;  /* 0xffff000004747812 */ /* 0x000fe200078ec0ff */
[----:B------:R-:W-:Y:S01]  /*8e30*/  IMAD.U32 R4, R70, 0x10000, RZ ;  /* 0x0001000046047824 */ /* 0x000fe200078e00ff */
[----:B------:R-:W-:Y:S01]  /*8e40*/  LOP3.LUT R114, R7, 0xffff0000, RZ, 0xc0, !PT ;  /* 0xffff000007727812 */ /* 0x000fe200078ec0ff */
[----:B------:R-:W-:Y:S01]  /*8e50*/  IMAD.U32 R7, R106, 0x10000, RZ ;  /* 0x000100006a077824 */ /* 0x000fe200078e00ff */
[C---:B------:R-:W-:Y:S01]  /*8e60*/  SHF.L.U32 R115, R5.reuse, 0x10, RZ ;  /* 0x0000001005737819 */ /* 0x040fe200000006ff */
[CC--:B------:R-:W-:Y:S01]  /*8e70*/  FMUL.FTZ R70, R108.reuse, R4.reuse ;  /* 0x000000046c467220 */ /* 0x0c0fe20000410000 */
[----:B------:R-:W-:Y:S01]  /*8e80*/  LOP3.LUT R106, R5, 0xffff0000, RZ, 0xc0, !PT ;  /* 0xffff0000056a7812 */ /* 0x000fe200078ec0ff */
[-C--:B------:R-:W-:Y:S02]  /*8e90*/  FMUL.FTZ R108, R108, R7.reuse ;  /* 0x000000076c6c7220 */ /* 0x080fe40000410000 */
[----:B------:R-:W-:Y:S01]  /*8ea0*/  FFMA.FTZ R70, R109, R7, -R70 ;  /* 0x000000076d467223 */ /* 0x000fe20000010846 */
[----:B------:R-:W-:Y:S01]  /*8eb0*/  SHF.L.U32 R7, R107, 0x10, RZ ;  /* 0x000000106b077819 */ /* 0x000fe200000006ff */
[----:B------:R-:W-:Y:S01]  /*8ec0*/  FFMA.FTZ R109, R109, R4, R108 ;  /* 0x000000046d6d7223 */ /* 0x000fe2000001006c */
[----:B------:R-:W-:Y:S01]  /*8ed0*/  LOP3.LUT R107, R107, 0xffff0000, RZ, 0xc0, !PT ;  /* 0xffff00006b6b7812 */ /* 0x000fe200078ec0ff */
[----:B------:R-:W-:-:S02]  /*8ee0*/  FMUL.FTZ R5, R114, R119 ;  /* 0x0000007772057220 */ /* 0x000fc40000410000 */
[C---:B------:R-:W-:Y:S01]  /*8ef0*/  IMAD.U32 R4, R101.reuse, 0x10000, RZ ;  /* 0x0001000065047824 */ /* 0x040fe200078e00ff */
[----:B------:R-:W-:Y:S01]  /*8f00*/  LOP3.LUT R101, R101, 0xffff0000, RZ, 0xc0, !PT ;  /* 0xffff000065657812 */ /* 0x000fe200078ec0ff */
[-C--:B------:R-:W-:Y:S02]  /*8f10*/  FMUL.FTZ R114, R114, R121.reuse ;  /* 0x0000007972727220 */ /* 0x080fe40000410000 */
[C---:B------:R-:W-:Y:S02]  /*8f20*/  FFMA.FTZ R5, R6.reuse, R121, -R5 ;  /* 0x0000007906057223 */ /* 0x040fe40000010805 */
[----:B------:R-:W-:Y:S02]  /*8f30*/  FFMA.FTZ R114, R6, R119, R114 ;  /* 0x0000007706727223 */ /* 0x000fe40000010072 */
[----:B------:R-:W-:Y:S02]  /*8f40*/  FMUL.FTZ R6, R116, R4 ;  /* 0x0000000474067220 */ /* 0x000fe40000410000 */
[----:B------:R-:W-:-:S02]  /*8f50*/  FMUL.FTZ R108, R106, R101 ;  /* 0x000000656a6c7220 */ /* 0x000fc40000410000 */
[----:B------:R-:W-:Y:S02]  /*8f60*/  FMUL.FTZ R116, R116, R7 ;  /* 0x0000000774747220 */ /* 0x000fe40000410000 */
[----:B------:R-:W-:Y:S02]  /*8f70*/  FMUL.FTZ R106, R106, R107 ;  /* 0x0000006b6a6a7220 */ /* 0x000fe40000410000 */
[C---:B------:R-:W-:Y:S01]  /*8f80*/  FFMA.FTZ R118, R117.reuse, R7, -R6 ;  /* 0x0000000775767223 */ /* 0x040fe20000010806 */
[----:B------:R-:W-:Y:S01]  /*8f90*/  F2FP.BF16.PACK_AB R7, R114, R5 ;  /* 0x000000057207723e */ /* 0x000fe200000010ff */
[----:B------:R-:W-:Y:S01]  /*8fa0*/  FFMA.FTZ R117, R117, R4, R116 ;  /* 0x0000000475757223 */ /* 0x000fe20000010074 */
[----:B------:R-:W-:Y:S01]  /*8fb0*/  F2FP.BF16.PACK_AB R6, R109, R70 ;  /* 0x000000466d06723e */ /* 0x000fe200000010ff */
[C---:B------:R-:W-:Y:S02]  /*8fc0*/  FFMA.FTZ R108, R115.reuse, R107, -R108 ;  /* 0x0000006b736c7223 */ /* 0x040fe4000001086c */
[----:B------:R-:W-:Y:S01]  /*8fd0*/  FFMA.FTZ R101, R115, R101, R106 ;  /* 0x0000006573657223 */ /* 0x000fe2000001006a */
[----:B------:R-:W-:-:S04]  /*8fe0*/  F2FP.BF16.PACK_AB R4, R117, R118 ;  /* 0x000000767504723e */ /* 0x000fc800000010ff */
[----:B------:R-:W-:-:S05]  /*8ff0*/  F2FP.BF16.PACK_AB R5, R101, R108 ;  /* 0x0000006c6505723e */ /* 0x000fca00000010ff */
[----:B------:R1:W-:Y:S02]  /*9000*/  STS.128 [R18], R4 ;  /* 0x0000000412007388 */ /* 0x0003e40000000c00 */
.L_x_782:
[----:B------:R-:W-:Y:S05]  /*9010*/  BSYNC B0 ;  /* 0x0000000000007941 */ /* 0x000fea0003800000 */
.L_x_781:
[----:B-1----:R-:W-:Y:S01]  /*9020*/  IADD3 R4, R16, 0x10, RZ ;  /* 0x0000001010047810 */ /* 0x002fe20007ffe0ff */
[----:B------:R-:W-:Y:S03]  /*9030*/  BSSY B0, `(.L_x_783) ;  /* 0x0000031000007945 */ /* 0x000fe60003800000 */
[----:B------:R-:W-:-:S13]  /*9040*/  ISETP.GE.AND P0, PT, R4, c[0x0][0x27c], PT ;  /* 0x00009f0004007a0c */ /* 0x000fda0003f06270 */
[----:B------:R-:W-:Y:S05]  /*9050*/  @P0 BRA `(.L_x_784) ;  /* 0x000002e000000947 */ /* 0x000fea0003800000 */
[----:B------:R-:W1:Y:S01]  /*9060*/  LDS.128 R4, [R17] ;  /* 0x0000000011047984 */ /* 0x000e620000000c00 */
[----:B------:R-:W-:Y:S02]  /*9070*/  SHF.R.U64 R107, R126, 0x10, R127 ;  /* 0x000000107e6b7819 */ /* 0x000fe4000000127f */
[----:B------:R-:W-:Y:S02]  /*9080*/  SHF.R.U64 R101, R128, 0x10, R129 ;  /* 0x0000001080657819 */ /* 0x000fe40000001281 */
[----:B------:R-:W-:Y:S02]  /*9090*/  SHF.R.U32.HI R127, RZ, 0x10, R127 ;  /* 0x00000010ff7f7819 */ /* 0x000fe4000001167f */
[----:B------:R-:W-:Y:S02]  /*90a0*/  SHF.R.U32.HI R128, RZ, 0x10, R129 ;  /* 0x00000010ff807819 */ /* 0x000fe40000011681 */
[----:B------:R-:W-:Y:S02]  /*90b0*/  PRMT R92, R92, 0x5410, R127 ;  /* 0x000054105c5c7816 */ /* 0x000fe4000000007f */
[----:B------:R-:W-:-:S02]  /*90c0*/  PRMT R99, R99, 0x5410, R128 ;  /* 0x0000541063637816 */ /* 0x000fc40000000080 */
[----:B------:R-:W-:Y:S02]  /*90d0*/  PRMT R100, R100, 0x5410, R101 ;  /* 0x0000541064647816 */ /* 0x000fe40000000065 */
[----:B------:R-:W-:Y:S02]  /*90e0*/  LOP3.LUT R115, R92, 0xffff0000, RZ, 0xc0, !PT ;  /* 0xffff00005c737812 */ /* 0x000fe400078ec0ff */
[----:B------:R-:W-:Y:S01]  /*90f0*/  PRMT R98, R98, 0x5410, R107 ;  /* 0x0000541062627816 */ /* 0x000fe2000000006b */
[C---:B-1----:R-:W-:Y:S01]  /*9100*/  IMAD.U32 R101, R6.reuse, 0x10000, RZ ;  /* 0x0001000006657824 */ /* 0x042fe200078e00ff */
[----:B------:R-:W-:Y:S01]  /*9110*/  LOP3.LUT R70, R6, 0xffff0000, RZ, 0xc0, !PT ;  /* 0xffff000006467812 */ /* 0x000fe200078ec0ff */
[C---:B------:R-:W-:Y:S01]  /*9120*/  IMAD.U32 R6, R7.reuse, 0x10000, RZ ;  /* 0x0001000007067824 */ /* 0x040fe200078e00ff */
[C---:B------:R-:W-:Y:S02]  /*9130*/  SHF.L.U32 R109, R4.reuse, 0x10, RZ ;  /* 0x00000010046d7819 */ /* 0x040fe400000006ff */
[----:B------:R-:W-:Y:S01]  /*9140*/  LOP3.LUT R108, R4, 0xffff0000, RZ, 0xc0, !PT ;  /* 0xffff0000046c7812 */ /* 0x000fe200078ec0ff */
[----:B------:R-:W-:Y:S01]  /*9150*/  IMAD.U32 R4, R92, 0x10000, RZ ;  /* 0x000100005c047824 */ /* 0x000fe200078e00ff */
[----:B------:R-:W-:Y:S01]  /*9160*/  LOP3.LUT R106, R7, 0xffff0000, RZ, 0xc0, !PT ;  /* 0xffff0000076a7812 */ /* 0x000fe200078ec0ff */
[C---:B------:R-:W-:Y:S01]  /*9170*/  IMAD.U32 R7, R99.reuse, 0x10000, RZ ;  /* 0x0001000063077824 */ /* 0x040fe200078e00ff */
[----:B------:R-:W-:Y:S01]  /*9180*/  LOP3.LUT R99, R99, 0xffff0000, RZ, 0xc0, !PT ;  /* 0xffff000063637812 */ /* 0x000fe200078ec0ff */
[CC--:B------:R-:W-:Y:S01]  /*9190*/  FMUL.FTZ R92, R70.reuse, R4.reuse ;  /* 0x00000004465c7220 */ /* 0x0c0fe20000410000 */
[C---:B------:R-:W-:Y:S01]  /*91a0*/  SHF.L.U32 R107, R5.reuse, 0x10, RZ ;  /* 0x00000010056b7819 */ /* 0x040fe200000006ff */
[-C--:B------:R-:W-:Y:S01]  /*91b0*/  FMUL.FTZ R70, R70, R7.reuse ;  /* 0x0000000746467220 */ /* 0x080fe20000410000 */
[----:B------:R-:W-:Y:S01]  /*91c0*/  LOP3.LUT R114, R5, 0xffff0000, RZ, 0xc0, !PT ;  /* 0xffff000005727812 */ /* 0x000fe200078ec0ff */
[C---:B------:R-:W-:Y:S01]  /*91d0*/  FFMA.FTZ R92, R101.reuse, R7, -R92 ;  /* 0x00000007655c7223 */ /* 0x040fe2000001085c */
[C---:B------:R-:W-:Y:S01]  /*91e0*/  SHF.L.U32 R7, R100.reuse, 0x10, RZ ;  /* 0x0000001064077819 */ /* 0x040fe200000006ff */
        /* <DEDUP_REMOVED lines=10> */
[-C--:B------:R-:W-:Y:S02]  /*9290*/  FMUL.FTZ R108, R108, R7.reuse ;  /* 0x000000076c6c7220 */ /* 0x080fe40000410000 */
[-C--:B------:R-:W-:Y:S02]  /*92a0*/  FMUL.FTZ R114, R114, R100.reuse ;  /* 0x0000006472727220 */ /* 0x080fe40000410000 */
[----:B------:R-:W-:Y:S02]  /*92b0*/  FFMA.FTZ R70, R107, R100, -R70 ;  /* 0x000000646b467223 */ /* 0x000fe40000010846 */
[C---:B------:R-:W-:Y:S01]  /*92c0*/  FFMA.FTZ R99, R109.reuse, R7, -R6 ;  /* 0x000000076d637223 */ /* 0x040fe20000010806 */
[----:B------:R-:W-:Y:S01]  /*92d0*/  F2FP.BF16.PACK_AB R7, R106, R5 ;  /* 0x000000056a07723e */ /* 0x000fe200000010ff */
[----:B------:R-:W-:Y:S01]  /*92e0*/  FFMA.FTZ R4, R109, R4, R108 ;  /* 0x000000046d047223 */ /* 0x000fe2000001006c */
[----:B------:R-:W-:Y:S01]  /*92f0*/  F2FP.BF16.PACK_AB R6, R101, R92 ;  /* 0x0000005c6506723e */ /* 0x000fe200000010ff */
[----:B------:R-:W-:-:S03]  /*9300*/  FFMA.FTZ R107, R107, R98, R114 ;  /* 0x000000626b6b7223 */ /* 0x000fc60000010072 */
[----:B------:R-:W-:Y:S02]  /*9310*/  F2FP.BF16.PACK_AB R4, R4, R99 ;  /* 0x000000630404723e */ /* 0x000fe400000010ff */
[----:B------:R-:W-:-:S05]  /*9320*/  F2FP.BF16.PACK_AB R5, R107, R70 ;  /* 0x000000466b05723e */ /* 0x000fca00000010ff */
[----:B------:R1:W-:Y:S02]  /*9330*/  STS.128 [R17], R4 ;  /* 0x0000000411007388 */ /* 0x0003e40000000c00 */
.L_x_784:
[----:B------:R-:W-:Y:S05]  /*9340*/  BSYNC B0 ;  /* 0x0000000000007941 */ /* 0x000fea0003800000 */
.L_x_783:
[----:B-1----:R-:W-:Y:S01]  /*9350*/  IADD3 R4, R16, 0x20, RZ ;  /* 0x0000002010047810 */ /* 0x002fe20007ffe0ff */
[----:B------:R-:W-:Y:S03]  /*9360*/  BSSY B0, `(.L_x_785) ;  /* 0x0000031000007945 */ /* 0x000fe60003800000 */
[----:B------:R-:W-:-:S13]  /*9370*/  ISETP.GE.AND P0, PT, R4, c[0x0][0x27c], PT ;  /* 0x00009f0004007a0c */ /* 0x000fda0003f06270 */
[----:B------:R-:W-:Y:S05]  /*9380*/  @P0 BRA `(.L_x_786) ;  /* 0x000002e000000947 */ /* 0x000fea0003800000 */
[----:B------:R-:W1:Y:S01]  /*9390*/  LDS.128 R4, [R18+0x4000] ;  /* 0x0040000012047984 */ /* 0x000e620000000c00 */
[----:B------:R-:W-:Y:S02]  /*93a0*/  SHF.R.U64 R92, R122, 0x10, R123 ;  /* 0x000000107a5c7819 */ /* 0x000fe4000000127b */
[----:B------:R-:W-:Y:S02]  /*93b0*/  SHF.R.U64 R70, R124, 0x10, R125 ;  /* 0x000000107c467819 */ /* 0x000fe4000000127d */
[----:B------:R-:W-:Y:S02]  /*93c0*/  SHF.R.U32.HI R123, RZ, 0x10, R123 ;  /* 0x00000010ff7b7819 */ /* 0x000fe4000001167b */
[----:B------:R-:W-:Y:S02]  /*93d0*/  SHF.R.U32.HI R125, RZ, 0x10, R125 ;  /* 0x00000010ff7d7819 */ /* 0x000fe4000001167d */
[----:B------:R-:W-:Y:S02]  /*93e0*/  PRMT R86, R86, 0x5410, R123 ;  /* 0x0000541056567816 */ /* 0x000fe4000000007b */
[----:B------:R-:W-:-:S02]  /*93f0*/  PRMT R90, R90, 0x5410, R125 ;  /* 0x000054105a5a7816 */ /* 0x000fc4000000007d */
[----:B------:R-:W-:Y:S02]  /*9400*/  PRMT R91, R91, 0x5410, R70 ;  /* 0x000054105b5b7816 */ /* 0x000fe40000000046 */
[----:B------:R-:W-:Y:S01]  /*9410*/  PRMT R87, R87, 0x5410, R92 ;  /* 0x0000541057577816 */ /* 0x000fe2000000005c */
[----:B------:R-:W-:Y:S01]  /*9420*/  IMAD.U32 R99, R90, 0x10000, RZ ;  /* 0x000100005a637824 */ /* 0x000fe200078e00ff */
[----:B------:R-:W-:Y:S02]  /*9430*/  LOP3.LUT R107, R86, 0xffff0000, RZ, 0xc0, !PT ;  /* 0xffff0000566b7812 */ /* 0x000fe400078ec0ff */
[----:B------:R-:W-:Y:S01]  /*9440*/  LOP3.LUT R109, R90, 0xffff0000, RZ, 0xc0, !PT ;  /* 0xffff00005a6d7812 */ /* 0x000fe200078ec0ff */
[C---:B-1----:R-:W-:Y:S01]  /*9450*/  IMAD.U32 R92, R6.reuse, 0x10000, RZ ;  /* 0x00010000065c7824 */ /* 0x042fe200078e00ff */
[----:B------:R-:W-:Y:S01]  /*9460*/  LOP3.LUT R70, R6, 0xffff0000, RZ, 0xc0, !PT ;  /* 0xffff000006467812 */ /* 0x000fe200078ec0ff */
[C---:B------:R-:W-:Y:S01]  /*9470*/  IMAD.U32 R6, R7.reuse, 0x10000, RZ ;  /* 0x0001000007067824 */ /* 0x040fe200078e00ff */
[----:B------:R-:W-:Y:S01]  /*9480*/  LOP3.LUT R98, R7, 0xffff0000, RZ, 0xc0, !PT ;  /* 0xffff000007627812 */ /* 0x000fe200078ec0ff */
[----:B------:R-:W-:Y:S01]  /*9490*/  IMAD.U32 R7, R86, 0x10000, RZ ;  /* 0x0001000056077824 */ /* 0x000fe200078e00ff */
[----:B------:R-:W-:-:S02]  /*94a0*/  SHF.L.U32 R101, R4, 0x10, RZ ;  /* 0x0000001004657819 */ /* 0x000fc400000006ff */
[----:B------:R-:W-:Y:S01]  /*94b0*/  LOP3.LUT R100, R4, 0xffff0000, RZ, 0xc0, !PT ;  /* 0xffff000004647812 */ /* 0x000fe200078ec0ff */
[C---:B------:R-:W-:Y:S01]  /*94c0*/  FMUL.FTZ R86, R70.reuse, R7 ;  /* 0x0000000746567220 */ /* 0x040fe20000410000 */
[C---:B------:R-:W-:Y:S01]  /*94d0*/  SHF.L.U32 R4, R5.reuse, 0x10, RZ ;  /* 0x0000001005047819 */ /* 0x040fe200000006ff */
[----:B------:R-:W-:Y:S01]  /*94e0*/  FMUL.FTZ R70, R70, R99 ;  /* 0x0000006346467220 */ /* 0x000fe20000410000 */
[----:B------:R-:W-:Y:S01]  /*94f0*/  LOP3.LUT R90, R5, 0xffff0000, RZ, 0xc0, !PT ;  /* 0xffff0000055a7812 */ /* 0x000fe200078ec0ff */
[----:B------:R-:W-:Y:S02]  /*9500*/  FMUL.FTZ R5, R98, R107 ;  /* 0x0000006b62057220 */ /* 0x000fe40000410000 */
[C---:B------:R-:W-:Y:S02]  /*9510*/  FFMA.FTZ R7, R92.reuse, R7, R70 ;  /* 0x000000075c077223 */ /* 0x040fe40000010046 */
[----:B------:R-:W-:Y:S01]  /*9520*/  FFMA.FTZ R86, R92, R99, -R86 ;  /* 0x000000635c567223 */ /* 0x000fe20000010856 */
[----:B------:R-:W-:Y:S01]  /*9530*/  SHF.L.U32 R92, R91, 0x10, RZ ;  /* 0x000000105b5c7819 */ /* 0x000fe200000006ff */
[C---:B------:R-:W-:Y:S01]  /*9540*/  IMAD.U32 R70, R87.reuse, 0x10000, RZ ;  /* 0x0001000057467824 */ /* 0x040fe200078e00ff */
        /* <DEDUP_REMOVED lines=11> */
[----:B------:R-:W-:Y:S01]  /*9600*/  FFMA.FTZ R101, R101, R70, R100 ;  /* 0x0000004665657223 */ /* 0x000fe20000010064 */
[----:B------:R-:W-:Y:S01]  /*9610*/  F2FP.BF16.PACK_AB R7, R98, R5 ;  /* 0x000000056207723e */ /* 0x000fe200000010ff */
[----:B------:R-:W-:-:S02]  /*9620*/  FFMA.FTZ R99, R4, R91, -R99 ;  /* 0x0000005b04637223 */ /* 0x000fc40000010863 */
[----:B------:R-:W-:Y:S01]  /*9630*/  FFMA.FTZ R90, R4, R87, R90 ;  /* 0x00000057045a7223 */ /* 0x000fe2000001005a */
[----:B------:R-:W-:-:S04]  /*9640*/  F2FP.BF16.PACK_AB R4, R101, R92 ;  /* 0x0000005c6504723e */ /* 0x000fc800000010ff */
[----:B------:R-:W-:-:S05]  /*9650*/  F2FP.BF16.PACK_AB R5, R90, R99 ;  /* 0x000000635a05723e */ /* 0x000fca00000010ff */
[----:B------:R1:W-:Y:S02]  /*9660*/  STS.128 [R18+0x4000], R4 ;  /* 0x0040000412007388 */ /* 0x0003e40000000c00 */
.L_x_786:
[----:B------:R-:W-:Y:S05]  /*9670*/  BSYNC B0 ;  /* 0x0000000000007941 */ /* 0x000fea0003800000 */
.L_x_785:
        /* <DEDUP_REMOVED lines=13> */
[C---:B------:R-:W-:Y:S01]  /*9750*/  IMAD.U32 R87, R76.reuse, 0x10000, RZ ;  /* 0x000100004c577824 */ /* 0x040fe200078e00ff */
[----:B------:R-:W-:Y:S01]  /*9760*/  LOP3.LUT R99, R76, 0xffff0000, RZ, 0xc0, !PT ;  /* 0xffff00004c637812 */ /* 0x000fe200078ec0ff */
[C---:B-1----:R-:W-:Y:S01]  /*9770*/  IMAD.U32 R86, R6.reuse, 0x10000, RZ ;  /* 0x0001000006567824 */ /* 0x042fe200078e00ff */
[----:B------:R-:W-:Y:S01]  /*9780*/  LOP3.LUT R70, R6, 0xffff0000, RZ, 0xc0, !PT ;  /* 0xffff000006467812 */ /* 0x000fe200078ec0ff */
[C---:B------:R-:W-:Y:S01]  /*9790*/  IMAD.U32 R6, R7.reuse, 0x10000, RZ ;  /* 0x0001000007067824 */ /* 0x040fe200078e00ff */
[----:B------:R-:W-:Y:S01]  /*97a0*/  LOP3.LUT R90, R7, 0xffff0000, RZ, 0xc0, !PT ;  /* 0xffff0000075a7812 */ /* 0x000fe200078ec0ff */
[C---:B------:R-:W-:Y:S01]  /*97b0*/  IMAD.U32 R7, R67.reuse, 0x10000, RZ ;  /* 0x0001000043077824 */ /* 0x040fe200078e00ff */
[----:B------:R-:W-:-:S02]  /*97c0*/  LOP3.LUT R67, R67, 0xffff0000, RZ, 0xc0, !PT ;  /* 0xffff000043437812 */ /* 0x000fc400078ec0ff */
[----:B------:R-:W-:Y:S01]  /*97d0*/  SHF.L.U32 R92, R4, 0x10, RZ ;  /* 0x00000010045c7819 */ /* 0x000fe200000006ff */
[----:B------:R-:W-:Y:S01]  /*97e0*/  FMUL.FTZ R76, R70, R7 ;  /* 0x00000007464c7220 */ /* 0x000fe20000410000 */
[----:B------:R-:W-:Y:S01]  /*97f0*/  LOP3.LUT R91, R4, 0xffff0000, RZ, 0xc0, !PT ;  /* 0xffff0000045b7812 */ /* 0x000fe200078ec0ff */
[-C--:B------:R-:W-:Y:S01]  /*9800*/  FMUL.FTZ R70, R70, R87.reuse ;  /* 0x0000005746467220 */ /* 0x080fe20000410000 */
[C---:B------:R-:W-:Y:S01]  /*9810*/  SHF.L.U32 R4, R5.reuse, 0x10, RZ ;  /* 0x0000001005047819 */ /* 0x040fe200000006ff */
[C---:B------:R-:W-:Y:S01]  /*9820*/  FFMA.FTZ R76, R86.reuse, R87, -R76 ;  /* 0x00000057564c7223 */ /* 0x040fe2000001084c */
[----:B------:R-:W-:Y:S01]  /*9830*/  LOP3.LUT R98, R5, 0xffff0000, RZ, 0xc0, !PT ;  /* 0xffff000005627812 */ /* 0x000fe200078ec0ff */
[----:B------:R-:W-:Y:S01]  /*9840*/  FFMA.FTZ R7, R86, R7, R70 ;  /* 0x0000000756077223 */ /* 0x000fe20000010046 */
[C---:B------:R-:W-:Y:S01]  /*9850*/  SHF.L.U32 R86, R77.reuse, 0x10, RZ ;  /* 0x000000104d567819 */ /* 0x040fe200000006ff */
[C---:B------:R-:W-:Y:S01]  /*9860*/  FMUL.FTZ R5, R90.reuse, R67 ;  /* 0x000000435a057220 */ /* 0x040fe20000410000 */
[----:B------:R-:W-:Y:S01]  /*9870*/  LOP3.LUT R77, R77, 0xffff0000, RZ, 0xc0, !PT ;  /* 0xffff00004d4d7812 */ /* 0x000fe200078ec0ff */
[C---:B------:R-:W-:Y:S01]  /*9880*/  IMAD.U32 R70, R71.reuse, 0x10000, RZ ;  /* 0x0001000047467824 */ /* 0x040fe200078e00ff */
[----:B------:R-:W-:Y:S01]  /*9890*/  LOP3.LUT R71, R71, 0xffff0000, RZ, 0xc0, !PT ;  /* 0xffff000047477812 */ /* 0x000fe200078ec0ff */
[----:B------:R-:W-:-:S02]  /*98a0*/  FMUL.FTZ R90, R90, R99 ;  /* 0x000000635a5a7220 */ /* 0x000fc40000410000 */
[C---:B------:R-:W-:Y:S02]  /*98b0*/  FFMA.FTZ R5, R6.reuse, R99, -R5 ;  /* 0x0000006306057223 */ /* 0x040fe40000010805 */
[----:B------:R-:W-:Y:S02]  /*98c0*/  FFMA.FTZ R90, R6, R67, R90 ;  /* 0x00000043065a7223 */ /* 0x000fe4000001005a */
[C---:B------:R-:W-:Y:S02]  /*98d0*/  FMUL.FTZ R67, R91.reuse, R70 ;  /* 0x000000465b437220 */ /* 0x040fe40000410000 */
[C---:B------:R-:W-:Y:S02]  /*98e0*/  FMUL.FTZ R6, R98.reuse, R71 ;  /* 0x0000004762067220 */ /* 0x040fe40000410000 */
[----:B------:R-:W-:Y:S02]  /*98f0*/  FMUL.FTZ R91, R91, R86 ;  /* 0x000000565b5b7220 */ /* 0x000fe40000410000 */
[----:B------:R-:W-:-:S02]  /*9900*/  FMUL.FTZ R98, R98, R77 ;  /* 0x0000004d62627220 */ /* 0x000fc40000410000 */
[C---:B------:R-:W-:Y:S02]  /*9910*/  FFMA.FTZ R67, R92.reuse, R86, -R67 ;  /* 0x000000565c437223 */ /* 0x040fe40000010843 */
[----:B------:R-:W-:Y:S02]  /*9920*/  FFMA.FTZ R70, R92, R70, R91 ;  /* 0x000000465c467223 */ /* 0x000fe4000001005b */
[C---:B------:R-:W-:Y:S01]  /*9930*/  FFMA.FTZ R77, R4.reuse, R77, -R6 ;  /* 0x0000004d044d7223 */ /* 0x040fe20000010806 */
[----:B------:R-:W-:Y:S01]  /*9940*/  F2FP.BF16.PACK_AB R6, R7, R76 ;  /* 0x0000004c0706723e */ /* 0x000fe200000010ff */
[----:B------:R-:W-:Y:S01]  /*9950*/  FFMA.FTZ R98, R4, R71, R98 ;  /* 0x0000004704627223 */ /* 0x000fe20000010062 */
[----:B------:R-:W-:Y:S02]  /*9960*/  F2FP.BF16.PACK_AB R7, R90, R5 ;  /* 0x000000055a07723e */ /* 0x000fe400000010ff */
[----:B------:R-:W-:Y:S02]  /*9970*/  F2FP.BF16.PACK_AB R4, R70, R67 ;  /* 0x000000434604723e */ /* 0x000fe400000010ff */
[----:B------:R-:W-:-:S05]  /*9980*/  F2FP.BF16.PACK_AB R5, R98, R77 ;  /* 0x0000004d6205723e */ /* 0x000fca00000010ff */
[----:B------:R1:W-:Y:S02]  /*9990*/  STS.128 [R17+0x4000], R4 ;  /* 0x0040000411007388 */ /* 0x0003e40000000c00 */
.L_x_788:
[----:B------:R-:W-:Y:S05]  /*99a0*/  BSYNC B0 ;  /* 0x0000000000007941 */ /* 0x000fea0003800000 */
.L_x_787:
[----:B-1----:R-:W-:Y:S01]  /*99b0*/  IADD3 R4, R16, 0x40, RZ ;  /* 0x0000004010047810 */ /* 0x002fe20007ffe0ff */
[----:B------:R-:W-:Y:S03]  /*99c0*/  BSSY B0, `(.L_x_789) ;  /* 0x0000031000007945 */ /* 0x000fe60003800000 */
[----:B------:R-:W-:-:S13]  /*99d0*/  ISETP.GE.AND P0, PT, R4, c[0x0][0x27c], PT ;  /* 0x00009f0004007a0c */ /* 0x000fda0003f06270 */
[----:B------:R-:W-:Y:S05]  /*99e0*/  @P0 BRA `(.L_x_790) ;  /* 0x000002e000000947 */ /* 0x000fea0003800000 */
[----:B------:R-:W1:Y:S01]  /*99f0*/  LDS.128 R4, [R18+0x8000] ;  /* 0x0080000012047984 */ /* 0x000e620000000c00 */
        /* <DEDUP_REMOVED lines=9> */
[----:B------:R-:W-:Y:S02]  /*9a90*/  LOP3.LUT R91, R66, 0xffff0000, RZ, 0xc0, !PT ;  /* 0xffff0000425b7812 */ /* 0x000fe400078ec0ff */
[----:B-1----:R-:W-:Y:S01]  /*9aa0*/  SHF.L.U32 R86, R4, 0x10, RZ ;  /* 0x0000001004567819 */ /* 0x002fe200000006ff */
[----:B------:R-:W-:Y:S01]  /*9ab0*/  IMAD.U32 R70, R6, 0x10000, RZ ;  /* 0x0001000006467824 */ /* 0x000fe200078e00ff */
[----:B------:R-:W-:Y:S01]  /*9ac0*/  LOP3.LUT R77, R4, 0xffff0000, RZ, 0xc0, !PT ;  /* 0xffff0000044d7812 */ /* 0x000fe200078ec0ff */
[----:B------:R-:W-:Y:S01]  /*9ad0*/  IMAD.U32 R4, R57, 0x10000, RZ ;  /* 0x0001000039047824 */ /* 0x000fe200078e00ff */
[----:B------:R-:W-:Y:S01]  /*9ae0*/  LOP3.LUT R67, R6, 0xffff0000, RZ, 0xc0, !PT ;  /* 0xffff000006437812 */ /* 0x000fe200078ec0ff */
[C---:B------:R-:W-:Y:S01]  /*9af0*/  IMAD.U32 R6, R7.reuse, 0x10000, RZ ;  /* 0x0001000007067824 */ /* 0x040fe200078e00ff */
[----:B------:R-:W-:Y:S01]  /*9b00*/  LOP3.LUT R71, R7, 0xffff0000, RZ, 0xc0, !PT ;  /* 0xffff000007477812 */ /* 0x000fe200078ec0ff */
[----:B------:R-:W-:Y:S01]  /*9b10*/  IMAD.U32 R7, R65, 0x10000, RZ ;  /* 0x0001000041077824 */ /* 0x000fe200078e00ff */
[----:B------:R-:W-:Y:S01]  /*9b20*/  LOP3.LUT R57, R57, 0xffff0000, RZ, 0xc0, !PT ;  /* 0xffff000039397812 */ /* 0x000fe200078ec0ff */
[----:B------:R-:W-:Y:S01]  /*9b30*/  FMUL.FTZ R65, R67, R4 ;  /* 0x0000000443417220 */ /* 0x000fe20000410000 */
[----:B------:R-:W-:Y:S01]  /*9b40*/  SHF.L.U32 R76, R5, 0x10, RZ ;  /* 0x00000010054c7819 */ /* 0x000fe200000006ff */
[----:B------:R-:W-:Y:S01]  /*9b50*/  FMUL.FTZ R67, R67, R7 ;  /* 0x0000000743437220 */ /* 0x000fe20000410000 */
[----:B------:R-:W-:Y:S01]  /*9b60*/  LOP3.LUT R90, R5, 0xffff0000, RZ, 0xc0, !PT ;  /* 0xffff0000055a7812 */ /* 0x000fe200078ec0ff */
[----:B------:R-:W-:-:S02]  /*9b70*/  FMUL.FTZ R5, R71, R57 ;  /* 0x0000003947057220 */ /* 0x000fc40000410000 */
[-C--:B------:R-:W-:Y:S02]  /*9b80*/  FMUL.FTZ R71, R71, R87.reuse ;  /* 0x0000005747477220 */ /* 0x080fe40000410000 */
[----:B------:R-:W-:Y:S01]  /*9b90*/  FFMA.FTZ R5, R6, R87, -R5 ;  /* 0x0000005706057223 */ /* 0x000fe20000010805 */
[----:B------:R-:W-:Y:S01]  /*9ba0*/  LOP3.LUT R87, R64, 0xffff0000, RZ, 0xc0, !PT ;  /* 0xffff000040577812 */ /* 0x000fe200078ec0ff */
[C---:B------:R-:W-:Y:S02]  /*9bb0*/  FFMA.FTZ R65, R70.reuse, R7, -R65 ;  /* 0x0000000746417223 */ /* 0x040fe40000010841 */
[----:B------:R-:W-:Y:S01]  /*9bc0*/  FFMA.FTZ R4, R70, R4, R67 ;  /* 0x0000000446047223 */ /* 0x000fe20000010043 */
[----:B------:R-:W-:Y:S01]  /*9bd0*/  SHF.L.U32 R67, R66, 0x10, RZ ;  /* 0x0000001042437819 */ /* 0x000fe200000006ff */
[----:B------:R-:W-:Y:S02]  /*9be0*/  IMAD.U32 R7, R64, 0x10000, RZ ;  /* 0x0001000040077824 */ /* 0x000fe400078e00ff */
[----:B------:R-:W-:-:S02]  /*9bf0*/  FFMA.FTZ R64, R6, R57, R71 ;  /* 0x0000003906407223 */ /* 0x000fc40000010047 */
[C---:B------:R-:W-:Y:S02]  /*9c00*/  FMUL.FTZ R6, R77.reuse, R7 ;  /* 0x000000074d067220 */ /* 0x040fe40000410000 */
[C---:B------:R-:W-:Y:S02]  /*9c10*/  FMUL.FTZ R57, R90.reuse, R87 ;  /* 0x000000575a397220 */ /* 0x040fe40000410000 */
[----:B------:R-:W-:Y:S02]  /*9c20*/  FMUL.FTZ R77, R77, R67 ;  /* 0x000000434d4d7220 */ /* 0x000fe40000410000 */
        /* <DEDUP_REMOVED lines=10> */
.L_x_790:
[----:B------:R-:W-:Y:S05]  /*9cd0*/  BSYNC B0 ;  /* 0x0000000000007941 */ /* 0x000fea0003800000 */
.L_x_789:
[----:B-1----:R-:W-:-:S04]  /*9ce0*/  IADD3 R4, R16, 0x50, RZ ;  /* 0x0000005010047810 */ /* 0x002fc80007ffe0ff */
        /* <DEDUP_REMOVED lines=48> */
.L_x_780:
[----:B------:R-:W-:Y:S05]  /*9ff0*/  BSYNC B1 ;  /* 0x0000000000017941 */ /* 0x000fea0003800000 */
.L_x_779:
[----:B------:R-:W-:-:S04]  /*a000*/  IADD3 R93, R93, 0x40, RZ ;  /* 0x000000405d5d7810 */ /* 0x000fc80007ffe0ff */
[----:B------:R-:W-:-:S13]  /*a010*/  ISETP.GE.AND P0, PT, R93, UR4, PT ;  /* 0x000000045d007c0c */ /* 0x000fda000bf06270 */
[----:B------:R-:W-:Y:S05]  /*a020*/  @P0 BRA `(.L_x_791) ;  /* 0x00004f3000000947 */ /* 0x000fea0003800000 */
[----:B------:R-:W-:Y:S01]  /*a030*/  ISETP.GE.AND P0, PT, R16, c[0x0][0x27c], PT ;  /* 0x00009f0010007a0c */ /* 0x000fe20003f06270 */
[----:B------:R-:W-:-:S12]  /*a040*/  BSSY B0, `(.L_x_792) ;  /* 0x0000030000007945 */ /* 0x000fd80003800000 */
[----:B------:R-:W-:Y:S05]  /*a050*/  @P0 BRA `(.L_x_793) ;  /* 0x000002e000000947 */ /* 0x000fea0003800000 */
[----:B-1----:R-:W1:Y:S01]  /*a060*/  LDS.128 R4, [R18+0x2000] ;  /* 0x0020000012047984 */ /* 0x002e620000000c00 */
        /* <DEDUP_REMOVED lines=45> */
.L_x_793:
[----:B------:R-:W-:Y:S05]  /*a340*/  BSYNC B0 ;  /* 0x0000000000007941 */ /* 0x000fea0003800000 */
.L_x_792:
        /* <DEDUP_REMOVED lines=50> */
.L_x_795:
[----:B------:R-:W-:Y:S05]  /*a670*/  BSYNC B0 ;  /* 0x0000000000007941 */ /* 0x000fea0003800000 */
.L_x_794:
        /* <DEDUP_REMOVED lines=28> */
[C---:B------:R-:W-:Y:S02]  /*a840*/  FFMA.FTZ R35, R36.reuse, R4, R35 ;  /* 0x0000000424237223 */ /* 0x040fe40000010023 */
[----:B------:R-:W-:Y:S01]  /*a850*/  FFMA.FTZ R32, R36, R7, -R32 ;  /* 0x0000000724207223 */ /* 0x000fe20000010820 */
[----:B------:R-:W-:Y:S01]  /*a860*/  SHF.L.U32 R7, R33, 0x10, RZ ;  /* 0x0000001021077819 */ /* 0x000fe200000006ff */
[C---:B------:R-:W-:Y:S01]  /*a870*/  IMAD.U32 R4, R31.reuse, 0x10000, RZ ;  /* 0x000100001f047824 */ /* 0x040fe200078e00ff */
[----:B------:R-:W-:Y:S01]  /*a880*/  LOP3.LUT R31, R31, 0xffff0000, RZ, 0xc0, !PT ;  /* 0xffff00001f1f7812 */ /* 0x000fe200078ec0ff */
[-C--:B------:R-:W-:Y:S01]  /*a890*/  FMUL.FTZ R37, R37, R43.reuse ;  /* 0x0000002b25257220 */ /* 0x080fe20000410000 */
[----:B------:R-:W-:Y:S01]  /*a8a0*/  LOP3.LUT R33, R33, 0xffff0000, RZ, 0xc0, !PT ;  /* 0xffff000021217812 */ /* 0x000fe200078ec0ff */
[C---:B------:R-:W-:Y:S02]  /*a8b0*/  FFMA.FTZ R5, R6.reuse, R43, -R5 ;  /* 0x0000002b06057223 */ /* 0x040fe40000010805 */
[----:B------:R-:W-:-:S02]  /*a8c0*/  FFMA.FTZ R34, R6, R34, R37 ;  /* 0x0000002206227223 */ /* 0x000fc40000010025 */
[CC--:B------:R-:W-:Y:S02]  /*a8d0*/  FMUL.FTZ R6, R39.reuse, R4.reuse ;  /* 0x0000000427067220 */ /* 0x0c0fe40000410000 */
        /* <DEDUP_REMOVED lines=12> */
.L_x_797:
[----:B------:R-:W-:Y:S05]  /*a9a0*/  BSYNC B0 ;  /* 0x0000000000007941 */ /* 0x000fea0003800000 */
.L_x_796:
        /* <DEDUP_REMOVED lines=50> */
.L_x_799:
[----:B------:R-:W-:Y:S05]  /*acd0*/  BSYNC B0 ;  /* 0x0000000000007941 */ /* 0x000fea0003800000 */
.L_x_798:
        /* <DEDUP_REMOVED lines=50> */
.L_x_801:
[----:B------:R-:W-:Y:S05]  /*b000*/  BSYNC B0 ;  /* 0x0000000000007941 */ /* 0x000fea0003800000 */
.L_x_800:
[----:B------:R-:W-:-:S04]  /*b010*/  IADD3 R16, R16, 0x50, RZ ;  /* 0x0000005010107810 */ /* 0x000fc80007ffe0ff */
[----:B------:R-:W-:-:S13]  /*b020*/  ISETP.GE.AND P0, PT, R16, c[0x0][0x27c], PT ;  /* 0x00009f0010007a0c */ /* 0x000fda0003f06270 */
[----:B------:R-:W-:Y:S05]  /*b030*/  @P0 BRA `(.L_x_791) ;  /* 0x00003f2000000947 */ /* 0x000fea0003800000 */
[----:B-1----:R-:W1:Y:S01]  /*b040*/  LDS.128 R4, [R17+0xa000] ;  /* 0x00a0000011047984 */ /* 0x002e620000000c00 */
        /* <DEDUP_REMOVED lines=32> */
[C---:B------:R-:W-:Y:S02]  /*b250*/  FMUL.FTZ R19, R21.reuse, R16 ;  /* 0x0000001015137220 */ /* 0x040fe40000410000 */
[C---:B------:R-:W-:Y:S02]  /*b260*/  FMUL.FTZ R6, R10.reuse, R9 ;  /* 0x000000090a067220 */ /* 0x040fe40000410000 */
[-C--:B------:R-:W-:Y:S02]  /*b270*/  FMUL.FTZ R21, R21, R18.reuse ;  /* 0x0000001215157220 */ /* 0x080fe40000410000 */
[----:B------:R-:W-:Y:S02]  /*b280*/  FMUL.FTZ R10, R10, R11 ;  /* 0x0000000b0a0a7220 */ /* 0x000fe40000410000 */
[----:B------:R-:W-:-:S02]  /*b290*/  FFMA.FTZ R19, R22, R18, -R19 ;  /* 0x0000001216137223 */ /* 0x000fc40000010813 */
[----:B------:R-:W-:Y:S02]  /*b2a0*/  FFMA.FTZ R16, R22, R16, R21 ;  /* 0x0000001016107223 */ /* 0x000fe40000010015 */
[C---:B------:R-:W-:Y:S01]  /*b2b0*/  FFMA.FTZ R11, R4.reuse, R11, -R6 ;  /* 0x0000000b040b7223 */ /* 0x040fe20000010806 */
[----:B------:R-:W-:Y:S01]  /*b2c0*/  F2FP.BF16.PACK_AB R6, R7, R8 ;  /* 0x000000080706723e */ /* 0x000fe200000010ff */
[----:B------:R-:W-:Y:S01]  /*b2d0*/  FFMA.FTZ R10, R4, R9, R10 ;  /* 0x00000009040a7223 */ /* 0x000fe2000001000a */
[----:B------:R-:W-:Y:S02]  /*b2e0*/  F2FP.BF16.PACK_AB R7, R20, R5 ;  /* 0x000000051407723e */ /* 0x000fe400000010ff */
[----:B------:R-:W-:Y:S02]  /*b2f0*/  F2FP.BF16.PACK_AB R4, R16, R19 ;  /* 0x000000131004723e */ /* 0x000fe400000010ff */
[----:B------:R-:W-:-:S05]  /*b300*/  F2FP.BF16.PACK_AB R5, R10, R11 ;  /* 0x0000000b0a05723e */ /* 0x000fca00000010ff */
[----:B------:R1:W-:Y:S01]  /*b310*/  STS.128 [R17+0xa000], R4 ;  /* 0x00a0000411007388 */ /* 0x0003e20000000c00 */
[----:B------:R-:W-:Y:S05]  /*b320*/  BRA `(.L_x_791) ;  /* 0x00003c3000007947 */ /* 0x000fea0003800000 */
.L_x_774:
[----:B------:R-:W-:Y:S01]  /*b330*/  PLOP3.LUT P1, PT, PT, PT, UP2, 0x80, 0x0 ;  /* 0x000000000000781c */ /* 0x000fe20003f2f028 */
[----:B------:R-:W-:Y:S01]  /*b340*/  IMAD.MOV.U32 R18, RZ, RZ, R6 ;  /* 0x000000ffff127224 */ /* 0x000fe200078e0006 */
[----:B------:R-:W-:Y:S01]  /*b350*/  PLOP3.LUT P0, PT, PT, PT, UP2, 0x80, 0x0 ;  /* 0x000000000000781c */ /* 0x000fe20003f0f028 */
[----:B------:R-:W-:Y:S01]  /*b360*/  IMAD.MOV.U32 R19, RZ, RZ, R17 ;  /* 0x000000ffff137224 */ /* 0x000fe200078e0011 */
[----:B------:R-:W-:Y:S01]  /*b370*/  MOV R6, R84 ;  /* 0x0000005400067202 */ /* 0x000fe20000000f00 */
[----:B------:R-:W-:Y:S01]  /*b380*/  IMAD.MOV.U32 R7, RZ, RZ, R11 ;  /* 0x000000ffff077224 */ /* 0x000fe200078e000b */
[----:B------:R-:W-:Y:S01]  /*b390*/  BSSY B0, `(.L_x_802) ;  /* 0x0000046000007945 */ /* 0x000fe20003800000 */
        /* <DEDUP_REMOVED lines=11> */
[----:B------:R-:W-:Y:S01]  /*b450*/  @P0 SHF.R.U32.HI R9, RZ, c[0x0][0x2cc], R4 ;  /* 0x0000b300ff090a19 */ /* 0x000fe20000011604 */
[----:B------:R-:W-:Y:S01]  /*b460*/  CS2R R56, SRZ ;  /* 0x0000000000387805 */ /* 0x000fe2000001ff00 */
[----:B------:R-:W-:Y:S01]  /*b470*/  CS2R R74, SRZ ;  /* 0x00000000004a7805 */ /* 0x000fe2000001ff00 */
[----:B------:R-:W-:Y:S01]  /*b480*/  CS2R R72, SRZ ;  /* 0x0000000000487805 */ /* 0x000fe2000001ff00 */
[----:B------:R-:W-:Y:S01]  /*b490*/  SHF.R.S32.HI R4, RZ, 0x1f, R9 ;  /* 0x0000001fff047819 */ /* 0x000fe20000011409 */
[----:B------:R-:W-:-:S04]  /*b4a0*/  IMAD.WIDE.U32 R18, R9, c[0x0][0x280], R18 ;  /* 0x0000a00009127a25 */ /* 0x000fc800078e0012 */
[----:B------:R-:W-:Y:S01]  /*b4b0*/  IMAD R8, R4, c[0x0][0x280], RZ ;  /* 0x0000a00004087a24 */ /* 0x000fe200078e02ff */
[----:B------:R-:W-:Y:S01]  /*b4c0*/  LEA R10, P1, R18, c[0x0][0x270], 0x1 ;  /* 0x00009c00120a7a11 */ /* 0x000fe200078208ff */
[----:B------:R-:W-:Y:S02]  /*b4d0*/  IMAD R4, R4, c[0x0][0x290], RZ ;  /* 0x0000a40004047a24 */ /* 0x000fe400078e02ff */
[----:B------:R-:W-:-:S04]  /*b4e0*/  IMAD.WIDE.U32 R6, R9, c[0x0][0x290], R6 ;  /* 0x0000a40009067a25 */ /* 0x000fc800078e0006 */
[C---:B------:R-:W-:Y:S01]  /*b4f0*/  IMAD R17, R9.reuse, c[0x0][0x284], R8 ;  /* 0x0000a10009117a24 */ /* 0x040fe200078e0208 */
[----:B------:R-:W-:Y:S01]  /*b500*/  LEA R8, P0, R6, c[0x0][0x288], 0x1 ;  /* 0x0000a20006087a11 */ /* 0x000fe200078008ff */
[----:B------:R-:W-:-:S03]  /*b510*/  IMAD R9, R9, c[0x0][0x294], R4 ;  /* 0x0000a50009097a24 */ /* 0x000fc600078e0204 */
[----:B------:R-:W-:Y:S01]  /*b520*/  IADD3 R17, R19, R17, RZ ;  /* 0x0000001113117210 */ /* 0x000fe20007ffe0ff */
[----:B------:R-:W-:-:S03]  /*b530*/  IMAD.IADD R16, R7, 0x1, R9 ;  /* 0x0000000107107824 */ /* 0x000fc600078e0209 */
[----:B------:R-:W-:Y:S02]  /*b540*/  LEA.HI.X R17, R18, c[0x0][0x274], R17, 0x1, P1 ;  /* 0x00009d0012117a11 */ /* 0x000fe400008f0c11 */
[----:B------:R-:W-:Y:S01]  /*b550*/  LEA.HI.X R16, R6, c[0x0][0x28c], R16, 0x1, P0 ;  /* 0x0000a30006107a11 */ /* 0x000fe200000f0c10 */
[----:B------:R1:W2:Y:S01]  /*b560*/  SHFL.IDX PT, R18, R10, RZ, 0x1c1f ;  /* 0x001c1fff0a127589 */ /* 0x0002a200000e0000 */
[----:B------:R-:W-:-:S03]  /*b570*/  ISETP.GE.AND P0, PT, R5, UR7, PT ;  /* 0x0000000705007c0c */ /* 0x000fc6000bf06270 */
[----:B------:R1:W3:Y:S04]  /*b580*/  SHFL.IDX PT, R6, R8, RZ, 0x1c1f ;  /* 0x001c1fff08067589 */ /* 0x0002e800000e0000 */
[----:B------:R1:W4:Y:S04]  /*b590*/  SHFL.IDX PT, R19, R17, RZ, 0x1c1f ;  /* 0x001c1fff11137589 */ /* 0x00032800000e0000 */
[----:B------:R1:W1:Y:S02]  /*b5a0*/  SHFL.IDX PT, R7, R16, RZ, 0x1c1f ;  /* 0x001c1fff10077589 */ /* 0x00026400000e0000 */
        /* <DEDUP_REMOVED lines=8> */
[----:B--2-4-:R-:W-:-:S04]  /*b630*/  @!P0 IMAD.WIDE R26, R70, 0x2, R18 ;  /* 0x00000002461a8825 */ /* 0x014fc800078e0212 */
[----:B-1-3--:R-:W-:Y:S01]  /*b640*/  @!P0 IMAD.WIDE R24, R70, 0x2, R6 ;  /* 0x0000000246188825 */ /* 0x00afe200078e0206 */
[----:B------:R1:W5:Y:S01]  /*b650*/  @!P0 LD.E.128 R76, [R26.64] ;  /* 0x000000141a4c8980 */ /* 0x000362000c101d00 */
[----:B------:R-:W-:-:S03]  /*b660*/  ISETP.GE.AND P1, PT, R20, c[0x0][0x27c], PT ;  /* 0x00009f0014007a0c */ /* 0x000fc60003f26270 */
[----:B------:R2:W5:Y:S01]  /*b670*/  @!P0 LD.E.128 R72, [R24.64] ;  /* 0x0000001418488980 */ /* 0x000562000c101d00 */
[----:B------:R-:W-:Y:S01]  /*b680*/  ISETP.GE.AND P0, PT, R9, c[0x0][0x27c], PT ;  /* 0x00009f0009007a0c */ /* 0x000fe20003f06270 */
        /* <DEDUP_REMOVED lines=8> */
[----:B------:R-:W-:-:S04]  /*b710*/  @!P1 SHF.R.S32.HI R11, RZ, 0x1f, R20 ;  /* 0x0000001fff0b9819 */ /* 0x000fc80000011414 */
[----:B------:R-:W-:Y:S02]  /*b720*/  @!P0 SHF.R.S32.HI R4, RZ, 0x1f, R9 ;  /* 0x0000001fff048819 */ /* 0x000fe40000011409 */
[----:B------:R-:W-:Y:S02]  /*b730*/  @!P1 LEA.HI R11, R11, R20, RZ, 0x3 ;  /* 0x000000140b0b9211 */ /* 0x000fe400078f18ff */
[----:B------:R-:W-:Y:S02]  /*b740*/  @!P0 LEA.HI R9, R4, R9, RZ, 0x3 ;  /* 0x0000000904098211 */ /* 0x000fe400078f18ff */
[----:B------:R-:W-:Y:S02]  /*b750*/  @!P1 LOP3.LUT R11, R11, 0xfffffff8, RZ, 0xc0, !PT ;  /* 0xfffffff80b0b9812 */ /* 0x000fe400078ec0ff */
[----:B------:R-:W-:-:S03]  /*b760*/  @!P0 LOP3.LUT R9, R9, 0xfffffff8, RZ, 0xc0, !PT ;  /* 0xfffffff809098812 */ /* 0x000fc600078ec0ff */
[----:B------:R-:W-:-:S04]  /*b770*/  @!P1 IMAD.WIDE R20, R11, 0x2, R18 ;  /* 0x000000020b149825 */ /* 0x000fc800078e0212 */
[----:B--2---:R-:W-:Y:S01]  /*b780*/  @!P1 IMAD.WIDE R24, R11, 0x2, R6 ;  /* 0x000000020b189825 */ /* 0x004fe200078e0206 */
[----:B------:R1:W5:Y:S03]  /*b790*/  @!P1 LD.E.128 R60, [R20.64] ;  /* 0x00000014143c9980 */ /* 0x000366000c101d00 */
[C---:B------:R-:W-:Y:S01]  /*b7a0*/  @!P0 IMAD.WIDE R18, R9.reuse, 0x2, R18 ;  /* 0x0000000209128825 */ /* 0x040fe200078e0212 */
[----:B------:R1:W5:Y:S03]  /*b7b0*/  @!P1 LD.E.128 R56, [R24.64] ;  /* 0x0000001418389980 */ /* 0x000366000c101d00 */
[----:B------:R-:W-:Y:S01]  /*b7c0*/  @!P0 IMAD.WIDE R6, R9, 0x2, R6 ;  /* 0x0000000209068825 */ /* 0x000fe200078e0206 */
[----:B------:R1:W5:Y:S04]  /*b7d0*/  @!P0 LD.E.128 R44, [R18.64] ;  /* 0x00000014122c8980 */ /* 0x000368000c101d00 */
[----:B------:R1:W5:Y:S02]  /*b7e0*/  @!P0 LD.E.128 R40, [R6.64] ;  /* 0x0000001406288980 */ /* 0x000364000c101d00 */
.L_x_803:
[----:B------:R-:W-:Y:S05]  /*b7f0*/  BSYNC B0 ;  /* 0x0000000000007941 */ /* 0x000fea0003800000 */
.L_x_802:
[----:B-----5:R-:W-:Y:S01]  /*b800*/  IMAD.MOV.U32 R4, RZ, RZ, R46 ;  /* 0x000000ffff047224 */ /* 0x020fe200078e002e */
[----:B------:R-:W-:Y:S01]  /*b810*/  IADD3 R5, R5, 0x40, RZ ;  /* 0x0000004005057810 */ /* 0x000fe20007ffe0ff */
[----:B-1-3--:R-:W-:Y:S01]  /*b820*/  IMAD.MOV.U32 R6, RZ, RZ, R44 ;  /* 0x000000ffff067224 */ /* 0x00afe200078e002c */
[----:B------:R-:W1:Y:S01]  /*b830*/  SHFL.IDX PT, R11, R17, 0x1, 0x1c1f ;  /* 0x003c1f00110b7f89 */ /* 0x000e6200000e0000 */
        /* <DEDUP_REMOVED lines=43> */
[----:B------:R-:W3:Y:S01]  /*baf0*/  SHFL.IDX PT, R10, R10, 0x1, 0x1c1f ;  /* 0x003c1f000a0a7f89 */ /* 0x000ee200000e0000 */
[----:B------:R-:W-:Y:S01]  /*bb00*/  BSSY B0, `(.L_x_804) ;  /* 0x0000036000007945 */ /* 0x000fe20003800000 */
[----:B------:R-:W-:Y:S01]  /*bb10*/  PRMT R124, R7, 0x7610, R124 ;  /* 0x00007610077c7816 */ /* 0x000fe2000000007c */
[----:B------:R-:W-:Y:S01]  /*bb20*/  CS2R R20, SRZ ;  /* 0x0000000000147805 */ /* 0x000fe2000001ff00 */
[----:B------:R4:W2:Y:S01]  /*bb30*/  SHFL.IDX PT, R9, R16, 0x1, 0x1c1f ;  /* 0x003c1f0010097f89 */ /* 0x0008a200000e0000 */
[----:B------:R-:W-:Y:S01]  /*bb40*/  PRMT R123, R6, 0x7610, R123 ;  /* 0x00007610067b7816 */ /* 0x000fe2000000007b */
[----:B------:R-:W-:Y:S01]  /*bb50*/  CS2R R30, SRZ ;  /* 0x00000000001e7805 */ /* 0x000fe2000001ff00 */
[----:B------:R-:W-:Y:S01]  /*bb60*/  PRMT R122, R5, 0x7610, R122 ;  /* 0x00007610057a7816 */ /* 0x000fe2000000007a */
[----:B------:R-:W1:Y:S01]  /*bb70*/  SHFL.IDX PT, R8, R8, 0x1, 0x1c1f ;  /* 0x003c1f0008087f89 */ /* 0x000e6200000e0000 */
[----:B------:R-:W-:Y:S01]  /*bb80*/  PRMT R121, R4, 0x7610, R121 ;  /* 0x0000761004797816 */ /* 0x000fe20000000079 */
[----:B------:R-:W-:Y:S01]  /*bb90*/  CS2R R28, SRZ ;  /* 0x00000000001c7805 */ /* 0x000fe2000001ff00 */
[----:B------:R-:W-:Y:S01]  /*bba0*/  CS2R R38, SRZ ;  /* 0x0000000000267805 */ /* 0x000fe2000001ff00 */
[----:B------:R-:W-:Y:S01]  /*bbb0*/  CS2R R36, SRZ ;  /* 0x0000000000247805 */ /* 0x000fe2000001ff00 */
[----:B--2-4-:R-:W-:Y:S01]  /*bbc0*/  CS2R R18, SRZ ;  /* 0x0000000000127805 */ /* 0x014fe2000001ff00 */
[----:B------:R-:W-:Y:S01]  /*bbd0*/  CS2R R26, SRZ ;  /* 0x00000000001a7805 */ /* 0x000fe2000001ff00 */
[----:B------:R-:W-:Y:S01]  /*bbe0*/  CS2R R24, SRZ ;  /* 0x0000000000187805 */ /* 0x000fe2000001ff00 */
[----:B------:R-:W-:Y:S01]  /*bbf0*/  CS2R R34, SRZ ;  /* 0x0000000000227805 */ /* 0x000fe2000001ff00 */
[----:B------:R-:W-:Y:S01]  /*bc00*/  CS2R R32, SRZ ;  /* 0x0000000000207805 */ /* 0x000fe2000001ff00 */
[----:B------:R-:W-:Y:S01]  /*bc10*/  CS2R R16, SRZ ;  /* 0x0000000000107805 */ /* 0x000fe2000001ff00 */
[----:B------:R-:W-:Y:S05]  /*bc20*/  @P0 BRA `(.L_x_805) ;  /* 0x0000023000000947 */ /* 0x000fea0003800000 */
[C---:B---3--:R-:W-:Y:S01]  /*bc30*/  ISETP.GE.AND P0, PT, R70.reuse, c[0x0][0x27c], PT ;  /* 0x00009f0046007a0c */ /* 0x048fe20003f06270 */
[----:B------:R-:W-:Y:S01]  /*bc40*/  CS2R R38, SRZ ;  /* 0x0000000000267805 */ /* 0x000fe2000001ff00 */
[----:B------:R-:W-:Y:S01]  /*bc50*/  CS2R R36, SRZ ;  /* 0x0000000000247805 */ /* 0x000fe2000001ff00 */
[----:B------:R-:W-:Y:S01]  /*bc60*/  CS2R R34, SRZ ;  /* 0x0000000000227805 */ /* 0x000fe2000001ff00 */
[----:B------:R-:W-:Y:S01]  /*bc70*/  CS2R R32, SRZ ;  /* 0x0000000000207805 */ /* 0x000fe2000001ff00 */
[----:B------:R-:W-:-:S02]  /*bc80*/  IADD3 R7, R70, 0x20, RZ ;  /* 0x0000002046077810 */ /* 0x000fc40007ffe0ff */
[----:B------:R-:W-:-:S06]  /*bc90*/  IADD3 R5, R70, 0x40, RZ ;  /* 0x0000004046057810 */ /* 0x000fcc0007ffe0ff */
[----:B-1----:R-:W-:-:S04]  /*bca0*/  @!P0 IMAD.WIDE R18, R70, 0x2, R10 ;  /* 0x0000000246128825 */ /* 0x002fc800078e020a */
        /* <DEDUP_REMOVED lines=10> */
[----:B------:R-:W-:-:S03]  /*bd50*/  CS2R R20, SRZ ;  /* 0x0000000000147805 */ /* 0x000fc6000001ff00 */
        /* <DEDUP_REMOVED lines=10> */
[----:B------:R1:W5:Y:S03]  /*be00*/  @!P1 LD.E.128 R28, [R54.64] ;  /* 0x00000014361c9980 */ /* 0x000366000c101d00 */
[--C-:B------:R-:W-:Y:S01]  /*be10*/  @!P1 IMAD.WIDE R6, R6, 0x2, R8.reuse ;  /* 0x0000000206069825 */ /* 0x100fe200078e0208 */
[----:B------:R1:W5:Y:S03]  /*be20*/  @!P0 LD.E.128 R20, [R10.64] ;  /* 0x000000140a148980 */ /* 0x000366000c101d00 */
[----:B------:R-:W-:Y:S01]  /*be30*/  @!P0 IMAD.WIDE R4, R4, 0x2, R8 ;  /* 0x0000000204048825 */ /* 0x000fe200078e0208 */
[----:B------:R1:W5:Y:S04]  /*be40*/  @!P1 LD.E.128 R24, [R6.64] ;  /* 0x0000001406189980 */ /* 0x000368000c101d00 */
[----:B------:R1:W5:Y:S02]  /*be50*/  @!P0 LD.E.128 R16, [R4.64] ;  /* 0x0000001404108980 */ /* 0x000364000c101d00 */
.L_x_805:
[----:B---3--:R-:W-:Y:S05]  /*be60*/  BSYNC B0 ;  /* 0x0000000000007941 */ /* 0x008fea0003800000 */
.L_x_804:
[----:B-1---5:R-:W-:Y:S01]  /*be70*/  IMAD.MOV.U32 R4, RZ, RZ, R22 ;  /* 0x000000ffff047224 */ /* 0x022fe200078e0016 */
        /* <DEDUP_REMOVED lines=21> */
[----:B------:R-:W-:Y:S01]  /*bfd0*/  USEL UR4, UR4, 0x80, UP0 ;  /* 0x0000008004047887 */ /* 0x000fe20008000000 */
        /* <DEDUP_REMOVED lines=9> */
[----:B------:R-:W-:Y:S01]  /*c070*/  BAR.SYNC.DEFER_BLOCKING 0x0 ;  /* 0x0000000000007b1d */ /* 0x000fe20000010000 */
[----:B------:R-:W-:-:S02]  /*c080*/  ISETP.GE.AND P0, PT, R93, UR4, PT ;  /* 0x000000045d007c0c */ /* 0x000fc4000bf06270 */
        /* <DEDUP_REMOVED lines=16> */
[----:B------:R-:W-:Y:S01]  /*c190*/  BSSY B1, `(.L_x_806) ;  /* 0x000016c000017945 */ /* 0x000fe20003800000 */
[----:B------:R-:W-:-:S02]  /*c1a0*/  PRMT R97, R7, 0x7610, R97 ;  /* 0x0000761007617816 */ /* 0x000fc40000000061 */
[----:B------:R-:W-:Y:S02]  /*c1b0*/  PRMT R96, R6, 0x7610, R96 ;  /* 0x0000761006607816 */ /* 0x000fe40000000060 */
[----:B------:R-:W-:Y:S02]  /*c1c0*/  PRMT R95, R5, 0x7610, R95 ;  /* 0x00007610055f7816 */ /* 0x000fe4000000005f */
[----:B------:R-:W-:Y:S01]  /*c1d0*/  PRMT R94, R4, 0x7610, R94 ;  /* 0x00007610045e7816 */ /* 0x000fe2000000005e */
[----:B------:R-:W-:Y:S05]  /*c1e0*/  @P0 BRA `(.L_x_807) ;  /* 0x0000166000000947 */ /* 0x000fea0003800000 */
[----:B------:R-:W-:Y:S01]  /*c1f0*/  ISETP.GE.AND P0, PT, R70, c[0x0][0x27c], PT ;  /* 0x00009f0046007a0c */ /* 0x000fe20003f06270 */
[----:B------:R-:W-:-:S12]  /*c200*/  BSSY B0, `(.L_x_808) ;  /* 0x0000070000007945 */ /* 0x000fd80003800000 */
[----:B------:R-:W-:Y:S05]  /*c210*/  @P0 BRA `(.L_x_809) ;  /* 0x000006e000000947 */ /* 0x000fea0003800000 */
[----:B------:R-:W-:Y:S01]  /*c220*/  IMAD.MOV.U32 R5, RZ, RZ, c[0x0][0x27c] ;  /* 0x00009f00ff057624 */ /* 0x000fe200078e00ff */
[--C-:B------:R-:W-:Y:S01]  /*c230*/  SHF.R.U64 R129, R76, 0x10, R77.reuse ;  /* 0x000000104c817819 */ /* 0x100fe2000000124d */
[----:B------:R-:W-:Y:S01]  /*c240*/  IMAD.SHL.U32 R11, R93, 0x40, RZ ;  /* 0x000000405d0b7824 */ /* 0x000fe200078e00ff */
[----:B------:R-:W-:Y:S01]  /*c250*/  SHF.R.U32.HI R76, RZ, 0x10, R77 ;  /* 0x00000010ff4c7819 */ /* 0x000fe2000001164d */
[----:B------:R-:W-:Y:S01]  /*c260*/  IMAD.SHL.U32 R4, R81, 0x200, RZ ;  /* 0x0000020051047824 */ /* 0x000fe200078e00ff */
[----:B------:R-:W-:Y:S02]  /*c270*/  LEA.HI R8, R5, R102, RZ, 0x1d ;  /* 0x0000006605087211 */ /* 0x000fe400078fe8ff */
[----:B------:R-:W-:Y:S02]  /*c280*/  LOP3.LUT R11, R11, 0x1c0, RZ, 0xc0, !PT ;  /* 0x000001c00b0b7812 */ /* 0x000fe400078ec0ff */
[----:B------:R-:W-:Y:S01]  /*c290*/  SHF.R.S32.HI R5, RZ, 0x1f, R8 ;  /* 0x0000001fff057819 */ /* 0x000fe20000011408 */
[----:B------:R-:W-:Y:S01]  /*c2a0*/  IMAD.SHL.U32 R6, R8, 0x8, RZ ;  /* 0x0000000808067824 */ /* 0x000fe200078e00ff */
[----:B------:R-:W-:-:S02]  /*c2b0*/  SHF.R.U32.HI R7, RZ, 0x3, R11 ;  /* 0x00000003ff077819 */ /* 0x000fc4000001160b */
[----:B------:R-:W-:Y:S02]  /*c2c0*/  LEA.HI R5, R5, R8, RZ, 0x3 ;  /* 0x0000000805057211 */ /* 0x000fe400078f18ff */
[C---:B------:R-:W-:Y:S02]  /*c2d0*/  LOP3.LUT R6, R11.reuse, 0x38, R6, 0xf8, !PT ;  /* 0x000000380b067812 */ /* 0x040fe400078ef806 */
[----:B------:R-:W-:Y:S01]  /*c2e0*/  LOP3.LUT R9, R11, 0x38, R70, 0xf8, !PT ;  /* 0x000000380b097812 */ /* 0x000fe200078ef846 */
[----:B------:R-:W-:Y:S01]  /*c2f0*/  IMAD.SHL.U32 R5, R5, 0x400, RZ ;  /* 0x0000040005057824 */ /* 0x000fe200078e00ff */
[----:B------:R-:W-:Y:S02]  /*c300*/  LOP3.LUT R119, R6, R7, RZ, 0x3c, !PT ;  /* 0x0000000706777212 */ /* 0x000fe400078e3cff */
[----:B------:R-:W-:Y:S02]  /*c310*/  LOP3.LUT R9, R4, R9, R7, 0xf6, !PT ;  /* 0x0000000904097212 */ /* 0x000fe400078ef607 */
[----:B------:R-:W-:-:S02]  /*c320*/  LOP3.LUT R5, R5, 0x7fffe000, RZ, 0xc0, !PT ;  /* 0x7fffe00005057812 */ /* 0x000fc400078ec0ff */
[--C-:B------:R-:W-:Y:S01]  /*c330*/  SHF.R.U64 R77, R78, 0x10, R79.reuse ;  /* 0x000000104e4d7819 */ /* 0x100fe2000000124f */
[----:B------:R-:W-:Y:S01]  /*c340*/  IMAD.SHL.U32 R120, R9, 0x2, RZ ;  /* 0x0000000209787824 */ /* 0x000fe200078e00ff */
[----:B------:R-:W-:Y:S02]  /*c350*/  IADD3 R119, R119, R5, R4 ;  /* 0x0000000577777210 */ /* 0x000fe40007ffe004 */
[----:B------:R-:W-:Y:S02]  /*c360*/  SHF.R.U32.HI R78, RZ, 0x10, R79 ;  /* 0x00000010ff4e7819 */ /* 0x000fe4000001164f */
[----:B------:R-:W1:Y:S01]  /*c370*/  LDS.128 R8, [R120+0xc100] ;  /* 0x00c1000078087984 */ /* 0x000e620000000c00 */
[----:B------:R-:W-:Y:S01]  /*c380*/  IMAD.SHL.U32 R119, R119, 0x2, RZ ;  /* 0x0000000277777824 */ /* 0x000fe200078e00ff */
[--C-:B------:R-:W-:Y:S02]  /*c390*/  SHF.R.U64 R79, R72, 0x10, R73.reuse ;  /* 0x00000010484f7819 */ /* 0x100fe40000001249 */
[----:B------:R-:W-:-:S02]  /*c3a0*/  SHF.R.U32.HI R72, RZ, 0x10, R73 ;  /* 0x00000010ff487819 */ /* 0x000fc40000011649 */
[----:B------:R-:W2:Y:S01]  /*c3b0*/  LDS.128 R4, [R119+0xc100] ;  /* 0x00c1000077047984 */ /* 0x000ea20000000c00 */
[----:B------:R-:W-:Y:S02]  /*c3c0*/  SHF.R.U64 R73, R74, 0x10, R75 ;  /* 0x000000104a497819 */ /* 0x000fe4000000124b */
[----:B------:R-:W-:Y:S02]  /*c3d0*/  PRMT R121, R121, 0x5410, R72 ;  /* 0x0000541079797816 */ /* 0x000fe40000000048 */
[----:B------:R-:W-:Y:S02]  /*c3e0*/  PRMT R124, R124, 0x5410, R73 ;  /* 0x000054107c7c7816 */ /* 0x000fe40000000049 */
[----:B------:R-:W-:Y:S01]  /*c3f0*/  SHF.R.U32.HI R74, RZ, 0x10, R75 ;  /* 0x00000010ff4a7819 */ /* 0x000fe2000001164b */
[----:B------:R-:W-:Y:S01]  /*c400*/  IMAD.U32 R133, R121, 0x10000, RZ ;  /* 0x0001000079857824 */ /* 0x000fe200078e00ff */
[----:B------:R-:W-:Y:S02]  /*c410*/  PRMT R128, R128, 0x5410, R77 ;  /* 0x0000541080807816 */ /* 0x000fe4000000004d */
[----:B------:R-:W-:-:S02]  /*c420*/  PRMT R122, R122, 0x5410, R79 ;  /* 0x000054107a7a7816 */ /* 0x000fc4000000004f */
[----:B------:R-:W-:Y:S02]  /*c430*/  PRMT R126, R126, 0x5410, R129 ;  /* 0x000054107e7e7816 */ /* 0x000fe40000000081 */
[----:B------:R-:W-:Y:S02]  /*c440*/  PRMT R125, R125, 0x5410, R76 ;  /* 0x000054107d7d7816 */ /* 0x000fe4000000004c */
[----:B------:R-:W-:Y:S01]  /*c450*/  PRMT R123, R123, 0x5410, R74 ;  /* 0x000054107b7b7816 */ /* 0x000fe2000000004a */
[C---:B------:R-:W-:Y:S01]  /*c460*/  IMAD.U32 R79, R126.reuse, 0x10000, RZ ;  /* 0x000100007e4f7824 */ /* 0x040fe200078e00ff */
[----:B------:R-:W-:Y:S02]  /*c470*/  LOP3.LUT R126, R126, 0xffff0000, RZ, 0xc0, !PT ;  /* 0xffff00007e7e7812 */ /* 0x000fe400078ec0ff */
[----:B------:R-:W-:Y:S02]  /*c480*/  PRMT R127, R127, 0x5410, R78 ;  /* 0x000054107f7f7816 */ /* 0x000fe4000000004e */
[----:B-1----:R-:W-:Y:S01]  /*c490*/  SHF.L.U32 R73, R8, 0x10, RZ ;  /* 0x0000001008497819 */ /* 0x002fe200000006ff */
[----:B------:R-:W-:Y:S01]  /*c4a0*/  IMAD.U32 R74, R10, 0x10000, RZ ;  /* 0x000100000a4a7824 */ /* 0x000fe200078e00ff */
[----:B------:R-:W-:Y:S01]  /*c4b0*/  LOP3.LUT R72, R8, 0xffff0000, RZ, 0xc0, !PT ;  /* 0xffff000008487812 */ /* 0x000fe200078ec0ff */
[C---:B------:R-:W-:Y:S01]  /*c4c0*/  IMAD.U32 R8, R9.reuse, 0x10000, RZ ;  /* 0x0001000009087824 */ /* 0x040fe200078e00ff */
        /* <DEDUP_REMOVED lines=10> */
[----:B------:R-:W-:-:S02]  /*c570*/  LOP3.LUT R129, R6, 0xffff0000, RZ, 0xc0, !PT ;  /* 0xffff000006817812 */ /* 0x000fc400078ec0ff */
[----:B------:R-:W-:Y:S01]  /*c580*/  LOP3.LUT R122, R122, 0xffff0000, RZ, 0xc0, !PT ;  /* 0xffff00007a7a7812 */ /* 0x000fe200078ec0ff */
[C---:B------:R-:W-:Y:S01]  /*c590*/  FMUL.FTZ R6, R76.reuse, R5 ;  /* 0x000000054c067220 */ /* 0x040fe20000410000 */
[----:B------:R-:W-:Y:S01]  /*c5a0*/  LOP3.LUT R7, R7, 0xffff0000, RZ, 0xc0, !PT ;  /* 0xffff000007077812 */ /* 0x000fe200078ec0ff */
[-C--:B------:R-:W-:Y:S01]  /*c5b0*/  FMUL.FTZ R76, R76, R79.reuse ;  /* 0x0000004f4c4c7220 */ /* 0x080fe20000410000 */
[----:B------:R-:W-:Y:S01]  /*c5c0*/  LOP3.LUT R10, R10, 0xffff0000, RZ, 0xc0, !PT ;  /* 0xffff00000a0a7812 */ /* 0x000fe200078ec0ff */
[----:B------:R-:W-:Y:S02]  /*c5d0*/  FFMA.FTZ R6, R73, R79, -R6 ;  /* 0x0000004f49067223 */ /* 0x000fe40000010806 */
[----:B------:R-:W-:Y:S02]  /*c5e0*/  FMUL.FTZ R79, R11, R122 ;  /* 0x0000007a0b4f7220 */ /* 0x000fe40000410000 */
[----:B------:R-:W-:Y:S02]  /*c5f0*/  FFMA.FTZ R76, R73, R5, R76 ;  /* 0x00000005494c7223 */ /* 0x000fe4000001004c */
[----:B------:R-:W-:-:S02]  /*c600*/  IMAD.U32 R5, R125, 0x10000, RZ ;  /* 0x000100007d057824 */ /* 0x000fc400078e00ff */
[-C--:B------:R-:W-:Y:S02]  /*c610*/  FMUL.FTZ R11, R11, R126.reuse ;  /* 0x0000007e0b0b7220 */ /* 0x080fe40000410000 */
[----:B------:R-:W-:Y:S01]  /*c620*/  FFMA.FTZ R79, R72, R126, -R79 ;  /* 0x0000007e484f7223 */ /* 0x000fe2000001084f */
[----:B------:R-:W-:Y:S01]  /*c630*/  SHF.L.U32 R126, R123, 0x10, RZ ;  /* 0x000000107b7e7819 */ /* 0x000fe200000006ff */
[C---:B------:R-:W-:Y:S02]  /*c640*/  FMUL.FTZ R73, R4.reuse, R133 ;  /* 0x0000008504497220 */ /* 0x040fe40000410000 */
[-C--:B------:R-:W-:Y:S02]  /*c650*/  FMUL.FTZ R4, R4, R5.reuse ;  /* 0x0000000504047220 */ /* 0x080fe40000410000 */
[----:B------:R-:W-:Y:S01]  /*c660*/  FFMA.FTZ R11, R72, R122, R11 ;  /* 0x0000007a480b7223 */ /* 0x000fe2000001000b */
[----:B------:R-:W-:Y:S01]  /*c670*/  LOP3.LUT R122, R121, 0xffff0000, RZ, 0xc0, !PT ;  /* 0xffff0000797a7812 */ /* 0x000fe200078ec0ff */
[----:B------:R-:W-:-:S02]  /*c680*/  FFMA.FTZ R73, R8, R5, -R73 ;  /* 0x0000000508497223 */ /* 0x000fc40000010849 */
[----:B------:R-:W-:Y:S02]  /*c690*/  IMAD.U32 R72, R127, 0x10000, RZ ;  /* 0x000100007f487824 */ /* 0x000fe400078e00ff */
[----:B------:R-:W-:Y:S01]  /*c6a0*/  FFMA.FTZ R5, R8, R133, R4 ;  /* 0x0000008508057223 */ /* 0x000fe20000010004 */
[----:B------:R-:W-:Y:S01]  /*c6b0*/  LOP3.LUT R4, R125, 0xffff0000, RZ, 0xc0, !PT ;  /* 0xffff00007d047812 */ /* 0x000fe200078ec0ff */
[C---:B------:R-:W-:Y:S02]  /*c6c0*/  FMUL.FTZ R8, R78.reuse, R126 ;  /* 0x0000007e4e087220 */ /* 0x040fe40000410000 */
[-C--:B------:R-:W-:Y:S02]  /*c6d0*/  FMUL.FTZ R78, R78, R72.reuse ;  /* 0x000000484e4e7220 */ /* 0x080fe40000410000 */
[----:B------:R-:W-:Y:S02]  /*c6e0*/  FFMA.FTZ R72, R9, R72, -R8 ;  /* 0x0000004809487223 */ /* 0x000fe40000010808 */
[C---:B------:R-:W-:Y:S01]  /*c6f0*/  IMAD.U32 R121, R124.reuse, 0x10000, RZ ;  /* 0x000100007c797824 */ /* 0x040fe200078e00ff */
[----:B------:R-:W-:Y:S01]  /*c700*/  LOP3.LUT R124, R124, 0xffff0000, RZ, 0xc0, !PT ;  /* 0xffff00007c7c7812 */ /* 0x000fe200078ec0ff */
[----:B------:R-:W-:-:S02]  /*c710*/  FMUL.FTZ R8, R131, R122 ;  /* 0x0000007a83087220 */ /* 0x000fc40000410000 */
[C---:B------:R-:W-:Y:S01]  /*c720*/  IMAD.U32 R125, R128.reuse, 0x10000, RZ ;  /* 0x00010000807d7824 */ /* 0x040fe200078e00ff */
[----:B------:R-:W-:Y:S01]  /*c730*/  LOP3.LUT R128, R128, 0xffff0000, RZ, 0xc0, !PT ;  /* 0xffff000080807812 */ /* 0x000fe200078ec0ff */
[----:B------:R-:W-:Y:S02]  /*c740*/  FFMA.FTZ R126, R9, R126, R78 ;  /* 0x0000007e097e7223 */ /* 0x000fe4000001004e */
[-C--:B------:R-:W-:Y:S02]  /*c750*/  FMUL.FTZ R131, R131, R4.reuse ;  /* 0x0000000483837220 */ /* 0x080fe40000410000 */
[C---:B------:R-:W-:Y:S02]  /*c760*/  FMUL.FTZ R9, R130.reuse, R121 ;  /* 0x0000007982097220 */ /* 0x040fe40000410000 */
[----:B------:R-:W-:Y:S01]  /*c770*/  FFMA.FTZ R78, R75, R4, -R8 ;  /* 0x000000044b4e7223 */ /* 0x000fe20000010808 */
[----:B------:R-:W-:Y:S01]  /*c780*/  LOP3.LUT R4, R123, 0xffff0000, RZ, 0xc0, !PT ;  /* 0xffff00007b047812 */ /* 0x000fe200078ec0ff */
[-C--:B------:R-:W-:Y:S01]  /*c790*/  FMUL.FTZ R130, R130, R125.reuse ;  /* 0x0000007d82827220 */ /* 0x080fe20000410000 */
[----:B------:R-:W-:Y:S01]  /*c7a0*/  LOP3.LUT R8, R127, 0xffff0000, RZ, 0xc0, !PT ;  /* 0xffff00007f087812 */ /* 0x000fe200078ec0ff */
[----:B------:R-:W-:-:S02]  /*c7b0*/  FFMA.FTZ R125, R74, R125, -R9 ;  /* 0x0000007d4a7d7223 */ /* 0x000fc40000010809 */
[----:B------:R-:W-:Y:S02]  /*c7c0*/  FFMA.FTZ R130, R74, R121, R130 ;  /* 0x000000794a827223 */ /* 0x000fe40000010082 */
[----:B------:R-:W-:Y:S02]  /*c7d0*/  FFMA.FTZ R122, R75, R122, R131 ;  /* 0x0000007a4b7a7223 */ /* 0x000fe40000010083 */
[----:B------:R-:W-:Y:S02]  /*c7e0*/  FMUL.FTZ R121, R129, R124 ;  /* 0x0000007c81797220 */ /* 0x000fe40000410000 */
[----:B------:R-:W-:Y:S01]  /*c7f0*/  FMUL.FTZ R74, R7, R4 ;  /* 0x00000004074a7220 */ /* 0x000fe20000410000 */
[----:B------:R-:W-:Y:S01]  /*c800*/  F2FP.BF16.PACK_AB R5, R122, R5 ;  /* 0x000000057a05723e */ /* 0x000fe200000010ff */
[----:B------:R-:W-:Y:S02]  /*c810*/  FMUL.FTZ R75, R129, R128 ;  /* 0x00000080814b7220 */ /* 0x000fe40000410000 */
[----:B------:R-:W-:-:S02]  /*c820*/  FMUL.FTZ R9, R7, R8 ;  /* 0x0000000807097220 */ /* 0x000fc40000410000 */
[C---:B------:R-:W-:Y:S02]  /*c830*/  FFMA.FTZ R128, R10.reuse, R128, -R121 ;  /* 0x000000800a807223 */ /* 0x040fe40000010879 */
[----:B------:R-:W-:Y:S01]  /*c840*/  FFMA.FTZ R7, R77, R8, -R74 ;  /* 0x000000084d077223 */ /* 0x000fe2000001084a */
[----:B------:R-:W-:Y:S01]  /*c850*/  F2FP.BF16.PACK_AB R8, R79, R6 ;  /* 0x000000064f08723e */ /* 0x000fe200000010ff */
[----:B------:R-:W-:Y:S01]  /*c860*/  FFMA.FTZ R75, R10, R124, R75 ;  /* 0x0000007c0a4b7223 */ /* 0x000fe2000001004b */
[----:B------:R-:W-:Y:S01]  /*c870*/  F2FP.BF16.PACK_AB R10, R128, R125 ;  /* 0x0000007d800a723e */ /* 0x000fe200000010ff */
[----:B------:R-:W-:Y:S01]  /*c880*/  FFMA.FTZ R77, R77, R4, R9 ;  /* 0x000000044d4d7223 */ /* 0x000fe20000010009 */
[----:B------:R-:W-:Y:S02]  /*c890*/  F2FP.BF16.PACK_AB R4, R11, R76 ;  /* 0x0000004c0b04723e */ /* 0x000fe400000010ff */
[----:B------:R-:W-:Y:S02]  /*c8a0*/  F2FP.BF16.PACK_AB R9, R78, R73 ;  /* 0x000000494e09723e */ /* 0x000fe400000010ff */
[----:B------:R-:W-:-:S02]  /*c8b0*/  F2FP.BF16.PACK_AB R11, R7, R72 ;  /* 0x00000048070b723e */ /* 0x000fc400000010ff */
[----:B------:R-:W-:Y:S02]  /*c8c0*/  F2FP.BF16.PACK_AB R6, R75, R130 ;  /* 0x000000824b06723e */ /* 0x000fe400000010ff */
[----:B------:R-:W-:Y:S01]  /*c8d0*/  F2FP.BF16.PACK_AB R7, R77, R126 ;  /* 0x0000007e4d07723e */ /* 0x000fe200000010ff */
[----:B------:R1:W-:Y:S04]  /*c8e0*/  STS.128 [R120+0xc100], R8 ;  /* 0x00c1000878007388 */ /* 0x0003e80000000c00 */
[----:B------:R1:W-:Y:S02]  /*c8f0*/  STS.128 [R119+0xc100], R4 ;  /* 0x00c1000477007388 */ /* 0x0003e40000000c00 */
.L_x_809:
[----:B------:R-:W-:Y:S05]  /*c900*/  BSYNC B0 ;  /* 0x0000000000007941 */ /* 0x000fea0003800000 */
.L_x_808:
[----:B-1----:R-:W-:Y:S01]  /*c910*/  IADD3 R8, R70, 0x20, RZ ;  /* 0x0000002046087810 */ /* 0x002fe20007ffe0ff */
[----:B------:R-:W-:Y:S03]  /*c920*/  BSSY B0, `(.L_x_810) ;  /* 0x0000079000007945 */ /* 0x000fe60003800000 */
[----:B------:R-:W-:-:S13]  /*c930*/  ISETP.GE.AND P0, PT, R8, c[0x0][0x27c], PT ;  /* 0x00009f0008007a0c */ /* 0x000fda0003f06270 */
[----:B------:R-:W-:Y:S05]  /*c940*/  @P0 BRA `(.L_x_811) ;  /* 0x0000076000000947 */ /* 0x000fea0003800000 */
[----:B------:R-:W-:Y:S01]  /*c950*/  SHF.R.S32.HI R7, RZ, 0x1f, R8 ;  /* 0x0000001fff077819 */ /* 0x000fe20000011408 */
[----:B------:R-:W-:Y:S01]  /*c960*/  IMAD.MOV.U32 R4, RZ, RZ, c[0x0][0x27c] ;  /* 0x00009f00ff047624 */ /* 0x000fe200078e00ff */
[----:B------:R-:W-:Y:S01]  /*c970*/  SHF.R.U64 R75, R60, 0x10, R61 ;  /* 0x000000103c4b7819 */ /* 0x000fe2000000123d */
[----:B------:R-:W-:Y:S01]  /*c980*/  IMAD.SHL.U32 R5, R93, 0x40, RZ ;  /* 0x000000405d057824 */ /* 0x000fe200078e00ff */
[CC--:B------:R-:W-:Y:S02]  /*c990*/  LEA.HI R6, R7.reuse, R8.reuse, RZ, 0x3 ;  /* 0x0000000807067211 */ /* 0x0c0fe400078f18ff */
[----:B------:R-:W-:Y:S02]  /*c9a0*/  LEA.HI R7, R7, R8, RZ, 0x6 ;  /* 0x0000000807077211 */ /* 0x000fe400078f30ff */
[----:B------:R-:W-:Y:S02]  /*c9b0*/  SHF.R.S32.HI R9, RZ, 0x3, R6 ;  /* 0x00000003ff097819 */ /* 0x000fe40000011406 */
[----:B------:R-:W-:Y:S01]  /*c9c0*/  LOP3.LUT R5, R5, 0x1c0, RZ, 0xc0, !PT ;  /* 0x000001c005057812 */ /* 0x000fe200078ec0ff */
[----:B------:R-:W-:Y:S01]  /*c9d0*/  IMAD.SHL.U32 R7, R7, 0x80, RZ ;  /* 0x0000008007077824 */ /* 0x000fe200078e00ff */
[----:B------:R-:W-:-:S02]  /*c9e0*/  LEA.HI R4, R4, R9, RZ, 0x1d ;  /* 0x0000000904047211 */ /* 0x000fc400078fe8ff */
[----:B------:R-:W-:Y:S02]  /*c9f0*/  LOP3.LUT R11, R5, 0x38, R6, 0xf8, !PT ;  /* 0x00000038050b7812 */ /* 0x000fe400078ef806 */
[----:B------:R-:W-:Y:S02]  /*ca00*/  SHF.R.S32.HI R9, RZ, 0x1f, R4 ;  /* 0x0000001fff097819 */ /* 0x000fe40000011404 */
[----:B------:R-:W-:Y:S02]  /*ca10*/  SHF.R.U32.HI R6, RZ, 0x3, R5 ;  /* 0x00000003ff067819 */ /* 0x000fe40000011605 */
[----:B------:R-:W-:Y:S01]  /*ca20*/  LEA.HI R9, R9, R4, RZ, 0x3 ;  /* 0x0000000409097211 */ /* 0x000fe200078f18ff */
[----:B------:R-:W-:Y:S01]  /*ca30*/  IMAD.SHL.U32 R4, R4, 0x8, RZ ;  /* 0x0000000804047824 */ /* 0x000fe200078e00ff */
[----:B------:R-:W-:Y:S02]  /*ca40*/  LOP3.LUT R8, R7, 0x7fffe000, RZ, 0xc0, !PT ;  /* 0x7fffe00007087812 */ /* 0x000fe400078ec0ff */
[----:B------:R-:W-:Y:S01]  /*ca50*/  LOP3.LUT R11, R11, R6, RZ, 0x3c, !PT ;  /* 0x000000060b0b7212 */ /* 0x000fe200078e3cff */
[----:B------:R-:W-:Y:S01]  /*ca60*/  IMAD.SHL.U32 R9, R9, 0x400, RZ ;  /* 0x0000040009097824 */ /* 0x000fe200078e00ff */
[----:B------:R-:W-:Y:S01]  /*ca70*/  LOP3.LUT R5, R5, 0x38, R4, 0xf8, !PT ;  /* 0x0000003805057812 */ /* 0x000fe200078ef804 */
[----:B------:R-:W-:Y:S01]  /*ca80*/  IMAD R8, R81, 0x200, R8 ;  /* 0x0000020051087824 */ /* 0x000fe200078e0208 */
[----:B------:R-:W-:-:S02]  /*ca90*/  SHF.R.U32.HI R60, RZ, 0x10, R61 ;  /* 0x00000010ff3c7819 */ /* 0x000fc4000001163d */
[----:B------:R-:W-:Y:S01]  /*caa0*/  LOP3.LUT R4, R9, 0x7fffe000, RZ, 0xc0, !PT ;  /* 0x7fffe00009047812 */ /* 0x000fe200078ec0ff */
[----:B------:R-:W-:Y:S01]  /*cab0*/  IMAD.IADD R8, R8, 0x1, R11 ;  /* 0x0000000108087824 */ /* 0x000fe200078e020b */
[----:B------:R-:W-:Y:S02]  /*cac0*/  LOP3.LUT R5, R5, R6, RZ, 0x3c, !PT ;  /* 0x0000000605057212 */ /* 0x000fe400078e3cff */
[--C-:B------:R-:W-:Y:S01]  /*cad0*/  SHF.R.U64 R61, R62, 0x10, R63.reuse ;  /* 0x000000103e3d7819 */ /* 0x100fe2000000123f */
[----:B------:R-:W-:Y:S01]  /*cae0*/  IMAD R4, R81, 0x200, R4 ;  /* 0x0000020051047824 */ /* 0x000fe200078e0204 */
[----:B------:R-:W-:Y:S01]  /*caf0*/  SHF.R.U32.HI R62, RZ, 0x10, R63 ;  /* 0x00000010ff3e7819 */ /* 0x000fe2000001163f */
[----:B------:R-:W-:Y:S01]  /*cb00*/  IMAD.SHL.U32 R73, R8, 0x2, RZ ;  /* 0x0000000208497824 */ /* 0x000fe200078e00ff */
[----:B------:R-:W-:Y:S02]  /*cb10*/  SHF.R.U64 R63, R56, 0x10, R57 ;  /* 0x00000010383f7819 */ /* 0x000fe40000001239 */
[----:B------:R-:W-:-:S02]  /*cb20*/  IADD3 R72, R4, R5, RZ ;  /* 0x0000000504487210 */ /* 0x000fc40007ffe0ff */
[----:B------:R-:W1:Y:S01]  /*cb30*/  LDS.128 R8, [R73+0xc100] ;  /* 0x00c1000049087984 */ /* 0x000e620000000c00 */
[----:B------:R-:W-:Y:S02]  /*cb40*/  SHF.R.U32.HI R56, RZ, 0x10, R57 ;  /* 0x00000010ff387819 */ /* 0x000fe40000011639 */
[----:B------:R-:W-:Y:S01]  /*cb50*/  IMAD.SHL.U32 R72, R72, 0x2, RZ ;  /* 0x0000000248487824 */ /* 0x000fe200078e00ff */
[----:B------:R-:W-:Y:S02]  /*cb60*/  SHF.R.U64 R57, R58, 0x10, R59 ;  /* 0x000000103a397819 */ /* 0x000fe4000000123b */
[----:B------:R-:W-:Y:S02]  /*cb70*/  PRMT R111, R111, 0x5410, R56 ;  /* 0x000054106f6f7816 */ /* 0x000fe40000000038 */
[----:B------:R-:W2:Y:S01]  /*cb80*/  LDS.128 R4, [R72+0xc100] ;  /* 0x00c1000048047984 */ /* 0x000ea20000000c00 */
[----:B------:R-:W-:Y:S02]  /*cb90*/  PRMT R114, R114, 0x5410, R57 ;  /* 0x0000541072727816 */ /* 0x000fe40000000039 */
[----:B------:R-:W-:Y:S01]  /*cba0*/  SHF.R.U32.HI R58, RZ, 0x10, R59 ;  /* 0x00000010ff3a7819 */ /* 0x000fe2000001163b */
[----:B------:R-:W-:Y:S01]  /*cbb0*/  IMAD.U32 R77, R111, 0x10000, RZ ;  /* 0x000100006f4d7824 */ /* 0x000fe200078e00ff */
[----:B------:R-:W-:-:S02]  /*cbc0*/  PRMT R112, R112, 0x5410, R63 ;  /* 0x0000541070707816 */ /* 0x000fc4000000003f */
[----:B------:R-:W-:Y:S02]  /*cbd0*/  PRMT R116, R116, 0x5410, R75 ;  /* 0x0000541074747816 */ /* 0x000fe4000000004b */
[----:B------:R-:W-:Y:S02]  /*cbe0*/  PRMT R118, R118, 0x5410, R61 ;  /* 0x0000541076767816 */ /* 0x000fe4000000003d */
[----:B------:R-:W-:Y:S01]  /*cbf0*/  PRMT R115, R115, 0x5410, R60 ;  /* 0x0000541073737816 */ /* 0x000fe2000000003c */
[C---:B------:R-:W-:Y:S01]  /*cc00*/  IMAD.U32 R63, R116.reuse, 0x10000, RZ ;  /* 0x00010000743f7824 */ /* 0x040fe200078e00ff */
[----:B------:R-:W-:Y:S02]  /*cc10*/  LOP3.LUT R116, R116, 0xffff0000, RZ, 0xc0, !PT ;  /* 0xffff000074747812 */ /* 0x000fe400078ec0ff */
[----:B------:R-:W-:Y:S02]  /*cc20*/  PRMT R113, R113, 0x5410, R58 ;  /* 0x0000541071717816 */ /* 0x000fe4000000003a */
[----:B------:R-:W-:-:S02]  /*cc30*/  PRMT R117, R117, 0x5410, R62 ;  /* 0x0000541075757816 */ /* 0x000fc4000000003e */
[----:B------:R-:W-:Y:S01]  /*cc40*/  LOP3.LUT R111, R111, 0xffff0000, RZ, 0xc0, !PT ;  /* 0xffff00006f6f7812 */ /* 0x000fe200078ec0ff */
[----:B------:R-:W-:Y:S02]  /*cc50*/  IMAD.U32 R78, R113, 0x10000, RZ ;  /* 0x00010000714e7824 */ /* 0x000fe400078e00ff */
[C---:B-1----:R-:W-:Y:S01]  /*cc60*/  IMAD.U32 R57, R8.reuse, 0x10000, RZ ;  /* 0x0001000008397824 */ /* 0x042fe200078e00ff */
[----:B------:R-:W-:Y:S01]  /*cc70*/  LOP3.LUT R56, R8, 0xffff0000, RZ, 0xc0, !PT ;  /* 0xffff000008387812 */ /* 0x000fe200078ec0ff */
[C---:B------:R-:W-:Y:S01]  /*cc80*/  IMAD.U32 R8, R9.reuse, 0x10000, RZ ;  /* 0x0001000009087824 */ /* 0x040fe200078e00ff */
        /* <DEDUP_REMOVED lines=8> */
[----:B------:R-:W-:Y:S01]  /*cd10*/  SHF.L.U32 R4, R5, 0x10, RZ ;  /* 0x0000001005047819 */ /* 0x000fe200000006ff */
[----:B------:R-:W-:Y:S01]  /*cd20*/  IMAD.U32 R62, R7, 0x10000, RZ ;  /* 0x00010000073e7824 */ /* 0x000fe200078e00ff */
[----:B------:R-:W-:Y:S01]  /*cd30*/  LOP3.LUT R76, R5, 0xffff0000, RZ, 0xc0, !PT ;  /* 0xffff0000054c7812 */ /* 0x000fe200078ec0ff */
[----:B------:R-:W-:Y:S01]  /*cd40*/  IMAD.U32 R5, R112, 0x10000, RZ ;  /* 0x0001000070057824 */ /* 0x000fe200078e00ff */
[----:B------:R-:W-:-:S02]  /*cd50*/  LOP3.LUT R74, R6, 0xffff0000, RZ, 0xc0, !PT ;  /* 0xffff0000064a7812 */ /* 0x000fc400078ec0ff */
[----:B------:R-:W-:Y:S01]  /*cd60*/  LOP3.LUT R112, R112, 0xffff0000, RZ, 0xc0, !PT ;  /* 0xffff000070707812 */ /* 0x000fe200078ec0ff */
[C---:B------:R-:W-:Y:S01]  /*cd70*/  FMUL.FTZ R6, R60.reuse, R5 ;  /* 0x000000053c067220 */ /* 0x040fe20000410000 */
[----:B------:R-:W-:Y:S01]  /*cd80*/  LOP3.LUT R7, R7, 0xffff0000, RZ, 0xc0, !PT ;  /* 0xffff000007077812 */ /* 0x000fe200078ec0ff */
[-C--:B------:R-:W-:Y:S02]  /*cd90*/  FMUL.FTZ R60, R60, R63.reuse ;  /* 0x0000003f3c3c7220 */ /* 0x080fe40000410000 */
[C---:B------:R-:W-:Y:S02]  /*cda0*/  FFMA.FTZ R6, R57.reuse, R63, -R6 ;  /* 0x0000003f39067223 */ /* 0x040fe40000010806 */
[----:B------:R-:W-:Y:S01]  /*cdb0*/  FFMA.FTZ R60, R57, R5, R60 ;  /* 0x00000005393c7223 */ /* 0x000fe2000001003c */
[----:B------:R-:W-:Y:S01]  /*cdc0*/  SHF.L.U32 R5, R115, 0x10, RZ ;  /* 0x0000001073057819 */ /* 0x000fe200000006ff */
[----:B------:R-:W-:Y:S01]  /*cdd0*/  FMUL.FTZ R63, R11, R112 ;  /* 0x000000700b3f7220 */ /* 0x000fe20000410000 */
[----:B------:R-:W-:Y:S01]  /*cde0*/  LOP3.LUT R115, R115, 0xffff0000, RZ, 0xc0, !PT ;  /* 0xffff000073737812 */ /* 0x000fe200078ec0ff */
[----:B------:R-:W-:-:S02]  /*cdf0*/  FMUL.FTZ R11, R11, R116 ;  /* 0x000000740b0b7220 */ /* 0x000fc40000410000 */
[C---:B------:R-:W-:Y:S02]  /*ce00*/  FMUL.FTZ R57, R4.reuse, R77 ;  /* 0x0000004d04397220 */ /* 0x040fe40000410000 */
[-C--:B------:R-:W-:Y:S02]  /*ce10*/  FMUL.FTZ R4, R4, R5.reuse ;  /* 0x0000000504047220 */ /* 0x080fe40000410000 */
[C---:B------:R-:W-:Y:S02]  /*ce20*/  FFMA.FTZ R63, R56.reuse, R116, -R63 ;  /* 0x00000074383f7223 */ /* 0x040fe4000001083f */
[----:B------:R-:W-:Y:S01]  /*ce30*/  FFMA.FTZ R11, R56, R112, R11 ;  /* 0x00000070380b7223 */ /* 0x000fe2000001000b */
[C---:B------:R-:W-:Y:S01]  /*ce40*/  LOP3.LUT R112, R117.reuse, 0xffff0000, RZ, 0xc0, !PT ;  /* 0xffff000075707812 */ /* 0x040fe200078ec0ff */
[----:B------:R-:W-:Y:S02]  /*ce50*/  IMAD.U32 R56, R117, 0x10000, RZ ;  /* 0x0001000075387824 */ /* 0x000fe400078e00ff */
[----:B------:R-:W-:-:S02]  /*ce60*/  FFMA.FTZ R57, R8, R5, -R57 ;  /* 0x0000000508397223 */ /* 0x000fc40000010839 */
[----:B------:R-:W-:Y:S02]  /*ce70*/  FFMA.FTZ R5, R8, R77, R4 ;  /* 0x0000004d08057223 */ /* 0x000fe40000010004 */
[C---:B------:R-:W-:Y:S02]  /*ce80*/  FMUL.FTZ R4, R62.reuse, R78 ;  /* 0x0000004e3e047220 */ /* 0x040fe40000410000 */
[-C--:B------:R-:W-:Y:S02]  /*ce90*/  FMUL.FTZ R62, R62, R56.reuse ;  /* 0x000000383e3e7220 */ /* 0x080fe40000410000 */
[----:B------:R-:W-:Y:S02]  /*cea0*/  IMAD.U32 R8, R114, 0x10000, RZ ;  /* 0x0001000072087824 */ /* 0x000fe400078e00ff */
[----:B------:R-:W-:Y:S02]  /*ceb0*/  FFMA.FTZ R56, R9, R56, -R4 ;  /* 0x0000003809387223 */ /* 0x000fe40000010804 */
[----:B------:R-:W-:-:S02]  /*cec0*/  IMAD.U32 R77, R118, 0x10000, RZ ;  /* 0x00010000764d7824 */ /* 0x000fc400078e00ff */
[----:B------:R-:W-:Y:S02]  /*ced0*/  FFMA.FTZ R78, R9, R78, R62 ;  /* 0x0000004e094e7223 */ /* 0x000fe4000001003e */
[C---:B------:R-:W-:Y:S02]  /*cee0*/  FMUL.FTZ R4, R76.reuse, R111 ;  /* 0x0000006f4c047220 */ /* 0x040fe40000410000 */
[CC--:B------:R-:W-:Y:S02]  /*cef0*/  FMUL.FTZ R9, R75.reuse, R8.reuse ;  /* 0x000000084b097220 */ /* 0x0c0fe40000410000 */
[----:B------:R-:W-:Y:S02]  /*cf00*/  FMUL.FTZ R76, R76, R115 ;  /* 0x000000734c4c7220 */ /* 0x000fe40000410000 */
[----:B------:R-:W-:Y:S02]  /*cf10*/  FMUL.FTZ R75, R75, R77 ;  /* 0x0000004d4b4b7220 */ /* 0x000fe40000410000 */
[----:B------:R-:W-:Y:S01]  /*cf20*/  FFMA.FTZ R62, R59, R115, -R4 ;  /* 0x000000733b3e7223 */ /* 0x000fe20000010804 */
[----:B------:R-:W-:Y:S01]  /*cf30*/  LOP3.LUT R4, R113, 0xffff0000, RZ, 0xc0, !PT ;  /* 0xffff000071047812 */ /* 0x000fe200078ec0ff */
[----:B------:R-:W-:Y:S01]  /*cf40*/  FFMA.FTZ R77, R58, R77, -R9 ;  /* 0x0000004d3a4d7223 */ /* 0x000fe20000010809 */
[----:B------:R-:W-:Y:S01]  /*cf50*/  LOP3.LUT R9, R114, 0xffff0000, RZ, 0xc0, !PT ;  /* 0xffff000072097812 */ /* 0x000fe200078ec0ff */
[----:B------:R-:W-:Y:S01]  /*cf60*/  FFMA.FTZ R76, R59, R111, R76 ;  /* 0x0000006f3b4c7223 */ /* 0x000fe2000001004c */
[----:B------:R-:W-:Y:S01]  /*cf70*/  LOP3.LUT R59, R118, 0xffff0000, RZ, 0xc0, !PT ;  /* 0xffff0000763b7812 */ /* 0x000fe200078ec0ff */
[----:B------:R-:W-:-:S02]  /*cf80*/  FFMA.FTZ R75, R58, R8, R75 ;  /* 0x000000083a4b7223 */ /* 0x000fc4000001004b */
[----:B------:R-:W-:Y:S01]  /*cf90*/  FMUL.FTZ R58, R74, R9 ;  /* 0x000000094a3a7220 */ /* 0x000fe20000410000 */
[----:B------:R-:W-:Y:S01]  /*cfa0*/  F2FP.BF16.PACK_AB R5, R76, R5 ;  /* 0x000000054c05723e */ /* 0x000fe200000010ff */
[C---:B------:R-:W-:Y:S02]  /*cfb0*/  FMUL.FTZ R79, R7.reuse, R4 ;  /* 0x00000004074f7220 */ /* 0x040fe40000410000 */
[-C--:B------:R-:W-:Y:S02]  /*cfc0*/  FMUL.FTZ R74, R74, R59.reuse ;  /* 0x0000003b4a4a7220 */ /* 0x080fe40000410000 */
[-C--:B------:R-:W-:Y:S02]  /*cfd0*/  FMUL.FTZ R8, R7, R112.reuse ;  /* 0x0000007007087220 */ /* 0x080fe40000410000 */
[----:B------:R-:W-:Y:S02]  /*cfe0*/  FFMA.FTZ R58, R10, R59, -R58 ;  /* 0x0000003b0a3a7223 */ /* 0x000fe4000001083a */
[----:B------:R-:W-:-:S02]  /*cff0*/  FFMA.FTZ R7, R61, R112, -R79 ;  /* 0x000000703d077223 */ /* 0x000fc4000001084f */
[----:B------:R-:W-:Y:S01]  /*d000*/  FFMA.FTZ R74, R10, R9, R74 ;  /* 0x000000090a4a7223 */ /* 0x000fe2000001004a */
[----:B------:R-:W-:Y:S01]  /*d010*/  F2FP.BF16.PACK_AB R9, R62, R57 ;  /* 0x000000393e09723e */ /* 0x000fe200000010ff */
[----:B------:R-:W-:Y:S01]  /*d020*/  FFMA.FTZ R61, R61, R4, R8 ;  /* 0x000000043d3d7223 */ /* 0x000fe20000010008 */
[----:B------:R-:W-:Y:S02]  /*d030*/  F2FP.BF16.PACK_AB R4, R11, R60 ;  /* 0x0000003c0b04723e */ /* 0x000fe400000010ff */
[----:B------:R-:W-:Y:S02]  /*d040*/  F2FP.BF16.PACK_AB R8, R63, R6 ;  /* 0x000000063f08723e */ /* 0x000fe400000010ff */
[----:B------:R-:W-:Y:S02]  /*d050*/  F2FP.BF16.PACK_AB R10, R58, R77 ;  /* 0x0000004d3a0a723e */ /* 0x000fe400000010ff */
[----:B------:R-:W-:Y:S02]  /*d060*/  F2FP.BF16.PACK_AB R11, R7, R56 ;  /* 0x00000038070b723e */ /* 0x000fe400000010ff */
[----:B------:R-:W-:-:S02]  /*d070*/  F2FP.BF16.PACK_AB R6, R74, R75 ;  /* 0x0000004b4a06723e */ /* 0x000fc400000010ff */
[----:B------:R-:W-:Y:S01]  /*d080*/  F2FP.BF16.PACK_AB R7, R61, R78 ;  /* 0x0000004e3d07723e */ /* 0x000fe200000010ff */
[----:B------:R1:W-:Y:S04]  /*d090*/  STS.128 [R73+0xc100], R8 ;  /* 0x00c1000849007388 */ /* 0x0003e80000000c00 */
[----:B------:R1:W-:Y:S02]  /*d0a0*/  STS.128 [R72+0xc100], R4 ;  /* 0x00c1000448007388 */ /* 0x0003e40000000c00 */
.L_x_811:
[----:B------:R-:W-:Y:S05]  /*d0b0*/  BSYNC B0 ;  /* 0x0000000000007941 */ /* 0x000fea0003800000 */
.L_x_810:
[----:B-1----:R-:W-:-:S04]  /*d0c0*/  IADD3 R8, R70, 0x40, RZ ;  /* 0x0000004046087810 */ /* 0x002fc80007ffe0ff */
        /* <DEDUP_REMOVED lines=50> */
[----:B------:R-:W-:Y:S01]  /*d3f0*/  IMAD.U32 R62, R105, 0x10000, RZ ;  /* 0x00010000693e7824 */ /* 0x000fe200078e00ff */
[----:B------:R-:W-:Y:S01]  /*d400*/  LOP3.LUT R72, R109, 0xffff0000, RZ, 0xc0, !PT ;  /* 0xffff00006d487812 */ /* 0x000fe200078ec0ff */
        /* <DEDUP_REMOVED lines=29> */
[----:B------:R-:W-:Y:S02]  /*d5e0*/  FFMA.FTZ R11, R40, R104, R11 ;  /* 0x00000068280b7223 */ /* 0x000fe4000001000b */
        /* <DEDUP_REMOVED lines=38> */
.L_x_807:
[----:B------:R-:W-:Y:S05]  /*d850*/  BSYNC B1 ;  /* 0x0000000000017941 */ /* 0x000fea0003800000 */
.L_x_806:
[----:B------:R-:W-:-:S04]  /*d860*/  IADD3 R40, R93, 0x40, RZ ;  /* 0x000000405d287810 */ /* 0x000fc80007ffe0ff */
[----:B------:R-:W-:-:S13]  /*d870*/  ISETP.GE.AND P0, PT, R40, UR4, PT ;  /* 0x0000000428007c0c */ /* 0x000fda000bf06270 */
[----:B------:R-:W-:Y:S05]  /*d880*/  @P0 BRA `(.L_x_791) ;  /* 0x000016d000000947 */ /* 0x000fea0003800000 */
[----:B------:R-:W-:Y:S01]  /*d890*/  ISETP.GE.AND P0, PT, R70, c[0x0][0x27c], PT ;  /* 0x00009f0046007a0c */ /* 0x000fe20003f06270 */
[----:B------:R-:W-:-:S12]  /*d8a0*/  BSSY B0, `(.L_x_812) ;  /* 0x0000073000007945 */ /* 0x000fd80003800000 */
[----:B------:R-:W-:Y:S05]  /*d8b0*/  @P0 BRA `(.L_x_813) ;  /* 0x0000071000000947 */ /* 0x000fea0003800000 */
[----:B-1----:R-:W-:Y:S01]  /*d8c0*/  IMAD.MOV.U32 R7, RZ, RZ, c[0x0][0x27c] ;  /* 0x00009f00ff077624 */ /* 0x002fe200078e00ff */
[----:B------:R-:W-:Y:S01]  /*d8d0*/  SHF.R.S32.HI R9, RZ, 0x1f, R40 ;  /* 0x0000001fff097819 */ /* 0x000fe20000011428 */
[----:B------:R-:W-:Y:S01]  /*d8e0*/  IMAD.SHL.U32 R5, R40, 0x40, RZ ;  /* 0x0000004028057824 */ /* 0x000fe200078e00ff */
[----:B------:R-:W-:Y:S02]  /*d8f0*/  SHF.R.U64 R32, R32, 0x10, R33 ;  /* 0x0000001020207819 */ /* 0x000fe40000001221 */
[----:B------:R-:W-:Y:S02]  /*d900*/  LEA.HI R7, R7, R102, RZ, 0x1d ;  /* 0x0000006607077211 */ /* 0x000fe400078fe8ff */
[----:B------:R-:W-:Y:S02]  /*d910*/  LEA.HI R4, R9, R40, RZ, 0x3 ;  /* 0x0000002809047211 */ /* 0x000fe400078f18ff */
[----:B------:R-:W-:Y:S01]  /*d920*/  SHF.R.S32.HI R6, RZ, 0x1f, R7 ;  /* 0x0000001fff067819 */ /* 0x000fe20000011407 */
[----:B------:R-:W-:Y:S01]  /*d930*/  IMAD.SHL.U32 R8, R7, 0x8, RZ ;  /* 0x0000000807087824 */ /* 0x000fe200078e00ff */
[----:B------:R-:W-:Y:S01]  /*d940*/  LOP3.LUT R5, R5, 0x1c0, RZ, 0xc0, !PT ;  /* 0x000001c005057812 */ /* 0x000fe200078ec0ff */
[----:B------:R-:W-:Y:S01]  /*d950*/  IMAD.SHL.U32 R4, R4, 0x40, RZ ;  /* 0x0000004004047824 */ /* 0x000fe200078e00ff */
[----:B------:R-:W-:-:S02]  /*d960*/  LEA.HI R6, R6, R7, RZ, 0x3 ;  /* 0x0000000706067211 */ /* 0x000fc400078f18ff */
[----:B------:R-:W-:Y:S02]  /*d970*/  SHF.R.U32.HI R9, RZ, 0x3, R5 ;  /* 0x00000003ff097819 */ /* 0x000fe40000011605 */
[C---:B------:R-:W-:Y:S01]  /*d980*/  LOP3.LUT R8, R5.reuse, 0x38, R8, 0xf8, !PT ;  /* 0x0000003805087812 */ /* 0x040fe200078ef808 */
[----:B------:R-:W-:Y:S01]  /*d990*/  IMAD.SHL.U32 R6, R6, 0x400, RZ ;  /* 0x0000040006067824 */ /* 0x000fe200078e00ff */
[----:B------:R-:W-:Y:S02]  /*d9a0*/  LOP3.LUT R10, R5, 0x38, R70, 0xf8, !PT ;  /* 0x00000038050a7812 */ /* 0x000fe400078ef846 */
[----:B------:R-:W-:Y:S02]  /*d9b0*/  LOP3.LUT R4, R4, 0xfffffe00, RZ, 0xc0, !PT ;  /* 0xfffffe0004047812 */ /* 0x000fe400078ec0ff */
[----:B------:R-:W-:Y:S02]  /*d9c0*/  LOP3.LUT R41, R8, R9, RZ, 0x3c, !PT ;  /* 0x0000000908297212 */ /* 0x000fe400078e3cff */
[----:B------:R-:W-:-:S02]  /*d9d0*/  LOP3.LUT R6, R6, 0x7fffe000, RZ, 0xc0, !PT ;  /* 0x7fffe00006067812 */ /* 0x000fc400078ec0ff */
[----:B------:R-:W-:Y:S02]  /*d9e0*/  LOP3.LUT R10, R4, R10, R9, 0xf6, !PT ;  /* 0x0000000a040a7212 */ /* 0x000fe400078ef609 */
[----:B------:R-:W-:Y:S02]  /*d9f0*/  IADD3 R41, R41, R6, R4 ;  /* 0x0000000629297210 */ /* 0x000fe40007ffe004 */
[----:B------:R-:W-:Y:S01]  /*da00*/  SHF.R.U32.HI R33, RZ, 0x10, R33 ;  /* 0x00000010ff217819 */ /* 0x000fe20000011621 */
[----:B------:R-:W-:Y:S01]  /*da10*/  IMAD.SHL.U32 R42, R10, 0x2, RZ ;  /* 0x000000020a2a7824 */ /* 0x000fe200078e00ff */
[----:B------:R-:W-:Y:S01]  /*da20*/  SHF.R.U64 R34, R34, 0x10, R35 ;  /* 0x0000001022227819 */ /* 0x000fe20000001223 */
[----:B------:R-:W-:Y:S01]  /*da30*/  IMAD.SHL.U32 R41, R41, 0x2, RZ ;  /* 0x0000000229297824 */ /* 0x000fe200078e00ff */
[----:B------:R-:W-:Y:S02]  /*da40*/  SHF.R.U64 R36, R36, 0x10, R37 ;  /* 0x0000001024247819 */ /* 0x000fe40000001225 */
[----:B------:R-:W1:Y:S01]  /*da50*/  LDS.128 R8, [R42+0xc100] ;  /* 0x00c100002a087984 */ /* 0x000e620000000c00 */
[----:B------:R-:W-:-:S02]  /*da60*/  SHF.R.U32.HI R35, RZ, 0x10, R35 ;  /* 0x00000010ff237819 */ /* 0x000fc40000011623 */
[----:B------:R-:W-:Y:S01]  /*da70*/  SHF.R.U32.HI R37, RZ, 0x10, R37 ;  /* 0x00000010ff257819 */ /* 0x000fe20000011625 */
[----:B------:R-:W2:Y:S01]  /*da80*/  LDS.128 R4, [R41+0xc100] ;  /* 0x00c1000029047984 */ /* 0x000ea20000000c00 */
[----:B------:R-:W-:Y:S02]  /*da90*/  PRMT R95, R95, 0x5410, R32 ;  /* 0x000054105f5f7816 */ /* 0x000fe40000000020 */
[----:B------:R-:W-:Y:S02]  /*daa0*/  PRMT R94, R94, 0x5410, R33 ;  /* 0x000054105e5e7816 */ /* 0x000fe40000000021 */
[----:B------:R-:W-:Y:S02]  /*dab0*/  SHF.R.U64 R38, R38, 0x10, R39 ;  /* 0x0000001026267819 */ /* 0x000fe40000001227 */
[----:B------:R-:W-:Y:S01]  /*dac0*/  PRMT R96, R96, 0x5410, R35 ;  /* 0x0000541060607816 */ /* 0x000fe20000000023 */
[----:B------:R-:W-:Y:S01]  /*dad0*/  IMAD.U32 R47, R94, 0x10000, RZ ;  /* 0x000100005e2f7824 */ /* 0x000fe200078e00ff */
[----:B------:R-:W-:-:S02]  /*dae0*/  SHF.R.U32.HI R39, RZ, 0x10, R39 ;  /* 0x00000010ff277819 */ /* 0x000fc40000011627 */
[----:B------:R-:W-:Y:S02]  /*daf0*/  PRMT R99, R99, 0x5410, R36 ;  /* 0x0000541063637816 */ /* 0x000fe40000000024 */
[----:B------:R-:W-:Y:S02]  /*db00*/  PRMT R98, R98, 0x5410, R37 ;  /* 0x0000541062627816 */ /* 0x000fe40000000025 */
[----:B------:R-:W-:Y:S01]  /*db10*/  PRMT R100, R100, 0x5410, R39 ;  /* 0x0000541064647816 */ /* 0x000fe20000000027 */
[C---:B------:R-:W-:Y:S01]  /*db20*/  IMAD.U32 R39, R99.reuse, 0x10000, RZ ;  /* 0x0001000063277824 */ /* 0x040fe200078e00ff */
[----:B------:R-:W-:Y:S02]  /*db30*/  LOP3.LUT R46, R99, 0xffff0000, RZ, 0xc0, !PT ;  /* 0xffff0000632e7812 */ /* 0x000fe400078ec0ff */
[----:B------:R-:W-:Y:S02]  /*db40*/  PRMT R97, R97, 0x5410, R34 ;  /* 0x0000541061617816 */ /* 0x000fe40000000022 */
[----:B------:R-:W-:-:S02]  /*db50*/  PRMT R101, R101, 0x5410, R38 ;  /* 0x0000541065657816 */ /* 0x000fc40000000026 */
[----:B------:R-:W-:-:S03]  /*db60*/  LOP3.LUT R94, R94, 0xffff0000, RZ, 0xc0, !PT ;  /* 0xffff00005e5e7812 */ /* 0x000fc600078ec0ff */
[C---:B------:R-:W-:Y:S01]  /*db70*/  IMAD.U32 R57, R101.reuse, 0x10000, RZ ;  /* 0x0001000065397824 */ /* 0x040fe200078e00ff */
[----:B------:R-:W-:Y:S01]  /*db80*/  LOP3.LUT R101, R101, 0xffff0000, RZ, 0xc0, !PT ;  /* 0xffff000065657812 */ /* 0x000fe200078ec0ff */
[C---:B-1----:R-:W-:Y:S01]  /*db90*/  IMAD.U32 R33, R8.reuse, 0x10000, RZ ;  /* 0x0001000008217824 */ /* 0x042fe200078e00ff */
[----:B------:R-:W-:Y:S01]  /*dba0*/  LOP3.LUT R32, R8, 0xffff0000, RZ, 0xc0, !PT ;  /* 0xffff000008207812 */ /* 0x000fe200078ec0ff */
[C---:B------:R-:W-:Y:S01]  /*dbb0*/  IMAD.U32 R8, R9.reuse, 0x10000, RZ ;  /* 0x0001000009087824 */ /* 0x040fe200078e00ff */
[----:B------:R-:W-:Y:S01]  /*dbc0*/  LOP3.LUT R35, R9, 0xffff0000, RZ, 0xc0, !PT ;  /* 0xffff000009237812 */ /* 0x000fe200078ec0ff */
[C---:B------:R-:W-:Y:S01]  /*dbd0*/  IMAD.U32 R9, R11.reuse, 0x10000, RZ ;  /* 0x000100000b097824 */ /* 0x040fe200078e00ff */
[----:B------:R-:W-:Y:S01]  /*dbe0*/  LOP3.LUT R37, R11, 0xffff0000, RZ, 0xc0, !PT ;  /* 0xffff00000b257812 */ /* 0x000fe200078ec0ff */
[----:B--2---:R-:W-:Y:S01]  /*dbf0*/  IMAD.U32 R44, R6, 0x10000, RZ ;  /* 0x00010000062c7824 */ /* 0x004fe200078e00ff */
[C---:B------:R-:W-:Y:S01]  /*dc00*/  SHF.L.U32 R36, R4.reuse, 0x10, RZ ;  /* 0x0000001004247819 */ /* 0x040fe200000006ff */
[----:B------:R-:W-:Y:S01]  /*dc10*/  IMAD.U32 R38, R7, 0x10000, RZ ;  /* 0x0001000007267824 */ /* 0x000fe200078e00ff */
[----:B------:R-:W-:Y:S01]  /*dc20*/  LOP3.LUT R11, R4, 0xffff0000, RZ, 0xc0, !PT ;  /* 0xffff0000040b7812 */ /* 0x000fe200078ec0ff */
[C---:B------:R-:W-:Y:S01]  /*dc30*/  IMAD.U32 R4, R5.reuse, 0x10000, RZ ;  /* 0x0001000005047824 */ /* 0x040fe200078e00ff */
[----:B------:R-:W-:Y:S01]  /*dc40*/  LOP3.LUT R45, R5, 0xffff0000, RZ, 0xc0, !PT ;  /* 0xffff0000052d7812 */ /* 0x000fe200078ec0ff */
[C---:B------:R-:W-:Y:S01]  /*dc50*/  IMAD.U32 R5, R95.reuse, 0x10000, RZ ;  /* 0x000100005f057824 */ /* 0x040fe200078e00ff */
[----:B------:R-:W-:Y:S01]  /*dc60*/  LOP3.LUT R43, R6, 0xffff0000, RZ, 0xc0, !PT ;  /* 0xffff0000062b7812 */ /* 0x000fe200078ec0ff */
[----:B------:R-:W-:Y:S01]  /*dc70*/  IMAD.U32 R34, R10, 0x10000, RZ ;  /* 0x000100000a227824 */ /* 0x000fe200078e00ff */
[----:B------:R-:W-:Y:S01]  /*dc80*/  LOP3.LUT R95, R95, 0xffff0000, RZ, 0xc0, !PT ;  /* 0xffff00005f5f7812 */ /* 0x000fe200078ec0ff */
[C---:B------:R-:W-:Y:S01]  /*dc90*/  FMUL.FTZ R6, R36.reuse, R5 ;  /* 0x0000000524067220 */ /* 0x040fe20000410000 */
[----:B------:R-:W-:Y:S01]  /*dca0*/  LOP3.LUT R7, R7, 0xffff0000, RZ, 0xc0, !PT ;  /* 0xffff000007077812 */ /* 0x000fe200078ec0ff */
[-C--:B------:R-:W-:Y:S01]  /*dcb0*/  FMUL.FTZ R36, R36, R39.reuse ;  /* 0x0000002724247220 */ /* 0x080fe20000410000 */
[----:B------:R-:W-:Y:S01]  /*dcc0*/  LOP3.LUT R10, R10, 0xffff0000, RZ, 0xc0, !PT ;  /* 0xffff00000a0a7812 */ /* 0x000fe200078ec0ff */
[----:B------:R-:W-:-:S02]  /*dcd0*/  FFMA.FTZ R6, R33, R39, -R6 ;  /* 0x0000002721067223 */ /* 0x000fc40000010806 */
[----:B------:R-:W-:Y:S01]  /*dce0*/  FFMA.FTZ R36, R33, R5, R36 ;  /* 0x0000000521247223 */ /* 0x000fe20000010024 */
[C---:B------:R-:W-:Y:S01]  /*dcf0*/  SHF.L.U32 R5, R98.reuse, 0x10, RZ ;  /* 0x0000001062057819 */ /* 0x040fe200000006ff */
[C---:B------:R-:W-:Y:S01]  /*dd00*/  FMUL.FTZ R39, R11.reuse, R95 ;  /* 0x0000005f0b277220 */ /* 0x040fe20000410000 */
[----:B------:R-:W-:Y:S01]  /*dd10*/  LOP3.LUT R98, R98, 0xffff0000, RZ, 0xc0, !PT ;  /* 0xffff000062627812 */ /* 0x000fe200078ec0ff */
[C---:B------:R-:W-:Y:S02]  /*dd20*/  FMUL.FTZ R33, R4.reuse, R47 ;  /* 0x0000002f04217220 */ /* 0x040fe40000410000 */
[-C--:B------:R-:W-:Y:S02]  /*dd30*/  FMUL.FTZ R11, R11, R46.reuse ;  /* 0x0000002e0b0b7220 */ /* 0x080fe40000410000 */
[----:B------:R-:W-:Y:S02]  /*dd40*/  FMUL.FTZ R4, R4, R5 ;  /* 0x0000000504047220 */ /* 0x000fe40000410000 */
[----:B------:R-:W-:-:S02]  /*dd50*/  FFMA.FTZ R39, R32, R46, -R39 ;  /* 0x0000002e20277223 */ /* 0x000fc40000010827 */
[C---:B------:R-:W-:Y:S01]  /*dd60*/  IMAD.U32 R46, R96.reuse, 0x10000, RZ ;  /* 0x00010000602e7824 */ /* 0x040fe200078e00ff */
[----:B------:R-:W-:Y:S01]  /*dd70*/  LOP3.LUT R96, R96, 0xffff0000, RZ, 0xc0, !PT ;  /* 0xffff000060607812 */ /* 0x000fe200078ec0ff */
[----:B------:R-:W-:Y:S02]  /*dd80*/  FFMA.FTZ R33, R8, R5, -R33 ;  /* 0x0000000508217223 */ /* 0x000fe40000010821 */
[----:B------:R-:W-:Y:S02]  /*dd90*/  FFMA.FTZ R11, R32, R95, R11 ;  /* 0x0000005f200b7223 */ /* 0x000fe4000001000b */
[----:B------:R-:W-:Y:S02]  /*dda0*/  FFMA.FTZ R5, R8, R47, R4 ;  /* 0x0000002f08057223 */ /* 0x000fe40000010004 */
[C---:B------:R-:W-:Y:S01]  /*ddb0*/  IMAD.U32 R32, R100.reuse, 0x10000, RZ ;  /* 0x0001000064207824 */ /* 0x040fe200078e00ff */
[----:B------:R-:W-:Y:S01]  /*ddc0*/  LOP3.LUT R100, R100, 0xffff0000, RZ, 0xc0, !PT ;  /* 0xffff000064647812 */ /* 0x000fe200078ec0ff */
[C---:B------:R-:W-:Y:S01]  /*ddd0*/  IMAD.U32 R47, R97.reuse, 0x10000, RZ ;  /* 0x00010000612f7824 */ /* 0x040fe200078e00ff */
[----:B------:R-:W-:Y:S01]  /*dde0*/  LOP3.LUT R97, R97, 0xffff0000, RZ, 0xc0, !PT ;  /* 0xffff000061617812 */ /* 0x000fe200078ec0ff */
[----:B------:R-:W-:-:S02]  /*ddf0*/  FMUL.FTZ R4, R38, R46 ;  /* 0x0000002e26047220 */ /* 0x000fc40000410000 */
[-C--:B------:R-:W-:Y:S02]  /*de00*/  FMUL.FTZ R38, R38, R32.reuse ;  /* 0x0000002026267220 */ /* 0x080fe40000410000 */
[C---:B------:R-:W-:Y:S02]  /*de10*/  FMUL.FTZ R8, R44.reuse, R47 ;  /* 0x0000002f2c087220 */ /* 0x040fe40000410000 */
[----:B------:R-:W-:Y:S02]  /*de20*/  FFMA.FTZ R32, R9, R32, -R4 ;  /* 0x0000002009207223 */ /* 0x000fe40000010804 */
[----:B------:R-:W-:Y:S02]  /*de30*/  FMUL.FTZ R44, R44, R57 ;  /* 0x000000392c2c7220 */ /* 0x000fe40000410000 */
[C---:B------:R-:W-:Y:S02]  /*de40*/  FMUL.FTZ R4, R45.reuse, R94 ;  /* 0x0000005e2d047220 */ /* 0x040fe40000410000 */
[----:B------:R-:W-:-:S02]  /*de50*/  FMUL.FTZ R45, R45, R98 ;  /* 0x000000622d2d7220 */ /* 0x000fc40000410000 */
[C---:B------:R-:W-:Y:S02]  /*de60*/  FFMA.FTZ R57, R34.reuse, R57, -R8 ;  /* 0x0000003922397223 */ /* 0x040fe40000010808 */
[----:B------:R-:W-:Y:S02]  /*de70*/  FFMA.FTZ R44, R34, R47, R44 ;  /* 0x0000002f222c7223 */ /* 0x000fe4000001002c */
[----:B------:R-:W-:Y:S02]  /*de80*/  FFMA.FTZ R98, R35, R98, -R4 ;  /* 0x0000006223627223 */ /* 0x000fe40000010804 */
[----:B------:R-:W-:Y:S02]  /*de90*/  FMUL.FTZ R34, R43, R97 ;  /* 0x000000612b227220 */ /* 0x000fe40000410000 */
[----:B------:R-:W-:Y:S02]  /*dea0*/  FMUL.FTZ R8, R7, R96 ;  /* 0x0000006007087220 */ /* 0x000fe40000410000 */
[----:B------:R-:W-:-:S02]  /*deb0*/  FMUL.FTZ R43, R43, R101 ;  /* 0x000000652b2b7220 */ /* 0x000fc40000410000 */
[-C--:B------:R-:W-:Y:S02]  /*dec0*/  FMUL.FTZ R4, R7, R100.reuse ;  /* 0x0000006407047220 */ /* 0x080fe40000410000 */
[----:B------:R-:W-:Y:S02]  /*ded0*/  FFMA.FTZ R34, R10, R101, -R34 ;  /* 0x000000650a227223 */ /* 0x000fe40000010822 */
[----:B------:R-:W-:Y:S01]  /*dee0*/  FFMA.FTZ R7, R37, R100, -R8 ;  /* 0x0000006425077223 */ /* 0x000fe20000010808 */
[----:B------:R-:W-:Y:S01]  /*def0*/  F2FP.BF16.PACK_AB R8, R39, R6 ;  /* 0x000000062708723e */ /* 0x000fe200000010ff */
[----:B------:R-:W-:Y:S01]  /*df00*/  FFMA.FTZ R46, R9, R46, R38 ;  /* 0x0000002e092e7223 */ /* 0x000fe20000010026 */
[----:B------:R-:W-:Y:S01]  /*df10*/  F2FP.BF16.PACK_AB R9, R98, R33 ;  /* 0x000000216209723e */ /* 0x000fe200000010ff */
[----:B------:R-:W-:Y:S02]  /*df20*/  FFMA.FTZ R94, R35, R94, R45 ;  /* 0x0000005e235e7223 */ /* 0x000fe4000001002d */
        /* <DEDUP_REMOVED lines=10> */
.L_x_813:
[----:B------:R-:W-:Y:S05]  /*dfd0*/  BSYNC B0 ;  /* 0x0000000000007941 */ /* 0x000fea0003800000 */
.L_x_812:
        /* <DEDUP_REMOVED lines=8> */
[CC--:B------:R-:W-:Y:S02]  /*e060*/  LEA.HI R11, R8.reuse, R7.reuse, RZ, 0x3 ;  /* 0x00000007080b7211 */ /* 0x0c0fe400078f18ff */
[----:B------:R-:W-:Y:S02]  /*e070*/  LEA.HI R8, R8, R7, RZ, 0x6 ;  /* 0x0000000708087211 */ /* 0x000fe400078f30ff */
[----:B------:R-:W-:Y:S02]  /*e080*/  SHF.R.S32.HI R4, RZ, 0x3, R11 ;  /* 0x00000003ff047819 */ /* 0x000fe4000001140b */
[----:B------:R-:W-:Y:S01]  /*e090*/  LEA.HI R5, R5, R40, RZ, 0x3 ;  /* 0x0000002805057211 */ /* 0x000fe200078f18ff */
[----:B------:R-:W-:Y:S01]  /*e0a0*/  IMAD.SHL.U32 R8, R8, 0x80, RZ ;  /* 0x0000008008087824 */ /* 0x000fe200078e00ff */
[----:B------:R-:W-:-:S02]  /*e0b0*/  LEA.HI R9, R9, R4, RZ, 0x1d ;  /* 0x0000000409097211 */ /* 0x000fc400078fe8ff */
[----:B------:R-:W-:Y:S01]  /*e0c0*/  LOP3.LUT R10, R10, 0x1c0, RZ, 0xc0, !PT ;  /* 0x000001c00a0a7812 */ /* 0x000fe200078ec0ff */
[----:B------:R-:W-:Y:S01]  /*e0d0*/  IMAD.SHL.U32 R5, R5, 0x40, RZ ;  /* 0x0000004005057824 */ /* 0x000fe200078e00ff */
[----:B------:R-:W-:Y:S01]  /*e0e0*/  SHF.R.S32.HI R6, RZ, 0x1f, R9 ;  /* 0x0000001fff067819 */ /* 0x000fe20000011409 */
[----:B------:R-:W-:Y:S01]  /*e0f0*/  IMAD.SHL.U32 R7, R9, 0x8, RZ ;  /* 0x0000000809077824 */ /* 0x000fe200078e00ff */
[----:B------:R-:W-:Y:S02]  /*e100*/  LOP3.LUT R11, R10, 0x38, R11, 0xf8, !PT ;  /* 0x000000380a0b7812 */ /* 0x000fe400078ef80b */
[----:B------:R-:W-:Y:S02]  /*e110*/  LEA.HI R6, R6, R9, RZ, 0x3 ;  /* 0x0000000906067211 */ /* 0x000fe400078f18ff */
[----:B------:R-:W-:Y:S02]  /*e120*/  SHF.R.U32.HI R4, RZ, 0x3, R10 ;  /* 0x00000003ff047819 */ /* 0x000fe4000001160a */
[----:B------:R-:W-:Y:S01]  /*e130*/  LOP3.LUT R7, R10, 0x38, R7, 0xf8, !PT ;  /* 0x000000380a077812 */ /* 0x000fe200078ef807 */
[----:B------:R-:W-:Y:S01]  /*e140*/  IMAD.SHL.U32 R6, R6, 0x400, RZ ;  /* 0x0000040006067824 */ /* 0x000fe200078e00ff */
[----:B------:R-:W-:-:S02]  /*e150*/  LOP3.LUT R8, R8, 0x7fffe000, RZ, 0xc0, !PT ;  /* 0x7fffe00008087812 */ /* 0x000fc400078ec0ff */
[-C--:B------:R-:W-:Y:S02]  /*e160*/  LOP3.LUT R11, R11, R4.reuse, RZ, 0x3c, !PT ;  /* 0x000000040b0b7212 */ /* 0x080fe400078e3cff */
[----:B------:R-:W-:Y:S02]  /*e170*/  LOP3.LUT R5, R5, 0xfffffe00, RZ, 0xc0, !PT ;  /* 0xfffffe0005057812 */ /* 0x000fe400078ec0ff */
[----:B------:R-:W-:Y:S02]  /*e180*/  LOP3.LUT R32, R7, R4, RZ, 0x3c, !PT ;  /* 0x0000000407207212 */ /* 0x000fe400078e3cff */
[----:B------:R-:W-:Y:S02]  /*e190*/  LOP3.LUT R6, R6, 0x7fffe000, RZ, 0xc0, !PT ;  /* 0x7fffe00006067812 */ /* 0x000fe400078ec0ff */
[--C-:B------:R-:W-:Y:S02]  /*e1a0*/  IADD3 R8, R11, R8, R5.reuse ;  /* 0x000000080b087210 */ /* 0x100fe40007ffe005 */
[----:B------:R-:W-:-:S02]  /*e1b0*/  IADD3 R32, R32, R6, R5 ;  /* 0x0000000620207210 */ /* 0x000fc40007ffe005 */
[--C-:B------:R-:W-:Y:S01]  /*e1c0*/  SHF.R.U64 R35, R28, 0x10, R29.reuse ;  /* 0x000000101c237819 */ /* 0x100fe2000000121d */
[----:B------:R-:W-:Y:S01]  /*e1d0*/  IMAD.SHL.U32 R33, R8, 0x2, RZ ;  /* 0x0000000208217824 */ /* 0x000fe200078e00ff */
[----:B------:R-:W-:Y:S01]  /*e1e0*/  SHF.R.U32.HI R28, RZ, 0x10, R29 ;  /* 0x00000010ff1c7819 */ /* 0x000fe2000001161d */
[----:B------:R-:W-:Y:S01]  /*e1f0*/  IMAD.SHL.U32 R32, R32, 0x2, RZ ;  /* 0x0000000220207824 */ /* 0x000fe200078e00ff */
[--C-:B------:R-:W-:Y:S02]  /*e200*/  SHF.R.U64 R29, R30, 0x10, R31.reuse ;  /* 0x000000101e1d7819 */ /* 0x100fe4000000121f */
[----:B------:R-:W1:Y:S01]  /*e210*/  LDS.128 R8, [R33+0xc100] ;  /* 0x00c1000021087984 */ /* 0x000e620000000c00 */
[----:B------:R-:W-:Y:S02]  /*e220*/  SHF.R.U32.HI R30, RZ, 0x10, R31 ;  /* 0x00000010ff1e7819 */ /* 0x000fe4000001161f */
[--C-:B------:R-:W-:Y:S01]  /*e230*/  SHF.R.U64 R31, R24, 0x10, R25.reuse ;  /* 0x00000010181f7819 */ /* 0x100fe20000001219 */
[----:B------:R-:W2:Y:S01]  /*e240*/  LDS.128 R4, [R32+0xc100] ;  /* 0x00c1000020047984 */ /* 0x000ea20000000c00 */
[----:B------:R-:W-:-:S02]  /*e250*/  SHF.R.U32.HI R24, RZ, 0x10, R25 ;  /* 0x00000010ff187819 */ /* 0x000fc40000011619 */
        /* <DEDUP_REMOVED lines=8> */
[----:B------:R-:W-:Y:S01]  /*e2e0*/  PRMT R87, R87, 0x5410, R28 ;  /* 0x0000541057577816 */ /* 0x000fe2000000001c */
[C---:B------:R-:W-:Y:S01]  /*e2f0*/  IMAD.U32 R31, R90.reuse, 0x10000, RZ ;  /* 0x000100005a1f7824 */ /* 0x040fe200078e00ff */
[----:B------:R-:W-:Y:S02]  /*e300*/  LOP3.LUT R90, R90, 0xffff0000, RZ, 0xc0, !PT ;  /* 0xffff00005a5a7812 */ /* 0x000fe400078ec0ff */
[----:B------:R-:W-:Y:S02]  /*e310*/  PRMT R85, R85, 0x5410, R26 ;  /* 0x0000541055557816 */ /* 0x000fe4000000001a */
[----:B------:R-:W-:Y:S02]  /*e320*/  PRMT R91, R91, 0x5410, R30 ;  /* 0x000054105b5b7816 */ /* 0x000fe4000000001e */
        /* <DEDUP_REMOVED lines=14> */
[C---:B------:R-:W-:Y:S01]  /*e410*/  LOP3.LUT R34, R6.reuse, 0xffff0000, RZ, 0xc0, !PT ;  /* 0xffff000006227812 */ /* 0x040fe200078ec0ff */
[----:B------:R-:W-:Y:S01]  /*e420*/  IMAD.U32 R35, R6, 0x10000, RZ ;  /* 0x0001000006237824 */ /* 0x000fe200078e00ff */
[----:B------:R-:W-:Y:S01]  /*e430*/  LOP3.LUT R84, R84, 0xffff0000, RZ, 0xc0, !PT ;  /* 0xffff000054547812 */ /* 0x000fe200078ec0ff */
[----:B------:R-:W-:-:S02]  /*e440*/  FMUL.FTZ R6, R28, R5 ;  /* 0x000000051c067220 */ /* 0x000fc40000410000 */
[-C--:B------:R-:W-:Y:S02]  /*e450*/  FMUL.FTZ R28, R28, R31.reuse ;  /* 0x0000001f1c1c7220 */ /* 0x080fe40000410000 */
[C---:B------:R-:W-:Y:S02]  /*e460*/  FFMA.FTZ R6, R25.reuse, R31, -R6 ;  /* 0x0000001f19067223 */ /* 0x040fe40000010806 */
[----:B------:R-:W-:Y:S02]  /*e470*/  FFMA.FTZ R28, R25, R5, R28 ;  /* 0x00000005191c7223 */ /* 0x000fe4000001001c */
[----:B------:R-:W-:Y:S02]  /*e480*/  FMUL.FTZ R31, R11, R84 ;  /* 0x000000540b1f7220 */ /* 0x000fe40000410000 */
[C---:B------:R-:W-:Y:S01]  /*e490*/  IMAD.U32 R5, R87.reuse, 0x10000, RZ ;  /* 0x0001000057057824 */ /* 0x040fe200078e00ff */
[----:B------:R-:W-:Y:S01]  /*e4a0*/  LOP3.LUT R87, R87, 0xffff0000, RZ, 0xc0, !PT ;  /* 0xffff000057577812 */ /* 0x000fe200078ec0ff */
[----:B------:R-:W-:-:S02]  /*e4b0*/  FMUL.FTZ R11, R11, R90 ;  /* 0x0000005a0b0b7220 */ /* 0x000fc40000410000 */
[C---:B------:R-:W-:Y:S02]  /*e4c0*/  FMUL.FTZ R25, R4.reuse, R37 ;  /* 0x0000002504197220 */ /* 0x040fe40000410000 */
[----:B------:R-:W-:Y:S02]  /*e4d0*/  FMUL.FTZ R4, R4, R5 ;  /* 0x0000000504047220 */ /* 0x000fe40000410000 */
[C---:B------:R-:W-:Y:S01]  /*e4e0*/  IMAD.U32 R30, R7.reuse, 0x10000, RZ ;  /* 0x00010000071e7824 */ /* 0x040fe200078e00ff */
[----:B------:R-:W-:Y:S01]  /*e4f0*/  LOP3.LUT R7, R7, 0xffff0000, RZ, 0xc0, !PT ;  /* 0xffff000007077812 */ /* 0x000fe200078ec0ff */
[C---:B------:R-:W-:Y:S02]  /*e500*/  FFMA.FTZ R31, R24.reuse, R90, -R31 ;  /* 0x0000005a181f7223 */ /* 0x040fe4000001081f */
[----:B------:R-:W-:Y:S02]  /*e510*/  FFMA.FTZ R11, R24, R84, R11 ;  /* 0x00000054180b7223 */ /* 0x000fe4000001000b */
[----:B------:R-:W-:-:S02]  /*e520*/  IMAD.U32 R24, R91, 0x10000, RZ ;  /* 0x000100005b187824 */ /* 0x000fc400078e00ff */
[C---:B------:R-:W-:Y:S02]  /*e530*/  FFMA.FTZ R25, R8.reuse, R5, -R25 ;  /* 0x0000000508197223 */ /* 0x040fe40000010819 */
[----:B------:R-:W-:Y:S02]  /*e540*/  FFMA.FTZ R5, R8, R37, R4 ;  /* 0x0000002508057223 */ /* 0x000fe40000010004 */
[C---:B------:R-:W-:Y:S02]  /*e550*/  FMUL.FTZ R4, R30.reuse, R38 ;  /* 0x000000261e047220 */ /* 0x040fe40000410000 */
[-C--:B------:R-:W-:Y:S02]  /*e560*/  FMUL.FTZ R30, R30, R24.reuse ;  /* 0x000000181e1e7220 */ /* 0x080fe40000410000 */
[----:B------:R-:W-:Y:S02]  /*e570*/  IMAD.U32 R8, R86, 0x10000, RZ ;  /* 0x0001000056087824 */ /* 0x000fe400078e00ff */
[----:B------:R-:W-:-:S02]  /*e580*/  FFMA.FTZ R24, R9, R24, -R4 ;  /* 0x0000001809187223 */ /* 0x000fc40000010804 */
[----:B------:R-:W-:Y:S02]  /*e590*/  IMAD.U32 R37, R92, 0x10000, RZ ;  /* 0x000100005c257824 */ /* 0x000fe400078e00ff */
[----:B------:R-:W-:Y:S02]  /*e5a0*/  FFMA.FTZ R38, R9, R38, R30 ;  /* 0x0000002609267223 */ /* 0x000fe4000001001e */
[C---:B------:R-:W-:Y:S01]  /*e5b0*/  IMAD.U32 R26, R10.reuse, 0x10000, RZ ;  /* 0x000100000a1a7824 */ /* 0x040fe200078e00ff */
[----:B------:R-:W-:Y:S01]  /*e5c0*/  LOP3.LUT R10, R10, 0xffff0000, RZ, 0xc0, !PT ;  /* 0xffff00000a0a7812 */ /* 0x000fe200078ec0ff */
[C---:B------:R-:W-:Y:S02]  /*e5d0*/  FMUL.FTZ R4, R36.reuse, R71 ;  /* 0x0000004724047220 */ /* 0x040fe40000410000 */
[----:B------:R-:W-:Y:S02]  /*e5e0*/  FMUL.FTZ R9, R35, R8 ;  /* 0x0000000823097220 */ /* 0x000fe40000410000 */
[----:B------:R-:W-:-:S02]  /*e5f0*/  FMUL.FTZ R36, R36, R87 ;  /* 0x0000005724247220 */ /* 0x000fc40000410000 */
[----:B------:R-:W-:Y:S02]  /*e600*/  FMUL.FTZ R35, R35, R37 ;  /* 0x0000002523237220 */ /* 0x000fe40000410000 */
[----:B------:R-:W-:Y:S01]  /*e610*/  FFMA.FTZ R30, R27, R87, -R4 ;  /* 0x000000571b1e7223 */ /* 0x000fe20000010804 */
[----:B------:R-:W-:Y:S01]  /*e620*/  LOP3.LUT R4, R85, 0xffff0000, RZ, 0xc0, !PT ;  /* 0xffff000055047812 */ /* 0x000fe200078ec0ff */
[----:B------:R-:W-:Y:S01]  /*e630*/  FFMA.FTZ R37, R26, R37, -R9 ;  /* 0x000000251a257223 */ /* 0x000fe20000010809 */
[----:B------:R-:W-:Y:S01]  /*e640*/  LOP3.LUT R9, R86, 0xffff0000, RZ, 0xc0, !PT ;  /* 0xffff000056097812 */ /* 0x000fe200078ec0ff */
[----:B------:R-:W-:Y:S01]  /*e650*/  FFMA.FTZ R36, R27, R71, R36 ;  /* 0x000000471b247223 */ /* 0x000fe20000010024 */
[----:B------:R-:W-:Y:S01]  /*e660*/  LOP3.LUT R27, R92, 0xffff0000, RZ, 0xc0, !PT ;  /* 0xffff00005c1b7812 */ /* 0x000fe200078ec0ff */
[----:B------:R-:W-:Y:S02]  /*e670*/  FFMA.FTZ R35, R26, R8, R35 ;  /* 0x000000081a237223 */ /* 0x000fe40000010023 */
[----:B------:R-:W-:Y:S01]  /*e680*/  FMUL.FTZ R26, R34, R9 ;  /* 0x00000009221a7220 */ /* 0x000fe20000410000 */
[----:B------:R-:W-:Y:S01]  /*e690*/  F2FP.BF16.PACK_AB R5, R36, R5 ;  /* 0x000000052405723e */ /* 0x000fe200000010ff */
[----:B------:R-:W-:-:S02]  /*e6a0*/  FMUL.FTZ R39, R7, R4 ;  /* 0x0000000407277220 */ /* 0x000fc40000410000 */
[-C--:B------:R-:W-:Y:S02]  /*e6b0*/  FMUL.FTZ R34, R34, R27.reuse ;  /* 0x0000001b22227220 */ /* 0x080fe40000410000 */
[-C--:B------:R-:W-:Y:S02]  /*e6c0*/  FMUL.FTZ R8, R7, R42.reuse ;  /* 0x0000002a07087220 */ /* 0x080fe40000410000 */
[C---:B------:R-:W-:Y:S02]  /*e6d0*/  FFMA.FTZ R26, R10.reuse, R27, -R26 ;  /* 0x0000001b0a1a7223 */ /* 0x040fe4000001081a */
[C---:B------:R-:W-:Y:S02]  /*e6e0*/  FFMA.FTZ R7, R29.reuse, R42, -R39 ;  /* 0x0000002a1d077223 */ /* 0x040fe40000010827 */
[----:B------:R-:W-:Y:S01]  /*e6f0*/  FFMA.FTZ R34, R10, R9, R34 ;  /* 0x000000090a227223 */ /* 0x000fe20000010022 */
[----:B------:R-:W-:Y:S01]  /*e700*/  F2FP.BF16.PACK_AB R9, R30, R25 ;  /* 0x000000191e09723e */ /* 0x000fe200000010ff */
[----:B------:R-:W-:Y:S01]  /*e710*/  FFMA.FTZ R29, R29, R4, R8 ;  /* 0x000000041d1d7223 */ /* 0x000fe20000010008 */
[----:B------:R-:W-:-:S02]  /*e720*/  F2FP.BF16.PACK_AB R4, R11, R28 ;  /* 0x0000001c0b04723e */ /* 0x000fc400000010ff */
[----:B------:R-:W-:Y:S02]  /*e730*/  F2FP.BF16.PACK_AB R8, R31, R6 ;  /* 0x000000061f08723e */ /* 0x000fe400000010ff */
[----:B------:R-:W-:Y:S02]  /*e740*/  F2FP.BF16.PACK_AB R10, R26, R37 ;  /* 0x000000251a0a723e */ /* 0x000fe400000010ff */
[----:B------:R-:W-:Y:S02]  /*e750*/  F2FP.BF16.PACK_AB R11, R7, R24 ;  /* 0x00000018070b723e */ /* 0x000fe400000010ff */
[----:B------:R-:W-:Y:S02]  /*e760*/  F2FP.BF16.PACK_AB R6, R34, R35 ;  /* 0x000000232206723e */ /* 0x000fe400000010ff */
[----:B------:R-:W-:Y:S01]  /*e770*/  F2FP.BF16.PACK_AB R7, R29, R38 ;  /* 0x000000261d07723e */ /* 0x000fe200000010ff */
[----:B------:R1:W-:Y:S04]  /*e780*/  STS.128 [R33+0xc100], R8 ;  /* 0x00c1000821007388 */ /* 0x0003e80000000c00 */
[----:B------:R1:W-:Y:S02]  /*e790*/  STS.128 [R32+0xc100], R4 ;  /* 0x00c1000420007388 */ /* 0x0003e40000000c00 */
.L_x_815:
[----:B------:R-:W-:Y:S05]  /*e7a0*/  BSYNC B0 ;  /* 0x0000000000007941 */ /* 0x000fea0003800000 */
.L_x_814:
[----:B-1----:R-:W-:-:S04]  /*e7b0*/  IADD3 R11, R70, 0x40, RZ ;  /* 0x00000040460b7810 */ /* 0x002fc80007ffe0ff */
        /* <DEDUP_REMOVED lines=16> */
[C---:B------:R-:W-:Y:S02]  /*e8c0*/  LOP3.LUT R11, R9.reuse, 0x38, R4, 0xf8, !PT ;  /* 0x00000038090b7812 */ /* 0x040fe400078ef804 */
[----:B------:R-:W-:Y:S02]  /*e8d0*/  LEA.HI R6, R6, R7, RZ, 0x3 ;  /* 0x0000000706067211 */ /* 0x000fe400078f18ff */
[----:B------:R-:W-:Y:S02]  /*e8e0*/  SHF.R.U32.HI R4, RZ, 0x3, R9 ;  /* 0x00000003ff047819 */ /* 0x000fe40000011609 */
[----:B------:R-:W-:Y:S01]  /*e8f0*/  LOP3.LUT R9, R9, 0x38, R10, 0xf8, !PT ;  /* 0x0000003809097812 */ /* 0x000fe200078ef80a */
[----:B------:R-:W-:Y:S01]  /*e900*/  IMAD.SHL.U32 R6, R6, 0x400, RZ ;  /* 0x0000040006067824 */ /* 0x000fe200078e00ff */
[----:B------:R-:W-:-:S02]  /*e910*/  LOP3.LUT R8, R8, 0x7fffe000, RZ, 0xc0, !PT ;  /* 0x7fffe00008087812 */ /* 0x000fc400078ec0ff */
[----:B------:R-:W-:Y:S02]  /*e920*/  LOP3.LUT R5, R5, 0xfffffe00, RZ, 0xc0, !PT ;  /* 0xfffffe0005057812 */ /* 0x000fe400078ec0ff */
[-C--:B------:R-:W-:Y:S02]  /*e930*/  LOP3.LUT R11, R11, R4.reuse, RZ, 0x3c, !PT ;  /* 0x000000040b0b7212 */ /* 0x080fe400078e3cff */
        /* <DEDUP_REMOVED lines=8> */
[----:B------:R-:W-:Y:S02]  /*e9c0*/  SHF.R.U64 R18, R18, 0x10, R19 ;  /* 0x0000001012127819 */ /* 0x000fe40000001213 */
[----:B------:R-:W1:Y:S01]  /*e9d0*/  LDS.128 R8, [R25+0xc100] ;  /* 0x00c1000019087984 */ /* 0x000e620000000c00 */
[----:B------:R-:W-:Y:S02]  /*e9e0*/  SHF.R.U64 R20, R20, 0x10, R21 ;  /* 0x0000001014147819 */ /* 0x000fe40000001215 */
[----:B------:R-:W-:Y:S01]  /*e9f0*/  SHF.R.U32.HI R19, RZ, 0x10, R19 ;  /* 0x00000010ff137819 */ /* 0x000fe20000011613 */
[----:B------:R-:W2:Y:S01]  /*ea00*/  LDS.128 R4, [R24+0xc100] ;  /* 0x00c1000018047984 */ /* 0x000ea20000000c00 */
[----:B------:R-:W-:-:S02]  /*ea10*/  SHF.R.U32.HI R21, RZ, 0x10, R21 ;  /* 0x00000010ff157819 */ /* 0x000fc40000011615 */
[----:B------:R-:W-:Y:S02]  /*ea20*/  PRMT R55, R55, 0x5410, R16 ;  /* 0x0000541037377816 */ /* 0x000fe40000000010 */
[----:B------:R-:W-:Y:S02]  /*ea30*/  PRMT R54, R54, 0x5410, R17 ;  /* 0x0000541036367816 */ /* 0x000fe40000000011 */
[----:B------:R-:W-:Y:S02]  /*ea40*/  SHF.R.U64 R22, R22, 0x10, R23 ;  /* 0x0000001016167819 */ /* 0x000fe40000001217 */
[----:B------:R-:W-:Y:S01]  /*ea50*/  PRMT R64, R64, 0x5410, R19 ;  /* 0x0000541040407816 */ /* 0x000fe20000000013 */
[----:B------:R-:W-:Y:S01]  /*ea60*/  IMAD.U32 R29, R54, 0x10000, RZ ;  /* 0x00010000361d7824 */ /* 0x000fe200078e00ff */
[----:B------:R-:W-:Y:S02]  /*ea70*/  SHF.R.U32.HI R23, RZ, 0x10, R23 ;  /* 0x00000010ff177819 */ /* 0x000fe40000011617 */
        /* <DEDUP_REMOVED lines=18> */
[C---:B------:R-:W-:Y:S01]  /*eba0*/  IMAD.U32 R5, R55.reuse, 0x10000, RZ ;  /* 0x0001000037057824 */ /* 0x040fe200078e00ff */
[C---:B------:R-:W-:Y:S01]  /*ebb0*/  LOP3.LUT R26, R6.reuse, 0xffff0000, RZ, 0xc0, !PT ;  /* 0xffff0000061a7812 */ /* 0x040fe200078ec0ff */
[----:B------:R-:W-:Y:S01]  /*ebc0*/  IMAD.U32 R27, R6, 0x10000, RZ ;  /* 0x00010000061b7824 */ /* 0x000fe200078e00ff */
[----:B------:R-:W-:Y:S01]  /*ebd0*/  LOP3.LUT R55, R55, 0xffff0000, RZ, 0xc0, !PT ;  /* 0xffff000037377812 */ /* 0x000fe200078ec0ff */
[----:B------:R-:W-:-:S02]  /*ebe0*/  FMUL.FTZ R6, R20, R5 ;  /* 0x0000000514067220 */ /* 0x000fc40000410000 */
[-C--:B------:R-:W-:Y:S02]  /*ebf0*/  FMUL.FTZ R20, R20, R23.reuse ;  /* 0x0000001714147220 */ /* 0x080fe40000410000 */
[C---:B------:R-:W-:Y:S02]  /*ec00*/  FFMA.FTZ R6, R17.reuse, R23, -R6 ;  /* 0x0000001711067223 */ /* 0x040fe40000010806 */
[----:B------:R-:W-:Y:S02]  /*ec10*/  FFMA.FTZ R20, R17, R5, R20 ;  /* 0x0000000511147223 */ /* 0x000fe40000010014 */
[C---:B------:R-:W-:Y:S02]  /*ec20*/  FMUL.FTZ R23, R11.reuse, R55 ;  /* 0x000000370b177220 */ /* 0x040fe40000410000 */
[C---:B------:R-:W-:Y:S01]  /*ec30*/  IMAD.U32 R5, R66.reuse, 0x10000, RZ ;  /* 0x0001000042057824 */ /* 0x040fe200078e00ff */
[----:B------:R-:W-:Y:S01]  /*ec40*/  LOP3.LUT R66, R66, 0xffff0000, RZ, 0xc0, !PT ;  /* 0xffff000042427812 */ /* 0x000fe200078ec0ff */
[----:B------:R-:W-:-:S02]  /*ec50*/  FMUL.FTZ R11, R11, R30 ;  /* 0x0000001e0b0b7220 */ /* 0x000fc40000410000 */
[----:B------:R-:W-:Y:S02]  /*ec60*/  FMUL.FTZ R17, R4, R29 ;  /* 0x0000001d04117220 */ /* 0x000fe40000410000 */
[----:B------:R-:W-:Y:S02]  /*ec70*/  FFMA.FTZ R23, R16, R30, -R23 ;  /* 0x0000001e10177223 */ /* 0x000fe40000010817 */
[----:B------:R-:W-:Y:S02]  /*ec80*/  FMUL.FTZ R4, R4, R5 ;  /* 0x0000000504047220 */ /* 0x000fe40000410000 */
[C---:B------:R-:W-:Y:S01]  /*ec90*/  IMAD.U32 R22, R7.reuse, 0x10000, RZ ;  /* 0x0001000007167824 */ /* 0x040fe200078e00ff */
[----:B------:R-:W-:Y:S01]  /*eca0*/  LOP3.LUT R7, R7, 0xffff0000, RZ, 0xc0, !PT ;  /* 0xffff000007077812 */ /* 0x000fe200078ec0ff */
[C---:B------:R-:W-:Y:S01]  /*ecb0*/  IMAD.U32 R30, R64.reuse, 0x10000, RZ ;  /* 0x00010000401e7824 */ /* 0x040fe200078e00ff */
[----:B------:R-:W-:Y:S01]  /*ecc0*/  LOP3.LUT R64, R64, 0xffff0000, RZ, 0xc0, !PT ;  /* 0xffff000040407812 */ /* 0x000fe200078ec0ff */
[----:B------:R-:W-:-:S02]  /*ecd0*/  FFMA.FTZ R11, R16, R55, R11 ;  /* 0x00000037100b7223 */ /* 0x000fc4000001000b */
[C---:B------:R-:W-:Y:S01]  /*ece0*/  IMAD.U32 R16, R68.reuse, 0x10000, RZ ;  /* 0x0001000044107824 */ /* 0x040fe200078e00ff */
[----:B------:R-:W-:Y:S01]  /*ecf0*/  LOP3.LUT R68, R68, 0xffff0000, RZ, 0xc0, !PT ;  /* 0xffff000044447812 */ /* 0x000fe200078ec0ff */
[C---:B------:R-:W-:Y:S02]  /*ed00*/  FFMA.FTZ R17, R8.reuse, R5, -R17 ;  /* 0x0000000508117223 */ /* 0x040fe40000010811 */
[----:B------:R-:W-:Y:S02]  /*ed10*/  FFMA.FTZ R5, R8, R29, R4 ;  /* 0x0000001d08057223 */ /* 0x000fe40000010004 */
[C---:B------:R-:W-:Y:S02]  /*ed20*/  FMUL.FTZ R4, R22.reuse, R30 ;  /* 0x0000001e16047220 */ /* 0x040fe40000410000 */
[-C--:B------:R-:W-:Y:S02]  /*ed30*/  FMUL.FTZ R22, R22, R16.reuse ;  /* 0x0000001016167220 */ /* 0x080fe40000410000 */
[C---:B------:R-:W-:Y:S01]  /*ed40*/  IMAD.U32 R8, R65.reuse, 0x10000, RZ ;  /* 0x0001000041087824 */ /* 0x040fe200078e00ff */
[----:B------:R-:W-:Y:S01]  /*ed50*/  LOP3.LUT R65, R65, 0xffff0000, RZ, 0xc0, !PT ;  /* 0xffff000041417812 */ /* 0x000fe200078ec0ff */
[C---:B------:R-:W-:Y:S01]  /*ed60*/  IMAD.U32 R29, R69.reuse, 0x10000, RZ ;  /* 0x00010000451d7824 */ /* 0x040fe200078e00ff */
[----:B------:R-:W-:Y:S01]  /*ed70*/  LOP3.LUT R69, R69, 0xffff0000, RZ, 0xc0, !PT ;  /* 0xffff000045457812 */ /* 0x000fe200078ec0ff */
[----:B------:R-:W-:-:S02]  /*ed80*/  FFMA.FTZ R16, R9, R16, -R4 ;  /* 0x0000001009107223 */ /* 0x000fc40000010804 */
[----:B------:R-:W-:Y:S02]  /*ed90*/  FFMA.FTZ R30, R9, R30, R22 ;  /* 0x0000001e091e7223 */ /* 0x000fe40000010016 */
[C---:B------:R-:W-:Y:S02]  /*eda0*/  FMUL.FTZ R9, R27.reuse, R8 ;  /* 0x000000081b097220 */ /* 0x040fe40000410000 */
[C---:B------:R-:W-:Y:S01]  /*edb0*/  IMAD.U32 R18, R10.reuse, 0x10000, RZ ;  /* 0x000100000a127824 */ /* 0x040fe200078e00ff */
[----:B------:R-:W-:Y:S01]  /*edc0*/  LOP3.LUT R10, R10, 0xffff0000, RZ, 0xc0, !PT ;  /* 0xffff00000a0a7812 */ /* 0x000fe200078ec0ff */
[----:B------:R-:W-:Y:S02]  /*edd0*/  FMUL.FTZ R27, R27, R29 ;  /* 0x0000001d1b1b7220 */ /* 0x000fe40000410000 */
[C---:B------:R-:W-:Y:S02]  /*ede0*/  FMUL.FTZ R4, R28.reuse, R54 ;  /* 0x000000361c047220 */ /* 0x040fe40000410000 */
[----:B------:R-:W-:-:S02]  /*edf0*/  FMUL.FTZ R28, R28, R66 ;  /* 0x000000421c1c7220 */ /* 0x000fc40000410000 */
[C---:B------:R-:W-:Y:S02]  /*ee00*/  FFMA.FTZ R29, R18.reuse, R29, -R9 ;  /* 0x0000001d121d7223 */ /* 0x040fe40000010809 */
[----:B------:R-:W-:Y:S02]  /*ee10*/  FFMA.FTZ R27, R18, R8, R27 ;  /* 0x00000008121b7223 */ /* 0x000fe4000001001b */
[----:B------:R-:W-:Y:S02]  /*ee20*/  FFMA.FTZ R66, R19, R66, -R4 ;  /* 0x0000004213427223 */ /* 0x000fe40000010804 */
[----:B------:R-:W-:Y:S02]  /*ee30*/  FMUL.FTZ R18, R26, R65 ;  /* 0x000000411a127220 */ /* 0x000fe40000410000 */
[----:B------:R-:W-:Y:S01]  /*ee40*/  FMUL.FTZ R8, R7, R64 ;  /* 0x0000004007087220 */ /* 0x000fe20000410000 */
[----:B------:R-:W-:Y:S01]  /*ee50*/  F2FP.BF16.PACK_AB R9, R66, R17 ;  /* 0x000000114209723e */ /* 0x000fe200000010ff */
[----:B------:R-:W-:-:S02]  /*ee60*/  FMUL.FTZ R22, R26, R69 ;  /* 0x000000451a167220 */ /* 0x000fc40000410000 */
[-C--:B------:R-:W-:Y:S02]  /*ee70*/  FMUL.FTZ R4, R7, R68.reuse ;  /* 0x0000004407047220 */ /* 0x080fe40000410000 */
[C---:B------:R-:W-:Y:S02]  /*ee80*/  FFMA.FTZ R18, R10.reuse, R69, -R18 ;  /* 0x000000450a127223 */ /* 0x040fe40000010812 */
[----:B------:R-:W-:Y:S01]  /*ee90*/  FFMA.FTZ R7, R21, R68, -R8 ;  /* 0x0000004415077223 */ /* 0x000fe20000010808 */
        /* <DEDUP_REMOVED lines=12> */
.L_x_791:
[----:B------:R-:W-:Y:S05]  /*ef60*/  BSYNC B2 ;  /* 0x0000000000027941 */ /* 0x000fea0003800000 */
.L_x_773:
        /* <DEDUP_REMOVED lines=8> */
[----:B------:R-:W-:Y:S01]  /*eff0*/  LEA.HI R180, R180, R13, RZ, 0x3 ;  /* 0x0000000db4b47211 */ /* 0x000fe200078f18ff */
[----:B------:R-:W-:Y:S01]  /*f000*/  IMAD.IADD R7, R7, 0x1, R4 ;  /* 0x0000000107077824 */ /* 0x000fe200078e0204 */
[----:B------:R-:W-:Y:S01]  /*f010*/  SHF.R.S32.HI R4, RZ, 0x4, R53 ;  /* 0x00000004ff047819 */ /* 0x000fe20000011435 */
[C---:B------:R-:W-:Y:S01]  /*f020*/  IMAD R10, R208.reuse, c[0x0][0x21c], R51 ;  /* 0x00008700d00a7a24 */ /* 0x040fe200078e0233 */
[----:B------:R-:W-:Y:S01]  /*f030*/  LOP3.LUT R181, R181, 0xfffffff8, RZ, 0xc0, !PT ;  /* 0xfffffff8b5b57812 */ /* 0x000fe200078ec0ff */
[----:B------:R-:W-:Y:S01]  /*f040*/  IMAD.WIDE.U32 R6, R208, c[0x0][0x218], R6 ;  /* 0x00008600d0067a25 */ /* 0x000fe200078e0006 */
[----:B------:R-:W-:Y:S01]  /*f050*/  LOP3.LUT R180, R180, 0xfffffff8, RZ, 0xc0, !PT ;  /* 0xfffffff8b4b47812 */ /* 0x000fe200078ec0ff */
[----:B------:R-:W-:Y:S01]  /*f060*/  UISETP.GE.AND UP0, UPT, UR8, 0x2, UPT ;  /* 0x000000020800788c */ /* 0x000fe2000bf06270 */
[----:B------:R-:W-:Y:S01]  /*f070*/  BAR.SYNC.DEFER_BLOCKING 0x0 ;  /* 0x0000000000007b1d */ /* 0x000fe20000010000 */
[----:B------:R-:W-:Y:S01]  /*f080*/  IMAD.SHL.U32 R9, R15, 0x40, RZ ;  /* 0x000000400f097824 */ /* 0x000fe200078e00ff */
[----:B------:R-:W-:Y:S01]  /*f090*/  IADD3 R5, P0, R6, UR24, RZ ;  /* 0x0000001806057c10 */ /* 0x000fe2000ff1e0ff */
[----:B------:R-:W-:Y:S01]  /*f0a0*/  IMAD.SHL.U32 R6, R50, 0x8, RZ ;  /* 0x0000000832067824 */ /* 0x000fe200078e00ff */
[----:B------:R-:W-:Y:S01]  /*f0b0*/  ISETP.GE.AND P2, PT, R14, c[0x0][0x1d4], PT ;  /* 0x000075000e007a0c */ /* 0x000fe20003f46270 */
[----:B------:R-:W-:Y:S01]  /*f0c0*/  IMAD.SHL.U32 R90, R49, 0x40, RZ ;  /* 0x00000040315a7824 */ /* 0x000fe200078e00ff */
[----:B------:R-:W-:Y:S01]  /*f0d0*/  IADD3.X R10, R7, UR10, R10, P0, !PT ;  /* 0x0000000a070a7c10 */ /* 0x000fe200087fe40a */
[----:B------:R-:W-:Y:S01]  /*f0e0*/  IMAD.SHL.U32 R91, R48, 0x40, RZ ;  /* 0x00000040305b7824 */ /* 0x000fe200078e00ff */
[----:B------:R-:W-:Y:S01]  /*f0f0*/  LEA R8, P0, R5, c[0x0][0x1f8], 0x1 ;  /* 0x00007e0005087a11 */ /* 0x000fe200078008ff */
[----:B------:R-:W-:Y:S01]  /*f100*/  IMAD.SHL.U32 R211, R0, 0x2, RZ ;  /* 0x0000000200d37824 */ /* 0x000fe200078e00ff */
[----:B------:R-:W-:-:S02]  /*f110*/  LOP3.LUT R9, R9, 0x1c0, RZ, 0xc0, !PT ;  /* 0x000001c009097812 */ /* 0x000fc400078ec0ff */
[----:B------:R-:W-:Y:S01]  /*f120*/  LEA.HI R7, R53, R4, RZ, 0x1 ;  /* 0x0000000435077211 */ /* 0x000fe200078f08ff */
[----:B------:R-:W1:Y:S01]  /*f130*/  SHFL.IDX PT, R36, R8, RZ, 0x181f ;  /* 0x00181fff08247589 */ /* 0x000e6200000e0000 */
[----:B------:R-:W-:Y:S02]  /*f140*/  LEA.HI.X R10, R5, c[0x0][0x1fc], R10, 0x1, P0 ;  /* 0x00007f00050a7a11 */ /* 0x000fe400000f0c0a */
[----:B------:R-:W-:Y:S01]  /*f150*/  SHF.R.U32.HI R5, RZ, 0x3, R9 ;  /* 0x00000003ff057819 */ /* 0x000fe20000011609 */
[----:B------:R2:W3:Y:S01]  /*f160*/  SHFL.IDX PT, R20, R8, 0x1, 0x181f ;  /* 0x00381f0008147f89 */ /* 0x0004e200000e0000 */
[----:B------:R-:W-:Y:S02]  /*f170*/  LOP3.LUT R7, R7, 0xfffffffe, RZ, 0xc0, !PT ;  /* 0xfffffffe07077812 */ /* 0x000fe400078ec0ff */
[----:B------:R-:W-:Y:S02]  /*f180*/  LOP3.LUT R6, R9, 0x8, R6, 0xf8, !PT ;  /* 0x0000000809067812 */ /* 0x000fe400078ef806 */
[----:B------:R-:W-:Y:S01]  /*f190*/  LOP3.LUT P0, RZ, R15, 0x2, RZ, 0xc0, !PT ;  /* 0x000000020fff7812 */ /* 0x000fe2000780c0ff */
[----:B------:R-:W-:Y:S01]  /*f1a0*/  IMAD.IADD R7, R4, 0x1, -R7 ;  /* 0x0000000104077824 */ /* 0x000fe200078e0a07 */
[----:B------:R-:W-:Y:S01]  /*f1b0*/  LOP3.LUT R6, R6, R5, RZ, 0x3c, !PT ;  /* 0x0000000506067212 */ /* 0x000fe200078e3cff */
[----:B------:R-:W-:Y:S01]  /*f1c0*/  SHFL.IDX PT, R4, R10, 0x1, 0x181f ;  /* 0x00381f000a047f89 */ /* 0x000fe200000e0000 */
[----:B------:R-:W-:-:S02]  /*f1d0*/  LOP3.LUT R90, R90, 0x1c0, RZ, 0xc0, !PT ;  /* 0x000001c05a5a7812 */ /* 0x000fc400078ec0ff */
[----:B------:R-:W-:Y:S01]  /*f1e0*/  LOP3.LUT R91, R91, 0xfffffe00, RZ, 0xc0, !PT ;  /* 0xfffffe005b5b7812 */ /* 0x000fe200078ec0ff */
[----:B------:R4:W5:Y:S01]  /*f1f0*/  SHFL.IDX PT, R5, R10, RZ, 0x181f ;  /* 0x00181fff0a057589 */ /* 0x00096200000e0000 */
[C---:B------:R-:W-:Y:S01]  /*f200*/  IMAD R205, R7.reuse, 0x200, R6 ;  /* 0x0000020007cd7824 */ /* 0x040fe200078e0206 */
[----:B------:R-:W-:Y:S01]  /*f210*/  P2R R22, PR, RZ, 0x8 ;  /* 0x00000008ff167803 */ /* 0x000fe20000000000 */
[----:B------:R-:W-:Y:S02]  /*f220*/  IMAD.SHL.U32 R7, R7, 0x8, RZ ;  /* 0x0000000807077824 */ /* 0x000fe400078e00ff */
[----:B------:R-:W-:-:S03]  /*f230*/  IMAD.SHL.U32 R205, R205, 0x2, RZ ;  /* 0x00000002cdcd7824 */ /* 0x000fc600078e00ff */
[----:B------:R-:W-:Y:S02]  /*f240*/  LOP3.LUT R7, R90, 0x8, R7, 0xf8, !PT ;  /* 0x000000085a077812 */ /* 0x000fe400078ef807 */
[----:B------:R-:W-:Y:S01]  /*f250*/  IADD3 R6, R205, 0x6100, RZ ;  /* 0x00006100cd067810 */ /* 0x000fe20007ffe0ff */
[----:B--2---:R-:W-:Y:S01]  /*f260*/  IMAD.WIDE R8, R89, 0x2, RZ ;  /* 0x0000000259087825 */ /* 0x004fe200078e02ff */
[----:B------:R-:W-:Y:S01]  /*f270*/  IADD3 R204, R205, 0x6120, RZ ;  /* 0x00006120cdcc7810 */ /* 0x000fe20007ffe0ff */
[----:B------:R-:W-:Y:S01]  /*f280*/  LDSM.16.M88.4 R60, [R205+0x6100] ;  /* 0x00610000cd3c783b */ /* 0x000fe20000000200 */
[----:B------:R-:W-:Y:S02]  /*f290*/  @P0 IADD3 R204, R6, -0x20, RZ ;  /* 0xffffffe006cc0810 */ /* 0x000fe40007ffe0ff */
[----:B-1----:R-:W-:Y:S01]  /*f2a0*/  IADD3 R40, P1, R36, R8, RZ ;  /* 0x0000000824287210 */ /* 0x002fe20007f3e0ff */
[----:B------:R-:W-:Y:S01]  /*f2b0*/  LDSM.16.M88.4 R52, [R205+0x6900] ;  /* 0x00690000cd34783b */ /* 0x000fe20000000200 */
[----:B---3--:R-:W-:-:S02]  /*f2c0*/  IADD3 R30, P0, R8, R20, RZ ;  /* 0x00000014081e7210 */ /* 0x008fc40007f1e0ff */
[----:B------:R-:W-:Y:S01]  /*f2d0*/  SHF.R.U32.HI R90, RZ, 0x3, R90 ;  /* 0x00000003ff5a7819 */ /* 0x000fe2000001165a */
[----:B------:R-:W-:Y:S01]  /*f2e0*/  LDSM.16.M88.4 R44, [R205+0x7100] ;  /* 0x00710000cd2c783b */ /* 0x000fe20000000200 */
[C---:B------:R-:W-:Y:S01]  /*f2f0*/  IADD3 R195, R204.reuse, 0x800, RZ ;  /* 0x00000800ccc37810 */ /* 0x040fe20007ffe0ff */
[----:B----4-:R-:W-:Y:S01]  /*f300*/  IMAD.WIDE R10, R181, 0x2, RZ ;  /* 0x00000002b50a7825 */ /* 0x010fe200078e02ff */
[----:B------:R-:W-:Y:S01]  /*f310*/  LOP3.LUT R90, R7, R90, RZ, 0x3c, !PT ;  /* 0x0000005a075a7212 */ /* 0x000fe200078e3cff */
[----:B------:R-:W-:Y:S01]  /*f320*/  LDSM.16.M88.4 R76, [R204] ;  /* 0x00000000cc4c783b */ /* 0x000fe20000000200 */
[----:B------:R-:W-:Y:S01]  /*f330*/  IADD3 R194, R204, 0x1000, RZ ;  /* 0x00001000ccc27810 */ /* 0x000fe20007ffe0ff */
[----:B-----5:R-:W-:Y:S01]  /*f340*/  IMAD.X R41, R5, 0x1, R9, P1 ;  /* 0x0000000105297824 */ /* 0x020fe200008e0609 */
[----:B------:R-:W-:Y:S01]  /*f350*/  IADD3 R38, P1, R36, R10, RZ ;  /* 0x0000000a24267210 */ /* 0x000fe20007f3e0ff */
[----:B------:R-:W-:Y:S01]  /*f360*/  IMAD.X R31, R9, 0x1, R4, P0 ;  /* 0x00000001091f7824 */ /* 0x000fe200000e0604 */
[----:B------:R-:W-:Y:S01]  /*f370*/  IADD3 R28, P0, R10, R20, RZ ;  /* 0x000000140a1c7210 */ /* 0x000fe20007f1e0ff */
[----:B------:R-:W-:Y:S01]  /*f380*/  IMAD.WIDE R8, R180, 0x2, RZ ;  /* 0x00000002b4087825 */ /* 0x000fe200078e02ff */
[----:B------:R-:W-:Y:S01]  /*f390*/  LDSM.16.M88.4 R64, [R204+0x800] ;  /* 0x00080000cc40783b */ /* 0x000fe20000000200 */
[----:B------:R-:W-:-:S02]  /*f3a0*/  IADD3 R193, R204, 0x1800, RZ ;  /* 0x00001800ccc17810 */ /* 0x000fc40007ffe0ff */
[----:B------:R-:W-:Y:S01]  /*f3b0*/  IMAD.X R39, R5, 0x1, R11, P1 ;  /* 0x0000000105277824 */ /* 0x000fe200008e060b */
[----:B------:R-:W-:Y:S01]  /*f3c0*/  IADD3 R36, P1, R36, R8, RZ ;  /* 0x0000000824247210 */ /* 0x000fe20007f3e0ff */
[--C-:B------:R-:W-:Y:S01]  /*f3d0*/  IMAD.X R29, R11, 0x1, R4.reuse, P0 ;  /* 0x000000010b1d7824 */ /* 0x100fe200000e0604 */
[----:B------:R-:W-:Y:S01]  /*f3e0*/  IADD3 R20, P0, R8, R20, RZ ;  /* 0x0000001408147210 */ /* 0x000fe20007f1e0ff */
[----:B------:R-:W-:Y:S01]  /*f3f0*/  LDSM.16.M88.4 R32, [R204+0x1000] ;  /* 0x00100000cc20783b */ /* 0x000fe20000000200 */
[----:B------:R-:W-:Y:S01]  /*f400*/  IADD3 R191, R204, 0x2000, RZ ;  /* 0x00002000ccbf7810 */ /* 0x000fe20007ffe0ff */
[----:B------:R-:W-:Y:S01]  /*f410*/  IMAD.X R37, R5, 0x1, R9, P1 ;  /* 0x0000000105257824 */ /* 0x000fe200008e0609 */
[----:B------:R-:W-:Y:S01]  /*f420*/  ISETP.GE.AND P1, PT, R89, c[0x0][0x1d4], PT ;  /* 0x0000750059007a0c */ /* 0x000fe20003f26270 */
[----:B------:R-:W-:Y:S01]  /*f430*/  IMAD R5, R81, 0x400, R91 ;  /* 0x0000040051057824 */ /* 0x000fe200078e025b */
[----:B------:R-:W-:Y:S01]  /*f440*/  LDSM.16.M88.4 R24, [R204+0x1800] ;  /* 0x00180000cc18783b */ /* 0x000fe20000000200 */
[----:B------:R-:W-:Y:S01]  /*f450*/  IMAD.X R21, R9, 0x1, R4, P0 ;  /* 0x0000000109157824 */ /* 0x000fe200000e0604 */
[----:B------:R-:W-:Y:S01]  /*f460*/  ISETP.LT.OR P0, PT, R12, 0x1, P1 ;  /* 0x000000010c00780c */ /* 0x000fe20000f01670 */
[----:B------:R-:W-:Y:S01]  /*f470*/  IMAD.IADD R0, R90, 0x1, R5 ;  /* 0x000000015a007824 */ /* 0x000fe200078e0205 */
[----:B------:R-:W-:Y:S01]  /*f480*/  LDSM.16.M88.4 R8, [R205+0x7900] ;  /* 0x00790000cd08783b */ /* 0x000fe20000000200 */
[----:B------:R-:W-:-:S02]  /*f490*/  ISETP.LT.OR P1, PT, R12, 0x21, P1 ;  /* 0x000000210c00780c */ /* 0x000fc40000f21670 */
[----:B------:R-:W-:Y:S01]  /*f4a0*/  IMAD.SHL.U32 R206, R0, 0x2, RZ ;  /* 0x0000000200ce7824 */ /* 0x000fe200078e00ff */
[C---:B------:R-:W-:Y:S01]  /*f4b0*/  IADD3 R190, R204.reuse, 0x2800, RZ ;  /* 0x00002800ccbe7810 */ /* 0x040fe20007ffe0ff */
[----:B------:R-:W-:Y:S01]  /*f4c0*/  IMAD.MOV.U32 R0, RZ, RZ, 0x40 ;  /* 0x00000040ff007424 */ /* 0x000fe200078e00ff */
[----:B------:R-:W-:Y:S01]  /*f4d0*/  IADD3 R189, R204, 0x3000, RZ ;  /* 0x00003000ccbd7810 */ /* 0x000fe20007ffe0ff */
[--C-:B------:R-:W-:Y:S01]  /*f4e0*/  IMAD R202, R2, 0x2, R206.reuse ;  /* 0x0000000202ca7824 */ /* 0x100fe200078e02ce */
[----:B------:R-:W1:Y:S01]  /*f4f0*/  LDSM.16.M88.4 R4, [R206+0xc100] ;  /* 0x00c10000ce04783b */ /* 0x000e620000000200 */
[C---:B------:R-:W-:Y:S01]  /*f500*/  IMAD R201, R3.reuse, 0x2, R206 ;  /* 0x0000000203c97824 */ /* 0x040fe200078e02ce */
[C---:B------:R-:W-:Y:S01]  /*f510*/  IADD3 R188, R204.reuse, 0x3800, RZ ;  /* 0x00003800ccbc7810 */ /* 0x040fe20007ffe0ff */
[----:B------:R-:W-:Y:S01]  /*f520*/  IMAD R199, R3, 0x2, R202 ;  /* 0x0000000203c77824 */ /* 0x000fe200078e02ca */
[----:B------:R-:W2:Y:S01]  /*f530*/  LDSM.16.M88.4 R16, [R202+0xc100] ;  /* 0x00c10000ca10783b */ /* 0x000ea20000000200 */
[----:B------:R-:W-:-:S02]  /*f540*/  IADD3 R187, R204, 0x4000, RZ ;  /* 0x00004000ccbb7810 */ /* 0x000fc40007ffe0ff */
[----:B------:R-:W-:Y:S01]  /*f550*/  IADD3 R186, R204, 0x4800, RZ ;  /* 0x00004800ccba7810 */ /* 0x000fe20007ffe0ff */
[----:B------:R-:W-:Y:S01]  /*f560*/  @!PT LDS RZ, [RZ] ;  /* 0x00000000fffff984 */ /* 0x000fe20000000800 */
[----:B------:R-:W-:Y:S01]  /*f570*/  @!PT LDS RZ, [RZ] ;  /* 0x00000000fffff984 */ /* 0x000fe20000000800 */
[----:B------:R-:W-:Y:S01]  /*f580*/  @!PT LDS RZ, [RZ] ;  /* 0x00000000fffff984 */ /* 0x000fe20000000800 */
[----:B------:R3:W-:Y:S01]  /*f590*/  LDGSTS.E.BYPASS.LTC128B.128 [R211+0x100], [R40.64], !P0 ;  /* 0x0010000028d37fae */ /* 0x0007e2000c101d54 */
[----:B------:R-:W-:Y:S02]  /*f5a0*/  ISETP.LT.OR P0, PT, R12, 0x1, P2 ;  /* 0x000000010c00780c */ /* 0x000fe40001701670 */
[C---:B------:R-:W-:Y:S02]  /*f5b0*/  IADD3 R185, R204.reuse, 0x5000, RZ ;  /* 0x00005000ccb97810 */ /* 0x040fe40007ffe0ff */
[----:B------:R-:W-:-:S09]  /*f5c0*/  IADD3 R184, R204, 0x5800, RZ ;  /* 0x00005800ccb87810 */ /* 0x000fd20007ffe0ff */
[----:B------:R4:W-:Y:S01]  /*f5d0*/  LDGSTS.E.BYPASS.LTC128B.128 [R211+0x2100], [R38.64], !P0 ;  /* 0x0210000026d37fae */ /* 0x0009e2000c101d54 */
[----:B------:R-:W-:-:S04]  /*f5e0*/  ISETP.GE.AND P0, PT, R13, c[0x0][0x1d4], PT ;  /* 0x000075000d007a0c */ /* 0x000fc80003f06270 */
[C---:B------:R-:W-:Y:S02]  /*f5f0*/  ISETP.LT.OR P3, PT, R12.reuse, 0x1, P0 ;  /* 0x000000010c00780c */ /* 0x040fe40000761670 */
[----:B------:R-:W-:-:S11]  /*f600*/  ISETP.LT.OR P0, PT, R12, 0x21, P0 ;  /* 0x000000210c00780c */ /* 0x000fd60000701670 */
[----:B------:R4:W-:Y:S01]  /*f610*/  LDGSTS.E.BYPASS.LTC128B.128 [R211+0x4100], [R36.64], !P3 ;  /* 0x0410000024d37fae */ /* 0x0009e2000d901d54 */
[----:B-1----:R-:W-:Y:S01]  /*f620*/  HMMA.16816.F32.BF16 R56, R4, R52, RZ ;  /* 0x000000340438723c */ /* 0x002fe200000418ff */
[----:B------:R-:W-:Y:S02]  /*f630*/  ISETP.NE.AND P3, PT, R22, RZ, PT ;  /* 0x000000ff1600720c */ /* 0x000fe40003f65270 */
[----:B------:R1:W-:Y:S01]  /*f640*/  LDGSTS.E.BYPASS.LTC128B.128 [R211+0x1100], [R30.64], !P1 ;  /* 0x011000001ed37fae */ /* 0x0003e2000c901d54 */
[----:B------:R-:W-:-:S04]  /*f650*/  LOP3.LUT P1, RZ, R15, 0x4, RZ, 0xc0, !PT ;  /* 0x000000040fff7812 */ /* 0x000fc8000782c0ff */
[----:B------:R-:W-:Y:S01]  /*f660*/  SEL R0, R0, 0xffffffc0, !P1 ;  /* 0xffffffc000007807 */ /* 0x000fe20004800000 */
[----:B------:R-:W-:Y:S01]  /*f670*/  HMMA.16816.F32.BF16 R48, R4, R44, RZ ;  /* 0x0000002c0430723c */ /* 0x000fe200000418ff */
[----:B------:R-:W-:-:S03]  /*f680*/  ISETP.LT.OR P1, PT, R12, 0x21, P2 ;  /* 0x000000210c00780c */ /* 0x000fc60001721670 */
[----:B------:R-:W-:Y:S02]  /*f690*/  IMAD.IADD R200, R205, 0x1, R0 ;  /* 0x00000001cdc87824 */ /* 0x000fe400078e0200 */
[----:B------:R-:W-:Y:S02]  /*f6a0*/  IMAD.IADD R192, R0, 0x1, R204 ;  /* 0x0000000100c07824 */ /* 0x000fe400078e02cc */
[C---:B------:R-:W-:Y:S06]  /*f6b0*/  HMMA.16816.F32.BF16 R12, R4.reuse, R60, RZ ;  /* 0x0000003c040c723c */ /* 0x040fec00000418ff */
[----:B------:R1:W-:Y:S02]  /*f6c0*/  LDGSTS.E.BYPASS.LTC128B.128 [R211+0x3100], [R28.64], !P1 ;  /* 0x031000001cd37fae */ /* 0x0003e4000c901d54 */
[----:B------:R-:W-:Y:S02]  /*f6d0*/  HMMA.16816.F32.BF16 R60, R4, R62, RZ ;  /* 0x0000003e043c723c */ /* 0x000fe400000418ff */
[----:B------:R5:W-:Y:S01]  /*f6e0*/  LDGSTS.E.BYPASS.LTC128B.128 [R211+0x5100], [R20.64], !P0 ;  /* 0x0510000014d37fae */ /* 0x000be2000c101d54 */
[----:B------:R-:W-:-:S03]  /*f6f0*/  PLOP3.LUT P0, PT, PT, PT, UP0, 0x80, 0x0 ;  /* 0x000000000000781c */ /* 0x000fc60003f0f008 */
[----:B----4-:R-:W-:Y:S02]  /*f700*/  LDSM.16.M88.4 R36, [R201+0xc100] ;  /* 0x00c10000c924783b */ /* 0x010fe40000000200 */
[----:B------:R-:W-:Y:S02]  /*f710*/  HMMA.16816.F32.BF16 R52, R4, R54, RZ ;  /* 0x000000360434723c */ /* 0x000fe400000418ff */
[----:B------:R-:W4:Y:S04]  /*f720*/  LDSM.16.M88.4 R72, [R200+0x6100] ;  /* 0x00610000c848783b */ /* 0x000f280000000200 */
[----:B------:R-:W-:Y:S02]  /*f730*/  LDSM.16.M88.4 R84, [R192] ;  /* 0x00000000c054783b */ /* 0x000fe40000000200 */
[----:B--2---:R-:W-:Y:S02]  /*f740*/  HMMA.16816.F32.BF16 R12, R16, R76, R12 ;  /* 0x0000004c100c723c */ /* 0x004fe4000004180c */
[----:B------:R-:W-:Y:S04]  /*f750*/  LDSM.16.M88.4 R68, [R200+0x6900] ;  /* 0x00690000c844783b */ /* 0x000fe80000000200 */
[----:B------:R-:W0:Y:S02]  /*f760*/  LDGDEPBAR ;  /* 0x00000000000079af */ /* 0x000e240000000000 */
[C---:B------:R-:W-:Y:S02]  /*f770*/  HMMA.16816.F32.BF16 R44, R4.reuse, R46, RZ ;  /* 0x0000002e042c723c */ /* 0x040fe400000418ff */
[----:B-1----:R-:W-:Y:S04]  /*f780*/  LDSM.16.M88.4 R28, [R200+0x7100] ;  /* 0x00710000c81c783b */ /* 0x002fe80000000200 */
[----:B-----5:R-:W-:Y:S02]  /*f790*/  LDSM.16.M88.4 R20, [R200+0x7900] ;  /* 0x00790000c814783b */ /* 0x020fe40000000200 */
[C---:B---3--:R-:W-:Y:S08]  /*f7a0*/  HMMA.16816.F32.BF16 R40, R4.reuse, R8, RZ ;  /* 0x000000080428723c */ /* 0x048ff000000418ff */
[----:B------:R-:W-:Y:S01]  /*f7b0*/  HMMA.16816.F32.BF16 R4, R4, R10, RZ ;  /* 0x0000000a0404723c */ /* 0x000fe200000418ff */
[----:B------:R-:W1:Y:S07]  /*f7c0*/  LDSM.16.M88.4 R8, [R199+0xc100] ;  /* 0x00c10000c708783b */ /* 0x000e6e0000000200 */
[----:B------:R-:W-:Y:S01]  /*f7d0*/  HMMA.16816.F32.BF16 R60, R16, R78, R60 ;  /* 0x0000004e103c723c */ /* 0x000fe2000004183c */
[----:B------:R-:W-:Y:S07]  /*f7e0*/  LDSM.16.M88.4 R76, [R205+0x8100] ;  /* 0x00810000cd4c783b */ /* 0x000fee0000000200 */
[----:B----4-:R-:W-:Y:S08]  /*f7f0*/  HMMA.16816.F32.BF16 R12, R36, R72, R12 ;  /* 0x00000048240c723c */ /* 0x010ff0000004180c */
        /* <DEDUP_REMOVED lines=44> */
[----:B------:R-:W1:Y:S07]  /*fac0*/  LDSM.16.M88.4 R28, [R199+0x10100] ;  /* 0x01010000c71c783b */ /* 0x000e6e0000000200 */
[C---:B----4-:R-:W-:Y:S08]  /*fad0*/  HMMA.16816.F32.BF16 R40, R16.reuse, R20, R40 ;  /* 0x000000141028723c */ /* 0x050ff00000041828 */
[----:B------:R-:W-:Y:S01]  /*fae0*/  HMMA.16816.F32.BF16 R36, R16, R22, R36 ;  /* 0x000000161024723c */ /* 0x000fe20000041824 */
[----:B------:R-:W4:Y:S04]  /*faf0*/  LDSM.16.M88.4 R20, [R200+0x9100] ;  /* 0x00910000c814783b */ /* 0x000f280000000200 */
[----:B------:R-:W5:Y:S03]  /*fb00*/  LDSM.16.M88.4 R16, [R200+0x9900] ;  /* 0x00990000c810783b */ /* 0x000f660000000200 */
        /* <DEDUP_REMOVED lines=11> */
[----:B------:R-:W-:Y:S04]  /*fbc0*/  LDSM.16.M88.4 R4, [R206+0x14100] ;  /* 0x01410000ce04783b */ /* 0x000fe80000000200 */
[----:B------:R-:W2:Y:S03]  /*fbd0*/  LDSM.16.M88.4 R24, [R205+0xa100] ;  /* 0x00a10000cd18783b */ /* 0x000ea60000000200 */
[----:B------:R-:W-:Y:S01]  /*fbe0*/  HMMA.16816.F32.BF16 R60, R8, R86, R60 ;  /* 0x00000056083c723c */ /* 0x000fe2000004183c */
[----:B------:R-:W-:Y:S07]  /*fbf0*/  LDSM.16.M88.4 R84, [R204+0x4000] ;  /* 0x00400000cc54783b */ /* 0x000fee0000000200 */
[----:B-1----:R-:W-:Y:S08]  /*fc00*/  HMMA.16816.F32.BF16 R12, R28, R72, R12 ;  /* 0x000000481c0c723c */ /* 0x002ff0000004180c */
[C---:B------:R-:W-:Y:S08]  /*fc10*/  HMMA.16816.F32.BF16 R56, R8.reuse, R76, R56 ;  /* 0x0000004c0838723c */ /* 0x040ff00000041838 */
[C---:B------:R-:W-:Y:S01]  /*fc20*/  HMMA.16816.F32.BF16 R52, R8.reuse, R78, R52 ;  /* 0x0000004e0834723c */ /* 0x040fe20000041834 */
[----:B------:R-:W1:Y:S07]  /*fc30*/  LDSM.16.M88.4 R76, [R202+0x14100] ;  /* 0x01410000ca4c783b */ /* 0x000e6e0000000200 */
[C---:B----4-:R-:W-:Y:S08]  /*fc40*/  HMMA.16816.F32.BF16 R48, R8.reuse, R20, R48 ;  /* 0x000000140830723c */ /* 0x050ff00000041830 */
        /* <DEDUP_REMOVED lines=18> */
[----:B------:R-:W2:Y:S03]  /*fd70*/  LDSM.16.M88.4 R28, [R200+0xa100] ;  /* 0x00a10000c81c783b */ /* 0x000ea60000000200 */
[----:B------:R-:W-:Y:S01]  /*fd80*/  HMMA.16816.F32.BF16 R60, R4, R26, R60 ;  /* 0x0000001a043c723c */ /* 0x000fe2000004183c */
[----:B------:R-:W-:Y:S07]  /*fd90*/  LDSM.16.M88.4 R24, [R200+0xa900] ;  /* 0x00a90000c818783b */ /* 0x000fee0000000200 */
[----:B-1----:R-:W-:Y:S08]  /*fda0*/  HMMA.16816.F32.BF16 R12, R76, R84, R12 ;  /* 0x000000544c0c723c */ /* 0x002ff0000004180c */
        /* <DEDUP_REMOVED lines=9> */
[----:B------:R-:W1:Y:S03]  /*fe40*/  LDSM.16.M88.4 R4, [R192+0x4000] ;  /* 0x00400000c004783b */ /* 0x000e660000000200 */
[----:B------:R-:W-:Y:S08]  /*fe50*/  HMMA.16816.F32.BF16 R60, R76, R86, R60 ;  /* 0x000000564c3c723c */ /* 0x000ff0000004183c */
[----:B--2---:R-:W-:Y:S08]  /*fe60*/  HMMA.16816.F32.BF16 R12, R32, R28, R12 ;  /* 0x0000001c200c723c */ /* 0x004ff0000004180c */
[C---:B------:R-:W-:Y:S08]  /*fe70*/  HMMA.16816.F32.BF16 R56, R76.reuse, R72, R56 ;  /* 0x000000484c38723c */ /* 0x040ff00000041838 */
[C---:B------:R-:W-:Y:S08]  /*fe80*/  HMMA.16816.F32.BF16 R52, R76.reuse, R74, R52 ;  /* 0x0000004a4c34723c */ /* 0x040ff00000041834 */
[C---:B------:R-:W-:Y:S08]  /*fe90*/  HMMA.16816.F32.BF16 R48, R76.reuse, R68, R48 ;  /* 0x000000444c30723c */ /* 0x040ff00000041830 */
[C---:B------:R-:W-:Y:S01]  /*fea0*/  HMMA.16816.F32.BF16 R44, R76.reuse, R70, R44 ;  /* 0x000000464c2c723c */ /* 0x040fe2000004182c */
[----:B------:R-:W2:Y:S07]  /*feb0*/  LDSM.16.M88.4 R68, [R192+0x4800] ;  /* 0x00480000c044783b */ /* 0x000eae0000000200 */
[C---:B------:R-:W-:Y:S08]  /*fec0*/  HMMA.16816.F32.BF16 R40, R76.reuse, R64, R40 ;  /* 0x000000404c28723c */ /* 0x040ff00000041828 */
[----:B------:R-:W-:Y:S01]  /*fed0*/  HMMA.16816.F32.BF16 R76, R76, R66, R36 ;  /* 0x000000424c4c723c */ /* 0x000fe20000041824 */
[----:B------:R-:W3:Y:S04]  /*fee0*/  LDSM.16.M88.4 R64, [R192+0x5000] ;  /* 0x00500000c040783b */ /* 0x000ee80000000200 */
[----:B------:R-:W4:Y:S01]  /*fef0*/  LDSM.16.M88.4 R36, [R192+0x5800] ;  /* 0x00580000c024783b */ /* 0x000f220000000200 */
[----:B------:R-:W-:-:S04]  /*ff00*/  DEPBAR.LE SB0, 0x0 ;  /* 0x000080000000791a */ /* 0x000fc80000000000 */
[----:B------:R-:W-:Y:S08]  /*ff10*/  HMMA.16816.F32.BF16 R60, R32, R30, R60 ;  /* 0x0000001e203c723c */ /* 0x000ff0000004183c */
[----:B-1----:R-:W-:Y:S07]  /*ff20*/  HMMA.16816.F32.BF16 R12, R8, R4, R12 ;  /* 0x00000004080c723c */ /* 0x002fee000004180c */
[----:B------:R-:W-:Y:S01]  /*ff30*/  LOP3.LUT R4, R90, R91, RZ, 0xfc, !PT ;  /* 0x0000005b5a047212 */ /* 0x000fe200078efcff */
[C---:B------:R-:W-:Y:S08]  /*ff40*/  HMMA.16816.F32.BF16 R56, R32.reuse, R24, R56 ;  /* 0x000000182038723c */ /* 0x040ff00000041838 */
[C---:B------:R-:W-:Y:S08]  /*ff50*/  HMMA.16816.F32.BF16 R52, R32.reuse, R26, R52 ;  /* 0x0000001a2034723c */ /* 0x040ff00000041834 */
[----:B------:R-:W-:Y:S01]  /*ff60*/  HMMA.16816.F32.BF16 R48, R32, R20, R48 ;  /* 0x000000142030723c */ /* 0x000fe20000041830 */
[----:B------:R-:W-:-:S02]  /*ff70*/  FMUL.FTZ R5, R12, c[0x0][0x320] ;  /* 0x0000c8000c057a20 */ /* 0x000fc40000410000 */
[----:B------:R-:W-:-:S04]  /*ff80*/  FMUL.FTZ R0, R14, c[0x0][0x320] ;  /* 0x0000c8000e007a20 */ /* 0x000fc80000410000 */
[----:B------:R-:W1:Y:S01]  /*ff90*/  MUFU.TANH R5, R5 ;  /* 0x0000000500057308 */ /* 0x000e620000002400 */
[C---:B------:R-:W-:Y:S07]  /*ffa0*/  HMMA.16816.F32.BF16 R44, R32.reuse, R22, R44 ;  /* 0x00000016202c723c */ /* 0x040fee000004182c */
[----:B------:R-:W1:Y:S01]  /*ffb0*/  MUFU.TANH R0, R0 ;  /* 0x0000000000007308 */ /* 0x000e620000002400 */
[C---:B------:R-:W-:Y:S07]  /*ffc0*/  HMMA.16816.F32.BF16 R40, R32.reuse, R16, R40 ;  /* 0x000000102028723c */ /* 0x040fee0000041828 */
[----:B------:R-:W-:Y:S01]  /*ffd0*/  SHF.R.S32.HI R16, RZ, 0x1f, R181 ;  /* 0x0000001fff107819 */ /* 0x000fe200000114b5 */
[----:B------:R-:W-:Y:S07]  /*ffe0*/  HMMA.16816.F32.BF16 R76, R32, R18, R76 ;  /* 0x00000012204c723c */ /* 0x000fee000004184c */
[----:B------:R-:W-:Y:S01]  /*fff0*/  SHF.R.S32.HI R18, RZ, 0x1f, R89 ;  /* 0x0000001fff127819 */ /* 0x000fe20000011459 */
[C---:B------:R-:W-:Y:S07]  /*10000*/  HMMA.16816.F32.BF16 R60, R8.reuse, R6, R60 ;  /* 0x00000006083c723c */ /* 0x040fee000004183c */
[----:B------:R-:W-:Y:S01]  /*10010*/  FMUL.FTZ R6, R13, c[0x0][0x320] ;  /* 0x0000c8000d067a20 */ /* 0x000fe20000410000 */
[C---:B--2---:R-:W-:Y:S05]  /*10020*/  HMMA.16816.F32.BF16 R56, R8.reuse, R68, R56 ;  /* 0x000000440838723c */ /* 0x044fea0000041838 */
[----:B------:R-:W2:Y:S03]  /*10030*/  MUFU.TANH R6, R6 ;  /* 0x0000000600067308 */ /* 0x000ea60000002400 */
[C---:B------:R-:W-:Y:S08]  /*10040*/  HMMA.16816.F32.BF16 R52, R8.reuse, R70, R52 ;  /* 0x000000460834723c */ /* 0x040ff00000041834 */
[C---:B---3--:R-:W-:Y:S08]  /*10050*/  HMMA.16816.F32.BF16 R48, R8.reuse, R64, R48 ;  /* 0x000000400830723c */ /* 0x048ff00000041830 */
[C---:B------:R-:W-:Y:S08]  /*10060*/  HMMA.16816.F32.BF16 R44, R8.reuse, R66, R44 ;  /* 0x00000042082c723c */ /* 0x040ff0000004182c */
[C---:B----4-:R-:W-:Y:S08]  /*10070*/  HMMA.16816.F32.BF16 R40, R8.reuse, R36, R40 ;  /* 0x000000240828723c */ /* 0x050ff00000041828 */
[----:B------:R-:W-:Y:S07]  /*10080*/  HMMA.16816.F32.BF16 R76, R8, R38, R76 ;  /* 0x00000026084c723c */ /* 0x000fee000004184c */
[----:B------:R-:W-:Y:S01]  /*10090*/  SHF.R.S32.HI R11, RZ, 0x1f, R180 ;  /* 0x0000001fff0b7819 */ /* 0x000fe200000114b4 */
[----:B------:R-:W-:Y:S06]  /*100a0*/  BAR.SYNC.DEFER_BLOCKING 0x0 ;  /* 0x0000000000007b1d */ /* 0x000fec0000010000 */
[----:B------:R-:W-:Y:S05]  /*100b0*/  @!P0 BRA `(.L_x_816) ;  /* 0x0000043000008947 */ /* 0x000fea0003800000 */
[----:B-12---:R-:W-:Y:S01]  /*100c0*/  ULEA UR4, UR8, UR13, 0x6 ;  /* 0x0000000d08047291 */ /* 0x006fe2000f8e303f */
        /* <DEDUP_REMOVED lines=13> */
[C---:B------:R-:W-:Y:S01]  /*101a0*/  SHF.L.U64.HI R17, R181.reuse, 0x1, R16 ;  /* 0x00000001b5117819 */ /* 0x040fe20000010210 */
[----:B------:R-:W-:Y:S01]  /*101b0*/  IMAD.SHL.U32 R16, R181, 0x2, RZ ;  /* 0x00000002b5107824 */ /* 0x000fe200078e00ff */
[----:B------:R-:W-:Y:S01]  /*101c0*/  IADD3 R19, -R88, 0x10, RZ ;  /* 0x0000001058137810 */ /* 0x000fe20007ffe1ff */
[----:B------:R-:W-:Y:S01]  /*101d0*/  IMAD R209, R10, c[0x0][0x2b8], R209 ;  /* 0x0000ae000ad17a24 */ /* 0x000fe200078e02d1 */
[----:B------:R-:W-:Y:S02]  /*101e0*/  SHF.L.U64.HI R11, R180, 0x1, R11 ;  /* 0x00000001b40b7819 */ /* 0x000fe4000001020b */
[----:B------:R-:W-:Y:S01]  /*101f0*/  LOP3.LUT R19, R19, 0xf, RZ, 0xc0, !PT ;  /* 0x0000000f13137812 */ /* 0x000fe200078ec0ff */
        /* <DEDUP_REMOVED lines=8> */
[----:B------:R-:W-:Y:S02]  /*10280*/  IADD3 R24, P0, R8, UR22, RZ ;  /* 0x0000001608187c10 */ /* 0x000fe4000ff1e0ff */
[----:B------:R-:W-:Y:S01]  /*10290*/  SEL R8, RZ, 0x10, P4 ;  /* 0x00000010ff087807 */ /* 0x000fe20002000000 */
[----:B------:R-:W-:-:S03]  /*102a0*/  IMAD R7, R208, c[0x0][0x1f4], R7 ;  /* 0x00007d00d0077a24 */ /* 0x000fc600078e0207 */
[----:B------:R-:W-:Y:S02]  /*102b0*/  IADD3 R22, -R8, 0x10, RZ ;  /* 0x0000001008167810 */ /* 0x000fe40007ffe1ff */
[----:B------:R-:W-:Y:S02]  /*102c0*/  IADD3.X R7, R9, UR16, R7, P0, !PT ;  /* 0x0000001009077c10 */ /* 0x000fe400087fe407 */
[C---:B------:R-:W-:Y:S02]  /*102d0*/  LEA R14, P0, R24.reuse, c[0x0][0x1c8], 0x1 ;  /* 0x00007200180e7a11 */ /* 0x040fe400078008ff */
[C---:B------:R-:W-:Y:S01]  /*102e0*/  SHF.L.U64.HI R9, R89.reuse, 0x1, R18 ;  /* 0x0000000159097819 */ /* 0x040fe20000010212 */
[----:B------:R-:W-:Y:S01]  /*102f0*/  IMAD.SHL.U32 R89, R89, 0x2, RZ ;  /* 0x0000000259597824 */ /* 0x000fe200078e00ff */
[----:B------:R-:W-:Y:S01]  /*10300*/  LEA.HI.X R24, R24, c[0x0][0x1cc], R7, 0x1, P0 ;  /* 0x0000730018187a11 */ /* 0x000fe200000f0c07 */
[----:B------:R-:W1:Y:S01]  /*10310*/  SHFL.IDX PT, R10, R14, 0x1, 0x181f ;  /* 0x00381f000e0a7f89 */ /* 0x000e6200000e0000 */
[----:B------:R-:W-:-:S02]  /*10320*/  SEL R7, RZ, 0x10, P6 ;  /* 0x00000010ff077807 */ /* 0x000fc40003000000 */
[----:B------:R-:W-:Y:S01]  /*10330*/  LOP3.LUT R22, R22, 0xf, RZ, 0xc0, !PT ;  /* 0x0000000f16167812 */ /* 0x000fe200078ec0ff */
[----:B------:R-:W2:Y:S01]  /*10340*/  SHFL.IDX PT, R12, R24, 0x1, 0x181f ;  /* 0x00381f00180c7f89 */ /* 0x000ea200000e0000 */
[----:B------:R-:W-:Y:S02]  /*10350*/  IADD3 R21, -R7, 0x10, RZ ;  /* 0x0000001007157810 */ /* 0x000fe40007ffe1ff */
[----:B------:R-:W-:Y:S01]  /*10360*/  ISETP.NE.U32.AND P2, PT, R8, RZ, PT ;  /* 0x000000ff0800720c */ /* 0x000fe20003f45070 */
[----:B------:R3:W4:Y:S01]  /*10370*/  SHFL.IDX PT, R13, R14, RZ, 0x181f ;  /* 0x00181fff0e0d7589 */ /* 0x00072200000e0000 */
[----:B------:R-:W-:-:S03]  /*10380*/  LOP3.LUT R21, R21, 0xf, RZ, 0xc0, !PT ;  /* 0x0000000f15157812 */ /* 0x000fc600078ec0ff */
[----:B------:R5:W4:Y:S01]  /*10390*/  SHFL.IDX PT, R18, R24, RZ, 0x181f ;  /* 0x00181fff18127589 */ /* 0x000b2200000e0000 */
[----:B-1----:R-:W-:-:S04]  /*103a0*/  IADD3 R22, P1, P0, R22, R10, R89 ;  /* 0x0000000a16167210 */ /* 0x002fc8000783e059 */
[----:B--2---:R-:W-:Y:S02]  /*103b0*/  IADD3.X R23, RZ, R12, R9, P1, P0 ;  /* 0x0000000cff177210 */ /* 0x004fe40000fe0409 */
[----:B------:R-:W-:Y:S01]  /*103c0*/  IADD3 R20, P1, P0, R21, R10, R16 ;  /* 0x0000000a15147210 */ /* 0x000fe2000783e010 */
[----:B---3--:R-:W-:-:S03]  /*103d0*/  IMAD.SHL.U32 R14, R180, 0x2, RZ ;  /* 0x00000002b40e7824 */ /* 0x008fc600078e00ff */
[----:B------:R-:W-:Y:S02]  /*103e0*/  IADD3.X R21, RZ, R12, R17, P1, P0 ;  /* 0x0000000cff157210 */ /* 0x000fe40000fe0411 */
[----:B-----5:R-:W-:-:S04]  /*103f0*/  IADD3 R24, P1, P0, R19, R10, R14 ;  /* 0x0000000a13187210 */ /* 0x020fc8000783e00e */
[----:B------:R-:W-:Y:S02]  /*10400*/  IADD3.X R25, RZ, R12, R11, P1, P0 ;  /* 0x0000000cff197210 */ /* 0x000fe40000fe040b */
[C---:B----4-:R-:W-:Y:S02]  /*10410*/  IADD3 R16, P0, R13.reuse, R16, RZ ;  /* 0x000000100d107210 */ /* 0x050fe40007f1e0ff */
[----:B------:R-:W-:-:S03]  /*10420*/  IADD3 R26, P1, R13, R89, RZ ;  /* 0x000000590d1a7210 */ /* 0x000fc60007f3e0ff */
[C---:B------:R-:W-:Y:S01]  /*10430*/  IMAD.X R17, R18.reuse, 0x1, R17, P0 ;  /* 0x0000000112117824 */ /* 0x040fe200000e0611 */
        /* <DEDUP_REMOVED lines=11> */
.L_x_816:
[----:B-12---:R-:W-:Y:S01]  /*104f0*/  LEA.HI R16, R82, R83, RZ, 0x2 ;  /* 0x0000005352107211 */ /* 0x006fe200078f10ff */
[----:B------:R-:W-:Y:S01]  /*10500*/  UMOV UR4, 0xffffffc0 ;  /* 0xffffffc000047882 */ /* 0x000fe20000000000 */
[----:B------:R-:W-:Y:S01]  /*10510*/  LOP3.LUT R80, R80, 0xffffffe0, RZ, 0xc0, !PT ;  /* 0xffffffe050507812 */ /* 0x000fe200078ec0ff */
[----:B------:R-:W-:Y:S01]  /*10520*/  UIMAD UR4, UR8, UR4, 0x41 ;  /* 0x00000041080474a4 */ /* 0x000fe2000f8e0204 */
[----:B------:R-:W-:Y:S01]  /*10530*/  LOP3.LUT R16, R16, 0xfffffffc, RZ, 0xc0, !PT ;  /* 0xfffffffc10107812 */ /* 0x000fe200078ec0ff */
[----:B------:R-:W-:Y:S01]  /*10540*/  FMUL.FTZ R7, R60, c[0x0][0x320] ;  /* 0x0000c8003c077a20 */ /* 0x000fe20000410000 */
[----:B------:R-:W-:Y:S01]  /*10550*/  SHF.R.S32.HI R18, RZ, 0x1f, R81 ;  /* 0x0000001fff127819 */ /* 0x000fe20000011451 */
[C---:B------:R-:W-:Y:S01]  /*10560*/  IMAD.IADD R13, R83.reuse, 0x1, -R80 ;  /* 0x00000001530d7824 */ /* 0x040fe200078e0a50 */
[----:B------:R-:W-:Y:S01]  /*10570*/  PLOP3.LUT P1, PT, PT, PT, UP2, 0x80, 0x0 ;  /* 0x000000000000781c */ /* 0x000fe20003f2f028 */
[----:B------:R-:W-:Y:S01]  /*10580*/  IMAD.IADD R83, R83, 0x1, -R16 ;  /* 0x0000000153537824 */ /* 0x000fe200078e0a10 */
[----:B------:R-:W-:Y:S01]  /*10590*/  LEA.HI R18, R18, R81, RZ, 0x3 ;  /* 0x0000005112127211 */ /* 0x000fe200078f18ff */
[----:B------:R-:W-:Y:S01]  /*105a0*/  FMUL.FTZ R8, R61, c[0x0][0x320] ;  /* 0x0000c8003d087a20 */ /* 0x000fe20000410000 */
[----:B------:R-:W-:Y:S01]  /*105b0*/  SHF.R.S32.HI R20, RZ, 0x1f, R13 ;  /* 0x0000001fff147819 */ /* 0x000fe2000001140d */
[----:B------:R-:W-:Y:S01]  /*105c0*/  FMUL.FTZ R11, R56, c[0x0][0x320] ;  /* 0x0000c800380b7a20 */ /* 0x000fe20000410000 */
[----:B------:R-:W-:Y:S01]  /*105d0*/  LOP3.LUT R18, R18, 0xffffff8, RZ, 0xc0, !PT ;  /* 0x0ffffff812127812 */ /* 0x000fe200078ec0ff */
[----:B------:R-:W1:Y:S01]  /*105e0*/  MUFU.TANH R7, R7 ;  /* 0x0000000700077308 */ /* 0x000e620000002400 */
[----:B------:R-:W-:Y:S01]  /*105f0*/  LEA.HI R20, R20, R13, RZ, 0x2 ;  /* 0x0000000d14147211 */ /* 0x000fe200078f10ff */
[----:B------:R-:W-:Y:S01]  /*10600*/  FMUL.FTZ R9, R57, c[0x0][0x320] ;  /* 0x0000c80039097a20 */ /* 0x000fe20000410000 */
[----:B------:R-:W-:Y:S01]  /*10610*/  LEA.HI R16, R83, R83, RZ, 0x1 ;  /* 0x0000005353107211 */ /* 0x000fe200078f08ff */
[----:B------:R-:W-:Y:S01]  /*10620*/  IMAD.IADD R18, R81, 0x1, -R18 ;  /* 0x0000000151127824 */ /* 0x000fe200078e0a12 */
[----:B------:R-:W-:Y:S01]  /*10630*/  LEA.HI.SX32 R17, R20, UR12, 0x1e ;  /* 0x0000000c14117c11 */ /* 0x000fe2000f8ff2ff */
[----:B------:R-:W-:Y:S01]  /*10640*/  FMUL.FTZ R12, R52, c[0x0][0x320] ;  /* 0x0000c800340c7a20 */ /* 0x000fe20000410000 */
[----:B------:R-:W-:Y:S01]  /*10650*/  LOP3.LUT R16, R16, 0x1ffffffe, RZ, 0xc0, !PT ;  /* 0x1ffffffe10107812 */ /* 0x000fe200078ec0ff */
[----:B------:R-:W2:Y:S01]  /*10660*/  MUFU.TANH R8, R8 ;  /* 0x0000000800087308 */ /* 0x000ea20000002400 */
[----:B------:R-:W-:Y:S01]  /*10670*/  PLOP3.LUT P0, PT, PT, PT, UP2, 0x80, 0x0 ;  /* 0x000000000000781c */ /* 0x000fe20003f0f028 */
[----:B------:R-:W-:Y:S01]  /*10680*/  IMAD R17, R18, 0x10, R17 ;  /* 0x0000001012117824 */ /* 0x000fe200078e0211 */
[----:B------:R-:W-:Y:S01]  /*10690*/  LOP3.LUT R20, R20, 0x7ffffffc, RZ, 0xc0, !PT ;  /* 0x7ffffffc14147812 */ /* 0x000fe200078ec0ff */
[----:B------:R-:W-:Y:S01]  /*106a0*/  IMAD.IADD R16, R83, 0x1, -R16 ;  /* 0x0000000153107824 */ /* 0x000fe200078e0a10 */
[----:B------:R-:W-:Y:S01]  /*106b0*/  UIADD3 UR8, UR8, -0x2, URZ ;  /* 0xfffffffe08087890 */ /* 0x000fe2000fffe03f */
[----:B------:R-:W-:Y:S01]  /*106c0*/  FMUL.FTZ R10, R53, c[0x0][0x320] ;  /* 0x0000c800350a7a20 */ /* 0x000fe20000410000 */
[----:B------:R-:W0:Y:S01]  /*106d0*/  LDGDEPBAR ;  /* 0x00000000000079af */ /* 0x000e220000000000 */
[----:B------:R-:W-:Y:S01]  /*106e0*/  IMAD R182, R16, 0x8, R17 ;  /* 0x0000000810b67824 */ /* 0x000fe200078e0211 */
[----:B------:R-:W3:Y:S01]  /*106f0*/  MUFU.TANH R11, R11 ;  /* 0x0000000b000b7308 */ /* 0x000ee20000002400 */
[----:B------:R-:W-:-:S02]  /*10700*/  IMAD.IADD R183, R13, 0x1, -R20 ;  /* 0x000000010db77824 */ /* 0x000fc400078e0a14 */
[----:B------:R-:W-:-:S04]  /*10710*/  @P1 IMAD.HI.U32 R16, R182, c[0x0][0x2c8], RZ ;  /* 0x0000b200b6101a27 */ /* 0x000fc800078e00ff */
[----:B------:R-:W-:Y:S01]  /*10720*/  IMAD.MOV.U32 R17, RZ, RZ, R182 ;  /* 0x000000ffff117224 */ /* 0x000fe200078e00b6 */
[----:B------:R-:W-:Y:S01]  /*10730*/  @P0 SHF.R.U32.HI R17, RZ, c[0x0][0x2cc], R16 ;  /* 0x0000b300ff110a19 */ /* 0x000fe20000011610 */
[----:B------:R-:W-:Y:S01]  /*10740*/  IMAD.U32 R20, RZ, RZ, UR4 ;  /* 0x00000004ff147e24 */ /* 0x000fe2000f8e00ff */
[----:B------:R-:W4:Y:S01]  /*10750*/  MUFU.TANH R9, R9 ;  /* 0x0000000900097308 */ /* 0x000f220000002400 */
[----:B------:R-:W-:Y:S01]  /*10760*/  IMAD.SHL.U32 R183, R183, 0x2, RZ ;  /* 0x00000002b7b77824 */ /* 0x000fe200078e00ff */
[----:B------:R-:W-:Y:S01]  /*10770*/  ULDC.64 UR4, c[0x0][0x2c8] ;  /* 0x0000b20000047ab9 */ /* 0x000fe20000000a00 */
[----:B------:R-:W5:Y:S01]  /*10780*/  SHFL.IDX PT, R16, R17, RZ, 0x1c1f ;  /* 0x001c1fff11107589 */ /* 0x000f6200000e0000 */
[----:B------:R-:W-:Y:S01]  /*10790*/  FMUL.FTZ R48, R48, c[0x0][0x320] ;  /* 0x0000c80030307a20 */ /* 0x000fe20000410000 */
[----:B------:R-:W-:Y:S01]  /*107a0*/  UIMAD.WIDE.U32 UR22, UR12, UR4, URZ ;  /* 0x000000040c1672a5 */ /* 0x000fe2000f8e003f */
[C---:B------:R-:W-:Y:S01]  /*107b0*/  IADD3 R25, -R183.reuse, UR9, R20 ;  /* 0x00000009b7197c10 */ /* 0x040fe2000fffe114 */
[----:B------:R-:W1:Y:S01]  /*107c0*/  SHFL.IDX PT, R26, R17, 0x1, 0x1c1f ;  /* 0x003c1f00111a7f89 */ /* 0x000e6200000e0000 */
[----:B------:R-:W-:Y:S01]  /*107d0*/  IADD3 R24, -R183, UR19, RZ ;  /* 0x00000013b7187c10 */ /* 0x000fe2000fffe1ff */
[----:B------:R-:W1:Y:S01]  /*107e0*/  MUFU.TANH R12, R12 ;  /* 0x0000000c000c7308 */ /* 0x000e620000002400 */
[----:B------:R-:W-:Y:S01]  /*107f0*/  IADD3 R25, R25, -UR17, RZ ;  /* 0x8000001119197c10 */ /* 0x000fe2000fffe0ff */
[----:B------:R-:W-:Y:S01]  /*10800*/  FMUL.FTZ R49, R49, c[0x0][0x320] ;  /* 0x0000c80031317a20 */ /* 0x000fe20000410000 */
[----:B------:R-:W-:Y:S01]  /*10810*/  @UP2 UMOV UR7, UR23 ;  /* 0x0000001700072c82 */ /* 0x000fe20008000000 */
[----:B------:R-:W-:Y:S01]  /*10820*/  FMUL.FTZ R23, R15, c[0x0][0x320] ;  /* 0x0000c8000f177a20 */ /* 0x000fe20000410000 */
[----:B------:R-:W-:Y:S01]  /*10830*/  @UP2 USHF.R.U32.HI UR12, URZ, UR5, UR7 ;  /* 0x000000053f0c2299 */ /* 0x000fe20008011607 */
[----:B------:R-:W-:-:S02]  /*10840*/  FMUL.FTZ R44, R44, c[0x0][0x320] ;  /* 0x0000c8002c2c7a20 */ /* 0x000fc40000410000 */
[----:B------:R-:W2:Y:S01]  /*10850*/  MUFU.TANH R10, R10 ;  /* 0x0000000a000a7308 */ /* 0x000ea20000002400 */
[----:B------:R-:W-:Y:S01]  /*10860*/  FMUL.FTZ R45, R45, c[0x0][0x320] ;  /* 0x0000c8002d2d7a20 */ /* 0x000fe20000410000 */
[----:B------:R-:W-:Y:S01]  /*10870*/  UIADD3 UR12, UR12, UR9, -UR17 ;  /* 0x000000090c0c7290 */ /* 0x000fe2000fffe811 */
[----:B------:R-:W-:Y:S02]  /*10880*/  FMUL.FTZ R40, R40, c[0x0][0x320] ;  /* 0x0000c80028287a20 */ /* 0x000fe40000410000 */
[----:B------:R-:W-:Y:S01]  /*10890*/  FMUL.FTZ R41, R41, c[0x0][0x320] ;  /* 0x0000c80029297a20 */ /* 0x000fe20000410000 */
[----:B------:R-:W-:Y:S01]  /*108a0*/  USHF.R.S32.HI UR4, URZ, 0x1f, UR12 ;  /* 0x0000001f3f047899 */ /* 0x000fe2000801140c */
[----:B------:R-:W-:Y:S01]  /*108b0*/  FMUL.FTZ R76, R76, c[0x0][0x320] ;  /* 0x0000c8004c4c7a20 */ /* 0x000fe20000410000 */
[----:B------:R-:W2:Y:S01]  /*108c0*/  MUFU.TANH R159, R48 ;  /* 0x00000030009f7308 */ /* 0x000ea20000002400 */
[----:B------:R-:W-:Y:S01]  /*108d0*/  FMUL.FTZ R77, R77, c[0x0][0x320] ;  /* 0x0000c8004d4d7a20 */ /* 0x000fe20000410000 */
[----:B------:R-:W-:Y:S01]  /*108e0*/  ULEA.HI UR4, UR4, UR12, URZ, 0x6 ;  /* 0x0000000c04047291 */ /* 0x000fe2000f8f303f */
[----:B-----5:R-:W-:-:S02]  /*108f0*/  IMAD.IADD R13, R25, 0x1, R16 ;  /* 0x00000001190d7824 */ /* 0x020fc400078e0210 */
[----:B------:R-:W-:Y:S01]  /*10900*/  FMUL.FTZ R14, R62, c[0x0][0x320] ;  /* 0x0000c8003e0e7a20 */ /* 0x000fe20000410000 */
[----:B------:R-:W-:Y:S01]  /*10910*/  USHF.R.S32.HI UR7, URZ, 0x6, UR4 ;  /* 0x000000063f077899 */ /* 0x000fe20008011404 */
[----:B-1----:R-:W-:Y:S01]  /*10920*/  IMAD.IADD R25, R25, 0x1, R26 ;  /* 0x0000000119197824 */ /* 0x002fe200078e021a */
[----:B------:R-:W-:Y:S01]  /*10930*/  IMNMX R20, R24, R13, PT ;  /* 0x0000000d18147217 */ /* 0x000fe20003800200 */
[----:B------:R-:W1:Y:S01]  /*10940*/  MUFU.TANH R167, R49 ;  /* 0x0000003100a77308 */ /* 0x000e620000002400 */
[----:B------:R-:W-:Y:S01]  /*10950*/  FMUL.FTZ R63, R63, c[0x0][0x320] ;  /* 0x0000c8003f3f7a20 */ /* 0x000fe20000410000 */
[----:B------:R-:W-:Y:S01]  /*10960*/  UISETP.LT.AND UP0, UPT, URZ, UR7, UPT ;  /* 0x000000073f00728c */ /* 0x000fe2000bf01270 */
[----:B------:R-:W-:Y:S01]  /*10970*/  ISETP.GT.AND P0, PT, R20, RZ, PT ;  /* 0x000000ff1400720c */ /* 0x000fe20003f04270 */
[----:B------:R-:W-:Y:S01]  /*10980*/  FMUL.FTZ R21, R58, c[0x0][0x320] ;  /* 0x0000c8003a157a20 */ /* 0x000fe20000410000 */
[C---:B------:R-:W-:Y:S01]  /*10990*/  ISETP.GT.AND P1, PT, R20.reuse, 0x1, PT ;  /* 0x000000011400780c */ /* 0x040fe20003f24270 */
[----:B------:R-:W-:Y:S01]  /*109a0*/  FMUL.FTZ R22, R59, c[0x0][0x320] ;  /* 0x0000c8003b167a20 */ /* 0x000fe20000410000 */
[----:B------:R-:W-:Y:S01]  /*109b0*/  FSEL R16, R5, -INF , P0 ;  /* 0xff80000005107808 */ /* 0x000fe20000000000 */
[----:B------:R-:W5:Y:S01]  /*109c0*/  MUFU.TANH R165, R44 ;  /* 0x0000002c00a57308 */ /* 0x000f620000002400 */
[----:B------:R-:W-:Y:S01]  /*109d0*/  ISETP.GT.AND P0, PT, R20, 0x8, PT ;  /* 0x000000081400780c */ /* 0x000fe20003f04270 */
[----:B------:R-:W-:Y:S01]  /*109e0*/  FMUL.FTZ R19, R54, c[0x0][0x320] ;  /* 0x0000c80036137a20 */ /* 0x000fe20000410000 */
[----:B------:R-:W-:Y:S01]  /*109f0*/  FSEL R17, R6, -INF , P1 ;  /* 0xff80000006117808 */ /* 0x000fe20000800000 */
[----:B------:R-:W-:Y:S01]  /*10a00*/  FMUL.FTZ R18, R55, c[0x0][0x320] ;  /* 0x0000c80037127a20 */ /* 0x000fe20000410000 */
[----:B------:R-:W-:Y:S01]  /*10a10*/  ISETP.GT.AND P1, PT, R20, 0x9, PT ;  /* 0x000000091400780c */ /* 0x000fe20003f24270 */
[----:B------:R-:W-:Y:S01]  /*10a20*/  FMUL.FTZ R50, R50, c[0x0][0x320] ;  /* 0x0000c80032327a20 */ /* 0x000fe20000410000 */
[----:B------:R-:W-:Y:S01]  /*10a30*/  FSEL R15, R7, -INF , P0 ;  /* 0xff800000070f7808 */ /* 0x000fe20000000000 */
[----:B------:R-:W1:Y:S01]  /*10a40*/  MUFU.TANH R161, R45 ;  /* 0x0000002d00a17308 */ /* 0x000e620000002400 */
[----:B------:R-:W-:Y:S01]  /*10a50*/  ISETP.GT.AND P0, PT, R20, 0x10, PT ;  /* 0x000000101400780c */ /* 0x000fe20003f04270 */
[----:B------:R-:W-:Y:S01]  /*10a60*/  FMUL.FTZ R51, R51, c[0x0][0x320] ;  /* 0x0000c80033337a20 */ /* 0x000fe20000410000 */
[----:B--2---:R-:W-:Y:S01]  /*10a70*/  FSEL R13, R8, -INF , P1 ;  /* 0xff800000080d7808 */ /* 0x004fe20000800000 */
[----:B------:R-:W-:Y:S01]  /*10a80*/  FMUL.FTZ R46, R46, c[0x0][0x320] ;  /* 0x0000c8002e2e7a20 */ /* 0x000fe20000410000 */
[C---:B------:R-:W-:Y:S01]  /*10a90*/  ISETP.GT.AND P1, PT, R20.reuse, 0x11, PT ;  /* 0x000000111400780c */ /* 0x040fe20003f24270 */
[----:B------:R-:W-:Y:S01]  /*10aa0*/  FMUL.FTZ R47, R47, c[0x0][0x320] ;  /* 0x0000c8002f2f7a20 */ /* 0x000fe20000410000 */
[----:B---3--:R-:W-:Y:S01]  /*10ab0*/  FSEL R11, R11, -INF , P0 ;  /* 0xff8000000b0b7808 */ /* 0x008fe20000000000 */
[----:B------:R-:W2:Y:S01]  /*10ac0*/  MUFU.TANH R147, R40 ;  /* 0x0000002800937308 */ /* 0x000ea20000002400 */
[----:B------:R-:W-:Y:S01]  /*10ad0*/  ISETP.GT.AND P0, PT, R20, 0x18, PT ;  /* 0x000000181400780c */ /* 0x000fe20003f04270 */
[----:B------:R-:W-:Y:S01]  /*10ae0*/  FMUL.FTZ R42, R42, c[0x0][0x320] ;  /* 0x0000c8002a2a7a20 */ /* 0x000fe20000410000 */
[----:B----4-:R-:W-:Y:S01]  /*10af0*/  FSEL R9, R9, -INF , P1 ;  /* 0xff80000009097808 */ /* 0x010fe20000800000 */
[----:B------:R-:W-:Y:S01]  /*10b00*/  FMUL.FTZ R43, R43, c[0x0][0x320] ;  /* 0x0000c8002b2b7a20 */ /* 0x000fe20000410000 */
[----:B------:R-:W-:Y:S01]  /*10b10*/  ISETP.GT.AND P1, PT, R20, 0x19, PT ;  /* 0x000000191400780c */ /* 0x000fe20003f24270 */
[----:B------:R-:W-:Y:S01]  /*10b20*/  FMUL.FTZ R78, R78, c[0x0][0x320] ;  /* 0x0000c8004e4e7a20 */ /* 0x000fe20000410000 */
[----:B------:R-:W-:Y:S01]  /*10b30*/  FSEL R7, R12, -INF , P0 ;  /* 0xff8000000c077808 */ /* 0x000fe20000000000 */
[----:B------:R-:W3:Y:S01]  /*10b40*/  MUFU.TANH R145, R41 ;  /* 0x0000002900917308 */ /* 0x000ee20000002400 */
[----:B------:R-:W-:Y:S01]  /*10b50*/  ISETP.GT.AND P0, PT, R20, 0x20, PT ;  /* 0x000000201400780c */ /* 0x000fe20003f04270 */
[----:B------:R-:W-:Y:S01]  /*10b60*/  FMUL.FTZ R79, R79, c[0x0][0x320] ;  /* 0x0000c8004f4f7a20 */ /* 0x000fe20000410000 */
[----:B------:R-:W-:Y:S01]  /*10b70*/  FSEL R5, R10, -INF , P1 ;  /* 0xff8000000a057808 */ /* 0x000fe20000800000 */
[----:B------:R-:W-:Y:S01]  /*10b80*/  IMAD.SHL.U32 R203, R4, 0x2, RZ ;  /* 0x0000000204cb7824 */ /* 0x000fe200078e00ff */
[C---:B------:R-:W-:Y:S01]  /*10b90*/  ISETP.GT.AND P1, PT, R20.reuse, 0x21, PT ;  /* 0x000000211400780c */ /* 0x040fe20003f24270 */
[----:B------:R-:W-:Y:S01]  /*10ba0*/  USEL UR7, URZ, UR7, !UP0 ;  /* 0x000000073f077287 */ /* 0x000fe2000c000000 */
[----:B------:R-:W-:Y:S01]  /*10bb0*/  FSEL R159, R159, -INF , P0 ;  /* 0xff8000009f9f7808 */ /* 0x000fe20000000000 */
[----:B------:R-:W4:Y:S01]  /*10bc0*/  MUFU.TANH R143, R76 ;  /* 0x0000004c008f7308 */ /* 0x000f220000002400 */
[----:B------:R-:W-:Y:S01]  /*10bd0*/  ISETP.GT.AND P0, PT, R20, 0x28, PT ;  /* 0x000000281400780c */ /* 0x000fe20003f04270 */
[--C-:B------:R-:W-:Y:S01]  /*10be0*/  IMAD R198, R2, 0x2, R203.reuse ;  /* 0x0000000202c67824 */ /* 0x100fe200078e02cb */
[----:B-1----:R-:W-:Y:S01]  /*10bf0*/  FSEL R167, R167, -INF , P1 ;  /* 0xff800000a7a77808 */ /* 0x002fe20000800000 */
[C---:B------:R-:W-:Y:S01]  /*10c00*/  IMAD R197, R3.reuse, 0x2, R203 ;  /* 0x0000000203c57824 */ /* 0x040fe200078e02cb */
[C---:B------:R-:W-:Y:S01]  /*10c10*/  ISETP.GT.AND P1, PT, R20.reuse, 0x29, PT ;  /* 0x000000291400780c */ /* 0x040fe20003f24270 */
[----:B------:R-:W-:Y:S01]  /*10c20*/  IMAD R196, R3, 0x2, R198 ;  /* 0x0000000203c47824 */ /* 0x000fe200078e02c6 */
[----:B-----5:R-:W-:Y:S01]  /*10c30*/  FSEL R165, R165, -INF , P0 ;  /* 0xff800000a5a57808 */ /* 0x020fe20000000000 */
[----:B------:R-:W1:Y:S01]  /*10c40*/  MUFU.TANH R141, R77 ;  /* 0x0000004d008d7308 */ /* 0x000e620000002400 */
[C---:B------:R-:W-:Y:S01]  /*10c50*/  ISETP.GT.AND P0, PT, R20.reuse, 0x30, PT ;  /* 0x000000301400780c */ /* 0x040fe20003f04270 */
[----:B------:R-:W-:Y:S01]  /*10c60*/  LDSM.16.MT88.4 R124, [R203+0x100] ;  /* 0x00010000cb7c783b */ /* 0x000fe20000004200 */
[----:B------:R-:W-:Y:S01]  /*10c70*/  FSEL R161, R161, -INF , P1 ;  /* 0xff800000a1a17808 */ /* 0x000fe20000800000 */
[----:B------:R-:W-:Y:S01]  /*10c80*/  IMAD.U32 R214, RZ, RZ, UR8 ;  /* 0x00000008ffd67e24 */ /* 0x000fe2000f8e00ff */
[C---:B------:R-:W-:Y:S01]  /*10c90*/  ISETP.GT.AND P1, PT, R20.reuse, 0x31, PT ;  /* 0x000000311400780c */ /* 0x040fe20003f24270 */
[----:B------:R-:W-:Y:S01]  /*10ca0*/  LDSM.16.MT88.4 R116, [R198+0x100] ;  /* 0x00010000c674783b */ /* 0x000fe20000004200 */
[----:B--2---:R-:W-:Y:S01]  /*10cb0*/  FSEL R147, R147, -INF , P0 ;  /* 0xff80000093937808 */ /* 0x004fe20000000000 */
[----:B------:R2:W5:Y:S01]  /*10cc0*/  MUFU.TANH R6, R23 ;  /* 0x0000001700067308 */ /* 0x0005620000002400 */
[----:B------:R-:W-:Y:S01]  /*10cd0*/  ISETP.GT.AND P0, PT, R20, 0x38, PT ;  /* 0x000000381400780c */ /* 0x000fe20003f04270 */
[----:B------:R-:W-:Y:S01]  /*10ce0*/  LDSM.16.MT88.4 R108, [R197+0x100] ;  /* 0x00010000c56c783b */ /* 0x000fe20000004200 */
[----:B---3--:R-:W-:-:S02]  /*10cf0*/  FSEL R145, R145, -INF , P1 ;  /* 0xff80000091917808 */ /* 0x008fc40000800000 */
[----:B------:R-:W-:Y:S01]  /*10d00*/  IMNMX R24, R24, R25, PT ;  /* 0x0000001918187217 */ /* 0x000fe20003800200 */
[----:B------:R-:W-:Y:S01]  /*10d10*/  LDSM.16.MT88.4 R100, [R196+0x100] ;  /* 0x00010000c464783b */ /* 0x000fe20000004200 */
[----:B------:R-:W-:Y:S01]  /*10d20*/  ISETP.GT.AND P1, PT, R20, 0x39, PT ;  /* 0x000000391400780c */ /* 0x000fe20003f24270 */
[----:B------:R-:W3:Y:S01]  /*10d30*/  MUFU.TANH R14, R14 ;  /* 0x0000000e000e7308 */ /* 0x000ee20000002400 */
[----:B----4-:R-:W-:Y:S01]  /*10d40*/  FSEL R143, R143, -INF , P0 ;  /* 0xff8000008f8f7808 */ /* 0x010fe20000000000 */
[----:B------:R-:W-:Y:S01]  /*10d50*/  LDSM.16.MT88.4 R56, [R197+0x2100] ;  /* 0x00210000c538783b */ /* 0x000fe20000004200 */
[C---:B------:R-:W-:Y:S02]  /*10d60*/  ISETP.GT.AND P0, PT, R24.reuse, RZ, PT ;  /* 0x000000ff1800720c */ /* 0x040fe40003f04270 */
[----:B-1----:R-:W-:Y:S01]  /*10d70*/  FSEL R141, R141, -INF , P1 ;  /* 0xff8000008d8d7808 */ /* 0x002fe20000800000 */
[----:B------:R-:W-:Y:S01]  /*10d80*/  LDSM.16.MT88.4 R64, [R196+0x2100] ;  /* 0x00210000c440783b */ /* 0x000fe20000004200 */
[----:B------:R-:W-:Y:S01]  /*10d90*/  ISETP.GT.AND P1, PT, R24, 0x1, PT ;  /* 0x000000011800780c */ /* 0x000fe20003f24270 */
[----:B------:R-:W1:Y:S01]  /*10da0*/  MUFU.TANH R150, R63 ;  /* 0x0000003f00967308 */ /* 0x000e620000002400 */
[----:B------:R-:W-:Y:S01]  /*10db0*/  FMNMX.FTZ R8, R16, R17, !PT ;  /* 0x0000001110087209 */ /* 0x000fe20007810000 */
[----:B------:R-:W-:Y:S01]  /*10dc0*/  LDSM.16.MT88.4 R72, [R203+0x4100] ;  /* 0x00410000cb48783b */ /* 0x000fe20000004200 */
[----:B--2---:R-:W-:-:S02]  /*10dd0*/  FSEL R23, R0, -INF , P0 ;  /* 0xff80000000177808 */ /* 0x004fc40000000000 */
[----:B------:R-:W-:Y:S01]  /*10de0*/  ISETP.GT.AND P0, PT, R24, 0x8, PT ;  /* 0x000000081800780c */ /* 0x000fe20003f04270 */
[----:B------:R-:W-:Y:S01]  /*10df0*/  LDSM.16.MT88.4 R80, [R198+0x4100] ;  /* 0x00410000c650783b */ /* 0x000fe20000004200 */
[----:B-----5:R-:W-:Y:S01]  /*10e00*/  FSEL R20, R6, -INF , P1 ;  /* 0xff80000006147808 */ /* 0x020fe20000800000 */
[----:B------:R-:W2:Y:S01]  /*10e10*/  MUFU.TANH R21, R21 ;  /* 0x0000001500157308 */ /* 0x000ea20000002400 */
[----:B------:R-:W-:Y:S01]  /*10e20*/  FMNMX.FTZ R8, R15, R8, !PT ;  /* 0x000000080f087209 */ /* 0x000fe20007810000 */
[----:B------:R-:W-:Y:S01]  /*10e30*/  LDSM.16.MT88.4 R88, [R197+0x4100] ;  /* 0x00410000c558783b */ /* 0x000fe20000004200 */
[----:B------:R-:W-:Y:S02]  /*10e40*/  ISETP.GT.AND P1, PT, R24, 0x9, PT ;  /* 0x000000091800780c */ /* 0x000fe40003f24270 */
[----:B---3--:R-:W-:Y:S01]  /*10e50*/  FSEL R6, R14, -INF , P0 ;  /* 0xff8000000e067808 */ /* 0x008fe20000000000 */
[----:B------:R-:W-:Y:S01]  /*10e60*/  LDSM.16.MT88.4 R136, [R198+0x900] ;  /* 0x00090000c688783b */ /* 0x000fe20000004200 */
[----:B------:R-:W-:Y:S01]  /*10e70*/  FMNMX.FTZ R25, R23, R20, !PT ;  /* 0x0000001417197209 */ /* 0x000fe20007810000 */
[----:B------:R-:W3:Y:S01]  /*10e80*/  MUFU.TANH R22, R22 ;  /* 0x0000001600167308 */ /* 0x000ee20000002400 */
[----:B------:R-:W-:Y:S01]  /*10e90*/  FMNMX.FTZ R8, R13, R8, !PT ;  /* 0x000000080d087209 */ /* 0x000fe20007810000 */
[----:B------:R-:W-:Y:S01]  /*10ea0*/  LDSM.16.MT88.4 R32, [R197+0x900] ;  /* 0x00090000c520783b */ /* 0x000fe20000004200 */
[----:B------:R-:W-:-:S02]  /*10eb0*/  ISETP.GT.AND P0, PT, R24, 0x10, PT ;  /* 0x000000101800780c */ /* 0x000fc40003f04270 */
[----:B-1----:R-:W-:Y:S01]  /*10ec0*/  FSEL R150, R150, -INF , P1 ;  /* 0xff80000096967808 */ /* 0x002fe20000800000 */
[----:B------:R-:W-:Y:S01]  /*10ed0*/  LDSM.16.MT88.4 R28, [R196+0x900] ;  /* 0x00090000c41c783b */ /* 0x000fe20000004200 */
[----:B------:R-:W-:Y:S01]  /*10ee0*/  FMNMX.FTZ R25, R6, R25, !PT ;  /* 0x0000001906197209 */ /* 0x000fe20007810000 */
[----:B------:R-:W1:Y:S01]  /*10ef0*/  MUFU.TANH R19, R19 ;  /* 0x0000001300137308 */ /* 0x000e620000002400 */
[----:B------:R-:W-:Y:S02]  /*10f00*/  FMNMX.FTZ R8, R11, R8, !PT ;  /* 0x000000080b087209 */ /* 0x000fe40007810000 */
[----:B--2---:R-:W-:Y:S02]  /*10f10*/  FSEL R14, R21, -INF , P0 ;  /* 0xff800000150e7808 */ /* 0x004fe40000000000 */
[----:B------:R-:W-:Y:S02]  /*10f20*/  ISETP.GT.AND P1, PT, R24, 0x11, PT ;  /* 0x000000111800780c */ /* 0x000fe40003f24270 */
[----:B------:R-:W-:Y:S01]  /*10f30*/  FMNMX.FTZ R21, R150, R25, !PT ;  /* 0x0000001996157209 */ /* 0x000fe20007810000 */
[----:B------:R-:W2:Y:S01]  /*10f40*/  MUFU.TANH R18, R18 ;  /* 0x0000001200127308 */ /* 0x000ea20000002400 */
[----:B------:R-:W-:-:S02]  /*10f50*/  FMNMX.FTZ R0, R9, R8, !PT ;  /* 0x0000000809007209 */ /* 0x000fc40007810000 */
[----:B------:R-:W-:Y:S02]  /*10f60*/  ISETP.GT.AND P0, PT, R24, 0x18, PT ;  /* 0x000000181800780c */ /* 0x000fe40003f04270 */
[----:B---3--:R-:W-:Y:S02]  /*10f70*/  FSEL R12, R22, -INF , P1 ;  /* 0xff800000160c7808 */ /* 0x008fe40000800000 */
[----:B------:R-:W-:Y:S01]  /*10f80*/  FMNMX.FTZ R21, R14, R21, !PT ;  /* 0x000000150e157209 */ /* 0x000fe20007810000 */
[----:B------:R-:W3:Y:S01]  /*10f90*/  MUFU.TANH R172, R50 ;  /* 0x0000003200ac7308 */ /* 0x000ee20000002400 */
[----:B------:R-:W-:Y:S02]  /*10fa0*/  FMNMX.FTZ R0, R7, R0, !PT ;  /* 0x0000000007007209 */ /* 0x000fe40007810000 */
[----:B------:R-:W-:Y:S02]  /*10fb0*/  ISETP.GT.AND P1, PT, R24, 0x19, PT ;  /* 0x000000191800780c */ /* 0x000fe40003f24270 */
[----:B-1----:R-:W-:-:S02]  /*10fc0*/  FSEL R10, R19, -INF , P0 ;  /* 0xff800000130a7808 */ /* 0x002fc40000000000 */
[----:B------:R-:W-:Y:S01]  /*10fd0*/  FMNMX.FTZ R21, R12, R21, !PT ;  /* 0x000000150c157209 */ /* 0x000fe20007810000 */
[----:B------:R-:W1:Y:S01]  /*10fe0*/  MUFU.TANH R51, R51 ;  /* 0x0000003300337308 */ /* 0x000e620000002400 */
[----:B------:R-:W-:Y:S02]  /*10ff0*/  FMNMX.FTZ R0, R5, R0, !PT ;  /* 0x0000000005007209 */ /* 0x000fe40007810000 */
[----:B------:R-:W-:Y:S02]  /*11000*/  ISETP.GT.AND P0, PT, R24, 0x20, PT ;  /* 0x000000201800780c */ /* 0x000fe40003f04270 */
[----:B--2---:R-:W-:Y:S02]  /*11010*/  FSEL R8, R18, -INF , P1 ;  /* 0xff80000012087808 */ /* 0x004fe40000800000 */
        /* <DEDUP_REMOVED lines=12> */
[----:B------:R-:W-:Y:S01]  /*110e0*/  FMNMX.FTZ R0, R165, R0, !PT ;  /* 0x00000000a5007209 */ /* 0x000fe20007810000 */
[----:B------:R-:W-:Y:S01]  /*110f0*/  LDSM.16.MT88.4 R48, [R198+0x2100] ;  /* 0x00210000c630783b */ /* 0x000fe20000004200 */
[----:B------:R-:W-:Y:S02]  /*11100*/  ISETP.GT.AND P1, PT, R24, 0x29, PT ;  /* 0x000000291800780c */ /* 0x000fe40003f24270 */
[----:B--2---:R-:W-:Y:S02]  /*11110*/  FSEL R170, R170, -INF , P0 ;  /* 0xff800000aaaa7808 */ /* 0x004fe40000000000 */
[----:B------:R-:W-:Y:S01]  /*11120*/  FMNMX.FTZ R21, R166, R21, !PT ;  /* 0x00000015a6157209 */ /* 0x000fe20007810000 */
[----:B------:R2:W4:Y:S01]  /*11130*/  MUFU.TANH R142, R43 ;  /* 0x0000002b008e7308 */ /* 0x0005220000002400 */
        /* <DEDUP_REMOVED lines=11> */
[----:B--2---:R-:W-:Y:S01]  /*111f0*/  LDSM.16.MT88.4 R40, [R203+0x2100] ;  /* 0x00210000cb28783b */ /* 0x004fe20000004200 */
[----:B------:R-:W-:Y:S02]  /*11200*/  ISETP.GT.AND P1, PT, R24, 0x38, PT ;  /* 0x000000381800780c */ /* 0x000fe40003f24270 */
[----:B----4-:R-:W-:Y:S02]  /*11210*/  FSEL R142, R142, -INF , P2 ;  /* 0xff8000008e8e7808 */ /* 0x010fe40001000000 */
[----:B------:R-:W-:Y:S02]  /*11220*/  FMNMX.FTZ R21, R144, R21, !PT ;  /* 0x0000001590157209 */ /* 0x000fe40007810000 */
[----:B------:R-:W-:-:S02]  /*11230*/  FMNMX.FTZ R0, R143, R0, !PT ;  /* 0x000000008f007209 */ /* 0x000fc40007810000 */
[----:B------:R-:W-:Y:S02]  /*11240*/  ISETP.GT.AND P0, PT, R24, 0x39, PT ;  /* 0x000000391800780c */ /* 0x000fe40003f04270 */
[----:B---3--:R-:W-:Y:S02]  /*11250*/  FSEL R140, R140, -INF , P1 ;  /* 0xff8000008c8c7808 */ /* 0x008fe40000800000 */
[----:B------:R-:W-:Y:S02]  /*11260*/  FMNMX.FTZ R21, R142, R21, !PT ;  /* 0x000000158e157209 */ /* 0x000fe40007810000 */
[----:B------:R-:W-:Y:S02]  /*11270*/  FMNMX.FTZ R0, R141, R0, !PT ;  /* 0x000000008d007209 */ /* 0x000fe40007810000 */
[----:B-1----:R-:W-:Y:S02]  /*11280*/  FSEL R164, R164, -INF , P0 ;  /* 0xff800000a4a47808 */ /* 0x002fe40000000000 */
        /* <DEDUP_REMOVED lines=20> */
[----:B------:R-:W-:Y:S01]  /*113d0*/  LDSM.16.MT88.4 R16, [R196+0x2900] ;  /* 0x00290000c410783b */ /* 0x000fe20000004200 */
[----:B------:R-:W-:Y:S01]  /*113e0*/  FFMA.FTZ R149, R13, c[0x0][0x2d0], -R146 ;  /* 0x0000b4000d957a23 */ /* 0x000fe20000010892 */
[----:B------:R-:W-:Y:S01]  /*113f0*/  MUFU.EX2 R156, R156 ;  /* 0x0000009c009c7308 */ /* 0x000fe20000000800 */
[--C-:B------:R-:W-:Y:S01]  /*11400*/  FFMA.FTZ R155, R23, c[0x0][0x2d0], -R163.reuse ;  /* 0x0000b400179b7a23 */ /* 0x100fe200000108a3 */
[----:B------:R-:W-:Y:S01]  /*11410*/  ISETP.GE.AND P0, PT, R214, UR7, PT ;  /* 0x00000007d6007c0c */ /* 0x000fe2000bf06270 */
[----:B------:R-:W-:-:S02]  /*11420*/  FFMA.FTZ R158, R20, c[0x0][0x2d0], -R163 ;  /* 0x0000b400149e7a23 */ /* 0x000fc400000108a3 */
[--C-:B------:R-:W-:Y:S01]  /*11430*/  FFMA.FTZ R157, R6, c[0x0][0x2d0], -R163.reuse ;  /* 0x0000b400069d7a23 */ /* 0x100fe200000108a3 */
[----:B------:R-:W-:Y:S01]  /*11440*/  LDSM.16.MT88.4 R20, [R203+0x900] ;  /* 0x00090000cb14783b */ /* 0x000fe20000004200 */
[----:B------:R-:W-:Y:S01]  /*11450*/  FFMA.FTZ R150, R150, c[0x0][0x2d0], -R163 ;  /* 0x0000b40096967a23 */ /* 0x000fe200000108a3 */
[----:B------:R-:W1:Y:S01]  /*11460*/  MUFU.EX2 R153, R153 ;  /* 0x0000009900997308 */ /* 0x000e620000000800 */
[--C-:B------:R-:W-:Y:S02]  /*11470*/  FFMA.FTZ R148, R7, c[0x0][0x2d0], -R146.reuse ;  /* 0x0000b40007947a23 */ /* 0x100fe40000010892 */
[--C-:B------:R-:W-:Y:S02]  /*11480*/  FFMA.FTZ R133, R5, c[0x0][0x2d0], -R146.reuse ;  /* 0x0000b40005857a23 */ /* 0x100fe40000010892 */
[----:B------:R-:W2:Y:S01]  /*11490*/  LDSM.16.MT88.4 R4, [R196+0x4100] ;  /* 0x00410000c404783b */ /* 0x000ea20000004200 */
[--C-:B------:R-:W-:Y:S02]  /*114a0*/  FFMA.FTZ R152, R11, c[0x0][0x2d0], -R146.reuse ;  /* 0x0000b4000b987a23 */ /* 0x100fe40000010892 */
[----:B------:R-:W-:Y:S01]  /*114b0*/  MUFU.EX2 R154, R154 ;  /* 0x0000009a009a7308 */ /* 0x000fe20000000800 */
[----:B------:R-:W-:-:S02]  /*114c0*/  FFMA.FTZ R135, R9, c[0x0][0x2d0], -R146 ;  /* 0x0000b40009877a23 */ /* 0x000fc40000010892 */
[--C-:B------:R-:W-:Y:S02]  /*114d0*/  FFMA.FTZ R3, R10, c[0x0][0x2d0], -R163.reuse ;  /* 0x0000b4000a037a23 */ /* 0x100fe400000108a3 */
[--C-:B------:R-:W-:Y:S02]  /*114e0*/  FFMA.FTZ R2, R8, c[0x0][0x2d0], -R163.reuse ;  /* 0x0000b40008027a23 */ /* 0x100fe400000108a3 */
[----:B------:R-:W3:Y:S01]  /*114f0*/  LDSM.16.MT88.4 R8, [R203+0x2900] ;  /* 0x00290000cb08783b */ /* 0x000ee20000004200 */
        /* <DEDUP_REMOVED lines=24> */
[--C-:B------:R-:W-:Y:S01]  /*11680*/  FFMA.FTZ R173, R142, c[0x0][0x2d0], -R163.reuse ;  /* 0x0000b4008ead7a23 */ /* 0x100fe200000108a3 */
[----:B------:R-:W-:Y:S01]  /*11690*/  LDSM.16.MT88.4 R144, [R203+0x1900] ;  /* 0x00190000cb90783b */ /* 0x000fe20000004200 */
        /* <DEDUP_REMOVED lines=97> */
[C---:B--2---:R-:W-:Y:S08]  /*11cb0*/  HMMA.16816.F32.BF16 R68, R4.reuse, R20, R68 ;  /* 0x000000140444723c */ /* 0x044ff00000041844 */
[C---:B------:R-:W-:Y:S01]  /*11cc0*/  HMMA.16816.F32.BF16 R72, R4.reuse, R22, R72 ;  /* 0x000000160448723c */ /* 0x040fe20000041848 */
[----:B------:R-:W-:Y:S07]  /*11cd0*/  LDSM.16.MT88.4 R20, [R203+0x5100] ;  /* 0x00510000cb14783b */ /* 0x000fee0000004200 */
[C---:B---3--:R-:W-:Y:S08]  /*11ce0*/  HMMA.16816.F32.BF16 R84, R4.reuse, R12, R84 ;  /* 0x0000000c0454723c */ /* 0x048ff00000041854 */
[C---:B------:R-:W-:Y:S01]  /*11cf0*/  HMMA.16816.F32.BF16 R88, R4.reuse, R14, R88 ;  /* 0x0000000e0458723c */ /* 0x040fe20000041858 */
[----:B------:R-:W2:Y:S07]  /*11d00*/  LDSM.16.MT88.4 R12, [R198+0x1100] ;  /* 0x00110000c60c783b */ /* 0x000eae0000004200 */
        /* <DEDUP_REMOVED lines=33> */
[----:B------:R-:W-:Y:S07]  /*11f20*/  LDSM.16.MT88.4 R16, [R203+0x5900] ;  /* 0x00590000cb10783b */ /* 0x000fee0000004200 */
[C---:B------:R-:W-:Y:S01]  /*11f30*/  HMMA.16816.F32.BF16 R100, R4.reuse, R30, R100 ;  /* 0x0000001e0464723c */ /* 0x040fe20000041864 */
[----:B------:R-:W-:Y:S07]  /*11f40*/  LDSM.16.MT88.4 R28, [R198+0x3900] ;  /* 0x00390000c61c783b */ /* 0x000fee0000004200 */
        /* <DEDUP_REMOVED lines=8> */
[----:B------:R-:W3:Y:S07]  /*11fd0*/  LDSM.16.MT88.4 R32, [R203+0x3900] ;  /* 0x00390000cb20783b */ /* 0x000eee0000004200 */
[C---:B------:R-:W-:Y:S08]  /*11fe0*/  HMMA.16816.F32.BF16 R44, R4.reuse, R24, R44 ;  /* 0x00000018042c723c */ /* 0x040ff0000004182c */
[C---:B------:R-:W-:Y:S01]  /*11ff0*/  HMMA.16816.F32.BF16 R48, R4.reuse, R26, R48 ;  /* 0x0000001a0430723c */ /* 0x040fe20000041830 */
[----:B------:R-:W4:Y:S07]  /*12000*/  LDSM.16.MT88.4 R24, [R197+0x3900] ;  /* 0x00390000c518783b */ /* 0x000f2e0000004200 */
[C---:B--2---:R-:W-:Y:S08]  /*12010*/  HMMA.16816.F32.BF16 R92, R4.reuse, R12, R92 ;  /* 0x0000000c045c723c */ /* 0x044ff0000004185c */
[----:B------:R-:W-:Y:S01]  /*12020*/  HMMA.16816.F32.BF16 R96, R4, R14, R96 ;  /* 0x0000000e0460723c */ /* 0x000fe20000041860 */
[----:B------:R-:W2:Y:S06]  /*12030*/  LDSM.16.MT88.4 R12, [R198+0x5900] ;  /* 0x00590000c60c783b */ /* 0x000eac0000004200 */
        /* <DEDUP_REMOVED lines=15> */
[C---:B------:R-:W-:Y:S08]  /*12130*/  HMMA.16816.F32.BF16 R68, R4.reuse, R16, R68 ;  /* 0x000000100444723c */ /* 0x040ff00000041844 */
[C---:B------:R-:W-:Y:S01]  /*12140*/  HMMA.16816.F32.BF16 R72, R4.reuse, R18, R72 ;  /* 0x000000120448723c */ /* 0x040fe20000041848 */
[----:B------:R-:W5:Y:S07]  /*12150*/  LDSM.16.MT88.4 R16, [R196+0x5900] ;  /* 0x00590000c410783b */ /* 0x000f6e0000004200 */
[C---:B------:R-:W-:Y:S08]  /*12160*/  HMMA.16816.F32.BF16 R128, R4.reuse, R144, R128 ;  /* 0x000000900480723c */ /* 0x040ff00000041880 */
[C---:B------:R-:W-:Y:S08]  /*12170*/  HMMA.16816.F32.BF16 R124, R4.reuse, R146, R124 ;  /* 0x00000092047c723c */ /* 0x040ff0000004187c */
[C---:B------:R-:W-:Y:S08]  /*12180*/  HMMA.16816.F32.BF16 R120, R4.reuse, R140, R120 ;  /* 0x0000008c0478723c */ /* 0x040ff00000041878 */
[C---:B------:R-:W-:Y:S08]  /*12190*/  HMMA.16816.F32.BF16 R116, R4.reuse, R142, R116 ;  /* 0x0000008e0474723c */ /* 0x040ff00000041874 */
[C---:B------:R-:W-:Y:S08]  /*121a0*/  HMMA.16816.F32.BF16 R112, R4.reuse, R136, R112 ;  /* 0x000000880470723c */ /* 0x040ff00000041870 */
[C---:B------:R-:W-:Y:S08]  /*121b0*/  HMMA.16816.F32.BF16 R108, R4.reuse, R138, R108 ;  /* 0x0000008a046c723c */ /* 0x040ff0000004186c */
[C---:B---3--:R-:W-:Y:S08]  /*121c0*/  HMMA.16816.F32.BF16 R36, R4.reuse, R32, R36 ;  /* 0x000000200424723c */ /* 0x048ff00000041824 */
[C---:B------:R-:W-:Y:S08]  /*121d0*/  HMMA.16816.F32.BF16 R40, R4.reuse, R34, R40 ;  /* 0x000000220428723c */ /* 0x040ff00000041828 */
[C---:B------:R-:W-:Y:S08]  /*121e0*/  HMMA.16816.F32.BF16 R44, R4.reuse, R28, R44 ;  /* 0x0000001c042c723c */ /* 0x040ff0000004182c */
[C---:B------:R-:W-:Y:S08]  /*121f0*/  HMMA.16816.F32.BF16 R48, R4.reuse, R30, R48 ;  /* 0x0000001e0430723c */ /* 0x040ff00000041830 */
[C---:B----4-:R-:W-:Y:S08]  /*12200*/  HMMA.16816.F32.BF16 R52, R4.reuse, R24, R52 ;  /* 0x000000180434723c */ /* 0x050ff00000041834 */
[C---:B------:R-:W-:Y:S08]  /*12210*/  HMMA.16816.F32.BF16 R56, R4.reuse, R26, R56 ;  /* 0x0000001a0438723c */ /* 0x040ff00000041838 */
[C---:B------:R-:W-:Y:S08]  /*12220*/  HMMA.16816.F32.BF16 R60, R4.reuse, R20, R60 ;  /* 0x00000014043c723c */ /* 0x040ff0000004183c */
[C---:B------:R-:W-:Y:S08]  /*12230*/  HMMA.16816.F32.BF16 R64, R4.reuse, R22, R64 ;  /* 0x000000160440723c */ /* 0x040ff00000041840 */
[C---:B--2---:R-:W-:Y:S08]  /*12240*/  HMMA.16816.F32.BF16 R76, R4.reuse, R12, R76 ;  /* 0x0000000c044c723c */ /* 0x044ff0000004184c */
[C---:B------:R-:W-:Y:S08]  /*12250*/  HMMA.16816.F32.BF16 R80, R4.reuse, R14, R80 ;  /* 0x0000000e0450723c */ /* 0x040ff00000041850 */
[C---:B-1----:R-:W-:Y:S08]  /*12260*/  HMMA.16816.F32.BF16 R84, R4.reuse, R8, R84 ;  /* 0x000000080454723c */ /* 0x042ff00000041854 */
[C---:B------:R-:W-:Y:S08]  /*12270*/  HMMA.16816.F32.BF16 R88, R4.reuse, R10, R88 ;  /* 0x0000000a0458723c */ /* 0x040ff00000041858 */
[C---:B-----5:R-:W-:Y:S08]  /*12280*/  HMMA.16816.F32.BF16 R92, R4.reuse, R16, R92 ;  /* 0x00000010045c723c */ /* 0x060ff0000004185c */
[----:B------:R-:W-:Y:S01]  /*12290*/  HMMA.16816.F32.BF16 R96, R4, R18, R96 ;  /* 0x000000120460723c */ /* 0x000fe20000041860 */
[----:B------:R-:W-:Y:S07]  /*122a0*/  @!P0 BRA `(.L_x_817) ;  /* 0x000034a000008947 */ /* 0x000fee0003800000 */
[----:B------:R-:W1:Y:S01]  /*122b0*/  S2R R5, SR_TID.X ;  /* 0x0000000000057919 */ /* 0x000e620000002100 */
[----:B------:R-:W-:Y:S01]  /*122c0*/  PLOP3.LUT P1, PT, PT, PT, UP2, 0x80, 0x0 ;  /* 0x000000000000781c */ /* 0x000fe20003f2f028 */
[----:B------:R-:W-:Y:S01]  /*122d0*/  IMAD.MOV.U32 R3, RZ, RZ, R0 ;  /* 0x000000ffff037224 */ /* 0x000fe200078e0000 */
[----:B------:R-:W-:Y:S01]  /*122e0*/  PLOP3.LUT P0, PT, PT, PT, UP2, 0x80, 0x0 ;  /* 0x000000000000781c */ /* 0x000fe20003f0f028 */
[----:B------:R-:W-:Y:S01]  /*122f0*/  IMAD.MOV.U32 R2, RZ, RZ, R132 ;  /* 0x000000ffff027224 */ /* 0x000fe200078e0084 */
[----:B------:R-:W-:Y:S01]  /*12300*/  SHF.R.S32.HI R0, RZ, 0x1f, R181 ;  /* 0x0000001fff007819 */ /* 0x000fe200000114b5 */
[----:B------:R-:W-:Y:S01]  /*12310*/  IMAD.MOV.U32 R225, RZ, RZ, R214 ;  /* 0x000000ffffe17224 */ /* 0x000fe200078e00d6 */
[----:B------:R-:W-:Y:S01]  /*12320*/  SHF.R.S32.HI R215, RZ, 0x1f, R180 ;  /* 0x0000001fffd77819 */ /* 0x000fe200000114b4 */
[C---:B------:R-:W-:Y:S01]  /*12330*/  IMAD.SHL.U32 R220, R181.reuse, 0x2, RZ ;  /* 0x00000002b5dc7824 */ /* 0x040fe200078e00ff */
[----:B------:R-:W-:Y:S01]  /*12340*/  SEL R219, RZ, 0x10, P6 ;  /* 0x00000010ffdb7807 */ /* 0x000fe20003000000 */
[----:B------:R-:W-:Y:S01]  /*12350*/  IMAD.SHL.U32 R218, R180, 0x2, RZ ;  /* 0x00000002b4da7824 */ /* 0x000fe200078e00ff */
[----:B------:R-:W-:Y:S01]  /*12360*/  SEL R216, RZ, 0x10, P5 ;  /* 0x00000010ffd87807 */ /* 0x000fe20002800000 */
[----:B------:R-:W-:Y:S01]  /*12370*/  IMAD.MOV.U32 R224, RZ, RZ, 0x1 ;  /* 0x00000001ffe07424 */ /* 0x000fe200078e00ff */
[----:B------:R-:W-:Y:S01]  /*12380*/  SHF.L.U64.HI R221, R181, 0x1, R0 ;  /* 0x00000001b5dd7819 */ /* 0x000fe20000010200 */
[----:B------:R-:W-:Y:S01]  /*12390*/  @P1 IMAD.HI.U32 R223, R182, c[0x0][0x2c8], RZ ;  /* 0x0000b200b6df1a27 */ /* 0x000fe200078e00ff */
[----:B------:R-:W-:Y:S01]  /*123a0*/  SHF.L.U64.HI R215, R180, 0x1, R215 ;  /* 0x00000001b4d77819 */ /* 0x000fe200000102d7 */
[----:B------:R-:W-:-:S02]  /*123b0*/  ULDC UR5, c[0x0][0x210] ;  /* 0x0000840000057ab9 */ /* 0x000fc40000000800 */
[----:B------:R-:W-:Y:S01]  /*123c0*/  ULDC UR4, c[0x0][0x1e8] ;  /* 0x00007a0000047ab9 */ /* 0x000fe20000000800 */
[----:B------:R-:W-:Y:S01]  /*123d0*/  @P0 SHF.R.U32.HI R223, RZ, c[0x0][0x2cc], R223 ;  /* 0x0000b300ffdf0a19 */ /* 0x000fe200000116df */
[----:B------:R-:W-:Y:S02]  /*123e0*/  UIMAD UR5, UR11, UR5, URZ ;  /* 0x000000050b0572a4 */ /* 0x000fe4000f8e023f */
[----:B------:R-:W-:Y:S01]  /*123f0*/  UIMAD UR4, UR11, UR4, URZ ;  /* 0x000000040b0472a4 */ /* 0x000fe2000f8e023f */
[----:B-1----:R-:W-:-:S04]  /*12400*/  SHF.R.S32.HI R222, RZ, 0x1f, R5 ;  /* 0x0000001fffde7819 */ /* 0x002fc80000011405 */
[----:B------:R-:W-:-:S04]  /*12410*/  LEA.HI R222, R222, R5, RZ, 0x3 ;  /* 0x00000005dede7211 */ /* 0x000fc800078f18ff */
[----:B------:R-:W-:-:S05]  /*12420*/  LOP3.LUT R222, R222, 0xfffffff8, RZ, 0xc0, !PT ;  /* 0xfffffff8dede7812 */ /* 0x000fca00078ec0ff */
[----:B------:R-:W-:-:S04]  /*12430*/  IMAD.IADD R222, R5, 0x1, -R222 ;  /* 0x0000000105de7824 */ /* 0x000fc800078e0ade */
[----:B------:R-:W-:-:S05]  /*12440*/  IMAD.SHL.U32 R222, R222, 0x8, RZ ;  /* 0x00000008dede7824 */ /* 0x000fca00078e00ff */
[----:B------:R-:W-:-:S04]  /*12450*/  SHF.R.S32.HI R217, RZ, 0x1f, R222 ;  /* 0x0000001fffd97819 */ /* 0x000fc800000114de */
[C---:B------:R-:W-:Y:S01]  /*12460*/  SHF.L.U64.HI R217, R222.reuse, 0x1, R217 ;  /* 0x00000001ded97819 */ /* 0x040fe200000102d9 */
[----:B------:R-:W-:Y:S02]  /*12470*/  IMAD.SHL.U32 R222, R222, 0x2, RZ ;  /* 0x00000002dede7824 */ /* 0x000fe400078e00ff */
.L_x_820:
[----:B------:R-:W-:Y:S04]  /*12480*/  DEPBAR.LE SB0, 0x0 ;  /* 0x000080000000791a */ /* 0x000fe80000000000 */
[----:B------:R-:W-:Y:S01]  /*12490*/  BAR.SYNC.DEFER_BLOCKING 0x0 ;  /* 0x0000000000007b1d */ /* 0x000fe20000010000 */
[----:B------:R-:W-:Y:S05]  /*124a0*/  ISETP.GE.AND P0, PT, R225, RZ, PT ;  /* 0x000000ffe100720c */ /* 0x000fea0003f06270 */
        /* <DEDUP_REMOVED lines=31> */
[----:B------:R2:W1:Y:S01]  /*126a0*/  SHFL.IDX PT, R4, R14, RZ, 0x181f ;  /* 0x00181fff0e047589 */ /* 0x00046200000e0000 */
[-C--:B-----5:R-:W-:Y:S04]  /*126b0*/  IADD3 R10, P1, P0, R10, R5.reuse, R220 ;  /* 0x000000050a0a7210 */ /* 0x0a0fe8000783e0dc */
[----:B----4-:R-:W-:Y:S02]  /*126c0*/  IADD3.X R11, RZ, R0, R221, P1, P0 ;  /* 0x00000000ff0b7210 */ /* 0x010fe40000fe04dd */
[----:B------:R-:W-:Y:S02]  /*126d0*/  IADD3 R8, P1, P0, R8, R5, R218 ;  /* 0x0000000508087210 */ /* 0x000fe4000783e0da */
[C---:B---3--:R-:W-:Y:S02]  /*126e0*/  IADD3 R6, P2, R7.reuse, R220, RZ ;  /* 0x000000dc07067210 */ /* 0x048fe40007f5e0ff */
[----:B------:R-:W-:Y:S02]  /*126f0*/  IADD3.X R9, RZ, R0, R215, P1, P0 ;  /* 0x00000000ff097210 */ /* 0x000fe40000fe04d7 */
[C---:B------:R-:W-:Y:S02]  /*12700*/  IADD3 R12, P0, R7.reuse, R222, RZ ;  /* 0x000000de070c7210 */ /* 0x040fe40007f1e0ff */
[----:B--2---:R-:W-:Y:S01]  /*12710*/  IADD3 R14, P1, R7, R218, RZ ;  /* 0x000000da070e7210 */ /* 0x004fe20007f3e0ff */
[C---:B-1----:R-:W-:Y:S02]  /*12720*/  IMAD.X R7, R4.reuse, 0x1, R221, P2 ;  /* 0x0000000104077824 */ /* 0x042fe400010e06dd */
[C---:B------:R-:W-:Y:S01]  /*12730*/  IMAD.X R13, R4.reuse, 0x1, R217, P0 ;  /* 0x00000001040d7824 */ /* 0x040fe200000e06d9 */
[----:B------:R-:W-:Y:S01]  /*12740*/  IADD3 R16, P0, R5, R222, RZ ;  /* 0x000000de05107210 */ /* 0x000fe20007f1e0ff */
[----:B------:R-:W-:Y:S01]  /*12750*/  IMAD.X R15, R4, 0x1, R215, P1 ;  /* 0x00000001040f7824 */ /* 0x000fe200008e06d7 */
[----:B------:R-:W-:Y:S02]  /*12760*/  IADD3 R5, R211, 0x100, RZ ;  /* 0x00000100d3057810 */ /* 0x000fe40007ffe0ff */
[----:B------:R-:W-:Y:S01]  /*12770*/  ISETP.NE.U32.AND P1, PT, R219, RZ, PT ;  /* 0x000000ffdb00720c */ /* 0x000fe20003f25070 */
[----:B------:R-:W-:Y:S01]  /*12780*/  IMAD.X R17, R0, 0x1, R217, P0 ;  /* 0x0000000100117824 */ /* 0x000fe200000e06d9 */
[----:B------:R-:W-:Y:S01]  /*12790*/  ISETP.NE.U32.AND P0, PT, R216, RZ, PT ;  /* 0x000000ffd800720c */ /* 0x000fe20003f05070 */
[----:B------:R1:W-:Y:S04]  /*127a0*/  LDGSTS.E.BYPASS.LTC128B.128 [R5], [R12.64], !P4 ;  /* 0x000000000c057fae */ /* 0x0003e8000e101d54 */
[----:B------:R1:W-:Y:S04]  /*127b0*/  LDGSTS.E.BYPASS.LTC128B.128 [R5+0x2000], [R6.64], !P6 ;  /* 0x0200000006057fae */ /* 0x0003e8000f101d54 */
[----:B------:R1:W-:Y:S04]  /*127c0*/  LDGSTS.E.BYPASS.LTC128B.128 [R5+0x4000], [R14.64], !P5 ;  /* 0x040000000e057fae */ /* 0x0003e8000e901d54 */
[----:B------:R1:W-:Y:S04]  /*127d0*/  LDGSTS.E.BYPASS.LTC128B.128 [R5+0x1000], [R16.64], !P4 ;  /* 0x0100000010057fae */ /* 0x0003e8000e101d54 */
[----:B------:R1:W-:Y:S04]  /*127e0*/  LDGSTS.E.BYPASS.LTC128B.128.ZFILL [R5+0x3000], [R10.64], P1 ;  /* 0x030000000a057fae */ /* 0x0003e80008941d54 */
[----:B------:R1:W-:Y:S02]  /*127f0*/  LDGSTS.E.BYPASS.LTC128B.128.ZFILL [R5+0x5000], [R8.64], P0 ;  /* 0x0500000008057fae */ /* 0x0003e40008141d54 */
.L_x_818:
[C---:B-123--:R-:W-:Y:S01]  /*12800*/  HMMA.16816.F32.BF16 R4, R132.reuse, R136, RZ ;  /* 0x000000888404723c */ /* 0x04efe200000418ff */
[----:B------:R-:W-:Y:S02]  /*12810*/  LDSM.16.M88.4 R172, [R201+0xc100] ;  /* 0x00c10000c9ac783b */ /* 0x000fe40000000200 */
[----:B------:R-:W-:Y:S05]  /*12820*/  ISETP.GE.AND P0, PT, R225, 0x1, PT ;  /* 0x00000001e100780c */ /* 0x000fea0003f06270 */
[C---:B------:R-:W-:Y:S01]  /*12830*/  HMMA.16816.F32.BF16 R8, R132.reuse, R138, RZ ;  /* 0x0000008a8408723c */ /* 0x040fe200000418ff */
[----:B------:R-:W0:Y:S07]  /*12840*/  LDGDEPBAR ;  /* 0x00000000000079af */ /* 0x000e2e0000000000 */
[C---:B----4-:R-:W-:Y:S01]  /*12850*/  HMMA.16816.F32.BF16 R12, R132.reuse, R140, RZ ;  /* 0x0000008c840c723c */ /* 0x050fe200000418ff */
[----:B------:R-:W1:Y:S07]  /*12860*/  LDSM.16.M88.4 R176, [R200+0x6100] ;  /* 0x00610000c8b0783b */ /* 0x000e6e0000000200 */
[C---:B------:R-:W-:Y:S01]  /*12870*/  HMMA.16816.F32.BF16 R16, R132.reuse, R142, RZ ;  /* 0x0000008e8410723c */ /* 0x040fe200000418ff */
[----:B------:R-:W-:Y:S07]  /*12880*/  LDSM.16.M88.4 R136, [R200+0x7100] ;  /* 0x00710000c888783b */ /* 0x000fee0000000200 */
[C---:B------:R-:W-:Y:S01]  /*12890*/  HMMA.16816.F32.BF16 R20, R132.reuse, R144, RZ ;  /* 0x000000908414723c */ /* 0x040fe200000418ff */
[----:B------:R-:W-:Y:S07]  /*128a0*/  LDSM.16.M88.4 R140, [R200+0x7900] ;  /* 0x00790000c88c783b */ /* 0x000fee0000000200 */
[C---:B------:R-:W-:Y:S01]  /*128b0*/  HMMA.16816.F32.BF16 R24, R132.reuse, R146, RZ ;  /* 0x000000928418723c */ /* 0x040fe200000418ff */
[----:B------:R-:W-:Y:S07]  /*128c0*/  LDSM.16.M88.4 R144, [R199+0xc100] ;  /* 0x00c10000c790783b */ /* 0x000fee0000000200 */
[C---:B------:R-:W-:Y:S08]  /*128d0*/  HMMA.16816.F32.BF16 R28, R132.reuse, R148, RZ ;  /* 0x00000094841c723c */ /* 0x040ff000000418ff */
[----:B------:R-:W-:Y:S01]  /*128e0*/  HMMA.16816.F32.BF16 R32, R132, R150, RZ ;  /* 0x000000968420723c */ /* 0x000fe200000418ff */
[----:B------:R-:W2:Y:S07]  /*128f0*/  LDSM.16.M88.4 R132, [R200+0x6900] ;  /* 0x00690000c884783b */ /* 0x000eae0000000200 */
        /* <DEDUP_REMOVED lines=13> */
[C---:B-1----:R-:W-:Y:S01]  /*129d0*/  HMMA.16816.F32.BF16 R4, R172.reuse, R176, R4 ;  /* 0x000000b0ac04723c */ /* 0x042fe20000041804 */
        /* <DEDUP_REMOVED lines=25> */
[C---:B-1----:R-:W-:Y:S01]  /*12b70*/  HMMA.16816.F32.BF16 R4, R164.reuse, R168, R4 ;  /* 0x000000a8a404723c */ /* 0x042fe20000041804 */
[----:B------:R-:W1:Y:S07]  /*12b80*/  LDSM.16.M88.4 R160, [R200+0x8100] ;  /* 0x00810000c8a0783b */ /* 0x000e6e0000000200 */
[C---:B------:R-:W-:Y:S01]  /*12b90*/  HMMA.16816.F32.BF16 R8, R164.reuse, R170, R8 ;  /* 0x000000aaa408723c */ /* 0x040fe20000041808 */
[----:B------:R-:W-:Y:S07]  /*12ba0*/  LDSM.16.M88.4 R168, [R192+0x2000] ;  /* 0x00200000c0a8783b */ /* 0x000fee0000000200 */
[C---:B--2---:R-:W-:Y:S08]  /*12bb0*/  HMMA.16816.F32.BF16 R12, R164.reuse, R132, R12 ;  /* 0x00000084a40c723c */ /* 0x044ff0000004180c */
[C---:B------:R-:W-:Y:S01]  /*12bc0*/  HMMA.16816.F32.BF16 R16, R164.reuse, R134, R16 ;  /* 0x00000086a410723c */ /* 0x040fe20000041810 */
[----:B------:R-:W2:Y:S07]  /*12bd0*/  LDSM.16.M88.4 R132, [R200+0x8900] ;  /* 0x00890000c884783b */ /* 0x000eae0000000200 */
        /* <DEDUP_REMOVED lines=153> */
[----:B--234-:R-:W-:Y:S01]  /*13570*/  ISETP.NE.AND P1, PT, R207, 0x1, PT ;  /* 0x00000001cf00780c */ /* 0x01cfe20003f25270 */
[----:B------:R-:W-:Y:S01]  /*13580*/  IMAD.MOV.U32 R208, RZ, RZ, RZ ;  /* 0x000000ffffd07224 */ /* 0x000fe200078e00ff */
[----:B------:R-:W-:Y:S02]  /*13590*/  LEA R209, R225, UR13, 0x6 ;  /* 0x0000000de1d17c11 */ /* 0x000fe4000f8e30ff */
[----:B------:R-:W-:Y:S02]  /*135a0*/  IADD3 R10, -R219, 0x10, RZ ;  /* 0x00000010db0a7810 */ /* 0x000fe40007ffe1ff */
[----:B------:R-:W-:Y:S02]  /*135b0*/  IADD3 R209, R209, -0x40, R210 ;  /* 0xffffffc0d1d17810 */ /* 0x000fe40007ffe0d2 */
[----:B------:R-:W-:Y:S03]  /*135c0*/  LOP3.LUT R10, R10, 0xf, RZ, 0xc0, !PT ;  /* 0x0000000f0a0a7812 */ /* 0x000fe600078ec0ff */
[----:B------:R-:W-:Y:S02]  /*135d0*/  IMAD.MOV.U32 R4, RZ, RZ, R209 ;  /* 0x000000ffff047224 */ /* 0x000fe400078e00d1 */
[----:B------:R-:W-:Y:S05]  /*135e0*/  @P1 IMAD.HI.U32 R5, R209, c[0x0][0x2bc], RZ ;  /* 0x0000af00d1051a27 */ /* 0x000fea00078e00ff */
        /* <DEDUP_REMOVED lines=24> */
[----:B------:R2:W3:Y:S04]  /*13770*/  SHFL.IDX PT, R5, R12, 0x1, 0x181f ;  /* 0x00381f000c057f89 */ /* 0x0004e800000e0000 */
[----:B------:R-:W4:Y:S04]  /*13780*/  SHFL.IDX PT, R4, R16, 0x1, 0x181f ;  /* 0x00381f0010047f89 */ /* 0x000f2800000e0000 */
[----:B------:R-:W5:Y:S01]  /*13790*/  SHFL.IDX PT, R6, R16, RZ, 0x181f ;  /* 0x00181fff10067589 */ /* 0x000f6200000e0000 */
[C---:B--2---:R-:W-:Y:S02]  /*137a0*/  IADD3 R12, P2, R7.reuse, R220, RZ ;  /* 0x000000dc070c7210 */ /* 0x044fe40007f5e0ff */
[-C--:B---3--:R-:W-:Y:S04]  /*137b0*/  IADD3 R10, P1, P0, R10, R5.reuse, R220 ;  /* 0x000000050a0a7210 */ /* 0x088fe8000783e0dc */
[-CC-:B----4-:R-:W-:Y:S02]  /*137c0*/  IADD3.X R11, RZ, R4.reuse, R221.reuse, P1, P0 ;  /* 0x00000004ff0b7210 */ /* 0x190fe40000fe04dd */
[----:B------:R-:W-:Y:S01]  /*137d0*/  IADD3 R8, P1, P0, R8, R5, R218 ;  /* 0x0000000508087210 */ /* 0x000fe2000783e0da */
[C---:B-----5:R-:W-:Y:S03]  /*137e0*/  IMAD.X R13, R6.reuse, 0x1, R221, P2 ;  /* 0x00000001060d7824 */ /* 0x060fe600010e06dd */
[----:B------:R-:W-:Y:S02]  /*137f0*/  IADD3.X R9, RZ, R4, R215, P1, P0 ;  /* 0x00000004ff097210 */ /* 0x000fe40000fe04d7 */
[C---:B------:R-:W-:Y:S02]  /*13800*/  IADD3 R14, P0, R7.reuse, R222, RZ ;  /* 0x000000de070e7210 */ /* 0x040fe40007f1e0ff */
[----:B------:R-:W-:Y:S03]  /*13810*/  IADD3 R16, P1, R7, R218, RZ ;  /* 0x000000da07107210 */ /* 0x000fe60007f3e0ff */
[C---:B------:R-:W-:Y:S01]  /*13820*/  IMAD.X R15, R6.reuse, 0x1, R217, P0 ;  /* 0x00000001060f7824 */ /* 0x040fe200000e06d9 */
[----:B------:R-:W-:Y:S01]  /*13830*/  IADD3 R18, P0, R5, R222, RZ ;  /* 0x000000de05127210 */ /* 0x000fe20007f1e0ff */
[----:B------:R-:W-:Y:S01]  /*13840*/  IMAD.X R17, R6, 0x1, R215, P1 ;  /* 0x0000000106117824 */ /* 0x000fe200008e06d7 */
[----:B------:R-:W-:Y:S02]  /*13850*/  ISETP.NE.U32.AND P1, PT, R219, RZ, PT ;  /* 0x000000ffdb00720c */ /* 0x000fe40003f25070 */
[----:B------:R2:W-:Y:S01]  /*13860*/  LDGSTS.E.BYPASS.LTC128B.128 [R211+0x6100], [R14.64], !P4 ;  /* 0x061000000ed37fae */ /* 0x0005e2000e101d54 */
[----:B------:R-:W-:Y:S01]  /*13870*/  IMAD.X R19, R4, 0x1, R217, P0 ;  /* 0x0000000104137824 */ /* 0x000fe200000e06d9 */
[----:B------:R-:W-:Y:S02]  /*13880*/  ISETP.NE.U32.AND P0, PT, R216, RZ, PT ;  /* 0x000000ffd800720c */ /* 0x000fe40003f05070 */
[----:B------:R2:W-:Y:S04]  /*13890*/  LDGSTS.E.BYPASS.LTC128B.128 [R211+0x8100], [R12.64], !P6 ;  /* 0x081000000cd37fae */ /* 0x0005e8000f101d54 */
[----:B------:R2:W-:Y:S04]  /*138a0*/  LDGSTS.E.BYPASS.LTC128B.128 [R211+0xa100], [R16.64], !P5 ;  /* 0x0a10000010d37fae */ /* 0x0005e8000e901d54 */
[----:B------:R2:W-:Y:S04]  /*138b0*/  LDGSTS.E.BYPASS.LTC128B.128 [R211+0x7100], [R18.64], !P4 ;  /* 0x0710000012d37fae */ /* 0x0005e8000e101d54 */
[----:B------:R2:W-:Y:S04]  /*138c0*/  LDGSTS.E.BYPASS.LTC128B.128.ZFILL [R211+0x9100], [R10.64], P1 ;  /* 0x091000000ad37fae */ /* 0x0005e80008941d54 */
[----:B------:R2:W-:Y:S02]  /*138d0*/  LDGSTS.E.BYPASS.LTC128B.128.ZFILL [R211+0xb100], [R8.64], P0 ;  /* 0x0b10000008d37fae */ /* 0x0005e40008141d54 */
.L_x_819:
[----:B--234-:R-:W-:Y:S01]  /*138e0*/  PLOP3.LUT P0, PT, PT, PT, UP2, 0x80, 0x0 ;  /* 0x000000000000781c */ /* 0x01cfe20003f0f028 */
[----:B------:R-:W-:Y:S01]  /*138f0*/  IMAD R14, R225, -0x40, R224 ;  /* 0xffffffc0e10e7824 */ /* 0x000fe200078e02e0 */
[----:B------:R-:W-:Y:S01]  /*13900*/  MOV R6, R182 ;  /* 0x000000b600067202 */ /* 0x000fe20000000f00 */
[----:B------:R-:W-:Y:S03]  /*13910*/  LDSM.16.MT88.4 R20, [R198+0x100] ;  /* 0x00010000c614783b */ /* 0x000fe60000004200 */
[----:B------:R-:W-:Y:S04]  /*13920*/  IADD3 R14, R14, UR9, -R183 ;  /* 0x000000090e0e7c10 */ /* 0x000fe8000fffe8b7 */
[----:B------:R-:W-:Y:S01]  /*13930*/  IADD3 R14, R14, -UR17, RZ ;  /* 0x800000110e0e7c10 */ /* 0x000fe2000fffe0ff */
[----:B------:R-:W-:Y:S02]  /*13940*/  LDSM.16.MT88.4 R28, [R197+0x100] ;  /* 0x00010000c51c783b */ /* 0x000fe40000004200 */
[----:B------:R-:W-:Y:S06]  /*13950*/  @P0 MOV R6, R223 ;  /* 0x000000df00060202 */ /* 0x000fec0000000f00 */
[----:B------:R-:W2:Y:S08]  /*13960*/  SHFL.IDX PT, R7, R6, 0x1, 0x1c1f ;  /* 0x003c1f0006077f89 */ /* 0x000eb000000e0000 */
[----:B------:R-:W3:Y:S08]  /*13970*/  SHFL.IDX PT, R5, R6, RZ, 0x1c1f ;  /* 0x001c1fff06057589 */ /* 0x000ef000000e0000 */
[----:B------:R-:W0:Y:S01]  /*13980*/  LDGDEPBAR ;  /* 0x00000000000079af */ /* 0x000e220000000000 */
[----:B--2---:R-:W-:Y:S04]  /*13990*/  IADD3 R4, R14, R7, RZ ;  /* 0x000000070e047210 */ /* 0x004fe80007ffe0ff */
[C---:B------:R-:W-:Y:S02]  /*139a0*/  ISETP.GT.AND P0, PT, R4.reuse, RZ, PT ;  /* 0x000000ff0400720c */ /* 0x040fe40003f04270 */
[----:B------:R-:W-:Y:S02]  /*139b0*/  ISETP.GT.AND P1, PT, R4, 0x1, PT ;  /* 0x000000010400780c */ /* 0x000fe40003f24270 */
[----:B------:R-:W-:Y:S02]  /*139c0*/  FSEL R13, R154, -INF , P0 ;  /* 0xff8000009a0d7808 */ /* 0x000fe40000000000 */
[C---:B------:R-:W-:Y:S02]  /*139d0*/  ISETP.GT.AND P0, PT, R4.reuse, 0x8, PT ;  /* 0x000000080400780c */ /* 0x040fe40003f04270 */
[----:B-1----:R-:W-:Y:S02]  /*139e0*/  FSEL R11, R155, -INF , P1 ;  /* 0xff8000009b0b7808 */ /* 0x002fe40000800000 */
        /* <DEDUP_REMOVED lines=13> */
[----:B------:R-:W-:Y:S02]  /*13ac0*/  FMNMX.FTZ R0, R13, R2, !PT ;  /* 0x000000020d007209 */ /* 0x000fe40007810000 */
[----:B------:R-:W-:Y:S02]  /*13ad0*/  ISETP.GT.AND P1, PT, R14, 0x8, PT ;  /* 0x000000080e00780c */ /* 0x000fe40003f24270 */
[----:B------:R-:W-:Y:S02]  /*13ae0*/  FMNMX.FTZ R5, R6, R3, !PT ;  /* 0x0000000306057209 */ /* 0x000fe40007810000 */
[----:B------:R-:W-:Y:S02]  /*13af0*/  FSEL R141, R159, -INF , P0 ;  /* 0xff8000009f8d7808 */ /* 0x000fe40000000000 */
[----:B------:R-:W-:Y:S02]  /*13b00*/  FSEL R12, R153, -INF , P1 ;  /* 0xff800000990c7808 */ /* 0x000fe40000800000 */
[C---:B------:R-:W-:Y:S02]  /*13b10*/  ISETP.GT.AND P2, PT, R4.reuse, 0x9, PT ;  /* 0x000000090400780c */ /* 0x040fe40003f44270 */
[----:B------:R-:W-:Y:S02]  /*13b20*/  ISETP.GT.AND P0, PT, R4, 0x20, PT ;  /* 0x000000200400780c */ /* 0x000fe40003f04270 */
[----:B------:R-:W-:Y:S02]  /*13b30*/  FMNMX.FTZ R0, R11, R0, !PT ;  /* 0x000000000b007209 */ /* 0x000fe40007810000 */
        /* <DEDUP_REMOVED lines=8> */
[----:B------:R-:W-:Y:S02]  /*13bc0*/  ISETP.GT.AND P1, PT, R14, 0x10, PT ;  /* 0x000000100e00780c */ /* 0x000fe40003f24270 */
[----:B------:R-:W-:Y:S02]  /*13bd0*/  FSEL R157, R214, -INF , P0 ;  /* 0xff800000d69d7808 */ /* 0x000fe40000000000 */
[----:B------:R-:W-:Y:S02]  /*13be0*/  FSEL R164, R164, -INF , P1 ;  /* 0xff800000a4a47808 */ /* 0x000fe40000800000 */
[----:B------:R-:W-:Y:S02]  /*13bf0*/  FMNMX.FTZ R0, R7, R0, !PT ;  /* 0x0000000007007209 */ /* 0x000fe40007810000 */
        /* <DEDUP_REMOVED lines=68> */
[----:B--2---:R-:W-:Y:S04]  /*14040*/  FMNMX.FTZ R0, R4, R15, !PT ;  /* 0x0000000f04007209 */ /* 0x004fe80007810000 */
[----:B------:R-:W-:Y:S02]  /*14050*/  FSEL R144, R144, RZ, P1 ;  /* 0x000000ff90907208 */ /* 0x000fe40000800000 */
[C---:B------:R-:W-:Y:S01]  /*14060*/  FSETP.NEU.FTZ.AND P0, PT, R0.reuse, -INF , PT ;  /* 0xff8000000000780b */ /* 0x040fe20003f1d000 */
[----:B------:R-:W-:Y:S01]  /*14070*/  FMUL.FTZ R147, R0, c[0x0][0x2d0] ;  /* 0x0000b40000937a20 */ /* 0x000fe20000410000 */
[----:B------:R-:W-:Y:S01]  /*14080*/  FSEL R5, R132, RZ, P1 ;  /* 0x000000ff84057208 */ /* 0x000fe20000800000 */
[--C-:B------:R-:W-:Y:S01]  /*14090*/  FFMA.FTZ R173, R13, c[0x0][0x2d0], -R144.reuse ;  /* 0x0000b4000dad7a23 */ /* 0x100fe20000010890 */
[----:B------:R-:W-:Y:S01]  /*140a0*/  FSEL R4, R0, RZ, P0 ;  /* 0x000000ff00047208 */ /* 0x000fe20000000000 */
[----:B------:R-:W-:Y:S01]  /*140b0*/  FFMA.FTZ R168, R11, c[0x0][0x2d0], -R144 ;  /* 0x0000b4000ba87a23 */ /* 0x000fe20000010890 */
[----:B------:R-:W-:Y:S01]  /*140c0*/  FSEL R147, R147, RZ, P0 ;  /* 0x000000ff93937208 */ /* 0x000fe20000000000 */
[----:B------:R-:W-:Y:S01]  /*140d0*/  FADD.FTZ R5, -R5, R2 ;  /* 0x0000000205057221 */ /* 0x000fe20000010100 */
[----:B------:R-:W-:Y:S01]  /*140e0*/  ISETP.GT.AND P0, PT, R225, UR7, PT ;  /* 0x00000007e1007c0c */ /* 0x000fe2000bf04270 */
[----:B------:R-:W-:Y:S01]  /*140f0*/  FADD.FTZ R4, -R4, R3 ;  /* 0x0000000304047221 */ /* 0x000fe20000010100 */
[----:B------:R-:W-:Y:S01]  /*14100*/  MUFU.EX2 R173, R173 ;  /* 0x000000ad00ad7308 */ /* 0x000fe20000000800 */
[--C-:B------:R-:W-:Y:S02]  /*14110*/  FFMA.FTZ R170, R12, c[0x0][0x2d0], -R147.reuse ;  /* 0x0000b4000caa7a23 */ /* 0x100fe40000010893 */
[----:B------:R-:W1:Y:S01]  /*14120*/  LDSM.16.MT88.4 R12, [R203+0x100] ;  /* 0x00010000cb0c783b */ /* 0x000e620000004200 */
[--C-:B------:R-:W-:Y:S02]  /*14130*/  FFMA.FTZ R135, R9, c[0x0][0x2d0], -R144.reuse ;  /* 0x0000b40009877a23 */ /* 0x100fe40000010890 */
[--C-:B------:R-:W-:Y:S02]  /*14140*/  FFMA.FTZ R134, R7, c[0x0][0x2d0], -R144.reuse ;  /* 0x0000b40007867a23 */ /* 0x100fe40000010890 */
[--C-:B------:R-:W-:Y:S02]  /*14150*/  FFMA.FTZ R172, R6, c[0x0][0x2d0], -R147.reuse ;  /* 0x0000b40006ac7a23 */ /* 0x100fe40000010893 */
[--C-:B------:R-:W-:Y:S01]  /*14160*/  FFMA.FTZ R171, R8, c[0x0][0x2d0], -R147.reuse ;  /* 0x0000b40008ab7a23 */ /* 0x100fe20000010893 */
[----:B------:R-:W2:Y:S01]  /*14170*/  MUFU.EX2 R168, R168 ;  /* 0x000000a800a87308 */ /* 0x000ea20000000800 */
[--C-:B------:R-:W-:Y:S02]  /*14180*/  FFMA.FTZ R169, R10, c[0x0][0x2d0], -R147.reuse ;  /* 0x0000b4000aa97a23 */ /* 0x100fe40000010893 */
[----:B------:R-:W-:Y:S02]  /*14190*/  FMUL.FTZ R3, R4, c[0x0][0x2d0] ;  /* 0x0000b40004037a20 */ /* 0x000fe40000410000 */
[----:B------:R-:W-:Y:S02]  /*141a0*/  FMUL.FTZ R2, R5, c[0x0][0x2d0] ;  /* 0x0000b40005027a20 */ /* 0x000fe40000410000 */
[--C-:B------:R-:W-:Y:S02]  /*141b0*/  FFMA.FTZ R174, R164, c[0x0][0x2d0], -R147.reuse ;  /* 0x0000b400a4ae7a23 */ /* 0x100fe40000010893 */
[----:B------:R-:W-:Y:S01]  /*141c0*/  LDSM.16.MT88.4 R164, [R203+0x5900] ;  /* 0x00590000cba4783b */ /* 0x000fe20000004200 */
[----:B------:R-:W-:Y:S01]  /*141d0*/  MUFU.EX2 R135, R135 ;  /* 0x0000008700877308 */ /* 0x000fe20000000800 */
[--C-:B------:R-:W-:Y:S02]  /*141e0*/  FFMA.FTZ R175, R162, c[0x0][0x2d0], -R147.reuse ;  /* 0x0000b400a2af7a23 */ /* 0x100fe40000010893 */
[--C-:B------:R-:W-:Y:S02]  /*141f0*/  FFMA.FTZ R176, R163, c[0x0][0x2d0], -R144.reuse ;  /* 0x0000b400a3b07a23 */ /* 0x100fe40000010890 */
[--C-:B------:R-:W-:Y:S02]  /*14200*/  FFMA.FTZ R177, R161, c[0x0][0x2d0], -R144.reuse ;  /* 0x0000b400a1b17a23 */ /* 0x100fe40000010890 */
[--C-:B------:R-:W-:Y:S02]  /*14210*/  FFMA.FTZ R178, R142, c[0x0][0x2d0], -R147.reuse ;  /* 0x0000b4008eb27a23 */ /* 0x100fe40000010893 */
[--C-:B------:R-:W-:Y:S01]  /*14220*/  FFMA.FTZ R179, R140, c[0x0][0x2d0], -R147.reuse ;  /* 0x0000b4008cb37a23 */ /* 0x100fe20000010893 */
[----:B------:R-:W3:Y:S01]  /*14230*/  MUFU.EX2 R134, R134 ;  /* 0x0000008600867308 */ /* 0x000ee20000000800 */
[--C-:B------:R-:W-:Y:S02]  /*14240*/  FFMA.FTZ R214, R143, c[0x0][0x2d0], -R144.reuse ;  /* 0x0000b4008fd67a23 */ /* 0x100fe40000010890 */
[--C-:B------:R-:W-:Y:S01]  /*14250*/  FFMA.FTZ R227, R141, c[0x0][0x2d0], -R144.reuse ;  /* 0x0000b4008de37a23 */ /* 0x100fe20000010890 */
[----:B--2---:R-:W-:Y:S01]  /*14260*/  F2FP.BF16.PACK_AB R137, R168, R173 ;  /* 0x000000ada889723e */ /* 0x004fe200000010ff */
[----:B------:R-:W-:Y:S01]  /*14270*/  LDSM.16.MT88.4 R140, [R197+0x2900] ;  /* 0x00290000c58c783b */ /* 0x000fe20000004200 */
[--C-:B------:R-:W-:Y:S02]  /*14280*/  FFMA.FTZ R226, R160, c[0x0][0x2d0], -R147.reuse ;  /* 0x0000b400a0e27a23 */ /* 0x100fe40000010893 */
[--C-:B------:R-:W-:Y:S02]  /*14290*/  FFMA.FTZ R229, R158, c[0x0][0x2d0], -R147.reuse ;  /* 0x0000b4009ee57a23 */ /* 0x100fe40000010893 */
[----:B------:R-:W-:Y:S01]  /*142a0*/  MUFU.EX2 R172, R172 ;  /* 0x000000ac00ac7308 */ /* 0x000fe20000000800 */
[--C-:B------:R-:W-:Y:S02]  /*142b0*/  FFMA.FTZ R228, R159, c[0x0][0x2d0], -R144.reuse ;  /* 0x0000b4009fe47a23 */ /* 0x100fe40000010890 */
[----:B------:R-:W-:Y:S01]  /*142c0*/  LDSM.16.MT88.4 R160, [R196+0x3900] ;  /* 0x00390000c4a0783b */ /* 0x000fe20000004200 */
[--C-:B------:R-:W-:Y:S02]  /*142d0*/  FFMA.FTZ R231, R157, c[0x0][0x2d0], -R144.reuse ;  /* 0x0000b4009de77a23 */ /* 0x100fe40000010890 */
[--C-:B------:R-:W-:Y:S02]  /*142e0*/  FFMA.FTZ R230, R156, c[0x0][0x2d0], -R147.reuse ;  /* 0x0000b4009ce67a23 */ /* 0x100fe40000010893 */
[--C-:B------:R-:W-:Y:S02]  /*142f0*/  FFMA.FTZ R233, R154, c[0x0][0x2d0], -R147.reuse ;  /* 0x0000b4009ae97a23 */ /* 0x100fe40000010893 */
[----:B------:R-:W2:Y:S01]  /*14300*/  MUFU.EX2 R171, R171 ;  /* 0x000000ab00ab7308 */ /* 0x000ea20000000800 */
[----:B------:R-:W-:Y:S01]  /*14310*/  LDSM.16.MT88.4 R156, [R197+0x3900] ;  /* 0x00390000c59c783b */ /* 0x000fe20000004200 */
[--C-:B------:R-:W-:Y:S01]  /*14320*/  FFMA.FTZ R232, R155, c[0x0][0x2d0], -R144.reuse ;  /* 0x0000b4009be87a23 */ /* 0x100fe20000010890 */
[----:B---3--:R-:W-:Y:S01]  /*14330*/  F2FP.BF16.PACK_AB R139, R134, R135 ;  /* 0x00000087868b723e */ /* 0x008fe200000010ff */
[--C-:B------:R-:W-:Y:S02]  /*14340*/  FFMA.FTZ R235, R153, c[0x0][0x2d0], -R144.reuse ;  /* 0x0000b40099eb7a23 */ /* 0x100fe40000010890 */
[--C-:B------:R-:W-:Y:S03]  /*14350*/  FFMA.FTZ R234, R152, c[0x0][0x2d0], -R147.reuse ;  /* 0x0000b40098ea7a23 */ /* 0x100fe60000010893 */
[----:B------:R-:W-:Y:S01]  /*14360*/  LDSM.16.MT88.4 R152, [R198+0x3900] ;  /* 0x00390000c698783b */ /* 0x000fe20000004200 */
[----:B------:R-:W-:Y:S01]  /*14370*/  MUFU.EX2 R170, R170 ;  /* 0x000000aa00aa7308 */ /* 0x000fe20000000800 */
[--C-:B------:R-:W-:Y:S02]  /*14380*/  FFMA.FTZ R237, R150, c[0x0][0x2d0], -R147.reuse ;  /* 0x0000b40096ed7a23 */ /* 0x100fe40000010893 */
[--C-:B------:R-:W-:Y:S02]  /*14390*/  FFMA.FTZ R236, R151, c[0x0][0x2d0], -R144.reuse ;  /* 0x0000b40097ec7a23 */ /* 0x100fe40000010890 */
[--C-:B------:R-:W-:Y:S02]  /*143a0*/  FFMA.FTZ R239, R149, c[0x0][0x2d0], -R144.reuse ;  /* 0x0000b40095ef7a23 */ /* 0x100fe40000010890 */
[--C-:B------:R-:W-:Y:S02]  /*143b0*/  FFMA.FTZ R238, R148, c[0x0][0x2d0], -R147.reuse ;  /* 0x0000b40094ee7a23 */ /* 0x100fe40000010893 */
[----:B------:R-:W-:Y:S01]  /*143c0*/  LDSM.16.MT88.4 R148, [R203+0x3900] ;  /* 0x00390000cb94783b */ /* 0x000fe20000004200 */
[----:B------:R-:W3:Y:S01]  /*143d0*/  MUFU.EX2 R169, R169 ;  /* 0x000000a900a97308 */ /* 0x000ee20000000800 */
[--C-:B------:R-:W-:Y:S02]  /*143e0*/  FFMA.FTZ R240, R145, c[0x0][0x2d0], -R144.reuse ;  /* 0x0000b40091f07a23 */ /* 0x100fe40000010890 */
[----:B------:R-:W-:Y:S01]  /*143f0*/  FFMA.FTZ R147, R146, c[0x0][0x2d0], -R147 ;  /* 0x0000b40092937a23 */ /* 0x000fe20000010893 */
[----:B--2---:R-:W-:Y:S01]  /*14400*/  F2FP.BF16.PACK_AB R136, R171, R172 ;  /* 0x000000acab88723e */ /* 0x004fe200000010ff */
[----:B------:R-:W-:Y:S05]  /*14410*/  FFMA.FTZ R144, R133, c[0x0][0x2d0], -R144 ;  /* 0x0000b40085907a23 */ /* 0x000fea0000010890 */
[----:B------:R-:W2:Y:S10]  /*14420*/  MUFU.EX2 R3, R3 ;  /* 0x0000000300037308 */ /* 0x000eb40000000800 */
[----:B------:R-:W4:Y:S01]  /*14430*/  MUFU.EX2 R2, R2 ;  /* 0x0000000200027308 */ /* 0x000f220000000800 */
[----:B---3--:R-:W-:Y:S09]  /*14440*/  F2FP.BF16.PACK_AB R138, R169, R170 ;  /* 0x000000aaa98a723e */ /* 0x008ff200000010ff */
[----:B------:R-:W-:Y:S01]  /*14450*/  MUFU.EX2 R241, R147 ;  /* 0x0000009300f17308 */ /* 0x000fe20000000800 */
[C---:B--2---:R-:W-:Y:S02]  /*14460*/  FMUL.FTZ R4, R3.reuse, R128 ;  /* 0x0000008003047220 */ /* 0x044fe40000410000 */
[C---:B------:R-:W-:Y:S02]  /*14470*/  FMUL.FTZ R5, R3.reuse, R129 ;  /* 0x0000008103057220 */ /* 0x040fe40000410000 */
[C---:B------:R-:W-:Y:S02]  /*14480*/  FMUL.FTZ R8, R3.reuse, R124 ;  /* 0x0000007c03087220 */ /* 0x040fe40000410000 */
[C---:B------:R-:W-:Y:S03]  /*14490*/  FMUL.FTZ R9, R3.reuse, R125 ;  /* 0x0000007d03097220 */ /* 0x040fe60000410000 */
[----:B------:R2:W-:Y:S01]  /*144a0*/  MUFU.EX2 R133, R144 ;  /* 0x0000009000857308 */ /* 0x0005e20000000800 */
[C---:B------:R-:W-:Y:S02]  /*144b0*/  FMUL.FTZ R16, R3.reuse, R116 ;  /* 0x0000007403107220 */ /* 0x040fe40000410000 */
[C---:B----4-:R-:W-:Y:S02]  /*144c0*/  FMUL.FTZ R6, R2.reuse, R130 ;  /* 0x0000008202067220 */ /* 0x050fe40000410000 */
[C---:B------:R-:W-:Y:S02]  /*144d0*/  FMUL.FTZ R7, R2.reuse, R131 ;  /* 0x0000008302077220 */ /* 0x040fe40000410000 */
[----:B------:R-:W-:Y:S01]  /*144e0*/  LDSM.16.MT88.4 R128, [R198+0x2900] ;  /* 0x00290000c680783b */ /* 0x000fe20000004200 */
[C---:B------:R-:W-:Y:S02]  /*144f0*/  FMUL.FTZ R10, R2.reuse, R126 ;  /* 0x0000007e020a7220 */ /* 0x040fe40000410000 */
[C---:B------:R-:W-:Y:S01]  /*14500*/  FMUL.FTZ R11, R2.reuse, R127 ;  /* 0x0000007f020b7220 */ /* 0x040fe20000410000 */
[----:B------:R-:W-:Y:S01]  /*14510*/  MUFU.EX2 R174, R174 ;  /* 0x000000ae00ae7308 */ /* 0x000fe20000000800 */
[C---:B-1----:R-:W-:Y:S03]  /*14520*/  HMMA.16816.F32.BF16 R4, R136.reuse, R12, R4 ;  /* 0x0000000c8804723c */ /* 0x042fe60000041804 */
[----:B------:R-:W-:Y:S02]  /*14530*/  LDSM.16.MT88.4 R124, [R203+0x2900] ;  /* 0x00290000cb7c783b */ /* 0x000fe40000004200 */
[C---:B------:R-:W-:Y:S02]  /*14540*/  FMUL.FTZ R17, R3.reuse, R117 ;  /* 0x0000007503117220 */ /* 0x040fe40000410000 */
[C---:B------:R-:W-:Y:S01]  /*14550*/  FMUL.FTZ R12, R3.reuse, R120 ;  /* 0x00000078030c7220 */ /* 0x040fe20000410000 */
[C---:B------:R-:W-:Y:S01]  /*14560*/  HMMA.16816.F32.BF16 R8, R136.reuse, R14, R8 ;  /* 0x0000000e8808723c */ /* 0x040fe20000041808 */
[----:B------:R-:W1:Y:S03]  /*14570*/  MUFU.EX2 R175, R175 ;  /* 0x000000af00af7308 */ /* 0x000e660000000800 */
[C---:B------:R-:W-:Y:S01]  /*14580*/  FMUL.FTZ R13, R3.reuse, R121 ;  /* 0x00000079030d7220 */ /* 0x040fe20000410000 */
[----:B--2---:R-:W-:Y:S01]  /*14590*/  LDSM.16.MT88.4 R144, [R196+0x1900] ;  /* 0x00190000c490783b */ /* 0x004fe20000004200 */
[C---:B------:R-:W-:Y:S02]  /*145a0*/  FMUL.FTZ R18, R2.reuse, R118 ;  /* 0x0000007602127220 */ /* 0x040fe40000410000 */
[C---:B------:R-:W-:Y:S03]  /*145b0*/  FMUL.FTZ R14, R2.reuse, R122 ;  /* 0x0000007a020e7220 */ /* 0x040fe60000410000 */
[----:B------:R-:W-:Y:S01]  /*145c0*/  MUFU.EX2 R176, R176 ;  /* 0x000000b000b07308 */ /* 0x000fe20000000800 */
[C---:B------:R-:W-:Y:S02]  /*145d0*/  FMUL.FTZ R15, R2.reuse, R123 ;  /* 0x0000007b020f7220 */ /* 0x040fe40000410000 */
[----:B------:R-:W2:Y:S01]  /*145e0*/  LDSM.16.MT88.4 R120, [R196+0x100] ;  /* 0x00010000c478783b */ /* 0x000ea20000004200 */
[C---:B------:R-:W-:Y:S02]  /*145f0*/  FMUL.FTZ R19, R2.reuse, R119 ;  /* 0x0000007702137220 */ /* 0x040fe40000410000 */
[C---:B------:R-:W-:Y:S02]  /*14600*/  FMUL.FTZ R24, R3.reuse, R108 ;  /* 0x0000006c03187220 */ /* 0x040fe40000410000 */
[C---:B------:R-:W-:Y:S02]  /*14610*/  HMMA.16816.F32.BF16 R12, R136.reuse, R20, R12 ;  /* 0x00000014880c723c */ /* 0x040fe4000004180c */
[----:B------:R-:W3:Y:S01]  /*14620*/  MUFU.EX2 R177, R177 ;  /* 0x000000b100b17308 */ /* 0x000ee20000000800 */
[----:B------:R-:W-:Y:S01]  /*14630*/  LDSM.16.MT88.4 R116, [R198+0x900] ;  /* 0x00090000c674783b */ /* 0x000fe20000004200 */
[C---:B------:R-:W-:Y:S02]  /*14640*/  FMUL.FTZ R25, R3.reuse, R109 ;  /* 0x0000006d03197220 */ /* 0x040fe40000410000 */
[C---:B------:R-:W-:Y:S02]  /*14650*/  FMUL.FTZ R26, R2.reuse, R110 ;  /* 0x0000006e021a7220 */ /* 0x040fe40000410000 */
[C---:B------:R-:W-:Y:S04]  /*14660*/  HMMA.16816.F32.BF16 R16, R136.reuse, R22, R16 ;  /* 0x000000168810723c */ /* 0x040fe80000041810 */
[C---:B------:R-:W-:Y:S01]  /*14670*/  FMUL.FTZ R20, R3.reuse, R112 ;  /* 0x0000007003147220 */ /* 0x040fe20000410000 */
[----:B------:R-:W-:Y:S01]  /*14680*/  MUFU.EX2 R178, R178 ;  /* 0x000000b200b27308 */ /* 0x000fe20000000800 */
[C---:B------:R-:W-:Y:S02]  /*14690*/  FMUL.FTZ R21, R3.reuse, R113 ;  /* 0x0000007103157220 */ /* 0x040fe40000410000 */
[C---:B------:R-:W-:Y:S04]  /*146a0*/  FMUL.FTZ R22, R2.reuse, R114 ;  /* 0x0000007202167220 */ /* 0x040fe80000410000 */
[C---:B------:R-:W-:Y:S02]  /*146b0*/  FMUL.FTZ R23, R2.reuse, R115 ;  /* 0x0000007302177220 */ /* 0x040fe40000410000 */
[----:B------:R-:W4:Y:S01]  /*146c0*/  LDSM.16.MT88.4 R112, [R203+0x2100] ;  /* 0x00210000cb70783b */ /* 0x000f220000004200 */
[C---:B------:R-:W-:Y:S01]  /*146d0*/  FMUL.FTZ R27, R2.reuse, R111 ;  /* 0x0000006f021b7220 */ /* 0x040fe20000410000 */
[----:B------:R-:W5:Y:S01]  /*146e0*/  MUFU.EX2 R179, R179 ;  /* 0x000000b300b37308 */ /* 0x000f620000000800 */
[C---:B------:R-:W-:Y:S02]  /*146f0*/  FMUL.FTZ R32, R3.reuse, R100 ;  /* 0x0000006403207220 */ /* 0x040fe40000410000 */
[C---:B------:R-:W-:Y:S03]  /*14700*/  HMMA.16816.F32.BF16 R20, R136.reuse, R28, R20 ;  /* 0x0000001c8814723c */ /* 0x040fe60000041814 */
[----:B------:R-:W-:Y:S01]  /*14710*/  LDSM.16.MT88.4 R108, [R196+0x2100] ;  /* 0x00210000c46c783b */ /* 0x000fe20000004200 */
[C---:B------:R-:W-:Y:S02]  /*14720*/  FMUL.FTZ R33, R3.reuse, R101 ;  /* 0x0000006503217220 */ /* 0x040fe40000410000 */
[C---:B------:R-:W-:Y:S01]  /*14730*/  FMUL.FTZ R34, R2.reuse, R102 ;  /* 0x0000006602227220 */ /* 0x040fe20000410000 */
[----:B------:R-:W-:Y:S01]  /*14740*/  MUFU.EX2 R214, R214 ;  /* 0x000000d600d67308 */ /* 0x000fe20000000800 */
[C---:B------:R-:W-:Y:S04]  /*14750*/  HMMA.16816.F32.BF16 R24, R136.reuse, R30, R24 ;  /* 0x0000001e8818723c */ /* 0x040fe80000041818 */
[C---:B------:R-:W-:Y:S02]  /*14760*/  FMUL.FTZ R28, R3.reuse, R104 ;  /* 0x00000068031c7220 */ /* 0x040fe40000410000 */
[C---:B------:R-:W-:Y:S02]  /*14770*/  FMUL.FTZ R29, R3.reuse, R105 ;  /* 0x00000069031d7220 */ /* 0x040fe40000410000 */
[C---:B------:R-:W-:Y:S01]  /*14780*/  FMUL.FTZ R30, R2.reuse, R106 ;  /* 0x0000006a021e7220 */ /* 0x040fe20000410000 */
[----:B------:R-:W1:Y:S03]  /*14790*/  MUFU.EX2 R227, R227 ;  /* 0x000000e300e37308 */ /* 0x000e660000000800 */
[C---:B------:R-:W-:Y:S02]  /*147a0*/  FMUL.FTZ R31, R2.reuse, R107 ;  /* 0x0000006b021f7220 */ /* 0x040fe40000410000 */
[----:B------:R-:W1:Y:S01]  /*147b0*/  LDSM.16.MT88.4 R104, [R198+0x2100] ;  /* 0x00210000c668783b */ /* 0x000e620000004200 */
[C---:B------:R-:W-:Y:S02]  /*147c0*/  FMUL.FTZ R35, R2.reuse, R103 ;  /* 0x0000006702237220 */ /* 0x040fe40000410000 */
[C---:B------:R-:W-:Y:S02]  /*147d0*/  FMUL.FTZ R36, R3.reuse, R36 ;  /* 0x0000002403247220 */ /* 0x040fe40000410000 */
[C---:B--2---:R-:W-:Y:S01]  /*147e0*/  HMMA.16816.F32.BF16 R28, R136.reuse, R120, R28 ;  /* 0x00000078881c723c */ /* 0x044fe2000004181c */
[----:B------:R-:W-:Y:S02]  /*147f0*/  MUFU.EX2 R226, R226 ;  /* 0x000000e200e27308 */ /* 0x000fe40000000800 */
[----:B------:R-:W2:Y:S01]  /*14800*/  LDSM.16.MT88.4 R100, [R197+0x2100] ;  /* 0x00210000c564783b */ /* 0x000ea20000004200 */
[C---:B------:R-:W-:Y:S02]  /*14810*/  FMUL.FTZ R37, R3.reuse, R37 ;  /* 0x0000002503257220 */ /* 0x040fe40000410000 */
[C---:B------:R-:W-:Y:S02]  /*14820*/  FMUL.FTZ R38, R2.reuse, R38 ;  /* 0x0000002602267220 */ /* 0x040fe40000410000 */
[C---:B------:R-:W-:Y:S03]  /*14830*/  HMMA.16816.F32.BF16 R32, R136.reuse, R122, R32 ;  /* 0x0000007a8820723c */ /* 0x040fe60000041820 */
[----:B------:R-:W-:Y:S01]  /*14840*/  LDSM.16.MT88.4 R120, [R196+0x900] ;  /* 0x00090000c478783b */ /* 0x000fe20000004200 */
[C---:B------:R-:W-:Y:S01]  /*14850*/  FMUL.FTZ R39, R2.reuse, R39 ;  /* 0x0000002702277220 */ /* 0x040fe20000410000 */
[----:B------:R-:W1:Y:S01]  /*14860*/  MUFU.EX2 R229, R229 ;  /* 0x000000e500e57308 */ /* 0x000e620000000800 */
[C---:B------:R-:W-:Y:S02]  /*14870*/  FMUL.FTZ R40, R3.reuse, R40 ;  /* 0x0000002803287220 */ /* 0x040fe40000410000 */
[C---:B------:R-:W-:Y:S03]  /*14880*/  FMUL.FTZ R41, R3.reuse, R41 ;  /* 0x0000002903297220 */ /* 0x040fe60000410000 */
[C---:B----4-:R-:W-:Y:S03]  /*14890*/  HMMA.16816.F32.BF16 R36, R136.reuse, R112, R36 ;  /* 0x000000708824723c */ /* 0x050fe60000041824 */
[C---:B------:R-:W-:Y:S01]  /*148a0*/  FMUL.FTZ R42, R2.reuse, R42 ;  /* 0x0000002a022a7220 */ /* 0x040fe20000410000 */
[----:B------:R-:W-:Y:S01]  /*148b0*/  MUFU.EX2 R228, R228 ;  /* 0x000000e400e47308 */ /* 0x000fe20000000800 */
[C---:B------:R-:W-:Y:S02]  /*148c0*/  FMUL.FTZ R43, R2.reuse, R43 ;  /* 0x0000002b022b7220 */ /* 0x040fe40000410000 */
[C---:B------:R-:W-:Y:S02]  /*148d0*/  FMUL.FTZ R44, R3.reuse, R44 ;  /* 0x0000002c032c7220 */ /* 0x040fe40000410000 */
[C---:B------:R-:W-:Y:S03]  /*148e0*/  FMUL.FTZ R45, R3.reuse, R45 ;  /* 0x0000002d032d7220 */ /* 0x040fe60000410000 */
[C---:B------:R-:W-:Y:S01]  /*148f0*/  HMMA.16816.F32.BF16 R40, R136.reuse, R114, R40 ;  /* 0x000000728828723c */ /* 0x040fe20000041828 */
[----:B------:R-:W-:Y:S01]  /*14900*/  LDSM.16.MT88.4 R112, [R203+0x900] ;  /* 0x00090000cb70783b */ /* 0x000fe20000004200 */
[----:B------:R-:W4:Y:S01]  /*14910*/  MUFU.EX2 R231, R231 ;  /* 0x000000e700e77308 */ /* 0x000f220000000800 */
[C---:B------:R-:W-:Y:S02]  /*14920*/  FMUL.FTZ R46, R2.reuse, R46 ;  /* 0x0000002e022e7220 */ /* 0x040fe40000410000 */
[C---:B------:R-:W-:Y:S02]  /*14930*/  FMUL.FTZ R47, R2.reuse, R47 ;  /* 0x0000002f022f7220 */ /* 0x040fe40000410000 */
[C---:B------:R-:W-:Y:S02]  /*14940*/  FMUL.FTZ R48, R3.reuse, R48 ;  /* 0x0000003003307220 */ /* 0x040fe40000410000 */
[C---:B------:R-:W-:Y:S03]  /*14950*/  FMUL.FTZ R49, R3.reuse, R49 ;  /* 0x0000003103317220 */ /* 0x040fe60000410000 */
[C---:B-1----:R-:W-:Y:S01]  /*14960*/  HMMA.16816.F32.BF16 R44, R136.reuse, R104, R44 ;  /* 0x00000068882c723c */ /* 0x042fe2000004182c */
[----:B------:R-:W-:Y:S02]  /*14970*/  MUFU.EX2 R230, R230 ;  /* 0x000000e600e67308 */ /* 0x000fe40000000800 */
[C---:B------:R-:W-:Y:S02]  /*14980*/  FMUL.FTZ R50, R2.reuse, R50 ;  /* 0x0000003202327220 */ /* 0x040fe40000410000 */
[C---:B------:R-:W-:Y:S02]  /*14990*/  FMUL.FTZ R51, R2.reuse, R51 ;  /* 0x0000003302337220 */ /* 0x040fe40000410000 */
[C---:B------:R-:W-:Y:S02]  /*149a0*/  FMUL.FTZ R52, R3.reuse, R52 ;  /* 0x0000003403347220 */ /* 0x040fe40000410000 */
[C---:B------:R-:W-:Y:S02]  /*149b0*/  FMUL.FTZ R53, R3.reuse, R53 ;  /* 0x0000003503357220 */ /* 0x040fe40000410000 */
[----:B------:R-:W1:Y:S01]  /*149c0*/  MUFU.EX2 R233, R233 ;  /* 0x000000e900e97308 */ /* 0x000e620000000800 */
[C---:B------:R-:W-:Y:S01]  /*149d0*/  HMMA.16816.F32.BF16 R48, R136.reuse, R106, R48 ;  /* 0x0000006a8830723c */ /* 0x040fe20000041830 */
[----:B------:R-:W1:Y:S02]  /*149e0*/  LDSM.16.MT88.4 R104, [R203+0x4100] ;  /* 0x00410000cb68783b */ /* 0x000e640000004200 */
[C---:B------:R-:W-:Y:S02]  /*149f0*/  FMUL.FTZ R54, R2.reuse, R54 ;  /* 0x0000003602367220 */ /* 0x040fe40000410000 */
[C---:B------:R-:W-:Y:S02]  /*14a00*/  FMUL.FTZ R55, R2.reuse, R55 ;  /* 0x0000003702377220 */ /* 0x040fe40000410000 */
[C---:B------:R-:W-:Y:S02]  /*14a10*/  FMUL.FTZ R56, R3.reuse, R56 ;  /* 0x0000003803387220 */ /* 0x040fe40000410000 */
[C---:B------:R-:W-:Y:S01]  /*14a20*/  FMUL.FTZ R57, R3.reuse, R57 ;  /* 0x0000003903397220 */ /* 0x040fe20000410000 */
[----:B------:R-:W-:Y:S02]  /*14a30*/  MUFU.EX2 R232, R232 ;  /* 0x000000e800e87308 */ /* 0x000fe40000000800 */
[C---:B--2---:R-:W-:Y:S03]  /*14a40*/  HMMA.16816.F32.BF16 R52, R136.reuse, R100, R52 ;  /* 0x000000648834723c */ /* 0x044fe60000041834 */
[C---:B------:R-:W-:Y:S02]  /*14a50*/  FMUL.FTZ R58, R2.reuse, R58 ;  /* 0x0000003a023a7220 */ /* 0x040fe40000410000 */
[C---:B------:R-:W-:Y:S02]  /*14a60*/  FMUL.FTZ R59, R2.reuse, R59 ;  /* 0x0000003b023b7220 */ /* 0x040fe40000410000 */
[C---:B------:R-:W-:Y:S01]  /*14a70*/  FMUL.FTZ R60, R3.reuse, R60 ;  /* 0x0000003c033c7220 */ /* 0x040fe20000410000 */
[----:B------:R-:W2:Y:S01]  /*14a80*/  MUFU.EX2 R235, R235 ;  /* 0x000000eb00eb7308 */ /* 0x000ea20000000800 */
[C---:B------:R-:W-:Y:S03]  /*14a90*/  FMUL.FTZ R61, R3.reuse, R61 ;  /* 0x0000003d033d7220 */ /* 0x040fe60000410000 */
[C---:B------:R-:W-:Y:S01]  /*14aa0*/  HMMA.16816.F32.BF16 R56, R136.reuse, R102, R56 ;  /* 0x000000668838723c */ /* 0x040fe20000041838 */
[----:B------:R-:W2:Y:S02]  /*14ab0*/  LDSM.16.MT88.4 R100, [R198+0x4100] ;  /* 0x00410000c664783b */ /* 0x000ea40000004200 */
[C---:B------:R-:W-:Y:S02]  /*14ac0*/  FMUL.FTZ R62, R2.reuse, R62 ;  /* 0x0000003e023e7220 */ /* 0x040fe40000410000 */
[C---:B------:R-:W-:Y:S01]  /*14ad0*/  FMUL.FTZ R63, R2.reuse, R63 ;  /* 0x0000003f023f7220 */ /* 0x040fe20000410000 */
[----:B------:R-:W-:Y:S01]  /*14ae0*/  MUFU.EX2 R234, R234 ;  /* 0x000000ea00ea7308 */ /* 0x000fe20000000800 */
[C---:B------:R-:W-:Y:S02]  /*14af0*/  FMUL.FTZ R64, R3.reuse, R64 ;  /* 0x0000004003407220 */ /* 0x040fe40000410000 */
[C---:B------:R-:W-:Y:S03]  /*14b00*/  FMUL.FTZ R65, R3.reuse, R65 ;  /* 0x0000004103417220 */ /* 0x040fe60000410000 */
[C---:B------:R-:W-:Y:S03]  /*14b10*/  HMMA.16816.F32.BF16 R60, R136.reuse, R108, R60 ;  /* 0x0000006c883c723c */ /* 0x040fe6000004183c */
[C---:B------:R-:W-:Y:S01]  /*14b20*/  FMUL.FTZ R66, R2.reuse, R66 ;  /* 0x0000004202427220 */ /* 0x040fe20000410000 */
[----:B------:R-:W2:Y:S01]  /*14b30*/  MUFU.EX2 R237, R237 ;  /* 0x000000ed00ed7308 */ /* 0x000ea20000000800 */
[C---:B------:R-:W-:Y:S02]  /*14b40*/  FMUL.FTZ R67, R2.reuse, R67 ;  /* 0x0000004302437220 */ /* 0x040fe40000410000 */
[C---:B------:R-:W-:Y:S02]  /*14b50*/  FMUL.FTZ R68, R3.reuse, R68 ;  /* 0x0000004403447220 */ /* 0x040fe40000410000 */
[C---:B------:R-:W-:Y:S03]  /*14b60*/  FMUL.FTZ R69, R3.reuse, R69 ;  /* 0x0000004503457220 */ /* 0x040fe60000410000 */
[C---:B------:R-:W-:Y:S01]  /*14b70*/  HMMA.16816.F32.BF16 R64, R136.reuse, R110, R64 ;  /* 0x0000006e8840723c */ /* 0x040fe20000041840 */
[----:B------:R-:W3:Y:S01]  /*14b80*/  LDSM.16.MT88.4 R108, [R197+0x4100] ;  /* 0x00410000c56c783b */ /* 0x000ee20000004200 */
[----:B------:R-:W-:Y:S01]  /*14b90*/  MUFU.EX2 R236, R236 ;  /* 0x000000ec00ec7308 */ /* 0x000fe20000000800 */
[C---:B------:R-:W-:Y:S02]  /*14ba0*/  FMUL.FTZ R70, R2.reuse, R70 ;  /* 0x0000004602467220 */ /* 0x040fe40000410000 */
[C---:B------:R-:W-:Y:S02]  /*14bb0*/  FMUL.FTZ R71, R2.reuse, R71 ;  /* 0x0000004702477220 */ /* 0x040fe40000410000 */
[C---:B------:R-:W-:Y:S02]  /*14bc0*/  FMUL.FTZ R72, R3.reuse, R72 ;  /* 0x0000004803487220 */ /* 0x040fe40000410000 */
[C---:B------:R-:W-:Y:S03]  /*14bd0*/  FMUL.FTZ R73, R3.reuse, R73 ;  /* 0x0000004903497220 */ /* 0x040fe60000410000 */
[C---:B-1----:R-:W-:Y:S01]  /*14be0*/  HMMA.16816.F32.BF16 R68, R136.reuse, R104, R68 ;  /* 0x000000688844723c */ /* 0x042fe20000041844 */
[----:B------:R-:W1:Y:S02]  /*14bf0*/  MUFU.EX2 R239, R239 ;  /* 0x000000ef00ef7308 */ /* 0x000e640000000800 */
        /* <DEDUP_REMOVED lines=11> */
[----:B------:R-:W1:Y:S02]  /*14cb0*/  MUFU.EX2 R240, R240 ;  /* 0x000000f000f07308 */ /* 0x000e640000000800 */
[C---:B--2---:R-:W-:Y:S03]  /*14cc0*/  HMMA.16816.F32.BF16 R76, R136.reuse, R100, R76 ;  /* 0x00000064884c723c */ /* 0x044fe6000004184c */
[C---:B------:R-:W-:Y:S02]  /*14cd0*/  FMUL.FTZ R82, R2.reuse, R82 ;  /* 0x0000005202527220 */ /* 0x040fe40000410000 */
[C---:B------:R-:W-:Y:S02]  /*14ce0*/  FMUL.FTZ R83, R2.reuse, R83 ;  /* 0x0000005302537220 */ /* 0x040fe40000410000 */
[----:B------:R-:W-:Y:S01]  /*14cf0*/  FMUL.FTZ R84, R3, R84 ;  /* 0x0000005403547220 */ /* 0x000fe20000410000 */
[----:B------:R-:W-:Y:S01]  /*14d00*/  F2FP.BF16.PACK_AB R100, R175, R174 ;  /* 0x000000aeaf64723e */ /* 0x000fe200000010ff */
[----:B------:R-:W-:Y:S03]  /*14d10*/  FMUL.FTZ R85, R3, R85 ;  /* 0x0000005503557220 */ /* 0x000fe60000410000 */
[C---:B------:R-:W-:Y:S03]  /*14d20*/  HMMA.16816.F32.BF16 R80, R136.reuse, R102, R80 ;  /* 0x000000668850723c */ /* 0x040fe60000041850 */
[C---:B------:R-:W-:Y:S01]  /*14d30*/  FMUL.FTZ R86, R2.reuse, R86 ;  /* 0x0000005602567220 */ /* 0x040fe20000410000 */
[----:B---3--:R-:W-:Y:S01]  /*14d40*/  F2FP.BF16.PACK_AB R101, R177, R176 ;  /* 0x000000b0b165723e */ /* 0x008fe200000010ff */
[C---:B------:R-:W-:Y:S02]  /*14d50*/  FMUL.FTZ R87, R2.reuse, R87 ;  /* 0x0000005702577220 */ /* 0x040fe40000410000 */
[----:B------:R-:W-:Y:S01]  /*14d60*/  FMUL.FTZ R88, R3, R88 ;  /* 0x0000005803587220 */ /* 0x000fe20000410000 */
[----:B-----5:R-:W-:Y:S01]  /*14d70*/  F2FP.BF16.PACK_AB R102, R179, R178 ;  /* 0x000000b2b366723e */ /* 0x020fe200000010ff */
[----:B------:R-:W-:Y:S03]  /*14d80*/  FMUL.FTZ R89, R3, R89 ;  /* 0x0000005903597220 */ /* 0x000fe60000410000 */
[C---:B------:R-:W-:Y:S03]  /*14d90*/  HMMA.16816.F32.BF16 R84, R136.reuse, R108, R84 ;  /* 0x0000006c8854723c */ /* 0x040fe60000041854 */
[C---:B------:R-:W-:Y:S01]  /*14da0*/  FMUL.FTZ R90, R2.reuse, R90 ;  /* 0x0000005a025a7220 */ /* 0x040fe20000410000 */
[----:B------:R-:W-:Y:S01]  /*14db0*/  F2FP.BF16.PACK_AB R103, R227, R214 ;  /* 0x000000d6e367723e */ /* 0x000fe200000010ff */
[C---:B------:R-:W-:Y:S02]  /*14dc0*/  FMUL.FTZ R91, R2.reuse, R91 ;  /* 0x0000005b025b7220 */ /* 0x040fe40000410000 */
[C---:B------:R-:W-:Y:S02]  /*14dd0*/  FMUL.FTZ R92, R3.reuse, R92 ;  /* 0x0000005c035c7220 */ /* 0x040fe40000410000 */
[C---:B------:R-:W-:Y:S03]  /*14de0*/  FMUL.FTZ R93, R3.reuse, R93 ;  /* 0x0000005d035d7220 */ /* 0x040fe60000410000 */
[C---:B------:R-:W-:Y:S01]  /*14df0*/  HMMA.16816.F32.BF16 R88, R136.reuse, R110, R88 ;  /* 0x0000006e8858723c */ /* 0x040fe20000041858 */
[----:B------:R-:W2:Y:S02]  /*14e00*/  LDSM.16.MT88.4 R108, [R197+0x900] ;  /* 0x00090000c56c783b */ /* 0x000ea40000004200 */
[C---:B------:R-:W-:Y:S02]  /*14e10*/  FMUL.FTZ R94, R2.reuse, R94 ;  /* 0x0000005e025e7220 */ /* 0x040fe40000410000 */
[C---:B------:R-:W-:Y:S02]  /*14e20*/  FMUL.FTZ R95, R2.reuse, R95 ;  /* 0x0000005f025f7220 */ /* 0x040fe40000410000 */
[C---:B------:R-:W-:Y:S02]  /*14e30*/  FMUL.FTZ R96, R3.reuse, R96 ;  /* 0x0000006003607220 */ /* 0x040fe40000410000 */
[C---:B------:R-:W-:Y:S03]  /*14e40*/  FMUL.FTZ R97, R3.reuse, R97 ;  /* 0x0000006103617220 */ /* 0x040fe60000410000 */
[C---:B-1----:R-:W-:Y:S03]  /*14e50*/  HMMA.16816.F32.BF16 R92, R136.reuse, R104, R92 ;  /* 0x00000068885c723c */ /* 0x042fe6000004185c */
[C---:B------:R-:W-:Y:S02]  /*14e60*/  FMUL.FTZ R98, R2.reuse, R98 ;  /* 0x0000006202627220 */ /* 0x040fe40000410000 */
[C---:B------:R-:W-:Y:S02]  /*14e70*/  FMUL.FTZ R99, R2.reuse, R99 ;  /* 0x0000006302637220 */ /* 0x040fe40000410000 */
[----:B------:R-:W-:Y:S01]  /*14e80*/  FFMA.FTZ R173, R2, R213, R173 ;  /* 0x000000d502ad7223 */ /* 0x000fe200000100ad */
[----:B------:R-:W-:Y:S01]  /*14e90*/  MOV R2, R132 ;  /* 0x0000008400027202 */ /* 0x000fe20000000f00 */
[----:B------:R-:W-:Y:S03]  /*14ea0*/  FFMA.FTZ R172, R3, R212, R172 ;  /* 0x000000d403ac7223 */ /* 0x000fe600000100ac */
[----:B------:R-:W-:Y:S01]  /*14eb0*/  HMMA.16816.F32.BF16 R96, R136, R106, R96 ;  /* 0x0000006a8860723c */ /* 0x000fe20000041860 */
[----:B------:R-:W1:Y:S02]  /*14ec0*/  LDSM.16.MT88.4 R104, [R196+0x2900] ;  /* 0x00290000c468783b */ /* 0x000e640000004200 */
[----:B------:R-:W-:Y:S01]  /*14ed0*/  FADD.FTZ R168, R168, R173 ;  /* 0x000000ada8a87221 */ /* 0x000fe20000010000 */
[----:B------:R-:W-:Y:S01]  /*14ee0*/  MOV R3, R0 ;  /* 0x0000000000037202 */ /* 0x000fe20000000f00 */
        /* <DEDUP_REMOVED lines=11> */
[----:B------:R-:W-:Y:S02]  /*14fa0*/  FADD.FTZ R174, R174, R169 ;  /* 0x000000a9aeae7221 */ /* 0x000fe40000010000 */
[----:B------:R-:W-:Y:S02]  /*14fb0*/  FADD.FTZ R177, R177, R176 ;  /* 0x000000b0b1b17221 */ /* 0x000fe40000010000 */
[C---:B------:R-:W-:Y:S01]  /*14fc0*/  HMMA.16816.F32.BF16 R16, R100.reuse, R118, R16 ;  /* 0x000000766410723c */ /* 0x040fe20000041810 */
[----:B------:R-:W-:Y:S03]  /*14fd0*/  LDSM.16.MT88.4 R116, [R197+0x4900] ;  /* 0x00490000c574783b */ /* 0x000fe60000004200 */
[----:B------:R-:W-:Y:S02]  /*14fe0*/  FADD.FTZ R175, R175, R174 ;  /* 0x000000aeafaf7221 */ /* 0x000fe40000010000 */
[----:B------:R-:W-:Y:S02]  /*14ff0*/  FADD.FTZ R214, R214, R177 ;  /* 0x000000b1d6d67221 */ /* 0x000fe40000010000 */
[C---:B--2---:R-:W-:Y:S04]  /*15000*/  HMMA.16816.F32.BF16 R20, R100.reuse, R108, R20 ;  /* 0x0000006c6414723c */ /* 0x044fe80000041814 */
[----:B------:R-:W-:Y:S02]  /*15010*/  FADD.FTZ R178, R178, R175 ;  /* 0x000000afb2b27221 */ /* 0x000fe40000010000 */
[----:B------:R-:W-:Y:S01]  /*15020*/  FADD.FTZ R227, R227, R214 ;  /* 0x000000d6e3e37221 */ /* 0x000fe20000010000 */
[----:B------:R-:W-:Y:S01]  /*15030*/  IADD3 R214, R225, -0x1, RZ ;  /* 0xffffffffe1d67810 */ /* 0x000fe20007ffe0ff */
[C---:B------:R-:W-:Y:S01]  /*15040*/  HMMA.16816.F32.BF16 R24, R100.reuse, R110, R24 ;  /* 0x0000006e6418723c */ /* 0x040fe20000041818 */
[----:B------:R-:W2:Y:S03]  /*15050*/  LDSM.16.MT88.4 R108, [R203+0x4900] ;  /* 0x00490000cb6c783b */ /* 0x000ea60000004200 */
[----:B------:R-:W-:Y:S01]  /*15060*/  FADD.FTZ R179, R179, R178 ;  /* 0x000000b2b3b37221 */ /* 0x000fe20000010000 */
[----:B------:R-:W-:Y:S03]  /*15070*/  MOV R225, R214 ;  /* 0x000000d600e17202 */ /* 0x000fe60000000f00 */
        /* <DEDUP_REMOVED lines=20> */
[----:B------:R-:W3:Y:S07]  /*151c0*/  LDSM.16.MT88.4 R112, [R197+0x1100] ;  /* 0x00110000c570783b */ /* 0x000eee0000004200 */
[C---:B------:R-:W-:Y:S08]  /*151d0*/  HMMA.16816.F32.BF16 R84, R100.reuse, R116, R84 ;  /* 0x000000746454723c */ /* 0x040ff00000041854 */
[C---:B------:R-:W-:Y:S01]  /*151e0*/  HMMA.16816.F32.BF16 R88, R100.reuse, R118, R88 ;  /* 0x000000766458723c */ /* 0x040fe20000041858 */
[----:B------:R-:W5:Y:S07]  /*151f0*/  LDSM.16.MT88.4 R116, [R203+0x3100] ;  /* 0x00310000cb74783b */ /* 0x000f6e0000004200 */
[C---:B-1----:R-:W-:Y:S08]  /*15200*/  HMMA.16816.F32.BF16 R92, R100.reuse, R104, R92 ;  /* 0x00000068645c723c */ /* 0x042ff0000004185c */
[----:B------:R-:W-:Y:S01]  /*15210*/  HMMA.16816.F32.BF16 R96, R100, R106, R96 ;  /* 0x0000006a6460723c */ /* 0x000fe20000041860 */
[----:B------:R-:W1:Y:S06]  /*15220*/  LDSM.16.MT88.4 R104, [R196+0x3100] ;  /* 0x00310000c468783b */ /* 0x000e6c0000004200 */
[----:B------:R-:W-:Y:S01]  /*15230*/  F2FP.BF16.PACK_AB R100, R229, R226 ;  /* 0x000000e2e564723e */ /* 0x000fe200000010ff */
[----:B------:R-:W-:Y:S01]  /*15240*/  FADD.FTZ R226, R226, R179 ;  /* 0x000000b3e2e27221 */ /* 0x000fe20000010000 */
[----:B----4-:R-:W-:Y:S03]  /*15250*/  F2FP.BF16.PACK_AB R101, R231, R228 ;  /* 0x000000e4e765723e */ /* 0x010fe600000010ff */
        /* <DEDUP_REMOVED lines=20> */
[C---:B-----5:R-:W-:Y:S08]  /*153a0*/  HMMA.16816.F32.BF16 R36, R100.reuse, R116, R36 ;  /* 0x000000746424723c */ /* 0x060ff00000041824 */
        /* <DEDUP_REMOVED lines=24> */
[C---:B---3--:R-:W-:Y:S08]  /*15530*/  HMMA.16816.F32.BF16 R76, R100.reuse, R112, R76 ;  /* 0x00000070644c723c */ /* 0x048ff0000004184c */
[C---:B------:R-:W-:Y:S08]  /*15540*/  HMMA.16816.F32.BF16 R80, R100.reuse, R114, R80 ;  /* 0x000000726450723c */ /* 0x040ff00000041850 */
[C---:B----4-:R-:W-:Y:S08]  /*15550*/  HMMA.16816.F32.BF16 R84, R100.reuse, R116, R84 ;  /* 0x000000746454723c */ /* 0x050ff00000041854 */
        /* <DEDUP_REMOVED lines=31> */
.L_x_817:
[----:B------:R-:W-:-:S13]  /*15750*/  ISETP.GE.AND P0, PT, R214, RZ, PT ;  /* 0x000000ffd600720c */ /* 0x000fda0003f06270 */
[----:B------:R-:W-:Y:S05]  /*15760*/  @!P0 BRA `(.L_x_821) ;  /* 0x00002e7000008947 */ /* 0x000fea0003800000 */
[----:B------:R-:W1:Y:S01]  /*15770*/  S2R R3, SR_TID.X ;  /* 0x0000000000037919 */ /* 0x000e620000002100 */
[----:B------:R-:W-:Y:S01]  /*15780*/  SHF.R.S32.HI R5, RZ, 0x1f, R180 ;  /* 0x0000001fff057819 */ /* 0x000fe200000114b4 */
[----:B------:R-:W-:Y:S01]  /*15790*/  IMAD.MOV.U32 R135, RZ, RZ, R132 ;  /* 0x000000ffff877224 */ /* 0x000fe200078e0084 */
[----:B------:R-:W-:Y:S01]  /*157a0*/  IADD3 R220, R211, 0x100, RZ ;  /* 0x00000100d3dc7810 */ /* 0x000fe20007ffe0ff */
[----:B------:R-:W-:Y:S01]  /*157b0*/  IMAD.SHL.U32 R215, R181, 0x2, RZ ;  /* 0x00000002b5d77824 */ /* 0x000fe200078e00ff */
[C---:B------:R-:W-:Y:S01]  /*157c0*/  SHF.L.U64.HI R218, R180.reuse, 0x1, R5 ;  /* 0x00000001b4da7819 */ /* 0x040fe20000010205 */
[----:B------:R-:W-:Y:S01]  /*157d0*/  IMAD.SHL.U32 R221, R180, 0x2, RZ ;  /* 0x00000002b4dd7824 */ /* 0x000fe200078e00ff */
[----:B------:R-:W-:Y:S02]  /*157e0*/  ULDC UR5, c[0x0][0x210] ;  /* 0x0000840000057ab9 */ /* 0x000fe40000000800 */
[----:B------:R-:W-:Y:S02]  /*157f0*/  ULDC UR4, c[0x0][0x1e8] ;  /* 0x00007a0000047ab9 */ /* 0x000fe40000000800 */
[----:B------:R-:W-:-:S02]  /*15800*/  UIMAD UR5, UR11, UR5, URZ ;  /* 0x000000050b0572a4 */ /* 0x000fc4000f8e023f */
[----:B------:R-:W-:Y:S01]  /*15810*/  UIMAD UR4, UR11, UR4, URZ ;  /* 0x000000040b0472a4 */ /* 0x000fe2000f8e023f */
[----:B-1----:R-:W-:-:S04]  /*15820*/  SHF.R.S32.HI R2, RZ, 0x1f, R3 ;  /* 0x0000001fff027819 */ /* 0x002fc80000011403 */
[----:B------:R-:W-:-:S04]  /*15830*/  LEA.HI R2, R2, R3, RZ, 0x3 ;  /* 0x0000000302027211 */ /* 0x000fc800078f18ff */
[----:B------:R-:W-:-:S05]  /*15840*/  LOP3.LUT R2, R2, 0xfffffff8, RZ, 0xc0, !PT ;  /* 0xfffffff802027812 */ /* 0x000fca00078ec0ff */
[----:B------:R-:W-:Y:S02]  /*15850*/  IMAD.IADD R2, R3, 0x1, -R2 ;  /* 0x0000000103027824 */ /* 0x000fe400078e0a02 */
[----:B------:R-:W-:Y:S01]  /*15860*/  IMAD.MOV.U32 R3, RZ, RZ, R0 ;  /* 0x000000ffff037224 */ /* 0x000fe200078e0000 */
[----:B------:R-:W-:Y:S01]  /*15870*/  SHF.R.S32.HI R0, RZ, 0x1f, R181 ;  /* 0x0000001fff007819 */ /* 0x000fe200000114b5 */
[----:B------:R-:W-:-:S03]  /*15880*/  IMAD.SHL.U32 R216, R2, 0x8, RZ ;  /* 0x0000000802d87824 */ /* 0x000fc600078e00ff */
[----:B------:R-:W-:Y:S02]  /*15890*/  SHF.L.U64.HI R219, R181, 0x1, R0 ;  /* 0x00000001b5db7819 */ /* 0x000fe40000010200 */
[----:B------:R-:W-:-:S04]  /*158a0*/  SHF.R.S32.HI R217, RZ, 0x1f, R216 ;  /* 0x0000001fffd97819 */ /* 0x000fc800000114d8 */
[C---:B------:R-:W-:Y:S01]  /*158b0*/  SHF.L.U64.HI R217, R216.reuse, 0x1, R217 ;  /* 0x00000001d8d97819 */ /* 0x040fe200000102d9 */
[----:B------:R-:W-:Y:S01]  /*158c0*/  IMAD.SHL.U32 R216, R216, 0x2, RZ ;  /* 0x00000002d8d87824 */ /* 0x000fe200078e00ff */
[----:B------:R-:W-:Y:S05]  /*158d0*/  BRA `(.L_x_822) ;  /* 0x0000032000007947 */ /* 0x000fea0003800000 */
.L_x_824:
[----:B------:R-:W-:Y:S01]  /*158e0*/  ISETP.NE.AND P2, PT, R207, 0x1, PT ;  /* 0x00000001cf00780c */ /* 0x000fe20003f45270 */
[----:B------:R-:W-:Y:S01]  /*158f0*/  IMAD.MOV.U32 R208, RZ, RZ, RZ ;  /* 0x000000ffffd07224 */ /* 0x000fe200078e00ff */
[----:B------:R-:W-:Y:S04]  /*15900*/  LEA R209, R214, UR13, 0x6 ;  /* 0x0000000dd6d17c11 */ /* 0x000fe8000f8e30ff */
[----:B------:R-:W-:Y:S05]  /*15910*/  IADD3 R209, R209, -0x40, R210 ;  /* 0xffffffc0d1d17810 */ /* 0x000fea0007ffe0d2 */
[--C-:B------:R-:W-:Y:S02]  /*15920*/  IMAD.MOV.U32 R0, RZ, RZ, R209.reuse ;  /* 0x000000ffff007224 */ /* 0x100fe400078e00d1 */
[----:B------:R-:W-:Y:S05]  /*15930*/  @P2 IMAD.HI.U32 R2, R209, c[0x0][0x2bc], RZ ;  /* 0x0000af00d1022a27 */ /* 0x000fea00078e00ff */
        /* <DEDUP_REMOVED lines=26> */
[----:B------:R-:W-:Y:S03]  /*15ae0*/  IADD3 R8, P1, R4, R215, RZ ;  /* 0x000000d704087210 */ /* 0x000fe60007f3e0ff */
[----:B--2---:R-:W-:Y:S01]  /*15af0*/  IMAD.X R11, R6, 0x1, R217, P0 ;  /* 0x00000001060b7824 */ /* 0x004fe200000e06d9 */
[----:B------:R-:W-:Y:S01]  /*15b00*/  IADD3 R12, P0, R4, R221, RZ ;  /* 0x000000dd040c7210 */ /* 0x000fe20007f1e0ff */
[----:B------:R-:W-:Y:S01]  /*15b10*/  IMAD.X R9, R6, 0x1, R219, P1 ;  /* 0x0000000106097824 */ /* 0x000fe200008e06db */
[----:B---3--:R-:W-:Y:S02]  /*15b20*/  IADD3 R4, P2, R0, R216, RZ ;  /* 0x000000d800047210 */ /* 0x008fe40007f5e0ff */
[----:B------:R1:W-:Y:S01]  /*15b30*/  LDGSTS.E.BYPASS.LTC128B.128 [R211+0x6100], [R10.64], !P4 ;  /* 0x061000000ad37fae */ /* 0x0003e2000e101d54 */
[--C-:B------:R-:W-:Y:S01]  /*15b40*/  IMAD.X R13, R6, 0x1, R218.reuse, P0 ;  /* 0x00000001060d7824 */ /* 0x100fe200000e06da */
[----:B------:R-:W-:Y:S01]  /*15b50*/  IADD3 R6, P1, R0, R215, RZ ;  /* 0x000000d700067210 */ /* 0x000fe20007f3e0ff */
[----:B----4-:R-:W-:Y:S01]  /*15b60*/  IMAD.X R5, R2, 0x1, R217, P2 ;  /* 0x0000000102057824 */ /* 0x010fe200010e06d9 */
        /* <DEDUP_REMOVED lines=9> */
.L_x_822:
        /* <DEDUP_REMOVED lines=23> */
[----:B------:R-:W-:Y:S07]  /*15d70*/  LDSM.16.M88.4 R144, [R204] ;  /* 0x00000000cc90783b */ /* 0x000fee0000000200 */
[----:B------:R-:W-:Y:S07]  /*15d80*/  LDSM.16.M88.4 R148, [R195] ;  /* 0x00000000c394783b */ /* 0x000fee0000000200 */
[----:B------:R-:W-:Y:S07]  /*15d90*/  LDSM.16.M88.4 R152, [R194] ;  /* 0x00000000c298783b */ /* 0x000fee0000000200 */
[----:B------:R-:W-:Y:S07]  /*15da0*/  LDSM.16.M88.4 R156, [R193] ;  /* 0x00000000c19c783b */ /* 0x000fee0000000200 */
[----:B------:R-:W2:Y:S07]  /*15db0*/  SHFL.IDX PT, R132, R5, 0x1, 0x181f ;  /* 0x00381f0005847f89 */ /* 0x000eae00000e0000 */
[----:B------:R1:W3:Y:S02]  /*15dc0*/  SHFL.IDX PT, R0, R4, 0x1, 0x181f ;  /* 0x00381f0004007f89 */ /* 0x0002e400000e0000 */
[C---:B-1----:R-:W-:Y:S03]  /*15dd0*/  HMMA.16816.F32.BF16 R4, R32.reuse, R8, RZ ;  /* 0x000000082004723c */ /* 0x042fe600000418ff */
[CC--:B------:R-:W-:Y:S02]  /*15de0*/  IADD3 R14, P0, R20.reuse, R216.reuse, RZ ;  /* 0x000000d8140e7210 */ /* 0x0c0fe40007f1e0ff */
[----:B------:R-:W-:Y:S02]  /*15df0*/  IADD3 R12, P1, R20, R215, RZ ;  /* 0x000000d7140c7210 */ /* 0x000fe40007f3e0ff */
[C---:B------:R-:W-:Y:S01]  /*15e00*/  IADD3.X R15, R2.reuse, R217, RZ, P0, !PT ;  /* 0x000000d9020f7210 */ /* 0x040fe200007fe4ff */
[C---:B------:R-:W-:Y:S01]  /*15e10*/  HMMA.16816.F32.BF16 R8, R32.reuse, R10, RZ ;  /* 0x0000000a2008723c */ /* 0x040fe200000418ff */
[----:B------:R-:W-:Y:S03]  /*15e20*/  IADD3.X R13, R2, R219, RZ, P1, !PT ;  /* 0x000000db020d7210 */ /* 0x000fe60000ffe4ff */
[----:B------:R-:W-:Y:S01]  /*15e30*/  @!PT LDS RZ, [RZ] ;  /* 0x00000000fffff984 */ /* 0x000fe20000000800 */
[----:B------:R1:W-:Y:S01]  /*15e40*/  LDGSTS.E.BYPASS.LTC128B.128 [R220], [R14.64], !P4 ;  /* 0x000000000edc7fae */ /* 0x0003e2000e101d54 */
[----:B------:R-:W-:Y:S02]  /*15e50*/  IADD3 R20, P0, R20, R221, RZ ;  /* 0x000000dd14147210 */ /* 0x000fe40007f1e0ff */
[----:B--2---:R-:W-:Y:S02]  /*15e60*/  IADD3 R170, P2, R132, R216, RZ ;  /* 0x000000d884aa7210 */ /* 0x004fe40007f5e0ff */
[-C--:B------:R-:W-:Y:S02]  /*15e70*/  IADD3.X R21, R2, R218.reuse, RZ, P0, !PT ;  /* 0x000000da02157210 */ /* 0x080fe400007fe4ff */
[----:B------:R1:W-:Y:S01]  /*15e80*/  LDGSTS.E.BYPASS.LTC128B.128 [R220+0x2000], [R12.64], !P6 ;  /* 0x020000000cdc7fae */ /* 0x0003e2000f101d54 */
[----:B---3--:R-:W-:Y:S02]  /*15e90*/  IADD3.X R171, R0, R217, RZ, P2, !PT ;  /* 0x000000d900ab7210 */ /* 0x008fe400017fe4ff */
[C---:B------:R-:W-:Y:S02]  /*15ea0*/  IADD3 R168, P1, R132.reuse, R215, RZ ;  /* 0x000000d784a87210 */ /* 0x040fe40007f3e0ff */
[----:B------:R-:W-:Y:S02]  /*15eb0*/  IADD3 R132, P0, R132, R221, RZ ;  /* 0x000000dd84847210 */ /* 0x000fe40007f1e0ff */
[----:B------:R2:W-:Y:S01]  /*15ec0*/  LDGSTS.E.BYPASS.LTC128B.128 [R220+0x4000], [R20.64], !P5 ;  /* 0x0400000014dc7fae */ /* 0x0005e2000e901d54 */
[C---:B------:R-:W-:Y:S02]  /*15ed0*/  IADD3.X R169, R0.reuse, R219, RZ, P1, !PT ;  /* 0x000000db00a97210 */ /* 0x040fe40000ffe4ff */
[----:B------:R-:W-:Y:S02]  /*15ee0*/  IADD3.X R133, R0, R218, RZ, P0, !PT ;  /* 0x000000da00857210 */ /* 0x000fe400007fe4ff */
[----:B------:R-:W-:Y:S02]  /*15ef0*/  ISETP.GE.AND P0, PT, R214, 0x1, PT ;  /* 0x00000001d600780c */ /* 0x000fe40003f06270 */
[----:B------:R3:W-:Y:S07]  /*15f00*/  LDGSTS.E.BYPASS.LTC128B.128 [R220+0x1000], [R170.64], !P4 ;  /* 0x01000000aadc7fae */ /* 0x0007ee000e101d54 */
[----:B------:R3:W-:Y:S01]  /*15f10*/  LDGSTS.E.BYPASS.LTC128B.128 [R220+0x3000], [R168.64], !P6 ;  /* 0x03000000a8dc7fae */ /* 0x0007e2000f101d54 */
[C---:B-1----:R-:W-:Y:S06]  /*15f20*/  HMMA.16816.F32.BF16 R12, R32.reuse, R16, RZ ;  /* 0x00000010200c723c */ /* 0x042fec00000418ff */
[----:B------:R1:W-:Y:S02]  /*15f30*/  LDGSTS.E.BYPASS.LTC128B.128 [R220+0x5000], [R132.64], !P5 ;  /* 0x0500000084dc7fae */ /* 0x0003e4000e901d54 */
[C---:B------:R-:W-:Y:S05]  /*15f40*/  HMMA.16816.F32.BF16 R16, R32.reuse, R18, RZ ;  /* 0x000000122010723c */ /* 0x040fea00000418ff */
[----:B------:R-:W-:Y:S03]  /*15f50*/  LDSM.16.M88.4 R160, [R201+0xc100] ;  /* 0x00c10000c9a0783b */ /* 0x000fe60000000200 */
[C---:B--2---:R-:W-:Y:S04]  /*15f60*/  HMMA.16816.F32.BF16 R20, R32.reuse, R24, RZ ;  /* 0x000000182014723c */ /* 0x044fe800000418ff */
[----:B------:R-:W0:Y:S04]  /*15f70*/  LDGDEPBAR ;  /* 0x00000000000079af */ /* 0x000e280000000000 */
[C---:B------:R-:W-:Y:S03]  /*15f80*/  HMMA.16816.F32.BF16 R24, R32.reuse, R26, RZ ;  /* 0x0000001a2018723c */ /* 0x040fe600000418ff */
[----:B------:R-:W2:Y:S05]  /*15f90*/  LDSM.16.M88.4 R164, [R200+0x6100] ;  /* 0x00610000c8a4783b */ /* 0x000eaa0000000200 */
[C---:B------:R-:W-:Y:S02]  /*15fa0*/  HMMA.16816.F32.BF16 R28, R32.reuse, R136, RZ ;  /* 0x00000088201c723c */ /* 0x040fe400000418ff */
[----:B---3--:R-:W-:Y:S06]  /*15fb0*/  LDSM.16.M88.4 R168, [R200+0x7100] ;  /* 0x00710000c8a8783b */ /* 0x008fec0000000200 */
[----:B------:R-:W-:Y:S01]  /*15fc0*/  HMMA.16816.F32.BF16 R32, R32, R138, RZ ;  /* 0x0000008a2020723c */ /* 0x000fe200000418ff */
[----:B------:R-:W3:Y:S07]  /*15fd0*/  LDSM.16.M88.4 R136, [R200+0x6900] ;  /* 0x00690000c888783b */ /* 0x000eee0000000200 */
        /* <DEDUP_REMOVED lines=15> */
[C---:B--2---:R-:W-:Y:S01]  /*160d0*/  HMMA.16816.F32.BF16 R4, R160.reuse, R164, R4 ;  /* 0x000000a4a004723c */ /* 0x044fe20000041804 */
[----:B------:R-:W2:Y:S07]  /*160e0*/  LDSM.16.M88.4 R156, [R205+0x8100] ;  /* 0x00810000cd9c783b */ /* 0x000eae0000000200 */
        /* <DEDUP_REMOVED lines=24> */
[C---:B--2---:R-:W-:Y:S01]  /*16270*/  HMMA.16816.F32.BF16 R4, R152.reuse, R156, R4 ;  /* 0x0000009c9804723c */ /* 0x044fe20000041804 */
[----:B------:R-:W2:Y:S07]  /*16280*/  LDSM.16.M88.4 R176, [R201+0x10100] ;  /* 0x01010000c9b0783b */ /* 0x000eae0000000200 */
[C---:B------:R-:W-:Y:S01]  /*16290*/  HMMA.16816.F32.BF16 R8, R152.reuse, R158, R8 ;  /* 0x0000009e9808723c */ /* 0x040fe20000041808 */
[----:B------:R-:W-:Y:S07]  /*162a0*/  LDSM.16.M88.4 R156, [R200+0x9900] ;  /* 0x00990000c89c783b */ /* 0x000fee0000000200 */
[C---:B---3--:R-:W-:Y:S08]  /*162b0*/  HMMA.16816.F32.BF16 R12, R152.reuse, R136, R12 ;  /* 0x00000088980c723c */ /* 0x048ff0000004180c */
[C---:B------:R-:W-:Y:S01]  /*162c0*/  HMMA.16816.F32.BF16 R16, R152.reuse, R138, R16 ;  /* 0x0000008a9810723c */ /* 0x040fe20000041810 */
[----:B------:R-:W3:Y:S07]  /*162d0*/  LDSM.16.M88.4 R136, [R200+0x8900] ;  /* 0x00890000c888783b */ /* 0x000eee0000000200 */
        /* <DEDUP_REMOVED lines=19> */
[C---:B--2---:R-:W-:Y:S01]  /*16410*/  HMMA.16816.F32.BF16 R4, R176.reuse, R180, R4 ;  /* 0x000000b4b004723c */ /* 0x044fe20000041804 */
[----:B------:R-:W2:Y:S07]  /*16420*/  LDSM.16.M88.4 R168, [R206+0x14100] ;  /* 0x01410000cea8783b */ /* 0x000eae0000000200 */
[C---:B------:R-:W-:Y:S01]  /*16430*/  HMMA.16816.F32.BF16 R8, R176.reuse, R182, R8 ;  /* 0x000000b6b008723c */ /* 0x040fe20000041808 */
[----:B------:R-:W-:Y:S07]  /*16440*/  LDSM.16.M88.4 R180, [R187] ;  /* 0x00000000bbb4783b */ /* 0x000fee0000000200 */
[C---:B---3--:R-:W-:Y:S08]  /*16450*/  HMMA.16816.F32.BF16 R12, R176.reuse, R136, R12 ;  /* 0x00000088b00c723c */ /* 0x048ff0000004180c */
[C---:B------:R-:W-:Y:S01]  /*16460*/  HMMA.16816.F32.BF16 R16, R176.reuse, R138, R16 ;  /* 0x0000008ab010723c */ /* 0x040fe20000041810 */
[----:B------:R-:W3:Y:S07]  /*16470*/  LDSM.16.M88.4 R136, [R205+0xa900] ;  /* 0x00a90000cd88783b */ /* 0x000eee0000000200 */
[C---:B----4-:R-:W-:Y:S08]  /*16480*/  HMMA.16816.F32.BF16 R20, R176.reuse, R152, R20 ;  /* 0x00000098b014723c */ /* 0x050ff00000041814 */
[C---:B------:R-:W-:Y:S01]  /*16490*/  HMMA.16816.F32.BF16 R24, R176.reuse, R154, R24 ;  /* 0x0000009ab018723c */ /* 0x040fe20000041818 */
[----:B------:R-:W4:Y:S07]  /*164a0*/  LDSM.16.M88.4 R152, [R205+0xb100] ;  /* 0x00b10000cd98783b */ /* 0x000f2e0000000200 */
[C---:B------:R-:W-:Y:S08]  /*164b0*/  HMMA.16816.F32.BF16 R28, R176.reuse, R156, R28 ;  /* 0x0000009cb01c723c */ /* 0x040ff0000004181c */
[----:B------:R-:W-:Y:S01]  /*164c0*/  HMMA.16816.F32.BF16 R32, R176, R158, R32 ;  /* 0x0000009eb020723c */ /* 0x000fe20000041820 */
[----:B------:R-:W2:Y:S07]  /*164d0*/  LDSM.16.M88.4 R156, [R205+0xb900] ;  /* 0x00b90000cd9c783b */ /* 0x000eae0000000200 */
[C---:B-----5:R-:W-:Y:S01]  /*164e0*/  HMMA.16816.F32.BF16 R4, R160.reuse, R164, R4 ;  /* 0x000000a4a004723c */ /* 0x060fe20000041804 */
[----:B------:R-:W5:Y:S07]  /*164f0*/  LDSM.16.M88.4 R176, [R202+0x14100] ;  /* 0x01410000cab0783b */ /* 0x000f6e0000000200 */
        /* <DEDUP_REMOVED lines=24> */
[----:B------:R-:W2:Y:S01]  /*16680*/  LDSM.16.M88.4 R168, [R199+0x14100] ;  /* 0x01410000c7a8783b */ /* 0x000ea20000000200 */
[C---:B-----5:R-:W-:Y:S08]  /*16690*/  HMMA.16816.F32.BF16 R4, R176.reuse, R180, R4 ;  /* 0x000000b4b004723c */ /* 0x060ff00000041804 */
[C---:B------:R-:W-:Y:S08]  /*166a0*/  HMMA.16816.F32.BF16 R8, R176.reuse, R182, R8 ;  /* 0x000000b6b008723c */ /* 0x040ff00000041808 */
[C---:B-1----:R-:W-:Y:S08]  /*166b0*/  HMMA.16816.F32.BF16 R12, R176.reuse, R140, R12 ;  /* 0x0000008cb00c723c */ /* 0x042ff0000004180c */
[C---:B------:R-:W-:Y:S08]  /*166c0*/  HMMA.16816.F32.BF16 R16, R176.reuse, R142, R16 ;  /* 0x0000008eb010723c */ /* 0x040ff00000041810 */
[C---:B------:R-:W-:Y:S08]  /*166d0*/  HMMA.16816.F32.BF16 R20, R176.reuse, R144, R20 ;  /* 0x00000090b014723c */ /* 0x040ff00000041814 */
[C---:B------:R-:W-:Y:S08]  /*166e0*/  HMMA.16816.F32.BF16 R24, R176.reuse, R146, R24 ;  /* 0x00000092b018723c */ /* 0x040ff00000041818 */
[C---:B------:R-:W-:Y:S08]  /*166f0*/  HMMA.16816.F32.BF16 R28, R176.reuse, R148, R28 ;  /* 0x00000094b01c723c */ /* 0x040ff0000004181c */
[----:B------:R-:W-:Y:S08]  /*16700*/  HMMA.16816.F32.BF16 R32, R176, R150, R32 ;  /* 0x00000096b020723c */ /* 0x000ff00000041820 */
[C---:B--2---:R-:W-:Y:S08]  /*16710*/  HMMA.16816.F32.BF16 R4, R160.reuse, R164, R4 ;  /* 0x000000a4a004723c */ /* 0x044ff00000041804 */
[C---:B------:R-:W-:Y:S08]  /*16720*/  HMMA.16816.F32.BF16 R8, R160.reuse, R166, R8 ;  /* 0x000000a6a008723c */ /* 0x040ff00000041808 */
[C---:B---3--:R-:W-:Y:S08]  /*16730*/  HMMA.16816.F32.BF16 R12, R160.reuse, R136, R12 ;  /* 0x00000088a00c723c */ /* 0x048ff0000004180c */
        /* <DEDUP_REMOVED lines=83> */
.L_x_823:
        /* <DEDUP_REMOVED lines=33> */
[----:B------:R-:W-:Y:S02]  /*16e80*/  ISETP.GT.AND P0, PT, R214, RZ, PT ;  /* 0x000000ffd600720c */ /* 0x000fe40003f04270 */
        /* <DEDUP_REMOVED lines=25> */
[--C-:B------:R-:W-:Y:S01]  /*17020*/  FFMA.FTZ R135, R163, c[0x0][0x2d0], -R144.reuse ;  /* 0x0000b400a3877a23 */ /* 0x100fe20000010890 */
[----:B------:R-:W-:Y:S01]  /*17030*/  LDSM.16.MT88.4 R164, [R203+0x5900] ;  /* 0x00590000cba4783b */ /* 0x000fe20000004200 */
[----:B------:R-:W-:Y:S02]  /*17040*/  FMUL.FTZ R4, R2, c[0x0][0x2d0] ;  /* 0x0000b40002047a20 */ /* 0x000fe40000410000 */
[--C-:B------:R-:W-:Y:S02]  /*17050*/  FFMA.FTZ R175, R142, c[0x0][0x2d0], -R151.reuse ;  /* 0x0000b4008eaf7a23 */ /* 0x100fe40000010897 */
[--C-:B------:R-:W-:Y:S01]  /*17060*/  FFMA.FTZ R176, R140, c[0x0][0x2d0], -R151.reuse ;  /* 0x0000b4008cb07a23 */ /* 0x100fe20000010897 */
[----:B------:R2:W3:Y:S01]  /*17070*/  MUFU.EX2 R2, R4 ;  /* 0x0000000400027308 */ /* 0x0004e20000000800 */
[--C-:B------:R-:W-:Y:S01]  /*17080*/  FFMA.FTZ R177, R143, c[0x0][0x2d0], -R144.reuse ;  /* 0x0000b4008fb17a23 */ /* 0x100fe20000010890 */
[----:B------:R-:W-:Y:S01]  /*17090*/  LDSM.16.MT88.4 R160, [R196+0x3900] ;  /* 0x00390000c4a0783b */ /* 0x000fe20000004200 */
[--C-:B------:R-:W-:Y:S02]  /*170a0*/  FFMA.FTZ R178, R141, c[0x0][0x2d0], -R144.reuse ;  /* 0x0000b4008db27a23 */ /* 0x100fe40000010890 */
[--C-:B------:R-:W-:Y:S02]  /*170b0*/  FFMA.FTZ R179, R138, c[0x0][0x2d0], -R151.reuse ;  /* 0x0000b4008ab37a23 */ /* 0x100fe40000010897 */
[--C-:B------:R-:W-:Y:S02]  /*170c0*/  FFMA.FTZ R180, R136, c[0x0][0x2d0], -R151.reuse ;  /* 0x0000b40088b47a23 */ /* 0x100fe40000010897 */
[--C-:B------:R-:W-:Y:S01]  /*170d0*/  FFMA.FTZ R181, R139, c[0x0][0x2d0], -R144.reuse ;  /* 0x0000b4008bb57a23 */ /* 0x100fe20000010890 */
[----:B------:R-:W4:Y:S01]  /*170e0*/  MUFU.EX2 R174, R174 ;  /* 0x000000ae00ae7308 */ /* 0x000f220000000800 */
[----:B------:R-:W-:Y:S01]  /*170f0*/  LDSM.16.MT88.4 R140, [R197+0x2900] ;  /* 0x00290000c58c783b */ /* 0x000fe20000004200 */
[--C-:B------:R-:W-:Y:S02]  /*17100*/  FFMA.FTZ R182, R137, c[0x0][0x2d0], -R144.reuse ;  /* 0x0000b40089b67a23 */ /* 0x100fe40000010890 */
[C---:B-1----:R-:W-:Y:S02]  /*17110*/  FMUL.FTZ R5, R3.reuse, R129 ;  /* 0x0000008103057220 */ /* 0x042fe40000410000 */
[C---:B------:R-:W-:Y:S02]  /*17120*/  FMUL.FTZ R8, R3.reuse, R124 ;  /* 0x0000007c03087220 */ /* 0x040fe40000410000 */
[C---:B------:R-:W-:Y:S01]  /*17130*/  FMUL.FTZ R9, R3.reuse, R125 ;  /* 0x0000007d03097220 */ /* 0x040fe20000410000 */
[----:B------:R-:W-:Y:S01]  /*17140*/  LDSM.16.MT88.4 R136, [R198+0x2900] ;  /* 0x00290000c688783b */ /* 0x000fe20000004200 */
        /* <DEDUP_REMOVED lines=208> */
[----:B------:R-:W-:Y:S01]  /*17e50*/  FADD.FTZ R177, R177, R2 ;  /* 0x00000002b1b17221 */ /* 0x000fe20000010000 */
[----:B------:R-:W-:Y:S01]  /*17e60*/  IADD3 R2, R214, -0x1, RZ ;  /* 0xffffffffd6027810 */ /* 0x000fe20007ffe0ff */
[----:B------:R-:W-:Y:S02]  /*17e70*/  FADD.FTZ R176, R176, R175 ;  /* 0x000000afb0b07221 */ /* 0x000fe40000010000 */
[C---:B----4-:R-:W-:Y:S04]  /*17e80*/  HMMA.16816.F32.BF16 R20, R100.reuse, R108, R20 ;  /* 0x0000006c6414723c */ /* 0x050fe80000041814 */
[----:B------:R-:W-:Y:S01]  /*17e90*/  FADD.FTZ R178, R178, R177 ;  /* 0x000000b1b2b27221 */ /* 0x000fe20000010000 */
[----:B------:R-:W-:Y:S01]  /*17ea0*/  MOV R214, R2 ;  /* 0x0000000200d67202 */ /* 0x000fe20000000f00 */
        /* <DEDUP_REMOVED lines=115> */
.L_x_821:
[----:B------:R-:W1:Y:S01]  /*185e0*/  SHFL.BFLY PT, R3, R212, 0x2, 0x1f ;  /* 0x0c401f00d4037f89 */ /* 0x000e6200000e0000 */
[----:B------:R-:W-:-:S02]  /*185f0*/  MOV R4, RZ ;  /* 0x000000ff00047202 */ /* 0x000fc40000000f00 */
[----:B------:R-:W-:Y:S01]  /*18600*/  MOV R8, 0xff800000 ;  /* 0xff80000000087802 */ /* 0x000fe20000000f00 */
[----:B------:R-:W2:Y:S01]  /*18610*/  SHFL.BFLY PT, R2, R213, 0x2, 0x1f ;  /* 0x0c401f00d5027f89 */ /* 0x000ea200000e0000 */
[----:B------:R-:W-:Y:S01]  /*18620*/  PLOP3.LUT P2, PT, PT, PT, PT, 0x8, 0x0 ;  /* 0x000000000000781c */ /* 0x000fe20003f4e170 */
        /* <DEDUP_REMOVED lines=118> */
.L_x_765:
        /* <DEDUP_REMOVED lines=49> */
[----:B------:R-:W-:Y:S01]  /*190a0*/  SEL R10, R10, 0xffffffe0, !P1 ;  /* 0xffffffe00a0a7807 */ /* 0x000fe20004800000 */
[----:B------:R-:W-:Y:S01]  /*190b0*/  IMAD.SHL.U32 R13, R12, 0x2, RZ ;  /* 0x000000020c0d7824 */ /* 0x000fe200078e00ff */
[----:B------:R-:W-:Y:S01]  /*190c0*/  BAR.SYNC.DEFER_BLOCKING 0x1, 0x100 ;  /* 0x0044000000007b1d */ /* 0x000fe20000010000 */
[----:B------:R-:W-:-:S02]  /*190d0*/  F2FP.BF16.PACK_AB R44, R45, R44 ;  /* 0x0000002c2d2c723e */ /* 0x000fc400000010ff */
[C---:B------:R-:W-:Y:S01]  /*190e0*/  IMAD.IADD R17, R13.reuse, 0x1, R10 ;  /* 0x000000010d117824 */ /* 0x040fe200078e020a */
[C---:B------:R-:W-:Y:S02]  /*190f0*/  IADD3 R12, R13.reuse, 0x80, RZ ;  /* 0x000000800d0c7810 */ /* 0x040fe40007ffe0ff */
[----:B------:R-:W-:Y:S02]  /*19100*/  IADD3 R15, R13, 0x70, RZ ;  /* 0x000000700d0f7810 */ /* 0x000fe40007ffe0ff */
[----:B------:R-:W-:Y:S01]  /*19110*/  @P0 IADD3 R15, R12, 0x10, RZ ;  /* 0x000000100c0f0810 */ /* 0x000fe20007ffe0ff */
[----:B------:R-:W-:Y:S01]  /*19120*/  IMAD.MOV.U32 R12, RZ, RZ, 0x40 ;  /* 0x00000040ff0c7424 */ /* 0x000fe200078e00ff */
[----:B------:R-:W-:Y:S02]  /*19130*/  F2FP.BF16.PACK_AB R46, R47, R46 ;  /* 0x0000002e2f2e723e */ /* 0x000fe400000010ff */
[----:B------:R-:W-:Y:S01]  /*19140*/  F2FP.BF16.PACK_AB R48, R49, R48 ;  /* 0x000000303130723e */ /* 0x000fe200000010ff */
[----:B------:R-:W-:Y:S01]  /*19150*/  IMAD.IADD R19, R10, 0x1, R15 ;  /* 0x000000010a137824 */ /* 0x000fe200078e020f */
[----:B------:R-:W-:-:S02]  /*19160*/  SEL R12, R12, 0xffffffc0, !P2 ;  /* 0xffffffc00c0c7807 */ /* 0x000fc40005000000 */
[----:B------:R-:W-:Y:S02]  /*19170*/  F2FP.BF16.PACK_AB R50, R51, R50 ;  /* 0x000000323332723e */ /* 0x000fe400000010ff */
[----:B------:R-:W-:Y:S01]  /*19180*/  F2FP.BF16.PACK_AB R52, R53, R52 ;  /* 0x000000343534723e */ /* 0x000fe200000010ff */
[--C-:B------:R-:W-:Y:S01]  /*19190*/  IMAD.IADD R21, R13, 0x1, R12.reuse ;  /* 0x000000010d157824 */ /* 0x100fe200078e020c */
[----:B------:R-:W-:Y:S01]  /*191a0*/  F2FP.BF16.PACK_AB R54, R55, R54 ;  /* 0x000000363736723e */ /* 0x000fe200000010ff */
[C---:B------:R-:W-:Y:S01]  /*191b0*/  IMAD.IADD R23, R12.reuse, 0x1, R15 ;  /* 0x000000010c177824 */ /* 0x040fe200078e020f */
[----:B------:R-:W-:Y:S01]  /*191c0*/  F2FP.BF16.PACK_AB R56, R57, R56 ;  /* 0x000000383938723e */ /* 0x000fe200000010ff */
[----:B------:R-:W-:Y:S01]  /*191d0*/  IMAD.IADD R25, R12, 0x1, R17 ;  /* 0x000000010c197824 */ /* 0x000fe200078e0211 */
[----:B------:R-:W-:Y:S01]  /*191e0*/  STS [R13+0x80], R128 ;  /* 0x000080800d007388 */ /* 0x000fe20000000800 */
[----:B------:R-:W-:Y:S01]  /*191f0*/  IMAD.IADD R27, R19, 0x1, R12 ;  /* 0x00000001131b7824 */ /* 0x000fe200078e020c */
[----:B------:R-:W-:Y:S01]  /*19200*/  F2FP.BF16.PACK_AB R58, R59, R58 ;  /* 0x0000003a3b3a723e */ /* 0x000fe200000010ff */
[----:B------:R-:W-:Y:S01]  /*19210*/  IMAD.U32 R12, RZ, RZ, UR4 ;  /* 0x00000004ff0c7e24 */ /* 0x000fe2000f8e00ff */
        /* <DEDUP_REMOVED lines=92> */
.L_x_826:
[----:B-1----:R-:W-:Y:S01]  /*197e0*/  SHF.R.S32.HI R3, RZ, 0x1f, R2 ;  /* 0x0000001fff037819 */ /* 0x002fe20000011402 */
[----:B------:R-:W1:Y:S01]  /*197f0*/  S2R R57, SR_CTAID.X ;  /* 0x0000000000397919 */ /* 0x000e620000002500 */
[----:B------:R-:W-:Y:S01]  /*19800*/  LOP3.LUT R13, R9, 0xffffffe0, RZ, 0xc0, !PT ;  /* 0xffffffe0090d7812 */ /* 0x000fe200078ec0ff */
[----:B------:R-:W-:Y:S01]  /*19810*/  IMAD.MOV.U32 R6, RZ, RZ, c[0x0][0x4e8] ;  /* 0x00013a00ff067624 */ /* 0x000fe200078e00ff */
[----:B------:R-:W-:Y:S01]  /*19820*/  LEA.HI R3, R3, R2, RZ, 0x3 ;  /* 0x0000000203037211 */ /* 0x000fe200078f18ff */
[----:B------:R-:W-:Y:S01]  /*19830*/  ULDC.64 UR6, c[0x0][0x490] ;  /* 0x0001240000067ab9 */ /* 0x000fe20000000a00 */
[----:B------:R-:W-:Y:S01]  /*19840*/  BSSY B0, `(.L_x_827) ;  /* 0x000008c000007945 */ /* 0x000fe20003800000 */
[----:B------:R-:W-:Y:S01]  /*19850*/  USHF.R.S32.HI UR10, URZ, 0x1f, UR18 ;  /* 0x0000001f3f0a7899 */ /* 0x000fe20008011412 */
[----:B------:R-:W-:Y:S01]  /*19860*/  LOP3.LUT R9, R3, 0xffffff8, RZ, 0xc0, !PT ;  /* 0x0ffffff803097812 */ /* 0x000fe200078ec0ff */
[----:B------:R-:W-:Y:S01]  /*19870*/  IMAD.IADD R3, R0, 0x1, -R13 ;  /* 0x0000000100037824 */ /* 0x000fe200078e0a0d */
[----:B------:R-:W-:Y:S01]  /*19880*/  ISETP.NE.AND P1, PT, R6, 0x1, PT ;  /* 0x000000010600780c */ /* 0x000fe20003f25270 */
[----:B------:R-:W-:Y:S01]  /*19890*/  UIMAD UR9, UR8, UR6, URZ ;  /* 0x00000006080972a4 */ /* 0x000fe2000f8e023f */
[----:B------:R-:W-:Y:S01]  /*198a0*/  LEA.HI R6, R11, R11, RZ, 0x1 ;  /* 0x0000000b0b067211 */ /* 0x000fe200078f08ff */
[----:B------:R-:W-:Y:S01]  /*198b0*/  IMAD.IADD R2, R2, 0x1, -R9 ;  /* 0x0000000102027824 */ /* 0x000fe200078e0a09 */
[----:B------:R-:W-:Y:S01]  /*198c0*/  SHF.R.S32.HI R10, RZ, 0x1f, R3 ;  /* 0x0000001fff0a7819 */ /* 0x000fe20000011403 */
[----:B------:R-:W-:Y:S01]  /*198d0*/  UMOV UR12, UR22 ;  /* 0x00000016000c7c82 */ /* 0x000fe20008000000 */
[----:B------:R-:W-:Y:S01]  /*198e0*/  LOP3.LUT R6, R6, 0x1ffffffe, RZ, 0xc0, !PT ;  /* 0x1ffffffe06067812 */ /* 0x000fe200078ec0ff */
[----:B------:R-:W-:Y:S01]  /*198f0*/  UMOV UR13, UR23 ;  /* 0x00000017000d7c82 */ /* 0x000fe20008000000 */
[----:B------:R-:W-:Y:S01]  /*19900*/  LEA.HI R9, R10, R3, RZ, 0x2 ;  /* 0x000000030a097211 */ /* 0x000fe200078f10ff */
[----:B------:R-:W-:Y:S01]  /*19910*/  USEL UR10, UR10, URZ, !UP1 ;  /* 0x0000003f0a0a7287 */ /* 0x000fe2000c800000 */
[----:B------:R-:W-:Y:S01]  /*19920*/  LOP3.LUT P2, RZ, R3, 0x3, RZ, 0xc0, !PT ;  /* 0x0000000303ff7812 */ /* 0x000fe2000784c0ff */
[----:B------:R-:W-:Y:S01]  /*19930*/  IMAD.IADD R11, R11, 0x1, -R6 ;  /* 0x000000010b0b7824 */ /* 0x000fe200078e0a06 */
[----:B------:R-:W-:Y:S01]  /*19940*/  SHF.R.S32.HI R9, RZ, 0x2, R9 ;  /* 0x00000002ff097819 */ /* 0x000fe20000011409 */
[----:B------:R-:W-:-:S02]  /*19950*/  UIMAD.WIDE.U32 UR12, UR11, UR6, UR12 ;  /* 0x000000060b0c72a5 */ /* 0x000fc4000f8e000c */
[----:B------:R-:W-:Y:S02]  /*19960*/  UIMAD UR9, UR11, UR7, UR9 ;  /* 0x000000070b0972a4 */ /* 0x000fe4000f8e0209 */
[----:B------:R-:W-:Y:S01]  /*19970*/  IMAD R2, R2, 0x10, R9 ;  /* 0x0000001002027824 */ /* 0x000fe200078e0209 */
[----:B------:R-:W-:Y:S02]  /*19980*/  ULDC.64 UR6, c[0x0][0x498] ;  /* 0x0001260000067ab9 */ /* 0x000fe40000000a00 */
[----:B------:R-:W-:Y:S01]  /*19990*/  USEL UR18, UR18, URZ, !UP1 ;  /* 0x0000003f12127287 */ /* 0x000fe2000c800000 */
[----:B------:R-:W-:Y:S01]  /*199a0*/  IMAD R6, R11, 0x8, R2 ;  /* 0x000000080b067824 */ /* 0x000fe200078e0202 */
[----:B------:R-:W-:Y:S02]  /*199b0*/  UIMAD UR15, UR10, UR6, URZ ;  /* 0x000000060a0f72a4 */ /* 0x000fe4000f8e023f */
[----:B------:R-:W-:Y:S02]  /*199c0*/  UIADD3 UR13, UR13, UR9, URZ ;  /* 0x000000090d0d7290 */ /* 0x000fe4000fffe03f */
[----:B-1----:R-:W-:Y:S01]  /*199d0*/  LEA R9, R57, R6, 0x7 ;  /* 0x0000000639097211 */ /* 0x002fe200078e38ff */
[----:B------:R-:W-:Y:S01]  /*199e0*/  UIMAD UR7, UR18, UR7, UR15 ;  /* 0x00000007120772a4 */ /* 0x000fe2000f8e020f */
[CC--:B------:R-:W-:Y:S01]  /*199f0*/  LEA.HI R6, R5.reuse, R0.reuse, RZ, 0x3 ;  /* 0x0000000005067211 */ /* 0x0c0fe200078f18ff */
[----:B------:R-:W-:Y:S01]  /*19a00*/  UIMAD.WIDE.U32 UR12, UR18, UR6, UR12 ;  /* 0x00000006120c72a5 */ /* 0x000fe2000f8e000c */
[----:B------:R-:W-:Y:S01]  /*19a10*/  LEA.HI R5, R5, R0, RZ, 0x6 ;  /* 0x0000000005057211 */ /* 0x000fe200078f30ff */
[----:B------:R-:W-:Y:S01]  /*19a20*/  @P1 IMAD.HI.U32 R3, R9, c[0x0][0x4ec], RZ ;  /* 0x00013b0009031a27 */ /* 0x000fe200078e00ff */
[----:B------:R-:W-:-:S02]  /*19a30*/  ULDC.64 UR4, c[0x0][0x3a0] ;  /* 0x0000e80000047ab9 */ /* 0x000fc40000000a00 */
[----:B------:R-:W-:Y:S01]  /*19a40*/  UIMAD UR14, UR23, UR4, URZ ;  /* 0x00000004170e72a4 */ /* 0x000fe2000f8e023f */
[----:B------:R-:W-:Y:S01]  /*19a50*/  IMAD.MOV.U32 R14, RZ, RZ, R9 ;  /* 0x000000ffff0e7224 */ /* 0x000fe200078e0009 */
[----:B------:R-:W-:Y:S01]  /*19a60*/  @P1 SHF.R.U32.HI R14, RZ, c[0x0][0x4f0], R3 ;  /* 0x00013c00ff0e1a19 */ /* 0x000fe20000011603 */
[----:B------:R-:W-:Y:S01]  /*19a70*/  UIMAD.WIDE.U32 UR16, UR22, UR4, URZ ;  /* 0x00000004161072a5 */ /* 0x000fe2000f8e003f */
[----:B------:R-:W-:Y:S01]  /*19a80*/  LOP3.LUT R3, R6, 0xfffffff8, RZ, 0xc0, !PT ;  /* 0xfffffff806037812 */ /* 0x000fe200078ec0ff */
[----:B------:R-:W-:Y:S01]  /*19a90*/  UIMAD UR14, UR22, UR5, UR14 ;  /* 0x00000005160e72a4 */ /* 0x000fe2000f8e020e */
[----:B------:R-:W-:Y:S01]  /*19aa0*/  SHF.R.S32.HI R6, RZ, 0x3, R6 ;  /* 0x00000003ff067819 */ /* 0x000fe20000011406 */
[--C-:B------:R-:W-:Y:S01]  /*19ab0*/  IMAD.MOV R10, RZ, RZ, -R14.reuse ;  /* 0x000000ffff0a7224 */ /* 0x100fe200078e0a0e */
[----:B------:R-:W-:Y:S01]  /*19ac0*/  ULDC.64 UR4, c[0x0][0x3e8] ;  /* 0x0000fa0000047ab9 */ /* 0x000fe20000000a00 */
[----:B------:R-:W-:Y:S01]  /*19ad0*/  IMAD.IADD R3, R0, 0x1, -R3 ;  /* 0x0000000100037824 */ /* 0x000fe200078e0a03 */
[----:B------:R-:W-:Y:S01]  /*19ae0*/  UIMAD UR8, UR8, UR4, URZ ;  /* 0x00000004080872a4 */ /* 0x000fe2000f8e023f */
[----:B------:R-:W-:Y:S01]  /*19af0*/  IMAD R10, R10, c[0x0][0x4e8], R9 ;  /* 0x00013a000a0a7a24 */ /* 0x000fe200078e0209 */
[----:B------:R-:W-:Y:S01]  /*19b00*/  SHF.R.S32.HI R9, RZ, 0x1f, R14 ;  /* 0x0000001fff097819 */ /* 0x000fe2000001140e */
[----:B------:R-:W-:Y:S01]  /*19b10*/  IMAD.U32 R0, RZ, RZ, UR7 ;  /* 0x00000007ff007e24 */ /* 0x000fe2000f8e00ff */
[----:B------:R-:W-:Y:S01]  /*19b20*/  IADD3 R14, P0, R14, UR12, RZ ;  /* 0x0000000c0e0e7c10 */ /* 0x000fe2000ff1e0ff */
[----:B------:R-:W-:Y:S01]  /*19b30*/  IMAD.SHL.U32 R19, R6, 0x40, RZ ;  /* 0x0000004006137824 */ /* 0x000fe200078e00ff */
[----:B------:R-:W-:Y:S01]  /*19b40*/  SHF.R.S32.HI R17, RZ, 0x1f, R10 ;  /* 0x0000001fff117819 */ /* 0x000fe2000001140a */
[----:B------:R-:W-:Y:S01]  /*19b50*/  UIADD3 UR17, UR17, UR14, URZ ;  /* 0x0000000e11117290 */ /* 0x000fe2000fffe03f */
[----:B------:R-:W-:Y:S01]  /*19b60*/  IADD3.X R15, R9, UR13, R0, P0, !PT ;  /* 0x0000000d090f7c10 */ /* 0x000fe200087fe400 */
[----:B------:R-:W-:Y:S01]  /*19b70*/  UIMAD UR5, UR11, UR5, UR8 ;  /* 0x000000050b0572a4 */ /* 0x000fe2000f8e0208 */
[----:B------:R-:W-:Y:S01]  /*19b80*/  LEA R0, R3, R6, 0x5 ;  /* 0x0000000603007211 */ /* 0x000fe200078e28ff */
[----:B------:R-:W-:Y:S01]  /*19b90*/  IMAD R17, R17, c[0x0][0x488], RZ ;  /* 0x0001220011117a24 */ /* 0x000fe200078e02ff */
[----:B------:R-:W-:Y:S01]  /*19ba0*/  LOP3.LUT R19, R19, 0x1c0, RZ, 0xc0, !PT ;  /* 0x000001c013137812 */ /* 0x000fe200078ec0ff */
[----:B------:R-:W-:Y:S01]  /*19bb0*/  IMAD.WIDE.U32 R14, R10, c[0x0][0x488], R14 ;  /* 0x000122000a0e7a25 */ /* 0x000fe200078e000e */
[----:B------:R-:W-:-:S02]  /*19bc0*/  UIMAD.WIDE.U32 UR16, UR11, UR4, UR16 ;  /* 0x000000040b1072a5 */ /* 0x000fc4000f8e0010 */
[----:B------:R-:W-:Y:S01]  /*19bd0*/  ULDC.64 UR6, c[0x0][0x3f0] ;  /* 0x0000fc0000067ab9 */ /* 0x000fe20000000a00 */
[----:B------:R-:W-:Y:S01]  /*19be0*/  IMAD R13, R57, 0x80, R0 ;  /* 0x00000080390d7824 */ /* 0x000fe200078e0200 */
[----:B------:R-:W-:Y:S01]  /*19bf0*/  LEA R16, P0, R14, c[0x0][0x450], 0x2 ;  /* 0x000114000e107a11 */ /* 0x000fe200078010ff */
[----:B------:R-:W-:Y:S01]  /*19c00*/  IMAD R17, R10, c[0x0][0x48c], R17 ;  /* 0x000123000a117a24 */ /* 0x000fe200078e0211 */
[----:B------:R-:W-:Y:S01]  /*19c10*/  UIMAD UR10, UR10, UR6, URZ ;  /* 0x000000060a0a72a4 */ /* 0x000fe2000f8e023f */
[----:B------:R-:W-:Y:S01]  /*19c20*/  IMAD.SHL.U32 R0, R3, 0x8, RZ ;  /* 0x0000000803007824 */ /* 0x000fe200078e00ff */
[----:B------:R-:W-:Y:S01]  /*19c30*/  SHF.R.U32.HI R3, RZ, 0x3, R19 ;  /* 0x00000003ff037819 */ /* 0x000fe20000011613 */
[----:B------:R-:W-:Y:S01]  /*19c40*/  @P1 IMAD.HI.U32 R11, R13, c[0x0][0x4ec], RZ ;  /* 0x00013b000d0b1a27 */ /* 0x000fe200078e00ff */
[----:B------:R-:W-:Y:S01]  /*19c50*/  UIADD3 UR17, UR17, UR5, URZ ;  /* 0x0000000511117290 */ /* 0x000fe2000fffe03f */
[----:B------:R-:W-:Y:S01]  /*19c60*/  SHFL.IDX PT, R50, R16, RZ, 0x1c1f ;  /* 0x001c1fff10327589 */ /* 0x000fe200000e0000 */
[----:B------:R-:W-:Y:S01]  /*19c70*/  LOP3.LUT R10, R19, 0x38, R0, 0xf8, !PT ;  /* 0x00000038130a7812 */ /* 0x000fe200078ef800 */
[----:B------:R-:W-:Y:S01]  /*19c80*/  IMAD.IADD R12, R15, 0x1, R17 ;  /* 0x000000010f0c7824 */ /* 0x000fe200078e0211 */
[----:B------:R-:W-:Y:S01]  /*19c90*/  UIMAD UR7, UR18, UR7, UR10 ;  /* 0x00000007120772a4 */ /* 0x000fe2000f8e020a */
[----:B------:R-:W-:Y:S01]  /*19ca0*/  IMAD.MOV.U32 R9, RZ, RZ, R13 ;  /* 0x000000ffff097224 */ /* 0x000fe200078e000d */
[----:B------:R-:W-:Y:S01]  /*19cb0*/  @P1 SHF.R.U32.HI R9, RZ, c[0x0][0x4f0], R11 ;  /* 0x00013c00ff091a19 */ /* 0x000fe2000001160b */
[----:B------:R-:W-:Y:S01]  /*19cc0*/  UIMAD.WIDE.U32 UR16, UR18, UR6, UR16 ;  /* 0x00000006121072a5 */ /* 0x000fe2000f8e0010 */
[----:B------:R-:W-:Y:S01]  /*19cd0*/  LEA.HI.X R12, R14, c[0x0][0x454], R12, 0x2, P0 ;  /* 0x000115000e0c7a11 */ /* 0x000fe200000f140c */
[----:B------:R-:W-:Y:S01]  /*19ce0*/  SHFL.IDX PT, R48, R16, 0x1, 0x1c1f ;  /* 0x003c1f0010307f89 */ /* 0x000fe200000e0000 */
[----:B------:R-:W-:Y:S01]  /*19cf0*/  LOP3.LUT R3, R10, R3, RZ, 0x3c, !PT ;  /* 0x000000030a037212 */ /* 0x000fe200078e3cff */
[--C-:B------:R-:W-:Y:S01]  /*19d00*/  IMAD.MOV R10, RZ, RZ, -R9.reuse ;  /* 0x000000ffff0a7224 */ /* 0x100fe200078e0a09 */
[----:B------:R-:W-:Y:S01]  /*19d10*/  UIADD3 UR7, UR17, UR7, URZ ;  /* 0x0000000711077290 */ /* 0x000fe2000fffe03f */
[----:B------:R-:W1:Y:S01]  /*19d20*/  SHFL.IDX PT, R51, R12, RZ, 0x1c1f ;  /* 0x001c1fff0c337589 */ /* 0x000e6200000e0000 */
[----:B------:R-:W-:Y:S01]  /*19d30*/  SHF.R.S32.HI R11, RZ, 0x1f, R9 ;  /* 0x0000001fff0b7819 */ /* 0x000fe20000011409 */
[----:B------:R-:W-:Y:S01]  /*19d40*/  IMAD R10, R10, c[0x0][0x4e8], R13 ;  /* 0x00013a000a0a7a24 */ /* 0x000fe200078e020d */
[----:B------:R-:W-:Y:S01]  /*19d50*/  MOV R14, UR16 ;  /* 0x00000010000e7c02 */ /* 0x000fe20008000f00 */
[----:B------:R2:W3:Y:S01]  /*19d60*/  SHFL.IDX PT, R49, R12, 0x1, 0x1c1f ;  /* 0x003c1f000c317f89 */ /* 0x0004e200000e0000 */
[----:B------:R-:W-:-:S02]  /*19d70*/  IMAD R13, R57, 0x80, R2 ;  /* 0x00000080390d7824 */ /* 0x000fc400078e0202 */
[----:B-----5:R-:W-:Y:S02]  /*19d80*/  IMAD R2, R7, c[0x0][0x4e8], RZ ;  /* 0x00013a0007027a24 */ /* 0x020fe400078e02ff */
[----:B------:R-:W-:Y:S01]  /*19d90*/  IMAD.U32 R15, RZ, RZ, UR17 ;  /* 0x00000011ff0f7e24 */ /* 0x000fe2000f8e00ff */
[C---:B------:R-:W-:Y:S01]  /*19da0*/  IADD3 R7, R13.reuse, 0x8, RZ ;  /* 0x000000080d077810 */ /* 0x040fe20007ffe0ff */
[----:B------:R-:W-:Y:S01]  /*19db0*/  IMAD.U32 R15, RZ, RZ, UR7 ;  /* 0x00000007ff0f7e24 */ /* 0x000fe2000f8e00ff */
[-C--:B------:R-:W-:Y:S01]  /*19dc0*/  ISETP.GE.OR P1, PT, R13, R2.reuse, P2 ;  /* 0x000000020d00720c */ /* 0x080fe20001726670 */
[----:B------:R-:W-:Y:S01]  /*19dd0*/  IMAD R18, R11, c[0x0][0x3e0], RZ ;  /* 0x0000f8000b127a24 */ /* 0x000fe200078e02ff */
[----:B------:R-:W-:Y:S01]  /*19de0*/  ISETP.GE.OR P0, PT, R7, R2, P2 ;  /* 0x000000020700720c */ /* 0x000fe20001706670 */
[----:B------:R-:W-:-:S04]  /*19df0*/  IMAD.WIDE.U32 R14, R9, c[0x0][0x3e0], R14 ;  /* 0x0000f800090e7a25 */ /* 0x000fc800078e000e */
[----:B------:R-:W-:Y:S01]  /*19e00*/  IMAD R18, R9, c[0x0][0x3e4], R18 ;  /* 0x0000f90009127a24 */ /* 0x000fe200078e0212 */
[----:B------:R-:W-:Y:S01]  /*19e10*/  SHF.R.S32.HI R9, RZ, 0x1f, R10 ;  /* 0x0000001fff097819 */ /* 0x000fe2000001140a */
[----:B------:R-:W-:-:S03]  /*19e20*/  IMAD R57, R57, 0x80, R6 ;  /* 0x0000008039397824 */ /* 0x000fc600078e0206 */
[----:B------:R-:W-:Y:S01]  /*19e30*/  IADD3 R15, R15, R18, RZ ;  /* 0x000000120f0f7210 */ /* 0x000fe20007ffe0ff */
[----:B------:R-:W-:Y:S01]  /*19e40*/  IMAD R9, R9, c[0x0][0x3d8], RZ ;  /* 0x0000f60009097a24 */ /* 0x000fe200078e02ff */
[----:B-1----:R1:W-:Y:S01]  /*19e50*/  @!P1 ST.E [R50.64], R4 ;  /* 0x0000000432009985 */ /* 0x0023e2000c101914 */
[----:B--2---:R-:W-:-:S03]  /*19e60*/  IMAD.SHL.U32 R12, R5, 0x8, RZ ;  /* 0x00000008050c7824 */ /* 0x004fc600078e00ff */
[----:B---3--:R1:W-:Y:S02]  /*19e70*/  @!P0 ST.E [R48.64], R8 ;  /* 0x0000000830008985 */ /* 0x0083e4000c101914 */
[----:B------:R-:W-:Y:S01]  /*19e80*/  LOP3.LUT R12, R3, 0x7ffffe00, R12, 0xf8, !PT ;  /* 0x7ffffe00030c7812 */ /* 0x000fe200078ef80c */
[C---:B------:R-:W-:Y:S02]  /*19e90*/  IMAD R3, R10.reuse, c[0x0][0x3dc], R9 ;  /* 0x0000f7000a037a24 */ /* 0x040fe400078e0209 */
[----:B------:R-:W-:-:S04]  /*19ea0*/  IMAD.WIDE.U32 R10, R10, c[0x0][0x3d8], R14 ;  /* 0x0000f6000a0a7a25 */ /* 0x000fc800078e000e */
[----:B------:R-:W-:Y:S01]  /*19eb0*/  IMAD.SHL.U32 R58, R12, 0x2, RZ ;  /* 0x000000020c3a7824 */ /* 0x000fe200078e00ff */
[----:B------:R-:W-:Y:S01]  /*19ec0*/  LEA R56, P0, R10, c[0x0][0x380], 0x1 ;  /* 0x0000e0000a387a11 */ /* 0x000fe200078008ff */
[----:B------:R-:W-:-:S03]  /*19ed0*/  IMAD.IADD R3, R11, 0x1, R3 ;  /* 0x000000010b037824 */ /* 0x000fc600078e0203 */
[----:B------:R1:W2:Y:S02]  /*19ee0*/  LDS.128 R44, [R58+0x1080] ;  /* 0x001080003a2c7984 */ /* 0x0002a40000000c00 */
[----:B------:R-:W-:Y:S02]  /*19ef0*/  LEA.HI.X R55, R10, c[0x0][0x384], R3, 0x1, P0 ;  /* 0x0000e1000a377a11 */ /* 0x000fe400000f0c03 */
        /* <DEDUP_REMOVED lines=32> */
.L_x_828:
[----:B--2---:R-:W-:Y:S05]  /*1a100*/  BSYNC B0 ;  /* 0x0000000000007941 */ /* 0x004fea0003800000 */
.L_x_827:
        /* <DEDUP_REMOVED lines=23> */
.L_x_830:
[----:B------:R-:W-:Y:S05]  /*1a280*/  BSYNC B0 ;  /* 0x0000000000007941 */ /* 0x000fea0003800000 */
.L_x_829:
        /* <DEDUP_REMOVED lines=23> */
.L_x_832:
[----:B------:R-:W-:Y:S05]  /*1a400*/  BSYNC B0 ;  /* 0x0000000000007941 */ /* 0x000fea0003800000 */
.L_x_831:
        /* <DEDUP_REMOVED lines=24> */
.L_x_825:
        /* <DEDUP_REMOVED lines=31> */
.L_x_833:
        /* <DEDUP_REMOVED lines=43> */
.L_x_835:
[----:B------:R-:W-:Y:S05]  /*1aa30*/  BSYNC B0 ;  /* 0x0000000000007941 */ /* 0x000fea0003800000 */
.L_x_834:
        /* <DEDUP_REMOVED lines=70> */
.L_x_837:
[----:B------:R-:W-:Y:S05]  /*1aea0*/  BSYNC B0 ;  /* 0x0000000000007941 */ /* 0x000fea0003800000 */
.L_x_836:
        /* <DEDUP_REMOVED lines=21> */
.L_x_839:
[----:B------:R-:W-:Y:S05]  /*1b000*/  BSYNC B0 ;  /* 0x0000000000007941 */ /* 0x000fea0003800000 */
.L_x_838:
        /* <DEDUP_REMOVED lines=21> */
.L_x_841:
[----:B------:R-:W-:Y:S05]  /*1b160*/  BSYNC B0 ;  /* 0x0000000000007941 */ /* 0x000fea0003800000 */
.L_x_840:
        /* <DEDUP_REMOVED lines=22> */
.L_x_842:
        /* <DEDUP_REMOVED lines=11> */
.L_x_3407:


//--------------------- .text._ZN7cutlass13device_kernelIN5flash19enable_sm80_to_sm89INS1_16FlashAttnFwdSm80INS1_25CollectiveMainloopFwdSm80ILi8ELi2ELb0EN4cute5tupleIJNS5_1CILi128EEENS7_ILi64EEENS7_ILi192EEEEEELi192ENS_10bfloat16_tEfNS_4arch4Sm80ELb0ELb0ELb1ELb0ELb1ELb0ELb1ELb0EEENS1_21CollectiveEpilogueFwdINS6_IJS8_SA_S9_EEENS6_IJNS7_ILi1EEESI_SI_EEESC_SE_Li256ELb0ELb1ELb0ELb0EEENS1_19SingleTileSchedulerILb0ELb0ELb1ELi128EEEEEEEEEvNT_6ParamsE --------------------------
	.section	.text._ZN7cutlass13device_kernelIN5flash19enable_sm80_to_sm89INS1_16FlashAttnFwdSm80INS1_25CollectiveMainloopFwdSm80ILi8ELi2ELb0EN4cute5tupleIJNS5_1CILi128EEENS7_ILi64EEENS7_ILi192EEEEEELi192ENS_10bfloat16_tEfNS_4arch4Sm80ELb0ELb0ELb1ELb0ELb1ELb0ELb1ELb0EEENS1_21CollectiveEpilogueFwdINS6_IJS8_SA_S9_EEENS6_IJNS7_ILi1EEESI_SI_EEESC_SE_Li256ELb0ELb1ELb0ELb0EEENS1_19SingleTileSchedulerILb0ELb0ELb1ELi128EEEEEEEEEvNT_6ParamsE,"ax",@progbits
	.sectioninfo	@"SHI_REGISTERS=239"
	.align	128
.text._ZN7cutlass13device_kernelIN5flash19enable_sm80_to_sm89INS1_16FlashAttnFwdSm80INS1_25CollectiveMainloopFwdSm80ILi8ELi2ELb0EN4cute5tupleIJNS5_1CILi128EEENS7_ILi64EEENS7_ILi192EEEEEELi192ENS_10bfloat16_tEfNS_4arch4Sm80ELb0ELb0ELb1ELb0ELb1ELb0ELb1ELb0EEENS1_21CollectiveEpilogueFwdINS6_IJS8_SA_S9_EEENS6_IJNS7_ILi1EEESI_SI_EEESC_SE_Li256ELb0ELb1ELb0ELb0EEENS1_19SingleTileSchedulerILb0ELb0ELb1ELi128EEEEEEEEEvNT_6ParamsE:
        .type           _ZN7cutlass13device_kernelIN5flash19enable_sm80_to_sm89INS1_16FlashAttnFwdSm80INS1_25CollectiveMainloopFwdSm80ILi8ELi2ELb0EN4cute5tupleIJNS5_1CILi128EEENS7_ILi64EEENS7_ILi192EEEEEELi192ENS_10bfloat16_tEfNS_4arch4Sm80ELb0ELb0ELb1ELb0ELb1ELb0ELb1ELb0EEENS1_21CollectiveEpilogueFwdINS6_IJS8_SA_S9_EEENS6_IJNS7_ILi1EEESI_SI_EEESC_SE_Li256ELb0ELb1ELb0ELb0EEENS1_19SingleTileSchedulerILb0ELb0ELb1ELi128EEEEEEEEEvNT_6ParamsE,@function
        .size           _ZN7cutlass13device_kernelIN5flash19enable_sm80_to_sm89INS1_16FlashAttnFwdSm80INS1_25CollectiveMainloopFwdSm80ILi8ELi2ELb0EN4cute5tupleIJNS5_1CILi128EEENS7_ILi64EEENS7_ILi192EEEEEELi192ENS_10bfloat16_tEfNS_4arch4Sm80ELb0ELb0ELb1ELb0ELb1ELb0ELb1ELb0EEENS1_21CollectiveEpilogueFwdINS6_IJS8_SA_S9_EEENS6_IJNS7_ILi1EEESI_SI_EEESC_SE_Li256ELb0ELb1ELb0ELb0EEENS1_19SingleTileSchedulerILb0ELb0ELb1ELi128EEEEEEEEEvNT_6ParamsE,(.L_x_3408 - _ZN7cutlass13device_kernelIN5flash19enable_sm80_to_sm89INS1_16FlashAttnFwdSm80INS1_25CollectiveMainloopFwdSm80ILi8ELi2ELb0EN4cute5tupleIJNS5_1CILi128EEENS7_ILi64EEENS7_ILi192EEEEEELi192ENS_10bfloat16_tEfNS_4arch4Sm80ELb0ELb0ELb1ELb0ELb1ELb0ELb1ELb0EEENS1_21CollectiveEpilogueFwdINS6_IJS8_SA_S9_EEENS6_IJNS7_ILi1EEESI_SI_EEESC_SE_Li256ELb0ELb1ELb0ELb0EEENS1_19SingleTileSchedulerILb0ELb0ELb1ELi128EEEEEEEEEvNT_6ParamsE)
        .other          _ZN7cutlass13device_kernelIN5flash19enable_sm80_to_sm89INS1_16FlashAttnFwdSm80INS1_25CollectiveMainloopFwdSm80ILi8ELi2ELb0EN4cute5tupleIJNS5_1CILi128EEENS7_ILi64EEENS7_ILi192EEEEEELi192ENS_10bfloat16_tEfNS_4arch4Sm80ELb0ELb0ELb1ELb0ELb1ELb0ELb1ELb0EEENS1_21CollectiveEpilogueFwdINS6_IJS8_SA_S9_EEENS6_IJNS7_ILi1EEESI_SI_EEESC_SE_Li256ELb0ELb1ELb0ELb0EEENS1_19SingleTileSchedulerILb0ELb0ELb1ELi128EEEEEEEEEvNT_6ParamsE,@"STO_CUDA_ENTRY STV_DEFAULT"
_ZN7cutlass13device_kernelIN5flash19enable_sm80_to_sm89INS1_16FlashAttnFwdSm80INS1_25CollectiveMainloopFwdSm80ILi8ELi2ELb0EN4cute5tupleIJNS5_1CILi128EEENS7_ILi64EEENS7_ILi192EEEEEELi192ENS_10bfloat16_tEfNS_4arch4Sm80ELb0ELb0ELb1ELb0ELb1ELb0ELb1ELb0EEENS1_21CollectiveEpilogueFwdINS6_IJS8_SA_S9_EEENS6_IJNS7_ILi1EEESI_SI_EEESC_SE_Li256ELb0ELb1ELb0ELb0EEENS1_19SingleTileSchedulerILb0ELb0ELb1ELi128EEEEEEEEEvNT_6ParamsE:
[----:B------:R-:W-:Y:S02]  /*0000*/  MOV R1, c[0x0][0x28] ;  /* 0x00000a0000017a02 */ /* 0x000fe40000000f00 */
[----:B------:R-:W1:Y:S02]  /*0010*/  S2UR UR6, SR_CTAID.Z ;  /* 0x00000000000679c3 */ /* 0x000e640000002700 */
[----:B-1----:R-:W-:-:S13]  /*0020*/  ISETP.LE.AND P0, PT, RZ, UR6, PT ;  /* 0x00000006ff007c0c */ /* 0x002fda000bf03270 */
[----:B------:R-:W-:Y:S05]  /*0030*/  @!P0 EXIT ;  /* 0x000000000000894d */ /* 0x000fea0003800000 */
[----:B------:R-:W-:Y:S02]  /*0040*/  ULDC.64 UR4, c[0x0][0x340] ;  /* 0x0000d00000047ab9 */ /* 0x000fe40000000a00 */
[----:B------:R-:W-:Y:S02]  /*0050*/  UISETP.NE.U32.AND UP1, UPT, URZ, UR4, UPT ;  /* 0x000000043f00728c */ /* 0x000fe4000bf25070 */
[----:B------:R-:W-:Y:S02]  /*0060*/  ULDC.64 UR12, c[0x0][0x118] ;  /* 0x00004600000c7ab9 */ /* 0x000fe40000000a00 */
[----:B------:R-:W-:-:S03]  /*0070*/  UISETP.NE.AND.EX UP1, UPT, URZ, UR5, UPT, UP1 ;  /* 0x000000053f00728c */ /* 0x000fc6000bf25310 */
[----:B------:R-:W-:-:S03]  /*0080*/  ULDC.64 UR4, c[0x0][0x340] ;  /* 0x0000d00000047ab9 */ /* 0x000fc60000000a00 */
[----:B------:R-:W-:-:S05]  /*0090*/  PLOP3.LUT P2, PT, PT, PT, UP1, 0x80, 0x0 ;  /* 0x000000000000781c */ /* 0x000fca0003f4f018 */
[----:B------:R-:W-:Y:S02]  /*00a0*/  @UP1 UMOV UR8, 0x4 ;  /* 0x0000000400081882 */ /* 0x000fe40000000000 */
[----:B------:R-:W-:-:S03]  /*00b0*/  @UP1 UIMAD.WIDE UR8, UR6, UR8, UR4 ;  /* 0x00000008060812a5 */ /* 0x000fc6000f8e0204 */
[----:B------:R-:W-:Y:S02]  /*00c0*/  ULDC.64 UR4, c[0x0][0x370] ;  /* 0x0000dc0000047ab9 */ /* 0x000fe40000000a00 */
[----:B------:R-:W-:Y:S01]  /*00d0*/  UISETP.NE.U32.AND UP0, UPT, URZ, UR4, UPT ;  /* 0x000000043f00728c */ /* 0x000fe2000bf05070 */
[----:B------:R-:W-:Y:S02]  /*00e0*/  IMAD.U32 R6, RZ, RZ, UR8 ;  /* 0x00000008ff067e24 */ /* 0x000fe4000f8e00ff */
[----:B------:R-:W-:Y:S01]  /*00f0*/  IMAD.U32 R7, RZ, RZ, UR9 ;  /* 0x00000009ff077e24 */ /* 0x000fe2000f8e00ff */
[----:B------:R-:W-:-:S04]  /*0100*/  UISETP.NE.AND.EX UP0, UPT, URZ, UR5, UPT, UP0 ;  /* 0x000000053f00728c */ /* 0x000fc8000bf05300 */
[----:B------:R1:W2:Y:S01]  /*0110*/  @P2 LDG.E R6, [R6.64] ;  /* 0x0000000c06062981 */ /* 0x0002a2000c1e1900 */
[----:B------:R-:W-:Y:S01]  /*0120*/  ULDC.64 UR8, c[0x0][0x370] ;  /* 0x0000dc0000087ab9 */ /* 0x000fe20000000a00 */
[----:B------:R-:W-:Y:S01]  /*0130*/  PLOP3.LUT P0, PT, PT, PT, UP0, 0x80, 0x0 ;  /* 0x000000000000781c */ /* 0x000fe20003f0f008 */
[----:B------:R-:W-:-:S04]  /*0140*/  IMAD.MOV.U32 R207, RZ, RZ, RZ ;  /* 0x000000ffffcf7224 */ /* 0x000fc800078e00ff */
[----:B------:R-:W-:Y:S02]  /*0150*/  @UP0 UMOV UR4, 0x4 ;  /* 0x0000000400040882 */ /* 0x000fe40000000000 */
[----:B------:R-:W-:-:S06]  /*0160*/  @UP0 UIMAD.WIDE UR4, UR6, UR4, UR8 ;  /* 0x00000004060402a5 */ /* 0x000fcc000f8e0208 */
[----:B------:R-:W-:Y:S02]  /*0170*/  IMAD.U32 R2, RZ, RZ, UR4 ;  /* 0x00000004ff027e24 */ /* 0x000fe4000f8e00ff */
[----:B------:R-:W-:Y:S01]  /*0180*/  IMAD.U32 R3, RZ, RZ, UR5 ;  /* 0x00000005ff037e24 */ /* 0x000fe2000f8e00ff */
[----:B------:R-:W3:Y:S01]  /*0190*/  S2R R132, SR_TID.X ;  /* 0x0000000000847919 */ /* 0x000ee20000002100 */
[----:B------:R-:W4:Y:S01]  /*01a0*/  S2UR UR11, SR_CTAID.Y ;  /* 0x00000000000b79c3 */ /* 0x000f220000002600 */
[----:B------:R-:W-:Y:S02]  /*01b0*/  ULDC.64 UR4, c[0x0][0x1b8] ;  /* 0x00006e0000047ab9 */ /* 0x000fe40000000a00 */
[----:B------:R5:W2:Y:S01]  /*01c0*/  @P0 LDG.E R207, [R2.64] ;  /* 0x0000000c02cf0981 */ /* 0x000aa2000c1e1900 */
[----:B------:R-:W-:Y:S01]  /*01d0*/  USHF.R.S32.HI UR8, URZ, 0x1f, UR6 ;  /* 0x0000001f3f087899 */ /* 0x000fe20008011406 */
[----:B------:R-:W-:Y:S02]  /*01e0*/  IMAD.MOV.U32 R148, RZ, RZ, c[0x0][0x2ac] ;  /* 0x0000ab00ff947624 */ /* 0x000fe400078e00ff */
[----:B------:R-:W5:Y:S01]  /*01f0*/  S2R R200, SR_CTAID.X ;  /* 0x0000000000c87919 */ /* 0x000f620000002500 */
[----:B-1----:R-:W-:-:S02]  /*0200*/  IMAD.MOV.U32 R7, RZ, RZ, c[0x0][0x2c4] ;  /* 0x0000b100ff077624 */ /* 0x002fc400078e00ff */
[----:B------:R-:W-:Y:S02]  /*0210*/  IMAD.MOV.U32 R194, RZ, RZ, c[0x0][0x2b8] ;  /* 0x0000ae00ffc27624 */ /* 0x000fe400078e00ff */
[----:B------:R-:W-:Y:S01]  /*0220*/  IMAD.MOV.U32 R196, RZ, RZ, RZ ;  /* 0x000000ffffc47224 */ /* 0x000fe200078e00ff */
[C---:B------:R-:W-:Y:S01]  /*0230*/  ISETP.NE.AND P0, PT, R7.reuse, 0x1, PT ;  /* 0x000000010700780c */ /* 0x040fe20003f05270 */
[----:B------:R-:W-:Y:S01]  /*0240*/  IMAD R7, R7, c[0x0][0x168], RZ ;  /* 0x00005a0007077a24 */ /* 0x000fe200078e02ff */
[----:B------:R-:W-:Y:S02]  /*0250*/  ISETP.NE.AND P6, PT, R194, 0x1, PT ;  /* 0x00000001c200780c */ /* 0x000fe40003fc5270 */
[----:B---3--:R-:W-:Y:S01]  /*0260*/  SHF.R.S32.HI R5, RZ, 0x1f, R132 ;  /* 0x0000001fff057819 */ /* 0x008fe20000011484 */
[----:B----4-:R-:W-:Y:S02]  /*0270*/  USHF.R.S32.HI UR10, URZ, 0x1f, UR11 ;  /* 0x0000001f3f0a7899 */ /* 0x010fe4000801140b */
[----:B------:R-:W-:Y:S01]  /*0280*/  UIMAD.WIDE.U32 UR14, UR11, UR4, URZ ;  /* 0x000000040b0e72a5 */ /* 0x000fe2000f8e003f */
[----:B------:R-:W-:Y:S01]  /*0290*/  LEA.HI R18, R5, R132, RZ, 0x3 ;  /* 0x0000008405127211 */ /* 0x000fe200078f18ff */
[----:B------:R-:W-:-:S03]  /*02a0*/  UIMAD UR7, UR10, UR4, URZ ;  /* 0x000000040a0772a4 */ /* 0x000fc6000f8e023f */
[----:B-----5:R-:W-:Y:S01]  /*02b0*/  LOP3.LUT R3, R18, 0xfffffff8, RZ, 0xc0, !PT ;  /* 0xfffffff812037812 */ /* 0x020fe200078ec0ff */
[----:B------:R-:W-:Y:S01]  /*02c0*/  UIMAD UR7, UR11, UR5, UR7 ;  /* 0x000000050b0772a4 */ /* 0x000fe2000f8e0207 */
[----:B------:R-:W-:Y:S02]  /*02d0*/  SHF.R.S32.HI R18, RZ, 0x3, R18 ;  /* 0x00000003ff127819 */ /* 0x000fe40000011412 */
[----:B------:R-:W-:Y:S01]  /*02e0*/  ULDC.64 UR4, c[0x0][0x1c0] ;  /* 0x0000700000047ab9 */ /* 0x000fe20000000a00 */
[----:B------:R-:W-:Y:S01]  /*02f0*/  IMAD.IADD R3, R132, 0x1, -R3 ;  /* 0x0000000184037824 */ /* 0x000fe200078e0a03 */
[----:B------:R-:W-:Y:S01]  /*0300*/  UIADD3 UR15, UR15, UR7, URZ ;  /* 0x000000070f0f7290 */ /* 0x000fe2000fffe03f */
[----:B------:R-:W-:Y:S01]  /*0310*/  IMAD.SHL.U32 R201, R18, 0x40, RZ ;  /* 0x0000004012c97824 */ /* 0x000fe200078e00ff */
[----:B------:R-:W-:Y:S01]  /*0320*/  UIMAD UR8, UR8, UR4, URZ ;  /* 0x00000004080872a4 */ /* 0x000fe2000f8e023f */
[C-C-:B------:R-:W-:Y:S01]  /*0330*/  IMAD R203, R3.reuse, 0x20, R18.reuse ;  /* 0x0000002003cb7824 */ /* 0x140fe200078e0212 */
[----:B------:R-:W-:Y:S01]  /*0340*/  UIMAD.WIDE.U32 UR14, UR6, UR4, UR14 ;  /* 0x00000004060e72a5 */ /* 0x000fe2000f8e000e */
[----:B------:R-:W-:Y:S01]  /*0350*/  IMAD.SHL.U32 R206, R3, 0x8, RZ ;  /* 0x0000000803ce7824 */ /* 0x000fe200078e00ff */
[----:B------:R-:W-:Y:S01]  /*0360*/  UIMAD UR5, UR6, UR5, UR8 ;  /* 0x00000005060572a4 */ /* 0x000fe2000f8e0208 */
[C---:B------:R-:W-:Y:S01]  /*0370*/  IMAD R202, R200.reuse, 0x80, R203 ;  /* 0x00000080c8ca7824 */ /* 0x040fe200078e02cb */
[----:B------:R-:W-:Y:S01]  /*0380*/  LOP3.LUT R201, R201, 0x1c0, RZ, 0xc0, !PT ;  /* 0x000001c0c9c97812 */ /* 0x000fe200078ec0ff */
[----:B------:R-:W-:Y:S01]  /*0390*/  IMAD R200, R200, 0x80, R18 ;  /* 0x00000080c8c87824 */ /* 0x000fe200078e0212 */
[----:B------:R-:W-:Y:S01]  /*03a0*/  UIADD3 UR5, UR15, UR5, URZ ;  /* 0x000000050f057290 */ /* 0x000fe2000fffe03f */
[----:B------:R-:W-:Y:S01]  /*03b0*/  @P0 IMAD.HI.U32 R0, R202, c[0x0][0x2c8], RZ ;  /* 0x0000b200ca000a27 */ /* 0x000fe200078e00ff */
[----:B------:R-:W-:-:S02]  /*03c0*/  SHF.R.U32.HI R4, RZ, 0x3, R201 ;  /* 0x00000003ff047819 */ /* 0x000fc400000116c9 */
[----:B------:R-:W-:Y:S01]  /*03d0*/  LOP3.LUT R201, R201, 0x38, R206, 0xf8, !PT ;  /* 0x00000038c9c97812 */ /* 0x000fe200078ef8ce */
[----:B------:R-:W-:Y:S01]  /*03e0*/  IMAD.MOV.U32 R9, RZ, RZ, R202 ;  /* 0x000000ffff097224 */ /* 0x000fe200078e00ca */
[----:B------:R-:W-:Y:S01]  /*03f0*/  @P0 SHF.R.U32.HI R9, RZ, c[0x0][0x2cc], R0 ;  /* 0x0000b300ff090a19 */ /* 0x000fe20000011600 */
[----:B------:R-:W-:Y:S01]  /*0400*/  IMAD.U32 R11, RZ, RZ, UR15 ;  /* 0x0000000fff0b7e24 */ /* 0x000fe2000f8e00ff */
[----:B------:R-:W-:Y:S01]  /*0410*/  LOP3.LUT R201, R201, R4, RZ, 0x3c, !PT ;  /* 0x00000004c9c97212 */ /* 0x000fe200078e3cff */
[----:B------:R-:W-:Y:S01]  /*0420*/  IMAD.U32 R10, RZ, RZ, UR14 ;  /* 0x0000000eff0a7e24 */ /* 0x000fe2000f8e00ff */
[--C-:B------:R-:W-:Y:S01]  /*0430*/  SHF.R.S32.HI R0, RZ, 0x1f, R9.reuse ;  /* 0x0000001fff007819 */ /* 0x100fe20000011409 */
[----:B------:R-:W-:Y:S01]  /*0440*/  IMAD.MOV R11, RZ, RZ, -R9 ;  /* 0x000000ffff0b7224 */ /* 0x000fe200078e0a09 */
[----:B------:R-:W-:Y:S01]  /*0450*/  IADD3 R4, R200, 0x20, RZ ;  /* 0x00000020c8047810 */ /* 0x000fe20007ffe0ff */
[----:B------:R-:W-:Y:S01]  /*0460*/  IMAD.U32 R13, RZ, RZ, UR5 ;  /* 0x00000005ff0d7e24 */ /* 0x000fe2000f8e00ff */
[----:B------:R-:W-:Y:S01]  /*0470*/  IADD3 R205, R206, 0x40, RZ ;  /* 0x00000040cecd7810 */ /* 0x000fe20007ffe0ff */
[----:B------:R-:W-:Y:S01]  /*0480*/  IMAD R8, R11, c[0x0][0x2c4], R202 ;  /* 0x0000b1000b087a24 */ /* 0x000fe200078e02ca */
[----:B------:R-:W-:Y:S01]  /*0490*/  ISETP.GE.AND P1, PT, R200, R7, PT ;  /* 0x00000007c800720c */ /* 0x000fe20003f26270 */
[----:B------:R-:W-:Y:S01]  /*04a0*/  IMAD.MOV.U32 R12, RZ, RZ, R10 ;  /* 0x000000ffff0c7224 */ /* 0x000fe200078e000a */
[----:B------:R-:W-:Y:S01]  /*04b0*/  IADD3 R204, R206, 0x80, RZ ;  /* 0x00000080cecc7810 */ /* 0x000fe20007ffe0ff */
[----:B------:R-:W-:Y:S01]  /*04c0*/  IMAD R0, R0, c[0x0][0x1b0], RZ ;  /* 0x00006c0000007a24 */ /* 0x000fe200078e02ff */
[----:B------:R-:W-:Y:S01]  /*04d0*/  SHF.R.S32.HI R11, RZ, 0x1f, R8 ;  /* 0x0000001fff0b7819 */ /* 0x000fe20000011408 */
[----:B------:R-:W-:Y:S01]  /*04e0*/  IMAD.WIDE.U32 R12, R9, c[0x0][0x1b0], R12 ;  /* 0x00006c00090c7a25 */ /* 0x000fe200078e000c */
[----:B------:R-:W-:Y:S01]  /*04f0*/  ISETP.GE.AND P5, PT, R206, c[0x0][0x198], PT ;  /* 0x00006600ce007a0c */ /* 0x000fe20003fa6270 */
[----:B------:R-:W-:Y:S01]  /*0500*/  ULDC.64 UR4, c[0x0][0x2b0] ;  /* 0x0000ac0000047ab9 */ /* 0x000fe20000000a00 */
[----:B------:R-:W-:Y:S01]  /*0510*/  ISETP.GE.AND P4, PT, R205, c[0x0][0x198], PT ;  /* 0x00006600cd007a0c */ /* 0x000fe20003f86270 */
[----:B------:R-:W-:Y:S01]  /*0520*/  IMAD R9, R9, c[0x0][0x1b4], R0 ;  /* 0x00006d0009097a24 */ /* 0x000fe200078e0200 */
[----:B------:R-:W-:Y:S01]  /*0530*/  ISETP.GE.AND P3, PT, R204, c[0x0][0x198], PT ;  /* 0x00006600cc007a0c */ /* 0x000fe20003f66270 */
[----:B------:R-:W-:-:S02]  /*0540*/  IMAD R11, R11, c[0x0][0x1a8], RZ ;  /* 0x00006a000b0b7a24 */ /* 0x000fc400078e02ff */
[----:B------:R-:W-:Y:S02]  /*0550*/  IMAD.IADD R13, R13, 0x1, R9 ;  /* 0x000000010d0d7824 */ /* 0x000fe400078e0209 */
[C---:B------:R-:W-:Y:S02]  /*0560*/  IMAD R11, R8.reuse, c[0x0][0x1ac], R11 ;  /* 0x00006b00080b7a24 */ /* 0x040fe400078e020b */
[----:B------:R-:W-:Y:S01]  /*0570*/  IMAD.WIDE.U32 R8, R8, c[0x0][0x1a8], R12 ;  /* 0x00006a0008087a25 */ /* 0x000fe200078e000c */
[----:B------:R-:W-:-:S03]  /*0580*/  SHF.R.S32.HI R13, RZ, 0x1f, R204 ;  /* 0x0000001fff0d7819 */ /* 0x000fc600000114cc */
[----:B------:R-:W-:Y:S01]  /*0590*/  IMAD.IADD R0, R9, 0x1, R11 ;  /* 0x0000000109007824 */ /* 0x000fe200078e020b */
[C---:B------:R-:W-:Y:S01]  /*05a0*/  LEA R2, P0, R8.reuse, c[0x0][0x160], 0x1 ;  /* 0x0000580008027a11 */ /* 0x040fe200078008ff */
[----:B------:R-:W-:Y:S01]  /*05b0*/  IMAD.MOV.U32 R9, RZ, RZ, c[0x0][0x1d0] ;  /* 0x00007400ff097624 */ /* 0x000fe200078e00ff */
[----:B------:R-:W-:Y:S02]  /*05c0*/  LEA.HI R198, R13, R204, RZ, 0x3 ;  /* 0x000000cc0dc67211 */ /* 0x000fe400078f18ff */
[----:B------:R-:W-:Y:S01]  /*05d0*/  LEA.HI.X R0, R8, c[0x0][0x164], R0, 0x1, P0 ;  /* 0x0000590008007a11 */ /* 0x000fe200000f0c00 */
[----:B------:R-:W-:Y:S01]  /*05e0*/  IMAD R9, R148, R9, 0x3f ;  /* 0x0000003f94097424 */ /* 0x000fe200078e0209 */
[----:B------:R-:W-:Y:S01]  /*05f0*/  LEA.HI R8, R5, R132, RZ, 0x6 ;  /* 0x0000008405087211 */ /* 0x000fe200078f30ff */
[----:B------:R-:W-:Y:S01]  /*0600*/  SHFL.IDX PT, R10, R2, RZ, 0x181f ;  /* 0x00181fff020a7589 */ /* 0x000fe200000e0000 */
[----:B------:R-:W-:Y:S01]  /*0610*/  ISETP.GE.AND P0, PT, R4, R7, PT ;  /* 0x000000070400720c */ /* 0x000fe20003f06270 */
[----:B------:R-:W-:Y:S01]  /*0620*/  IMAD R148, R148, c[0x0][0x1d0], RZ ;  /* 0x0000740094947a24 */ /* 0x000fe200078e02ff */
[----:B------:R-:W-:Y:S01]  /*0630*/  SHF.R.S32.HI R146, RZ, 0x1f, R9 ;  /* 0x0000001fff927819 */ /* 0x000fe20000011409 */
[----:B------:R-:W1:Y:S01]  /*0640*/  SHFL.IDX PT, R11, R0, RZ, 0x181f ;  /* 0x00181fff000b7589 */ /* 0x000e6200000e0000 */
[----:B------:R-:W-:Y:S01]  /*0650*/  IMAD.SHL.U32 R8, R8, 0x8, RZ ;  /* 0x0000000808087824 */ /* 0x000fe200078e00ff */
[----:B------:R-:W-:-:S02]  /*0660*/  P2R R4, PR, RZ, 0x40 ;  /* 0x00000040ff047803 */ /* 0x000fc40000000000 */
[----:B------:R-:W-:Y:S01]  /*0670*/  LEA.HI R146, R146, R9, RZ, 0x6 ;  /* 0x0000000992927211 */ /* 0x000fe200078f30ff */
[----:B------:R-:W-:Y:S01]  /*0680*/  SHFL.IDX PT, R16, R2, 0x2, 0x181f ;  /* 0x00581f0002107f89 */ /* 0x000fe200000e0000 */
[----:B------:R-:W-:Y:S02]  /*0690*/  LOP3.LUT R201, R201, 0xfffffe00, R8, 0xf8, !PT ;  /* 0xfffffe00c9c97812 */ /* 0x000fe400078ef808 */
[----:B------:R-:W-:Y:S01]  /*06a0*/  SHF.R.S32.HI R4, RZ, 0x1f, R205 ;  /* 0x0000001fff047819 */ /* 0x000fe200000114cd */
[----:B------:R-:W-:Y:S01]  /*06b0*/  SHFL.IDX PT, R8, R2, 0x1, 0x181f ;  /* 0x00381f0002087f89 */ /* 0x000fe200000e0000 */
[----:B------:R-:W-:Y:S01]  /*06c0*/  LOP3.LUT R198, R198, 0xfffffff8, RZ, 0xc0, !PT ;  /* 0xfffffff8c6c67812 */ /* 0x000fe200078ec0ff */
[----:B------:R-:W-:Y:S01]  /*06d0*/  IMAD.SHL.U32 R147, R201, 0x2, RZ ;  /* 0x00000002c9937824 */ /* 0x000fe200078e00ff */
[----:B------:R-:W-:Y:S01]  /*06e0*/  LEA.HI R199, R4, R205, RZ, 0x3 ;  /* 0x000000cd04c77211 */ /* 0x000fe200078f18ff */
[----:B------:R-:W3:Y:S01]  /*06f0*/  SHFL.IDX PT, R9, R0, 0x1, 0x181f ;  /* 0x00381f0000097f89 */ /* 0x000ee200000e0000 */
[----:B------:R-:W-:-:S02]  /*0700*/  IADD3 R4, R200, 0x40, RZ ;  /* 0x00000040c8047810 */ /* 0x000fc40007ffe0ff */
[----:B------:R-:W-:Y:S01]  /*0710*/  LOP3.LUT R199, R199, 0xfffffff8, RZ, 0xc0, !PT ;  /* 0xfffffff8c7c77812 */ /* 0x000fe200078ec0ff */
[----:B------:R-:W4:Y:S01]  /*0720*/  SHFL.IDX PT, R17, R0, 0x2, 0x181f ;  /* 0x00581f0000117f89 */ /* 0x000f2200000e0000 */
[----:B------:R-:W-:Y:S01]  /*0730*/  SHF.R.S32.HI R146, RZ, 0x6, R146 ;  /* 0x00000006ff927819 */ /* 0x000fe20000011492 */
[----:B-1----:R-:W-:-:S04]  /*0740*/  @!P1 IMAD.WIDE R14, R206, 0x2, R10 ;  /* 0x00000002ce0e9825 */ /* 0x002fc800078e020a */
[C-C-:B------:R-:W-:Y:S01]  /*0750*/  @!P1 IMAD.WIDE R12, R199.reuse, 0x2, R10.reuse ;  /* 0x00000002c70c9825 */ /* 0x140fe200078e020a */
[----:B------:R1:W-:Y:S03]  /*0760*/  @!P1 LDGSTS.E.BYPASS.LTC128B.128 [R147+0x18100], [R14.64], !P5 ;  /* 0x181000000e939fae */ /* 0x0003e6000e901d4c */
[----:B------:R-:W-:Y:S01]  /*0770*/  @!P1 IMAD.WIDE R22, R198, 0x2, R10 ;  /* 0x00000002c6169825 */ /* 0x000fe200078e020a */
[----:B------:R5:W-:Y:S03]  /*0780*/  @!P1 LDGSTS.E.BYPASS.LTC128B.128 [R147+0x1c100], [R12.64], !P4 ;  /* 0x1c1000000c939fae */ /* 0x000be6000e101d4c */
[--C-:B---3--:R-:W-:Y:S01]  /*0790*/  @!P0 IMAD.WIDE R20, R206, 0x2, R8.reuse ;  /* 0x00000002ce148825 */ /* 0x108fe200078e0208 */
[----:B------:R4:W-:Y:S03]  /*07a0*/  @!P1 LDGSTS.E.BYPASS.LTC128B.128 [R147+0x20100], [R22.64], !P3 ;  /* 0x2010000016939fae */ /* 0x0009e6000d901d4c */
[--C-:B------:R-:W-:Y:S01]  /*07b0*/  @!P0 IMAD.WIDE R10, R199, 0x2, R8.reuse ;  /* 0x00000002c70a8825 */ /* 0x100fe200078e0208 */
[----:B------:R3:W-:Y:S03]  /*07c0*/  @!P0 LDGSTS.E.BYPASS.LTC128B.128 [R147+0x19100], [R20.64], !P5 ;  /* 0x1910000014938fae */ /* 0x0007e6000e901d4c */
[----:B------:R-:W-:Y:S01]  /*07d0*/  @!P0 IMAD.WIDE R8, R198, 0x2, R8 ;  /* 0x00000002c6088825 */ /* 0x000fe200078e0208 */
[----:B------:R1:W-:Y:S04]  /*07e0*/  @!P0 LDGSTS.E.BYPASS.LTC128B.128 [R147+0x1d100], [R10.64], !P4 ;  /* 0x1d1000000a938fae */ /* 0x0003e8000e101d4c */
[----:B------:R1:W-:Y:S04]  /*07f0*/  @!P0 LDGSTS.E.BYPASS.LTC128B.128 [R147+0x21100], [R8.64], !P3 ;  /* 0x2110000008938fae */ /* 0x0003e8000d901d4c */
[----:B-----5:R-:W-:Y:S04]  /*0800*/  SHFL.IDX PT, R12, R2, 0x3, 0x181f ;  /* 0x00781f00020c7f89 */ /* 0x020fe800000e0000 */
[----:B------:R-:W1:Y:S01]  /*0810*/  SHFL.IDX PT, R13, R0, 0x3, 0x181f ;  /* 0x00781f00000d7f89 */ /* 0x000e6200000e0000 */
[----:B--2---:R2:W5:Y:S01]  /*0820*/  @P2 R2UR UR7, R6 ;  /* 0x00000000060723c2 */ /* 0x00456200000e0000 */
[----:B------:R-:W-:Y:S01]  /*0830*/  ISETP.GE.AND P2, PT, R4, R7, PT ;  /* 0x000000070400720c */ /* 0x000fe20003f46270 */
[----:B------:R-:W-:Y:S01]  /*0840*/  IMAD R4, R146, 0x40, R203 ;  /* 0x0000004092047824 */ /* 0x000fe200078e02cb */
[----:B-----5:R-:W-:-:S02]  /*0850*/  @!UP1 UMOV UR7, UR6 ;  /* 0x0000000600079c82 */ /* 0x020fc40008000000 */
[----:B------:R-:W-:Y:S02]  /*0860*/  USHF.R.S32.HI UR6, URZ, 0x1f, UR7 ;  /* 0x0000001f3f067899 */ /* 0x000fe40008011407 */
[----:B------:R-:W-:Y:S01]  /*0870*/  IADD3 R4, R4, -0x40, RZ ;  /* 0xffffffc004047810 */ /* 0x000fe20007ffe0ff */
[----:B------:R-:W-:Y:S02]  /*0880*/  UIMAD.WIDE.U32 UR8, UR7, UR4, URZ ;  /* 0x00000004070872a5 */ /* 0x000fe4000f8e003f */
[----:B------:R-:W-:Y:S01]  /*0890*/  UIMAD UR6, UR6, UR4, URZ ;  /* 0x00000004060672a4 */ /* 0x000fe2000f8e023f */
[----:B------:R-:W-:-:S03]  /*08a0*/  ISETP.GE.AND P1, PT, R4, R148, PT ;  /* 0x000000940400720c */ /* 0x000fc60003f26270 */
[--C-:B----4-:R-:W-:Y:S01]  /*08b0*/  @!P2 IMAD.WIDE R22, R206, 0x2, R16.reuse ;  /* 0x00000002ce16a825 */ /* 0x110fe200078e0210 */
[----:B------:R-:W-:Y:S01]  /*08c0*/  ISETP.GT.OR P1, PT, R203, 0x3f, P1 ;  /* 0x0000003fcb00780c */ /* 0x000fe20000f24670 */
[----:B------:R-:W-:Y:S02]  /*08d0*/  UIMAD UR6, UR7, UR5, UR6 ;  /* 0x00000005070672a4 */ /* 0x000fe4000f8e0206 */
[--C-:B---3--:R-:W-:Y:S01]  /*08e0*/  @!P2 IMAD.WIDE R20, R199, 0x2, R16.reuse ;  /* 0x00000002c714a825 */ /* 0x108fe200078e0210 */
[----:B------:R3:W-:Y:S01]  /*08f0*/  @!P2 LDGSTS.E.BYPASS.LTC128B.128 [R147+0x1a100], [R22.64], !P5 ;  /* 0x1a1000001693afae */ /* 0x0007e2000e901d4c */
[----:B------:R-:W-:Y:S02]  /*0900*/  UIADD3 UR6, UR9, UR6, URZ ;  /* 0x0000000609067290 */ /* 0x000fe4000fffe03f */
[----:B------:R-:W-:Y:S01]  /*0910*/  @!P2 IMAD.WIDE R16, R198, 0x2, R16 ;  /* 0x00000002c610a825 */ /* 0x000fe200078e0210 */
[----:B--2---:R-:W-:Y:S01]  /*0920*/  IADD3 R6, R200, 0x60, RZ ;  /* 0x00000060c8067810 */ /* 0x004fe20007ffe0ff */
[----:B------:R2:W-:Y:S01]  /*0930*/  @!P2 LDGSTS.E.BYPASS.LTC128B.128 [R147+0x1e100], [R20.64], !P4 ;  /* 0x1e1000001493afae */ /* 0x0005e2000e101d4c */
[----:B------:R-:W-:Y:S01]  /*0940*/  ULDC.64 UR4, c[0x0][0x1e8] ;  /* 0x00007a0000047ab9 */ /* 0x000fe20000000a00 */
[----:B------:R-:W-:Y:S01]  /*0950*/  IMAD.IADD R4, R4, 0x1, R207 ;  /* 0x0000000104047824 */ /* 0x000fe200078e02cf */
[----:B------:R-:W-:Y:S01]  /*0960*/  ISETP.GE.AND P0, PT, R6, R7, PT ;  /* 0x000000070600720c */ /* 0x000fe20003f06270 */
[----:B------:R4:W-:Y:S02]  /*0970*/  @!P2 LDGSTS.E.BYPASS.LTC128B.128 [R147+0x22100], [R16.64], !P3 ;  /* 0x221000001093afae */ /* 0x0009e4000d901d4c */
[----:B------:R-:W-:-:S04]  /*0980*/  @P6 IMAD.HI.U32 R7, R4, c[0x0][0x2bc], RZ ;  /* 0x0000af0004076a27 */ /* 0x000fc800078e00ff */
[----:B------:R-:W-:Y:S01]  /*0990*/  IMAD.MOV.U32 R6, RZ, RZ, R4 ;  /* 0x000000ffff067224 */ /* 0x000fe200078e0004 */
[----:B------:R-:W-:-:S04]  /*09a0*/  @P6 SHF.R.U32.HI R6, RZ, c[0x0][0x2c0], R7 ;  /* 0x0000b000ff066a19 */ /* 0x000fc80000011607 */
[----:B------:R-:W-:Y:S01]  /*09b0*/  @!P1 IADD3 R7, P2, R6, UR8, RZ ;  /* 0x0000000806079c10 */ /* 0x000fe2000ff5e0ff */
[----:B-1----:R-:W-:-:S03]  /*09c0*/  @!P0 IMAD.WIDE R14, R206, 0x2, R12 ;  /* 0x00000002ce0e8825 */ /* 0x002fc600078e020c */
[----:B------:R-:W-:Y:S01]  /*09d0*/  @!P1 LEA.HI.X.SX32 R0, R6, UR6, 0x1, P2 ;  /* 0x0000000606009c11 */ /* 0x000fe200090f0eff */
[--C-:B------:R-:W-:Y:S01]  /*09e0*/  @!P0 IMAD.WIDE R10, R199, 0x2, R12.reuse ;  /* 0x00000002c70a8825 */ /* 0x100fe200078e020c */
[----:B------:R1:W-:Y:S01]  /*09f0*/  @!P0 LDGSTS.E.BYPASS.LTC128B.128 [R147+0x1b100], [R14.64], !P5 ;  /* 0x1b1000000e938fae */ /* 0x0003e2000e901d4c */
[C---:B------:R-:W-:Y:S02]  /*0a00*/  @!P1 LEA R8, P2, R7.reuse, c[0x0][0x2a0], 0x2 ;  /* 0x0000a80007089a11 */ /* 0x040fe400078410ff */
[----:B------:R-:W-:Y:S01]  /*0a10*/  @!P0 IMAD.WIDE R12, R198, 0x2, R12 ;  /* 0x00000002c60c8825 */ /* 0x000fe200078e020c */
[----:B------:R5:W-:Y:S01]  /*0a20*/  @!P0 LDGSTS.E.BYPASS.LTC128B.128 [R147+0x1f100], [R10.64], !P4 ;  /* 0x1f1000000a938fae */ /* 0x000be2000e101d4c */
[----:B------:R-:W-:-:S03]  /*0a30*/  @!P1 LEA.HI.X R9, R7, c[0x0][0x2a4], R0, 0x2, P2 ;  /* 0x0000a90007099a11 */ /* 0x000fc600010f1400 */
[----:B------:R1:W-:Y:S04]  /*0a40*/  @!P0 LDGSTS.E.BYPASS.LTC128B.128 [R147+0x23100], [R12.64], !P3 ;  /* 0x231000000c938fae */ /* 0x0003e8000d901d4c */
[----:B------:R-:W0:Y:S04]  /*0a50*/  LDGDEPBAR ;  /* 0x00000000000079af */ /* 0x000e280000000000 */
[----:B------:R-:W-:Y:S06]  /*0a60*/  BAR.SYNC.DEFER_BLOCKING 0x0 ;  /* 0x0000000000007b1d */ /* 0x000fec0000010000 */
[----:B------:R2:W3:Y:S01]  /*0a70*/  @!P1 LDG.E R196, [R8.64] ;  /* 0x0000000c08c49981 */ /* 0x0004e2000c1e1900 */
[----:B------:R-:W-:Y:S01]  /*0a80*/  IMAD.MOV R197, RZ, RZ, -R6 ;  /* 0x000000ffffc57224 */ /* 0x000fe200078e0a06 */
[----:B------:R-:W-:Y:S01]  /*0a90*/  UIMAD UR7, UR10, UR4, URZ ;  /* 0x000000040a0772a4 */ /* 0x000fe2000f8e023f */
[----:B------:R-:W-:Y:S01]  /*0aa0*/  LEA R131, R146, 0xffffffc0, 0x6 ;  /* 0xffffffc092837811 */ /* 0x000fe200078e30ff */
[----:B------:R-:W-:Y:S01]  /*0ab0*/  UIMAD.WIDE.U32 UR14, UR11, UR4, URZ ;  /* 0x000000040b0e72a5 */ /* 0x000fe2000f8e003f */
[----:B------:R-:W-:Y:S01]  /*0ac0*/  IMAD R197, R197, c[0x0][0x2b8], R4 ;  /* 0x0000ae00c5c57a24 */ /* 0x000fe200078e0204 */
[----:B------:R-:W-:Y:S01]  /*0ad0*/  UIMAD UR7, UR11, UR5, UR7 ;  /* 0x000000050b0772a4 */ /* 0x000fe2000f8e0207 */
[----:B------:R-:W-:Y:S01]  /*0ae0*/  ISETP.GE.AND P5, PT, R206, c[0x0][0x1d4], PT ;  /* 0x00007500ce007a0c */ /* 0x000fe20003fa6270 */
[----:B------:R-:W-:Y:S01]  /*0af0*/  IMAD.IADD R131, R148, 0x1, -R131 ;  /* 0x0000000194837824 */ /* 0x000fe200078e0a83 */
[----:B------:R-:W-:Y:S01]  /*0b00*/  ULDC.64 UR4, c[0x0][0x210] ;  /* 0x0000840000047ab9 */ /* 0x000fe20000000a00 */
[----:B------:R-:W-:Y:S01]  /*0b10*/  SHF.R.S32.HI R29, RZ, 0x1f, R197 ;  /* 0x0000001fff1d7819 */ /* 0x000fe200000114c5 */
[----:B------:R-:W-:Y:S01]  /*0b20*/  IMAD.WIDE.U32 R6, R197, c[0x0][0x1e0], RZ ;  /* 0x00007800c5067a25 */ /* 0x000fe200078e00ff */
[----:B------:R-:W-:Y:S01]  /*0b30*/  UIADD3 UR7, UR15, UR7, URZ ;  /* 0x000000070f077290 */ /* 0x000fe2000fffe03f */
[----:B------:R-:W-:Y:S01]  /*0b40*/  ISETP.GE.AND P4, PT, R205, c[0x0][0x1d4], PT ;  /* 0x00007500cd007a0c */ /* 0x000fe20003f86270 */
[----:B------:R-:W-:Y:S01]  /*0b50*/  UIMAD UR10, UR10, UR4, URZ ;  /* 0x000000040a0a72a4 */ /* 0x000fe2000f8e023f */
[----:B------:R-:W-:Y:S01]  /*0b60*/  IMAD R0, R29, c[0x0][0x1e0], RZ ;  /* 0x000078001d007a24 */ /* 0x000fe200078e02ff */
[----:B------:R-:W-:Y:S01]  /*0b70*/  UIMAD.WIDE.U32 UR16, UR11, UR4, URZ ;  /* 0x000000040b1072a5 */ /* 0x000fe2000f8e003f */
[----:B-1----:R-:W-:Y:S01]  /*0b80*/  IMAD.WIDE.U32 R12, R197, c[0x0][0x208], RZ ;  /* 0x00008200c50c7a25 */ /* 0x002fe200078e00ff */
[----:B------:R-:W-:Y:S01]  /*0b90*/  UIMAD UR10, UR11, UR5, UR10 ;  /* 0x000000050b0a72a4 */ /* 0x000fe2000f8e020a */
[----:B------:R-:W-:-:S02]  /*0ba0*/  ISETP.GE.AND P6, PT, R204, c[0x0][0x1d4], PT ;  /* 0x00007500cc007a0c */ /* 0x000fc40003fc6270 */
[----:B-----5:R-:W-:Y:S01]  /*0bb0*/  IMAD R10, R197, c[0x0][0x1e4], R0 ;  /* 0x00007900c50a7a24 */ /* 0x020fe200078e0200 */
[----:B------:R-:W-:Y:S01]  /*0bc0*/  UIADD3 UR10, UR17, UR10, URZ ;  /* 0x0000000a110a7290 */ /* 0x000fe2000fffe03f */
[----:B------:R-:W-:Y:S01]  /*0bd0*/  IMAD R0, R29, c[0x0][0x208], RZ ;  /* 0x000082001d007a24 */ /* 0x000fe200078e02ff */
[C---:B------:R-:W-:Y:S01]  /*0be0*/  ISETP.GE.AND P3, PT, R206.reuse, c[0x0][0x1d4], PT ;  /* 0x00007500ce007a0c */ /* 0x040fe20003f66270 */
[----:B------:R-:W-:Y:S01]  /*0bf0*/  IMAD.IADD R11, R7, 0x1, R10 ;  /* 0x00000001070b7824 */ /* 0x000fe200078e020a */
[----:B------:R-:W-:Y:S01]  /*0c00*/  ISETP.GE.AND P2, PT, R205, c[0x0][0x1d4], PT ;  /* 0x00007500cd007a0c */ /* 0x000fe20003f46270 */
[----:B------:R-:W-:Y:S01]  /*0c10*/  IMAD.MOV.U32 R10, RZ, RZ, R6 ;  /* 0x000000ffff0a7224 */ /* 0x000fe200078e0006 */
[----:B------:R-:W-:Y:S01]  /*0c20*/  LEA.HI R19, R5, R132, RZ, 0x4 ;  /* 0x0000008405137211 */ /* 0x000fe200078f20ff */
[----:B--2---:R-:W-:Y:S01]  /*0c30*/  IMAD R9, R197, c[0x0][0x20c], R0 ;  /* 0x00008300c5097a24 */ /* 0x004fe200078e0200 */
[----:B------:R-:W-:Y:S01]  /*0c40*/  SHF.R.S32.HI R145, RZ, 0x1f, R206 ;  /* 0x0000001fff917819 */ /* 0x000fe200000114ce */
[----:B------:R-:W-:Y:S01]  /*0c50*/  IMAD.IADD R0, R131, 0x1, -R18 ;  /* 0x0000000183007824 */ /* 0x000fe200078e0a12 */
[----:B------:R-:W-:Y:S01]  /*0c60*/  SEL R144, RZ, 0x10, P6 ;  /* 0x00000010ff907807 */ /* 0x000fe20003000000 */
[----:B------:R-:W-:Y:S01]  /*0c70*/  IMAD.IADD R13, R13, 0x1, R9 ;  /* 0x000000010d0d7824 */ /* 0x000fe200078e0209 */
[----:B------:R-:W-:Y:S01]  /*0c80*/  SHF.R.S32.HI R134, RZ, 0x1f, R199 ;  /* 0x0000001fff867819 */ /* 0x000fe200000114c7 */
[----:B------:R-:W-:Y:S01]  /*0c90*/  IMAD.WIDE R208, R206, 0x2, RZ ;  /* 0x00000002ced07825 */ /* 0x000fe200078e02ff */
[----:B------:R-:W-:-:S02]  /*0ca0*/  ISETP.GE.AND P1, PT, R0, 0x1, PT ;  /* 0x000000010000780c */ /* 0x000fc40003f26270 */
[----:B------:R-:W-:Y:S01]  /*0cb0*/  SHF.R.S32.HI R133, RZ, 0x1f, R198 ;  /* 0x0000001fff857819 */ /* 0x000fe200000114c6 */
[----:B------:R-:W-:Y:S01]  /*0cc0*/  IMAD.MOV.U32 R190, RZ, RZ, 0x10 ;  /* 0x00000010ffbe7424 */ /* 0x000fe200078e00ff */
[----:B------:R-:W-:Y:S02]  /*0cd0*/  IADD3 R195, R147, 0x100, RZ ;  /* 0x0000010093c37810 */ /* 0x000fe40007ffe0ff */
[----:B---3--:R-:W-:Y:S01]  /*0ce0*/  SHF.R.S32.HI R2, RZ, 0x1f, R196 ;  /* 0x0000001fff027819 */ /* 0x008fe200000114c4 */
[----:B------:R-:W-:-:S04]  /*0cf0*/  IMAD.WIDE.U32 R10, R196, c[0x0][0x1f0], R10 ;  /* 0x00007c00c40a7a25 */ /* 0x000fc800078e000a */
[----:B------:R-:W-:Y:S02]  /*0d00*/  IMAD R7, R2, c[0x0][0x1f0], RZ ;  /* 0x00007c0002077a24 */ /* 0x000fe400078e02ff */
[----:B------:R-:W-:-:S04]  /*0d10*/  IMAD.WIDE.U32 R12, R196, c[0x0][0x218], R12 ;  /* 0x00008600c40c7a25 */ /* 0x000fc800078e000c */
[----:B------:R-:W-:Y:S01]  /*0d20*/  IMAD R4, R196, c[0x0][0x1f4], R7 ;  /* 0x00007d00c4047a24 */ /* 0x000fe200078e0207 */
[----:B------:R-:W-:-:S04]  /*0d30*/  IADD3 R7, P0, R10, UR14, RZ ;  /* 0x0000000e0a077c10 */ /* 0x000fc8000ff1e0ff */
[----:B------:R-:W-:Y:S02]  /*0d40*/  IADD3.X R4, R11, UR7, R4, P0, !PT ;  /* 0x000000070b047c10 */ /* 0x000fe400087fe404 */
[----:B------:R-:W-:-:S04]  /*0d50*/  LEA R8, P0, R7, c[0x0][0x1c8], 0x1 ;  /* 0x0000720007087a11 */ /* 0x000fc800078008ff */
[----:B------:R-:W-:Y:S01]  /*0d60*/  LEA.HI.X R4, R7, c[0x0][0x1cc], R4, 0x1, P0 ;  /* 0x0000730007047a11 */ /* 0x000fe200000f0c04 */
[----:B------:R-:W-:Y:S01]  /*0d70*/  IMAD R7, R2, c[0x0][0x218], RZ ;  /* 0x0000860002077a24 */ /* 0x000fe200078e02ff */
[----:B----4-:R-:W-:Y:S01]  /*0d80*/  SHFL.IDX PT, R16, R8, RZ, 0x181f ;  /* 0x00181fff08107589 */ /* 0x010fe200000e0000 */
[----:B------:R-:W-:Y:S02]  /*0d90*/  IADD3 R9, P0, R12, UR16, RZ ;  /* 0x000000100c097c10 */ /* 0x000fe4000ff1e0ff */
[----:B------:R-:W-:Y:S01]  /*0da0*/  IMAD R6, R196, c[0x0][0x21c], R7 ;  /* 0x00008700c4067a24 */ /* 0x000fe200078e0207 */
[----:B------:R-:W1:Y:S04]  /*0db0*/  SHFL.IDX PT, R17, R4, RZ, 0x181f ;  /* 0x00181fff04117589 */ /* 0x000e6800000e0000 */
[----:B------:R-:W-:Y:S01]  /*0dc0*/  SHFL.IDX PT, R10, R8, 0x1, 0x181f ;  /* 0x00381f00080a7f89 */ /* 0x000fe200000e0000 */
[----:B------:R-:W-:-:S02]  /*0dd0*/  IADD3.X R6, R13, UR10, R6, P0, !PT ;  /* 0x0000000a0d067c10 */ /* 0x000fc400087fe406 */
[C---:B------:R-:W-:Y:S01]  /*0de0*/  LEA R7, P0, R9.reuse, c[0x0][0x1f8], 0x1 ;  /* 0x00007e0009077a11 */ /* 0x040fe200078008ff */
[----:B------:R-:W2:Y:S03]  /*0df0*/  SHFL.IDX PT, R11, R4, 0x1, 0x181f ;  /* 0x00381f00040b7f89 */ /* 0x000ea600000e0000 */
[----:B------:R-:W-:Y:S01]  /*0e00*/  LEA.HI.X R9, R9, c[0x0][0x1fc], R6, 0x1, P0 ;  /* 0x00007f0009097a11 */ /* 0x000fe200000f0c06 */
[----:B------:R-:W3:Y:S01]  /*0e10*/  SHFL.IDX PT, R13, R7, RZ, 0x181f ;  /* 0x00181fff070d7589 */ /* 0x000ee200000e0000 */
[----:B------:R-:W-:-:S03]  /*0e20*/  ISETP.GT.AND P0, PT, R0, 0x20, PT ;  /* 0x000000200000780c */ /* 0x000fc60003f04270 */
[----:B------:R-:W4:Y:S04]  /*0e30*/  SHFL.IDX PT, R15, R9, RZ, 0x181f ;  /* 0x00181fff090f7589 */ /* 0x000f2800000e0000 */
[----:B------:R-:W5:Y:S01]  /*0e40*/  SHFL.IDX PT, R7, R7, 0x1, 0x181f ;  /* 0x00381f0007077f89 */ /* 0x000f6200000e0000 */
[----:B-1----:R-:W-:-:S03]  /*0e50*/  @P1 IMAD.WIDE R22, R206, 0x2, R16 ;  /* 0x00000002ce161825 */ /* 0x002fc600078e0210 */
[----:B------:R-:W1:Y:S01]  /*0e60*/  SHFL.IDX PT, R9, R9, 0x1, 0x181f ;  /* 0x00381f0009097f89 */ /* 0x000e6200000e0000 */
[----:B------:R-:W-:-:S03]  /*0e70*/  @P1 IMAD.WIDE R20, R199, 0x2, R16 ;  /* 0x00000002c7141825 */ /* 0x000fc600078e0210 */
[----:B------:R3:W-:Y:S01]  /*0e80*/  @P1 LDGSTS.E.BYPASS.LTC128B.128 [R147+0xc100], [R22.64], !P5 ;  /* 0x0c10000016931fae */ /* 0x0007e2000e901d4c */
[----:B------:R-:W-:-:S03]  /*0e90*/  @P1 IMAD.WIDE R16, R198, 0x2, R16 ;  /* 0x00000002c6101825 */ /* 0x000fc600078e0210 */
[----:B------:R1:W-:Y:S01]  /*0ea0*/  @P1 LDGSTS.E.BYPASS.LTC128B.128 [R147+0xe100], [R20.64], !P4 ;  /* 0x0e10000014931fae */ /* 0x0003e2000e101d4c */
[----:B--2---:R-:W-:-:S03]  /*0eb0*/  @P0 IMAD.WIDE R26, R206, 0x2, R10 ;  /* 0x00000002ce1a0825 */ /* 0x004fc600078e020a */
[----:B------:R2:W-:Y:S01]  /*0ec0*/  @P1 LDGSTS.E.BYPASS.LTC128B.128 [R147+0x10100], [R16.64], !P6 ;  /* 0x1010000010931fae */ /* 0x0005e2000f101d4c */
[----:B------:R-:W-:Y:S01]  /*0ed0*/  ISETP.LT.OR P1, PT, R0, 0x1, P3 ;  /* 0x000000010000780c */ /* 0x000fe20001f21670 */
[--C-:B------:R-:W-:Y:S02]  /*0ee0*/  @P0 IMAD.WIDE R24, R199, 0x2, R10.reuse ;  /* 0x00000002c7180825 */ /* 0x100fe400078e020a */
[----:B------:R1:W-:Y:S02]  /*0ef0*/  @P0 LDGSTS.E.BYPASS.LTC128B.128 [R147+0xd100], [R26.64], !P5 ;  /* 0x0d1000001a930fae */ /* 0x0003e4000e901d4c */
[----:B------:R-:W-:Y:S02]  /*0f00*/  @P0 IMAD.WIDE R10, R198, 0x2, R10 ;  /* 0x00000002c60a0825 */ /* 0x000fe400078e020a */
[----:B------:R5:W-:Y:S04]  /*0f10*/  @P0 LDGSTS.E.BYPASS.LTC128B.128 [R147+0xf100], [R24.64], !P4 ;  /* 0x0f10000018930fae */ /* 0x000be8000e101d4c */
[----:B------:R5:W-:Y:S04]  /*0f20*/  @P0 LDGSTS.E.BYPASS.LTC128B.128 [R147+0x11100], [R10.64], !P6 ;  /* 0x111000000a930fae */ /* 0x000be8000f101d4c */
[----:B------:R-:W0:Y:S01]  /*0f30*/  LDGDEPBAR ;  /* 0x00000000000079af */ /* 0x000e220000000000 */
[----:B---3--:R-:W-:-:S05]  /*0f40*/  IADD3 R22, P0, R13, R208, RZ ;  /* 0x000000d00d167210 */ /* 0x008fca0007f1e0ff */
[----:B----4-:R-:W-:Y:S02]  /*0f50*/  IMAD.X R23, R15, 0x1, R209, P0 ;  /* 0x000000010f177824 */ /* 0x010fe400000e06d1 */
[----:B--2---:R-:W-:-:S03]  /*0f60*/  IMAD.WIDE R16, R199, 0x2, RZ ;  /* 0x00000002c7107825 */ /* 0x004fc600078e02ff */
[----:B------:R2:W-:Y:S01]  /*0f70*/  LDGSTS.E.BYPASS.LTC128B.128 [R147+0x100], [R22.64], !P1 ;  /* 0x0010000016937fae */ /* 0x0005e2000c901d4c */
[----:B------:R-:W-:Y:S02]  /*0f80*/  ISETP.GE.AND P1, PT, R204, c[0x0][0x1d4], PT ;  /* 0x00007500cc007a0c */ /* 0x000fe40003f26270 */
[----:B-1----:R-:W-:-:S05]  /*0f90*/  IADD3 R20, P0, R13, R16, RZ ;  /* 0x000000100d147210 */ /* 0x002fca0007f1e0ff */
[----:B------:R-:W-:Y:S01]  /*0fa0*/  IMAD.X R21, R15, 0x1, R17, P0 ;  /* 0x000000010f157824 */ /* 0x000fe200000e0611 */
[----:B------:R-:W-:Y:S01]  /*0fb0*/  ISETP.LT.OR P0, PT, R0, 0x1, P2 ;  /* 0x000000010000780c */ /* 0x000fe20001701670 */
[----:B-----5:R-:W-:Y:S01]  /*0fc0*/  IMAD.WIDE R10, R198, 0x2, RZ ;  /* 0x00000002c60a7825 */ /* 0x020fe200078e02ff */
[----:B------:R-:W-:-:S11]  /*0fd0*/  ISETP.LT.OR P2, PT, R0, 0x21, P2 ;  /* 0x000000210000780c */ /* 0x000fd60001741670 */
[----:B------:R2:W-:Y:S01]  /*0fe0*/  LDGSTS.E.BYPASS.LTC128B.128 [R147+0x2100], [R20.64], !P0 ;  /* 0x0210000014937fae */ /* 0x0005e2000c101d4c */
[----:B------:R-:W-:Y:S02]  /*0ff0*/  IADD3 R24, P0, R13, R10, RZ ;  /* 0x0000000a0d187210 */ /* 0x000fe40007f1e0ff */
[----:B------:R-:W-:-:S03]  /*1000*/  LOP3.LUT R13, R19, 0xfffffff0, RZ, 0xc0, !PT ;  /* 0xfffffff0130d7812 */ /* 0x000fc600078ec0ff */
[----:B------:R-:W-:Y:S01]  /*1010*/  IMAD.X R25, R15, 0x1, R11, P0 ;  /* 0x000000010f197824 */ /* 0x000fe200000e060b */
[----:B------:R-:W-:Y:S01]  /*1020*/  IADD3 R14, P0, R208, R7, RZ ;  /* 0x00000007d00e7210 */ /* 0x000fe20007f1e0ff */
[----:B------:R-:W-:-:S04]  /*1030*/  IMAD.IADD R28, R132, 0x1, -R13 ;  /* 0x00000001841c7824 */ /* 0x000fc800078e0a0d */
[----:B------:R-:W-:Y:S01]  /*1040*/  IMAD.X R15, R209, 0x1, R9, P0 ;  /* 0x00000001d10f7824 */ /* 0x000fe200000e0609 */
[C---:B------:R-:W-:Y:S02]  /*1050*/  ISETP.LT.OR P0, PT, R0.reuse, 0x1, P1 ;  /* 0x000000010000780c */ /* 0x040fe40000f01670 */
[----:B------:R-:W-:-:S11]  /*1060*/  ISETP.LT.OR P1, PT, R0, 0x21, P1 ;  /* 0x000000210000780c */ /* 0x000fd60000f21670 */
[----:B------:R2:W-:Y:S01]  /*1070*/  LDGSTS.E.BYPASS.LTC128B.128 [R147+0x4100], [R24.64], !P0 ;  /* 0x0410000018937fae */ /* 0x0005e2000c101d4c */
[----:B------:R-:W-:Y:S02]  /*1080*/  ISETP.LT.OR P0, PT, R0, 0x21, P3 ;  /* 0x000000210000780c */ /* 0x000fe40001f01670 */
[----:B------:R-:W-:Y:S02]  /*1090*/  LEA.HI R0, R5, R132, RZ, 0x5 ;  /* 0x0000008405007211 */ /* 0x000fe400078f28ff */
[----:B------:R-:W-:-:S09]  /*10a0*/  ISETP.GT.AND P3, PT, R203, 0x3f, PT ;  /* 0x0000003fcb00780c */ /* 0x000fd20003f64270 */
[----:B------:R2:W-:Y:S01]  /*10b0*/  LDGSTS.E.BYPASS.LTC128B.128 [R147+0x1100], [R14.64], !P0 ;  /* 0x011000000e937fae */ /* 0x0005e2000c101d4c */
[----:B------:R-:W-:-:S05]  /*10c0*/  IADD3 R12, P0, R16, R7, RZ ;  /* 0x00000007100c7210 */ /* 0x000fca0007f1e0ff */
[--C-:B------:R-:W-:Y:S01]  /*10d0*/  IMAD.X R13, R17, 0x1, R9.reuse, P0 ;  /* 0x00000001110d7824 */ /* 0x100fe200000e0609 */
[----:B------:R-:W-:Y:S02]  /*10e0*/  IADD3 R8, P0, R10, R7, RZ ;  /* 0x000000070a087210 */ /* 0x000fe40007f1e0ff */
[----:B------:R-:W-:Y:S02]  /*10f0*/  SHF.R.S32.HI R7, RZ, 0x1f, R28 ;  /* 0x0000001fff077819 */ /* 0x000fe4000001141c */
[----:B------:R2:W-:Y:S01]  /*1100*/  LDGSTS.E.BYPASS.LTC128B.128 [R147+0x3100], [R12.64], !P2 ;  /* 0x031000000c937fae */ /* 0x0005e2000d101d4c */
[----:B------:R-:W-:Y:S01]  /*1110*/  ISETP.GE.AND P2, PT, R148, 0x41, PT ;  /* 0x000000419400780c */ /* 0x000fe20003f46270 */
[----:B------:R-:W-:Y:S01]  /*1120*/  IMAD.X R9, R11, 0x1, R9, P0 ;  /* 0x000000010b097824 */ /* 0x000fe200000e0609 */
[----:B------:R-:W-:-:S04]  /*1130*/  LEA.HI R4, R7, R28, RZ, 0x3 ;  /* 0x0000001c07047211 */ /* 0x000fc800078f18ff */
[----:B------:R-:W-:Y:S01]  /*1140*/  LOP3.LUT R5, R4, 0xfffffff8, RZ, 0xc0, !PT ;  /* 0xfffffff804057812 */ /* 0x000fe200078ec0ff */
[----:B------:R2:W-:Y:S01]  /*1150*/  LDGSTS.E.BYPASS.LTC128B.128 [R147+0x5100], [R8.64], !P1 ;  /* 0x0510000008937fae */ /* 0x0005e2000c901d4c */
[----:B------:R-:W-:-:S03]  /*1160*/  LOP3.LUT P1, RZ, R3, 0x2, RZ, 0xc0, !PT ;  /* 0x0000000203ff7812 */ /* 0x000fc6000782c0ff */
[----:B------:R-:W-:Y:S01]  /*1170*/  IMAD.IADD R28, R28, 0x1, -R5 ;  /* 0x000000011c1c7824 */ /* 0x000fe200078e0a05 */
[----:B------:R-:W-:Y:S01]  /*1180*/  LOP3.LUT R5, R0, 0xffffffe0, RZ, 0xc0, !PT ;  /* 0xffffffe000057812 */ /* 0x000fe200078ec0ff */
[----:B------:R-:W0:Y:S01]  /*1190*/  LDGDEPBAR ;  /* 0x00000000000079af */ /* 0x000e220000000000 */
[----:B------:R-:W-:Y:S02]  /*11a0*/  SHF.R.S32.HI R0, RZ, 0x5, R0 ;  /* 0x00000005ff007819 */ /* 0x000fe40000011400 */
[----:B------:R-:W-:Y:S01]  /*11b0*/  LOP3.LUT P0, RZ, R28, 0x2, RZ, 0xc0, !PT ;  /* 0x000000021cff7812 */ /* 0x000fe2000780c0ff */
[----:B------:R-:W-:Y:S01]  /*11c0*/  IMAD.IADD R132, R132, 0x1, -R5 ;  /* 0x0000000184847824 */ /* 0x000fe200078e0a05 */
[----:B------:R-:W-:Y:S02]  /*11d0*/  P2R R5, PR, RZ, 0x4 ;  /* 0x00000004ff057803 */ /* 0x000fe40000000000 */
[----:B------:R-:W-:Y:S01]  /*11e0*/  SEL R190, R190, 0xfffffff0, !P0 ;  /* 0xfffffff0bebe7807 */ /* 0x000fe20004000000 */
[----:B------:R-:W-:Y:S05]  /*11f0*/  @!P2 BRA `(.L_x_843) ;  /* 0x000004200000a947 */ /* 0x000fea0003800000 */
[----:B------:R-:W-:Y:S01]  /*1200*/  ISETP.NE.AND P2, PT, R194, 0x1, PT ;  /* 0x00000001c200780c */ /* 0x000fe20003f45270 */
        /* <DEDUP_REMOVED lines=8> */
[----:B--2---:R-:W-:-:S04]  /*1290*/  @!P3 LEA R8, P0, R6, c[0x0][0x2a0], 0x2 ;  /* 0x0000a8000608ba11 */ /* 0x004fc800078010ff */
[----:B------:R-:W-:-:S05]  /*12a0*/  @!P3 LEA.HI.X R9, R6, c[0x0][0x2a4], R5, 0x2, P0 ;  /* 0x0000a9000609ba11 */ /* 0x000fca00000f1405 */
[----:B------:R-:W2:Y:S01]  /*12b0*/  @!P3 LDG.E R196, [R8.64] ;  /* 0x0000000c08c4b981 */ /* 0x000ea2000c1e1900 */
[----:B------:R-:W-:Y:S01]  /*12c0*/  IMAD.MOV R2, RZ, RZ, -R2 ;  /* 0x000000ffff027224 */ /* 0x000fe200078e0a02 */
[----:B------:R-:W-:Y:S01]  /*12d0*/  SEL R17, RZ, 0x10, P5 ;  /* 0x00000010ff117807 */ /* 0x000fe20002800000 */
[----:B------:R-:W-:Y:S01]  /*12e0*/  IMAD.SHL.U32 R10, R199, 0x2, RZ ;  /* 0x00000002c70a7824 */ /* 0x000fe200078e00ff */
[----:B------:R-:W-:Y:S01]  /*12f0*/  SEL R16, RZ, 0x10, P4 ;  /* 0x00000010ff107807 */ /* 0x000fe20002000000 */
[----:B------:R-:W-:Y:S01]  /*1300*/  IMAD R197, R2, c[0x0][0x2b8], R197 ;  /* 0x0000ae0002c57a24 */ /* 0x000fe200078e02c5 */
[----:B------:R-:W-:Y:S01]  /*1310*/  IADD3 R22, -R17, 0x10, RZ ;  /* 0x0000001011167810 */ /* 0x000fe20007ffe1ff */
[----:B------:R-:W-:Y:S01]  /*1320*/  IMAD.SHL.U32 R12, R198, 0x2, RZ ;  /* 0x00000002c60c7824 */ /* 0x000fe200078e00ff */
[----:B------:R-:W-:Y:S01]  /*1330*/  IADD3 R20, -R16, 0x10, RZ ;  /* 0x0000001010147810 */ /* 0x000fe20007ffe1ff */
[----:B------:R-:W-:Y:S01]  /*1340*/  IMAD.WIDE.U32 R6, R197, c[0x0][0x1e0], RZ ;  /* 0x00007800c5067a25 */ /* 0x000fe200078e00ff */
[----:B------:R-:W-:-:S02]  /*1350*/  SHF.R.S32.HI R29, RZ, 0x1f, R197 ;  /* 0x0000001fff1d7819 */ /* 0x000fc400000114c5 */
[----:B------:R-:W-:Y:S02]  /*1360*/  LOP3.LUT R22, R22, 0xf, RZ, 0xc0, !PT ;  /* 0x0000000f16167812 */ /* 0x000fe400078ec0ff */
[----:B------:R-:W-:Y:S01]  /*1370*/  LOP3.LUT R20, R20, 0xf, RZ, 0xc0, !PT ;  /* 0x0000000f14147812 */ /* 0x000fe200078ec0ff */
[----:B------:R-:W-:Y:S01]  /*1380*/  IMAD R2, R29, c[0x0][0x1e0], RZ ;  /* 0x000078001d027a24 */ /* 0x000fe200078e02ff */
[----:B------:R-:W-:Y:S02]  /*1390*/  IADD3 R13, -R144, 0x10, RZ ;  /* 0x00000010900d7810 */ /* 0x000fe40007ffe1ff */
[----:B------:R-:W-:Y:S01]  /*13a0*/  SHF.L.U64.HI R11, R198, 0x1, R133 ;  /* 0x00000001c60b7819 */ /* 0x000fe20000010285 */
[----:B------:R-:W-:Y:S01]  /*13b0*/  IMAD R2, R197, c[0x0][0x1e4], R2 ;  /* 0x00007900c5027a24 */ /* 0x000fe200078e0202 */
[----:B------:R-:W-:-:S03]  /*13c0*/  LOP3.LUT R13, R13, 0xf, RZ, 0xc0, !PT ;  /* 0x0000000f0d0d7812 */ /* 0x000fc600078ec0ff */
[----:B------:R-:W-:Y:S01]  /*13d0*/  IMAD.IADD R7, R7, 0x1, R2 ;  /* 0x0000000107077824 */ /* 0x000fe200078e0202 */
[----:B--2---:R-:W-:-:S03]  /*13e0*/  SHF.R.S32.HI R2, RZ, 0x1f, R196 ;  /* 0x0000001fff027819 */ /* 0x004fc600000114c4 */
[----:B------:R-:W-:Y:S01]  /*13f0*/  IMAD.WIDE.U32 R8, R196, c[0x0][0x1f0], R6 ;  /* 0x00007c00c4087a25 */ /* 0x000fe200078e0006 */
[----:B------:R-:W-:-:S03]  /*1400*/  SHF.L.U64.HI R7, R206, 0x1, R145 ;  /* 0x00000001ce077819 */ /* 0x000fc60000010291 */
[----:B------:R-:W-:-:S04]  /*1410*/  IMAD R5, R2, c[0x0][0x1f0], RZ ;  /* 0x00007c0002057a24 */ /* 0x000fc800078e02ff */
[----:B------:R-:W-:Y:S01]  /*1420*/  IMAD R6, R196, c[0x0][0x1f4], R5 ;  /* 0x00007d00c4067a24 */ /* 0x000fe200078e0205 */
[----:B------:R-:W-:-:S04]  /*1430*/  IADD3 R5, P0, R8, UR14, RZ ;  /* 0x0000000e08057c10 */ /* 0x000fc8000ff1e0ff */
[----:B------:R-:W-:Y:S02]  /*1440*/  IADD3.X R8, R9, UR7, R6, P0, !PT ;  /* 0x0000000709087c10 */ /* 0x000fe400087fe406 */
[----:B------:R-:W-:Y:S02]  /*1450*/  LEA R6, P0, R5, c[0x0][0x1c8], 0x1 ;  /* 0x0000720005067a11 */ /* 0x000fe400078008ff */
[----:B------:R-:W-:Y:S02]  /*1460*/  SHF.L.U64.HI R9, R199, 0x1, R134 ;  /* 0x00000001c7097819 */ /* 0x000fe40000010286 */
[----:B------:R-:W-:Y:S01]  /*1470*/  LEA.HI.X R5, R5, c[0x0][0x1cc], R8, 0x1, P0 ;  /* 0x0000730005057a11 */ /* 0x000fe200000f0c08 */
[----:B------:R-:W1:Y:S01]  /*1480*/  SHFL.IDX PT, R15, R6, 0x1, 0x181f ;  /* 0x00381f00060f7f89 */ /* 0x000e6200000e0000 */
[----:B------:R-:W-:-:S03]  /*1490*/  IMAD.SHL.U32 R8, R206, 0x2, RZ ;  /* 0x00000002ce087824 */ /* 0x000fc600078e00ff */
[----:B------:R-:W2:Y:S02]  /*14a0*/  SHFL.IDX PT, R14, R5, 0x1, 0x181f ;  /* 0x00381f00050e7f89 */ /* 0x000ea400000e0000 */
[----:B-1----:R-:W-:-:S04]  /*14b0*/  IADD3 R22, P2, P0, R22, R15, R8 ;  /* 0x0000000f16167210 */ /* 0x002fc8000785e008 */
[----:B--2---:R-:W-:Y:S02]  /*14c0*/  IADD3.X R23, RZ, R14, R7, P2, P0 ;  /* 0x0000000eff177210 */ /* 0x004fe400017e0407 */
[----:B------:R-:W-:-:S04]  /*14d0*/  IADD3 R20, P2, P0, R20, R15, R10 ;  /* 0x0000000f14147210 */ /* 0x000fc8000785e00a */
[-C--:B------:R-:W-:Y:S02]  /*14e0*/  IADD3.X R21, RZ, R14.reuse, R9, P2, P0 ;  /* 0x0000000eff157210 */ /* 0x080fe400017e0409 */
[----:B------:R-:W-:Y:S02]  /*14f0*/  IADD3 R24, P2, P0, R13, R15, R12 ;  /* 0x0000000f0d187210 */ /* 0x000fe4000785e00c */
[----:B------:R-:W1:Y:S02]  /*1500*/  SHFL.IDX PT, R13, R6, RZ, 0x181f ;  /* 0x00181fff060d7589 */ /* 0x000e6400000e0000 */
[----:B------:R-:W-:Y:S02]  /*1510*/  IADD3.X R25, RZ, R14, R11, P2, P0 ;  /* 0x0000000eff197210 */ /* 0x000fe400017e040b */
[----:B------:R-:W2:Y:S01]  /*1520*/  SHFL.IDX PT, R14, R5, RZ, 0x181f ;  /* 0x00181fff050e7589 */ /* 0x000ea200000e0000 */
[----:B-1----:R-:W-:-:S05]  /*1530*/  IADD3 R26, P0, R13, R8, RZ ;  /* 0x000000080d1a7210 */ /* 0x002fca0007f1e0ff */
[----:B--2---:R-:W-:Y:S01]  /*1540*/  IMAD.X R27, R14, 0x1, R7, P0 ;  /* 0x000000010e1b7824 */ /* 0x004fe200000e0607 */
[----:B------:R-:W-:-:S04]  /*1550*/  IADD3 R8, P0, R13, R10, RZ ;  /* 0x0000000a0d087210 */ /* 0x000fc80007f1e0ff */
[----:B------:R1:W-:Y:S01]  /*1560*/  LDGSTS.E.BYPASS.LTC128B.128 [R147+0x12100], [R26.64], !P5 ;  /* 0x121000001a937fae */ /* 0x0003e2000e901d4c */
[----:B------:R-:W-:Y:S01]  /*1570*/  IMAD.X R9, R14, 0x1, R9, P0 ;  /* 0x000000010e097824 */ /* 0x000fe200000e0609 */
[----:B------:R-:W-:-:S04]  /*1580*/  IADD3 R12, P0, R13, R12, RZ ;  /* 0x0000000c0d0c7210 */ /* 0x000fc80007f1e0ff */
        /* <DEDUP_REMOVED lines=9> */
.L_x_843:
[----:B------:R-:W0:Y:S01]  /*1620*/  LDGDEPBAR ;  /* 0x00000000000079af */ /* 0x000e220000000000 */
[----:B------:R-:W-:Y:S01]  /*1630*/  SHF.R.S32.HI R6, RZ, 0x4, R19 ;  /* 0x00000004ff067819 */ /* 0x000fe20000011413 */
[----:B------:R-:W-:Y:S01]  /*1640*/  IMAD.SHL.U32 R5, R3, 0x40, RZ ;  /* 0x0000004003057824 */ /* 0x000fe200078e00ff */
[----:B------:R-:W-:Y:S01]  /*1650*/  ISETP.GE.AND P0, PT, R148, 0x41, PT ;  /* 0x000000419400780c */ /* 0x000fe20003f06270 */
[----:B------:R-:W-:Y:S01]  /*1660*/  IMAD.SHL.U32 R18, R18, 0x8, RZ ;  /* 0x0000000812127824 */ /* 0x000fe200078e00ff */
[----:B-12---:R-:W-:Y:S01]  /*1670*/  LEA.HI R9, R19, R6, RZ, 0x1 ;  /* 0x0000000613097211 */ /* 0x006fe200078f08ff */
[----:B------:R-:W-:Y:S01]  /*1680*/  IMAD.SHL.U32 R7, R28, 0x40, RZ ;  /* 0x000000401c077824 */ /* 0x000fe200078e00ff */
[----:B------:R-:W-:Y:S01]  /*1690*/  LOP3.LUT R5, R5, 0x1c0, RZ, 0xc0, !PT ;  /* 0x000001c005057812 */ /* 0x000fe200078ec0ff */
[----:B------:R-:W-:Y:S01]  /*16a0*/  IMAD.SHL.U32 R129, R4, 0x40, RZ ;  /* 0x0000004004817824 */ /* 0x000fe200078e00ff */
[----:B------:R-:W-:Y:S01]  /*16b0*/  LOP3.LUT R9, R9, 0xfffffffe, RZ, 0xc0, !PT ;  /* 0xfffffffe09097812 */ /* 0x000fe200078ec0ff */
[----:B------:R-:W-:Y:S01]  /*16c0*/  IMAD.MOV.U32 R135, RZ, RZ, 0x20 ;  /* 0x00000020ff877424 */ /* 0x000fe200078e00ff */
[----:B------:R-:W-:Y:S01]  /*16d0*/  LOP3.LUT R18, R5, 0x8, R18, 0xf8, !PT ;  /* 0x0000000805127812 */ /* 0x000fe200078ef812 */
[----:B------:R-:W-:Y:S01]  /*16e0*/  IMAD.SHL.U32 R190, R190, 0x2, RZ ;  /* 0x00000002bebe7824 */ /* 0x000fe200078e00ff */
[----:B------:R-:W-:Y:S01]  /*16f0*/  SHF.R.U32.HI R5, RZ, 0x3, R5 ;  /* 0x00000003ff057819 */ /* 0x000fe20000011605 */
[----:B------:R-:W-:Y:S01]  /*1700*/  IMAD.IADD R9, R6, 0x1, -R9 ;  /* 0x0000000106097824 */ /* 0x000fe200078e0a09 */
[----:B------:R-:W-:-:S02]  /*1710*/  LOP3.LUT R7, R7, 0x1c0, RZ, 0xc0, !PT ;  /* 0x000001c007077812 */ /* 0x000fc400078ec0ff */
[----:B------:R-:W-:Y:S01]  /*1720*/  LOP3.LUT R192, R18, R5, RZ, 0x3c, !PT ;  /* 0x0000000512c07212 */ /* 0x000fe200078e3cff */
[----:B------:R-:W-:Y:S01]  /*1730*/  IMAD.SHL.U32 R6, R9, 0x8, RZ ;  /* 0x0000000809067824 */ /* 0x000fe200078e00ff */
[----:B------:R-:W-:Y:S02]  /*1740*/  SHF.R.U32.HI R128, RZ, 0x3, R7 ;  /* 0x00000003ff807819 */ /* 0x000fe40000011607 */
[----:B------:R-:W-:Y:S01]  /*1750*/  LOP3.LUT R129, R129, 0xfffffe00, RZ, 0xc0, !PT ;  /* 0xfffffe0081817812 */ /* 0x000fe200078ec0ff */
[----:B------:R-:W-:Y:S01]  /*1760*/  IMAD R192, R9, 0x200, R192 ;  /* 0x0000020009c07824 */ /* 0x000fe200078e02c0 */
[----:B------:R-:W-:Y:S01]  /*1770*/  LOP3.LUT R5, R7, 0x8, R6, 0xf8, !PT ;  /* 0x0000000807057812 */ /* 0x000fe200078ef806 */
[----:B------:R-:W-:-:S04]  /*1780*/  DEPBAR.LE SB0, 0x3 ;  /* 0x000080c00000791a */ /* 0x000fc80000000000 */
[----:B------:R-:W-:-:S04]  /*1790*/  DEPBAR.LE SB0, 0x2 ;  /* 0x000080800000791a */ /* 0x000fc80000000000 */
[----:B------:R-:W-:Y:S01]  /*17a0*/  LOP3.LUT R128, R5, R128, RZ, 0x3c, !PT ;  /* 0x0000008005807212 */ /* 0x000fe200078e3cff */
[----:B------:R-:W-:Y:S01]  /*17b0*/  IMAD R7, R0, 0x400, R129 ;  /* 0x0000040000077824 */ /* 0x000fe200078e0281 */
[----:B------:R-:W-:Y:S01]  /*17c0*/  SEL R5, R135, 0xffffffe0, !P1 ;  /* 0xffffffe087057807 */ /* 0x000fe20004800000 */
[----:B------:R-:W-:Y:S01]  /*17d0*/  IMAD.SHL.U32 R192, R192, 0x2, RZ ;  /* 0x00000002c0c07824 */ /* 0x000fe200078e00ff */
[----:B------:R-:W-:Y:S01]  /*17e0*/  BAR.SYNC.DEFER_BLOCKING 0x0 ;  /* 0x0000000000007b1d */ /* 0x000fe20000010000 */
[----:B------:R-:W-:Y:S02]  /*17f0*/  IMAD.IADD R0, R128, 0x1, R7 ;  /* 0x0000000180007824 */ /* 0x000fe400078e0207 */
[----:B------:R-:W-:Y:S02]  /*1800*/  IMAD.IADD R130, R192, 0x1, R5 ;  /* 0x00000001c0827824 */ /* 0x000fe400078e0205 */
[C---:B------:R-:W-:Y:S01]  /*1810*/  IMAD.SHL.U32 R24, R0.reuse, 0x2, RZ ;  /* 0x0000000200187824 */ /* 0x040fe200078e00ff */
[----:B------:R-:W-:-:S05]  /*1820*/  LEA R191, R0, 0x18100, 0x1 ;  /* 0x0001810000bf7811 */ /* 0x000fca00078e08ff */
[----:B------:R-:W-:Y:S01]  /*1830*/  IMAD.IADD R189, R191, 0x1, R190 ;  /* 0x00000001bfbd7824 */ /* 0x000fe200078e02be */
[----:B------:R1:W2:Y:S04]  /*1840*/  LDSM.16.M88.4 R124, [R192+0xc100] ;  /* 0x00c10000c07c783b */ /* 0x0002a80000000200 */
[----:B------:R1:W3:Y:S04]  /*1850*/  LDSM.16.M88.4 R116, [R192+0xc900] ;  /* 0x00c90000c074783b */ /* 0x0002e80000000200 */
[----:B------:R1:W4:Y:S04]  /*1860*/  LDSM.16.M88.4 R8, [R192+0xd100] ;  /* 0x00d10000c008783b */ /* 0x0003280000000200 */
[----:B------:R1:W1:Y:S04]  /*1870*/  LDSM.16.M88.4 R4, [R192+0xd900] ;  /* 0x00d90000c004783b */ /* 0x0002680000000200 */
[----:B------:R1:W1:Y:S04]  /*1880*/  LDSM.16.M88.4 R120, [R130+0xc100] ;  /* 0x00c100008278783b */ /* 0x0002680000000200 */
[----:B------:R1:W1:Y:S04]  /*1890*/  LDSM.16.M88.4 R112, [R130+0xc900] ;  /* 0x00c900008270783b */ /* 0x0002680000000200 */
[----:B------:R1:W1:Y:S04]  /*18a0*/  LDSM.16.M88.4 R16, [R130+0xd100] ;  /* 0x00d100008210783b */ /* 0x0002680000000200 */
[----:B------:R1:W1:Y:S04]  /*18b0*/  LDSM.16.M88.4 R12, [R130+0xd900] ;  /* 0x00d90000820c783b */ /* 0x0002680000000200 */
[----:B------:R-:W1:Y:S04]  /*18c0*/  LDSM.16.M88.4 R24, [R24+0x18100] ;  /* 0x018100001818783b */ /* 0x000e680000000200 */
[----:B------:R1:W1:Y:S01]  /*18d0*/  LDSM.16.M88.4 R20, [R189] ;  /* 0x00000000bd14783b */ /* 0x0002620000000200 */
[----:B------:R-:W-:Y:S05]  /*18e0*/  @!P0 BRA `(.L_x_844) ;  /* 0x0000032000008947 */ /* 0x000fea0003800000 */
[----:B------:R-:W-:Y:S01]  /*18f0*/  IMAD R0, R29, c[0x0][0x208], RZ ;  /* 0x000082001d007a24 */ /* 0x000fe200078e02ff */
[----:B------:R-:W-:Y:S01]  /*1900*/  SEL R33, RZ, 0x10, P5 ;  /* 0x00000010ff217807 */ /* 0x000fe20002800000 */
[----:B------:R-:W-:Y:S01]  /*1910*/  IMAD.WIDE.U32 R30, R197, c[0x0][0x208], RZ ;  /* 0x00008200c51e7a25 */ /* 0x000fe200078e00ff */
[----:B------:R-:W-:-:S02]  /*1920*/  SHF.L.U64.HI R35, R206, 0x1, R145 ;  /* 0x00000001ce237819 */ /* 0x000fc40000010291 */
[----:B------:R-:W-:Y:S01]  /*1930*/  IADD3 R43, -R33, 0x10, RZ ;  /* 0x00000010212b7810 */ /* 0x000fe20007ffe1ff */
[----:B------:R-:W-:Y:S01]  /*1940*/  IMAD R0, R197, c[0x0][0x20c], R0 ;  /* 0x00008300c5007a24 */ /* 0x000fe200078e0200 */
[----:B------:R-:W-:Y:S01]  /*1950*/  SHF.L.U64.HI R32, R199, 0x1, R134 ;  /* 0x00000001c7207819 */ /* 0x000fe20000010286 */
[----:B------:R-:W-:Y:S01]  /*1960*/  IMAD R29, R2, c[0x0][0x218], RZ ;  /* 0x00008600021d7a24 */ /* 0x000fe200078e02ff */
[----:B------:R-:W-:Y:S01]  /*1970*/  LOP3.LUT R43, R43, 0xf, RZ, 0xc0, !PT ;  /* 0x0000000f2b2b7812 */ /* 0x000fe200078ec0ff */
[----:B------:R-:W-:Y:S01]  /*1980*/  IMAD.IADD R31, R31, 0x1, R0 ;  /* 0x000000011f1f7824 */ /* 0x000fe200078e0200 */
[----:B------:R-:W-:Y:S01]  /*1990*/  IADD3 R0, -R144, 0x10, RZ ;  /* 0x0000001090007810 */ /* 0x000fe20007ffe1ff */
[----:B------:R-:W-:Y:S01]  /*19a0*/  IMAD R29, R196, c[0x0][0x21c], R29 ;  /* 0x00008700c41d7a24 */ /* 0x000fe200078e021d */
[----:B------:R-:W-:Y:S01]  /*19b0*/  SHF.L.U64.HI R2, R198, 0x1, R133 ;  /* 0x00000001c6027819 */ /* 0x000fe20000010285 */
[----:B------:R-:W-:Y:S01]  /*19c0*/  IMAD.WIDE.U32 R30, R196, c[0x0][0x218], R30 ;  /* 0x00008600c41e7a25 */ /* 0x000fe200078e001e */
[----:B------:R-:W-:-:S03]  /*19d0*/  LOP3.LUT R0, R0, 0xf, RZ, 0xc0, !PT ;  /* 0x0000000f00007812 */ /* 0x000fc600078ec0ff */
[----:B------:R-:W-:Y:S01]  /*19e0*/  IMAD.SHL.U32 R34, R206, 0x2, RZ ;  /* 0x00000002ce227824 */ /* 0x000fe200078e00ff */
[----:B------:R-:W-:Y:S02]  /*19f0*/  IADD3 R36, P0, R30, UR16, RZ ;  /* 0x000000101e247c10 */ /* 0x000fe4000ff1e0ff */
[----:B------:R-:W-:Y:S02]  /*1a00*/  SEL R30, RZ, 0x10, P4 ;  /* 0x00000010ff1e7807 */ /* 0x000fe40002000000 */
[----:B------:R-:W-:Y:S01]  /*1a10*/  IADD3.X R29, R31, UR10, R29, P0, !PT ;  /* 0x0000000a1f1d7c10 */ /* 0x000fe200087fe41d */
[----:B------:R-:W-:Y:S01]  /*1a20*/  IMAD.SHL.U32 R31, R199, 0x2, RZ ;  /* 0x00000002c71f7824 */ /* 0x000fe200078e00ff */
[----:B------:R-:W-:Y:S02]  /*1a30*/  LEA R37, P0, R36, c[0x0][0x1f8], 0x1 ;  /* 0x00007e0024257a11 */ /* 0x000fe400078008ff */
[----:B------:R-:W-:Y:S02]  /*1a40*/  IADD3 R40, -R30, 0x10, RZ ;  /* 0x000000101e287810 */ /* 0x000fe40007ffe1ff */
[----:B------:R-:W-:Y:S01]  /*1a50*/  LEA.HI.X R36, R36, c[0x0][0x1fc], R29, 0x1, P0 ;  /* 0x00007f0024247a11 */ /* 0x000fe200000f0c1d */
[----:B------:R-:W5:Y:S01]  /*1a60*/  SHFL.IDX PT, R38, R37, 0x1, 0x181f ;  /* 0x00381f0025267f89 */ /* 0x000f6200000e0000 */
[----:B------:R-:W-:Y:S01]  /*1a70*/  LOP3.LUT R40, R40, 0xf, RZ, 0xc0, !PT ;  /* 0x0000000f28287812 */ /* 0x000fe200078ec0ff */
[----:B------:R-:W-:-:S02]  /*1a80*/  IMAD.SHL.U32 R29, R198, 0x2, RZ ;  /* 0x00000002c61d7824 */ /* 0x000fc400078e00ff */
[----:B------:R-:W4:Y:S01]  /*1a90*/  SHFL.IDX PT, R39, R36, 0x1, 0x181f ;  /* 0x00381f0024277f89 */ /* 0x000f2200000e0000 */
[----:B-----5:R-:W-:-:S04]  /*1aa0*/  IADD3 R42, P2, P0, R43, R38, R34 ;  /* 0x000000262b2a7210 */ /* 0x020fc8000785e022 */
[----:B----4-:R-:W-:Y:S02]  /*1ab0*/  IADD3.X R43, RZ, R39, R35, P2, P0 ;  /* 0x00000027ff2b7210 */ /* 0x010fe400017e0423 */
[----:B------:R-:W-:-:S04]  /*1ac0*/  IADD3 R40, P2, P0, R40, R38, R31 ;  /* 0x0000002628287210 */ /* 0x000fc8000785e01f */
[-C--:B------:R-:W-:Y:S02]  /*1ad0*/  IADD3.X R41, RZ, R39.reuse, R32, P2, P0 ;  /* 0x00000027ff297210 */ /* 0x080fe400017e0420 */
[----:B------:R-:W-:Y:S02]  /*1ae0*/  IADD3 R44, P2, P0, R0, R38, R29 ;  /* 0x00000026002c7210 */ /* 0x000fe4000785e01d */
[----:B------:R-:W4:Y:S02]  /*1af0*/  SHFL.IDX PT, R0, R37, RZ, 0x181f ;  /* 0x00181fff25007589 */ /* 0x000f2400000e0000 */
[----:B------:R-:W-:Y:S02]  /*1b00*/  IADD3.X R45, RZ, R39, R2, P2, P0 ;  /* 0x00000027ff2d7210 */ /* 0x000fe400017e0402 */
[----:B------:R-:W5:Y:S01]  /*1b10*/  SHFL.IDX PT, R39, R36, RZ, 0x181f ;  /* 0x00181fff24277589 */ /* 0x000f6200000e0000 */
[----:B----4-:R-:W-:-:S05]  /*1b20*/  IADD3 R34, P0, R0, R34, RZ ;  /* 0x0000002200227210 */ /* 0x010fca0007f1e0ff */
[----:B-----5:R-:W-:Y:S01]  /*1b30*/  IMAD.X R35, R39, 0x1, R35, P0 ;  /* 0x0000000127237824 */ /* 0x020fe200000e0623 */
        /* <DEDUP_REMOVED lines=13> */
.L_x_844:
[----:B------:R-:W-:Y:S01]  /*1c10*/  IMAD.MOV.U32 R2, RZ, RZ, 0x40 ;  /* 0x00000040ff027424 */ /* 0x000fe200078e00ff */
[----:B------:R-:W-:Y:S01]  /*1c20*/  LOP3.LUT P0, RZ, R28, 0x4, RZ, 0xc0, !PT ;  /* 0x000000041cff7812 */ /* 0x000fe2000780c0ff */
[----:B-12-4-:R-:W-:Y:S01]  /*1c30*/  HMMA.16816.F32.BF16 R40, R24, R124, RZ ;  /* 0x0000007c1828723c */ /* 0x016fe200000418ff */
[----:B------:R-:W-:Y:S01]  /*1c40*/  LDSM.16.M88.4 R68, [R191+0x4000] ;  /* 0x00400000bf44783b */ /* 0x000fe20000000200 */
[----:B------:R-:W-:Y:S01]  /*1c50*/  IMAD.IADD R185, R129, 0x1, R128 ;  /* 0x0000000181b97824 */ /* 0x000fe200078e0280 */
[C---:B------:R-:W-:Y:S02]  /*1c60*/  SEL R0, R2.reuse, 0xffffffc0, !P0 ;  /* 0xffffffc002007807 */ /* 0x040fe40004000000 */
[----:B------:R-:W-:Y:S01]  /*1c70*/  LOP3.LUT P0, RZ, R3, 0x4, RZ, 0xc0, !PT ;  /* 0x0000000403ff7812 */ /* 0x000fe2000780c0ff */
[----:B------:R-:W-:Y:S01]  /*1c80*/  LDSM.16.M88.4 R100, [R192+0xe100] ;  /* 0x00e10000c064783b */ /* 0x000fe20000000200 */
[----:B------:R-:W-:Y:S02]  /*1c90*/  IMAD.SHL.U32 R185, R185, 0x2, RZ ;  /* 0x00000002b9b97824 */ /* 0x000fe400078e00ff */
[----:B------:R-:W-:Y:S01]  /*1ca0*/  SEL R187, R2, 0xffffffc0, !P0 ;  /* 0xffffffc002bb7807 */ /* 0x000fe20004000000 */
[--C-:B------:R-:W-:Y:S01]  /*1cb0*/  IMAD.IADD R188, R191, 0x1, R0.reuse ;  /* 0x00000001bfbc7824 */ /* 0x100fe200078e0200 */
[----:B------:R-:W-:Y:S01]  /*1cc0*/  LDSM.16.M88.4 R64, [R189+0x4000] ;  /* 0x00400000bd40783b */ /* 0x000fe20000000200 */
[----:B------:R-:W-:-:S02]  /*1cd0*/  IMAD.IADD R186, R189, 0x1, R0 ;  /* 0x00000001bdba7824 */ /* 0x000fc400078e0200 */
[----:B------:R-:W-:Y:S01]  /*1ce0*/  IMAD.IADD R3, R192, 0x1, R187 ;  /* 0x00000001c0037824 */ /* 0x000fe200078e02bb */
[----:B------:R-:W-:Y:S01]  /*1cf0*/  LDSM.16.M88.4 R76, [R188] ;  /* 0x00000000bc4c783b */ /* 0x000fe20000000200 */
[----:B------:R-:W-:Y:S02]  /*1d00*/  IMAD.IADD R2, R187, 0x1, R130 ;  /* 0x00000001bb027824 */ /* 0x000fe400078e0282 */
[--C-:B------:R-:W-:Y:S01]  /*1d10*/  IMAD.IADD R184, R0, 0x1, R185.reuse ;  /* 0x0000000100b87824 */ /* 0x100fe200078e02b9 */
[----:B------:R-:W1:Y:S01]  /*1d20*/  LDSM.16.M88.4 R108, [R3+0xc100] ;  /* 0x00c10000036c783b */ /* 0x000e620000000200 */
[C---:B------:R-:W-:Y:S02]  /*1d30*/  IMAD.IADD R171, R190.reuse, 0x1, R185 ;  /* 0x00000001beab7824 */ /* 0x040fe400078e02b9 */
[----:B------:R-:W-:Y:S01]  /*1d40*/  IMAD.IADD R162, R190, 0x1, R184 ;  /* 0x00000001bea27824 */ /* 0x000fe200078e02b8 */
[----:B------:R-:W-:Y:S01]  /*1d50*/  LDSM.16.M88.4 R72, [R186] ;  /* 0x00000000ba48783b */ /* 0x000fe20000000200 */
[----:B------:R-:W-:Y:S01]  /*1d60*/  HMMA.16816.F32.BF16 R40, R20, R120, R40 ;  /* 0x000000781428723c */ /* 0x000fe20000041828 */
[----:B------:R-:W-:-:S02]  /*1d70*/  IMAD.IADD R0, R0, 0x1, R171 ;  /* 0x0000000100007824 */ /* 0x000fc400078e02ab */
[----:B------:R-:W2:Y:S04]  /*1d80*/  LDSM.16.M88.4 R104, [R2+0xc100] ;  /* 0x00c100000268783b */ /* 0x000ea80000000200 */
[----:B------:R-:W4:Y:S04]  /*1d90*/  LDSM.16.M88.4 R96, [R130+0xe100] ;  /* 0x00e100008260783b */ /* 0x000f280000000200 */
[----:B------:R-:W-:Y:S04]  /*1da0*/  LDSM.16.M88.4 R60, [R188+0x4000] ;  /* 0x00400000bc3c783b */ /* 0x000fe80000000200 */
[----:B------:R-:W5:Y:S04]  /*1db0*/  LDSM.16.M88.4 R92, [R3+0xe100] ;  /* 0x00e10000035c783b */ /* 0x000f680000000200 */
[----:B------:R-:W-:Y:S04]  /*1dc0*/  LDSM.16.M88.4 R56, [R186+0x4000] ;  /* 0x00400000ba38783b */ /* 0x000fe80000000200 */
[----:B------:R-:W3:Y:S04]  /*1dd0*/  LDSM.16.M88.4 R88, [R2+0xe100] ;  /* 0x00e100000258783b */ /* 0x000ee80000000200 */
[----:B------:R-:W-:Y:S04]  /*1de0*/  LDSM.16.M88.4 R52, [R191+0x8000] ;  /* 0x00800000bf34783b */ /* 0x000fe80000000200 */
[----:B------:R-:W3:Y:S01]  /*1df0*/  LDSM.16.M88.4 R84, [R192+0x10100] ;  /* 0x01010000c054783b */ /* 0x000ee20000000200 */
[----:B-1----:R-:W-:Y:S03]  /*1e00*/  HMMA.16816.F32.BF16 R40, R76, R108, R40 ;  /* 0x0000006c4c28723c */ /* 0x002fe60000041828 */
[----:B------:R-:W-:Y:S04]  /*1e10*/  LDSM.16.M88.4 R48, [R189+0x8000] ;  /* 0x00800000bd30783b */ /* 0x000fe80000000200 */
[----:B------:R-:W1:Y:S04]  /*1e20*/  LDSM.16.M88.4 R80, [R130+0x10100] ;  /* 0x010100008250783b */ /* 0x000e680000000200 */
[----:B------:R-:W-:Y:S04]  /*1e30*/  LDSM.16.M88.4 R44, [R188+0x8000] ;  /* 0x00800000bc2c783b */ /* 0x000fe80000000200 */
[----:B------:R-:W1:Y:S04]  /*1e40*/  LDSM.16.M88.4 R36, [R3+0x10100] ;  /* 0x010100000324783b */ /* 0x000e680000000200 */
[----:B------:R-:W-:Y:S04]  /*1e50*/  LDSM.16.M88.4 R32, [R186+0x8000] ;  /* 0x00800000ba20783b */ /* 0x000fe80000000200 */
[----:B------:R-:W1:Y:S01]  /*1e60*/  LDSM.16.M88.4 R28, [R2+0x10100] ;  /* 0x01010000021c783b */ /* 0x000e620000000200 */
[----:B--2---:R-:W-:Y:S03]  /*1e70*/  HMMA.16816.F32.BF16 R40, R72, R104, R40 ;  /* 0x000000684828723c */ /* 0x004fe60000041828 */
[----:B------:R-:W0:Y:S11]  /*1e80*/  LDGDEPBAR ;  /* 0x00000000000079af */ /* 0x000e360000000000 */
[----:B------:R-:W-:Y:S10]  /*1e90*/  @!UPT UIADD3 URZ, URZ, URZ, URZ ;  /* 0x0000003f3f3ff290 */ /* 0x000ff4000fffe03f */
[----:B------:R-:W-:Y:S11]  /*1ea0*/  HMMA.16816.F32.BF16 R40, R68, R100, R40 ;  /* 0x000000644428723c */ /* 0x000ff60000041828 */
[----:B------:R-:W-:Y:S11]  /*1eb0*/  @!UPT UIADD3 URZ, URZ, URZ, URZ ;  /* 0x0000003f3f3ff290 */ /* 0x000ff6000fffe03f */
[----:B------:R-:W-:Y:S02]  /*1ec0*/  @!UPT UIADD3 URZ, URZ, URZ, URZ ;  /* 0x0000003f3f3ff290 */ /* 0x000fe4000fffe03f */
[----:B----4-:R-:W-:Y:S11]  /*1ed0*/  HMMA.16816.F32.BF16 R40, R64, R96, R40 ;  /* 0x000000604028723c */ /* 0x010ff60000041828 */
[----:B------:R-:W-:Y:S11]  /*1ee0*/  @!UPT UIADD3 URZ, URZ, URZ, URZ ;  /* 0x0000003f3f3ff290 */ /* 0x000ff6000fffe03f */
[----:B------:R-:W-:Y:S02]  /*1ef0*/  @!UPT UIADD3 URZ, URZ, URZ, URZ ;  /* 0x0000003f3f3ff290 */ /* 0x000fe4000fffe03f */
[----:B-----5:R-:W-:Y:S11]  /*1f00*/  HMMA.16816.F32.BF16 R40, R60, R92, R40 ;  /* 0x0000005c3c28723c */ /* 0x020ff60000041828 */
[----:B------:R-:W-:Y:S11]  /*1f10*/  @!UPT UIADD3 URZ, URZ, URZ, URZ ;  /* 0x0000003f3f3ff290 */ /* 0x000ff6000fffe03f */
[----:B------:R-:W-:Y:S02]  /*1f20*/  @!UPT UIADD3 URZ, URZ, URZ, URZ ;  /* 0x0000003f3f3ff290 */ /* 0x000fe4000fffe03f */
[----:B---3--:R-:W-:Y:S11]  /*1f30*/  HMMA.16816.F32.BF16 R40, R56, R88, R40 ;  /* 0x000000583828723c */ /* 0x008ff60000041828 */
[----:B------:R-:W-:Y:S11]  /*1f40*/  @!UPT UIADD3 URZ, URZ, URZ, URZ ;  /* 0x0000003f3f3ff290 */ /* 0x000ff6000fffe03f */
[----:B------:R-:W-:Y:S02]  /*1f50*/  @!UPT UIADD3 URZ, URZ, URZ, URZ ;  /* 0x0000003f3f3ff290 */ /* 0x000fe4000fffe03f */
[----:B------:R-:W-:Y:S11]  /*1f60*/  HMMA.16816.F32.BF16 R40, R52, R84, R40 ;  /* 0x000000543428723c */ /* 0x000ff60000041828 */
[----:B------:R-:W-:Y:S11]  /*1f70*/  @!UPT UIADD3 URZ, URZ, URZ, URZ ;  /* 0x0000003f3f3ff290 */ /* 0x000ff6000fffe03f */
[----:B------:R-:W-:Y:S02]  /*1f80*/  @!UPT UIADD3 URZ, URZ, URZ, URZ ;  /* 0x0000003f3f3ff290 */ /* 0x000fe4000fffe03f */
[----:B-1----:R-:W-:Y:S11]  /*1f90*/  HMMA.16816.F32.BF16 R40, R48, R80, R40 ;  /* 0x000000503028723c */ /* 0x002ff60000041828 */
[----:B------:R-:W-:Y:S11]  /*1fa0*/  @!UPT UIADD3 URZ, URZ, URZ, URZ ;  /* 0x0000003f3f3ff290 */ /* 0x000ff6000fffe03f */
[----:B------:R-:W-:Y:S02]  /*1fb0*/  @!UPT UIADD3 URZ, URZ, URZ, URZ ;  /* 0x0000003f3f3ff290 */ /* 0x000fe4000fffe03f */
[----:B------:R-:W-:Y:S11]  /*1fc0*/  HMMA.16816.F32.BF16 R40, R44, R36, R40 ;  /* 0x000000242c28723c */ /* 0x000ff60000041828 */
[----:B------:R-:W-:Y:S11]  /*1fd0*/  @!UPT UIADD3 URZ, URZ, URZ, URZ ;  /* 0x0000003f3f3ff290 */ /* 0x000ff6000fffe03f */
[----:B------:R-:W-:Y:S02]  /*1fe0*/  @!UPT UIADD3 URZ, URZ, URZ, URZ ;  /* 0x0000003f3f3ff290 */ /* 0x000fe4000fffe03f */
[----:B------:R-:W-:Y:S07]  /*1ff0*/  HMMA.16816.F32.BF16 R40, R32, R28, R40 ;  /* 0x0000001c2028723c */ /* 0x000fee0000041828 */
[----:B------:R-:W-:-:S04]  /*2000*/  SHF.R.S32.HI R29, RZ, 0x1f, R132 ;  /* 0x0000001fff1d7819 */ /* 0x000fc80000011484 */
[----:B------:R-:W-:-:S04]  /*2010*/  LEA.HI R210, R29, R132, RZ, 0x2 ;  /* 0x000000841dd27211 */ /* 0x000fc800078f10ff */
[----:B------:R-:W-:-:S05]  /*2020*/  LOP3.LUT R29, R210, 0x7ffffffc, RZ, 0xc0, !PT ;  /* 0x7ffffffcd21d7812 */ /* 0x000fca00078ec0ff */
[----:B------:R-:W-:-:S04]  /*2030*/  IMAD.IADD R132, R132, 0x1, -R29 ;  /* 0x0000000184847824 */ /* 0x000fc800078e0a1d */
[----:B------:R-:W-:Y:S02]  /*2040*/  FMUL.FTZ R42, R42, c[0x0][0x320] ;  /* 0x0000c8002a2a7a20 */ /* 0x000fe40000410000 */
[----:B------:R-:W-:Y:S02]  /*2050*/  FMUL.FTZ R40, R40, c[0x0][0x320] ;  /* 0x0000c80028287a20 */ /* 0x000fe40000410000 */
[----:B------:R-:W1:Y:S01]  /*2060*/  MUFU.TANH R120, R42 ;  /* 0x0000002a00787308 */ /* 0x000e620000002400 */
[----:B------:R-:W-:Y:S02]  /*2070*/  FMUL.FTZ R28, R43, c[0x0][0x320] ;  /* 0x0000c8002b1c7a20 */ /* 0x000fe40000410000 */
[----:B------:R-:W-:Y:S02]  /*2080*/  FMUL.FTZ R29, R41, c[0x0][0x320] ;  /* 0x0000c800291d7a20 */ /* 0x000fe40000410000 */
[----:B------:R-:W-:-:S03]  /*2090*/  IMAD R131, R132, -0x2, R131 ;  /* 0xfffffffe84837824 */ /* 0x000fc600078e0283 */
[----:B------:R2:W3:Y:S02]  /*20a0*/  MUFU.TANH R125, R40 ;  /* 0x00000028007d7308 */ /* 0x0004e40000002400 */
[----:B------:R-:W-:-:S06]  /*20b0*/  ISETP.GT.AND P0, PT, R131, RZ, PT ;  /* 0x000000ff8300720c */ /* 0x000fcc0003f04270 */
[----:B------:R-:W4:Y:S01]  /*20c0*/  MUFU.TANH R121, R28 ;  /* 0x0000001c00797308 */ /* 0x000f220000002400 */
[----:B-1----:R-:W-:Y:S01]  /*20d0*/  FSEL R120, R120, -INF , P0 ;  /* 0xff80000078787808 */ /* 0x002fe20000000000 */
[----:B--2---:R-:W-:Y:S06]  /*20e0*/  HMMA.16816.F32.BF16 R40, R24, R126, RZ ;  /* 0x0000007e1828723c */ /* 0x004fec00000418ff */
[----:B------:R-:W1:Y:S01]  /*20f0*/  MUFU.TANH R124, R29 ;  /* 0x0000001d007c7308 */ /* 0x000e620000002400 */
[----:B---3--:R-:W-:Y:S02]  /*2100*/  FSEL R125, R125, -INF , P0 ;  /* 0xff8000007d7d7808 */ /* 0x008fe40000000000 */
[----:B------:R-:W-:-:S04]  /*2110*/  ISETP.GT.AND P0, PT, R131, 0x1, PT ;  /* 0x000000018300780c */ /* 0x000fc80003f04270 */
[----:B----4-:R-:W-:Y:S02]  /*2120*/  FSEL R121, R121, -INF , P0 ;  /* 0xff80000079797808 */ /* 0x010fe40000000000 */
[----:B-1----:R-:W-:Y:S02]  /*2130*/  FSEL R124, R124, -INF , P0 ;  /* 0xff8000007c7c7808 */ /* 0x002fe40000000000 */
[----:B------:R-:W-:-:S07]  /*2140*/  ISETP.GT.AND P0, PT, R131, 0x8, PT ;  /* 0x000000088300780c */ /* 0x000fce0003f04270 */
[----:B------:R-:W-:Y:S11]  /*2150*/  HMMA.16816.F32.BF16 R40, R20, R122, R40 ;  /* 0x0000007a1428723c */ /* 0x000ff60000041828 */
[----:B------:R-:W-:Y:S11]  /*2160*/  @!UPT UIADD3 URZ, URZ, URZ, URZ ;  /* 0x0000003f3f3ff290 */ /* 0x000ff6000fffe03f */
[----:B------:R-:W-:Y:S02]  /*2170*/  @!UPT UIADD3 URZ, URZ, URZ, URZ ;  /* 0x0000003f3f3ff290 */ /* 0x000fe4000fffe03f */
[----:B------:R-:W-:Y:S01]  /*2180*/  HMMA.16816.F32.BF16 R40, R76, R110, R40 ;  /* 0x0000006e4c28723c */ /* 0x000fe20000041828 */
[----:B------:R-:W1:Y:S11]  /*2190*/  LDSM.16.M88.4 R108, [R3+0xc900] ;  /* 0x00c90000036c783b */ /* 0x000e760000000200 */
[----:B------:R-:W-:Y:S11]  /*21a0*/  @!UPT UIADD3 URZ, URZ, URZ, URZ ;  /* 0x0000003f3f3ff290 */ /* 0x000ff6000fffe03f */
[----:B------:R-:W-:Y:S01]  /*21b0*/  @!UPT UIADD3 URZ, URZ, URZ, URZ ;  /* 0x0000003f3f3ff290 */ /* 0x000fe2000fffe03f */
[----:B------:R-:W-:Y:S01]  /*21c0*/  HMMA.16816.F32.BF16 R40, R72, R106, R40 ;  /* 0x0000006a4828723c */ /* 0x000fe20000041828 */
[----:B------:R-:W2:Y:S11]  /*21d0*/  LDSM.16.M88.4 R104, [R2+0xc900] ;  /* 0x00c900000268783b */ /* 0x000eb60000000200 */
[----:B------:R-:W-:Y:S11]  /*21e0*/  @!UPT UIADD3 URZ, URZ, URZ, URZ ;  /* 0x0000003f3f3ff290 */ /* 0x000ff6000fffe03f */
[----:B------:R-:W-:Y:S01]  /*21f0*/  @!UPT UIADD3 URZ, URZ, URZ, URZ ;  /* 0x0000003f3f3ff290 */ /* 0x000fe2000fffe03f */
[----:B------:R-:W-:Y:S01]  /*2200*/  HMMA.16816.F32.BF16 R40, R68, R102, R40 ;  /* 0x000000664428723c */ /* 0x000fe20000041828 */
[----:B------:R-:W3:Y:S11]  /*2210*/  LDSM.16.M88.4 R100, [R192+0xe900] ;  /* 0x00e90000c064783b */ /* 0x000ef60000000200 */
[----:B------:R-:W-:Y:S11]  /*2220*/  @!UPT UIADD3 URZ, URZ, URZ, URZ ;  /* 0x0000003f3f3ff290 */ /* 0x000ff6000fffe03f */
[----:B------:R-:W-:Y:S01]  /*2230*/  @!UPT UIADD3 URZ, URZ, URZ, URZ ;  /* 0x0000003f3f3ff290 */ /* 0x000fe2000fffe03f */
[----:B------:R-:W-:Y:S01]  /*2240*/  HMMA.16816.F32.BF16 R40, R64, R98, R40 ;  /* 0x000000624028723c */ /* 0x000fe20000041828 */
[----:B------:R-:W4:Y:S11]  /*2250*/  LDSM.16.M88.4 R96, [R130+0xe900] ;  /* 0x00e900008260783b */ /* 0x000f360000000200 */
[----:B------:R-:W-:Y:S11]  /*2260*/  @!UPT UIADD3 URZ, URZ, URZ, URZ ;  /* 0x0000003f3f3ff290 */ /* 0x000ff6000fffe03f */
[----:B------:R-:W-:Y:S01]  /*2270*/  @!UPT UIADD3 URZ, URZ, URZ, URZ ;  /* 0x0000003f3f3ff290 */ /* 0x000fe2000fffe03f */
[----:B------:R-:W-:Y:S01]  /*2280*/  HMMA.16816.F32.BF16 R40, R60, R94, R40 ;  /* 0x0000005e3c28723c */ /* 0x000fe20000041828 */
[----:B------:R-:W5:Y:S11]  /*2290*/  LDSM.16.M88.4 R92, [R3+0xe900] ;  /* 0x00e90000035c783b */ /* 0x000f760000000200 */
[----:B------:R-:W-:Y:S11]  /*22a0*/  @!UPT UIADD3 URZ, URZ, URZ, URZ ;  /* 0x0000003f3f3ff290 */ /* 0x000ff6000fffe03f */
[----:B------:R-:W-:Y:S01]  /*22b0*/  @!UPT UIADD3 URZ, URZ, URZ, URZ ;  /* 0x0000003f3f3ff290 */ /* 0x000fe2000fffe03f */
[----:B------:R-:W-:Y:S01]  /*22c0*/  HMMA.16816.F32.BF16 R40, R56, R90, R40 ;  /* 0x0000005a3828723c */ /* 0x000fe20000041828 */
[----:B------:R-:W1:Y:S11]  /*22d0*/  LDSM.16.M88.4 R88, [R2+0xe900] ;  /* 0x00e900000258783b */ /* 0x000e760000000200 */
        /* <DEDUP_REMOVED lines=10> */
[----:B------:R-:W-:Y:S08]  /*2380*/  HMMA.16816.F32.BF16 R40, R44, R38, R40 ;  /* 0x000000262c28723c */ /* 0x000ff00000041828 */
[C---:B------:R-:W-:Y:S08]  /*2390*/  HMMA.16816.F32.BF16 R36, R24.reuse, R116, RZ ;  /* 0x000000741824723c */ /* 0x040ff000000418ff */
[----:B------:R-:W-:Y:S08]  /*23a0*/  HMMA.16816.F32.BF16 R116, R24, R118, RZ ;  /* 0x000000761874723c */ /* 0x000ff000000418ff */
[----:B------:R-:W-:Y:S01]  /*23b0*/  HMMA.16816.F32.BF16 R40, R32, R30, R40 ;  /* 0x0000001e2028723c */ /* 0x000fe20000041828 */
[----:B------:R-:W-:Y:S07]  /*23c0*/  LDSM.16.M88.4 R28, [R2+0x10900] ;  /* 0x01090000021c783b */ /* 0x000fee0000000200 */
[C---:B------:R-:W-:Y:S08]  /*23d0*/  HMMA.16816.F32.BF16 R36, R20.reuse, R112, R36 ;  /* 0x000000701424723c */ /* 0x040ff00000041824 */
[----:B------:R-:W-:Y:S08]  /*23e0*/  HMMA.16816.F32.BF16 R116, R20, R114, R116 ;  /* 0x000000721474723c */ /* 0x000ff00000041874 */
[----:B------:R-:W-:-:S02]  /*23f0*/  FMUL.FTZ R42, R42, c[0x0][0x320] ;  /* 0x0000c8002a2a7a20 */ /* 0x000fc40000410000 */
[----:B------:R-:W-:Y:S02]  /*2400*/  FMUL.FTZ R40, R40, c[0x0][0x320] ;  /* 0x0000c80028287a20 */ /* 0x000fe40000410000 */
[----:B------:R-:W-:Y:S01]  /*2410*/  FMUL.FTZ R43, R43, c[0x0][0x320] ;  /* 0x0000c8002b2b7a20 */ /* 0x000fe20000410000 */
[----:B------:R-:W2:Y:S01]  /*2420*/  MUFU.TANH R127, R42 ;  /* 0x0000002a007f7308 */ /* 0x000ea20000002400 */
[----:B------:R-:W-:Y:S02]  /*2430*/  FMUL.FTZ R41, R41, c[0x0][0x320] ;  /* 0x0000c80029297a20 */ /* 0x000fe40000410000 */
[C---:B-1----:R-:W-:Y:S05]  /*2440*/  HMMA.16816.F32.BF16 R36, R76.reuse, R108, R36 ;  /* 0x0000006c4c24723c */ /* 0x042fea0000041824 */
[----:B------:R-:W1:Y:S03]  /*2450*/  MUFU.TANH R155, R40 ;  /* 0x00000028009b7308 */ /* 0x000e660000002400 */
[----:B------:R-:W-:Y:S01]  /*2460*/  HMMA.16816.F32.BF16 R116, R76, R110, R116 ;  /* 0x0000006e4c74723c */ /* 0x000fe20000041874 */
[----:B------:R-:W-:Y:S04]  /*2470*/  LDSM.16.M88.4 R108, [R3+0xd100] ;  /* 0x00d10000036c783b */ /* 0x000fe80000000200 */
[----:B------:R-:W3:Y:S01]  /*2480*/  MUFU.TANH R123, R43 ;  /* 0x0000002b007b7308 */ /* 0x000ee20000002400 */
[----:B--2---:R-:W-:-:S07]  /*2490*/  FSEL R127, R127, -INF , P0 ;  /* 0xff8000007f7f7808 */ /* 0x004fce0000000000 */
[----:B------:R2:W2:Y:S01]  /*24a0*/  MUFU.TANH R153, R41 ;  /* 0x0000002900997308 */ /* 0x0004a20000002400 */
[----:B-1----:R-:W-:Y:S02]  /*24b0*/  FSEL R155, R155, -INF , P0 ;  /* 0xff8000009b9b7808 */ /* 0x002fe40000000000 */
[----:B------:R-:W-:Y:S01]  /*24c0*/  HMMA.16816.F32.BF16 R36, R72, R104, R36 ;  /* 0x000000684824723c */ /* 0x000fe20000041824 */
[----:B------:R-:W-:-:S04]  /*24d0*/  ISETP.GT.AND P0, PT, R131, 0x9, PT ;  /* 0x000000098300780c */ /* 0x000fc80003f04270 */
[----:B---3--:R-:W-:-:S03]  /*24e0*/  FSEL R123, R123, -INF , P0 ;  /* 0xff8000007b7b7808 */ /* 0x008fc60000000000 */
[----:B------:R-:W-:Y:S01]  /*24f0*/  HMMA.16816.F32.BF16 R116, R72, R106, R116 ;  /* 0x0000006a4874723c */ /* 0x000fe20000041874 */
[----:B------:R-:W-:Y:S04]  /*2500*/  LDSM.16.M88.4 R104, [R2+0xd100] ;  /* 0x00d100000268783b */ /* 0x000fe80000000200 */
[----:B--2---:R-:W1:Y:S01]  /*2510*/  LDSM.16.M88.4 R40, [R3+0x10900] ;  /* 0x010900000328783b */ /* 0x004e620000000200 */
[----:B------:R-:W-:Y:S02]  /*2520*/  FSEL R153, R153, -INF , P0 ;  /* 0xff80000099997808 */ /* 0x000fe40000000000 */
[----:B------:R-:W-:-:S08]  /*2530*/  ISETP.GT.AND P0, PT, R131, 0x10, PT ;  /* 0x000000108300780c */ /* 0x000fd00003f04270 */
[C---:B------:R-:W-:Y:S08]  /*2540*/  HMMA.16816.F32.BF16 R36, R68.reuse, R100, R36 ;  /* 0x000000644424723c */ /* 0x040ff00000041824 */
[----:B------:R-:W-:Y:S01]  /*2550*/  HMMA.16816.F32.BF16 R116, R68, R102, R116 ;  /* 0x000000664474723c */ /* 0x000fe20000041874 */
[----:B------:R-:W2:Y:S11]  /*2560*/  LDSM.16.M88.4 R100, [R192+0xf100] ;  /* 0x00f10000c064783b */ /* 0x000eb60000000200 */
[----:B------:R-:W-:Y:S04]  /*2570*/  @!UPT UIADD3 URZ, URZ, URZ, URZ ;  /* 0x0000003f3f3ff290 */ /* 0x000fe8000fffe03f */
[C---:B----4-:R-:W-:Y:S08]  /*2580*/  HMMA.16816.F32.BF16 R36, R64.reuse, R96, R36 ;  /* 0x000000604024723c */ /* 0x050ff00000041824 */
[----:B------:R-:W-:Y:S01]  /*2590*/  HMMA.16816.F32.BF16 R116, R64, R98, R116 ;  /* 0x000000624074723c */ /* 0x000fe20000041874 */
[----:B------:R-:W3:Y:S11]  /*25a0*/  LDSM.16.M88.4 R96, [R130+0xf100] ;  /* 0x00f100008260783b */ /* 0x000ef60000000200 */
[----:B------:R-:W-:Y:S04]  /*25b0*/  @!UPT UIADD3 URZ, URZ, URZ, URZ ;  /* 0x0000003f3f3ff290 */ /* 0x000fe8000fffe03f */
[C---:B-----5:R-:W-:Y:S08]  /*25c0*/  HMMA.16816.F32.BF16 R36, R60.reuse, R92, R36 ;  /* 0x0000005c3c24723c */ /* 0x060ff00000041824 */
[----:B------:R-:W-:Y:S01]  /*25d0*/  HMMA.16816.F32.BF16 R116, R60, R94, R116 ;  /* 0x0000005e3c74723c */ /* 0x000fe20000041874 */
[----:B------:R-:W4:Y:S11]  /*25e0*/  LDSM.16.M88.4 R92, [R3+0xf100] ;  /* 0x00f10000035c783b */ /* 0x000f360000000200 */
[----:B------:R-:W-:Y:S04]  /*25f0*/  @!UPT UIADD3 URZ, URZ, URZ, URZ ;  /* 0x0000003f3f3ff290 */ /* 0x000fe8000fffe03f */
[C---:B------:R-:W-:Y:S08]  /*2600*/  HMMA.16816.F32.BF16 R36, R56.reuse, R88, R36 ;  /* 0x000000583824723c */ /* 0x040ff00000041824 */
[----:B------:R-:W-:Y:S01]  /*2610*/  HMMA.16816.F32.BF16 R116, R56, R90, R116 ;  /* 0x0000005a3874723c */ /* 0x000fe20000041874 */
[----:B------:R-:W5:Y:S11]  /*2620*/  LDSM.16.M88.4 R88, [R2+0xf100] ;  /* 0x00f100000258783b */ /* 0x000f760000000200 */
[----:B------:R-:W-:Y:S04]  /*2630*/  @!UPT UIADD3 URZ, URZ, URZ, URZ ;  /* 0x0000003f3f3ff290 */ /* 0x000fe8000fffe03f */
[C---:B------:R-:W-:Y:S08]  /*2640*/  HMMA.16816.F32.BF16 R36, R52.reuse, R84, R36 ;  /* 0x000000543424723c */ /* 0x040ff00000041824 */
[----:B------:R-:W-:Y:S01]  /*2650*/  HMMA.16816.F32.BF16 R116, R52, R86, R116 ;  /* 0x000000563474723c */ /* 0x000fe20000041874 */
[----:B------:R-:W2:Y:S11]  /*2660*/  LDSM.16.M88.4 R84, [R192+0x11100] ;  /* 0x01110000c054783b */ /* 0x000eb60000000200 */
[----:B------:R-:W-:Y:S04]  /*2670*/  @!UPT UIADD3 URZ, URZ, URZ, URZ ;  /* 0x0000003f3f3ff290 */ /* 0x000fe8000fffe03f */
[C---:B------:R-:W-:Y:S08]  /*2680*/  HMMA.16816.F32.BF16 R36, R48.reuse, R80, R36 ;  /* 0x000000503024723c */ /* 0x040ff00000041824 */
[----:B------:R-:W-:Y:S01]  /*2690*/  HMMA.16816.F32.BF16 R116, R48, R82, R116 ;  /* 0x000000523074723c */ /* 0x000fe20000041874 */
[----:B------:R-:W2:Y:S11]  /*26a0*/  LDSM.16.M88.4 R80, [R130+0x11100] ;  /* 0x011100008250783b */ /* 0x000eb60000000200 */
[----:B------:R-:W-:Y:S04]  /*26b0*/  @!UPT UIADD3 URZ, URZ, URZ, URZ ;  /* 0x0000003f3f3ff290 */ /* 0x000fe8000fffe03f */
[C---:B-1----:R-:W-:Y:S08]  /*26c0*/  HMMA.16816.F32.BF16 R36, R44.reuse, R40, R36 ;  /* 0x000000282c24723c */ /* 0x042ff00000041824 */
[----:B------:R-:W-:Y:S01]  /*26d0*/  HMMA.16816.F32.BF16 R116, R44, R42, R116 ;  /* 0x0000002a2c74723c */ /* 0x000fe20000041874 */
[----:B------:R-:W1:Y:S11]  /*26e0*/  LDSM.16.M88.4 R40, [R3+0x11100] ;  /* 0x011100000328783b */ /* 0x000e760000000200 */
[----:B------:R-:W-:Y:S04]  /*26f0*/  @!UPT UIADD3 URZ, URZ, URZ, URZ ;  /* 0x0000003f3f3ff290 */ /* 0x000fe8000fffe03f */
[C---:B------:R-:W-:Y:S08]  /*2700*/  HMMA.16816.F32.BF16 R36, R32.reuse, R28, R36 ;  /* 0x0000001c2024723c */ /* 0x040ff00000041824 */
[----:B------:R-:W-:Y:S01]  /*2710*/  HMMA.16816.F32.BF16 R116, R32, R30, R116 ;  /* 0x0000001e2074723c */ /* 0x000fe20000041874 */
[----:B------:R-:W1:Y:S11]  /*2720*/  LDSM.16.M88.4 R28, [R2+0x11100] ;  /* 0x01110000021c783b */ /* 0x000e760000000200 */
[----:B------:R-:W-:Y:S04]  /*2730*/  @!UPT UIADD3 URZ, URZ, URZ, URZ ;  /* 0x0000003f3f3ff290 */ /* 0x000fe8000fffe03f */
[----:B------:R-:W-:Y:S02]  /*2740*/  FMUL.FTZ R38, R38, c[0x0][0x320] ;  /* 0x0000c80026267a20 */ /* 0x000fe40000410000 */
[----:B------:R-:W-:Y:S02]  /*2750*/  FMUL.FTZ R36, R36, c[0x0][0x320] ;  /* 0x0000c80024247a20 */ /* 0x000fe40000410000 */
[----:B------:R-:W-:Y:S01]  /*2760*/  FMUL.FTZ R39, R39, c[0x0][0x320] ;  /* 0x0000c80027277a20 */ /* 0x000fe20000410000 */
[----:B------:R-:W2:Y:S01]  /*2770*/  MUFU.TANH R139, R38 ;  /* 0x00000026008b7308 */ /* 0x000ea20000002400 */
[----:B------:R-:W-:Y:S02]  /*2780*/  FMUL.FTZ R37, R37, c[0x0][0x320] ;  /* 0x0000c80025257a20 */ /* 0x000fe40000410000 */
[----:B------:R-:W-:Y:S02]  /*2790*/  FMUL.FTZ R118, R118, c[0x0][0x320] ;  /* 0x0000c80076767a20 */ /* 0x000fe40000410000 */
[----:B------:R-:W-:-:S02]  /*27a0*/  FMUL.FTZ R116, R116, c[0x0][0x320] ;  /* 0x0000c80074747a20 */ /* 0x000fc40000410000 */
[----:B------:R-:W-:Y:S01]  /*27b0*/  FMUL.FTZ R119, R119, c[0x0][0x320] ;  /* 0x0000c80077777a20 */ /* 0x000fe20000410000 */
[----:B------:R-:W1:Y:S01]  /*27c0*/  MUFU.TANH R151, R36 ;  /* 0x0000002400977308 */ /* 0x000e620000002400 */
[----:B------:R-:W-:-:S07]  /*27d0*/  FMUL.FTZ R117, R117, c[0x0][0x320] ;  /* 0x0000c80075757a20 */ /* 0x000fce0000410000 */
[----:B------:R-:W3:Y:S01]  /*27e0*/  MUFU.TANH R137, R39 ;  /* 0x0000002700897308 */ /* 0x000ee20000002400 */
[----:B--2---:R-:W-:-:S07]  /*27f0*/  FSEL R139, R139, -INF , P0 ;  /* 0xff8000008b8b7808 */ /* 0x004fce0000000000 */
[----:B------:R2:W2:Y:S01]  /*2800*/  MUFU.TANH R149, R37 ;  /* 0x0000002500957308 */ /* 0x0004a20000002400 */
[----:B-1----:R-:W-:Y:S02]  /*2810*/  FSEL R151, R151, -INF , P0 ;  /* 0xff80000097977808 */ /* 0x002fe40000000000 */
[----:B------:R-:W-:-:S05]  /*2820*/  ISETP.GT.AND P0, PT, R131, 0x11, PT ;  /* 0x000000118300780c */ /* 0x000fca0003f04270 */
[----:B------:R-:W1:Y:S01]  /*2830*/  MUFU.TANH R217, R118 ;  /* 0x0000007600d97308 */ /* 0x000e620000002400 */
[----:B---3--:R-:W-:Y:S01]  /*2840*/  FSEL R137, R137, -INF , P0 ;  /* 0xff80000089897808 */ /* 0x008fe20000000000 */
[C---:B--2---:R-:W-:Y:S06]  /*2850*/  HMMA.16816.F32.BF16 R36, R24.reuse, R8, RZ ;  /* 0x000000081824723c */ /* 0x044fec00000418ff */
[----:B------:R-:W2:Y:S01]  /*2860*/  MUFU.TANH R221, R116 ;  /* 0x0000007400dd7308 */ /* 0x000ea20000002400 */
[----:B------:R-:W-:Y:S02]  /*2870*/  FSEL R149, R149, -INF , P0 ;  /* 0xff80000095957808 */ /* 0x000fe40000000000 */
[----:B------:R-:W-:Y:S01]  /*2880*/  ISETP.GT.AND P0, PT, R131, 0x18, PT ;  /* 0x000000188300780c */ /* 0x000fe20003f04270 */
[----:B------:R-:W-:Y:S04]  /*2890*/  HMMA.16816.F32.BF16 R8, R24, R10, RZ ;  /* 0x0000000a1808723c */ /* 0x000fe800000418ff */
[----:B------:R-:W3:Y:S01]  /*28a0*/  MUFU.TANH R215, R119 ;  /* 0x0000007700d77308 */ /* 0x000ee20000002400 */
[----:B-1----:R-:W-:-:S07]  /*28b0*/  FSEL R217, R217, -INF , P0 ;  /* 0xff800000d9d97808 */ /* 0x002fce0000000000 */
[----:B------:R-:W1:Y:S01]  /*28c0*/  MUFU.TANH R219, R117 ;  /* 0x0000007500db7308 */ /* 0x000e620000002400 */
[----:B--2---:R-:W-:Y:S02]  /*28d0*/  FSEL R221, R221, -INF , P0 ;  /* 0xff800000dddd7808 */ /* 0x004fe40000000000 */
[----:B------:R-:W-:Y:S01]  /*28e0*/  ISETP.GT.AND P0, PT, R131, 0x19, PT ;  /* 0x000000198300780c */ /* 0x000fe20003f04270 */
[----:B------:R-:W-:Y:S03]  /*28f0*/  HMMA.16816.F32.BF16 R36, R20, R16, R36 ;  /* 0x000000101424723c */ /* 0x000fe60000041824 */
[----:B---3--:R-:W-:-:S05]  /*2900*/  FSEL R215, R215, -INF , P0 ;  /* 0xff800000d7d77808 */ /* 0x008fca0000000000 */
[----:B------:R-:W-:Y:S01]  /*2910*/  HMMA.16816.F32.BF16 R8, R20, R18, R8 ;  /* 0x000000121408723c */ /* 0x000fe20000041808 */
[----:B------:R-:W-:Y:S01]  /*2920*/  LDSM.16.M88.4 R16, [R2+0xd900] ;  /* 0x00d900000210783b */ /* 0x000fe20000000200 */
[----:B-1----:R-:W-:Y:S02]  /*2930*/  FSEL R219, R219, -INF , P0 ;  /* 0xff800000dbdb7808 */ /* 0x002fe40000000000 */
[----:B------:R-:W-:Y:S11]  /*2940*/  ISETP.GT.AND P0, PT, R131, 0x20, PT ;  /* 0x000000208300780c */ /* 0x000ff60003f04270 */
[----:B------:R-:W-:Y:S01]  /*2950*/  @!UPT UIADD3 URZ, URZ, URZ, URZ ;  /* 0x0000003f3f3ff290 */ /* 0x000fe2000fffe03f */
[C---:B------:R-:W-:Y:S08]  /*2960*/  HMMA.16816.F32.BF16 R36, R76.reuse, R108, R36 ;  /* 0x0000006c4c24723c */ /* 0x040ff00000041824 */
[----:B------:R-:W-:Y:S11]  /*2970*/  HMMA.16816.F32.BF16 R8, R76, R110, R8 ;  /* 0x0000006e4c08723c */ /* 0x000ff60000041808 */
[----:B------:R-:W-:Y:S05]  /*2980*/  @!UPT UIADD3 URZ, URZ, URZ, URZ ;  /* 0x0000003f3f3ff290 */ /* 0x000fea000fffe03f */
[C---:B------:R-:W-:Y:S08]  /*2990*/  HMMA.16816.F32.BF16 R36, R72.reuse, R104, R36 ;  /* 0x000000684824723c */ /* 0x040ff00000041824 */
[----:B------:R-:W-:Y:S11]  /*29a0*/  HMMA.16816.F32.BF16 R8, R72, R106, R8 ;  /* 0x0000006a4808723c */ /* 0x000ff60000041808 */
[----:B------:R-:W-:Y:S05]  /*29b0*/  @!UPT UIADD3 URZ, URZ, URZ, URZ ;  /* 0x0000003f3f3ff290 */ /* 0x000fea000fffe03f */
[C---:B------:R-:W-:Y:S08]  /*29c0*/  HMMA.16816.F32.BF16 R36, R68.reuse, R100, R36 ;  /* 0x000000644424723c */ /* 0x040ff00000041824 */
[----:B------:R-:W-:Y:S08]  /*29d0*/  HMMA.16816.F32.BF16 R8, R68, R102, R8 ;  /* 0x000000664408723c */ /* 0x000ff00000041808 */
[----:B------:R-:W-:Y:S08]  /*29e0*/  HMMA.16816.F32.BF16 R100, R24, R4, RZ ;  /* 0x000000041864723c */ /* 0x000ff000000418ff */
[C---:B------:R-:W-:Y:S08]  /*29f0*/  HMMA.16816.F32.BF16 R36, R64.reuse, R96, R36 ;  /* 0x000000604024723c */ /* 0x040ff00000041824 */
[----:B------:R-:W-:Y:S01]  /*2a00*/  HMMA.16816.F32.BF16 R8, R64, R98, R8 ;  /* 0x000000624008723c */ /* 0x000fe20000041808 */
[----:B------:R-:W-:Y:S07]  /*2a10*/  LDSM.16.M88.4 R96, [R2+0x11900] ;  /* 0x011900000260783b */ /* 0x000fee0000000200 */
[----:B------:R-:W-:Y:S08]  /*2a20*/  HMMA.16816.F32.BF16 R4, R24, R6, RZ ;  /* 0x000000061804723c */ /* 0x000ff000000418ff */
[C---:B----4-:R-:W-:Y:S08]  /*2a30*/  HMMA.16816.F32.BF16 R36, R60.reuse, R92, R36 ;  /* 0x0000005c3c24723c */ /* 0x050ff00000041824 */
[----:B------:R-:W-:Y:S01]  /*2a40*/  HMMA.16816.F32.BF16 R8, R60, R94, R8 ;  /* 0x0000005e3c08723c */ /* 0x000fe20000041808 */
[----:B------:R-:W-:Y:S07]  /*2a50*/  LDSM.16.M88.4 R92, [R3+0x11900] ;  /* 0x01190000035c783b */ /* 0x000fee0000000200 */
[----:B------:R-:W-:Y:S08]  /*2a60*/  HMMA.16816.F32.BF16 R100, R20, R12, R100 ;  /* 0x0000000c1464723c */ /* 0x000ff00000041864 */
[C---:B-----5:R-:W-:Y:S08]  /*2a70*/  HMMA.16816.F32.BF16 R36, R56.reuse, R88, R36 ;  /* 0x000000583824723c */ /* 0x060ff00000041824 */
[----:B------:R-:W-:Y:S01]  /*2a80*/  HMMA.16816.F32.BF16 R8, R56, R90, R8 ;  /* 0x0000005a3808723c */ /* 0x000fe20000041808 */
[----:B------:R-:W-:Y:S07]  /*2a90*/  LDSM.16.M88.4 R88, [R130+0x11900] ;  /* 0x011900008258783b */ /* 0x000fee0000000200 */
[----:B------:R-:W-:Y:S08]  /*2aa0*/  HMMA.16816.F32.BF16 R4, R20, R14, R4 ;  /* 0x0000000e1404723c */ /* 0x000ff00000041804 */
[C---:B------:R-:W-:Y:S08]  /*2ab0*/  HMMA.16816.F32.BF16 R36, R52.reuse, R84, R36 ;  /* 0x000000543424723c */ /* 0x040ff00000041824 */
[----:B------:R-:W-:Y:S01]  /*2ac0*/  HMMA.16816.F32.BF16 R8, R52, R86, R8 ;  /* 0x000000563408723c */ /* 0x000fe20000041808 */
[----:B------:R-:W-:Y:S11]  /*2ad0*/  LDSM.16.M88.4 R84, [R192+0x11900] ;  /* 0x01190000c054783b */ /* 0x000ff60000000200 */
[----:B------:R-:W-:Y:S04]  /*2ae0*/  @!UPT UIADD3 URZ, URZ, URZ, URZ ;  /* 0x0000003f3f3ff290 */ /* 0x000fe8000fffe03f */
[C---:B------:R-:W-:Y:S08]  /*2af0*/  HMMA.16816.F32.BF16 R36, R48.reuse, R80, R36 ;  /* 0x000000503024723c */ /* 0x040ff00000041824 */
[----:B------:R-:W-:Y:S01]  /*2b00*/  HMMA.16816.F32.BF16 R8, R48, R82, R8 ;  /* 0x000000523008723c */ /* 0x000fe20000041808 */
[----:B------:R1:W-:Y:S11]  /*2b10*/  LDSM.16.M88.4 R80, [R2+0xf900] ;  /* 0x00f900000250783b */ /* 0x0003f60000000200 */
[----:B------:R-:W-:Y:S04]  /*2b20*/  @!UPT UIADD3 URZ, URZ, URZ, URZ ;  /* 0x0000003f3f3ff290 */ /* 0x000fe8000fffe03f */
[C---:B------:R-:W-:Y:S08]  /*2b30*/  HMMA.16816.F32.BF16 R36, R44.reuse, R40, R36 ;  /* 0x000000282c24723c */ /* 0x040ff00000041824 */
[----:B------:R-:W-:Y:S01]  /*2b40*/  HMMA.16816.F32.BF16 R8, R44, R42, R8 ;  /* 0x0000002a2c08723c */ /* 0x000fe20000041808 */
[----:B------:R-:W-:Y:S01]  /*2b50*/  LDSM.16.M88.4 R40, [R3+0xf900] ;  /* 0x00f900000328783b */ /* 0x000fe20000000200 */
[----:B-1----:R-:W-:-:S04]  /*2b60*/  FMNMX.FTZ R2, R125, R124, !PT ;  /* 0x0000007c7d027209 */ /* 0x002fc80007810000 */
[----:B------:R-:W-:-:S04]  /*2b70*/  FMNMX.FTZ R2, R155, R2, !PT ;  /* 0x000000029b027209 */ /* 0x000fc80007810000 */
[----:B------:R-:W-:-:S04]  /*2b80*/  FMNMX.FTZ R2, R153, R2, !PT ;  /* 0x0000000299027209 */ /* 0x000fc80007810000 */
[----:B------:R-:W-:Y:S02]  /*2b90*/  FMNMX.FTZ R2, R151, R2, !PT ;  /* 0x0000000297027209 */ /* 0x000fe40007810000 */
[----:B------:R-:W-:Y:S02]  /*2ba0*/  HMMA.16816.F32.BF16 R36, R32, R28, R36 ;  /* 0x0000001c2024723c */ /* 0x000fe40000041824 */
[----:B------:R-:W-:-:S04]  /*2bb0*/  FMNMX.FTZ R2, R149, R2, !PT ;  /* 0x0000000295027209 */ /* 0x000fc80007810000 */
[----:B------:R-:W-:Y:S02]  /*2bc0*/  FMNMX.FTZ R2, R221, R2, !PT ;  /* 0x00000002dd027209 */ /* 0x000fe40007810000 */
[----:B------:R-:W-:Y:S02]  /*2bd0*/  HMMA.16816.F32.BF16 R8, R32, R30, R8 ;  /* 0x0000001e2008723c */ /* 0x000fe40000041808 */
[----:B------:R-:W-:Y:S11]  /*2be0*/  FMNMX.FTZ R2, R219, R2, !PT ;  /* 0x00000002db027209 */ /* 0x000ff60007810000 */
[----:B------:R-:W-:Y:S03]  /*2bf0*/  @!UPT UIADD3 URZ, URZ, URZ, URZ ;  /* 0x0000003f3f3ff290 */ /* 0x000fe6000fffe03f */
[----:B------:R-:W-:Y:S02]  /*2c00*/  FMUL.FTZ R36, R36, c[0x0][0x320] ;  /* 0x0000c80024247a20 */ /* 0x000fe40000410000 */
[----:B------:R-:W-:Y:S02]  /*2c10*/  FMUL.FTZ R38, R38, c[0x0][0x320] ;  /* 0x0000c80026267a20 */ /* 0x000fe40000410000 */
[----:B------:R1:W2:Y:S01]  /*2c20*/  MUFU.TANH R165, R36 ;  /* 0x0000002400a57308 */ /* 0x0002a20000002400 */
[----:B------:R-:W-:Y:S02]  /*2c30*/  FMUL.FTZ R39, R39, c[0x0][0x320] ;  /* 0x0000c80027277a20 */ /* 0x000fe40000410000 */
[----:B------:R-:W-:Y:S02]  /*2c40*/  FMUL.FTZ R37, R37, c[0x0][0x320] ;  /* 0x0000c80025257a20 */ /* 0x000fe40000410000 */
[----:B------:R-:W-:Y:S02]  /*2c50*/  FMUL.FTZ R10, R10, c[0x0][0x320] ;  /* 0x0000c8000a0a7a20 */ /* 0x000fe40000410000 */
[----:B------:R-:W-:Y:S01]  /*2c60*/  FMUL.FTZ R8, R8, c[0x0][0x320] ;  /* 0x0000c80008087a20 */ /* 0x000fe20000410000 */
[----:B------:R-:W3:Y:S01]  /*2c70*/  MUFU.TANH R181, R38 ;  /* 0x0000002600b57308 */ /* 0x000ee20000002400 */
[----:B------:R-:W-:-:S07]  /*2c80*/  FMUL.FTZ R28, R11, c[0x0][0x320] ;  /* 0x0000c8000b1c7a20 */ /* 0x000fce0000410000 */
[----:B------:R-:W-:Y:S01]  /*2c90*/  MUFU.TANH R193, R10 ;  /* 0x0000000a00c17308 */ /* 0x000fe20000002400 */
[----:B-1----:R-:W-:Y:S01]  /*2ca0*/  FMUL.FTZ R36, R9, c[0x0][0x320] ;  /* 0x0000c80009247a20 */ /* 0x002fe20000410000 */
[----:B--2---:R-:W-:-:S04]  /*2cb0*/  FSEL R165, R165, -INF , P0 ;  /* 0xff800000a5a57808 */ /* 0x004fc80000000000 */
[----:B------:R-:W-:Y:S02]  /*2cc0*/  FMNMX.FTZ R2, R165, R2, !PT ;  /* 0x00000002a5027209 */ /* 0x000fe40007810000 */
[----:B------:R1:W-:Y:S01]  /*2cd0*/  MUFU.TANH R213, R8 ;  /* 0x0000000800d57308 */ /* 0x0003e20000002400 */
[----:B---3--:R-:W-:Y:S02]  /*2ce0*/  FSEL R181, R181, -INF , P0 ;  /* 0xff800000b5b57808 */ /* 0x008fe40000000000 */
[----:B------:R-:W-:-:S05]  /*2cf0*/  ISETP.GT.AND P0, PT, R131, 0x21, PT ;  /* 0x000000218300780c */ /* 0x000fca0003f04270 */
[----:B------:R2:W-:Y:S01]  /*2d00*/  MUFU.TANH R183, R28 ;  /* 0x0000001c00b77308 */ /* 0x0005e20000002400 */
[----:B-1----:R-:W1:Y:S07]  /*2d10*/  LDSM.16.M88.4 R8, [R3+0xd900] ;  /* 0x00d900000308783b */ /* 0x002e6e0000000200 */
[----:B------:R-:W3:Y:S01]  /*2d20*/  MUFU.TANH R179, R39 ;  /* 0x0000002700b37308 */ /* 0x000ee20000002400 */
[----:B--2---:R-:W2:Y:S07]  /*2d30*/  LDSM.16.M88.4 R28, [R192+0xf900] ;  /* 0x00f90000c01c783b */ /* 0x004eae0000000200 */
[----:B------:R-:W4:Y:S08]  /*2d40*/  MUFU.TANH R167, R37 ;  /* 0x0000002500a77308 */ /* 0x000f300000002400 */
[----:B------:R5:W1:Y:S01]  /*2d50*/  MUFU.TANH R211, R36 ;  /* 0x0000002400d37308 */ /* 0x000a620000002400 */
[----:B---3--:R-:W-:-:S02]  /*2d60*/  FSEL R179, R179, -INF , P0 ;  /* 0xff800000b3b37808 */ /* 0x008fc40000000000 */
[----:B----4-:R-:W-:Y:S02]  /*2d70*/  FSEL R167, R167, -INF , P0 ;  /* 0xff800000a7a77808 */ /* 0x010fe40000000000 */
[----:B------:R-:W-:Y:S02]  /*2d80*/  ISETP.GT.AND P0, PT, R131, 0x28, PT ;  /* 0x000000288300780c */ /* 0x000fe40003f04270 */
[----:B------:R-:W-:Y:S02]  /*2d90*/  FMNMX.FTZ R2, R167, R2, !PT ;  /* 0x00000002a7027209 */ /* 0x000fe40007810000 */
[----:B------:R-:W-:Y:S01]  /*2da0*/  FSEL R193, R193, -INF , P0 ;  /* 0xff800000c1c17808 */ /* 0x000fe20000000000 */
[----:B-----5:R-:W3:Y:S01]  /*2db0*/  LDSM.16.M88.4 R36, [R130+0xf900] ;  /* 0x00f900008224783b */ /* 0x020ee20000000200 */
[----:B------:R-:W-:Y:S01]  /*2dc0*/  FSEL R213, R213, -INF , P0 ;  /* 0xff800000d5d57808 */ /* 0x000fe20000000000 */
[----:B------:R-:W-:-:S04]  /*2dd0*/  DEPBAR.LE SB0, 0x2 ;  /* 0x000080800000791a */ /* 0x000fc80000000000 */
[----:B------:R-:W-:Y:S01]  /*2de0*/  BAR.SYNC.DEFER_BLOCKING 0x0 ;  /* 0x0000000000007b1d */ /* 0x000fe20000010000 */
[C---:B-1----:R-:W-:Y:S01]  /*2df0*/  HMMA.16816.F32.BF16 R100, R76.reuse, R8, R100 ;  /* 0x000000084c64723c */ /* 0x042fe20000041864 */
[----:B------:R-:W-:Y:S02]  /*2e00*/  ISETP.GT.AND P0, PT, R131, 0x29, PT ;  /* 0x000000298300780c */ /* 0x000fe40003f04270 */
[----:B------:R-:W-:Y:S02]  /*2e10*/  FMNMX.FTZ R2, R213, R2, !PT ;  /* 0x00000002d5027209 */ /* 0x000fe40007810000 */
[----:B------:R-:W-:Y:S02]  /*2e20*/  FSEL R183, R183, -INF , P0 ;  /* 0xff800000b7b77808 */ /* 0x000fe40000000000 */
[----:B------:R-:W-:Y:S01]  /*2e30*/  FSEL R211, R211, -INF , P0 ;  /* 0xff800000d3d37808 */ /* 0x000fe20000000000 */
[----:B------:R-:W-:Y:S01]  /*2e40*/  HMMA.16816.F32.BF16 R4, R76, R10, R4 ;  /* 0x0000000a4c04723c */ /* 0x000fe20000041804 */
[----:B------:R-:W-:-:S02]  /*2e50*/  ISETP.GT.AND P0, PT, R131, 0x30, PT ;  /* 0x000000308300780c */ /* 0x000fc40003f04270 */
[----:B------:R-:W-:Y:S01]  /*2e60*/  FMNMX.FTZ R2, R211, R2, !PT ;  /* 0x00000002d3027209 */ /* 0x000fe20007810000 */
[----:B------:R-:W-:Y:S11]  /*2e70*/  LDSM.16.MT88.4 R116, [R171+0x100] ;  /* 0x00010000ab74783b */ /* 0x000ff60000004200 */
[----:B------:R-:W-:Y:S01]  /*2e80*/  @!UPT UIADD3 URZ, URZ, URZ, URZ ;  /* 0x0000003f3f3ff290 */ /* 0x000fe2000fffe03f */
[C---:B------:R-:W-:Y:S01]  /*2e90*/  HMMA.16816.F32.BF16 R100, R72.reuse, R16, R100 ;  /* 0x000000104864723c */ /* 0x040fe20000041864 */
[----:B------:R-:W-:Y:S04]  /*2ea0*/  LDSM.16.MT88.4 R108, [R184+0x100] ;  /* 0x00010000b86c783b */ /* 0x000fe80000004200 */
[----:B------:R-:W-:Y:S03]  /*2eb0*/  LDSM.16.MT88.4 R8, [R185+0x2900] ;  /* 0x00290000b908783b */ /* 0x000fe60000004200 */
[----:B------:R-:W-:Y:S01]  /*2ec0*/  HMMA.16816.F32.BF16 R4, R72, R18, R4 ;  /* 0x000000124804723c */ /* 0x000fe20000041804 */
[----:B------:R-:W-:Y:S04]  /*2ed0*/  LDSM.16.MT88.4 R72, [R185+0x4100] ;  /* 0x00410000b948783b */ /* 0x000fe80000004200 */
[----:B------:R-:W-:Y:S04]  /*2ee0*/  LDSM.16.MT88.4 R16, [R184+0x2900] ;  /* 0x00290000b810783b */ /* 0x000fe80000004200 */
[----:B------:R-:W-:Y:S04]  /*2ef0*/  LDSM.16.MT88.4 R20, [R185+0x900] ;  /* 0x00090000b914783b */ /* 0x000fe80000004200 */
[----:B------:R-:W-:Y:S03]  /*2f00*/  LDSM.16.MT88.4 R12, [R162+0x2900] ;  /* 0x00290000a20c783b */ /* 0x000fe60000004200 */
[C---:B--2---:R-:W-:Y:S01]  /*2f10*/  HMMA.16816.F32.BF16 R100, R68.reuse, R28, R100 ;  /* 0x0000001c4464723c */ /* 0x044fe20000041864 */
[----:B------:R-:W-:Y:S07]  /*2f20*/  LDSM.16.MT88.4 R24, [R171+0x2900] ;  /* 0x00290000ab18783b */ /* 0x000fee0000004200 */
[----:B------:R-:W-:Y:S01]  /*2f30*/  HMMA.16816.F32.BF16 R4, R68, R30, R4 ;  /* 0x0000001e4404723c */ /* 0x000fe20000041804 */
[----:B------:R-:W-:Y:S11]  /*2f40*/  LDSM.16.MT88.4 R28, [R162+0x900] ;  /* 0x00090000a21c783b */ /* 0x000ff60000004200 */
[----:B------:R-:W-:Y:S04]  /*2f50*/  @!UPT UIADD3 URZ, URZ, URZ, URZ ;  /* 0x0000003f3f3ff290 */ /* 0x000fe8000fffe03f */
[C---:B---3--:R-:W-:Y:S08]  /*2f60*/  HMMA.16816.F32.BF16 R100, R64.reuse, R36, R100 ;  /* 0x000000244064723c */ /* 0x048ff00000041864 */
[----:B------:R-:W-:Y:S01]  /*2f70*/  HMMA.16816.F32.BF16 R4, R64, R38, R4 ;  /* 0x000000264004723c */ /* 0x000fe20000041804 */
[----:B------:R-:W-:Y:S11]  /*2f80*/  LDSM.16.MT88.4 R64, [R162+0x2100] ;  /* 0x00210000a240783b */ /* 0x000ff60000004200 */
[----:B------:R-:W-:Y:S04]  /*2f90*/  @!UPT UIADD3 URZ, URZ, URZ, URZ ;  /* 0x0000003f3f3ff290 */ /* 0x000fe8000fffe03f */
[C---:B------:R-:W-:Y:S08]  /*2fa0*/  HMMA.16816.F32.BF16 R100, R60.reuse, R40, R100 ;  /* 0x000000283c64723c */ /* 0x040ff00000041864 */
[----:B------:R-:W-:Y:S01]  /*2fb0*/  HMMA.16816.F32.BF16 R4, R60, R42, R4 ;  /* 0x0000002a3c04723c */ /* 0x000fe20000041804 */
[----:B------:R-:W-:Y:S11]  /*2fc0*/  LDSM.16.MT88.4 R40, [R185+0x2100] ;  /* 0x00210000b928783b */ /* 0x000ff60000004200 */
[----:B------:R-:W-:Y:S04]  /*2fd0*/  @!UPT UIADD3 URZ, URZ, URZ, URZ ;  /* 0x0000003f3f3ff290 */ /* 0x000fe8000fffe03f */
[C---:B------:R-:W-:Y:S08]  /*2fe0*/  HMMA.16816.F32.BF16 R100, R56.reuse, R80, R100 ;  /* 0x000000503864723c */ /* 0x040ff00000041864 */
[----:B------:R-:W-:Y:S01]  /*2ff0*/  HMMA.16816.F32.BF16 R4, R56, R82, R4 ;  /* 0x000000523804723c */ /* 0x000fe20000041804 */
[----:B------:R-:W-:Y:S04]  /*3000*/  LDSM.16.MT88.4 R56, [R184+0x2100] ;  /* 0x00210000b838783b */ /* 0x000fe80000004200 */
[----:B------:R-:W-:Y:S11]  /*3010*/  LDSM.16.MT88.4 R80, [R171+0x4100] ;  /* 0x00410000ab50783b */ /* 0x000ff60000004200 */
[C---:B------:R-:W-:Y:S08]  /*3020*/  HMMA.16816.F32.BF16 R100, R52.reuse, R84, R100 ;  /* 0x000000543464723c */ /* 0x040ff00000041864 */
[----:B------:R-:W-:Y:S11]  /*3030*/  HMMA.16816.F32.BF16 R4, R52, R86, R4 ;  /* 0x000000563404723c */ /* 0x000ff60000041804 */
[----:B------:R-:W-:Y:S05]  /*3040*/  @!UPT UIADD3 URZ, URZ, URZ, URZ ;  /* 0x0000003f3f3ff290 */ /* 0x000fea000fffe03f */
        /* <DEDUP_REMOVED lines=9> */
[----:B------:R-:W-:Y:S11]  /*30e0*/  LDSM.16.MT88.4 R32, [R184+0x900] ;  /* 0x00090000b820783b */ /* 0x000ff60000004200 */
[----:B------:R-:W-:Y:S04]  /*30f0*/  @!UPT UIADD3 URZ, URZ, URZ, URZ ;  /* 0x0000003f3f3ff290 */ /* 0x000fe8000fffe03f */
[----:B------:R-:W-:Y:S02]  /*3100*/  FMUL.FTZ R102, R102, c[0x0][0x320] ;  /* 0x0000c80066667a20 */ /* 0x000fe40000410000 */
[----:B------:R-:W-:Y:S02]  /*3110*/  FMUL.FTZ R100, R100, c[0x0][0x320] ;  /* 0x0000c80064647a20 */ /* 0x000fe40000410000 */
[----:B------:R-:W1:Y:S01]  /*3120*/  MUFU.TANH R141, R102 ;  /* 0x00000066008d7308 */ /* 0x000e620000002400 */
[----:B------:R-:W-:Y:S02]  /*3130*/  FMUL.FTZ R103, R103, c[0x0][0x320] ;  /* 0x0000c80067677a20 */ /* 0x000fe40000410000 */
[----:B------:R-:W-:Y:S02]  /*3140*/  FMUL.FTZ R101, R101, c[0x0][0x320] ;  /* 0x0000c80065657a20 */ /* 0x000fe40000410000 */
[----:B------:R-:W-:Y:S02]  /*3150*/  FMUL.FTZ R6, R6, c[0x0][0x320] ;  /* 0x0000c80006067a20 */ /* 0x000fe40000410000 */
[----:B------:R-:W-:Y:S01]  /*3160*/  FMUL.FTZ R4, R4, c[0x0][0x320] ;  /* 0x0000c80004047a20 */ /* 0x000fe20000410000 */
[----:B------:R-:W2:Y:S01]  /*3170*/  MUFU.TANH R143, R100 ;  /* 0x00000064008f7308 */ /* 0x000ea20000002400 */
[----:B------:R-:W-:-:S02]  /*3180*/  FMUL.FTZ R5, R5, c[0x0][0x320] ;  /* 0x0000c80005057a20 */ /* 0x000fc40000410000 */
[----:B------:R-:W-:-:S05]  /*3190*/  FMUL.FTZ R7, R7, c[0x0][0x320] ;  /* 0x0000c80007077a20 */ /* 0x000fca0000410000 */
[----:B------:R-:W3:Y:S01]  /*31a0*/  MUFU.TANH R140, R103 ;  /* 0x00000067008c7308 */ /* 0x000ee20000002400 */
[----:B-1----:R-:W-:-:S07]  /*31b0*/  FSEL R141, R141, -INF , P0 ;  /* 0xff8000008d8d7808 */ /* 0x002fce0000000000 */
[----:B------:R-:W1:Y:S01]  /*31c0*/  MUFU.TANH R142, R101 ;  /* 0x00000065008e7308 */ /* 0x000e620000002400 */
[----:B--2---:R-:W-:Y:S02]  /*31d0*/  FSEL R143, R143, -INF , P0 ;  /* 0xff8000008f8f7808 */ /* 0x004fe40000000000 */
[----:B------:R-:W-:Y:S02]  /*31e0*/  ISETP.GT.AND P0, PT, R131, 0x31, PT ;  /* 0x000000318300780c */ /* 0x000fe40003f04270 */
[----:B------:R-:W-:Y:S02]  /*31f0*/  FMNMX.FTZ R3, R143, R2, !PT ;  /* 0x000000028f037209 */ /* 0x000fe40007810000 */
[----:B------:R-:W-:Y:S01]  /*3200*/  FMNMX.FTZ R2, R120, R121, !PT ;  /* 0x0000007978027209 */ /* 0x000fe20007810000 */
[----:B------:R-:W2:Y:S01]  /*3210*/  MUFU.TANH R173, R6 ;  /* 0x0000000600ad7308 */ /* 0x000ea20000002400 */
[----:B---3--:R-:W-:Y:S02]  /*3220*/  FSEL R140, R140, -INF , P0 ;  /* 0xff8000008c8c7808 */ /* 0x008fe40000000000 */
[----:B------:R-:W-:-:S04]  /*3230*/  FMNMX.FTZ R2, R127, R2, !PT ;  /* 0x000000027f027209 */ /* 0x000fc80007810000 */
[----:B------:R-:W-:Y:S01]  /*3240*/  FMNMX.FTZ R2, R123, R2, !PT ;  /* 0x000000027b027209 */ /* 0x000fe20007810000 */
[----:B------:R-:W3:Y:S01]  /*3250*/  MUFU.TANH R177, R4 ;  /* 0x0000000400b17308 */ /* 0x000ee20000002400 */
[----:B-1----:R-:W-:Y:S01]  /*3260*/  FSEL R142, R142, -INF , P0 ;  /* 0xff8000008e8e7808 */ /* 0x002fe20000000000 */
[----:B------:R-:W-:Y:S01]  /*3270*/  LDSM.16.MT88.4 R100, [R0+0x100] ;  /* 0x000100000064783b */ /* 0x000fe20000004200 */
[----:B------:R-:W-:Y:S02]  /*3280*/  ISETP.GT.AND P0, PT, R131, 0x38, PT ;  /* 0x000000388300780c */ /* 0x000fe40003f04270 */
[----:B------:R-:W-:-:S03]  /*3290*/  FMNMX.FTZ R2, R139, R2, !PT ;  /* 0x000000028b027209 */ /* 0x000fc60007810000 */
[----:B------:R-:W1:Y:S01]  /*32a0*/  MUFU.TANH R175, R5 ;  /* 0x0000000500af7308 */ /* 0x000e620000002400 */
[----:B--2---:R-:W-:Y:S02]  /*32b0*/  FSEL R173, R173, -INF , P0 ;  /* 0xff800000adad7808 */ /* 0x004fe40000000000 */
[----:B------:R-:W-:-:S04]  /*32c0*/  FMNMX.FTZ R2, R137, R2, !PT ;  /* 0x0000000289027209 */ /* 0x000fc80007810000 */
[----:B------:R-:W-:Y:S01]  /*32d0*/  FMNMX.FTZ R2, R217, R2, !PT ;  /* 0x00000002d9027209 */ /* 0x000fe20007810000 */
[----:B------:R-:W2:Y:S01]  /*32e0*/  MUFU.TANH R169, R7 ;  /* 0x0000000700a97308 */ /* 0x000ea20000002400 */
[----:B---3--:R-:W-:Y:S02]  /*32f0*/  FSEL R177, R177, -INF , P0 ;  /* 0xff800000b1b17808 */ /* 0x008fe40000000000 */
[----:B------:R-:W-:Y:S02]  /*3300*/  ISETP.GT.AND P0, PT, R131, 0x39, PT ;  /* 0x000000398300780c */ /* 0x000fe40003f04270 */
[----:B------:R-:W-:Y:S02]  /*3310*/  FMNMX.FTZ R4, R142, R3, !PT ;  /* 0x000000038e047209 */ /* 0x000fe40007810000 */
[----:B------:R-:W-:Y:S02]  /*3320*/  FMNMX.FTZ R2, R215, R2, !PT ;  /* 0x00000002d7027209 */ /* 0x000fe40007810000 */
[----:B-1----:R-:W-:-:S02]  /*3330*/  FSEL R175, R175, -INF , P0 ;  /* 0xff800000afaf7808 */ /* 0x002fc40000000000 */
[----:B------:R-:W-:Y:S02]  /*3340*/  FMNMX.FTZ R4, R177, R4, !PT ;  /* 0x00000004b1047209 */ /* 0x000fe40007810000 */
[----:B------:R-:W-:Y:S02]  /*3350*/  FMNMX.FTZ R2, R181, R2, !PT ;  /* 0x00000002b5027209 */ /* 0x000fe40007810000 */
[----:B------:R-:W-:Y:S02]  /*3360*/  FMNMX.FTZ R4, R175, R4, !PT ;  /* 0x00000004af047209 */ /* 0x000fe40007810000 */
[----:B------:R-:W-:Y:S02]  /*3370*/  FMNMX.FTZ R2, R179, R2, !PT ;  /* 0x00000002b3027209 */ /* 0x000fe40007810000 */
[----:B--2---:R-:W-:Y:S01]  /*3380*/  FSEL R169, R169, -INF , P0 ;  /* 0xff800000a9a97808 */ /* 0x004fe20000000000 */
[----:B------:R-:W1:Y:S01]  /*3390*/  SHFL.BFLY PT, R3, R4, 0x2, 0x1f ;  /* 0x0c401f0004037f89 */ /* 0x000e6200000e0000 */
[----:B------:R-:W-:-:S04]  /*33a0*/  FMNMX.FTZ R2, R193, R2, !PT ;  /* 0x00000002c1027209 */ /* 0x000fc80007810000 */
[----:B------:R-:W-:Y:S02]  /*33b0*/  FMNMX.FTZ R2, R183, R2, !PT ;  /* 0x00000002b7027209 */ /* 0x000fe40007810000 */
[----:B-1----:R-:W-:-:S05]  /*33c0*/  FMNMX.FTZ R3, R4, R3, !PT ;  /* 0x0000000304037209 */ /* 0x002fca0007810000 */
[----:B------:R-:W1:Y:S02]  /*33d0*/  SHFL.BFLY PT, R132, R3, 0x1, 0x1f ;  /* 0x0c201f0003847f89 */ /* 0x000e6400000e0000 */
[----:B-1----:R-:W-:Y:S02]  /*33e0*/  FMNMX.FTZ R132, R3, R132, !PT ;  /* 0x0000008403847209 */ /* 0x002fe40007810000 */
[----:B------:R-:W-:Y:S02]  /*33f0*/  FMNMX.FTZ R3, R141, R2, !PT ;  /* 0x000000028d037209 */ /* 0x000fe40007810000 */
[C---:B------:R-:W-:Y:S01]  /*3400*/  FSETP.NEU.FTZ.AND P0, PT, R132.reuse, -INF , PT ;  /* 0xff8000008400780b */ /* 0x040fe20003f1d000 */
[----:B------:R-:W-:Y:S01]  /*3410*/  FMUL.FTZ R170, R132, c[0x0][0x2d0] ;  /* 0x0000b40084aa7a20 */ /* 0x000fe20000410000 */
[----:B------:R-:W-:-:S04]  /*3420*/  FMNMX.FTZ R2, R140, R3, !PT ;  /* 0x000000038c027209 */ /* 0x000fc80007810000 */
[----:B------:R-:W-:Y:S02]  /*3430*/  FMNMX.FTZ R2, R173, R2, !PT ;  /* 0x00000002ad027209 */ /* 0x000fe40007810000 */
[----:B------:R-:W-:Y:S02]  /*3440*/  FSEL R170, R170, RZ, P0 ;  /* 0x000000ffaaaa7208 */ /* 0x000fe40000000000 */
[----:B------:R-:W-:-:S03]  /*3450*/  FMNMX.FTZ R5, R169, R2, !PT ;  /* 0x00000002a9057209 */ /* 0x000fc60007810000 */
[--C-:B------:R-:W-:Y:S02]  /*3460*/  FFMA.FTZ R159, R125, c[0x0][0x2d0], -R170.reuse ;  /* 0x0000b4007d9f7a23 */ /* 0x100fe400000108aa */
[----:B------:R-:W1:Y:S01]  /*3470*/  SHFL.BFLY PT, R2, R5, 0x2, 0x1f ;  /* 0x0c401f0005027f89 */ /* 0x000e6200000e0000 */
[--C-:B------:R-:W-:Y:S02]  /*3480*/  FFMA.FTZ R158, R124, c[0x0][0x2d0], -R170.reuse ;  /* 0x0000b4007c9e7a23 */ /* 0x100fe400000108aa */
[--C-:B------:R-:W-:Y:S01]  /*3490*/  FFMA.FTZ R156, R155, c[0x0][0x2d0], -R170.reuse ;  /* 0x0000b4009b9c7a23 */ /* 0x100fe200000108aa */
[----:B------:R-:W-:Y:S01]  /*34a0*/  MUFU.EX2 R159, R159 ;  /* 0x0000009f009f7308 */ /* 0x000fe20000000800 */
[--C-:B------:R-:W-:Y:S02]  /*34b0*/  FFMA.FTZ R153, R153, c[0x0][0x2d0], -R170.reuse ;  /* 0x0000b40099997a23 */ /* 0x100fe400000108aa */
[--C-:B------:R-:W-:Y:S02]  /*34c0*/  FFMA.FTZ R157, R151, c[0x0][0x2d0], -R170.reuse ;  /* 0x0000b400979d7a23 */ /* 0x100fe400000108aa */
[----:B------:R-:W-:-:S02]  /*34d0*/  FFMA.FTZ R152, R149, c[0x0][0x2d0], -R170 ;  /* 0x0000b40095987a23 */ /* 0x000fc400000108aa */
[--C-:B------:R-:W-:Y:S01]  /*34e0*/  FFMA.FTZ R151, R221, c[0x0][0x2d0], -R170.reuse ;  /* 0x0000b400dd977a23 */ /* 0x100fe200000108aa */
[----:B------:R-:W2:Y:S01]  /*34f0*/  MUFU.EX2 R158, R158 ;  /* 0x0000009e009e7308 */ /* 0x000ea20000000800 */
[--C-:B------:R-:W-:Y:S02]  /*3500*/  FFMA.FTZ R164, R165, c[0x0][0x2d0], -R170.reuse ;  /* 0x0000b400a5a47a23 */ /* 0x100fe400000108aa */
[--C-:B------:R-:W-:Y:S02]  /*3510*/  FFMA.FTZ R167, R167, c[0x0][0x2d0], -R170.reuse ;  /* 0x0000b400a7a77a23 */ /* 0x100fe400000108aa */
[--C-:B------:R-:W-:Y:S02]  /*3520*/  FFMA.FTZ R165, R213, c[0x0][0x2d0], -R170.reuse ;  /* 0x0000b400d5a57a23 */ /* 0x100fe400000108aa */
[--C-:B------:R-:W-:Y:S01]  /*3530*/  FFMA.FTZ R166, R211, c[0x0][0x2d0], -R170.reuse ;  /* 0x0000b400d3a67a23 */ /* 0x100fe200000108aa */
[----:B------:R-:W-:Y:S01]  /*3540*/  MUFU.EX2 R156, R156 ;  /* 0x0000009c009c7308 */ /* 0x000fe20000000800 */
[----:B------:R-:W-:-:S02]  /*3550*/  FFMA.FTZ R176, R143, c[0x0][0x2d0], -R170 ;  /* 0x0000b4008fb07a23 */ /* 0x000fc400000108aa */
[----:B------:R-:W-:Y:S01]  /*3560*/  FFMA.FTZ R177, R177, c[0x0][0x2d0], -R170 ;  /* 0x0000b400b1b17a23 */ /* 0x000fe200000108aa */
[----:B-1----:R-:W-:Y:S02]  /*3570*/  FMNMX.FTZ R2, R5, R2, !PT ;  /* 0x0000000205027209 */ /* 0x002fe40007810000 */
[----:B------:R-:W-:Y:S02]  /*3580*/  LDSM.16.MT88.4 R4, [R185+0x100] ;  /* 0x00010000b904783b */ /* 0x000fe40000004200 */
[----:B------:R-:W1:Y:S01]  /*3590*/  MUFU.EX2 R153, R153 ;  /* 0x0000009900997308 */ /* 0x000e620000000800 */
[----:B--2---:R-:W-:Y:S01]  /*35a0*/  F2FP.BF16.PACK_AB R96, R158, R159 ;  /* 0x0000009f9e60723e */ /* 0x004fe200000010ff */
[----:B------:R-:W2:Y:S01]  /*35b0*/  SHFL.BFLY PT, R3, R2, 0x1, 0x1f ;  /* 0x0c201f0002037f89 */ /* 0x000ea200000e0000 */
[----:B------:R-:W-:-:S05]  /*35c0*/  FADD.FTZ R159, R159, R158 ;  /* 0x0000009e9f9f7221 */ /* 0x000fca0000010000 */
[----:B------:R-:W-:Y:S01]  /*35d0*/  MUFU.EX2 R157, R157 ;  /* 0x0000009d009d7308 */ /* 0x000fe20000000800 */
[----:B-1----:R-:W-:-:S07]  /*35e0*/  F2FP.BF16.PACK_AB R98, R153, R156 ;  /* 0x0000009c9962723e */ /* 0x002fce00000010ff */
[----:B------:R-:W-:Y:S01]  /*35f0*/  MUFU.EX2 R152, R152 ;  /* 0x0000009800987308 */ /* 0x000fe20000000800 */
[----:B------:R-:W-:-:S04]  /*3600*/  FADD.FTZ R156, R156, R159 ;  /* 0x0000009f9c9c7221 */ /* 0x000fc80000010000 */
[----:B------:R-:W-:-:S03]  /*3610*/  FADD.FTZ R156, R153, R156 ;  /* 0x0000009c999c7221 */ /* 0x000fc60000010000 */
[----:B------:R-:W-:Y:S01]  /*3620*/  MUFU.EX2 R151, R151 ;  /* 0x0000009700977308 */ /* 0x000fe20000000800 */
[----:B--2---:R-:W-:Y:S01]  /*3630*/  FMNMX.FTZ R3, R2, R3, !PT ;  /* 0x0000000302037209 */ /* 0x004fe20007810000 */
[----:B------:R-:W-:-:S03]  /*3640*/  FFMA.FTZ R2, R219, c[0x0][0x2d0], -R170 ;  /* 0x0000b400db027a23 */ /* 0x000fc600000108aa */
[C---:B------:R-:W-:Y:S01]  /*3650*/  FSETP.NEU.FTZ.AND P0, PT, R3.reuse, -INF , PT ;  /* 0xff8000000300780b */ /* 0x040fe20003f1d000 */
[----:B------:R-:W-:Y:S02]  /*3660*/  FMUL.FTZ R168, R3, c[0x0][0x2d0] ;  /* 0x0000b40003a87a20 */ /* 0x000fe40000410000 */
[----:B------:R-:W-:Y:S03]  /*3670*/  MUFU.EX2 R2, R2 ;  /* 0x0000000200027308 */ /* 0x000fe60000000800 */
[----:B------:R-:W-:Y:S02]  /*3680*/  FSEL R168, R168, RZ, P0 ;  /* 0x000000ffa8a87208 */ /* 0x000fe40000000000 */
[----:B------:R-:W-:-:S03]  /*3690*/  ISETP.GE.AND P0, PT, R148, 0x81, PT ;  /* 0x000000819400780c */ /* 0x000fc60003f06270 */
[--C-:B------:R-:W-:Y:S01]  /*36a0*/  FFMA.FTZ R161, R120, c[0x0][0x2d0], -R168.reuse ;  /* 0x0000b40078a17a23 */ /* 0x100fe200000108a8 */
[----:B------:R-:W-:Y:S01]  /*36b0*/  MUFU.EX2 R164, R164 ;  /* 0x000000a400a47308 */ /* 0x000fe20000000800 */
[--C-:B------:R-:W-:Y:S02]  /*36c0*/  FFMA.FTZ R160, R121, c[0x0][0x2d0], -R168.reuse ;  /* 0x0000b40079a07a23 */ /* 0x100fe400000108a8 */
[--C-:B------:R-:W-:Y:S02]  /*36d0*/  FFMA.FTZ R163, R127, c[0x0][0x2d0], -R168.reuse ;  /* 0x0000b4007fa37a23 */ /* 0x100fe400000108a8 */
[--C-:B------:R-:W-:Y:S02]  /*36e0*/  FFMA.FTZ R154, R123, c[0x0][0x2d0], -R168.reuse ;  /* 0x0000b4007b9a7a23 */ /* 0x100fe400000108a8 */
[--C-:B------:R-:W-:Y:S01]  /*36f0*/  FFMA.FTZ R155, R139, c[0x0][0x2d0], -R168.reuse ;  /* 0x0000b4008b9b7a23 */ /* 0x100fe200000108a8 */
[----:B------:R-:W-:Y:S01]  /*3700*/  MUFU.EX2 R161, R161 ;  /* 0x000000a100a17308 */ /* 0x000fe20000000800 */
[----:B------:R-:W-:-:S02]  /*3710*/  FFMA.FTZ R150, R137, c[0x0][0x2d0], -R168 ;  /* 0x0000b40089967a23 */ /* 0x000fc400000108a8 */
[--C-:B------:R-:W-:Y:S01]  /*3720*/  FFMA.FTZ R149, R217, c[0x0][0x2d0], -R168.reuse ;  /* 0x0000b400d9957a23 */ /* 0x100fe200000108a8 */
[----:B------:R-:W-:Y:S01]  /*3730*/  LDSM.16.MT88.4 R136, [R171+0x900] ;  /* 0x00090000ab88783b */ /* 0x000fe20000004200 */
[--C-:B------:R-:W-:Y:S02]  /*3740*/  FFMA.FTZ R172, R181, c[0x0][0x2d0], -R168.reuse ;  /* 0x0000b400b5ac7a23 */ /* 0x100fe400000108a8 */
[--C-:B------:R-:W-:Y:S01]  /*3750*/  FFMA.FTZ R179, R179, c[0x0][0x2d0], -R168.reuse ;  /* 0x0000b400b3b37a23 */ /* 0x100fe200000108a8 */
[----:B------:R-:W1:Y:S01]  /*3760*/  MUFU.EX2 R160, R160 ;  /* 0x000000a000a07308 */ /* 0x000e620000000800 */
[--C-:B------:R-:W-:Y:S02]  /*3770*/  FFMA.FTZ R174, R193, c[0x0][0x2d0], -R168.reuse ;  /* 0x0000b400c1ae7a23 */ /* 0x100fe400000108a8 */
[----:B------:R-:W-:Y:S02]  /*3780*/  FFMA.FTZ R181, R183, c[0x0][0x2d0], -R168 ;  /* 0x0000b400b7b57a23 */ /* 0x000fe400000108a8 */
[----:B------:R-:W-:-:S02]  /*3790*/  FFMA.FTZ R183, R142, c[0x0][0x2d0], -R170 ;  /* 0x0000b4008eb77a23 */ /* 0x000fc400000108aa */
[----:B------:R-:W-:Y:S01]  /*37a0*/  FFMA.FTZ R170, R175, c[0x0][0x2d0], -R170 ;  /* 0x0000b400afaa7a23 */ /* 0x000fe200000108aa */
[----:B------:R-:W-:Y:S01]  /*37b0*/  MUFU.EX2 R163, R163 ;  /* 0x000000a300a37308 */ /* 0x000fe20000000800 */
[--C-:B------:R-:W-:Y:S02]  /*37c0*/  FFMA.FTZ R175, R141, c[0x0][0x2d0], -R168.reuse ;  /* 0x0000b4008daf7a23 */ /* 0x100fe400000108a8 */
[--C-:B------:R-:W-:Y:S02]  /*37d0*/  FFMA.FTZ R178, R140, c[0x0][0x2d0], -R168.reuse ;  /* 0x0000b4008cb27a23 */ /* 0x100fe400000108a8 */
[----:B------:R-:W-:Y:S01]  /*37e0*/  FFMA.FTZ R173, R173, c[0x0][0x2d0], -R168 ;  /* 0x0000b400adad7a23 */ /* 0x000fe200000108a8 */
[----:B------:R-:W-:Y:S02]  /*37f0*/  LDSM.16.MT88.4 R140, [R171+0x3900] ;  /* 0x00390000ab8c783b */ /* 0x000fe40000004200 */
[----:B------:R-:W2:Y:S01]  /*3800*/  MUFU.EX2 R154, R154 ;  /* 0x0000009a009a7308 */ /* 0x000ea20000000800 */
[----:B-1----:R-:W-:Y:S01]  /*3810*/  F2FP.BF16.PACK_AB R97, R160, R161 ;  /* 0x000000a1a061723e */ /* 0x002fe200000010ff */
[----:B------:R-:W-:-:S06]  /*3820*/  FADD.FTZ R160, R161, R160 ;  /* 0x000000a0a1a07221 */ /* 0x000fcc0000010000 */
[----:B------:R-:W-:Y:S01]  /*3830*/  MUFU.EX2 R155, R155 ;  /* 0x0000009b009b7308 */ /* 0x000fe20000000800 */
[----:B--2---:R-:W-:-:S07]  /*3840*/  F2FP.BF16.PACK_AB R99, R154, R163 ;  /* 0x000000a39a63723e */ /* 0x004fce00000010ff */
[----:B------:R-:W1:Y:S01]  /*3850*/  MUFU.EX2 R150, R150 ;  /* 0x0000009600967308 */ /* 0x000e620000000800 */
[----:B------:R-:W-:-:S04]  /*3860*/  FADD.FTZ R163, R163, R160 ;  /* 0x000000a0a3a37221 */ /* 0x000fc80000010000 */
[----:B------:R-:W-:Y:S01]  /*3870*/  FADD.FTZ R154, R154, R163 ;  /* 0x000000a39a9a7221 */ /* 0x000fe20000010000 */
[C---:B------:R-:W-:Y:S02]  /*3880*/  HMMA.16816.F32.BF16 R128, R96.reuse, R4, RZ ;  /* 0x000000046080723c */ /* 0x040fe400000418ff */
[----:B------:R-:W-:Y:S06]  /*3890*/  MUFU.EX2 R149, R149 ;  /* 0x0000009500957308 */ /* 0x000fec0000000800 */
[C---:B------:R-:W-:Y:S01]  /*38a0*/  HMMA.16816.F32.BF16 R124, R96.reuse, R6, RZ ;  /* 0x00000006607c723c */ /* 0x040fe200000418ff */
[----:B------:R2:W3:Y:S01]  /*38b0*/  LDSM.16.MT88.4 R4, [R0+0x4100] ;  /* 0x004100000004783b */ /* 0x0004e20000004200 */
[----:B------:R-:W-:Y:S06]  /*38c0*/  MUFU.EX2 R167, R167 ;  /* 0x000000a700a77308 */ /* 0x000fec0000000800 */
[C---:B------:R-:W-:Y:S02]  /*38d0*/  HMMA.16816.F32.BF16 R36, R96.reuse, R40, RZ ;  /* 0x000000286024723c */ /* 0x040fe400000418ff */
[----:B------:R-:W-:Y:S06]  /*38e0*/  MUFU.EX2 R165, R165 ;  /* 0x000000a500a57308 */ /* 0x000fec0000000800 */
[----:B------:R-:W-:Y:S02]  /*38f0*/  HMMA.16816.F32.BF16 R52, R96, R56, RZ ;  /* 0x000000386034723c */ /* 0x000fe400000418ff */
[----:B------:R-:W-:Y:S01]  /*3900*/  MUFU.EX2 R166, R166 ;  /* 0x000000a600a67308 */ /* 0x000fe20000000800 */
[----:B--2---:R-:W-:-:S05]  /*3910*/  FFMA.FTZ R0, R215, c[0x0][0x2d0], -R168 ;  /* 0x0000b400d7007a23 */ /* 0x004fca00000108a8 */
[----:B------:R-:W-:Y:S02]  /*3920*/  HMMA.16816.F32.BF16 R40, R96, R42, RZ ;  /* 0x0000002a6028723c */ /* 0x000fe400000418ff */
[----:B------:R-:W-:Y:S01]  /*3930*/  MUFU.EX2 R172, R172 ;  /* 0x000000ac00ac7308 */ /* 0x000fe20000000800 */
[----:B------:R-:W-:-:S05]  /*3940*/  FFMA.FTZ R168, R169, c[0x0][0x2d0], -R168 ;  /* 0x0000b400a9a87a23 */ /* 0x000fca00000108a8 */
[C---:B------:R-:W-:Y:S02]  /*3950*/  HMMA.16816.F32.BF16 R56, R96.reuse, R58, RZ ;  /* 0x0000003a6038723c */ /* 0x040fe400000418ff */
[----:B------:R-:W2:Y:S06]  /*3960*/  MUFU.EX2 R0, R0 ;  /* 0x0000000000007308 */ /* 0x000eac0000000800 */
[C---:B------:R-:W-:Y:S02]  /*3970*/  HMMA.16816.F32.BF16 R120, R96.reuse, R116, RZ ;  /* 0x000000746078723c */ /* 0x040fe400000418ff */
[----:B------:R-:W4:Y:S06]  /*3980*/  MUFU.EX2 R179, R179 ;  /* 0x000000b300b37308 */ /* 0x000f2c0000000800 */
        /* <DEDUP_REMOVED lines=20> */
[C---:B------:R-:W-:Y:S08]  /*3ad0*/  HMMA.16816.F32.BF16 R48, R96.reuse, R50, RZ ;  /* 0x000000326030723c */ /* 0x040ff000000418ff */
[C---:B------:R-:W-:Y:S08]  /*3ae0*/  HMMA.16816.F32.BF16 R64, R96.reuse, R66, RZ ;  /* 0x000000426040723c */ /* 0x040ff000000418ff */
[C---:B------:R-:W-:Y:S08]  /*3af0*/  HMMA.16816.F32.BF16 R72, R96.reuse, R74, RZ ;  /* 0x0000004a6048723c */ /* 0x040ff000000418ff */
[C---:B------:R-:W-:Y:S08]  /*3b00*/  HMMA.16816.F32.BF16 R80, R96.reuse, R82, RZ ;  /* 0x000000526050723c */ /* 0x040ff000000418ff */
[C---:B------:R-:W-:Y:S08]  /*3b10*/  HMMA.16816.F32.BF16 R88, R96.reuse, R90, RZ ;  /* 0x0000005a6058723c */ /* 0x040ff000000418ff */
[C---:B---3--:R-:W-:Y:S07]  /*3b20*/  HMMA.16816.F32.BF16 R92, R96.reuse, R4, RZ ;  /* 0x00000004605c723c */ /* 0x048fee00000418ff */
[----:B------:R-:W-:Y:S01]  /*3b30*/  F2FP.BF16.PACK_AB R4, R152, R157 ;  /* 0x0000009d9804723e */ /* 0x000fe200000010ff */
[----:B------:R-:W-:Y:S01]  /*3b40*/  HMMA.16816.F32.BF16 R96, R96, R6, RZ ;  /* 0x000000066060723c */ /* 0x000fe200000418ff */
[----:B-1----:R-:W-:Y:S01]  /*3b50*/  F2FP.BF16.PACK_AB R5, R150, R155 ;  /* 0x0000009b9605723e */ /* 0x002fe200000010ff */
[----:B------:R-:W-:-:S02]  /*3b60*/  FADD.FTZ R157, R157, R156 ;  /* 0x0000009c9d9d7221 */ /* 0x000fc40000010000 */
[----:B------:R-:W-:Y:S02]  /*3b70*/  FADD.FTZ R155, R155, R154 ;  /* 0x0000009a9b9b7221 */ /* 0x000fe40000010000 */
[----:B------:R-:W-:Y:S01]  /*3b80*/  FADD.FTZ R152, R152, R157 ;  /* 0x0000009d98987221 */ /* 0x000fe20000010000 */
[----:B------:R-:W-:Y:S01]  /*3b90*/  F2FP.BF16.PACK_AB R6, R2, R151 ;  /* 0x000000970206723e */ /* 0x000fe200000010ff */
[----:B------:R-:W-:Y:S01]  /*3ba0*/  FADD.FTZ R150, R150, R155 ;  /* 0x0000009b96967221 */ /* 0x000fe20000010000 */
[----:B--2---:R-:W-:Y:S01]  /*3bb0*/  F2FP.BF16.PACK_AB R7, R0, R149 ;  /* 0x000000950007723e */ /* 0x004fe200000010ff */
[----:B------:R-:W-:Y:S02]  /*3bc0*/  FADD.FTZ R151, R151, R152 ;  /* 0x0000009897977221 */ /* 0x000fe40000010000 */
[----:B------:R-:W-:Y:S02]  /*3bd0*/  FADD.FTZ R149, R149, R150 ;  /* 0x0000009695957221 */ /* 0x000fe40000010000 */
[----:B------:R-:W-:-:S02]  /*3be0*/  FADD.FTZ R151, R2, R151 ;  /* 0x0000009702977221 */ /* 0x000fc40000010000 */
[----:B------:R-:W-:Y:S01]  /*3bf0*/  HMMA.16816.F32.BF16 R36, R4, R8, R36 ;  /* 0x000000080424723c */ /* 0x000fe20000041824 */
        /* <DEDUP_REMOVED lines=33> */
[C---:B------:R-:W-:Y:S08]  /*3e10*/  HMMA.16816.F32.BF16 R92, R4.reuse, R12, R92 ;  /* 0x0000000c045c723c */ /* 0x040ff0000004185c */
[----:B------:R-:W-:Y:S01]  /*3e20*/  HMMA.16816.F32.BF16 R96, R4, R14, R96 ;  /* 0x0000000e0460723c */ /* 0x000fe20000041860 */
[----:B------:R-:W3:Y:S06]  /*3e30*/  LDSM.16.MT88.4 R12, [R185+0x3100] ;  /* 0x00310000b90c783b */ /* 0x000eec0000004200 */
[----:B------:R-:W-:Y:S01]  /*3e40*/  F2FP.BF16.PACK_AB R4, R167, R164 ;  /* 0x000000a4a704723e */ /* 0x000fe200000010ff */
[----:B------:R-:W-:Y:S01]  /*3e50*/  FADD.FTZ R164, R164, R151 ;  /* 0x00000097a4a47221 */ /* 0x000fe20000010000 */
[----:B----4-:R-:W-:Y:S01]  /*3e60*/  F2FP.BF16.PACK_AB R5, R179, R172 ;  /* 0x000000acb305723e */ /* 0x010fe200000010ff */
[----:B------:R-:W-:Y:S01]  /*3e70*/  FADD.FTZ R172, R172, R149 ;  /* 0x00000095acac7221 */ /* 0x000fe20000010000 */
[----:B------:R-:W-:Y:S01]  /*3e80*/  F2FP.BF16.PACK_AB R6, R166, R165 ;  /* 0x000000a5a606723e */ /* 0x000fe200000010ff */
[----:B------:R-:W-:Y:S01]  /*3e90*/  FADD.FTZ R164, R167, R164 ;  /* 0x000000a4a7a47221 */ /* 0x000fe20000010000 */
[----:B-----5:R-:W-:Y:S01]  /*3ea0*/  F2FP.BF16.PACK_AB R7, R181, R174 ;  /* 0x000000aeb507723e */ /* 0x020fe200000010ff */
        /* <DEDUP_REMOVED lines=94> */
[----:B------:R-:W-:Y:S01]  /*4490*/  SEL R10, RZ, 0x10, P4 ;  /* 0x00000010ff0a7807 */ /* 0x000fe20002000000 */
[C---:B------:R-:W-:Y:S01]  /*44a0*/  IMAD.SHL.U32 R2, R206.reuse, 0x2, RZ ;  /* 0x00000002ce027824 */ /* 0x040fe200078e00ff */
[----:B------:R-:W-:Y:S01]  /*44b0*/  SHF.L.U64.HI R145, R206, 0x1, R145 ;  /* 0x00000001ce917819 */ /* 0x000fe20000010291 */
[----:B------:R-:W-:Y:S01]  /*44c0*/  IMAD R197, R0, c[0x0][0x2b8], R197 ;  /* 0x0000ae0000c57a24 */ /* 0x000fe200078e02c5 */
[----:B------:R-:W-:Y:S01]  /*44d0*/  IADD3 R14, -R10, 0x10, RZ ;  /* 0x000000100a0e7810 */ /* 0x000fe20007ffe1ff */
[C---:B------:R-:W-:Y:S01]  /*44e0*/  IMAD.SHL.U32 R12, R199.reuse, 0x2, RZ ;  /* 0x00000002c70c7824 */ /* 0x040fe200078e00ff */
[----:B------:R-:W-:Y:S01]  /*44f0*/  SHF.L.U64.HI R13, R199, 0x1, R134 ;  /* 0x00000001c70d7819 */ /* 0x000fe20000010286 */
[----:B------:R-:W-:Y:S01]  /*4500*/  IMAD.WIDE.U32 R4, R197, c[0x0][0x1e0], RZ ;  /* 0x00007800c5047a25 */ /* 0x000fe200078e00ff */
[----:B------:R-:W-:-:S02]  /*4510*/  SHF.R.S32.HI R0, RZ, 0x1f, R197 ;  /* 0x0000001fff007819 */ /* 0x000fc400000114c5 */
[----:B------:R-:W-:Y:S01]  /*4520*/  LOP3.LUT R14, R14, 0xf, RZ, 0xc0, !PT ;  /* 0x0000000f0e0e7812 */ /* 0x000fe200078ec0ff */
[----:B------:R-:W-:Y:S01]  /*4530*/  IMAD.MOV.U32 R8, RZ, RZ, R4 ;  /* 0x000000ffff087224 */ /* 0x000fe200078e0004 */
[----:B------:R-:W-:Y:S01]  /*4540*/  SHF.L.U64.HI R11, R198, 0x1, R133 ;  /* 0x00000001c60b7819 */ /* 0x000fe20000010285 */
[----:B------:R-:W-:-:S04]  /*4550*/  IMAD R0, R0, c[0x0][0x1e0], RZ ;  /* 0x0000780000007a24 */ /* 0x000fc800078e02ff */
[----:B------:R-:W-:-:S04]  /*4560*/  IMAD R0, R197, c[0x0][0x1e4], R0 ;  /* 0x00007900c5007a24 */ /* 0x000fc800078e0200 */
[----:B------:R-:W-:Y:S01]  /*4570*/  IMAD.IADD R9, R5, 0x1, R0 ;  /* 0x0000000105097824 */ /* 0x000fe200078e0200 */
[----:B------:R-:W-:-:S04]  /*4580*/  SEL R0, RZ, 0x10, P5 ;  /* 0x00000010ff007807 */ /* 0x000fc80002800000 */
[----:B------:R-:W-:-:S04]  /*4590*/  IADD3 R16, -R0, 0x10, RZ ;  /* 0x0000001000107810 */ /* 0x000fc80007ffe1ff */
[----:B------:R-:W-:Y:S02]  /*45a0*/  LOP3.LUT R16, R16, 0xf, RZ, 0xc0, !PT ;  /* 0x0000000f10107812 */ /* 0x000fe400078ec0ff */
[----:B--2---:R-:W-:Y:S01]  /*45b0*/  SHF.R.S32.HI R5, RZ, 0x1f, R196 ;  /* 0x0000001fff057819 */ /* 0x004fe200000114c4 */
[----:B------:R-:W-:-:S04]  /*45c0*/  IMAD.WIDE.U32 R8, R196, c[0x0][0x1f0], R8 ;  /* 0x00007c00c4087a25 */ /* 0x000fc800078e0008 */
[----:B------:R-:W-:Y:S01]  /*45d0*/  IMAD R5, R5, c[0x0][0x1f0], RZ ;  /* 0x00007c0005057a24 */ /* 0x000fe200078e02ff */
[----:B------:R-:W-:Y:S02]  /*45e0*/  IADD3 R7, P0, R8, UR14, RZ ;  /* 0x0000000e08077c10 */ /* 0x000fe4000ff1e0ff */
[----:B------:R-:W-:Y:S01]  /*45f0*/  IADD3 R8, -R144, 0x10, RZ ;  /* 0x0000001090087810 */ /* 0x000fe20007ffe1ff */
[----:B------:R-:W-:-:S03]  /*4600*/  IMAD R4, R196, c[0x0][0x1f4], R5 ;  /* 0x00007d00c4047a24 */ /* 0x000fc600078e0205 */
[----:B------:R-:W-:Y:S02]  /*4610*/  LOP3.LUT R8, R8, 0xf, RZ, 0xc0, !PT ;  /* 0x0000000f08087812 */ /* 0x000fe400078ec0ff */
[----:B------:R-:W-:Y:S01]  /*4620*/  IADD3.X R4, R9, UR7, R4, P0, !PT ;  /* 0x0000000709047c10 */ /* 0x000fe200087fe404 */
[----:B------:R-:W-:Y:S01]  /*4630*/  IMAD.SHL.U32 R9, R198, 0x2, RZ ;  /* 0x00000002c6097824 */ /* 0x000fe200078e00ff */
[----:B------:R-:W-:-:S04]  /*4640*/  LEA R5, P0, R7, c[0x0][0x1c8], 0x1 ;  /* 0x0000720007057a11 */ /* 0x000fc800078008ff */
[----:B------:R-:W-:Y:S02]  /*4650*/  LEA.HI.X R4, R7, c[0x0][0x1cc], R4, 0x1, P0 ;  /* 0x0000730007047a11 */ /* 0x000fe400000f0c04 */
[----:B------:R-:W1:Y:S04]  /*4660*/  SHFL.IDX PT, R7, R5, 0x1, 0x181f ;  /* 0x00381f0005077f89 */ /* 0x000e6800000e0000 */
[----:B------:R-:W2:Y:S04]  /*4670*/  SHFL.IDX PT, R6, R4, 0x1, 0x181f ;  /* 0x00381f0004067f89 */ /* 0x000ea800000e0000 */
[----:B------:R-:W3:Y:S04]  /*4680*/  SHFL.IDX PT, R5, R5, RZ, 0x181f ;  /* 0x00181fff05057589 */ /* 0x000ee800000e0000 */
[----:B------:R-:W4:Y:S01]  /*4690*/  SHFL.IDX PT, R4, R4, RZ, 0x181f ;  /* 0x00181fff04047589 */ /* 0x000f2200000e0000 */
[----:B-1----:R-:W-:-:S04]  /*46a0*/  IADD3 R16, P2, P0, R16, R7, R2 ;  /* 0x0000000710107210 */ /* 0x002fc8000785e002 */
[----:B--2---:R-:W-:Y:S02]  /*46b0*/  IADD3.X R17, RZ, R6, R145, P2, P0 ;  /* 0x00000006ff117210 */ /* 0x004fe400017e0491 */
[----:B------:R-:W-:-:S04]  /*46c0*/  IADD3 R14, P2, P0, R14, R7, R12 ;  /* 0x000000070e0e7210 */ /* 0x000fc8000785e00c */
[----:B------:R-:W-:Y:S02]  /*46d0*/  IADD3.X R15, RZ, R6, R13, P2, P0 ;  /* 0x00000006ff0f7210 */ /* 0x000fe400017e040d */
[----:B------:R-:W-:-:S04]  /*46e0*/  IADD3 R18, P2, P0, R8, R7, R9 ;  /* 0x0000000708127210 */ /* 0x000fc8000785e009 */
[----:B------:R-:W-:Y:S02]  /*46f0*/  IADD3.X R19, RZ, R6, R11, P2, P0 ;  /* 0x00000006ff137210 */ /* 0x000fe400017e040b */
[----:B---3--:R-:W-:-:S05]  /*4700*/  IADD3 R6, P0, R5, R2, RZ ;  /* 0x0000000205067210 */ /* 0x008fca0007f1e0ff */
[----:B----4-:R-:W-:Y:S01]  /*4710*/  IMAD.X R7, R4, 0x1, R145, P0 ;  /* 0x0000000104077824 */ /* 0x010fe200000e0691 */
        /* <DEDUP_REMOVED lines=13> */
.L_x_845:
[----:B------:R-:W-:Y:S01]  /*47f0*/  ISETP.GE.AND P0, PT, R148, 0x41, PT ;  /* 0x000000419400780c */ /* 0x000fe20003f06270 */
[----:B------:R-:W0:-:S12]  /*4800*/  LDGDEPBAR ;  /* 0x00000000000079af */ /* 0x000e180000000000 */
[----:B------:R-:W-:Y:S05]  /*4810*/  @!P0 BRA `(.L_x_846) ;  /* 0x0000306000008947 */ /* 0x000fea0003800000 */
[----:B------:R-:W-:Y:S01]  /*4820*/  SHF.L.U64.HI R212, R198, 0x1, R133 ;  /* 0x00000001c6d47819 */ /* 0x000fe20000010285 */
[----:B------:R-:W-:Y:S01]  /*4830*/  IMAD.MOV.U32 R0, RZ, RZ, R3 ;  /* 0x000000ffff007224 */ /* 0x000fe200078e0003 */
[----:B------:R-:W-:Y:S01]  /*4840*/  IADD3 R216, R146, -0x2, RZ ;  /* 0xfffffffe92d87810 */ /* 0x000fe20007ffe0ff */
[----:B------:R-:W-:Y:S01]  /*4850*/  IMAD.MOV.U32 R133, RZ, RZ, R132 ;  /* 0x000000ffff857224 */ /* 0x000fe200078e0084 */
[C---:B------:R-:W-:Y:S01]  /*4860*/  SHF.L.U64.HI R214, R199.reuse, 0x1, R134 ;  /* 0x00000001c7d67819 */ /* 0x040fe20000010286 */
[----:B------:R-:W-:Y:S01]  /*4870*/  IMAD.SHL.U32 R211, R198, 0x2, RZ ;  /* 0x00000002c6d37824 */ /* 0x000fe200078e00ff */
[----:B------:R-:W-:Y:S01]  /*4880*/  SHF.L.U32 R213, R199, 0x1, RZ ;  /* 0x00000001c7d57819 */ /* 0x000fe200000006ff */
[----:B------:R-:W-:Y:S02]  /*4890*/  UMOV UR11, URZ ;  /* 0x0000003f000b7c82 */ /* 0x000fe40008000000 */
[----:B------:R-:W-:Y:S02]  /*48a0*/  UMOV UR5, 0x1 ;  /* 0x0000000100057882 */ /* 0x000fe40000000000 */
[----:B------:R-:W-:-:S03]  /*48b0*/  SEL R134, R135, 0xffffffe0, !P1 ;  /* 0xffffffe087867807 */ /* 0x000fc60004800000 */
.L_x_849:
[----:B------:R-:W-:Y:S04]  /*48c0*/  DEPBAR.LE SB0, 0x2 ;  /* 0x000080800000791a */ /* 0x000fe80000000000 */
[----:B------:R-:W-:Y:S01]  /*48d0*/  BAR.SYNC.DEFER_BLOCKING 0x0 ;  /* 0x0000000000007b1d */ /* 0x000fe20000010000 */
[----:B------:R-:W-:Y:S01]  /*48e0*/  UIMAD UR4, UR5, 0x6000, URZ ;  /* 0x00006000050478a4 */ /* 0x000fe2000f8e023f */
[----:B------:R-:W-:Y:S05]  /*48f0*/  ISETP.NE.AND P0, PT, R216, RZ, PT ;  /* 0x000000ffd800720c */ /* 0x000fea0003f05270 */
[----:B------:R-:W-:Y:S05]  /*4900*/  IADD3 R180, R192, UR4, RZ ;  /* 0x00000004c0b47c10 */ /* 0x000fea000fffe0ff */
[----:B------:R-:W-:Y:S01]  /*4910*/  IMAD.IADD R132, R134, 0x1, R180 ;  /* 0x0000000186847824 */ /* 0x000fe200078e02b4 */
[----:B------:R2:W3:Y:S04]  /*4920*/  LDSM.16.M88.4 R136, [R191] ;  /* 0x00000000bf88783b */ /* 0x0004e80000000200 */
[----:B------:R2:W4:Y:S04]  /*4930*/  LDSM.16.M88.4 R140, [R192+UR4+0xc100] ;  /* 0x00c10004c08c783b */ /* 0x0005280008000200 */
[----:B-1----:R2:W1:Y:S04]  /*4940*/  LDSM.16.M88.4 R144, [R192+UR4+0xc900] ;  /* 0x00c90004c090783b */ /* 0x0024680008000200 */
[----:B------:R2:W1:Y:S04]  /*4950*/  LDSM.16.M88.4 R148, [R192+UR4+0xd100] ;  /* 0x00d10004c094783b */ /* 0x0004680008000200 */
[----:B------:R2:W1:Y:S04]  /*4960*/  LDSM.16.M88.4 R152, [R192+UR4+0xd900] ;  /* 0x00d90004c098783b */ /* 0x0004680008000200 */
[----:B------:R2:W1:Y:S04]  /*4970*/  LDSM.16.M88.4 R156, [R189] ;  /* 0x00000000bd9c783b */ /* 0x0004680000000200 */
[----:B------:R2:W1:Y:S04]  /*4980*/  LDSM.16.M88.4 R160, [R132+0xc100] ;  /* 0x00c1000084a0783b */ /* 0x0004680000000200 */
[----:B------:R2:W1:Y:S04]  /*4990*/  LDSM.16.M88.4 R164, [R132+0xc900] ;  /* 0x00c9000084a4783b */ /* 0x0004680000000200 */
[----:B------:R2:W1:Y:S04]  /*49a0*/  LDSM.16.M88.4 R168, [R132+0xd100] ;  /* 0x00d1000084a8783b */ /* 0x0004680000000200 */
[----:B------:R2:W1:Y:S01]  /*49b0*/  LDSM.16.M88.4 R172, [R132+0xd900] ;  /* 0x00d9000084ac783b */ /* 0x0004620000000200 */
[----:B------:R-:W-:-:S05]  /*49c0*/  @!P0 BRA `(.L_x_847) ;  /* 0x0000031000008947 */ /* 0x000fca0003800000 */
[----:B------:R-:W-:Y:S01]  /*49d0*/  SHF.R.S32.HI R3, RZ, 0x1f, R197 ;  /* 0x0000001fff037819 */ /* 0x000fe200000114c5 */
[----:B------:R-:W-:Y:S01]  /*49e0*/  IMAD.WIDE.U32 R4, R197, c[0x0][0x208], RZ ;  /* 0x00008200c5047a25 */ /* 0x000fe200078e00ff */
[----:B------:R-:W-:Y:S02]  /*49f0*/  SHF.R.S32.HI R2, RZ, 0x1f, R196 ;  /* 0x0000001fff027819 */ /* 0x000fe400000114c4 */
[----:B------:R-:W-:Y:S01]  /*4a00*/  SEL R6, RZ, 0x10, P5 ;  /* 0x00000010ff067807 */ /* 0x000fe20002800000 */
[----:B------:R-:W-:Y:S02]  /*4a10*/  IMAD R3, R3, c[0x0][0x208], RZ ;  /* 0x0000820003037a24 */ /* 0x000fe400078e02ff */
[----:B------:R-:W-:Y:S01]  /*4a20*/  IMAD R2, R2, c[0x0][0x218], RZ ;  /* 0x0000860002027a24 */ /* 0x000fe200078e02ff */
[C---:B------:R-:W-:Y:S01]  /*4a30*/  IADD3 R12, -R6.reuse, 0x10, RZ ;  /* 0x00000010060c7810 */ /* 0x040fe20007ffe1ff */
[----:B------:R-:W-:Y:S01]  /*4a40*/  IMAD R3, R197, c[0x0][0x20c], R3 ;  /* 0x00008300c5037a24 */ /* 0x000fe200078e0203 */
[----:B------:R-:W-:Y:S01]  /*4a50*/  ISETP.NE.U32.AND P2, PT, R6, RZ, PT ;  /* 0x000000ff0600720c */ /* 0x000fe20003f45070 */
[----:B------:R-:W-:Y:S01]  /*4a60*/  IMAD R2, R196, c[0x0][0x21c], R2 ;  /* 0x00008700c4027a24 */ /* 0x000fe200078e0202 */
[----:B------:R-:W-:Y:S01]  /*4a70*/  LOP3.LUT R12, R12, 0xf, RZ, 0xc0, !PT ;  /* 0x0000000f0c0c7812 */ /* 0x000fe200078ec0ff */
[----:B------:R-:W-:Y:S04]  /*4a80*/  IMAD.IADD R5, R5, 0x1, R3 ;  /* 0x0000000105057824 */ /* 0x000fe800078e0203 */
[----:B------:R-:W-:Y:S05]  /*4a90*/  IMAD.WIDE.U32 R4, R196, c[0x0][0x218], R4 ;  /* 0x00008600c4047a25 */ /* 0x000fea00078e0004 */
[----:B------:R-:W-:Y:S04]  /*4aa0*/  IADD3 R3, P0, R4, UR16, RZ ;  /* 0x0000001004037c10 */ /* 0x000fe8000ff1e0ff */
[----:B------:R-:W-:Y:S02]  /*4ab0*/  IADD3.X R2, R5, UR10, R2, P0, !PT ;  /* 0x0000000a05027c10 */ /* 0x000fe400087fe402 */
[C---:B------:R-:W-:Y:S02]  /*4ac0*/  LEA R14, P0, R3.reuse, c[0x0][0x1f8], 0x1 ;  /* 0x00007e00030e7a11 */ /* 0x040fe400078008ff */
[----:B------:R-:W-:Y:S02]  /*4ad0*/  SEL R5, RZ, 0x10, P4 ;  /* 0x00000010ff057807 */ /* 0x000fe40002000000 */
[----:B------:R-:W-:Y:S01]  /*4ae0*/  LEA.HI.X R10, R3, c[0x0][0x1fc], R2, 0x1, P0 ;  /* 0x00007f00030a7a11 */ /* 0x000fe200000f0c02 */
[----:B------:R-:W5:Y:S01]  /*4af0*/  SHFL.IDX PT, R7, R14, 0x1, 0x181f ;  /* 0x00381f000e077f89 */ /* 0x000f6200000e0000 */
[----:B------:R-:W-:Y:S02]  /*4b00*/  SEL R3, RZ, 0x10, P6 ;  /* 0x00000010ff037807 */ /* 0x000fe40003000000 */
[----:B------:R-:W-:Y:S01]  /*4b10*/  IADD3 R4, -R5, 0x10, RZ ;  /* 0x0000001005047810 */ /* 0x000fe20007ffe1ff */
[----:B------:R-:W2:Y:S01]  /*4b20*/  SHFL.IDX PT, R9, R10, 0x1, 0x181f ;  /* 0x00381f000a097f89 */ /* 0x000ea200000e0000 */
[----:B------:R-:W-:Y:S02]  /*4b30*/  IADD3 R2, -R3, 0x10, RZ ;  /* 0x0000001003027810 */ /* 0x000fe40007ffe1ff */
[----:B------:R-:W-:Y:S01]  /*4b40*/  LOP3.LUT R4, R4, 0xf, RZ, 0xc0, !PT ;  /* 0x0000000f04047812 */ /* 0x000fe200078ec0ff */
[----:B------:R4:W3:Y:S01]  /*4b50*/  SHFL.IDX PT, R8, R14, RZ, 0x181f ;  /* 0x00181fff0e087589 */ /* 0x0008e200000e0000 */
[----:B------:R-:W-:Y:S03]  /*4b60*/  LOP3.LUT R2, R2, 0xf, RZ, 0xc0, !PT ;  /* 0x0000000f02027812 */ /* 0x000fe600078ec0ff */
[----:B------:R-:W1:Y:S01]  /*4b70*/  SHFL.IDX PT, R11, R10, RZ, 0x181f ;  /* 0x00181fff0a0b7589 */ /* 0x000e6200000e0000 */
[----:B-----5:R-:W-:Y:S04]  /*4b80*/  IADD3 R12, P1, P0, R12, R7, R208 ;  /* 0x000000070c0c7210 */ /* 0x020fe8000783e0d0 */
[----:B--2---:R-:W-:Y:S02]  /*4b90*/  IADD3.X R13, RZ, R9, R209, P1, P0 ;  /* 0x00000009ff0d7210 */ /* 0x004fe40000fe04d1 */
[----:B----4-:R-:W-:Y:S04]  /*4ba0*/  IADD3 R14, P1, P0, R4, R7, R213 ;  /* 0x00000007040e7210 */ /* 0x010fe8000783e0d5 */
[----:B------:R-:W-:Y:S02]  /*4bb0*/  IADD3.X R15, RZ, R9, R214, P1, P0 ;  /* 0x00000009ff0f7210 */ /* 0x000fe40000fe04d6 */
[----:B------:R-:W-:Y:S01]  /*4bc0*/  IADD3 R16, P1, P0, R2, R7, R211 ;  /* 0x0000000702107210 */ /* 0x000fe2000783e0d3 */
[----:B------:R-:W-:Y:S03]  /*4bd0*/  IMAD.U32 R2, RZ, RZ, UR11 ;  /* 0x0000000bff027e24 */ /* 0x000fe6000f8e00ff */
[----:B------:R-:W-:Y:S01]  /*4be0*/  IADD3.X R17, RZ, R9, R212, P1, P0 ;  /* 0x00000009ff117210 */ /* 0x000fe20000fe04d4 */
[----:B------:R-:W-:Y:S01]  /*4bf0*/  IMAD R7, R2, 0x6000, R195 ;  /* 0x0000600002077824 */ /* 0x000fe200078e02c3 */
[----:B---3--:R-:W-:Y:S02]  /*4c00*/  IADD3 R20, P1, R208, R8, RZ ;  /* 0x00000008d0147210 */ /* 0x008fe40007f3e0ff */
[C---:B------:R-:W-:Y:S03]  /*4c10*/  IADD3 R18, P0, R8.reuse, R213, RZ ;  /* 0x000000d508127210 */ /* 0x040fe60007f1e0ff */
[----:B-1----:R-:W-:Y:S01]  /*4c20*/  IMAD.X R21, R209, 0x1, R11, P1 ;  /* 0x00000001d1157824 */ /* 0x002fe200008e060b */
[----:B------:R-:W-:Y:S01]  /*4c30*/  ISETP.NE.U32.AND P1, PT, R5, RZ, PT ;  /* 0x000000ff0500720c */ /* 0x000fe20003f25070 */
[C---:B------:R-:W-:Y:S01]  /*4c40*/  IMAD.X R19, R11.reuse, 0x1, R214, P0 ;  /* 0x000000010b137824 */ /* 0x040fe200000e06d6 */
[----:B------:R-:W-:Y:S02]  /*4c50*/  IADD3 R8, P0, R8, R211, RZ ;  /* 0x000000d308087210 */ /* 0x000fe40007f1e0ff */
[----:B------:R1:W-:Y:S03]  /*4c60*/  LDGSTS.E.BYPASS.LTC128B.128 [R7], [R20.64], !P5 ;  /* 0x0000000014077fae */ /* 0x0003e6000e901d4c */
[----:B------:R-:W-:Y:S01]  /*4c70*/  IMAD.X R9, R11, 0x1, R212, P0 ;  /* 0x000000010b097824 */ /* 0x000fe200000e06d4 */
[----:B------:R1:W-:Y:S01]  /*4c80*/  LDGSTS.E.BYPASS.LTC128B.128 [R7+0x2000], [R18.64], !P4 ;  /* 0x0200000012077fae */ /* 0x0003e2000e101d4c */
[----:B------:R-:W-:Y:S03]  /*4c90*/  ISETP.NE.U32.AND P0, PT, R3, RZ, PT ;  /* 0x000000ff0300720c */ /* 0x000fe60003f05070 */
[----:B------:R1:W-:Y:S04]  /*4ca0*/  LDGSTS.E.BYPASS.LTC128B.128 [R7+0x4000], [R8.64], !P6 ;  /* 0x0400000008077fae */ /* 0x0003e8000f101d4c */
[----:B------:R1:W-:Y:S04]  /*4cb0*/  LDGSTS.E.BYPASS.LTC128B.128.ZFILL [R7+0x1000], [R12.64], P2 ;  /* 0x010000000c077fae */ /* 0x0003e80009141d4c */
[----:B------:R1:W-:Y:S04]  /*4cc0*/  LDGSTS.E.BYPASS.LTC128B.128.ZFILL [R7+0x3000], [R14.64], P1 ;  /* 0x030000000e077fae */ /* 0x0003e80008941d4c */
[----:B------:R1:W-:Y:S02]  /*4cd0*/  LDGSTS.E.BYPASS.LTC128B.128.ZFILL [R7+0x5000], [R16.64], P0 ;  /* 0x0500000010077fae */ /* 0x0003e40008141d4c */
.L_x_847:
[C---:B-1-34-:R-:W-:Y:S01]  /*4ce0*/  HMMA.16816.F32.BF16 R4, R136.reuse, R140, RZ ;  /* 0x0000008c8804723c */ /* 0x05afe200000418ff */
[----:B------:R-:W0:Y:S01]  /*4cf0*/  LDGDEPBAR ;  /* 0x00000000000079af */ /* 0x000e220000000000 */
[----:B------:R-:W-:Y:S01]  /*4d00*/  UIADD3 UR18, UR11, 0x1, URZ ;  /* 0x000000010b127890 */ /* 0x000fe2000fffe03f */
[----:B------:R-:W-:Y:S01]  /*4d10*/  ISETP.GE.AND P0, PT, R216, 0x2, PT ;  /* 0x00000002d800780c */ /* 0x000fe20003f06270 */
[----:B------:R-:W-:Y:S01]  /*4d20*/  UISETP.GE.AND UP0, UPT, UR11, 0x1, UPT ;  /* 0x000000010b00788c */ /* 0x000fe2000bf06270 */
[C---:B------:R-:W-:Y:S02]  /*4d30*/  IADD3 R193, R187.reuse, R180, RZ ;  /* 0x000000b4bbc17210 */ /* 0x040fe40007ffe0ff */
[----:B------:R-:W-:Y:S01]  /*4d40*/  IADD3 R2, R187, R132, RZ ;  /* 0x00000084bb027210 */ /* 0x000fe20007ffe0ff */
[C---:B------:R-:W-:Y:S01]  /*4d50*/  HMMA.16816.F32.BF16 R8, R136.reuse, R142, RZ ;  /* 0x0000008e8808723c */ /* 0x040fe200000418ff */
[----:B------:R-:W-:Y:S01]  /*4d60*/  LDSM.16.M88.4 R140, [R188] ;  /* 0x00000000bc8c783b */ /* 0x000fe20000000200 */
[----:B------:R-:W-:Y:S02]  /*4d70*/  USEL UR11, UR18, URZ, !UP0 ;  /* 0x0000003f120b7287 */ /* 0x000fe4000c000000 */
[----:B------:R-:W-:Y:S04]  /*4d80*/  IADD3 R3, R134, R180, R187 ;  /* 0x000000b486037210 */ /* 0x000fe80007ffe0bb */
[C---:B------:R-:W-:Y:S01]  /*4d90*/  HMMA.16816.F32.BF16 R12, R136.reuse, R144, RZ ;  /* 0x00000090880c723c */ /* 0x040fe200000418ff */
[----:B------:R-:W-:Y:S07]  /*4da0*/  LDSM.16.M88.4 R176, [R193+0xe100] ;  /* 0x00e10000c1b0783b */ /* 0x000fee0000000200 */
[C---:B------:R-:W-:Y:S01]  /*4db0*/  HMMA.16816.F32.BF16 R16, R136.reuse, R146, RZ ;  /* 0x000000928810723c */ /* 0x040fe200000418ff */
[----:B------:R-:W1:Y:S07]  /*4dc0*/  LDSM.16.M88.4 R144, [R193+0xc100] ;  /* 0x00c10000c190783b */ /* 0x000e6e0000000200 */
[C---:B------:R-:W-:Y:S01]  /*4dd0*/  HMMA.16816.F32.BF16 R20, R136.reuse, R148, RZ ;  /* 0x000000948814723c */ /* 0x040fe200000418ff */
[----:B------:R-:W-:Y:S07]  /*4de0*/  LDSM.16.M88.4 R180, [R192+UR4+0x10100] ;  /* 0x01010004c0b4783b */ /* 0x000fee0008000200 */
[C---:B------:R-:W-:Y:S01]  /*4df0*/  HMMA.16816.F32.BF16 R24, R136.reuse, R150, RZ ;  /* 0x000000968818723c */ /* 0x040fe200000418ff */
[----:B------:R-:W-:Y:S07]  /*4e00*/  LDSM.16.M88.4 R148, [R193+0xd100] ;  /* 0x00d10000c194783b */ /* 0x000fee0000000200 */
[C---:B------:R-:W-:Y:S08]  /*4e10*/  HMMA.16816.F32.BF16 R28, R136.reuse, R152, RZ ;  /* 0x00000098881c723c */ /* 0x040ff000000418ff */
[----:B------:R-:W-:Y:S01]  /*4e20*/  HMMA.16816.F32.BF16 R32, R136, R154, RZ ;  /* 0x0000009a8820723c */ /* 0x000fe200000418ff */
[----:B------:R-:W3:Y:S07]  /*4e30*/  LDSM.16.M88.4 R136, [R193+0xc900] ;  /* 0x00c90000c188783b */ /* 0x000eee0000000200 */
[C---:B------:R-:W-:Y:S01]  /*4e40*/  HMMA.16816.F32.BF16 R4, R156.reuse, R160, R4 ;  /* 0x000000a09c04723c */ /* 0x040fe20000041804 */
[----:B------:R-:W4:Y:S07]  /*4e50*/  LDSM.16.M88.4 R152, [R193+0xd900] ;  /* 0x00d90000c198783b */ /* 0x000f2e0000000200 */
[C---:B------:R-:W-:Y:S01]  /*4e60*/  HMMA.16816.F32.BF16 R8, R156.reuse, R162, R8 ;  /* 0x000000a29c08723c */ /* 0x040fe20000041808 */
[----:B------:R-:W-:Y:S07]  /*4e70*/  LDSM.16.M88.4 R160, [R186] ;  /* 0x00000000baa0783b */ /* 0x000fee0000000200 */
[C---:B------:R-:W-:Y:S08]  /*4e80*/  HMMA.16816.F32.BF16 R12, R156.reuse, R164, R12 ;  /* 0x000000a49c0c723c */ /* 0x040ff0000004180c */
[C---:B------:R-:W-:Y:S01]  /*4e90*/  HMMA.16816.F32.BF16 R16, R156.reuse, R166, R16 ;  /* 0x000000a69c10723c */ /* 0x040fe20000041810 */
[----:B------:R-:W5:Y:S07]  /*4ea0*/  LDSM.16.M88.4 R164, [R2+0xc100] ;  /* 0x00c1000002a4783b */ /* 0x000f6e0000000200 */
[C---:B------:R-:W-:Y:S08]  /*4eb0*/  HMMA.16816.F32.BF16 R20, R156.reuse, R168, R20 ;  /* 0x000000a89c14723c */ /* 0x040ff00000041814 */
[C---:B------:R-:W-:Y:S01]  /*4ec0*/  HMMA.16816.F32.BF16 R24, R156.reuse, R170, R24 ;  /* 0x000000aa9c18723c */ /* 0x040fe20000041818 */
[----:B------:R-:W-:Y:S07]  /*4ed0*/  LDSM.16.M88.4 R168, [R132+0xe100] ;  /* 0x00e1000084a8783b */ /* 0x000fee0000000200 */
[C---:B------:R-:W-:Y:S08]  /*4ee0*/  HMMA.16816.F32.BF16 R28, R156.reuse, R172, R28 ;  /* 0x000000ac9c1c723c */ /* 0x040ff0000004181c */
[----:B------:R-:W-:Y:S01]  /*4ef0*/  HMMA.16816.F32.BF16 R32, R156, R174, R32 ;  /* 0x000000ae9c20723c */ /* 0x000fe20000041820 */
[----:B------:R-:W2:Y:S07]  /*4f00*/  LDSM.16.M88.4 R156, [R2+0xc900] ;  /* 0x00c90000029c783b */ /* 0x000eae0000000200 */
[C---:B-1----:R-:W-:Y:S01]  /*4f10*/  HMMA.16816.F32.BF16 R4, R140.reuse, R144, R4 ;  /* 0x000000908c04723c */ /* 0x042fe20000041804 */
[----:B------:R-:W-:Y:S07]  /*4f20*/  LDSM.16.M88.4 R172, [R132+0xe900] ;  /* 0x00e9000084ac783b */ /* 0x000fee0000000200 */
[C---:B------:R-:W-:Y:S01]  /*4f30*/  HMMA.16816.F32.BF16 R8, R140.reuse, R146, R8 ;  /* 0x000000928c08723c */ /* 0x040fe20000041808 */
[----:B------:R-:W1:Y:S07]  /*4f40*/  LDSM.16.M88.4 R144, [R2+0xd100] ;  /* 0x00d100000290783b */ /* 0x000e6e0000000200 */
[C---:B---3--:R-:W-:Y:S08]  /*4f50*/  HMMA.16816.F32.BF16 R12, R140.reuse, R136, R12 ;  /* 0x000000888c0c723c */ /* 0x048ff0000004180c */
[C---:B------:R-:W-:Y:S01]  /*4f60*/  HMMA.16816.F32.BF16 R16, R140.reuse, R138, R16 ;  /* 0x0000008a8c10723c */ /* 0x040fe20000041810 */
[----:B------:R-:W3:Y:S07]  /*4f70*/  LDSM.16.M88.4 R136, [R2+0xd900] ;  /* 0x00d900000288783b */ /* 0x000eee0000000200 */
[C---:B------:R-:W-:Y:S08]  /*4f80*/  HMMA.16816.F32.BF16 R20, R140.reuse, R148, R20 ;  /* 0x000000948c14723c */ /* 0x040ff00000041814 */
[C---:B------:R-:W-:Y:S01]  /*4f90*/  HMMA.16816.F32.BF16 R24, R140.reuse, R150, R24 ;  /* 0x000000968c18723c */ /* 0x040fe20000041818 */
[----:B------:R-:W-:Y:S07]  /*4fa0*/  LDSM.16.M88.4 R148, [R192+UR4+0xe100] ;  /* 0x00e10004c094783b */ /* 0x000fee0008000200 */
[C---:B----4-:R-:W-:Y:S08]  /*4fb0*/  HMMA.16816.F32.BF16 R28, R140.reuse, R152, R28 ;  /* 0x000000988c1c723c */ /* 0x050ff0000004181c */
[----:B------:R-:W-:Y:S01]  /*4fc0*/  HMMA.16816.F32.BF16 R32, R140, R154, R32 ;  /* 0x0000009a8c20723c */ /* 0x000fe20000041820 */
[----:B------:R-:W4:Y:S07]  /*4fd0*/  LDSM.16.M88.4 R140, [R191+0x4000] ;  /* 0x00400000bf8c783b */ /* 0x000f2e0000000200 */
[C---:B-----5:R-:W-:Y:S01]  /*4fe0*/  HMMA.16816.F32.BF16 R4, R160.reuse, R164, R4 ;  /* 0x000000a4a004723c */ /* 0x060fe20000041804 */
[----:B------:R-:W5:Y:S07]  /*4ff0*/  LDSM.16.M88.4 R152, [R192+UR4+0xe900] ;  /* 0x00e90004c098783b */ /* 0x000f6e0008000200 */
[C---:B------:R-:W-:Y:S01]  /*5000*/  HMMA.16816.F32.BF16 R8, R160.reuse, R166, R8 ;  /* 0x000000a6a008723c */ /* 0x040fe20000041808 */
[----:B------:R-:W-:Y:S07]  /*5010*/  LDSM.16.M88.4 R164, [R192+UR4+0xf900] ;  /* 0x00f90004c0a4783b */ /* 0x000fee0008000200 */
[C---:B--2---:R-:W-:Y:S08]  /*5020*/  HMMA.16816.F32.BF16 R12, R160.reuse, R156, R12 ;  /* 0x0000009ca00c723c */ /* 0x044ff0000004180c */
[C---:B------:R-:W-:Y:S01]  /*5030*/  HMMA.16816.F32.BF16 R16, R160.reuse, R158, R16 ;  /* 0x0000009ea010723c */ /* 0x040fe20000041810 */
[----:B------:R-:W2:Y:S07]  /*5040*/  LDSM.16.M88.4 R156, [R192+UR4+0xf100] ;  /* 0x00f10004c09c783b */ /* 0x000eae0008000200 */
[C---:B-1----:R-:W-:Y:S08]  /*5050*/  HMMA.16816.F32.BF16 R20, R160.reuse, R144, R20 ;  /* 0x00000090a014723c */ /* 0x042ff00000041814 */
[C---:B------:R-:W-:Y:S01]  /*5060*/  HMMA.16816.F32.BF16 R24, R160.reuse, R146, R24 ;  /* 0x00000092a018723c */ /* 0x040fe20000041818 */
[----:B------:R-:W1:Y:S07]  /*5070*/  LDSM.16.M88.4 R144, [R189+0x4000] ;  /* 0x00400000bd90783b */ /* 0x000e6e0000000200 */
[C---:B---3--:R-:W-:Y:S08]  /*5080*/  HMMA.16816.F32.BF16 R28, R160.reuse, R136, R28 ;  /* 0x00000088a01c723c */ /* 0x048ff0000004181c */
[----:B------:R-:W-:Y:S01]  /*5090*/  HMMA.16816.F32.BF16 R32, R160, R138, R32 ;  /* 0x0000008aa020723c */ /* 0x000fe20000041820 */
[----:B------:R-:W3:Y:S07]  /*50a0*/  LDSM.16.M88.4 R136, [R132+0xf100] ;  /* 0x00f100008488783b */ /* 0x000eee0000000200 */
[C---:B----4-:R-:W-:Y:S01]  /*50b0*/  HMMA.16816.F32.BF16 R4, R140.reuse, R148, R4 ;  /* 0x000000948c04723c */ /* 0x050fe20000041804 */
[----:B------:R-:W-:Y:S07]  /*50c0*/  LDSM.16.M88.4 R160, [R188+0x4000] ;  /* 0x00400000bca0783b */ /* 0x000fee0000000200 */
[C---:B------:R-:W-:Y:S01]  /*50d0*/  HMMA.16816.F32.BF16 R8, R140.reuse, R150, R8 ;  /* 0x000000968c08723c */ /* 0x040fe20000041808 */
[----:B------:R-:W4:Y:S07]  /*50e0*/  LDSM.16.M88.4 R148, [R132+0xf900] ;  /* 0x00f900008494783b */ /* 0x000f2e0000000200 */
[C---:B-----5:R-:W-:Y:S08]  /*50f0*/  HMMA.16816.F32.BF16 R12, R140.reuse, R152, R12 ;  /* 0x000000988c0c723c */ /* 0x060ff0000004180c */
[C---:B------:R-:W-:Y:S01]  /*5100*/  HMMA.16816.F32.BF16 R16, R140.reuse, R154, R16 ;  /* 0x0000009a8c10723c */ /* 0x040fe20000041810 */
[----:B------:R-:W-:Y:S07]  /*5110*/  LDSM.16.M88.4 R152, [R193+0xf100] ;  /* 0x00f10000c198783b */ /* 0x000fee0000000200 */
[C---:B--2---:R-:W-:Y:S08]  /*5120*/  HMMA.16816.F32.BF16 R20, R140.reuse, R156, R20 ;  /* 0x0000009c8c14723c */ /* 0x044ff00000041814 */
        /* <DEDUP_REMOVED lines=9> */
[C---:B------:R-:W-:Y:S08]  /*51c0*/  HMMA.16816.F32.BF16 R12, R144.reuse, R172, R12 ;  /* 0x000000ac900c723c */ /* 0x040ff0000004180c */
[C---:B------:R-:W-:Y:S01]  /*51d0*/  HMMA.16816.F32.BF16 R16, R144.reuse, R174, R16 ;  /* 0x000000ae9010723c */ /* 0x040fe20000041810 */
[----:B------:R-:W-:Y:S07]  /*51e0*/  LDSM.16.M88.4 R172, [R191+0x8000] ;  /* 0x00800000bfac783b */ /* 0x000fee0000000200 */
[C---:B---3--:R-:W-:Y:S08]  /*51f0*/  HMMA.16816.F32.BF16 R20, R144.reuse, R136, R20 ;  /* 0x000000889014723c */ /* 0x048ff00000041814 */
[C---:B------:R-:W-:Y:S01]  /*5200*/  HMMA.16816.F32.BF16 R24, R144.reuse, R138, R24 ;  /* 0x0000008a9018723c */ /* 0x040fe20000041818 */
[----:B------:R-:W3:Y:S07]  /*5210*/  LDSM.16.M88.4 R136, [R3+0xe900] ;  /* 0x00e900000388783b */ /* 0x000eee0000000200 */
[C---:B----4-:R-:W-:Y:S08]  /*5220*/  HMMA.16816.F32.BF16 R28, R144.reuse, R148, R28 ;  /* 0x00000094901c723c */ /* 0x050ff0000004181c */
        /* <DEDUP_REMOVED lines=8> */
[----:B------:R-:W2:Y:S07]  /*52b0*/  LDSM.16.M88.4 R140, [R192+UR4+0x10900] ;  /* 0x01090004c08c783b */ /* 0x000eae0008000200 */
[C---:B------:R-:W-:Y:S08]  /*52c0*/  HMMA.16816.F32.BF16 R20, R160.reuse, R152, R20 ;  /* 0x00000098a014723c */ /* 0x040ff00000041814 */
[C---:B------:R-:W-:Y:S01]  /*52d0*/  HMMA.16816.F32.BF16 R24, R160.reuse, R154, R24 ;  /* 0x0000009aa018723c */ /* 0x040fe20000041818 */
[----:B------:R-:W2:Y:S07]  /*52e0*/  LDSM.16.M88.4 R152, [R192+UR4+0x11100] ;  /* 0x01110004c098783b */ /* 0x000eae0008000200 */
[C---:B------:R-:W-:Y:S08]  /*52f0*/  HMMA.16816.F32.BF16 R28, R160.reuse, R156, R28 ;  /* 0x0000009ca01c723c */ /* 0x040ff0000004181c */
[----:B------:R-:W-:Y:S01]  /*5300*/  HMMA.16816.F32.BF16 R32, R160, R158, R32 ;  /* 0x0000009ea020723c */ /* 0x000fe20000041820 */
[----:B------:R-:W2:Y:S07]  /*5310*/  LDSM.16.M88.4 R156, [R192+UR4+0x11900] ;  /* 0x01190004c09c783b */ /* 0x000eae0008000200 */
[C---:B-1----:R-:W-:Y:S01]  /*5320*/  HMMA.16816.F32.BF16 R4, R164.reuse, R168, R4 ;  /* 0x000000a8a404723c */ /* 0x042fe20000041804 */
[----:B------:R-:W1:Y:S07]  /*5330*/  LDSM.16.M88.4 R160, [R189+0x8000] ;  /* 0x00800000bda0783b */ /* 0x000e6e0000000200 */
        /* <DEDUP_REMOVED lines=24> */
[C---:B-1----:R-:W-:Y:S01]  /*54c0*/  HMMA.16816.F32.BF16 R4, R160.reuse, R176, R4 ;  /* 0x000000b0a004723c */ /* 0x042fe20000041804 */
[----:B------:R-:W1:Y:S07]  /*54d0*/  LDSM.16.M88.4 R172, [R186+0x8000] ;  /* 0x00800000baac783b */ /* 0x000e6e0000000200 */
[C---:B------:R-:W-:Y:S08]  /*54e0*/  HMMA.16816.F32.BF16 R8, R160.reuse, R178, R8 ;  /* 0x000000b2a008723c */ /* 0x040ff00000041808 */
[C---:B---3--:R-:W-:Y:S08]  /*54f0*/  HMMA.16816.F32.BF16 R12, R160.reuse, R136, R12 ;  /* 0x00000088a00c723c */ /* 0x048ff0000004180c */
[C---:B------:R-:W-:Y:S01]  /*5500*/  HMMA.16816.F32.BF16 R16, R160.reuse, R138, R16 ;  /* 0x0000008aa010723c */ /* 0x040fe20000041810 */
[----:B------:R-:W3:Y:S07]  /*5510*/  LDSM.16.M88.4 R136, [R3+0x10900] ;  /* 0x010900000388783b */ /* 0x000eee0000000200 */
[C---:B----4-:R-:W-:Y:S08]  /*5520*/  HMMA.16816.F32.BF16 R20, R160.reuse, R144, R20 ;  /* 0x00000090a014723c */ /* 0x050ff00000041814 */
[C---:B------:R-:W-:Y:S08]  /*5530*/  HMMA.16816.F32.BF16 R24, R160.reuse, R146, R24 ;  /* 0x00000092a018723c */ /* 0x040ff00000041818 */
[C---:B-----5:R-:W-:Y:S08]  /*5540*/  HMMA.16816.F32.BF16 R28, R160.reuse, R148, R28 ;  /* 0x00000094a01c723c */ /* 0x060ff0000004181c */
[----:B------:R-:W-:Y:S08]  /*5550*/  HMMA.16816.F32.BF16 R32, R160, R150, R32 ;  /* 0x00000096a020723c */ /* 0x000ff00000041820 */
[C---:B------:R-:W-:Y:S08]  /*5560*/  HMMA.16816.F32.BF16 R4, R164.reuse, R168, R4 ;  /* 0x000000a8a404723c */ /* 0x040ff00000041804 */
[C---:B------:R-:W-:Y:S08]  /*5570*/  HMMA.16816.F32.BF16 R8, R164.reuse, R170, R8 ;  /* 0x000000aaa408723c */ /* 0x040ff00000041808 */
[C---:B--2---:R-:W-:Y:S08]  /*5580*/  HMMA.16816.F32.BF16 R12, R164.reuse, R140, R12 ;  /* 0x0000008ca40c723c */ /* 0x044ff0000004180c */
[C---:B------:R-:W-:Y:S01]  /*5590*/  HMMA.16816.F32.BF16 R16, R164.reuse, R142, R16 ;  /* 0x0000008ea410723c */ /* 0x040fe20000041810 */
[----:B------:R-:W2:Y:S07]  /*55a0*/  LDSM.16.M88.4 R140, [R3+0x11100] ;  /* 0x01110000038c783b */ /* 0x000eae0000000200 */
        /* <DEDUP_REMOVED lines=8> */
[----:B------:R-:W1:Y:S01]  /*5630*/  LDSM.16.M88.4 R136, [R3+0x11900] ;  /* 0x011900000388783b */ /* 0x000e620000000200 */
[----:B------:R-:W-:Y:S04]  /*5640*/  DEPBAR.LE SB0, 0x2 ;  /* 0x000080800000791a */ /* 0x000fe80000000000 */
[----:B------:R-:W-:Y:S02]  /*5650*/  FMUL.FTZ R170, R4, c[0x0][0x320] ;  /* 0x0000c80004aa7a20 */ /* 0x000fe40000410000 */
[C---:B--2---:R-:W-:Y:S04]  /*5660*/  HMMA.16816.F32.BF16 R20, R172.reuse, R140, R20 ;  /* 0x0000008cac14723c */ /* 0x044fe80000041814 */
[----:B------:R-:W2:Y:S01]  /*5670*/  MUFU.TANH R170, R170 ;  /* 0x000000aa00aa7308 */ /* 0x000ea20000002400 */
[----:B------:R-:W-:Y:S01]  /*5680*/  FMUL.FTZ R155, R5, c[0x0][0x320] ;  /* 0x0000c800059b7a20 */ /* 0x000fe20000410000 */
[----:B------:R-:W-:Y:S01]  /*5690*/  BAR.SYNC.DEFER_BLOCKING 0x0 ;  /* 0x0000000000007b1d */ /* 0x000fe20000010000 */
[----:B------:R-:W-:Y:S01]  /*56a0*/  FMUL.FTZ R169, R6, c[0x0][0x320] ;  /* 0x0000c80006a97a20 */ /* 0x000fe20000410000 */
[C---:B------:R-:W-:Y:S04]  /*56b0*/  HMMA.16816.F32.BF16 R24, R172.reuse, R142, R24 ;  /* 0x0000008eac18723c */ /* 0x040fe80000041818 */
[----:B------:R-:W-:Y:S02]  /*56c0*/  FMUL.FTZ R171, R8, c[0x0][0x320] ;  /* 0x0000c80008ab7a20 */ /* 0x000fe40000410000 */
[----:B------:R-:W-:Y:S02]  /*56d0*/  FMUL.FTZ R168, R7, c[0x0][0x320] ;  /* 0x0000c80007a87a20 */ /* 0x000fe40000410000 */
[----:B------:R-:W-:Y:S04]  /*56e0*/  FMUL.FTZ R223, R9, c[0x0][0x320] ;  /* 0x0000c80009df7a20 */ /* 0x000fe80000410000 */
[----:B------:R-:W-:Y:S02]  /*56f0*/  FMUL.FTZ R228, R10, c[0x0][0x320] ;  /* 0x0000c8000ae47a20 */ /* 0x000fe40000410000 */
[----:B------:R-:W-:Y:S02]  /*5700*/  FMUL.FTZ R178, R11, c[0x0][0x320] ;  /* 0x0000c8000bb27a20 */ /* 0x000fe40000410000 */
[----:B------:R-:W-:Y:S02]  /*5710*/  FMUL.FTZ R177, R12, c[0x0][0x320] ;  /* 0x0000c8000cb17a20 */ /* 0x000fe40000410000 */
[----:B------:R-:W-:Y:S02]  /*5720*/  FMUL.FTZ R179, R13, c[0x0][0x320] ;  /* 0x0000c8000db37a20 */ /* 0x000fe40000410000 */
[----:B------:R-:W-:Y:S01]  /*5730*/  FMUL.FTZ R218, R14, c[0x0][0x320] ;  /* 0x0000c8000eda7a20 */ /* 0x000fe20000410000 */
[----:B--2---:R-:W-:Y:S01]  /*5740*/  FMNMX.FTZ R2, R170, R133, !PT ;  /* 0x00000085aa027209 */ /* 0x004fe20007810000 */
[----:B------:R-:W2:Y:S01]  /*5750*/  MUFU.TANH R155, R155 ;  /* 0x0000009b009b7308 */ /* 0x000ea20000002400 */
[----:B------:R-:W-:Y:S01]  /*5760*/  LDSM.16.MT88.4 R140, [R184+UR4+0x2900] ;  /* 0x00290004b88c783b */ /* 0x000fe20008004200 */
[----:B------:R-:W-:Y:S01]  /*5770*/  FMUL.FTZ R182, R15, c[0x0][0x320] ;  /* 0x0000c8000fb67a20 */ /* 0x000fe20000410000 */
[C---:B-1----:R-:W-:Y:S03]  /*5780*/  HMMA.16816.F32.BF16 R28, R172.reuse, R136, R28 ;  /* 0x00000088ac1c723c */ /* 0x042fe6000004181c */
[----:B------:R-:W-:Y:S02]  /*5790*/  FMUL.FTZ R181, R16, c[0x0][0x320] ;  /* 0x0000c80010b57a20 */ /* 0x000fe40000410000 */
[----:B------:R-:W-:Y:S01]  /*57a0*/  FMUL.FTZ R183, R17, c[0x0][0x320] ;  /* 0x0000c80011b77a20 */ /* 0x000fe20000410000 */
[----:B------:R-:W-:Y:S01]  /*57b0*/  LDSM.16.MT88.4 R144, [R185+UR4+0x3900] ;  /* 0x00390004b990783b */ /* 0x000fe20008004200 */
[----:B------:R-:W1:Y:S01]  /*57c0*/  MUFU.TANH R169, R169 ;  /* 0x000000a900a97308 */ /* 0x000e620000002400 */
[----:B------:R-:W-:Y:S04]  /*57d0*/  HMMA.16816.F32.BF16 R32, R172, R138, R32 ;  /* 0x0000008aac20723c */ /* 0x000fe80000041820 */
[----:B------:R-:W-:Y:S01]  /*57e0*/  FMUL.FTZ R226, R18, c[0x0][0x320] ;  /* 0x0000c80012e27a20 */ /* 0x000fe20000410000 */
[----:B------:R-:W-:Y:S01]  /*57f0*/  IADD3 R137, R185, UR4, RZ ;  /* 0x00000004b9897c10 */ /* 0x000fe2000fffe0ff */
[----:B------:R-:W-:Y:S02]  /*5800*/  FMUL.FTZ R220, R19, c[0x0][0x320] ;  /* 0x0000c80013dc7a20 */ /* 0x000fe40000410000 */
[----:B------:R-:W-:Y:S01]  /*5810*/  FMUL.FTZ R221, R20, c[0x0][0x320] ;  /* 0x0000c80014dd7a20 */ /* 0x000fe20000410000 */
[----:B------:R-:W3:Y:S03]  /*5820*/  MUFU.TANH R168, R168 ;  /* 0x000000a800a87308 */ /* 0x000ee60000002400 */
[----:B------:R-:W-:Y:S01]  /*5830*/  FMUL.FTZ R219, R21, c[0x0][0x320] ;  /* 0x0000c80015db7a20 */ /* 0x000fe20000410000 */
[----:B--2---:R-:W-:Y:S01]  /*5840*/  FMNMX.FTZ R2, R155, R2, !PT ;  /* 0x000000029b027209 */ /* 0x004fe20007810000 */
[----:B------:R-:W-:Y:S02]  /*5850*/  FMUL.FTZ R224, R22, c[0x0][0x320] ;  /* 0x0000c80016e07a20 */ /* 0x000fe40000410000 */
[----:B------:R-:W-:Y:S02]  /*5860*/  FMUL.FTZ R222, R23, c[0x0][0x320] ;  /* 0x0000c80017de7a20 */ /* 0x000fe40000410000 */
[----:B------:R-:W-:Y:S01]  /*5870*/  FMUL.FTZ R167, R24, c[0x0][0x320] ;  /* 0x0000c80018a77a20 */ /* 0x000fe20000410000 */
[----:B------:R-:W2:Y:S01]  /*5880*/  MUFU.TANH R171, R171 ;  /* 0x000000ab00ab7308 */ /* 0x000ea20000002400 */
[----:B------:R-:W-:Y:S02]  /*5890*/  FMUL.FTZ R165, R25, c[0x0][0x320] ;  /* 0x0000c80019a57a20 */ /* 0x000fe40000410000 */
[----:B------:R-:W-:Y:S01]  /*58a0*/  FMUL.FTZ R166, R26, c[0x0][0x320] ;  /* 0x0000c8001aa67a20 */ /* 0x000fe20000410000 */
[----:B-1----:R-:W-:Y:S01]  /*58b0*/  FMNMX.FTZ R3, R169, R0, !PT ;  /* 0x00000000a9037209 */ /* 0x002fe20007810000 */
[----:B------:R-:W-:Y:S02]  /*58c0*/  FMUL.FTZ R164, R27, c[0x0][0x320] ;  /* 0x0000c8001ba47a20 */ /* 0x000fe40000410000 */
[----:B------:R-:W-:Y:S02]  /*58d0*/  FMUL.FTZ R163, R28, c[0x0][0x320] ;  /* 0x0000c8001ca37a20 */ /* 0x000fe40000410000 */
[----:B------:R-:W-:Y:S01]  /*58e0*/  FMUL.FTZ R161, R29, c[0x0][0x320] ;  /* 0x0000c8001da17a20 */ /* 0x000fe20000410000 */
[----:B------:R-:W1:Y:S01]  /*58f0*/  MUFU.TANH R223, R223 ;  /* 0x000000df00df7308 */ /* 0x000e620000002400 */
[----:B------:R-:W-:Y:S02]  /*5900*/  FMUL.FTZ R162, R30, c[0x0][0x320] ;  /* 0x0000c8001ea27a20 */ /* 0x000fe40000410000 */
[----:B------:R-:W-:Y:S01]  /*5910*/  FMUL.FTZ R160, R31, c[0x0][0x320] ;  /* 0x0000c8001fa07a20 */ /* 0x000fe20000410000 */
[----:B---3--:R-:W-:Y:S01]  /*5920*/  FMNMX.FTZ R3, R168, R3, !PT ;  /* 0x00000003a8037209 */ /* 0x008fe20007810000 */
[----:B------:R-:W-:Y:S02]  /*5930*/  FMUL.FTZ R32, R32, c[0x0][0x320] ;  /* 0x0000c80020207a20 */ /* 0x000fe40000410000 */
[----:B------:R-:W-:Y:S02]  /*5940*/  FMUL.FTZ R33, R33, c[0x0][0x320] ;  /* 0x0000c80021217a20 */ /* 0x000fe40000410000 */
[----:B------:R-:W-:Y:S01]  /*5950*/  FMUL.FTZ R34, R34, c[0x0][0x320] ;  /* 0x0000c80022227a20 */ /* 0x000fe20000410000 */
[----:B------:R-:W3:Y:S01]  /*5960*/  MUFU.TANH R228, R228 ;  /* 0x000000e400e47308 */ /* 0x000ee20000002400 */
[----:B------:R-:W-:Y:S01]  /*5970*/  FMUL.FTZ R154, R35, c[0x0][0x320] ;  /* 0x0000c800239a7a20 */ /* 0x000fe20000410000 */
[----:B--2---:R-:W-:Y:S08]  /*5980*/  FMNMX.FTZ R2, R171, R2, !PT ;  /* 0x00000002ab027209 */ /* 0x004ff00007810000 */
[----:B------:R-:W2:Y:S01]  /*5990*/  MUFU.TANH R178, R178 ;  /* 0x000000b200b27308 */ /* 0x000ea20000002400 */
[----:B-1----:R-:W-:Y:S09]  /*59a0*/  FMNMX.FTZ R2, R223, R2, !PT ;  /* 0x00000002df027209 */ /* 0x002ff20007810000 */
[----:B------:R-:W1:Y:S01]  /*59b0*/  MUFU.TANH R177, R177 ;  /* 0x000000b100b17308 */ /* 0x000e620000002400 */
[----:B---3--:R-:W-:Y:S09]  /*59c0*/  FMNMX.FTZ R3, R228, R3, !PT ;  /* 0x00000003e4037209 */ /* 0x008ff20007810000 */
[----:B------:R-:W3:Y:S01]  /*59d0*/  MUFU.TANH R179, R179 ;  /* 0x000000b300b37308 */ /* 0x000ee20000002400 */
[----:B--2---:R-:W-:Y:S09]  /*59e0*/  FMNMX.FTZ R3, R178, R3, !PT ;  /* 0x00000003b2037209 */ /* 0x004ff20007810000 */
        /* <DEDUP_REMOVED lines=43> */
[----:B-1----:R-:W-:Y:S05]  /*5ca0*/  FMNMX.FTZ R35, R157, R2, !PT ;  /* 0x000000029d237209 */ /* 0x002fea0007810000 */
[----:B------:R-:W1:Y:S01]  /*5cb0*/  SHFL.BFLY PT, R2, R35, 0x2, 0x1f ;  /* 0x0c401f0023027f89 */ /* 0x000e6200000e0000 */
[----:B---3--:R-:W-:Y:S04]  /*5cc0*/  FMNMX.FTZ R3, R156, R3, !PT ;  /* 0x000000039c037209 */ /* 0x008fe80007810000 */
[----:B--2---:R-:W-:Y:S05]  /*5cd0*/  FMNMX.FTZ R34, R154, R3, !PT ;  /* 0x000000039a227209 */ /* 0x004fea0007810000 */
[----:B------:R-:W2:Y:S01]  /*5ce0*/  SHFL.BFLY PT, R3, R34, 0x2, 0x1f ;  /* 0x0c401f0022037f89 */ /* 0x000ea200000e0000 */
[----:B-1----:R-:W-:Y:S07]  /*5cf0*/  FMNMX.FTZ R33, R35, R2, !PT ;  /* 0x0000000223217209 */ /* 0x002fee0007810000 */
[----:B------:R-:W1:Y:S01]  /*5d00*/  SHFL.BFLY PT, R132, R33, 0x1, 0x1f ;  /* 0x0c201f0021847f89 */ /* 0x000e6200000e0000 */
[----:B--2---:R-:W-:Y:S07]  /*5d10*/  FMNMX.FTZ R32, R34, R3, !PT ;  /* 0x0000000322207209 */ /* 0x004fee0007810000 */
[----:B------:R-:W2:Y:S01]  /*5d20*/  SHFL.BFLY PT, R3, R32, 0x1, 0x1f ;  /* 0x0c201f0020037f89 */ /* 0x000ea200000e0000 */
[----:B-1----:R-:W-:Y:S05]  /*5d30*/  FMNMX.FTZ R132, R33, R132, !PT ;  /* 0x0000008421847209 */ /* 0x002fea0007810000 */
[----:B------:R-:W-:Y:S01]  /*5d40*/  FADD.FTZ R4, -R132, R133 ;  /* 0x0000008584047221 */ /* 0x000fe20000010100 */
[----:B------:R-:W-:Y:S01]  /*5d50*/  IADD3 R133, R190, R137, RZ ;  /* 0x00000089be857210 */ /* 0x000fe20007ffe0ff */
[----:B------:R-:W-:Y:S02]  /*5d60*/  FMUL.FTZ R158, R132, c[0x0][0x2d0] ;  /* 0x0000b400849e7a20 */ /* 0x000fe40000410000 */
[----:B------:R-:W-:Y:S02]  /*5d70*/  FMUL.FTZ R2, R4, c[0x0][0x2d0] ;  /* 0x0000b40004027a20 */ /* 0x000fe40000410000 */
[--C-:B------:R-:W-:Y:S01]  /*5d80*/  FFMA.FTZ R175, R155, c[0x0][0x2d0], -R158.reuse ;  /* 0x0000b4009baf7a23 */ /* 0x100fe2000001089e */
[----:B------:R-:W-:Y:S01]  /*5d90*/  LDSM.16.MT88.4 R136, [R133+0x100] ;  /* 0x000100008588783b */ /* 0x000fe20000004200 */
[--C-:B------:R-:W-:Y:S02]  /*5da0*/  FFMA.FTZ R176, R170, c[0x0][0x2d0], -R158.reuse ;  /* 0x0000b400aab07a23 */ /* 0x100fe4000001089e */
[--C-:B------:R-:W-:Y:S01]  /*5db0*/  FFMA.FTZ R174, R171, c[0x0][0x2d0], -R158.reuse ;  /* 0x0000b400abae7a23 */ /* 0x100fe2000001089e */
[----:B------:R-:W1:Y:S01]  /*5dc0*/  MUFU.EX2 R2, R2 ;  /* 0x0000000200027308 */ /* 0x000e620000000800 */
[--C-:B------:R-:W-:Y:S02]  /*5dd0*/  FFMA.FTZ R173, R223, c[0x0][0x2d0], -R158.reuse ;  /* 0x0000b400dfad7a23 */ /* 0x100fe4000001089e */
[--C-:B------:R-:W-:Y:S01]  /*5de0*/  FFMA.FTZ R223, R167, c[0x0][0x2d0], -R158.reuse ;  /* 0x0000b400a7df7a23 */ /* 0x100fe2000001089e */
[----:B--2---:R-:W-:Y:S01]  /*5df0*/  FMNMX.FTZ R3, R32, R3, !PT ;  /* 0x0000000320037209 */ /* 0x004fe20007810000 */
[----:B------:R-:W-:Y:S01]  /*5e00*/  LDSM.16.MT88.4 R148, [R133+0x3900] ;  /* 0x003900008594783b */ /* 0x000fe20000004200 */
[--C-:B------:R-:W-:Y:S02]  /*5e10*/  FFMA.FTZ R227, R163, c[0x0][0x2d0], -R158.reuse ;  /* 0x0000b400a3e37a23 */ /* 0x100fe4000001089e */
[----:B------:R-:W-:Y:S02]  /*5e20*/  FFMA.FTZ R230, R161, c[0x0][0x2d0], -R158 ;  /* 0x0000b400a1e67a23 */ /* 0x000fe4000001089e */
[C---:B------:R-:W-:Y:S01]  /*5e30*/  FMUL.FTZ R155, R3.reuse, c[0x0][0x2d0] ;  /* 0x0000b400039b7a20 */ /* 0x040fe20000410000 */
[----:B------:R-:W-:Y:S01]  /*5e40*/  MUFU.EX2 R176, R176 ;  /* 0x000000b000b07308 */ /* 0x000fe20000000800 */
[----:B------:R-:W-:Y:S01]  /*5e50*/  FADD.FTZ R4, -R3, R0 ;  /* 0x0000000003047221 */ /* 0x000fe20000010100 */
[----:B------:R-:W2:Y:S01]  /*5e60*/  LDSM.16.MT88.4 R32, [R185+UR4+0x100] ;  /* 0x00010004b920783b */ /* 0x000ea20008004200 */
[--C-:B------:R-:W-:Y:S02]  /*5e70*/  FFMA.FTZ R172, R169, c[0x0][0x2d0], -R155.reuse ;  /* 0x0000b400a9ac7a23 */ /* 0x100fe4000001089b */
[--C-:B------:R-:W-:Y:S02]  /*5e80*/  FFMA.FTZ R171, R168, c[0x0][0x2d0], -R155.reuse ;  /* 0x0000b400a8ab7a23 */ /* 0x100fe4000001089b */
[--C-:B------:R-:W-:Y:S02]  /*5e90*/  FFMA.FTZ R170, R228, c[0x0][0x2d0], -R155.reuse ;  /* 0x0000b400e4aa7a23 */ /* 0x100fe4000001089b */
[--C-:B------:R-:W-:Y:S01]  /*5ea0*/  FFMA.FTZ R169, R178, c[0x0][0x2d0], -R155.reuse ;  /* 0x0000b400b2a97a23 */ /* 0x100fe2000001089b */
[----:B------:R-:W3:Y:S01]  /*5eb0*/  MUFU.EX2 R175, R175 ;  /* 0x000000af00af7308 */ /* 0x000ee20000000800 */
[----:B------:R-:W-:Y:S02]  /*5ec0*/  FMUL.FTZ R0, R4, c[0x0][0x2d0] ;  /* 0x0000b40004007a20 */ /* 0x000fe40000410000 */
[C---:B-1----:R-:W-:Y:S02]  /*5ed0*/  FMUL.FTZ R4, R2.reuse, R128 ;  /* 0x0000008002047220 */ /* 0x042fe40000410000 */
[C---:B------:R-:W-:Y:S02]  /*5ee0*/  FMUL.FTZ R5, R2.reuse, R129 ;  /* 0x0000008102057220 */ /* 0x040fe40000410000 */
[C---:B------:R-:W-:Y:S02]  /*5ef0*/  FMUL.FTZ R8, R2.reuse, R124 ;  /* 0x0000007c02087220 */ /* 0x040fe40000410000 */
[C---:B------:R-:W-:Y:S01]  /*5f00*/  FMUL.FTZ R9, R2.reuse, R125 ;  /* 0x0000007d02097220 */ /* 0x040fe20000410000 */
        /* <DEDUP_REMOVED lines=12> */
[----:B------:R-:W-:Y:S01]  /*5fd0*/  FMUL.FTZ R29, R2, R105 ;  /* 0x00000069021d7220 */ /* 0x000fe20000410000 */
[----:B------:R-:W3:Y:S01]  /*5fe0*/  MUFU.EX2 R173, R173 ;  /* 0x000000ad00ad7308 */ /* 0x000ee20000000800 */
[--C-:B------:R-:W-:Y:S02]  /*5ff0*/  FFMA.FTZ R225, R166, c[0x0][0x2d0], -R155.reuse ;  /* 0x0000b400a6e17a23 */ /* 0x100fe4000001089b */
[--C-:B------:R-:W-:Y:S02]  /*6000*/  FFMA.FTZ R228, R164, c[0x0][0x2d0], -R155.reuse ;  /* 0x0000b400a4e47a23 */ /* 0x100fe4000001089b */
[C---:B-1----:R-:W-:Y:S02]  /*6010*/  FMUL.FTZ R6, R0.reuse, R130 ;  /* 0x0000008200067220 */ /* 0x042fe40000410000 */
[C---:B------:R-:W-:Y:S02]  /*6020*/  FMUL.FTZ R7, R0.reuse, R131 ;  /* 0x0000008300077220 */ /* 0x040fe40000410000 */
[C---:B------:R-:W-:Y:S01]  /*6030*/  FMUL.FTZ R10, R0.reuse, R126 ;  /* 0x0000007e000a7220 */ /* 0x040fe20000410000 */
[----:B------:R-:W-:Y:S01]  /*6040*/  MUFU.EX2 R172, R172 ;  /* 0x000000ac00ac7308 */ /* 0x000fe20000000800 */
[C---:B------:R-:W-:Y:S02]  /*6050*/  FMUL.FTZ R11, R0.reuse, R127 ;  /* 0x0000007f000b7220 */ /* 0x040fe40000410000 */
[----:B------:R-:W1:Y:S01]  /*6060*/  LDSM.16.MT88.4 R124, [R184+UR4+0x100] ;  /* 0x00010004b87c783b */ /* 0x000e620008004200 */
[C---:B------:R-:W-:Y:S02]  /*6070*/  FMUL.FTZ R14, R0.reuse, R122 ;  /* 0x0000007a000e7220 */ /* 0x040fe40000410000 */
[C---:B------:R-:W-:Y:S02]  /*6080*/  FMUL.FTZ R15, R0.reuse, R123 ;  /* 0x0000007b000f7220 */ /* 0x040fe40000410000 */
[C---:B------:R-:W-:Y:S02]  /*6090*/  FMUL.FTZ R18, R0.reuse, R118 ;  /* 0x0000007600127220 */ /* 0x040fe40000410000 */
[----:B------:R-:W4:Y:S01]  /*60a0*/  MUFU.EX2 R171, R171 ;  /* 0x000000ab00ab7308 */ /* 0x000f220000000800 */
[C---:B------:R-:W-:Y:S02]  /*60b0*/  FMUL.FTZ R19, R0.reuse, R119 ;  /* 0x0000007700137220 */ /* 0x040fe40000410000 */
[----:B------:R-:W-:Y:S01]  /*60c0*/  LDSM.16.MT88.4 R116, [R184+UR4+0x900] ;  /* 0x00090004b874783b */ /* 0x000fe20008004200 */
[----:B---3--:R-:W-:Y:S01]  /*60d0*/  F2FP.BF16.PACK_AB R130, R173, R174 ;  /* 0x000000aead82723e */ /* 0x008fe200000010ff */
[C---:B------:R-:W-:Y:S02]  /*60e0*/  FMUL.FTZ R22, R0.reuse, R114 ;  /* 0x0000007200167220 */ /* 0x040fe40000410000 */
[C---:B------:R-:W-:Y:S02]  /*60f0*/  FMUL.FTZ R23, R0.reuse, R115 ;  /* 0x0000007300177220 */ /* 0x040fe40000410000 */
[C---:B------:R-:W-:Y:S01]  /*6100*/  FMUL.FTZ R26, R0.reuse, R110 ;  /* 0x0000006e001a7220 */ /* 0x040fe20000410000 */
[----:B------:R-:W-:Y:S01]  /*6110*/  MUFU.EX2 R170, R170 ;  /* 0x000000aa00aa7308 */ /* 0x000fe20000000800 */
[----:B------:R-:W-:Y:S01]  /*6120*/  LDSM.16.MT88.4 R112, [R185+UR4+0x2100] ;  /* 0x00210004b970783b */ /* 0x000fe20008004200 */
[C---:B------:R-:W-:Y:S02]  /*6130*/  FMUL.FTZ R27, R0.reuse, R111 ;  /* 0x0000006f001b7220 */ /* 0x040fe40000410000 */
[C---:B------:R-:W-:Y:S02]  /*6140*/  FMUL.FTZ R30, R0.reuse, R106 ;  /* 0x0000006a001e7220 */ /* 0x040fe40000410000 */
[----:B------:R-:W-:Y:S02]  /*6150*/  FMUL.FTZ R31, R0, R107 ;  /* 0x0000006b001f7220 */ /* 0x000fe40000410000 */
[--C-:B------:R-:W-:Y:S01]  /*6160*/  FFMA.FTZ R229, R162, c[0x0][0x2d0], -R155.reuse ;  /* 0x0000b400a2e57a23 */ /* 0x100fe2000001089b */
[----:B------:R-:W-:Y:S01]  /*6170*/  LDSM.16.MT88.4 R104, [R133+0x2100] ;  /* 0x002100008568783b */ /* 0x000fe20000004200 */
[----:B------:R-:W3:Y:S01]  /*6180*/  MUFU.EX2 R169, R169 ;  /* 0x000000a900a97308 */ /* 0x000ee20000000800 */
[--C-:B------:R-:W-:Y:S02]  /*6190*/  FFMA.FTZ R232, R160, c[0x0][0x2d0], -R155.reuse ;  /* 0x0000b400a0e87a23 */ /* 0x100fe4000001089b */
[--C-:B------:R-:W-:Y:S01]  /*61a0*/  FFMA.FTZ R231, R159, c[0x0][0x2d0], -R158.reuse ;  /* 0x0000b4009fe77a23 */ /* 0x100fe2000001089e */
[----:B----4-:R-:W-:Y:S01]  /*61b0*/  F2FP.BF16.PACK_AB R129, R171, R172 ;  /* 0x000000acab81723e */ /* 0x010fe200000010ff */
[--C-:B------:R-:W-:Y:S02]  /*61c0*/  FFMA.FTZ R233, R156, c[0x0][0x2d0], -R155.reuse ;  /* 0x0000b4009ce97a23 */ /* 0x100fe4000001089b */
[----:B------:R-:W-:Y:S01]  /*61d0*/  LDSM.16.MT88.4 R160, [R185+UR4+0x5900] ;  /* 0x00590004b9a0783b */ /* 0x000fe20008004200 */
[C---:B------:R-:W-:Y:S02]  /*61e0*/  FMUL.FTZ R36, R2.reuse, R36 ;  /* 0x0000002402247220 */ /* 0x040fe40000410000 */
[----:B------:R-:W-:Y:S01]  /*61f0*/  FMUL.FTZ R37, R2, R37 ;  /* 0x0000002502257220 */ /* 0x000fe20000410000 */
[----:B------:R-:W-:Y:S01]  /*6200*/  MUFU.EX2 R223, R223 ;  /* 0x000000df00df7308 */ /* 0x000fe20000000800 */
[C---:B------:R-:W-:Y:S02]  /*6210*/  FMUL.FTZ R38, R0.reuse, R38 ;  /* 0x0000002600267220 */ /* 0x040fe40000410000 */
[----:B------:R-:W-:Y:S02]  /*6220*/  FMUL.FTZ R39, R0, R39 ;  /* 0x0000002700277220 */ /* 0x000fe40000410000 */
[C---:B------:R-:W-:Y:S02]  /*6230*/  FMUL.FTZ R40, R2.reuse, R40 ;  /* 0x0000002802287220 */ /* 0x040fe40000410000 */
[----:B------:R-:W-:Y:S02]  /*6240*/  FMUL.FTZ R41, R2, R41 ;  /* 0x0000002902297220 */ /* 0x000fe40000410000 */
[C---:B------:R-:W-:Y:S01]  /*6250*/  FMUL.FTZ R42, R0.reuse, R42 ;  /* 0x0000002a002a7220 */ /* 0x040fe20000410000 */
[----:B------:R-:W-:Y:S01]  /*6260*/  MUFU.EX2 R225, R225 ;  /* 0x000000e100e17308 */ /* 0x000fe20000000800 */
[----:B------:R-:W-:Y:S01]  /*6270*/  FMUL.FTZ R43, R0, R43 ;  /* 0x0000002b002b7220 */ /* 0x000fe20000410000 */
[----:B---3--:R-:W-:Y:S01]  /*6280*/  F2FP.BF16.PACK_AB R131, R169, R170 ;  /* 0x000000aaa983723e */ /* 0x008fe200000010ff */
[C---:B------:R-:W-:Y:S02]  /*6290*/  FMUL.FTZ R44, R2.reuse, R44 ;  /* 0x0000002c022c7220 */ /* 0x040fe40000410000 */
[----:B------:R-:W-:Y:S02]  /*62a0*/  FMUL.FTZ R45, R2, R45 ;  /* 0x0000002d022d7220 */ /* 0x000fe40000410000 */
[C---:B------:R-:W-:Y:S02]  /*62b0*/  FMUL.FTZ R46, R0.reuse, R46 ;  /* 0x0000002e002e7220 */ /* 0x040fe40000410000 */
[C---:B--2---:R-:W-:Y:S01]  /*62c0*/  HMMA.16816.F32.BF16 R4, R128.reuse, R32, R4 ;  /* 0x000000208004723c */ /* 0x044fe20000041804 */
[----:B------:R-:W-:Y:S04]  /*62d0*/  MUFU.EX2 R228, R228 ;  /* 0x000000e400e47308 */ /* 0x000fe80000000800 */
[----:B------:R-:W-:Y:S02]  /*62e0*/  FMUL.FTZ R47, R0, R47 ;  /* 0x0000002f002f7220 */ /* 0x000fe40000410000 */
[----:B------:R-:W-:Y:S01]  /*62f0*/  IADD3 R33, R184, UR4, RZ ;  /* 0x00000004b8217c10 */ /* 0x000fe2000fffe0ff */
[C---:B------:R-:W-:Y:S03]  /*6300*/  HMMA.16816.F32.BF16 R8, R128.reuse, R34, R8 ;  /* 0x000000228008723c */ /* 0x040fe60000041808 */
[----:B------:R-:W-:Y:S01]  /*6310*/  MUFU.EX2 R227, R227 ;  /* 0x000000e300e37308 */ /* 0x000fe20000000800 */
[----:B------:R-:W-:Y:S01]  /*6320*/  IADD3 R168, R190, R33, RZ ;  /* 0x00000021bea87210 */ /* 0x000fe20007ffe0ff */
[C---:B------:R-:W-:Y:S02]  /*6330*/  FMUL.FTZ R32, R2.reuse, R100 ;  /* 0x0000006402207220 */ /* 0x040fe40000410000 */
[----:B------:R-:W-:Y:S01]  /*6340*/  FMUL.FTZ R33, R2, R101 ;  /* 0x0000006502217220 */ /* 0x000fe20000410000 */
[C---:B------:R-:W-:Y:S01]  /*6350*/  HMMA.16816.F32.BF16 R12, R128.reuse, R136, R12 ;  /* 0x00000088800c723c */ /* 0x040fe2000004180c */
[----:B------:R-:W2:Y:S03]  /*6360*/  LDSM.16.MT88.4 R120, [R168+0x100] ;  /* 0x00010000a878783b */ /* 0x000ea60000004200 */
[C---:B------:R-:W-:Y:S01]  /*6370*/  FMUL.FTZ R34, R0.reuse, R102 ;  /* 0x0000006600227220 */ /* 0x040fe20000410000 */
[----:B------:R-:W-:Y:S01]  /*6380*/  MUFU.EX2 R230, R230 ;  /* 0x000000e600e67308 */ /* 0x000fe20000000800 */
[----:B------:R-:W-:Y:S02]  /*6390*/  FMUL.FTZ R35, R0, R103 ;  /* 0x0000006700237220 */ /* 0x000fe40000410000 */
[C---:B------:R-:W-:Y:S01]  /*63a0*/  HMMA.16816.F32.BF16 R16, R128.reuse, R138, R16 ;  /* 0x0000008a8010723c */ /* 0x040fe20000041810 */
[----:B------:R-:W3:Y:S03]  /*63b0*/  LDSM.16.MT88.4 R100, [R184+UR4+0x2100] ;  /* 0x00210004b864783b */ /* 0x000ee60008004200 */
[C---:B------:R-:W-:Y:S02]  /*63c0*/  FMUL.FTZ R48, R2.reuse, R48 ;  /* 0x0000003002307220 */ /* 0x040fe40000410000 */
[----:B------:R-:W-:Y:S01]  /*63d0*/  FMUL.FTZ R49, R2, R49 ;  /* 0x0000003102317220 */ /* 0x000fe20000410000 */
[----:B------:R-:W-:Y:S01]  /*63e0*/  MUFU.EX2 R229, R229 ;  /* 0x000000e500e57308 */ /* 0x000fe20000000800 */
[C---:B-1----:R-:W-:Y:S01]  /*63f0*/  HMMA.16816.F32.BF16 R20, R128.reuse, R124, R20 ;  /* 0x0000007c8014723c */ /* 0x042fe20000041814 */
[----:B------:R-:W1:Y:S03]  /*6400*/  LDSM.16.MT88.4 R108, [R168+0x2100] ;  /* 0x00210000a86c783b */ /* 0x000e660000004200 */
[C---:B------:R-:W-:Y:S02]  /*6410*/  FMUL.FTZ R50, R0.reuse, R50 ;  /* 0x0000003200327220 */ /* 0x040fe40000410000 */
[----:B------:R-:W-:Y:S02]  /*6420*/  FMUL.FTZ R51, R0, R51 ;  /* 0x0000003300337220 */ /* 0x000fe40000410000 */
[C---:B------:R-:W-:Y:S01]  /*6430*/  HMMA.16816.F32.BF16 R24, R128.reuse, R126, R24 ;  /* 0x0000007e8018723c */ /* 0x040fe20000041818 */
[----:B------:R-:W-:Y:S01]  /*6440*/  LDSM.16.MT88.4 R124, [R185+UR4+0x2900] ;  /* 0x00290004b97c783b */ /* 0x000fe20008004200 */
[----:B------:R-:W-:Y:S02]  /*6450*/  MUFU.EX2 R232, R232 ;  /* 0x000000e800e87308 */ /* 0x000fe40000000800 */
[C---:B------:R-:W-:Y:S02]  /*6460*/  FMUL.FTZ R52, R2.reuse, R52 ;  /* 0x0000003402347220 */ /* 0x040fe40000410000 */
[----:B------:R-:W-:Y:S02]  /*6470*/  FMUL.FTZ R53, R2, R53 ;  /* 0x0000003502357220 */ /* 0x000fe40000410000 */
[C---:B------:R-:W-:Y:S01]  /*6480*/  FMUL.FTZ R54, R0.reuse, R54 ;  /* 0x0000003600367220 */ /* 0x040fe20000410000 */
[----:B------:R-:W-:Y:S03]  /*6490*/  LDSM.16.MT88.4 R136, [R133+0x2900] ;  /* 0x002900008588783b */ /* 0x000fe60000004200 */
[----:B------:R-:W-:Y:S01]  /*64a0*/  FMUL.FTZ R55, R0, R55 ;  /* 0x0000003700377220 */ /* 0x000fe20000410000 */
[----:B------:R-:W-:Y:S01]  /*64b0*/  MUFU.EX2 R231, R231 ;  /* 0x000000e700e77308 */ /* 0x000fe20000000800 */
[C---:B------:R-:W-:Y:S02]  /*64c0*/  FMUL.FTZ R56, R2.reuse, R56 ;  /* 0x0000003802387220 */ /* 0x040fe40000410000 */
[----:B------:R-:W-:Y:S01]  /*64d0*/  FMUL.FTZ R57, R2, R57 ;  /* 0x0000003902397220 */ /* 0x000fe20000410000 */
[C---:B--2---:R-:W-:Y:S03]  /*64e0*/  HMMA.16816.F32.BF16 R28, R128.reuse, R120, R28 ;  /* 0x00000078801c723c */ /* 0x044fe6000004181c */
[C---:B------:R-:W-:Y:S02]  /*64f0*/  FMUL.FTZ R58, R0.reuse, R58 ;  /* 0x0000003a003a7220 */ /* 0x040fe40000410000 */
[----:B------:R-:W-:Y:S01]  /*6500*/  FMUL.FTZ R59, R0, R59 ;  /* 0x0000003b003b7220 */ /* 0x000fe20000410000 */
[----:B------:R-:W-:Y:S01]  /*6510*/  MUFU.EX2 R233, R233 ;  /* 0x000000e900e97308 */ /* 0x000fe20000000800 */
[C---:B------:R-:W-:Y:S01]  /*6520*/  FMUL.FTZ R60, R2.reuse, R60 ;  /* 0x0000003c023c7220 */ /* 0x040fe20000410000 */
[C---:B------:R-:W-:Y:S01]  /*6530*/  HMMA.16816.F32.BF16 R32, R128.reuse, R122, R32 ;  /* 0x0000007a8020723c */ /* 0x040fe20000041820 */
[----:B------:R-:W-:Y:S03]  /*6540*/  LDSM.16.MT88.4 R120, [R168+0x900] ;  /* 0x00090000a878783b */ /* 0x000fe60000004200 */
[----:B------:R-:W-:Y:S02]  /*6550*/  FMUL.FTZ R61, R2, R61 ;  /* 0x0000003d023d7220 */ /* 0x000fe40000410000 */
[C---:B------:R-:W-:Y:S02]  /*6560*/  FMUL.FTZ R62, R0.reuse, R62 ;  /* 0x0000003e003e7220 */ /* 0x040fe40000410000 */
[C---:B------:R-:W-:Y:S04]  /*6570*/  HMMA.16816.F32.BF16 R36, R128.reuse, R112, R36 ;  /* 0x000000708024723c */ /* 0x040fe80000041824 */
[----:B------:R-:W-:Y:S02]  /*6580*/  FMUL.FTZ R63, R0, R63 ;  /* 0x0000003f003f7220 */ /* 0x000fe40000410000 */
[C---:B------:R-:W-:Y:S02]  /*6590*/  FMUL.FTZ R64, R2.reuse, R64 ;  /* 0x0000004002407220 */ /* 0x040fe40000410000 */
[C---:B------:R-:W-:Y:S01]  /*65a0*/  HMMA.16816.F32.BF16 R40, R128.reuse, R114, R40 ;  /* 0x000000728028723c */ /* 0x040fe20000041828 */
[----:B------:R-:W-:Y:S03]  /*65b0*/  LDSM.16.MT88.4 R112, [R185+UR4+0x900] ;  /* 0x00090004b970783b */ /* 0x000fe60008004200 */
[----:B------:R-:W-:Y:S02]  /*65c0*/  FMUL.FTZ R65, R2, R65 ;  /* 0x0000004102417220 */ /* 0x000fe40000410000 */
[C---:B------:R-:W-:Y:S02]  /*65d0*/  FMUL.FTZ R66, R0.reuse, R66 ;  /* 0x0000004200427220 */ /* 0x040fe40000410000 */
[C---:B------:R-:W-:Y:S04]  /*65e0*/  HMMA.16816.F32.BF16 R44, R128.reuse, R104, R44 ;  /* 0x00000068802c723c */ /* 0x040fe8000004182c */
[----:B------:R-:W-:Y:S02]  /*65f0*/  FMUL.FTZ R67, R0, R67 ;  /* 0x0000004300437220 */ /* 0x000fe40000410000 */
[C---:B------:R-:W-:Y:S02]  /*6600*/  FMUL.FTZ R68, R2.reuse, R68 ;  /* 0x0000004402447220 */ /* 0x040fe40000410000 */
[C---:B------:R-:W-:Y:S01]  /*6610*/  HMMA.16816.F32.BF16 R48, R128.reuse, R106, R48 ;  /* 0x0000006a8030723c */ /* 0x040fe20000041830 */
[----:B------:R-:W2:Y:S03]  /*6620*/  LDSM.16.MT88.4 R104, [R185+UR4+0x4100] ;  /* 0x00410004b968783b */ /* 0x000ea60008004200 */
[----:B------:R-:W-:Y:S02]  /*6630*/  FMUL.FTZ R69, R2, R69 ;  /* 0x0000004502457220 */ /* 0x000fe40000410000 */
[C---:B------:R-:W-:Y:S02]  /*6640*/  FMUL.FTZ R70, R0.reuse, R70 ;  /* 0x0000004600467220 */ /* 0x040fe40000410000 */
[C---:B---3--:R-:W-:Y:S04]  /*6650*/  HMMA.16816.F32.BF16 R52, R128.reuse, R100, R52 ;  /* 0x000000648034723c */ /* 0x048fe80000041834 */
[----:B------:R-:W-:Y:S02]  /*6660*/  FMUL.FTZ R71, R0, R71 ;  /* 0x0000004700477220 */ /* 0x000fe40000410000 */
[C---:B------:R-:W-:Y:S02]  /*6670*/  FMUL.FTZ R72, R2.reuse, R72 ;  /* 0x0000004802487220 */ /* 0x040fe40000410000 */
[C---:B------:R-:W-:Y:S01]  /*6680*/  HMMA.16816.F32.BF16 R56, R128.reuse, R102, R56 ;  /* 0x000000668038723c */ /* 0x040fe20000041838 */
[----:B------:R-:W3:Y:S03]  /*6690*/  LDSM.16.MT88.4 R100, [R133+0x4100] ;  /* 0x004100008564783b */ /* 0x000ee60000004200 */
[----:B------:R-:W-:Y:S02]  /*66a0*/  FMUL.FTZ R73, R2, R73 ;  /* 0x0000004902497220 */ /* 0x000fe40000410000 */
[C---:B------:R-:W-:Y:S02]  /*66b0*/  FMUL.FTZ R74, R0.reuse, R74 ;  /* 0x0000004a004a7220 */ /* 0x040fe40000410000 */
[C---:B-1----:R-:W-:Y:S04]  /*66c0*/  HMMA.16816.F32.BF16 R60, R128.reuse, R108, R60 ;  /* 0x0000006c803c723c */ /* 0x042fe8000004183c */
[----:B------:R-:W-:Y:S02]  /*66d0*/  FMUL.FTZ R75, R0, R75 ;  /* 0x0000004b004b7220 */ /* 0x000fe40000410000 */
[C---:B------:R-:W-:Y:S02]  /*66e0*/  FMUL.FTZ R84, R2.reuse, R84 ;  /* 0x0000005402547220 */ /* 0x040fe40000410000 */
[C---:B------:R-:W-:Y:S01]  /*66f0*/  HMMA.16816.F32.BF16 R64, R128.reuse, R110, R64 ;  /* 0x0000006e8040723c */ /* 0x040fe20000041840 */
[----:B------:R-:W1:Y:S03]  /*6700*/  LDSM.16.MT88.4 R108, [R184+UR4+0x4100] ;  /* 0x00410004b86c783b */ /* 0x000e660008004200 */
[----:B------:R-:W-:Y:S02]  /*6710*/  FMUL.FTZ R85, R2, R85 ;  /* 0x0000005502557220 */ /* 0x000fe40000410000 */
[C---:B------:R-:W-:Y:S02]  /*6720*/  FMUL.FTZ R86, R0.reuse, R86 ;  /* 0x0000005600567220 */ /* 0x040fe40000410000 */
[----:B------:R-:W-:Y:S01]  /*6730*/  FMUL.FTZ R87, R0, R87 ;  /* 0x0000005700577220 */ /* 0x000fe20000410000 */
[C---:B--2---:R-:W-:Y:S03]  /*6740*/  HMMA.16816.F32.BF16 R68, R128.reuse, R104, R68 ;  /* 0x000000688044723c */ /* 0x044fe60000041844 */
[--C-:B------:R-:W-:Y:S02]  /*6750*/  FFMA.FTZ R177, R177, c[0x0][0x2d0], -R158.reuse ;  /* 0x0000b400b1b17a23 */ /* 0x100fe4000001089e */
[--C-:B------:R-:W-:Y:S02]  /*6760*/  FFMA.FTZ R178, R179, c[0x0][0x2d0], -R158.reuse ;  /* 0x0000b400b3b27a23 */ /* 0x100fe4000001089e */
[--C-:B------:R-:W-:Y:S01]  /*6770*/  FFMA.FTZ R179, R218, c[0x0][0x2d0], -R155.reuse ;  /* 0x0000b400dab37a23 */ /* 0x100fe2000001089b */
[C---:B------:R-:W-:Y:S01]  /*6780*/  HMMA.16816.F32.BF16 R72, R128.reuse, R106, R72 ;  /* 0x0000006a8048723c */ /* 0x040fe20000041848 */
[----:B------:R-:W2:Y:S01]  /*6790*/  LDSM.16.MT88.4 R104, [R168+0x4100] ;  /* 0x00410000a868783b */ /* 0x000ea20000004200 */
[----:B------:R-:W-:Y:S02]  /*67a0*/  MUFU.EX2 R177, R177 ;  /* 0x000000b100b17308 */ /* 0x000fe40000000800 */
[C---:B------:R-:W-:Y:S02]  /*67b0*/  FMUL.FTZ R76, R2.reuse, R76 ;  /* 0x0000004c024c7220 */ /* 0x040fe40000410000 */
[----:B------:R-:W-:Y:S02]  /*67c0*/  FMUL.FTZ R77, R2, R77 ;  /* 0x0000004d024d7220 */ /* 0x000fe40000410000 */
[C---:B------:R-:W-:Y:S04]  /*67d0*/  FMUL.FTZ R78, R0.reuse, R78 ;  /* 0x0000004e004e7220 */ /* 0x040fe80000410000 */
[----:B------:R-:W-:Y:S01]  /*67e0*/  FMUL.FTZ R79, R0, R79 ;  /* 0x0000004f004f7220 */ /* 0x000fe20000410000 */
[----:B------:R-:W4:Y:S01]  /*67f0*/  MUFU.EX2 R178, R178 ;  /* 0x000000b200b27308 */ /* 0x000f220000000800 */
[--C-:B------:R-:W-:Y:S02]  /*6800*/  FFMA.FTZ R182, R182, c[0x0][0x2d0], -R155.reuse ;  /* 0x0000b400b6b67a23 */ /* 0x100fe4000001089b */
[--C-:B------:R-:W-:Y:S02]  /*6810*/  FFMA.FTZ R181, R181, c[0x0][0x2d0], -R158.reuse ;  /* 0x0000b400b5b57a23 */ /* 0x100fe4000001089e */
[--C-:B------:R-:W-:Y:S01]  /*6820*/  FFMA.FTZ R218, R183, c[0x0][0x2d0], -R158.reuse ;  /* 0x0000b400b7da7a23 */ /* 0x100fe2000001089e */
[C---:B---3--:R-:W-:Y:S03]  /*6830*/  HMMA.16816.F32.BF16 R76, R128.reuse, R100, R76 ;  /* 0x00000064804c723c */ /* 0x048fe6000004184c */
[C---:B------:R-:W-:Y:S01]  /*6840*/  FMUL.FTZ R80, R2.reuse, R80 ;  /* 0x0000005002507220 */ /* 0x040fe20000410000 */
[----:B------:R-:W-:Y:S01]  /*6850*/  MUFU.EX2 R179, R179 ;  /* 0x000000b300b37308 */ /* 0x000fe20000000800 */
[----:B------:R-:W-:Y:S02]  /*6860*/  FMUL.FTZ R81, R2, R81 ;  /* 0x0000005102517220 */ /* 0x000fe40000410000 */
[C---:B------:R-:W-:Y:S02]  /*6870*/  FMUL.FTZ R82, R0.reuse, R82 ;  /* 0x0000005200527220 */ /* 0x040fe40000410000 */
[----:B------:R-:W-:Y:S03]  /*6880*/  FMUL.FTZ R83, R0, R83 ;  /* 0x0000005300537220 */ /* 0x000fe60000410000 */
[--C-:B------:R-:W-:Y:S02]  /*6890*/  FFMA.FTZ R183, R226, c[0x0][0x2d0], -R155.reuse ;  /* 0x0000b400e2b77a23 */ /* 0x100fe4000001089b */
[--C-:B------:R-:W-:Y:S01]  /*68a0*/  FFMA.FTZ R220, R220, c[0x0][0x2d0], -R155.reuse ;  /* 0x0000b400dcdc7a23 */ /* 0x100fe2000001089b */
[----:B------:R-:W3:Y:S01]  /*68b0*/  MUFU.EX2 R182, R182 ;  /* 0x000000b600b67308 */ /* 0x000ee20000000800 */
[C---:B------:R-:W-:Y:S03]  /*68c0*/  HMMA.16816.F32.BF16 R80, R128.reuse, R102, R80 ;  /* 0x000000668050723c */ /* 0x040fe60000041850 */
[----:B------:R-:W-:Y:S01]  /*68d0*/  FMUL.FTZ R88, R2, R88 ;  /* 0x0000005802587220 */ /* 0x000fe20000410000 */
[----:B----4-:R-:W-:Y:S01]  /*68e0*/  F2FP.BF16.PACK_AB R100, R178, R177 ;  /* 0x000000b1b264723e */ /* 0x010fe200000010ff */
[----:B------:R-:W-:Y:S02]  /*68f0*/  FMUL.FTZ R89, R2, R89 ;  /* 0x0000005902597220 */ /* 0x000fe40000410000 */
[C---:B------:R-:W-:Y:S01]  /*6900*/  FMUL.FTZ R90, R0.reuse, R90 ;  /* 0x0000005a005a7220 */ /* 0x040fe20000410000 */
[C---:B-1----:R-:W-:Y:S01]  /*6910*/  HMMA.16816.F32.BF16 R84, R128.reuse, R108, R84 ;  /* 0x0000006c8054723c */ /* 0x042fe20000041854 */
[----:B------:R-:W-:Y:S03]  /*6920*/  MUFU.EX2 R181, R181 ;  /* 0x000000b500b57308 */ /* 0x000fe60000000800 */
[----:B------:R-:W-:Y:S02]  /*6930*/  FMUL.FTZ R91, R0, R91 ;  /* 0x0000005b005b7220 */ /* 0x000fe40000410000 */
[C---:B------:R-:W-:Y:S02]  /*6940*/  FMUL.FTZ R92, R2.reuse, R92 ;  /* 0x0000005c025c7220 */ /* 0x040fe40000410000 */
[----:B------:R-:W-:Y:S03]  /*6950*/  FMUL.FTZ R93, R2, R93 ;  /* 0x0000005d025d7220 */ /* 0x000fe60000410000 */
[C---:B------:R-:W-:Y:S01]  /*6960*/  HMMA.16816.F32.BF16 R88, R128.reuse, R110, R88 ;  /* 0x0000006e8058723c */ /* 0x040fe20000041858 */
[----:B------:R-:W1:Y:S01]  /*6970*/  MUFU.EX2 R218, R218 ;  /* 0x000000da00da7308 */ /* 0x000e620000000800 */
[----:B------:R-:W4:Y:S01]  /*6980*/  LDSM.16.MT88.4 R108, [R133+0x900] ;  /* 0x00090000856c783b */ /* 0x000f220000004200 */
[----:B------:R-:W-:Y:S01]  /*6990*/  FMUL.FTZ R94, R0, R94 ;  /* 0x0000005e005e7220 */ /* 0x000fe20000410000 */
[----:B---3--:R-:W-:Y:S01]  /*69a0*/  F2FP.BF16.PACK_AB R101, R182, R179 ;  /* 0x000000b3b665723e */ /* 0x008fe200000010ff */
[----:B------:R-:W-:Y:S02]  /*69b0*/  FMUL.FTZ R95, R0, R95 ;  /* 0x0000005f005f7220 */ /* 0x000fe40000410000 */
[C---:B------:R-:W-:Y:S02]  /*69c0*/  FMUL.FTZ R96, R2.reuse, R96 ;  /* 0x0000006002607220 */ /* 0x040fe40000410000 */
[----:B------:R-:W-:Y:S02]  /*69d0*/  FMUL.FTZ R97, R2, R97 ;  /* 0x0000006102617220 */ /* 0x000fe40000410000 */
[----:B------:R-:W-:Y:S01]  /*69e0*/  MUFU.EX2 R183, R183 ;  /* 0x000000b700b77308 */ /* 0x000fe20000000800 */
[C---:B--2---:R-:W-:Y:S03]  /*69f0*/  HMMA.16816.F32.BF16 R92, R128.reuse, R104, R92 ;  /* 0x00000068805c723c */ /* 0x044fe6000004185c */
[C---:B------:R-:W-:Y:S02]  /*6a00*/  FMUL.FTZ R98, R0.reuse, R98 ;  /* 0x0000006200627220 */ /* 0x040fe40000410000 */
[----:B------:R-:W-:Y:S02]  /*6a10*/  FMUL.FTZ R99, R0, R99 ;  /* 0x0000006300637220 */ /* 0x000fe40000410000 */
[--C-:B------:R-:W-:Y:S02]  /*6a20*/  FFMA.FTZ R221, R221, c[0x0][0x2d0], -R158.reuse ;  /* 0x0000b400dddd7a23 */ /* 0x100fe4000001089e */
[----:B------:R-:W2:Y:S03]  /*6a30*/  MUFU.EX2 R220, R220 ;  /* 0x000000dc00dc7308 */ /* 0x000ea60000000800 */
[----:B------:R-:W-:Y:S01]  /*6a40*/  HMMA.16816.F32.BF16 R96, R128, R106, R96 ;  /* 0x0000006a8060723c */ /* 0x000fe20000041860 */
[----:B------:R-:W3:Y:S02]  /*6a50*/  LDSM.16.MT88.4 R104, [R168+0x2900] ;  /* 0x00290000a868783b */ /* 0x000ee40000004200 */
[----:B-1----:R-:W-:Y:S01]  /*6a60*/  F2FP.BF16.PACK_AB R102, R218, R181 ;  /* 0x000000b5da66723e */ /* 0x002fe200000010ff */
[--C-:B------:R-:W-:Y:S02]  /*6a70*/  FFMA.FTZ R226, R219, c[0x0][0x2d0], -R158.reuse ;  /* 0x0000b400dbe27a23 */ /* 0x100fe4000001089e */
[--C-:B------:R-:W-:Y:S01]  /*6a80*/  FFMA.FTZ R219, R224, c[0x0][0x2d0], -R155.reuse ;  /* 0x0000b400e0db7a23 */ /* 0x100fe2000001089b */
[----:B------:R-:W-:Y:S01]  /*6a90*/  MUFU.EX2 R221, R221 ;  /* 0x000000dd00dd7308 */ /* 0x000fe20000000800 */
[--C-:B------:R-:W-:Y:S02]  /*6aa0*/  FFMA.FTZ R224, R165, c[0x0][0x2d0], -R158.reuse ;  /* 0x0000b400a5e07a23 */ /* 0x100fe4000001089e */
[----:B------:R-:W-:Y:S02]  /*6ab0*/  LDSM.16.MT88.4 R164, [R133+0x5900] ;  /* 0x0059000085a4783b */ /* 0x000fe40000004200 */
[----:B------:R-:W-:Y:S02]  /*6ac0*/  FFMA.FTZ R158, R157, c[0x0][0x2d0], -R158 ;  /* 0x0000b4009d9e7a23 */ /* 0x000fe4000001089e */
[--C-:B------:R-:W-:Y:S02]  /*6ad0*/  FFMA.FTZ R222, R222, c[0x0][0x2d0], -R155.reuse ;  /* 0x0000b400dede7a23 */ /* 0x100fe4000001089b */
[----:B------:R-:W-:Y:S01]  /*6ae0*/  FFMA.FTZ R155, R154, c[0x0][0x2d0], -R155 ;  /* 0x0000b4009a9b7a23 */ /* 0x000fe2000001089b */
[----:B------:R1:W5:Y:S01]  /*6af0*/  MUFU.EX2 R234, R158 ;  /* 0x0000009e00ea7308 */ /* 0x0003620000000800 */
[----:B------:R-:W-:Y:S02]  /*6b00*/  FFMA.FTZ R176, R2, R217, R176 ;  /* 0x000000d902b07223 */ /* 0x000fe400000100b0 */
[----:B------:R-:W-:Y:S01]  /*6b10*/  FFMA.FTZ R172, R0, R215, R172 ;  /* 0x000000d700ac7223 */ /* 0x000fe200000100ac */
[----:B--2---:R-:W-:Y:S01]  /*6b20*/  F2FP.BF16.PACK_AB R103, R220, R183 ;  /* 0x000000b7dc67723e */ /* 0x004fe200000010ff */
[----:B------:R-:W-:Y:S02]  /*6b30*/  FADD.FTZ R175, R175, R176 ;  /* 0x000000b0afaf7221 */ /* 0x000fe40000010000 */
[----:B------:R-:W-:Y:S02]  /*6b40*/  FADD.FTZ R171, R171, R172 ;  /* 0x000000acabab7221 */ /* 0x000fe40000010000 */
[----:B------:R-:W-:Y:S01]  /*6b50*/  FADD.FTZ R0, R174, R175 ;  /* 0x000000afae007221 */ /* 0x000fe20000010000 */
[----:B------:R2:W2:Y:S01]  /*6b60*/  MUFU.EX2 R236, R155 ;  /* 0x0000009b00ec7308 */ /* 0x0004a20000000800 */
[C---:B------:R-:W-:Y:S05]  /*6b70*/  HMMA.16816.F32.BF16 R4, R100.reuse, R112, R4 ;  /* 0x000000706404723c */ /* 0x040fea0000041804 */
[----:B------:R-:W-:Y:S02]  /*6b80*/  FADD.FTZ R170, R170, R171 ;  /* 0x000000abaaaa7221 */ /* 0x000fe40000010000 */
[----:B------:R-:W-:Y:S01]  /*6b90*/  FADD.FTZ R0, R173, R0 ;  /* 0x00000000ad007221 */ /* 0x000fe20000010000 */
[C---:B------:R-:W-:Y:S01]  /*6ba0*/  HMMA.16816.F32.BF16 R8, R100.reuse, R114, R8 ;  /* 0x000000726408723c */ /* 0x040fe20000041808 */
[----:B------:R-:W-:Y:S01]  /*6bb0*/  LDSM.16.MT88.4 R112, [R133+0x4900] ;  /* 0x004900008570783b */ /* 0x000fe20000004200 */
[----:B------:R-:W3:Y:S02]  /*6bc0*/  MUFU.EX2 R226, R226 ;  /* 0x000000e200e27308 */ /* 0x000ee40000000800 */
[----:B------:R-:W-:Y:S02]  /*6bd0*/  FADD.FTZ R170, R169, R170 ;  /* 0x000000aaa9aa7221 */ /* 0x000fe40000010000 */
[----:B------:R-:W-:Y:S02]  /*6be0*/  FADD.FTZ R177, R177, R0 ;  /* 0x00000000b1b17221 */ /* 0x000fe40000010000 */
[C---:B----4-:R-:W-:Y:S01]  /*6bf0*/  HMMA.16816.F32.BF16 R12, R100.reuse, R108, R12 ;  /* 0x0000006c640c723c */ /* 0x050fe2000004180c */
[----:B-1----:R-:W-:Y:S03]  /*6c00*/  LDSM.16.MT88.4 R156, [R168+0x3900] ;  /* 0x00390000a89c783b */ /* 0x002fe60000004200 */
[----:B------:R-:W-:Y:S01]  /*6c10*/  MUFU.EX2 R219, R219 ;  /* 0x000000db00db7308 */ /* 0x000fe20000000800 */
[----:B------:R-:W-:Y:S02]  /*6c20*/  FADD.FTZ R179, R179, R170 ;  /* 0x000000aab3b37221 */ /* 0x000fe40000010000 */
[----:B------:R-:W-:Y:S01]  /*6c30*/  FADD.FTZ R178, R178, R177 ;  /* 0x000000b1b2b27221 */ /* 0x000fe20000010000 */
[C---:B------:R-:W-:Y:S01]  /*6c40*/  HMMA.16816.F32.BF16 R16, R100.reuse, R110, R16 ;  /* 0x0000006e6410723c */ /* 0x040fe20000041810 */
[----:B------:R-:W1:Y:S03]  /*6c50*/  LDSM.16.MT88.4 R108, [R185+UR4+0x4900] ;  /* 0x00490004b96c783b */ /* 0x000e660008004200 */
[----:B------:R-:W-:Y:S02]  /*6c60*/  FADD.FTZ R182, R182, R179 ;  /* 0x000000b3b6b67221 */ /* 0x000fe40000010000 */
[----:B------:R-:W4:Y:S01]  /*6c70*/  MUFU.EX2 R222, R222 ;  /* 0x000000de00de7308 */ /* 0x000f220000000800 */
[----:B------:R-:W-:Y:S01]  /*6c80*/  FADD.FTZ R181, R181, R178 ;  /* 0x000000b2b5b57221 */ /* 0x000fe20000010000 */
[C---:B------:R-:W-:Y:S01]  /*6c90*/  HMMA.16816.F32.BF16 R20, R100.reuse, R116, R20 ;  /* 0x000000746414723c */ /* 0x040fe20000041814 */
[----:B--2---:R-:W-:Y:S03]  /*6ca0*/  LDSM.16.MT88.4 R152, [R184+UR4+0x3900] ;  /* 0x00390004b898783b */ /* 0x004fe60008004200 */
[----:B------:R-:W-:Y:S02]  /*6cb0*/  FADD.FTZ R183, R183, R182 ;  /* 0x000000b6b7b77221 */ /* 0x000fe40000010000 */
[----:B------:R-:W-:Y:S02]  /*6cc0*/  FADD.FTZ R218, R218, R181 ;  /* 0x000000b5dada7221 */ /* 0x000fe40000010000 */
[C---:B------:R-:W-:Y:S01]  /*6cd0*/  HMMA.16816.F32.BF16 R24, R100.reuse, R118, R24 ;  /* 0x000000766418723c */ /* 0x040fe20000041818 */
[----:B------:R-:W-:Y:S01]  /*6ce0*/  LDSM.16.MT88.4 R116, [R168+0x4900] ;  /* 0x00490000a874783b */ /* 0x000fe20000004200 */
[----:B------:R-:W2:Y:S02]  /*6cf0*/  MUFU.EX2 R224, R224 ;  /* 0x000000e000e07308 */ /* 0x000ea40000000800 */
[----:B------:R-:W-:Y:S04]  /*6d00*/  FADD.FTZ R220, R220, R183 ;  /* 0x000000b7dcdc7221 */ /* 0x000fe80000010000 */
        /* <DEDUP_REMOVED lines=10> */
[----:B-----5:R-:W-:Y:S01]  /*6db0*/  F2FP.BF16.PACK_AB R138, R234, R231 ;  /* 0x000000e7ea8a723e */ /* 0x020fe200000010ff */
[C---:B------:R-:W-:Y:S04]  /*6dc0*/  HMMA.16816.F32.BF16 R52, R100.reuse, R140, R52 ;  /* 0x0000008c6434723c */ /* 0x040fe80000041834 */
[----:B------:R-:W-:Y:S04]  /*6dd0*/  F2FP.BF16.PACK_AB R139, R236, R233 ;  /* 0x000000e9ec8b723e */ /* 0x000fe800000010ff */
[C---:B------:R-:W-:Y:S01]  /*6de0*/  HMMA.16816.F32.BF16 R56, R100.reuse, R142, R56 ;  /* 0x0000008e6438723c */ /* 0x040fe20000041838 */
[----:B------:R-:W-:Y:S07]  /*6df0*/  LDSM.16.MT88.4 R140, [R168+0x1900] ;  /* 0x00190000a88c783b */ /* 0x000fee0000004200 */
[C---:B---3--:R-:W-:Y:S08]  /*6e00*/  HMMA.16816.F32.BF16 R60, R100.reuse, R104, R60 ;  /* 0x00000068643c723c */ /* 0x048ff0000004183c */
[C---:B------:R-:W-:Y:S01]  /*6e10*/  HMMA.16816.F32.BF16 R64, R100.reuse, R106, R64 ;  /* 0x0000006a6440723c */ /* 0x040fe20000041840 */
[----:B------:R-:W3:Y:S07]  /*6e20*/  LDSM.16.MT88.4 R104, [R184+UR4+0x4900] ;  /* 0x00490004b868783b */ /* 0x000eee0008004200 */
[C---:B-1----:R-:W-:Y:S08]  /*6e30*/  HMMA.16816.F32.BF16 R68, R100.reuse, R108, R68 ;  /* 0x0000006c6444723c */ /* 0x042ff00000041844 */
[C---:B------:R-:W-:Y:S01]  /*6e40*/  HMMA.16816.F32.BF16 R72, R100.reuse, R110, R72 ;  /* 0x0000006e6448723c */ /* 0x040fe20000041848 */
[----:B------:R-:W1:Y:S07]  /*6e50*/  LDSM.16.MT88.4 R108, [R185+UR4+0x1100] ;  /* 0x00110004b96c783b */ /* 0x000e6e0008004200 */
[C---:B------:R-:W-:Y:S08]  /*6e60*/  HMMA.16816.F32.BF16 R76, R100.reuse, R112, R76 ;  /* 0x00000070644c723c */ /* 0x040ff0000004184c */
[C---:B------:R-:W-:Y:S01]  /*6e70*/  HMMA.16816.F32.BF16 R80, R100.reuse, R114, R80 ;  /* 0x000000726450723c */ /* 0x040fe20000041850 */
[----:B------:R-:W5:Y:S07]  /*6e80*/  LDSM.16.MT88.4 R112, [R184+UR4+0x1100] ;  /* 0x00110004b870783b */ /* 0x000f6e0008004200 */
[C---:B---3--:R-:W-:Y:S08]  /*6e90*/  HMMA.16816.F32.BF16 R84, R100.reuse, R104, R84 ;  /* 0x000000686454723c */ /* 0x048ff00000041854 */
[C---:B------:R-:W-:Y:S01]  /*6ea0*/  HMMA.16816.F32.BF16 R88, R100.reuse, R106, R88 ;  /* 0x0000006a6458723c */ /* 0x040fe20000041858 */
[----:B------:R-:W3:Y:S07]  /*6eb0*/  LDSM.16.MT88.4 R104, [R185+UR4+0x3100] ;  /* 0x00310004b968783b */ /* 0x000eee0008004200 */
[C---:B------:R-:W-:Y:S08]  /*6ec0*/  HMMA.16816.F32.BF16 R92, R100.reuse, R116, R92 ;  /* 0x00000074645c723c */ /* 0x040ff0000004185c */
[----:B------:R-:W-:Y:S01]  /*6ed0*/  HMMA.16816.F32.BF16 R96, R100, R118, R96 ;  /* 0x000000766460723c */ /* 0x000fe20000041860 */
[----:B------:R-:W3:Y:S06]  /*6ee0*/  LDSM.16.MT88.4 R116, [R133+0x3100] ;  /* 0x003100008574783b */ /* 0x000eec0000004200 */
[----:B------:R-:W-:Y:S01]  /*6ef0*/  F2FP.BF16.PACK_AB R100, R226, R221 ;  /* 0x000000dde264723e */ /* 0x000fe200000010ff */
[----:B------:R-:W-:Y:S01]  /*6f00*/  FADD.FTZ R221, R221, R218 ;  /* 0x000000dadddd7221 */ /* 0x000fe20000010000 */
[----:B----4-:R-:W-:Y:S03]  /*6f10*/  F2FP.BF16.PACK_AB R101, R222, R219 ;  /* 0x000000dbde65723e */ /* 0x010fe600000010ff */
[----:B--2---:R-:W-:Y:S01]  /*6f20*/  F2FP.BF16.PACK_AB R102, R224, R223 ;  /* 0x000000dfe066723e */ /* 0x004fe200000010ff */
[----:B------:R-:W-:Y:S01]  /*6f30*/  FADD.FTZ R219, R219, R220 ;  /* 0x000000dcdbdb7221 */ /* 0x000fe20000010000 */
[----:B------:R-:W-:Y:S01]  /*6f40*/  F2FP.BF16.PACK_AB R103, R228, R225 ;  /* 0x000000e1e467723e */ /* 0x000fe200000010ff */
[----:B------:R-:W-:Y:S02]  /*6f50*/  FADD.FTZ R226, R226, R221 ;  /* 0x000000dde2e27221 */ /* 0x000fe40000010000 */
[----:B------:R-:W-:Y:S02]  /*6f60*/  FADD.FTZ R222, R222, R219 ;  /* 0x000000dbdede7221 */ /* 0x000fe40000010000 */
[----:B------:R-:W-:Y:S02]  /*6f70*/  FADD.FTZ R223, R223, R226 ;  /* 0x000000e2dfdf7221 */ /* 0x000fe40000010000 */
[C---:B-1----:R-:W-:Y:S03]  /*6f80*/  HMMA.16816.F32.BF16 R4, R100.reuse, R108, R4 ;  /* 0x0000006c6404723c */ /* 0x042fe60000041804 */
[----:B------:R-:W-:Y:S02]  /*6f90*/  FADD.FTZ R225, R225, R222 ;  /* 0x000000dee1e17221 */ /* 0x000fe40000010000 */
[----:B------:R-:W-:Y:S02]  /*6fa0*/  FADD.FTZ R224, R224, R223 ;  /* 0x000000dfe0e07221 */ /* 0x000fe40000010000 */
[----:B------:R-:W-:Y:S01]  /*6fb0*/  FADD.FTZ R228, R228, R225 ;  /* 0x000000e1e4e47221 */ /* 0x000fe20000010000 */
[C---:B------:R-:W-:Y:S01]  /*6fc0*/  HMMA.16816.F32.BF16 R8, R100.reuse, R110, R8 ;  /* 0x0000006e6408723c */ /* 0x040fe20000041808 */
[----:B------:R-:W1:Y:S03]  /*6fd0*/  LDSM.16.MT88.4 R108, [R184+UR4+0x3100] ;  /* 0x00310004b86c783b */ /* 0x000e660008004200 */
        /* <DEDUP_REMOVED lines=8> */
[C---:B-----5:R-:W-:Y:S04]  /*7060*/  HMMA.16816.F32.BF16 R20, R100.reuse, R112, R20 ;  /* 0x000000706414723c */ /* 0x060fe80000041814 */
[----:B------:R-:W-:Y:S02]  /*7070*/  FADD.FTZ R217, R234, R217 ;  /* 0x000000d9ead97221 */ /* 0x000fe40000010000 */
[----:B------:R-:W-:Y:S02]  /*7080*/  FADD.FTZ R215, R236, R215 ;  /* 0x000000d7ecd77221 */ /* 0x000fe40000010000 */
[C---:B------:R-:W-:Y:S01]  /*7090*/  HMMA.16816.F32.BF16 R24, R100.reuse, R114, R24 ;  /* 0x000000726418723c */ /* 0x040fe20000041818 */
[----:B------:R-:W2:Y:S07]  /*70a0*/  LDSM.16.MT88.4 R112, [R168+0x3100] ;  /* 0x00310000a870783b */ /* 0x000eae0000004200 */
[C---:B------:R-:W-:Y:S08]  /*70b0*/  HMMA.16816.F32.BF16 R28, R100.reuse, R124, R28 ;  /* 0x0000007c641c723c */ /* 0x040ff0000004181c */
[C---:B------:R-:W-:Y:S01]  /*70c0*/  HMMA.16816.F32.BF16 R32, R100.reuse, R126, R32 ;  /* 0x0000007e6420723c */ /* 0x040fe20000041820 */
[----:B------:R-:W-:Y:S07]  /*70d0*/  LDSM.16.MT88.4 R124, [R185+UR4+0x1900] ;  /* 0x00190004b97c783b */ /* 0x000fee0008004200 */
[C---:B---3--:R-:W-:Y:S08]  /*70e0*/  HMMA.16816.F32.BF16 R36, R100.reuse, R104, R36 ;  /* 0x000000686424723c */ /* 0x048ff00000041824 */
[C---:B------:R-:W-:Y:S01]  /*70f0*/  HMMA.16816.F32.BF16 R40, R100.reuse, R106, R40 ;  /* 0x0000006a6428723c */ /* 0x040fe20000041828 */
[----:B------:R-:W3:Y:S07]  /*7100*/  LDSM.16.MT88.4 R104, [R185+UR4+0x5100] ;  /* 0x00510004b968783b */ /* 0x000eee0008004200 */
[C---:B------:R-:W-:Y:S08]  /*7110*/  HMMA.16816.F32.BF16 R44, R100.reuse, R116, R44 ;  /* 0x00000074642c723c */ /* 0x040ff0000004182c */
[C---:B------:R-:W-:Y:S01]  /*7120*/  HMMA.16816.F32.BF16 R48, R100.reuse, R118, R48 ;  /* 0x000000766430723c */ /* 0x040fe20000041830 */
[----:B------:R-:W4:Y:S07]  /*7130*/  LDSM.16.MT88.4 R116, [R133+0x5100] ;  /* 0x005100008574783b */ /* 0x000f2e0000004200 */
[C---:B-1----:R-:W-:Y:S08]  /*7140*/  HMMA.16816.F32.BF16 R52, R100.reuse, R108, R52 ;  /* 0x0000006c6434723c */ /* 0x042ff00000041834 */
[C---:B------:R-:W-:Y:S01]  /*7150*/  HMMA.16816.F32.BF16 R56, R100.reuse, R110, R56 ;  /* 0x0000006e6438723c */ /* 0x040fe20000041838 */
[----:B------:R-:W1:Y:S07]  /*7160*/  LDSM.16.MT88.4 R108, [R184+UR4+0x5100] ;  /* 0x00510004b86c783b */ /* 0x000e6e0008004200 */
[C---:B--2---:R-:W-:Y:S08]  /*7170*/  HMMA.16816.F32.BF16 R60, R100.reuse, R112, R60 ;  /* 0x00000070643c723c */ /* 0x044ff0000004183c */
[C---:B------:R-:W-:Y:S01]  /*7180*/  HMMA.16816.F32.BF16 R64, R100.reuse, R114, R64 ;  /* 0x000000726440723c */ /* 0x040fe20000041840 */
[----:B------:R-:W2:Y:S07]  /*7190*/  LDSM.16.MT88.4 R112, [R168+0x5100] ;  /* 0x00510000a870783b */ /* 0x000eae0000004200 */
[C---:B---3--:R-:W-:Y:S08]  /*71a0*/  HMMA.16816.F32.BF16 R68, R100.reuse, R104, R68 ;  /* 0x000000686444723c */ /* 0x048ff00000041844 */
[C---:B------:R-:W-:Y:S01]  /*71b0*/  HMMA.16816.F32.BF16 R72, R100.reuse, R106, R72 ;  /* 0x0000006a6448723c */ /* 0x040fe20000041848 */
[----:B------:R-:W-:Y:S07]  /*71c0*/  LDSM.16.MT88.4 R104, [R184+UR4+0x1900] ;  /* 0x00190004b868783b */ /* 0x000fee0008004200 */
[C---:B----4-:R-:W-:Y:S08]  /*71d0*/  HMMA.16816.F32.BF16 R76, R100.reuse, R116, R76 ;  /* 0x00000074644c723c */ /* 0x050ff0000004184c */
[C---:B------:R-:W-:Y:S01]  /*71e0*/  HMMA.16816.F32.BF16 R80, R100.reuse, R118, R80 ;  /* 0x000000766450723c */ /* 0x040fe20000041850 */
[----:B------:R-:W3:Y:S07]  /*71f0*/  LDSM.16.MT88.4 R116, [R133+0x1900] ;  /* 0x001900008574783b */ /* 0x000eee0000004200 */
[C---:B-1----:R-:W-:Y:S08]  /*7200*/  HMMA.16816.F32.BF16 R84, R100.reuse, R108, R84 ;  /* 0x0000006c6454723c */ /* 0x042ff00000041854 */
[C---:B------:R-:W-:Y:S08]  /*7210*/  HMMA.16816.F32.BF16 R88, R100.reuse, R110, R88 ;  /* 0x0000006e6458723c */ /* 0x040ff00000041858 */
[C---:B--2---:R-:W-:Y:S08]  /*7220*/  HMMA.16816.F32.BF16 R92, R100.reuse, R112, R92 ;  /* 0x00000070645c723c */ /* 0x044ff0000004185c */
[----:B------:R-:W-:Y:S08]  /*7230*/  HMMA.16816.F32.BF16 R96, R100, R114, R96 ;  /* 0x000000726460723c */ /* 0x000ff00000041860 */
[C---:B------:R-:W-:Y:S08]  /*7240*/  HMMA.16816.F32.BF16 R128, R136.reuse, R124, R4 ;  /* 0x0000007c8880723c */ /* 0x040ff00000041804 */
[C---:B------:R-:W-:Y:S08]  /*7250*/  HMMA.16816.F32.BF16 R124, R136.reuse, R126, R8 ;  /* 0x0000007e887c723c */ /* 0x040ff00000041808 */
[C---:B---3--:R-:W-:Y:S08]  /*7260*/  HMMA.16816.F32.BF16 R120, R136.reuse, R116, R12 ;  /* 0x000000748878723c */ /* 0x048ff0000004180c */
[C---:B------:R-:W-:Y:S08]  /*7270*/  HMMA.16816.F32.BF16 R116, R136.reuse, R118, R16 ;  /* 0x000000768874723c */ /* 0x040ff00000041810 */
[C---:B------:R-:W-:Y:S08]  /*7280*/  HMMA.16816.F32.BF16 R112, R136.reuse, R104, R20 ;  /* 0x000000688870723c */ /* 0x040ff00000041814 */
[C---:B------:R-:W-:Y:S08]  /*7290*/  HMMA.16816.F32.BF16 R108, R136.reuse, R106, R24 ;  /* 0x0000006a886c723c */ /* 0x040ff00000041818 */
[C---:B------:R-:W-:Y:S08]  /*72a0*/  HMMA.16816.F32.BF16 R104, R136.reuse, R140, R28 ;  /* 0x0000008c8868723c */ /* 0x040ff0000004181c */
[C---:B------:R-:W-:Y:S01]  /*72b0*/  HMMA.16816.F32.BF16 R100, R136.reuse, R142, R32 ;  /* 0x0000008e8864723c */ /* 0x040fe20000041820 */
[----:B------:R-:W1:Y:S07]  /*72c0*/  LDSM.16.MT88.4 R32, [R184+UR4+0x5900] ;  /* 0x00590004b820783b */ /* 0x000e6e0008004200 */
        /* <DEDUP_REMOVED lines=15> */
[C---:B--2---:R-:W-:Y:S08]  /*73c0*/  HMMA.16816.F32.BF16 R92, R136.reuse, R140, R92 ;  /* 0x0000008c885c723c */ /* 0x044ff0000004185c */
[----:B------:R-:W-:Y:S01]  /*73d0*/  HMMA.16816.F32.BF16 R96, R136, R142, R96 ;  /* 0x0000008e8860723c */ /* 0x000fe20000041860 */
[----:B------:R-:W-:-:S07]  /*73e0*/  @!P0 BRA `(.L_x_848) ;  /* 0x0000040000008947 */ /* 0x000fce0003800000 */
[----:B------:R-:W-:Y:S01]  /*73f0*/  ISETP.NE.AND P1, PT, R194, 0x1, PT ;  /* 0x00000001c200780c */ /* 0x000fe20003f25270 */
[----:B------:R-:W-:Y:S01]  /*7400*/  IMAD R0, R216, 0x40, R207 ;  /* 0x00000040d8007824 */ /* 0x000fe200078e02cf */
[----:B------:R-:W-:Y:S01]  /*7410*/  SEL R4, RZ, 0x10, P4 ;  /* 0x00000010ff047807 */ /* 0x000fe20002000000 */
[----:B------:R-:W-:Y:S03]  /*7420*/  IMAD.MOV.U32 R196, RZ, RZ, RZ ;  /* 0x000000ffffc47224 */ /* 0x000fe600078e00ff */
[----:B------:R-:W-:Y:S02]  /*7430*/  IADD3 R197, R0, -0x80, R203 ;  /* 0xffffff8000c57810 */ /* 0x000fe40007ffe0cb */
[----:B------:R-:W-:Y:S03]  /*7440*/  IADD3 R10, -R4, 0x10, RZ ;  /* 0x00000010040a7810 */ /* 0x000fe60007ffe1ff */
[--C-:B------:R-:W-:Y:S01]  /*7450*/  IMAD.MOV.U32 R0, RZ, RZ, R197.reuse ;  /* 0x000000ffff007224 */ /* 0x100fe200078e00c5 */
[----:B------:R-:W-:Y:S01]  /*7460*/  LOP3.LUT R10, R10, 0xf, RZ, 0xc0, !PT ;  /* 0x0000000f0a0a7812 */ /* 0x000fe200078ec0ff */
[----:B------:R-:W-:Y:S05]  /*7470*/  @P1 IMAD.HI.U32 R2, R197, c[0x0][0x2bc], RZ ;  /* 0x0000af00c5021a27 */ /* 0x000fea00078e00ff */
[----:B------:R-:W-:Y:S04]  /*7480*/  @P1 SHF.R.U32.HI R0, RZ, c[0x0][0x2c0], R2 ;  /* 0x0000b000ff001a19 */ /* 0x000fe80000011602 */
[C---:B------:R-:W-:Y:S04]  /*7490*/  @!P3 IADD3 R5, P0, R0.reuse, UR8, RZ ;  /* 0x000000080005bc10 */ /* 0x040fe8000ff1e0ff */
[----:B------:R-:W-:Y:S01]  /*74a0*/  @!P3 LEA.HI.X.SX32 R2, R0, UR6, 0x1, P0 ;  /* 0x000000060002bc11 */ /* 0x000fe200080f0eff */
[----:B------:R-:W-:Y:S01]  /*74b0*/  IMAD.MOV R0, RZ, RZ, -R0 ;  /* 0x000000ffff007224 */ /* 0x000fe200078e0a00 */
[C---:B------:R-:W-:Y:S03]  /*74c0*/  @!P3 LEA R8, P0, R5.reuse, c[0x0][0x2a0], 0x2 ;  /* 0x0000a8000508ba11 */ /* 0x040fe600078010ff */
[----:B------:R-:W-:Y:S01]  /*74d0*/  IMAD R197, R0, c[0x0][0x2b8], R197 ;  /* 0x0000ae0000c57a24 */ /* 0x000fe200078e02c5 */
[----:B------:R-:W-:Y:S02]  /*74e0*/  @!P3 LEA.HI.X R9, R5, c[0x0][0x2a4], R2, 0x2, P0 ;  /* 0x0000a9000509ba11 */ /* 0x000fe400000f1402 */
[----:B------:R-:W-:Y:S01]  /*74f0*/  SEL R2, RZ, 0x10, P6 ;  /* 0x00000010ff027807 */ /* 0x000fe20003000000 */
        /* <DEDUP_REMOVED lines=14> */
[----:B------:R-:W1:Y:S01]  /*75e0*/  SHFL.IDX PT, R6, R11, 0x1, 0x181f ;  /* 0x00381f000b067f89 */ /* 0x000e6200000e0000 */
[----:B------:R-:W-:Y:S02]  /*75f0*/  SEL R5, RZ, 0x10, P5 ;  /* 0x00000010ff057807 */ /* 0x000fe40002800000 */
[----:B------:R-:W-:Y:S01]  /*7600*/  IADD3 R0, -R2, 0x10, RZ ;  /* 0x0000001002007810 */ /* 0x000fe20007ffe1ff */
[----:B------:R-:W2:Y:S01]  /*7610*/  SHFL.IDX PT, R7, R14, 0x1, 0x181f ;  /* 0x00381f000e077f89 */ /* 0x000ea200000e0000 */
[C---:B------:R-:W-:Y:S02]  /*7620*/  ISETP.NE.U32.AND P2, PT, R5.reuse, RZ, PT ;  /* 0x000000ff0500720c */ /* 0x040fe40003f45070 */
[----:B------:R-:W-:Y:S01]  /*7630*/  IADD3 R13, -R5, 0x10, RZ ;  /* 0x00000010050d7810 */ /* 0x000fe20007ffe1ff */
[----:B------:R3:W4:Y:S01]  /*7640*/  SHFL.IDX PT, R8, R11, RZ, 0x181f ;  /* 0x00181fff0b087589 */ /* 0x00072200000e0000 */
[----:B------:R-:W-:Y:S02]  /*7650*/  LOP3.LUT R0, R0, 0xf, RZ, 0xc0, !PT ;  /* 0x0000000f00007812 */ /* 0x000fe400078ec0ff */
[----:B------:R-:W-:Y:S01]  /*7660*/  LOP3.LUT R13, R13, 0xf, RZ, 0xc0, !PT ;  /* 0x0000000f0d0d7812 */ /* 0x000fe200078ec0ff */
[----:B------:R5:W4:Y:S03]  /*7670*/  SHFL.IDX PT, R9, R14, RZ, 0x181f ;  /* 0x00181fff0e097589 */ /* 0x000b2600000e0000 */
[-C--:B-1----:R-:W-:Y:S04]  /*7680*/  IADD3 R12, P1, P0, R13, R6.reuse, R208 ;  /* 0x000000060d0c7210 */ /* 0x082fe8000783e0d0 */
[-C--:B--2---:R-:W-:Y:S02]  /*7690*/  IADD3.X R13, RZ, R7.reuse, R209, P1, P0 ;  /* 0x00000007ff0d7210 */ /* 0x084fe40000fe04d1 */
[-C--:B------:R-:W-:Y:S04]  /*76a0*/  IADD3 R10, P1, P0, R10, R6.reuse, R213 ;  /* 0x000000060a0a7210 */ /* 0x080fe8000783e0d5 */
[-C--:B---3--:R-:W-:Y:S02]  /*76b0*/  IADD3.X R11, RZ, R7.reuse, R214, P1, P0 ;  /* 0x00000007ff0b7210 */ /* 0x088fe40000fe04d6 */
[----:B------:R-:W-:Y:S01]  /*76c0*/  IADD3 R6, P1, P0, R0, R6, R211 ;  /* 0x0000000600067210 */ /* 0x000fe2000783e0d3 */
[----:B------:R-:W-:Y:S03]  /*76d0*/  IMAD.U32 R0, RZ, RZ, UR11 ;  /* 0x0000000bff007e24 */ /* 0x000fe6000f8e00ff */
[----:B------:R-:W-:Y:S01]  /*76e0*/  IADD3.X R7, RZ, R7, R212, P1, P0 ;  /* 0x00000007ff077210 */ /* 0x000fe20000fe04d4 */
[----:B------:R-:W-:Y:S01]  /*76f0*/  IMAD R0, R0, 0x3000, R201 ;  /* 0x0000300000007824 */ /* 0x000fe200078e02c9 */
[----:B----4-:R-:W-:Y:S02]  /*7700*/  IADD3 R16, P1, R208, R8, RZ ;  /* 0x00000008d0107210 */ /* 0x010fe40007f3e0ff */
[----:B-----5:R-:W-:Y:S01]  /*7710*/  IADD3 R14, P0, R8, R213, RZ ;  /* 0x000000d5080e7210 */ /* 0x020fe20007f1e0ff */
[----:B------:R-:W-:Y:S02]  /*7720*/  IMAD.SHL.U32 R5, R0, 0x2, RZ ;  /* 0x0000000200057824 */ /* 0x000fe400078e00ff */
[----:B------:R-:W-:Y:S01]  /*7730*/  IMAD.X R17, R209, 0x1, R9, P1 ;  /* 0x00000001d1117824 */ /* 0x000fe200008e0609 */
[----:B------:R-:W-:Y:S01]  /*7740*/  ISETP.NE.U32.AND P1, PT, R4, RZ, PT ;  /* 0x000000ff0400720c */ /* 0x000fe20003f25070 */
[C---:B------:R-:W-:Y:S01]  /*7750*/  IMAD.X R15, R9.reuse, 0x1, R214, P0 ;  /* 0x00000001090f7824 */ /* 0x040fe200000e06d6 */
[----:B------:R-:W-:Y:S02]  /*7760*/  IADD3 R8, P0, R8, R211, RZ ;  /* 0x000000d308087210 */ /* 0x000fe40007f1e0ff */
[----:B------:R1:W-:Y:S03]  /*7770*/  LDGSTS.E.BYPASS.LTC128B.128 [R5+0xc100], [R16.64], !P5 ;  /* 0x0c10000010057fae */ /* 0x0003e6000e901d4c */
[----:B------:R-:W-:Y:S01]  /*7780*/  IMAD.X R9, R9, 0x1, R212, P0 ;  /* 0x0000000109097824 */ /* 0x000fe200000e06d4 */
[----:B------:R1:W-:Y:S01]  /*7790*/  LDGSTS.E.BYPASS.LTC128B.128 [R5+0xe100], [R14.64], !P4 ;  /* 0x0e1000000e057fae */ /* 0x0003e2000e101d4c */
[----:B------:R-:W-:Y:S03]  /*77a0*/  ISETP.NE.U32.AND P0, PT, R2, RZ, PT ;  /* 0x000000ff0200720c */ /* 0x000fe60003f05070 */
[----:B------:R1:W-:Y:S04]  /*77b0*/  LDGSTS.E.BYPASS.LTC128B.128 [R5+0x10100], [R8.64], !P6 ;  /* 0x1010000008057fae */ /* 0x0003e8000f101d4c */
[----:B------:R1:W-:Y:S04]  /*77c0*/  LDGSTS.E.BYPASS.LTC128B.128.ZFILL [R5+0xd100], [R12.64], P2 ;  /* 0x0d1000000c057fae */ /* 0x0003e80009141d4c */
[----:B------:R1:W-:Y:S04]  /*77d0*/  LDGSTS.E.BYPASS.LTC128B.128.ZFILL [R5+0xf100], [R10.64], P1 ;  /* 0x0f1000000a057fae */ /* 0x0003e80008941d4c */
[----:B------:R1:W-:Y:S02]  /*77e0*/  LDGSTS.E.BYPASS.LTC128B.128.ZFILL [R5+0x11100], [R6.64], P0 ;  /* 0x1110000006057fae */ /* 0x0003e40008141d4c */
.L_x_848:
[----:B------:R-:W-:Y:S01]  /*77f0*/  UIADD3 UR4, UR5, 0x1, URZ ;  /* 0x0000000105047890 */ /* 0x000fe2000fffe03f */
[----:B------:R-:W0:Y:S01]  /*7800*/  LDGDEPBAR ;  /* 0x00000000000079af */ /* 0x000e220000000000 */
[----:B------:R-:W-:Y:S01]  /*7810*/  UISETP.GE.AND UP0, UPT, UR5, 0x1, UPT ;  /* 0x000000010500788c */ /* 0x000fe2000bf06270 */
[C---:B------:R-:W-:Y:S01]  /*7820*/  ISETP.GT.AND P0, PT, R216.reuse, RZ, PT ;  /* 0x000000ffd800720c */ /* 0x040fe20003f04270 */
[----:B------:R-:W-:Y:S01]  /*7830*/  IMAD.MOV.U32 R0, RZ, RZ, R3 ;  /* 0x000000ffff007224 */ /* 0x000fe200078e0003 */
[----:B------:R-:W-:Y:S01]  /*7840*/  IADD3 R216, R216, -0x1, RZ ;  /* 0xffffffffd8d87810 */ /* 0x000fe20007ffe0ff */
[----:B------:R-:W-:Y:S01]  /*7850*/  USEL UR5, UR4, URZ, !UP0 ;  /* 0x0000003f04057287 */ /* 0x000fe2000c000000 */
[----:B------:R-:W-:Y:S09]  /*7860*/  IMAD.MOV.U32 R133, RZ, RZ, R132 ;  /* 0x000000ffff857224 */ /* 0x000ff200078e0084 */
[----:B------:R-:W-:-:S05]  /*7870*/  @P0 BRA `(.L_x_849) ;  /* 0xffffd04000000947 */ /* 0x000fca000383ffff */
.L_x_846:
[----:B------:R-:W2:Y:S01]  /*7880*/  SHFL.BFLY PT, R0, R215, 0x2, 0x1f ;  /* 0x0c401f00d7007f89 */ /* 0x000ea200000e0000 */
[----:B-1----:R-:W-:Y:S01]  /*7890*/  MOV R5, c[0x0][0x4e8] ;  /* 0x00013a0000057a02 */ /* 0x002fe20000000f00 */
[----:B------:R-:W1:Y:S01]  /*78a0*/  S2UR UR7, SR_CTAID.Y ;  /* 0x00000000000779c3 */ /* 0x000e620000002600 */
[----:B------:R-:W-:Y:S01]  /*78b0*/  MOV R6, R202 ;  /* 0x000000ca00067202 */ /* 0x000fe20000000f00 */
[----:B------:R-:W3:Y:S01]  /*78c0*/  SHFL.BFLY PT, R2, R217, 0x2, 0x1f ;  /* 0x0c401f00d9027f89 */ /* 0x000ee200000e0000 */
[C---:B------:R-:W-:Y:S01]  /*78d0*/  ISETP.NE.AND P4, PT, R5.reuse, 0x1, PT ;  /* 0x000000010500780c */ /* 0x040fe20003f85270 */
[----:B------:R-:W-:Y:S01]  /*78e0*/  ULDC.64 UR4, c[0x0][0x490] ;  /* 0x0001240000047ab9 */ /* 0x000fe20000000a00 */
[----:B------:R-:W-:Y:S01]  /*78f0*/  MOV R10, RZ ;  /* 0x000000ff000a7202 */ /* 0x000fe20000000f00 */
[----:B------:R-:W4:Y:S01]  /*7900*/  S2R R7, SR_TID.X ;  /* 0x0000000000077919 */ /* 0x000f220000002100 */
[----:B------:R-:W-:Y:S01]  /*7910*/  SHF.R.S32.HI R210, RZ, 0x2, R210 ;  /* 0x00000002ffd27819 */ /* 0x000fe200000114d2 */
[----:B------:R-:W-:Y:S01]  /*7920*/  IMAD R5, R5, c[0x0][0x388], RZ ;  /* 0x0000e20005057a24 */ /* 0x000fe200078e02ff */
[----:B------:R-:W-:Y:S01]  /*7930*/  SHF.L.U32 R201, R201, 0x1, RZ ;  /* 0x00000001c9c97819 */ /* 0x000fe200000006ff */
[----:B------:R-:W-:Y:S01]  /*7940*/  BSSY B0, `(.L_x_850) ;  /* 0x0000168000007945 */ /* 0x000fe20003800000 */
[----:B--2---:R-:W-:Y:S01]  /*7950*/  FADD.FTZ R11, R0, R215 ;  /* 0x000000d7000b7221 */ /* 0x004fe20000010000 */
[----:B-1----:R-:W-:Y:S01]  /*7960*/  USHF.R.S32.HI UR6, URZ, 0x1f, UR7 ;  /* 0x0000001f3f067899 */ /* 0x002fe20008011407 */
[----:B---3--:R-:W-:Y:S01]  /*7970*/  FADD.FTZ R9, R2, R217 ;  /* 0x000000d902097221 */ /* 0x008fe20000010000 */
[----:B------:R-:W-:-:S02]  /*7980*/  UIMAD.WIDE.U32 UR10, UR7, UR4, URZ ;  /* 0x00000004070a72a5 */ /* 0x000fc4000f8e003f */
[----:B------:R-:W1:Y:S01]  /*7990*/  SHFL.BFLY PT, R2, R11, 0x1, 0x1f ;  /* 0x0c201f000b027f89 */ /* 0x000e6200000e0000 */
[----:B------:R-:W-:Y:S01]  /*79a0*/  UIMAD UR8, UR6, UR4, URZ ;  /* 0x00000004060872a4 */ /* 0x000fe2000f8e023f */
[----:B----4-:R-:W-:Y:S02]  /*79b0*/  SHF.R.S32.HI R8, RZ, 0x1f, R7 ;  /* 0x0000001fff087819 */ /* 0x010fe40000011407 */
[----:B------:R-:W2:Y:S01]  /*79c0*/  SHFL.BFLY PT, R4, R9, 0x1, 0x1f ;  /* 0x0c201f0009047f89 */ /* 0x000ea200000e0000 */
[----:B------:R-:W-:Y:S01]  /*79d0*/  UIMAD UR8, UR7, UR5, UR8 ;  /* 0x00000005070872a4 */ /* 0x000fe2000f8e0208 */
[CC--:B------:R-:W-:Y:S02]  /*79e0*/  LEA.HI R0, R8.reuse, R7.reuse, RZ, 0x5 ;  /* 0x0000000708007211 */ /* 0x0c0fe400078f28ff */
[----:B------:R-:W-:Y:S01]  /*79f0*/  LEA.HI R8, R8, R7, RZ, 0x2 ;  /* 0x0000000708087211 */ /* 0x000fe200078f10ff */
[----:B------:R-:W-:Y:S01]  /*7a00*/  ULDC.64 UR4, c[0x0][0x3e8] ;  /* 0x0000fa0000047ab9 */ /* 0x000fe20000000a00 */
[----:B------:R-:W-:Y:S01]  /*7a10*/  LOP3.LUT R14, R0, 0xffffffe0, RZ, 0xc0, !PT ;  /* 0xffffffe0000e7812 */ /* 0x000fe200078ec0ff */
[----:B------:R-:W-:Y:S01]  /*7a20*/  UIMAD UR6, UR6, UR4, URZ ;  /* 0x00000004060672a4 */ /* 0x000fe2000f8e023f */
[----:B------:R-:W-:Y:S01]  /*7a30*/  LOP3.LUT R12, R8, 0xfffffffc, RZ, 0xc0, !PT ;  /* 0xfffffffc080c7812 */ /* 0x000fe200078ec0ff */
[----:B------:R-:W-:Y:S01]  /*7a40*/  UIMAD.WIDE.U32 UR14, UR7, UR4, URZ ;  /* 0x00000004070e72a5 */ /* 0x000fe2000f8e003f */
[----:B------:R-:W-:Y:S01]  /*7a50*/  SHF.R.S32.HI R0, RZ, 0x5, R0 ;  /* 0x00000005ff007819 */ /* 0x000fe20000011400 */
[----:B------:R-:W-:Y:S01]  /*7a60*/  UIMAD UR5, UR7, UR5, UR6 ;  /* 0x00000005070572a4 */ /* 0x000fe2000f8e0206 */
[----:B------:R-:W-:Y:S01]  /*7a70*/  MOV R19, UR11 ;  /* 0x0000000b00137c02 */ /* 0x000fe20008000f00 */
[----:B------:R-:W-:Y:S01]  /*7a80*/  UIADD3 UR8, UR11, UR8, URZ ;  /* 0x000000080b087290 */ /* 0x000fe2000fffe03f */
[----:B------:R-:W-:Y:S01]  /*7a90*/  MOV R18, UR10 ;  /* 0x0000000a00127c02 */ /* 0x000fe20008000f00 */
[----:B------:R-:W-:Y:S01]  /*7aa0*/  UIADD3 UR5, UR15, UR5, URZ ;  /* 0x000000050f057290 */ /* 0x000fe2000fffe03f */
[----:B------:R-:W-:Y:S01]  /*7ab0*/  MOV R17, UR15 ;  /* 0x0000000f00117c02 */ /* 0x000fe20008000f00 */
[----:B------:R-:W-:-:S02]  /*7ac0*/  IMAD.U32 R16, RZ, RZ, UR14 ;  /* 0x0000000eff107e24 */ /* 0x000fc4000f8e00ff */
[----:B------:R-:W-:Y:S01]  /*7ad0*/  MOV R19, UR8 ;  /* 0x0000000800137c02 */ /* 0x000fe20008000f00 */
[----:B-1----:R-:W-:Y:S01]  /*7ae0*/  FADD.FTZ R2, R11, R2 ;  /* 0x000000020b027221 */ /* 0x002fe20000010000 */
[----:B------:R-:W-:Y:S01]  /*7af0*/  IADD3 R11, -R14, R7, RZ ;  /* 0x000000070e0b7210 */ /* 0x000fe20007ffe1ff */
[----:B------:R-:W-:Y:S01]  /*7b00*/  IMAD.IADD R7, R7, 0x1, -R12 ;  /* 0x0000000107077824 */ /* 0x000fe200078e0a0c */
[----:B------:R-:W-:Y:S01]  /*7b10*/  MOV R14, 0xff800000 ;  /* 0xff800000000e7802 */ /* 0x000fe20000000f00 */
[----:B--2---:R-:W-:Y:S01]  /*7b20*/  FADD.FTZ R4, R9, R4 ;  /* 0x0000000409047221 */ /* 0x004fe20000010000 */
[----:B------:R-:W-:Y:S01]  /*7b30*/  BAR.SYNC.DEFER_BLOCKING 0x1, 0x100 ;  /* 0x0044000000007b1d */ /* 0x000fe20000010000 */
[----:B------:R-:W-:Y:S01]  /*7b40*/  FSETP.NE.FTZ.AND P0, PT, R2, RZ, PT ;  /* 0x000000ff0200720b */ /* 0x000fe20003f15000 */
[----:B------:R-:W-:Y:S01]  /*7b50*/  @P4 IMAD.HI.U32 R9, R202, c[0x0][0x4ec], RZ ;  /* 0x00013b00ca094a27 */ /* 0x000fe200078e00ff */
[----:B------:R-:W-:Y:S02]  /*7b60*/  LOP3.LUT P3, RZ, R11, 0x3, RZ, 0xc0, !PT ;  /* 0x000000030bff7812 */ /* 0x000fe4000786c0ff */
[----:B------:R-:W-:-:S02]  /*7b70*/  FSETP.NE.FTZ.AND P1, PT, R4, RZ, PT ;  /* 0x000000ff0400720b */ /* 0x000fc40003f35000 */
[----:B------:R-:W-:Y:S02]  /*7b80*/  @P4 SHF.R.U32.HI R6, RZ, c[0x0][0x4f0], R9 ;  /* 0x00013c00ff064a19 */ /* 0x000fe40000011609 */
[----:B------:R-:W-:Y:S02]  /*7b90*/  MOV R9, RZ ;  /* 0x000000ff00097202 */ /* 0x000fe40000000f00 */
[----:B------:R-:W-:Y:S02]  /*7ba0*/  IADD3 R13, -R6, RZ, RZ ;  /* 0x000000ff060d7210 */ /* 0x000fe40007ffe1ff */
[----:B------:R-:W-:Y:S01]  /*7bb0*/  MOV R17, UR5 ;  /* 0x0000000500117c02 */ /* 0x000fe20008000f00 */
[----:B------:R-:W1:Y:S02]  /*7bc0*/  @P0 MUFU.LG2 R12, R2 ;  /* 0x00000002000c0308 */ /* 0x000e640000000c00 */
[----:B------:R-:W-:Y:S01]  /*7bd0*/  IMAD R11, R13, c[0x0][0x4e8], R202 ;  /* 0x00013a000d0b7a24 */ /* 0x000fe200078e02ca */
[----:B------:R-:W-:-:S02]  /*7be0*/  SHF.R.S32.HI R13, RZ, 0x2, R8 ;  /* 0x00000002ff0d7819 */ /* 0x000fc40000011408 */
[----:B------:R-:W-:-:S03]  /*7bf0*/  SHF.R.S32.HI R8, RZ, 0x1f, R8 ;  /* 0x0000001fff087819 */ /* 0x000fc60000011408 */
[----:B------:R2:W3:Y:S01]  /*7c00*/  @P0 MUFU.RCP R9, R2 ;  /* 0x0000000200090308 */ /* 0x0004e20000001000 */
[----:B------:R-:W-:-:S04]  /*7c10*/  LEA.HI R8, R8, R13, RZ, 0x3 ;  /* 0x0000000d08087211 */ /* 0x000fc800078f18ff */
[----:B------:R-:W-:-:S03]  /*7c20*/  LOP3.LUT R8, R8, 0xfffffff8, RZ, 0xc0, !PT ;  /* 0xfffffff808087812 */ /* 0x000fc600078ec0ff */
[----:B------:R-:W-:Y:S01]  /*7c30*/  @P1 MUFU.RCP R10, R4 ;  /* 0x00000004000a1308 */ /* 0x000fe20000001000 */
[----:B-1----:R-:W-:Y:S01]  /*7c40*/  @P0 FMUL.FTZ R12, R12, 0.69314718246459960938 ;  /* 0x3f3172180c0c0820 */ /* 0x002fe20000410000 */
[----:B--2---:R-:W-:-:S06]  /*7c50*/  @P0 MOV R2, 0x3f317218 ;  /* 0x3f31721800020802 */ /* 0x004fcc0000000f00 */
[----:B------:R-:W1:Y:S01]  /*7c60*/  @P1 MUFU.LG2 R4, R4 ;  /* 0x0000000400041308 */ /* 0x000e620000000c00 */
[C---:B---3--:R-:W-:Y:S02]  /*7c70*/  FMUL.FTZ R131, R9.reuse, R131 ;  /* 0x0000008309837220 */ /* 0x048fe40000410000 */
[C---:B------:R-:W-:Y:S02]  /*7c80*/  FMUL.FTZ R130, R9.reuse, R130 ;  /* 0x0000008209827220 */ /* 0x040fe40000410000 */
[----:B------:R-:W-:Y:S02]  /*7c90*/  @P0 FMUL.FTZ R2, R2, c[0x0][0x2d0] ;  /* 0x0000b40002020a20 */ /* 0x000fe40000410000 */
[----:B------:R-:W-:Y:S01]  /*7ca0*/  FMUL.FTZ R127, R9, R127 ;  /* 0x0000007f097f7220 */ /* 0x000fe20000410000 */
[----:B------:R-:W-:Y:S01]  /*7cb0*/  F2FP.BF16.PACK_AB R130, R131, R130 ;  /* 0x000000828382723e */ /* 0x000fe200000010ff */
[C---:B------:R-:W-:Y:S02]  /*7cc0*/  FMUL.FTZ R126, R9.reuse, R126 ;  /* 0x0000007e097e7220 */ /* 0x040fe40000410000 */
[----:B------:R-:W-:-:S02]  /*7cd0*/  FMUL.FTZ R123, R9, R123 ;  /* 0x0000007b097b7220 */ /* 0x000fc40000410000 */
[----:B------:R-:W-:Y:S01]  /*7ce0*/  FMUL.FTZ R122, R9, R122 ;  /* 0x0000007a097a7220 */ /* 0x000fe20000410000 */
[----:B------:R-:W-:Y:S01]  /*7cf0*/  F2FP.BF16.PACK_AB R126, R127, R126 ;  /* 0x0000007e7f7e723e */ /* 0x000fe200000010ff */
[C---:B------:R-:W-:Y:S02]  /*7d00*/  FMUL.FTZ R119, R9.reuse, R119 ;  /* 0x0000007709777220 */ /* 0x040fe40000410000 */
[----:B------:R-:W-:Y:S01]  /*7d10*/  FMUL.FTZ R118, R9, R118 ;  /* 0x0000007609767220 */ /* 0x000fe20000410000 */
[----:B------:R-:W-:Y:S01]  /*7d20*/  F2FP.BF16.PACK_AB R122, R123, R122 ;  /* 0x0000007a7b7a723e */ /* 0x000fe200000010ff */
[C---:B------:R-:W-:Y:S02]  /*7d30*/  FMUL.FTZ R115, R9.reuse, R115 ;  /* 0x0000007309737220 */ /* 0x040fe40000410000 */
[----:B------:R-:W-:Y:S01]  /*7d40*/  FMUL.FTZ R114, R9, R114 ;  /* 0x0000007209727220 */ /* 0x000fe20000410000 */
[----:B------:R-:W-:Y:S01]  /*7d50*/  F2FP.BF16.PACK_AB R118, R119, R118 ;  /* 0x000000767776723e */ /* 0x000fe200000010ff */
        /* <DEDUP_REMOVED lines=56> */
[----:B------:R-:W-:Y:S01]  /*80e0*/  IADD3 R9, R13, -R8, RZ ;  /* 0x800000080d097210 */ /* 0x000fe20007ffe0ff */
[----:B-1----:R-:W-:Y:S01]  /*80f0*/  @P1 FMUL.FTZ R15, R4, 0.69314718246459960938 ;  /* 0x3f317218040f1820 */ /* 0x002fe20000410000 */
[----:B------:R-:W-:Y:S01]  /*8100*/  MOV R13, 0xff800000 ;  /* 0xff800000000d7802 */ /* 0x000fe20000000f00 */
[----:B------:R-:W-:Y:S01]  /*8110*/  @P0 FFMA.FTZ R13, R2, R3, R12 ;  /* 0x00000003020d0223 */ /* 0x000fe2000001000c */
[----:B------:R-:W-:Y:S01]  /*8120*/  @P1 MOV R8, 0x3f317218 ;  /* 0x3f31721800081802 */ /* 0x000fe20000000f00 */
[----:B------:R-:W1:Y:S01]  /*8130*/  S2R R3, SR_CTAID.Z ;  /* 0x0000000000037919 */ /* 0x000e620000002700 */
[----:B------:R-:W-:Y:S01]  /*8140*/  LEA.HI R4, R7, R7, RZ, 0x1 ;  /* 0x0000000707047211 */ /* 0x000fe200078f08ff */
[----:B------:R-:W-:Y:S01]  /*8150*/  FMUL.FTZ R129, R10, R129 ;  /* 0x000000810a817220 */ /* 0x000fe20000410000 */
[----:B------:R-:W-:Y:S01]  /*8160*/  F2FP.BF16.PACK_AB R94, R95, R94 ;  /* 0x0000005e5f5e723e */ /* 0x000fe200000010ff */
[----:B------:R-:W-:Y:S01]  /*8170*/  @P1 FMUL.FTZ R8, R8, c[0x0][0x2d0] ;  /* 0x0000b40008081a20 */ /* 0x000fe20000410000 */
[----:B------:R-:W-:Y:S01]  /*8180*/  LOP3.LUT R12, R4, 0x1ffffffe, RZ, 0xc0, !PT ;  /* 0x1ffffffe040c7812 */ /* 0x000fe200078ec0ff */
[----:B------:R-:W-:Y:S01]  /*8190*/  FMUL.FTZ R128, R10, R128 ;  /* 0x000000800a807220 */ /* 0x000fe20000410000 */
[----:B------:R-:W-:Y:S01]  /*81a0*/  F2FP.BF16.PACK_AB R98, R99, R98 ;  /* 0x000000626362723e */ /* 0x000fe200000010ff */
[----:B------:R-:W-:Y:S01]  /*81b0*/  @P1 FFMA.FTZ R14, R8, R132, R15 ;  /* 0x00000084080e1223 */ /* 0x000fe2000001000f */
[----:B------:R-:W-:Y:S01]  /*81c0*/  SHF.R.S32.HI R15, RZ, 0x1f, R0 ;  /* 0x0000001fff0f7819 */ /* 0x000fe20000011400 */
[----:B------:R-:W2:Y:S01]  /*81d0*/  S2R R8, SR_CTAID.X ;  /* 0x0000000000087919 */ /* 0x000ea20000002500 */
[----:B------:R-:W-:Y:S01]  /*81e0*/  IADD3 R12, R7, -R12, RZ ;  /* 0x8000000c070c7210 */ /* 0x000fe20007ffe0ff */
[C---:B------:R-:W-:Y:S01]  /*81f0*/  FMUL.FTZ R125, R10.reuse, R125 ;  /* 0x0000007d0a7d7220 */ /* 0x040fe20000410000 */
[----:B------:R-:W-:Y:S01]  /*8200*/  LEA.HI R15, R15, R0, RZ, 0x3 ;  /* 0x000000000f0f7211 */ /* 0x000fe200078f18ff */
[C---:B------:R-:W-:Y:S01]  /*8210*/  FMUL.FTZ R124, R10.reuse, R124 ;  /* 0x0000007c0a7c7220 */ /* 0x040fe20000410000 */
[----:B------:R-:W-:Y:S01]  /*8220*/  R2P PR, R9, 0x6 ;  /* 0x0000000609007804 */ /* 0x000fe20000000000 */
[C---:B------:R-:W-:Y:S01]  /*8230*/  FMUL.FTZ R121, R10.reuse, R121 ;  /* 0x000000790a797220 */ /* 0x040fe20000410000 */
[----:B------:R-:W-:Y:S01]  /*8240*/  LOP3.LUT R15, R15, 0xffffff8, RZ, 0xc0, !PT ;  /* 0x0ffffff80f0f7812 */ /* 0x000fe200078ec0ff */
[C---:B------:R-:W-:Y:S01]  /*8250*/  FMUL.FTZ R120, R10.reuse, R120 ;  /* 0x000000780a787220 */ /* 0x040fe20000410000 */
[----:B------:R-:W-:Y:S01]  /*8260*/  F2FP.BF16.PACK_AB R128, R129, R128 ;  /* 0x000000808180723e */ /* 0x000fe200000010ff */
[----:B------:R-:W-:Y:S01]  /*8270*/  FMUL.FTZ R117, R10, R117 ;  /* 0x000000750a757220 */ /* 0x000fe20000410000 */
[----:B------:R-:W-:Y:S01]  /*8280*/  F2FP.BF16.PACK_AB R124, R125, R124 ;  /* 0x0000007c7d7c723e */ /* 0x000fe200000010ff */
[C---:B------:R-:W-:Y:S01]  /*8290*/  IMAD.IADD R15, R0.reuse, 0x1, -R15 ;  /* 0x00000001000f7824 */ /* 0x040fe200078e0a0f */
[----:B------:R-:W-:Y:S01]  /*82a0*/  LEA R0, R0, R7, 0x9 ;  /* 0x0000000700007211 */ /* 0x000fe200078e48ff */
[----:B-1----:R-:W-:Y:S01]  /*82b0*/  IMAD.WIDE.U32 R16, R3, c[0x0][0x3f0], R16 ;  /* 0x0000fc0003107a25 */ /* 0x002fe200078e0010 */
[----:B------:R-:W-:-:S02]  /*82c0*/  SHF.R.S32.HI R2, RZ, 0x1f, R3 ;  /* 0x0000001fff027819 */ /* 0x000fc40000011403 */
[----:B------:R-:W-:Y:S01]  /*82d0*/  LOP3.LUT R7, R9, 0x1, RZ, 0xc0, !PT ;  /* 0x0000000109077812 */ /* 0x000fe200078ec0ff */
[----:B------:R-:W-:Y:S01]  /*82e0*/  IMAD.WIDE.U32 R18, R3, c[0x0][0x498], R18 ;  /* 0x0001260003127a25 */ /* 0x000fe200078e0012 */
[----:B------:R-:W-:Y:S02]  /*82f0*/  SHF.L.U32 R9, R9, 0x6, RZ ;  /* 0x0000000609097819 */ /* 0x000fe400000006ff */
[----:B------:R-:W-:Y:S01]  /*8300*/  LEA R15, R15, R210, 0x4 ;  /* 0x000000d20f0f7211 */ /* 0x000fe200078e20ff */
[C---:B------:R-:W-:Y:S01]  /*8310*/  IMAD R4, R2.reuse, c[0x0][0x3f0], RZ ;  /* 0x0000fc0002047a24 */ /* 0x040fe200078e02ff */
[----:B------:R-:W-:Y:S01]  /*8320*/  LOP3.LUT R9, R9, 0x1c0, RZ, 0xc0, !PT ;  /* 0x000001c009097812 */ /* 0x000fe200078ec0ff */
[----:B------:R-:W-:Y:S01]  /*8330*/  IMAD R2, R2, c[0x0][0x498], RZ ;  /* 0x0001260002027a24 */ /* 0x000fe200078e02ff */
[----:B------:R-:W-:Y:S01]  /*8340*/  ISETP.NE.U32.AND P0, PT, R7, 0x1, PT ;  /* 0x000000010700780c */ /* 0x000fe20003f05070 */
[----:B------:R-:W-:Y:S01]  /*8350*/  IMAD R4, R3, c[0x0][0x3f4], R4 ;  /* 0x0000fd0003047a24 */ /* 0x000fe200078e0204 */
[----:B------:R-:W-:Y:S01]  /*8360*/  LEA.HI R9, R9, R9, RZ, 0x1d ;  /* 0x0000000909097211 */ /* 0x000fe200078fe8ff */
[----:B------:R-:W-:Y:S01]  /*8370*/  IMAD R7, R12, 0x8, R15 ;  /* 0x000000080c077824 */ /* 0x000fe200078e020f */
[----:B------:R-:W-:Y:S01]  /*8380*/  F2FP.BF16.PACK_AB R120, R121, R120 ;  /* 0x000000787978723e */ /* 0x000fe200000010ff */
[----:B------:R-:W-:Y:S01]  /*8390*/  IMAD R2, R3, c[0x0][0x49c], R2 ;  /* 0x0001270003027a24 */ /* 0x000fe200078e0202 */
[----:B------:R-:W-:Y:S01]  /*83a0*/  IADD3 R17, R17, R4, RZ ;  /* 0x0000000411117210 */ /* 0x000fe20007ffe0ff */
[----:B------:R-:W-:Y:S01]  /*83b0*/  FMUL.FTZ R116, R10, R116 ;  /* 0x000000740a747220 */ /* 0x000fe20000410000 */
[----:B--2---:R-:W-:Y:S01]  /*83c0*/  LEA R4, R8, R15, 0x7 ;  /* 0x0000000f08047211 */ /* 0x004fe200078e38ff */
[----:B------:R-:W-:Y:S01]  /*83d0*/  FMUL.FTZ R113, R10, R113 ;  /* 0x000000710a717220 */ /* 0x000fe20000410000 */
[----:B------:R-:W-:Y:S01]  /*83e0*/  LEA R0, R0, R9, 0x1 ;  /* 0x0000000900007211 */ /* 0x000fe200078e08ff */
[----:B------:R-:W-:Y:S01]  /*83f0*/  IMAD.WIDE.U32 R16, R6, c[0x0][0x3e0], R16 ;  /* 0x0000f80006107a25 */ /* 0x000fe200078e0010 */
[----:B------:R-:W-:-:S02]  /*8400*/  LEA R7, R8, R7, 0x7 ;  /* 0x0000000708077211 */ /* 0x000fc400078e38ff */
[----:B------:R-:W-:Y:S01]  /*8410*/  ISETP.GE.OR P5, PT, R4, R5, P3 ;  /* 0x000000050400720c */ /* 0x000fe20001fa6670 */
[C---:B------:R-:W-:Y:S01]  /*8420*/  FMUL.FTZ R112, R10.reuse, R112 ;  /* 0x000000700a707220 */ /* 0x040fe20000410000 */
[----:B------:R-:W-:Y:S01]  /*8430*/  SHF.R.S32.HI R3, RZ, 0x1f, R6 ;  /* 0x0000001fff037819 */ /* 0x000fe20000011406 */
[----:B------:R-:W-:Y:S01]  /*8440*/  FMUL.FTZ R109, R10, R109 ;  /* 0x0000006d0a6d7220 */ /* 0x000fe20000410000 */
[----:B------:R-:W-:Y:S01]  /*8450*/  IADD3 R4, R4, 0x8, RZ ;  /* 0x0000000804047810 */ /* 0x000fe20007ffe0ff */
[----:B------:R-:W-:Y:S01]  /*8460*/  FMUL.FTZ R108, R10, R108 ;  /* 0x0000006c0a6c7220 */ /* 0x000fe20000410000 */
[----:B------:R-:W-:Y:S01]  /*8470*/  SHF.L.U32 R9, R0, 0x1, RZ ;  /* 0x0000000100097819 */ /* 0x000fe200000006ff */
[----:B------:R-:W-:Y:S01]  /*8480*/  @P4 IMAD.HI.U32 R0, R7, c[0x0][0x4ec], RZ ;  /* 0x00013b0007004a27 */ /* 0x000fe200078e00ff */
[----:B------:R-:W-:Y:S02]  /*8490*/  ISETP.GE.OR P3, PT, R4, R5, P3 ;  /* 0x000000050400720c */ /* 0x000fe40001f66670 */
[----:B------:R-:W-:Y:S01]  /*84a0*/  MOV R15, R7 ;  /* 0x00000007000f7202 */ /* 0x000fe20000000f00 */
[----:B------:R-:W-:Y:S01]  /*84b0*/  IMAD R3, R3, c[0x0][0x3e0], RZ ;  /* 0x0000f80003037a24 */ /* 0x000fe200078e02ff */
[C---:B------:R-:W-:Y:S01]  /*84c0*/  IADD3 R4, R9.reuse, 0x80, RZ ;  /* 0x0000008009047810 */ /* 0x040fe20007ffe0ff */
[----:B------:R-:W-:Y:S01]  /*84d0*/  FMUL.FTZ R105, R10, R105 ;  /* 0x000000690a697220 */ /* 0x000fe20000410000 */
[----:B------:R-:W-:Y:S01]  /*84e0*/  @P4 SHF.R.U32.HI R15, RZ, c[0x0][0x4f0], R0 ;  /* 0x00013c00ff0f4a19 */ /* 0x000fe20000011600 */
[----:B------:R-:W-:Y:S01]  /*84f0*/  IMAD R3, R6, c[0x0][0x3e4], R3 ;  /* 0x0000f90006037a24 */ /* 0x000fe200078e0203 */
[----:B------:R-:W-:Y:S01]  /*8500*/  IADD3 R21, R9, 0x70, RZ ;  /* 0x0000007009157810 */ /* 0x000fe20007ffe0ff */
[----:B------:R-:W-:Y:S01]  /*8510*/  FMUL.FTZ R104, R10, R104 ;  /* 0x000000680a687220 */ /* 0x000fe20000410000 */
[----:B------:R-:W-:Y:S01]  /*8520*/  @P0 IADD3 R21, R4, 0x10, RZ ;  /* 0x0000001004150810 */ /* 0x000fe20007ffe0ff */
[----:B------:R-:W-:Y:S01]  /*8530*/  IMAD.IADD R17, R17, 0x1, R3 ;  /* 0x0000000111117824 */ /* 0x000fe200078e0203 */
[C---:B------:R-:W-:Y:S01]  /*8540*/  IADD3 R4, -R15.reuse, RZ, RZ ;  /* 0x000000ff0f047210 */ /* 0x040fe20007ffe1ff */
[C---:B------:R-:W-:Y:S01]  /*8550*/  FMUL.FTZ R101, R10.reuse, R101 ;  /* 0x000000650a657220 */ /* 0x040fe20000410000 */
[----:B------:R-:W-:Y:S01]  /*8560*/  SHF.R.S32.HI R3, RZ, 0x1f, R15 ;  /* 0x0000001fff037819 */ /* 0x000fe2000001140f */
[----:B------:R-:W-:Y:S01]  /*8570*/  FMUL.FTZ R100, R10, R100 ;  /* 0x000000640a647220 */ /* 0x000fe20000410000 */
[----:B------:R-:W-:Y:S01]  /*8580*/  IADD3 R18, P0, R15, R18, RZ ;  /* 0x000000120f127210 */ /* 0x000fe20007f1e0ff */
[----:B------:R-:W-:Y:S01]  /*8590*/  IMAD R7, R4, c[0x0][0x4e8], R7 ;  /* 0x00013a0004077a24 */ /* 0x000fe200078e0207 */
[----:B------:R-:W-:Y:S01]  /*85a0*/  SEL R0, R135, 0xffffffe0, !P1 ;  /* 0xffffffe087007807 */ /* 0x000fe20004800000 */
[C---:B------:R-:W-:Y:S01]  /*85b0*/  FMUL.FTZ R37, R10.reuse, R37 ;  /* 0x000000250a257220 */ /* 0x040fe20000410000 */
[----:B------:R-:W-:Y:S01]  /*85c0*/  IADD3.X R19, R3, R19, R2, P0, !PT ;  /* 0x0000001303137210 */ /* 0x000fe200007fe402 */
[C---:B------:R-:W-:Y:S01]  /*85d0*/  FMUL.FTZ R36, R10.reuse, R36 ;  /* 0x000000240a247220 */ /* 0x040fe20000410000 */
[----:B------:R-:W-:Y:S01]  /*85e0*/  IADD3 R3, R9, R0, RZ ;  /* 0x0000000009037210 */ /* 0x000fe20007ffe0ff */
[----:B------:R-:W-:Y:S01]  /*85f0*/  FMUL.FTZ R41, R10, R41 ;  /* 0x000000290a297220 */ /* 0x000fe20000410000 */
[----:B------:R-:W-:Y:S01]  /*8600*/  IADD3 R15, R0, R21, RZ ;  /* 0x00000015000f7210 */ /* 0x000fe20007ffe0ff */
[----:B------:R-:W-:Y:S01]  /*8610*/  FMUL.FTZ R40, R10, R40 ;  /* 0x000000280a287220 */ /* 0x000fe20000410000 */
[----:B------:R-:W-:Y:S01]  /*8620*/  SHF.R.S32.HI R0, RZ, 0x1f, R7 ;  /* 0x0000001fff007819 */ /* 0x000fe20000011407 */
[----:B------:R-:W-:Y:S01]  /*8630*/  IMAD.WIDE.U32 R18, R7, c[0x0][0x488], R18 ;  /* 0x0001220007127a25 */ /* 0x000fe200078e0012 */
[----:B------:R-:W-:Y:S01]  /*8640*/  MOV R2, 0x40 ;  /* 0x0000004000027802 */ /* 0x000fe20000000f00 */
[----:B------:R-:W-:Y:S01]  /*8650*/  STS [R9+0x80], R128 ;  /* 0x0000808009007388 */ /* 0x000fe20000000800 */
[----:B------:R-:W-:Y:S01]  /*8660*/  F2FP.BF16.PACK_AB R116, R117, R116 ;  /* 0x000000747574723e */ /* 0x000fe200000010ff */
[----:B------:R-:W-:Y:S01]  /*8670*/  IMAD R0, R0, c[0x0][0x488], RZ ;  /* 0x0001220000007a24 */ /* 0x000fe200078e02ff */
[----:B------:R-:W-:Y:S01]  /*8680*/  SEL R2, R2, 0xffffffc0, !P2 ;  /* 0xffffffc002027807 */ /* 0x000fe20005000000 */
[C---:B------:R-:W-:Y:S01]  /*8690*/  FMUL.FTZ R45, R10.reuse, R45 ;  /* 0x0000002d0a2d7220 */ /* 0x040fe20000410000 */
[----:B------:R-:W-:Y:S01]  /*86a0*/  F2FP.BF16.PACK_AB R112, R113, R112 ;  /* 0x000000707170723e */ /* 0x000fe200000010ff */
[----:B------:R-:W-:Y:S01]  /*86b0*/  IMAD R0, R7, c[0x0][0x48c], R0 ;  /* 0x0001230007007a24 */ /* 0x000fe200078e0200 */
[----:B------:R-:W-:Y:S01]  /*86c0*/  IADD3 R23, R9, R2, RZ ;  /* 0x0000000209177210 */ /* 0x000fe20007ffe0ff */
[----:B------:R-:W-:Y:S01]  /*86d0*/  FMUL.FTZ R44, R10, R44 ;  /* 0x0000002c0a2c7220 */ /* 0x000fe20000410000 */
[----:B------:R-:W-:Y:S01]  /*86e0*/  F2FP.BF16.PACK_AB R108, R109, R108 ;  /* 0x0000006c6d6c723e */ /* 0x000fe200000010ff */
[----:B------:R-:W-:Y:S01]  /*86f0*/  STS [R9+0x480], R130 ;  /* 0x0004808209007388 */ /* 0x000fe20000000800 */
[----:B------:R-:W-:Y:S01]  /*8700*/  IMAD.IADD R7, R2, 0x1, R21 ;  /* 0x0000000102077824 */ /* 0x000fe200078e0215 */
[----:B------:R-:W-:Y:S01]  /*8710*/  F2FP.BF16.PACK_AB R104, R105, R104 ;  /* 0x000000686968723e */ /* 0x000fe200000010ff */
[C---:B------:R-:W-:Y:S01]  /*8720*/  FMUL.FTZ R49, R10.reuse, R49 ;  /* 0x000000310a317220 */ /* 0x040fe20000410000 */
[----:B------:R-:W-:Y:S01]  /*8730*/  STS [R21], R124 ;  /* 0x0000007c15007388 */ /* 0x000fe20000000800 */
[----:B------:R-:W-:Y:S01]  /*8740*/  FMUL.FTZ R48, R10, R48 ;  /* 0x000000300a307220 */ /* 0x000fe20000410000 */
[----:B------:R-:W-:Y:S01]  /*8750*/  IADD3 R25, R2, R3, RZ ;  /* 0x0000000302197210 */ /* 0x000fe20007ffe0ff */
[C---:B------:R-:W-:Y:S01]  /*8760*/  FMUL.FTZ R53, R10.reuse, R53 ;  /* 0x000000350a357220 */ /* 0x040fe20000410000 */
[----:B------:R-:W-:Y:S01]  /*8770*/  STS [R21+0x400], R126 ;  /* 0x0004007e15007388 */ /* 0x000fe20000000800 */
[C---:B------:R-:W-:Y:S01]  /*8780*/  FMUL.FTZ R52, R10.reuse, R52 ;  /* 0x000000340a347220 */ /* 0x040fe20000410000 */
[----:B------:R-:W-:Y:S01]  /*8790*/  F2FP.BF16.PACK_AB R100, R101, R100 ;  /* 0x000000646564723e */ /* 0x000fe200000010ff */
[C---:B------:R-:W-:Y:S01]  /*87a0*/  FMUL.FTZ R57, R10.reuse, R57 ;  /* 0x000000390a397220 */ /* 0x040fe20000410000 */
[----:B------:R-:W-:Y:S01]  /*87b0*/  STS [R3+0x80], R120 ;  /* 0x0000807803007388 */ /* 0x000fe20000000800 */
[----:B------:R-:W-:Y:S01]  /*87c0*/  IADD3 R27, R15, R2, RZ ;  /* 0x000000020f1b7210 */ /* 0x000fe20007ffe0ff */
[C---:B------:R-:W-:Y:S01]  /*87d0*/  FMUL.FTZ R56, R10.reuse, R56 ;  /* 0x000000380a387220 */ /* 0x040fe20000410000 */
[----:B------:R-:W-:Y:S01]  /*87e0*/  F2FP.BF16.PACK_AB R36, R37, R36 ;  /* 0x000000242524723e */ /* 0x000fe200000010ff */
        /* <DEDUP_REMOVED lines=39> */
[----:B------:R-:W-:Y:S01]  /*8a60*/  FMUL.FTZ R10, R10, R96 ;  /* 0x000000600a0a7220 */ /* 0x000fe20000410000 */
[----:B------:R-:W-:Y:S01]  /*8a70*/  STS [R27+0x400], R102 ;  /* 0x000400661b007388 */ /* 0x000fe20000000800 */
[----:B------:R-:W-:-:S02]  /*8a80*/  F2FP.BF16.PACK_AB R80, R81, R80 ;  /* 0x000000505150723e */ /* 0x000fc400000010ff */
[----:B------:R-:W-:Y:S01]  /*8a90*/  F2FP.BF16.PACK_AB R84, R85, R84 ;  /* 0x000000545554723e */ /* 0x000fe200000010ff */
[----:B------:R-:W-:Y:S01]  /*8aa0*/  STS [R9+0x4080], R36 ;  /* 0x0040802409007388 */ /* 0x000fe20000000800 */
[----:B------:R-:W-:Y:S02]  /*8ab0*/  LEA R4, P0, R18, c[0x0][0x450], 0x2 ;  /* 0x0001140012047a11 */ /* 0x000fe400078010ff */
[----:B------:R-:W-:Y:S01]  /*8ac0*/  IADD3 R19, R19, R0, RZ ;  /* 0x0000000013137210 */ /* 0x000fe20007ffe0ff */
[----:B------:R-:W-:Y:S01]  /*8ad0*/  STS [R9+0x4480], R38 ;  /* 0x0044802609007388 */ /* 0x000fe20000000800 */
[----:B------:R-:W-:Y:S02]  /*8ae0*/  F2FP.BF16.PACK_AB R88, R89, R88 ;  /* 0x000000585958723e */ /* 0x000fe400000010ff */
[----:B------:R-:W-:Y:S01]  /*8af0*/  F2FP.BF16.PACK_AB R92, R93, R92 ;  /* 0x0000005c5d5c723e */ /* 0x000fe200000010ff */
[----:B------:R-:W-:Y:S01]  /*8b00*/  STS [R21+0x4000], R40 ;  /* 0x0040002815007388 */ /* 0x000fe20000000800 */
[----:B------:R-:W-:-:S02]  /*8b10*/  F2FP.BF16.PACK_AB R10, R97, R10 ;  /* 0x0000000a610a723e */ /* 0x000fc400000010ff */
[----:B------:R-:W-:Y:S01]  /*8b20*/  LEA.HI.X R19, R18, c[0x0][0x454], R19, 0x2, P0 ;  /* 0x0001150012137a11 */ /* 0x000fe200000f1413 */
[----:B------:R-:W-:Y:S01]  /*8b30*/  STS [R21+0x4400], R42 ;  /* 0x0044002a15007388 */ /* 0x000fe20000000800 */
[----:B------:R-:W-:-:S03]  /*8b40*/  SHF.R.S32.HI R0, RZ, 0x1f, R11 ;  /* 0x0000001fff007819 */ /* 0x000fc6000001140b */
[----:B------:R-:W-:Y:S02]  /*8b50*/  STS [R3+0x4080], R44 ;  /* 0x0040802c03007388 */ /* 0x000fe40000000800 */
[----:B------:R-:W-:Y:S02]  /*8b60*/  IMAD R0, R0, c[0x0][0x3d8], RZ ;  /* 0x0000f60000007a24 */ /* 0x000fe400078e02ff */
[----:B------:R-:W-:Y:S02]  /*8b70*/  STS [R3+0x4480], R46 ;  /* 0x0044802e03007388 */ /* 0x000fe40000000800 */
[C---:B------:R-:W-:Y:S02]  /*8b80*/  IMAD R0, R11.reuse, c[0x0][0x3dc], R0 ;  /* 0x0000f7000b007a24 */ /* 0x040fe400078e0200 */
        /* <DEDUP_REMOVED lines=22> */
[----:B-1----:R-:W-:-:S03]  /*8cf0*/  IMAD.WIDE.U32 R2, R11, c[0x0][0x3d8], R16 ;  /* 0x0000f6000b027a25 */ /* 0x002fc600078e0010 */
[----:B------:R-:W-:Y:S02]  /*8d00*/  STS [R25+0x8080], R92 ;  /* 0x0080805c19007388 */ /* 0x000fe40000000800 */
[----:B------:R-:W-:Y:S02]  /*8d10*/  IADD3 R0, R3, R0, RZ ;  /* 0x0000000003007210 */ /* 0x000fe40007ffe0ff */
[----:B------:R-:W-:Y:S01]  /*8d20*/  STS [R25+0x8480], R94 ;  /* 0x0084805e19007388 */ /* 0x000fe20000000800 */
[----:B------:R-:W-:-:S03]  /*8d30*/  SHF.R.S32.HI R3, RZ, 0x1f, R198 ;  /* 0x0000001fff037819 */ /* 0x000fc600000114c6 */
[----:B------:R-:W-:Y:S04]  /*8d40*/  STS [R27+0x8000], R10 ;  /* 0x0080000a1b007388 */ /* 0x000fe80000000800 */
[----:B------:R-:W-:Y:S04]  /*8d50*/  STS [R27+0x8400], R98 ;  /* 0x008400621b007388 */ /* 0x000fe80000000800 */
[----:B------:R-:W-:Y:S04]  /*8d60*/  SHFL.IDX PT, R96, R4, RZ, 0x1c1f ;  /* 0x001c1fff04607589 */ /* 0x000fe800000e0000 */
[----:B------:R-:W1:Y:S04]  /*8d70*/  SHFL.IDX PT, R97, R19, RZ, 0x1c1f ;  /* 0x001c1fff13617589 */ /* 0x000e6800000e0000 */
[----:B------:R-:W-:Y:S06]  /*8d80*/  BAR.SYNC.DEFER_BLOCKING 0x1, 0x100 ;  /* 0x0044000000007b1d */ /* 0x000fec0000010000 */
[----:B------:R2:W-:Y:S04]  /*8d90*/  SHFL.IDX PT, R100, R4, 0x1, 0x1c1f ;  /* 0x003c1f0004647f89 */ /* 0x0005e800000e0000 */
[----:B------:R-:W3:Y:S04]  /*8da0*/  SHFL.IDX PT, R101, R19, 0x1, 0x1c1f ;  /* 0x003c1f0013657f89 */ /* 0x000ee800000e0000 */
[----:B-1----:R1:W-:Y:S01]  /*8db0*/  @!P5 ST.E [R96.64], R14 ;  /* 0x0000000e6000d985 */ /* 0x0023e2000c10190c */
[----:B--2---:R-:W-:-:S04]  /*8dc0*/  LEA R4, P0, R2, c[0x0][0x380], 0x1 ;  /* 0x0000e00002047a11 */ /* 0x004fc800078008ff */
[----:B------:R-:W-:Y:S01]  /*8dd0*/  LEA.HI.X R2, R2, c[0x0][0x384], R0, 0x1, P0 ;  /* 0x0000e10002027a11 */ /* 0x000fe200000f0c00 */
[----:B---3--:R1:W-:Y:S01]  /*8de0*/  @!P3 ST.E [R100.64], R13 ;  /* 0x0000000d6400b985 */ /* 0x0083e2000c10190c */
[----:B------:R-:W-:Y:S02]  /*8df0*/  ISETP.GE.AND P0, PT, R200, R5, PT ;  /* 0x00000005c800720c */ /* 0x000fe40003f06270 */
[----:B------:R-:W-:Y:S01]  /*8e00*/  SHF.R.S32.HI R0, RZ, 0x1f, R199 ;  /* 0x0000001fff007819 */ /* 0x000fe200000114c7 */
[----:B------:R1:W2:Y:S04]  /*8e10*/  LDS.128 R52, [R201+0x1080] ;  /* 0x00108000c9347984 */ /* 0x0002a80000000c00 */
[----:B------:R1:W3:Y:S04]  /*8e20*/  LDS.128 R48, [R201+0x2080] ;  /* 0x00208000c9307984 */ /* 0x0002e80000000c00 */
        /* <DEDUP_REMOVED lines=11> */
[----:B------:R-:W-:-:S02]  /*8ee0*/  ISETP.GE.AND P2, PT, R206, c[0x0][0x3c8], PT ;  /* 0x0000f200ce007a0c */ /* 0x000fc40003f46270 */
[----:B------:R-:W-:Y:S01]  /*8ef0*/  ISETP.GE.AND P1, PT, R205, c[0x0][0x3c8], PT ;  /* 0x0000f200cd007a0c */ /* 0x000fe20003f26270 */
[----:B-1----:R-:W1:Y:S01]  /*8f00*/  LDS.128 R12, [R201+0x4080] ;  /* 0x00408000c90c7984 */ /* 0x002e620000000c00 */
[----:B------:R-:W-:-:S03]  /*8f10*/  ISETP.GE.AND P0, PT, R204, c[0x0][0x3c8], PT ;  /* 0x0000f200cc007a0c */ /* 0x000fc60003f06270 */
[----:B------:R-:W5:Y:S06]  /*8f20*/  LDS.128 R8, [R201+0x8080] ;  /* 0x00808000c9087984 */ /* 0x000f6c0000000c00 */
[-C--:B------:R-:W-:Y:S02]  /*8f30*/  @!P2 IADD3 R58, P5, R208, R7.reuse, RZ ;  /* 0x00000007d03aa210 */ /* 0x080fe40007fbe0ff */
[-C--:B------:R-:W-:Y:S02]  /*8f40*/  @!P1 LEA R6, P4, R199, R7.reuse, 0x1 ;  /* 0x00000007c7069211 */ /* 0x080fe400078808ff */
[----:B------:R-:W-:Y:S01]  /*8f50*/  @!P0 LEA R56, P3, R198, R7, 0x1 ;  /* 0x00000007c6388211 */ /* 0x000fe200078608ff */
[----:B------:R-:W-:Y:S01]  /*8f60*/  @!P2 IMAD.X R59, R209, 0x1, R57, P5 ;  /* 0x00000001d13ba824 */ /* 0x000fe200028e0639 */
[----:B------:R-:W-:-:S02]  /*8f70*/  @!P1 LEA.HI.X R7, R199, R57, R0, 0x1, P4 ;  /* 0x00000039c7079211 */ /* 0x000fc400020f0c00 */
[----:B------:R-:W-:Y:S02]  /*8f80*/  @!P0 LEA.HI.X R57, R198, R57, R3, 0x1, P3 ;  /* 0x00000039c6398211 */ /* 0x000fe400018f0c03 */
[----:B--2---:R2:W-:Y:S04]  /*8f90*/  @!P2 ST.E.128 [R58.64], R16 ;  /* 0x000000103a00a985 */ /* 0x0045e8000c101d0c */
[----:B-1----:R2:W-:Y:S04]  /*8fa0*/  @!P1 ST.E.128 [R6.64], R12 ;  /* 0x0000000c06009985 */ /* 0x0025e8000c101d0c */
[----:B-----5:R2:W-:Y:S02]  /*8fb0*/  @!P0 ST.E.128 [R56.64], R8 ;  /* 0x0000000838008985 */ /* 0x0205e4000c101d0c */
.L_x_851:
[----:B--2---:R-:W-:Y:S05]  /*8fc0*/  BSYNC B0 ;  /* 0x0000000000007941 */ /* 0x004fea0003800000 */
.L_x_850:
[----:B------:R-:W-:Y:S01]  /*8fd0*/  IADD3 R6, R200, 0x20, RZ ;  /* 0x00000020c8067810 */ /* 0x000fe20007ffe0ff */
[----:B------:R2:W4:Y:S01]  /*8fe0*/  SHFL.IDX PT, R9, R2, 0x1, 0x181f ;  /* 0x00381f0002097f89 */ /* 0x00052200000e0000 */
[----:B------:R-:W-:Y:S02]  /*8ff0*/  BSSY B0, `(.L_x_852) ;  /* 0x0000010000007945 */ /* 0x000fe40003800000 */
[----:B------:R-:W-:Y:S01]  /*9000*/  ISETP.GE.AND P0, PT, R6, R5, PT ;  /* 0x000000050600720c */ /* 0x000fe20003f06270 */
[----:B-1----:R2:W1:-:S12]  /*9010*/  SHFL.IDX PT, R7, R4, 0x1, 0x181f ;  /* 0x00381f0004077f89 */ /* 0x00245800000e0000 */
[----:B------:R-:W-:Y:S05]  /*9020*/  @P0 BRA `(.L_x_853) ;  /* 0x000000c000000947 */ /* 0x000fea0003800000 */
[----:B------:R-:W-:Y:S02]  /*9030*/  ISETP.GE.AND P2, PT, R206, c[0x0][0x3c8], PT ;  /* 0x0000f200ce007a0c */ /* 0x000fe40003f46270 */
[----:B------:R-:W-:Y:S02]  /*9040*/  ISETP.GE.AND P1, PT, R205, c[0x0][0x3c8], PT ;  /* 0x0000f200cd007a0c */ /* 0x000fe40003f26270 */
[----:B------:R-:W-:-:S09]  /*9050*/  ISETP.GE.AND P0, PT, R204, c[0x0][0x3c8], PT ;  /* 0x0000f200cc007a0c */ /* 0x000fd20003f06270 */
[-C--:B-1----:R-:W-:Y:S02]  /*9060*/  @!P2 IADD3 R10, P5, R208, R7.reuse, RZ ;  /* 0x00000007d00aa210 */ /* 0x082fe40007fbe0ff */
[-C--:B------:R-:W-:Y:S02]  /*9070*/  @!P1 LEA R6, P4, R199, R7.reuse, 0x1 ;  /* 0x00000007c7069211 */ /* 0x080fe400078808ff */
[C---:B------:R-:W-:Y:S01]  /*9080*/  @!P0 LEA R8, P3, R198.reuse, R7, 0x1 ;  /* 0x00000007c6088211 */ /* 0x040fe200078608ff */
[----:B----4-:R-:W-:Y:S01]  /*9090*/  @!P2 IMAD.X R11, R209, 0x1, R9, P5 ;  /* 0x00000001d10ba824 */ /* 0x010fe200028e0609 */
[-C--:B------:R-:W-:Y:S02]  /*90a0*/  @!P1 LEA.HI.X R7, R199, R9.reuse, R0, 0x1, P4 ;  /* 0x00000009c7079211 */ /* 0x080fe400020f0c00 */
[----:B------:R-:W-:Y:S02]  /*90b0*/  @!P0 LEA.HI.X R9, R198, R9, R3, 0x1, P3 ;  /* 0x00000009c6098211 */ /* 0x000fe400018f0c03 */
[----:B------:R1:W-:Y:S04]  /*90c0*/  @!P2 ST.E.128 [R10.64], R52 ;  /* 0x000000340a00a985 */ /* 0x0003e8000c101d0c */
[----:B------:R1:W-:Y:S04]  /*90d0*/  @!P1 ST.E.128 [R6.64], R40 ;  /* 0x0000002806009985 */ /* 0x0003e8000c101d0c */
[----:B------:R1:W-:Y:S02]  /*90e0*/  @!P0 ST.E.128 [R8.64], R28 ;  /* 0x0000001c08008985 */ /* 0x0003e4000c101d0c */
.L_x_853:
[----:B------:R-:W-:Y:S05]  /*90f0*/  BSYNC B0 ;  /* 0x0000000000007941 */ /* 0x000fea0003800000 */
.L_x_852:
[----:B-1----:R-:W-:Y:S01]  /*9100*/  IADD3 R6, R200, 0x40, RZ ;  /* 0x00000040c8067810 */ /* 0x002fe20007ffe0ff */
[----:B----4-:R1:W4:Y:S01]  /*9110*/  SHFL.IDX PT, R9, R2, 0x2, 0x181f ;  /* 0x00581f0002097f89 */ /* 0x01032200000e0000 */
[----:B------:R-:W-:Y:S02]  /*9120*/  BSSY B0, `(.L_x_854) ;  /* 0x0000010000007945 */ /* 0x000fe40003800000 */
[----:B------:R-:W-:Y:S01]  /*9130*/  ISETP.GE.AND P0, PT, R6, R5, PT ;  /* 0x000000050600720c */ /* 0x000fe20003f06270 */
[----:B------:R1:W2:-:S12]  /*9140*/  SHFL.IDX PT, R7, R4, 0x2, 0x181f ;  /* 0x00581f0004077f89 */ /* 0x00029800000e0000 */
[----:B------:R-:W-:Y:S05]  /*9150*/  @P0 BRA `(.L_x_855) ;  /* 0x000000c000000947 */ /* 0x000fea0003800000 */
[----:B------:R-:W-:Y:S02]  /*9160*/  ISETP.GE.AND P2, PT, R206, c[0x0][0x3c8], PT ;  /* 0x0000f200ce007a0c */ /* 0x000fe40003f46270 */
[----:B------:R-:W-:Y:S02]  /*9170*/  ISETP.GE.AND P1, PT, R205, c[0x0][0x3c8], PT ;  /* 0x0000f200cd007a0c */ /* 0x000fe40003f26270 */
[----:B------:R-:W-:-:S09]  /*9180*/  ISETP.GE.AND P0, PT, R204, c[0x0][0x3c8], PT ;  /* 0x0000f200cc007a0c */ /* 0x000fd20003f06270 */
[-C--:B--2---:R-:W-:Y:S02]  /*9190*/  @!P2 IADD3 R10, P5, R208, R7.reuse, RZ ;  /* 0x00000007d00aa210 */ /* 0x084fe40007fbe0ff */
[-C--:B------:R-:W-:Y:S02]  /*91a0*/  @!P1 LEA R6, P4, R199, R7.reuse, 0x1 ;  /* 0x00000007c7069211 */ /* 0x080fe400078808ff */
[C---:B------:R-:W-:Y:S01]  /*91b0*/  @!P0 LEA R8, P3, R198.reuse, R7, 0x1 ;  /* 0x00000007c6088211 */ /* 0x040fe200078608ff */
[----:B----4-:R-:W-:Y:S01]  /*91c0*/  @!P2 IMAD.X R11, R209, 0x1, R9, P5 ;  /* 0x00000001d10ba824 */ /* 0x010fe200028e0609 */
[-C--:B------:R-:W-:Y:S02]  /*91d0*/  @!P1 LEA.HI.X R7, R199, R9.reuse, R0, 0x1, P4 ;  /* 0x00000009c7079211 */ /* 0x080fe400020f0c00 */
[----:B------:R-:W-:Y:S02]  /*91e0*/  @!P0 LEA.HI.X R9, R198, R9, R3, 0x1, P3 ;  /* 0x00000009c6098211 */ /* 0x000fe400018f0c03 */
[----:B---3--:R2:W-:Y:S04]  /*91f0*/  @!P2 ST.E.128 [R10.64], R48 ;  /* 0x000000300a00a985 */ /* 0x0085e8000c101d0c */
[----:B------:R2:W-:Y:S04]  /*9200*/  @!P1 ST.E.128 [R6.64], R36 ;  /* 0x0000002406009985 */ /* 0x0005e8000c101d0c */
[----:B------:R2:W-:Y:S02]  /*9210*/  @!P0 ST.E.128 [R8.64], R24 ;  /* 0x0000001808008985 */ /* 0x0005e4000c101d0c */
.L_x_855:
[----:B------:R-:W-:Y:S05]  /*9220*/  BSYNC B0 ;  /* 0x0000000000007941 */ /* 0x000fea0003800000 */
.L_x_854:
[----:B------:R-:W-:Y:S01]  /*9230*/  IADD3 R200, R200, 0x60, RZ ;  /* 0x00000060c8c87810 */ /* 0x000fe20007ffe0ff */
[----:B--2---:R2:W1:Y:S03]  /*9240*/  SHFL.IDX PT, R7, R2, 0x3, 0x181f ;  /* 0x00781f0002077f89 */ /* 0x00446600000e0000 */
[----:B------:R-:W-:Y:S01]  /*9250*/  ISETP.GE.AND P0, PT, R200, R5, PT ;  /* 0x00000005c800720c */ /* 0x000fe20003f06270 */
[----:B----4-:R2:W4:-:S12]  /*9260*/  SHFL.IDX PT, R9, R4, 0x3, 0x181f ;  /* 0x00781f0004097f89 */ /* 0x01051800000e0000 */
[----:B------:R-:W-:Y:S05]  /*9270*/  @P0 EXIT ;  /* 0x000000000000094d */ /* 0x000fea0003800000 */
[----:B------:R-:W-:Y:S02]  /*9280*/  ISETP.GE.AND P1, PT, R206, c[0x0][0x3c8], PT ;  /* 0x0000f200ce007a0c */ /* 0x000fe40003f26270 */
[----:B------:R-:W-:-:S11]  /*9290*/  ISETP.GE.AND P0, PT, R205, c[0x0][0x3c8], PT ;  /* 0x0000f200cd007a0c */ /* 0x000fd60003f06270 */
[-C--:B----4-:R-:W-:Y:S02]  /*92a0*/  @!P1 IADD3 R10, P3, R208, R9.reuse, RZ ;  /* 0x00000009d00a9210 */ /* 0x090fe40007f7e0ff */
[----:B-12---:R-:W-:-:S03]  /*92b0*/  @!P0 LEA R4, P2, R199, R9, 0x1 ;  /* 0x00000009c7048211 */ /* 0x006fc600078408ff */
[----:B------:R-:W-:Y:S01]  /*92c0*/  @!P1 IMAD.X R11, R209, 0x1, R7, P3 ;  /* 0x00000001d10b9824 */ /* 0x000fe200018e0607 */
[----:B------:R-:W-:-:S04]  /*92d0*/  @!P0 LEA.HI.X R5, R199, R7, R0, 0x1, P2 ;  /* 0x00000007c7058211 */ /* 0x000fc800010f0c00 */
[----:B------:R1:W-:Y:S04]  /*92e0*/  @!P1 ST.E.128 [R10.64], R44 ;  /* 0x0000002c0a009985 */ /* 0x0003e8000c101d0c */
[----:B------:R1:W-:Y:S01]  /*92f0*/  @!P0 ST.E.128 [R4.64], R32 ;  /* 0x0000002004008985 */ /* 0x0003e2000c101d0c */
[----:B------:R-:W-:-:S13]  /*9300*/  ISETP.GE.AND P0, PT, R204, c[0x0][0x3c8], PT ;  /* 0x0000f200cc007a0c */ /* 0x000fda0003f06270 */
[----:B------:R-:W-:Y:S05]  /*9310*/  @P0 EXIT ;  /* 0x000000000000094d */ /* 0x000fea0003800000 */
[----:B------:R-:W-:-:S04]  /*9320*/  LEA R2, P0, R198, R9, 0x1 ;  /* 0x00000009c6027211 */ /* 0x000fc800078008ff */
[----:B------:R-:W-:-:S05]  /*9330*/  LEA.HI.X R3, R198, R7, R3, 0x1, P0 ;  /* 0x00000007c6037211 */ /* 0x000fca00000f0c03 */
[----:B------:R-:W-:Y:S01]  /*9340*/  ST.E.128 [R2.64], R20 ;  /* 0x0000001402007985 */ /* 0x000fe2000c101d0c */
[----:B------:R-:W-:Y:S05]  /*9350*/  EXIT ;  /* 0x000000000000794d */ /* 0x000fea0003800000 */
.L_x_856:
        /* <DEDUP_REMOVED lines=10> */
.L_x_3408:


//--------------------- .text._ZN7cutlass13device_kernelIN5flash19enable_sm80_to_sm89INS1_16FlashAttnFwdSm80INS1_25CollectiveMainloopFwdSm80ILi8ELi2ELb0EN4cute5tupleIJNS5_1CILi128EEENS7_ILi64EEENS7_ILi192EEEEEELi192ENS_10bfloat16_tEfNS_4arch4Sm80ELb0ELb0ELb1ELb1ELb1ELb0ELb1ELb0EEENS1_21CollectiveEpilogueFwdINS6_IJS8_SA_S9_EEENS6_IJNS7_ILi1EEESI_SI_EEESC_SE_Li256ELb1ELb1ELb0ELb0EEENS1_19SingleTileSchedulerILb1ELb0ELb1ELi128EEEEEEEEEvNT_6ParamsE --------------------------
	.section	.text._ZN7cutlass13device_kernelIN5flash19enable_sm80_to_sm89INS1_16FlashAttnFwdSm80INS1_25CollectiveMainloopFwdSm80ILi8ELi2ELb0EN4cute5tupleIJNS5_1CILi128EEENS7_ILi64EEENS7_ILi192EEEEEELi192ENS_10bfloat16_tEfNS_4arch4Sm80ELb0ELb0ELb1ELb1ELb1ELb0ELb1ELb0EEENS1_21CollectiveEpilogueFwdINS6_IJS8_SA_S9_EEENS6_IJNS7_ILi1EEESI_SI_EEESC_SE_Li256ELb1ELb1ELb0ELb0EEENS1_19SingleTileSchedulerILb1ELb0ELb1ELi128EEEEEEEEEvNT_6ParamsE,"ax",@progbits
	.sectioninfo	@"SHI_REGISTERS=241"
	.align	128
.text._ZN7cutlass13device_kernelIN5flash19enable_sm80_to_sm89INS1_16FlashAttnFwdSm80INS1_25CollectiveMainloopFwdSm80ILi8ELi2ELb0EN4cute5tupleIJNS5_1CILi128EEENS7_ILi64EEENS7_ILi192EEEEEELi192ENS_10bfloat16_tEfNS_4arch4Sm80ELb0ELb0ELb1ELb1ELb1ELb0ELb1ELb0EEENS1_21CollectiveEpilogueFwdINS6_IJS8_SA_S9_EEENS6_IJNS7_ILi1EEESI_SI_EEESC_SE_Li256ELb1ELb1ELb0ELb0EEENS1_19SingleTileSchedulerILb1ELb0ELb1ELi128EEEEEEEEEvNT_6ParamsE:
        .type           _ZN7cutlass13device_kernelIN5flash19enable_sm80_to_sm89INS1_16FlashAttnFwdSm80INS1_25CollectiveMainloopFwdSm80ILi8ELi2ELb0EN4cute5tupleIJNS5_1CILi128EEENS7_ILi64EEENS7_ILi192EEEEEELi192ENS_10bfloat16_tEfNS_4arch4Sm80ELb0ELb0ELb1ELb1ELb1ELb0ELb1ELb0EEENS1_21CollectiveEpilogueFwdINS6_IJS8_SA_S9_EEENS6_IJNS7_ILi1EEESI_SI_EEESC_SE_Li256ELb1ELb1ELb0ELb0EEENS1_19SingleTileSchedulerILb1ELb0ELb1ELi128EEEEEEEEEvNT_6ParamsE,@function
        .size           _ZN7cutlass13device_kernelIN5flash19enable_sm80_to_sm89INS1_16FlashAttnFwdSm80INS1_25CollectiveMainloopFwdSm80ILi8ELi2ELb0EN4cute5tupleIJNS5_1CILi128EEENS7_ILi64EEENS7_ILi192EEEEEELi192ENS_10bfloat16_tEfNS_4arch4Sm80ELb0ELb0ELb1ELb1ELb1ELb0ELb1ELb0EEENS1_21CollectiveEpilogueFwdINS6_IJS8_SA_S9_EEENS6_IJNS7_ILi1EEESI_SI_EEESC_SE_Li256ELb1ELb1ELb0ELb0EEENS1_19SingleTileSchedulerILb1ELb0ELb1ELi128EEEEEEEEEvNT_6ParamsE,(.L_x_3409 - _ZN7cutlass13device_kernelIN5flash19enable_sm80_to_sm89INS1_16FlashAttnFwdSm80INS1_25CollectiveMainloopFwdSm80ILi8ELi2ELb0EN4cute5tupleIJNS5_1CILi128EEENS7_ILi64EEENS7_ILi192EEEEEELi192ENS_10bfloat16_tEfNS_4arch4Sm80ELb0ELb0ELb1ELb1ELb1ELb0ELb1ELb0EEENS1_21CollectiveEpilogueFwdINS6_IJS8_SA_S9_EEENS6_IJNS7_ILi1EEESI_SI_EEESC_SE_Li256ELb1ELb1ELb0ELb0EEENS1_19SingleTileSchedulerILb1ELb0ELb1ELi128EEEEEEEEEvNT_6ParamsE)
        .other          _ZN7cutlass13device_kernelIN5flash19enable_sm80_to_sm89INS1_16FlashAttnFwdSm80INS1_25CollectiveMainloopFwdSm80ILi8ELi2ELb0EN4cute5tupleIJNS5_1CILi128EEENS7_ILi64EEENS7_ILi192EEEEEELi192ENS_10bfloat16_tEfNS_4arch4Sm80ELb0ELb0ELb1ELb1ELb1ELb0ELb1ELb0EEENS1_21CollectiveEpilogueFwdINS6_IJS8_SA_S9_EEENS6_IJNS7_ILi1EEESI_SI_EEESC_SE_Li256ELb1ELb1ELb0ELb0EEENS1_19SingleTileSchedulerILb1ELb0ELb1ELi128EEEEEEEEEvNT_6ParamsE,@"STO_CUDA_ENTRY STV_DEFAULT"
_ZN7cutlass13device_kernelIN5flash19enable_sm80_to_sm89INS1_16FlashAttnFwdSm80INS1_25CollectiveMainloopFwdSm80ILi8ELi2ELb0EN4cute5tupleIJNS5_1CILi128EEENS7_ILi64EEENS7_ILi192EEEEEELi192ENS_10bfloat16_tEfNS_4arch4Sm80ELb0ELb0ELb1ELb1ELb1ELb0ELb1ELb0EEENS1_21CollectiveEpilogueFwdINS6_IJS8_SA_S9_EEENS6_IJNS7_ILi1EEESI_SI_EEESC_SE_Li256ELb1ELb1ELb0ELb0EEENS1_19SingleTileSchedulerILb1ELb0ELb1ELi128EEEEEEEEEvNT_6ParamsE:
        /* <DEDUP_REMOVED lines=16> */
.L_x_858:
        /* <DEDUP_REMOVED lines=8> */
.L_x_860:
[----:B------:R-:W-:-:S05]  /*0180*/  MOV R7, c[0x0][0x54c] ;  /* 0x0001530000077a02 */ /* 0x000fca0000000f00 */
.L_x_859:
[----:B-----5:R-:W-:Y:S01]  /*0190*/  IMAD R7, R7, c[0x0][0x548], RZ ;  /* 0x0001520007077a24 */ /* 0x020fe200078e02ff */
[----:B------:R-:W-:-:S04]  /*01a0*/  SHF.L.U32 R0, R3, 0x7, RZ ;  /* 0x0000000703007819 */ /* 0x000fc800000006ff */
[----:B------:R-:W-:-:S04]  /*01b0*/  ISETP.GE.AND P0, PT, R0, R7, PT ;  /* 0x000000070000720c */ /* 0x000fc80003f06270 */
[----:B------:R-:W-:Y:S01]  /*01c0*/  SEL R204, R204, 0xffffffff, !P0 ;  /* 0xffffffffcccc7807 */ /* 0x000fe20004000000 */
[----:B------:R-:W-:Y:S05]  /*01d0*/  BRA `(.L_x_861) ;  /* 0x0000012000007947 */ /* 0x000fea0003800000 */
.L_x_857:
[----:B---3--:R-:W-:-:S04]  /*01e0*/  ISETP.NE.U32.AND P0, PT, RZ, c[0x0][0x568], PT ;  /* 0x00015a00ff007a0c */ /* 0x008fc80003f05070 */
[----:B------:R-:W-:-:S13]  /*01f0*/  ISETP.NE.AND.EX P0, PT, RZ, c[0x0][0x56c], PT, P0 ;  /* 0x00015b00ff007a0c */ /* 0x000fda0003f05300 */
[----:B------:R-:W-:Y:S05]  /*0200*/  @!P0 BRA `(.L_x_862) ;  /* 0x0000002000008947 */ /* 0x000fea0003800000 */
[----:B------:R1:W5:Y:S01]  /*0210*/  LDG.E R7, [R8.64] ;  /* 0x0000000608077981 */ /* 0x000362000c1e1900 */
[----:B------:R-:W-:Y:S05]  /*0220*/  BRA `(.L_x_863) ;  /* 0x0000009000007947 */ /* 0x000fea0003800000 */
.L_x_862:
        /* <DEDUP_REMOVED lines=8> */
.L_x_864:
[----:B------:R-:W-:-:S05]  /*02b0*/  MOV R7, c[0x0][0x54c] ;  /* 0x0001530000077a02 */ /* 0x000fca0000000f00 */
.L_x_863:
[----:B-----5:R-:W-:Y:S01]  /*02c0*/  IMAD R7, R7, c[0x0][0x548], RZ ;  /* 0x0001520007077a24 */ /* 0x020fe200078e02ff */
[----:B------:R-:W-:-:S04]  /*02d0*/  SHF.L.U32 R0, R3, 0x7, RZ ;  /* 0x0000000703007819 */ /* 0x000fc800000006ff */
[----:B------:R-:W-:-:S04]  /*02e0*/  ISETP.GE.AND P0, PT, R0, R7, PT ;  /* 0x000000070000720c */ /* 0x000fc80003f06270 */
[----:B------:R-:W-:-:S04]  /*02f0*/  SEL R204, R204, 0xffffffff, !P0 ;  /* 0xffffffffcccc7807 */ /* 0x000fc80004000000 */
.L_x_861:
[----:B------:R-:W-:-:S13]  /*0300*/  ISETP.GE.AND P0, PT, R204, RZ, PT ;  /* 0x000000ffcc00720c */ /* 0x000fda0003f06270 */
[----:B------:R-:W-:Y:S05]  /*0310*/  @!P0 EXIT ;  /* 0x000000000000894d */ /* 0x000fea0003800000 */
[----:B------:R-:W-:Y:S01]  /*0320*/  ISETP.NE.U32.AND P0, PT, RZ, c[0x0][0x370], PT ;  /* 0x0000dc00ff007a0c */ /* 0x000fe20003f05070 */
[----:B------:R-:W-:Y:S01]  /*0330*/  IMAD.MOV.U32 R203, RZ, RZ, RZ ;  /* 0x000000ffffcb7224 */ /* 0x000fe200078e00ff */
[----:B------:R-:W-:Y:S01]  /*0340*/  ISETP.NE.U32.AND P2, PT, RZ, c[0x0][0x360], PT ;  /* 0x0000d800ff007a0c */ /* 0x000fe20003f45070 */
[----:B------:R-:W-:Y:S01]  /*0350*/  IMAD.MOV.U32 R2, RZ, RZ, c[0x0][0x168] ;  /* 0x00005a00ff027624 */ /* 0x000fe200078e00ff */
[----:B------:R-:W-:Y:S01]  /*0360*/  ISETP.NE.AND.EX P1, PT, RZ, c[0x0][0x374], PT, P0 ;  /* 0x0000dd00ff007a0c */ /* 0x000fe20003f25300 */
[----:B-1----:R-:W-:Y:S01]  /*0370*/  IMAD.MOV.U32 R8, RZ, RZ, RZ ;  /* 0x000000ffff087224 */ /* 0x002fe200078e00ff */
[----:B------:R-:W-:Y:S01]  /*0380*/  ISETP.NE.AND.EX P0, PT, RZ, c[0x0][0x364], PT, P2 ;  /* 0x0000d900ff007a0c */ /* 0x000fe20003f05320 */
[----:B------:R-:W-:Y:S01]  /*0390*/  IMAD.WIDE R10, R204, R5, c[0x0][0x348] ;  /* 0x0000d200cc0a7625 */ /* 0x000fe200078e0205 */
[----:B------:R-:W-:-:S04]  /*03a0*/  ISETP.NE.U32.AND P3, PT, RZ, c[0x0][0x348], PT ;  /* 0x0000d200ff007a0c */ /* 0x000fc80003f65070 */
[----:B------:R-:W-:-:S05]  /*03b0*/  ISETP.NE.AND.EX P3, PT, RZ, c[0x0][0x34c], PT, P3 ;  /* 0x0000d300ff007a0c */ /* 0x000fca0003f65330 */
[----:B------:R-:W-:-:S04]  /*03c0*/  @P1 IMAD.WIDE R14, R204, R5, c[0x0][0x370] ;  /* 0x0000dc00cc0e1625 */ /* 0x000fc800078e0205 */
[----:B------:R-:W-:Y:S01]  /*03d0*/  @P0 IMAD.WIDE R12, R204, R5, c[0x0][0x360] ;  /* 0x0000d800cc0c0625 */ /* 0x000fe200078e0205 */
[----:B------:R1:W5:Y:S04]  /*03e0*/  @P1 LDG.E R203, [R14.64] ;  /* 0x000000060ecb1981 */ /* 0x000368000c1e1900 */
[----:B------:R1:W5:Y:S04]  /*03f0*/  @P3 LDG.E R8, [R10.64] ;  /* 0x000000060a083981 */ /* 0x000368000c1e1900 */
[----:B------:R1:W5:Y:S01]  /*0400*/  @P0 LDG.E R2, [R12.64] ;  /* 0x000000060c020981 */ /* 0x000362000c1e1900 */
[----:B------:R-:W-:-:S02]  /*0410*/  ULDC UR5, c[0x0][0x2ac] ;  /* 0x0000ab0000057ab9 */ /* 0x000fc40000000800 */
[----:B------:R-:W-:Y:S01]  /*0420*/  ULDC UR4, c[0x0][0x1d0] ;  /* 0x0000740000047ab9 */ /* 0x000fe20000000800 */
[----:B------:R-:W2:Y:S01]  /*0430*/  S2R R197, SR_CTAID.Y ;  /* 0x0000000000c57919 */ /* 0x000ea20000002600 */
[----:B------:R-:W-:-:S06]  /*0440*/  UIMAD UR4, UR5, UR4, URZ ;  /* 0x00000004050472a4 */ /* 0x000fcc000f8e023f */
[----:B------:R-:W-:Y:S01]  /*0450*/  IMAD.U32 R150, RZ, RZ, UR4 ;  /* 0x00000004ff967e24 */ /* 0x000fe2000f8e00ff */
[----:B--2---:R-:W-:Y:S01]  /*0460*/  SHF.R.S32.HI R0, RZ, 0x1f, R197 ;  /* 0x0000001fff007819 */ /* 0x004fe200000114c5 */
[----:B------:R-:W-:Y:S05]  /*0470*/  @P0 BRA `(.L_x_865) ;  /* 0x0000004000000947 */ /* 0x000fea0003800000 */
[----:B-1----:R-:W-:Y:S05]  /*0480*/  @!P3 BRA `(.L_x_865) ;  /* 0x000000300000b947 */ /* 0x002fea0003800000 */
[----:B-----5:R-:W2:Y:S04]  /*0490*/  LDG.E R2, [R10.64] ;  /* 0x000000060a027981 */ /* 0x020ea8000c1e1900 */
[----:B------:R-:W2:Y:S02]  /*04a0*/  LDG.E R7, [R10.64+0x4] ;  /* 0x000004060a077981 */ /* 0x000ea4000c1e1900 */
[----:B--2---:R-:W-:Y:S02]  /*04b0*/  IADD3 R2, -R2, R7, RZ ;  /* 0x0000000702027210 */ /* 0x004fe40007ffe1ff */
.L_x_865:
[----:B-1----:R-:W-:-:S04]  /*04c0*/  ISETP.NE.U32.AND P0, PT, RZ, c[0x0][0x368], PT ;  /* 0x0000da00ff007a0c */ /* 0x002fc80003f05070 */
[----:B------:R-:W-:-:S13]  /*04d0*/  ISETP.NE.AND.EX P0, PT, RZ, c[0x0][0x36c], PT, P0 ;  /* 0x0000db00ff007a0c */ /* 0x000fda0003f05300 */
[----:B------:R-:W-:Y:S05]  /*04e0*/  @!P0 BRA `(.L_x_866) ;  /* 0x0000003000008947 */ /* 0x000fea0003800000 */
[----:B------:R-:W-:-:S06]  /*04f0*/  IMAD.WIDE R150, R204, R5, c[0x0][0x368] ;  /* 0x0000da00cc967625 */ /* 0x000fcc00078e0205 */
[----:B------:R1:W5:Y:S01]  /*0500*/  LDG.E R150, [R150.64] ;  /* 0x0000000696967981 */ /* 0x000362000c1e1900 */
[----:B------:R-:W-:Y:S05]  /*0510*/  BRA `(.L_x_867) ;  /* 0x0000007000007947 */ /* 0x000fea0003800000 */
.L_x_866:
[----:B------:R-:W-:-:S04]  /*0520*/  ISETP.NE.U32.AND P0, PT, RZ, c[0x0][0x350], PT ;  /* 0x0000d400ff007a0c */ /* 0x000fc80003f05070 */
[----:B------:R-:W-:-:S13]  /*0530*/  ISETP.NE.AND.EX P0, PT, RZ, c[0x0][0x354], PT, P0 ;  /* 0x0000d500ff007a0c */ /* 0x000fda0003f05300 */
[----:B------:R-:W-:Y:S05]  /*0540*/  @!P0 BRA `(.L_x_867) ;  /* 0x0000004000008947 */ /* 0x000fea0003800000 */
[----:B------:R-:W-:-:S05]  /*0550*/  IMAD.WIDE R10, R204, R5, c[0x0][0x350] ;  /* 0x0000d400cc0a7625 */ /* 0x000fca00078e0205 */
[----:B------:R-:W2:Y:S04]  /*0560*/  LDG.E R7, [R10.64] ;  /* 0x000000060a077981 */ /* 0x000ea8000c1e1900 */
[----:B------:R-:W2:Y:S02]  /*0570*/  LDG.E R150, [R10.64+0x4] ;  /* 0x000004060a967981 */ /* 0x000ea4000c1e1900 */
[----:B--2---:R-:W-:-:S05]  /*0580*/  IADD3 R150, -R7, R150, RZ ;  /* 0x0000009607967210 */ /* 0x004fca0007ffe1ff */
.L_x_867:
[----:B-----5:R-:W-:Y:S01]  /*0590*/  IMAD.IADD R144, R150, 0x1, -R203 ;  /* 0x0000000196907824 */ /* 0x020fe200078e0acb */
[----:B------:R-:W-:Y:S01]  /*05a0*/  PLOP3.LUT P2, PT, PT, PT, PT, 0x80, 0x0 ;  /* 0x000000000000781c */ /* 0x000fe20003f4f070 */
[----:B------:R-:W-:Y:S01]  /*05b0*/  CS2R R98, SRZ ;  /* 0x0000000000627805 */ /* 0x000fe2000001ff00 */
[----:B------:R-:W-:Y:S01]  /*05c0*/  CS2R R96, SRZ ;  /* 0x0000000000607805 */ /* 0x000fe2000001ff00 */
[----:B------:R-:W-:Y:S01]  /*05d0*/  CS2R R94, SRZ ;  /* 0x00000000005e7805 */ /* 0x000fe2000001ff00 */
[----:B------:R-:W-:Y:S01]  /*05e0*/  ISETP.GE.AND P0, PT, R144, 0x1, PT ;  /* 0x000000019000780c */ /* 0x000fe20003f06270 */
        /* <DEDUP_REMOVED lines=48> */
[----:B------:R-:W-:-:S04]  /*08f0*/  ISETP.NE.U32.AND P2, PT, RZ, c[0x0][0x340], PT ;  /* 0x0000d000ff007a0c */ /* 0x000fc80003f45070 */
[----:B------:R-:W-:-:S13]  /*0900*/  ISETP.NE.AND.EX P2, PT, RZ, c[0x0][0x344], PT, P2 ;  /* 0x0000d100ff007a0c */ /* 0x000fda0003f45320 */
[----:B------:R-:W-:-:S06]  /*0910*/  @P2 IMAD.WIDE R206, R204, R5, c[0x0][0x340] ;  /* 0x0000d000ccce2625 */ /* 0x000fcc00078e0205 */
[----:B------:R2:W5:Y:S01]  /*0920*/  @P2 LDG.E R206, [R206.64] ;  /* 0x00000006cece2981 */ /* 0x000562000c1e1900 */
[----:B------:R-:W-:Y:S01]  /*0930*/  SHF.R.S32.HI R9, RZ, 0x1f, R8 ;  /* 0x0000001fff097819 */ /* 0x000fe20000011408 */
[----:B------:R-:W-:Y:S01]  /*0940*/  IMAD.WIDE.U32 R16, R8, c[0x0][0x178], RZ ;  /* 0x00005e0008107a25 */ /* 0x000fe200078e00ff */
[----:B------:R-:W-:Y:S01]  /*0950*/  SHF.R.S32.HI R7, RZ, 0x1f, R6 ;  /* 0x0000001fff077819 */ /* 0x000fe20000011406 */
[----:B------:R-:W-:Y:S01]  /*0960*/  BSSY B0, `(.L_x_869) ;  /* 0x0000054000007945 */ /* 0x000fe20003800000 */
[----:B------:R-:W-:Y:S01]  /*0970*/  SHF.R.S32.HI R13, RZ, 0x1f, R204 ;  /* 0x0000001fff0d7819 */ /* 0x000fe200000114cc */
[----:B------:R-:W-:Y:S01]  /*0980*/  IMAD R9, R9, c[0x0][0x178], RZ ;  /* 0x00005e0009097a24 */ /* 0x000fe200078e02ff */
[----:B------:R-:W-:Y:S01]  /*0990*/  LEA.HI R4, R7, R6, RZ, 0x3 ;  /* 0x0000000607047211 */ /* 0x000fe200078f18ff */
[----:B------:R-:W-:Y:S01]  /*09a0*/  IMAD R10, R0, c[0x0][0x1b8], RZ ;  /* 0x00006e00000a7a24 */ /* 0x000fe200078e02ff */
[----:B------:R-:W-:Y:S01]  /*09b0*/  SEL R13, R13, RZ, !P3 ;  /* 0x000000ff0d0d7207 */ /* 0x000fe20005800000 */
[----:B------:R-:W-:Y:S01]  /*09c0*/  IMAD R9, R8, c[0x0][0x17c], R9 ;  /* 0x00005f0008097a24 */ /* 0x000fe200078e0209 */
[----:B------:R-:W-:Y:S01]  /*09d0*/  LOP3.LUT R5, R4, 0xfffffff8, RZ, 0xc0, !PT ;  /* 0xfffffff804057812 */ /* 0x000fe200078ec0ff */
[----:B------:R-:W-:Y:S01]  /*09e0*/  IMAD.MOV.U32 R8, RZ, RZ, c[0x0][0x2c4] ;  /* 0x0000b100ff087624 */ /* 0x000fe200078e00ff */
[----:B------:R-:W-:Y:S01]  /*09f0*/  SHF.R.S32.HI R4, RZ, 0x3, R4 ;  /* 0x00000003ff047819 */ /* 0x000fe20000011404 */
[----:B------:R-:W-:Y:S01]  /*0a00*/  IMAD.IADD R17, R17, 0x1, R9 ;  /* 0x0000000111117824 */ /* 0x000fe200078e0209 */
[----:B------:R-:W-:Y:S01]  /*0a10*/  SEL R14, R204, RZ, !P3 ;  /* 0x000000ffcc0e7207 */ /* 0x000fe20005800000 */
[----:B------:R-:W-:Y:S01]  /*0a20*/  IMAD R13, R13, c[0x0][0x1c0], RZ ;  /* 0x000070000d0d7a24 */ /* 0x000fe200078e02ff */
[----:B------:R-:W-:Y:S01]  /*0a30*/  ISETP.NE.AND P0, PT, R8, 0x1, PT ;  /* 0x000000010800780c */ /* 0x000fe20003f05270 */
[----:B------:R-:W-:Y:S01]  /*0a40*/  IMAD.IADD R8, R6, 0x1, -R5 ;  /* 0x0000000106087824 */ /* 0x000fe200078e0a05 */
[----:B------:R-:W-:Y:S01]  /*0a50*/  SHF.L.U32 R201, R4, 0x6, RZ ;  /* 0x0000000604c97819 */ /* 0x000fe200000006ff */
[----:B------:R-:W-:-:S02]  /*0a60*/  IMAD R5, R197, c[0x0][0x1bc], R10 ;  /* 0x00006f00c5057a24 */ /* 0x000fc400078e020a */
[----:B------:R-:W-:Y:S01]  /*0a70*/  IMAD R202, R8, 0x20, R4 ;  /* 0x0000002008ca7824 */ /* 0x000fe200078e0204 */
[----:B------:R-:W-:Y:S01]  /*0a80*/  LOP3.LUT R201, R201, 0x1c0, RZ, 0xc0, !PT ;  /* 0x000001c0c9c97812 */ /* 0x000fe200078ec0ff */
[----:B------:R-:W-:-:S04]  /*0a90*/  IMAD.WIDE.U32 R16, R197, c[0x0][0x1b8], R16 ;  /* 0x00006e00c5107a25 */ /* 0x000fc800078e0010 */
[----:B------:R-:W-:Y:S02]  /*0aa0*/  IMAD R12, R3, 0x80, R202 ;  /* 0x00000080030c7824 */ /* 0x000fe400078e02ca */
[----:B------:R-:W-:Y:S02]  /*0ab0*/  IMAD.IADD R17, R17, 0x1, R5 ;  /* 0x0000000111117824 */ /* 0x000fe400078e0205 */
[----:B------:R-:W-:Y:S01]  /*0ac0*/  @P0 IMAD.HI.U32 R5, R12, c[0x0][0x2c8], RZ ;  /* 0x0000b2000c050a27 */ /* 0x000fe200078e00ff */
[----:B------:R-:W-:-:S03]  /*0ad0*/  MOV R10, R12 ;  /* 0x0000000c000a7202 */ /* 0x000fc60000000f00 */
[C---:B------:R-:W-:Y:S01]  /*0ae0*/  IMAD R13, R14.reuse, c[0x0][0x1c4], R13 ;  /* 0x000071000e0d7a24 */ /* 0x040fe200078e020d */
[----:B------:R-:W-:Y:S01]  /*0af0*/  @P0 SHF.R.U32.HI R10, RZ, c[0x0][0x2cc], R5 ;  /* 0x0000b300ff0a0a19 */ /* 0x000fe20000011605 */
[----:B------:R-:W-:-:S03]  /*0b00*/  IMAD.WIDE.U32 R14, R14, c[0x0][0x1c0], R16 ;  /* 0x000070000e0e7a25 */ /* 0x000fc600078e0010 */
[--C-:B------:R-:W-:Y:S01]  /*0b10*/  SHF.R.S32.HI R9, RZ, 0x1f, R10.reuse ;  /* 0x0000001fff097819 */ /* 0x100fe2000001140a */
[----:B------:R-:W-:Y:S02]  /*0b20*/  IMAD.MOV R5, RZ, RZ, -R10 ;  /* 0x000000ffff057224 */ /* 0x000fe400078e0a0a */
[----:B------:R-:W-:Y:S02]  /*0b30*/  IMAD.IADD R13, R15, 0x1, R13 ;  /* 0x000000010f0d7824 */ /* 0x000fe400078e020d */
[----:B------:R-:W-:Y:S02]  /*0b40*/  IMAD R5, R5, c[0x0][0x2c4], R12 ;  /* 0x0000b10005057a24 */ /* 0x000fe400078e020c */
[----:B------:R-:W-:Y:S02]  /*0b50*/  IMAD R9, R9, c[0x0][0x1b0], RZ ;  /* 0x00006c0009097a24 */ /* 0x000fe400078e02ff */
[----:B------:R-:W-:Y:S01]  /*0b60*/  IMAD.MOV.U32 R12, RZ, RZ, R14 ;  /* 0x000000ffff0c7224 */ /* 0x000fe200078e000e */
[----:B------:R-:W-:Y:S01]  /*0b70*/  SHF.R.S32.HI R11, RZ, 0x1f, R5 ;  /* 0x0000001fff0b7819 */ /* 0x000fe20000011405 */
[----:B------:R-:W-:-:S02]  /*0b80*/  IMAD R9, R10, c[0x0][0x1b4], R9 ;  /* 0x00006d000a097a24 */ /* 0x000fc400078e0209 */
[----:B------:R-:W-:-:S04]  /*0b90*/  IMAD.WIDE.U32 R12, R10, c[0x0][0x1b0], R12 ;  /* 0x00006c000a0c7a25 */ /* 0x000fc800078e000c */
[----:B------:R-:W-:Y:S02]  /*0ba0*/  IMAD R10, R11, c[0x0][0x1a8], RZ ;  /* 0x00006a000b0a7a24 */ /* 0x000fe400078e02ff */
[----:B------:R-:W-:Y:S02]  /*0bb0*/  IMAD.IADD R13, R13, 0x1, R9 ;  /* 0x000000010d0d7824 */ /* 0x000fe400078e0209 */
[C---:B------:R-:W-:Y:S02]  /*0bc0*/  IMAD R15, R5.reuse, c[0x0][0x1ac], R10 ;  /* 0x00006b00050f7a24 */ /* 0x040fe400078e020a */
[----:B------:R-:W-:Y:S01]  /*0bd0*/  IMAD.WIDE.U32 R10, R5, c[0x0][0x1a8], R12 ;  /* 0x00006a00050a7a25 */ /* 0x000fe200078e000c */
[----:B------:R-:W-:-:S03]  /*0be0*/  LEA.HI R12, R7, R6, RZ, 0x6 ;  /* 0x00000006070c7211 */ /* 0x000fc600078f30ff */
[----:B------:R-:W-:Y:S01]  /*0bf0*/  IMAD.IADD R15, R11, 0x1, R15 ;  /* 0x000000010b0f7824 */ /* 0x000fe200078e020f */
[----:B------:R-:W-:Y:S01]  /*0c00*/  LEA.HI R11, R7, R6, RZ, 0x4 ;  /* 0x00000006070b7211 */ /* 0x000fe200078f20ff */
[----:B------:R-:W-:Y:S01]  /*0c10*/  IMAD.SHL.U32 R148, R8, 0x8, RZ ;  /* 0x0000000808947824 */ /* 0x000fe200078e00ff */
[----:B------:R-:W-:Y:S01]  /*0c20*/  LEA R9, P0, R10, c[0x0][0x160], 0x1 ;  /* 0x000058000a097a11 */ /* 0x000fe200078008ff */
[----:B------:R-:W-:Y:S01]  /*0c30*/  IMAD R2, R2, c[0x0][0x2c4], RZ ;  /* 0x0000b10002027a24 */ /* 0x000fe200078e02ff */
[----:B------:R-:W-:Y:S01]  /*0c40*/  LOP3.LUT R5, R11, 0xfffffff0, RZ, 0xc0, !PT ;  /* 0xfffffff00b057812 */ /* 0x000fe200078ec0ff */
[----:B------:R-:W-:Y:S01]  /*0c50*/  IMAD R3, R3, 0x80, R4 ;  /* 0x0000008003037824 */ /* 0x000fe200078e0204 */
[----:B------:R-:W-:Y:S01]  /*0c60*/  LEA.HI.X R15, R10, c[0x0][0x164], R15, 0x1, P0 ;  /* 0x000059000a0f7a11 */ /* 0x000fe200000f0c0f */
[----:B------:R2:W3:Y:S01]  /*0c70*/  SHFL.IDX PT, R16, R9, RZ, 0x181f ;  /* 0x00181fff09107589 */ /* 0x0004e200000e0000 */
[----:B------:R-:W-:Y:S01]  /*0c80*/  SHF.R.U32.HI R10, RZ, 0x3, R201 ;  /* 0x00000003ff0a7819 */ /* 0x000fe200000116c9 */
[----:B------:R-:W-:Y:S01]  /*0c90*/  IMAD.IADD R5, R6, 0x1, -R5 ;  /* 0x0000000106057824 */ /* 0x000fe200078e0a05 */
[----:B------:R-:W-:Y:S01]  /*0ca0*/  LOP3.LUT R201, R201, 0x38, R148, 0xf8, !PT ;  /* 0x00000038c9c97812 */ /* 0x000fe200078ef894 */
[----:B------:R2:W4:Y:S01]  /*0cb0*/  SHFL.IDX PT, R17, R15, RZ, 0x181f ;  /* 0x00181fff0f117589 */ /* 0x00052200000e0000 */
[----:B------:R-:W-:-:S02]  /*0cc0*/  ISETP.GE.AND P1, PT, R3, R2, PT ;  /* 0x000000020300720c */ /* 0x000fc40003f26270 */
[----:B------:R-:W-:Y:S02]  /*0cd0*/  LOP3.LUT R201, R201, R10, RZ, 0x3c, !PT ;  /* 0x0000000ac9c97212 */ /* 0x000fe400078e3cff */
[----:B------:R-:W-:Y:S02]  /*0ce0*/  SHF.R.S32.HI R10, RZ, 0x1f, R5 ;  /* 0x0000001fff0a7819 */ /* 0x000fe40000011405 */
[----:B------:R-:W-:Y:S02]  /*0cf0*/  IADD3 R14, R148, 0x40, RZ ;  /* 0x00000040940e7810 */ /* 0x000fe40007ffe0ff */
[----:B------:R-:W-:Y:S02]  /*0d00*/  LEA.HI R10, R10, R5, RZ, 0x3 ;  /* 0x000000050a0a7211 */ /* 0x000fe400078f18ff */
[----:B------:R-:W-:Y:S02]  /*0d10*/  IADD3 R13, R148, 0x80, RZ ;  /* 0x00000080940d7810 */ /* 0x000fe40007ffe0ff */
[----:B------:R-:W-:-:S02]  /*0d20*/  LOP3.LUT R18, R10, 0xfffffff8, RZ, 0xc0, !PT ;  /* 0xfffffff80a127812 */ /* 0x000fc400078ec0ff */
[----:B------:R-:W-:Y:S02]  /*0d30*/  SHF.L.U32 R12, R12, 0x3, RZ ;  /* 0x000000030c0c7819 */ /* 0x000fe400000006ff */
[----:B------:R-:W-:Y:S01]  /*0d40*/  LOP3.LUT P0, RZ, R8, 0x2, RZ, 0xc0, !PT ;  /* 0x0000000208ff7812 */ /* 0x000fe2000780c0ff */
[----:B------:R-:W-:Y:S01]  /*0d50*/  IMAD.IADD R5, R5, 0x1, -R18 ;  /* 0x0000000105057824 */ /* 0x000fe200078e0a12 */
[----:B------:R-:W-:Y:S02]  /*0d60*/  ISETP.GE.AND P5, PT, R148, c[0x0][0x198], PT ;  /* 0x0000660094007a0c */ /* 0x000fe40003fa6270 */
[----:B------:R-:W-:Y:S02]  /*0d70*/  ISETP.GE.AND P4, PT, R14, c[0x0][0x198], PT ;  /* 0x000066000e007a0c */ /* 0x000fe40003f86270 */
[----:B------:R-:W-:Y:S02]  /*0d80*/  ISETP.GE.AND P3, PT, R13, c[0x0][0x198], PT ;  /* 0x000066000d007a0c */ /* 0x000fe40003f66270 */
[----:B------:R-:W-:Y:S01]  /*0d90*/  LOP3.LUT R201, R201, 0xfffffe00, R12, 0xf8, !PT ;  /* 0xfffffe00c9c97812 */ /* 0x000fe200078ef80c */
[----:B------:R-:W-:Y:S01]  /*0da0*/  @!P2 IMAD.MOV.U32 R206, RZ, RZ, R204 ;  /* 0x000000ffffcea224 */ /* 0x000fe200078e00cc */
[----:B------:R-:W-:Y:S05]  /*0db0*/  @P1 BRA `(.L_x_870) ;  /* 0x000000e000001947 */ /* 0x000fea0003800000 */
[----:B--234-:R-:W-:Y:S01]  /*0dc0*/  SHF.R.S32.HI R21, RZ, 0x1f, R14 ;  /* 0x0000001fff157819 */ /* 0x01cfe2000001140e */
[----:B------:R-:W-:Y:S01]  /*0dd0*/  IMAD.WIDE R22, R148, 0x2, R16 ;  /* 0x0000000294167825 */ /* 0x000fe200078e0210 */
[----:B------:R-:W-:-:S02]  /*0de0*/  SHF.R.S32.HI R12, RZ, 0x1f, R13 ;  /* 0x0000001fff0c7819 */ /* 0x000fc4000001140d */
[----:B------:R-:W-:Y:S02]  /*0df0*/  LEA.HI R21, R21, R14, RZ, 0x3 ;  /* 0x0000000e15157211 */ /* 0x000fe400078f18ff */
[----:B------:R-:W-:Y:S01]  /*0e00*/  LEA.HI R19, R12, R13, RZ, 0x3 ;  /* 0x0000000d0c137211 */ /* 0x000fe200078f18ff */
[----:B------:R-:W-:Y:S01]  /*0e10*/  IMAD.SHL.U32 R12, R201, 0x2, RZ ;  /* 0x00000002c90c7824 */ /* 0x000fe200078e00ff */
[----:B------:R-:W-:Y:S02]  /*0e20*/  LOP3.LUT R21, R21, 0xfffffff8, RZ, 0xc0, !PT ;  /* 0xfffffff815157812 */ /* 0x000fe400078ec0ff */
[----:B------:R-:W-:Y:S02]  /*0e30*/  LOP3.LUT R19, R19, 0xfffffff8, RZ, 0xc0, !PT ;  /* 0xfffffff813137812 */ /* 0x000fe400078ec0ff */
[----:B------:R-:W-:Y:S01]  /*0e40*/  @!PT LDS RZ, [RZ] ;  /* 0x00000000fffff984 */ /* 0x000fe20000000800 */
[----:B------:R2:W-:Y:S01]  /*0e50*/  LDGSTS.E.BYPASS.LTC128B.128 [R12+0x18100], [R22.64], !P5 ;  /* 0x18100000160c7fae */ /* 0x0005e2000e901d46 */
[----:B------:R-:W-:-:S04]  /*0e60*/  IMAD.WIDE R20, R21, 0x2, R16 ;  /* 0x0000000215147825 */ /* 0x000fc800078e0210 */
[----:B------:R-:W-:Y:S01]  /*0e70*/  IMAD.WIDE R16, R19, 0x2, R16 ;  /* 0x0000000213107825 */ /* 0x000fe200078e0210 */
[----:B------:R2:W-:Y:S04]  /*0e80*/  LDGSTS.E.BYPASS.LTC128B.128 [R12+0x1c100], [R20.64], !P4 ;  /* 0x1c100000140c7fae */ /* 0x0005e8000e101d46 */
[----:B------:R2:W-:Y:S02]  /*0e90*/  LDGSTS.E.BYPASS.LTC128B.128 [R12+0x20100], [R16.64], !P3 ;  /* 0x20100000100c7fae */ /* 0x0005e4000d901d46 */
.L_x_870:
[----:B--234-:R-:W-:Y:S05]  /*0ea0*/  BSYNC B0 ;  /* 0x0000000000007941 */ /* 0x01cfea0003800000 */
.L_x_869:
[----:B------:R-:W-:Y:S01]  /*0eb0*/  IADD3 R17, R3, 0x20, RZ ;  /* 0x0000002003117810 */ /* 0x000fe20007ffe0ff */
[----:B------:R2:W3:Y:S01]  /*0ec0*/  SHFL.IDX PT, R19, R15, 0x1, 0x181f ;  /* 0x00381f000f137f89 */ /* 0x0004e200000e0000 */
[----:B------:R-:W-:Y:S02]  /*0ed0*/  BSSY B0, `(.L_x_871) ;  /* 0x0000012000007945 */ /* 0x000fe40003800000 */
[----:B------:R-:W-:Y:S01]  /*0ee0*/  ISETP.GE.AND P1, PT, R17, R2, PT ;  /* 0x000000021100720c */ /* 0x000fe20003f26270 */
[----:B------:R2:W4:-:S12]  /*0ef0*/  SHFL.IDX PT, R18, R9, 0x1, 0x181f ;  /* 0x00381f0009127f89 */ /* 0x00051800000e0000 */
[----:B------:R-:W-:Y:S05]  /*0f00*/  @P1 BRA `(.L_x_872) ;  /* 0x000000e000001947 */ /* 0x000fea0003800000 */
[----:B------:R-:W-:Y:S01]  /*0f10*/  SHF.R.S32.HI R17, RZ, 0x1f, R14 ;  /* 0x0000001fff117819 */ /* 0x000fe2000001140e */
[----:B---34-:R-:W-:Y:S01]  /*0f20*/  IMAD.WIDE R20, R148, 0x2, R18 ;  /* 0x0000000294147825 */ /* 0x018fe200078e0212 */
[----:B------:R-:W-:Y:S02]  /*0f30*/  SHF.R.S32.HI R12, RZ, 0x1f, R13 ;  /* 0x0000001fff0c7819 */ /* 0x000fe4000001140d */
[----:B------:R-:W-:Y:S01]  /*0f40*/  LEA.HI R16, R17, R14, RZ, 0x3 ;  /* 0x0000000e11107211 */ /* 0x000fe200078f18ff */
[----:B------:R-:W-:Y:S01]  /*0f50*/  IMAD.SHL.U32 R17, R201, 0x2, RZ ;  /* 0x00000002c9117824 */ /* 0x000fe200078e00ff */
[----:B------:R-:W-:Y:S02]  /*0f60*/  LEA.HI R12, R12, R13, RZ, 0x3 ;  /* 0x0000000d0c0c7211 */ /* 0x000fe400078f18ff */
        /* <DEDUP_REMOVED lines=8> */
.L_x_872:
[----:B------:R-:W-:Y:S05]  /*0ff0*/  BSYNC B0 ;  /* 0x0000000000007941 */ /* 0x000fea0003800000 */
.L_x_871:
[----:B---3--:R-:W-:Y:S01]  /*1000*/  IADD3 R17, R3, 0x40, RZ ;  /* 0x0000004003117810 */ /* 0x008fe20007ffe0ff */
[----:B------:R3:W1:Y:S01]  /*1010*/  SHFL.IDX PT, R19, R15, 0x2, 0x181f ;  /* 0x00581f000f137f89 */ /* 0x00066200000e0000 */
[----:B------:R-:W-:Y:S02]  /*1020*/  BSSY B0, `(.L_x_873) ;  /* 0x0000012000007945 */ /* 0x000fe40003800000 */
[----:B------:R-:W-:Y:S01]  /*1030*/  ISETP.GE.AND P1, PT, R17, R2, PT ;  /* 0x000000021100720c */ /* 0x000fe20003f26270 */
[----:B----4-:R3:W4:-:S12]  /*1040*/  SHFL.IDX PT, R18, R9, 0x2, 0x181f ;  /* 0x00581f0009127f89 */ /* 0x01071800000e0000 */
[----:B------:R-:W-:Y:S05]  /*1050*/  @P1 BRA `(.L_x_874) ;  /* 0x000000e000001947 */ /* 0x000fea0003800000 */
[----:B------:R-:W-:Y:S01]  /*1060*/  SHF.R.S32.HI R17, RZ, 0x1f, R14 ;  /* 0x0000001fff117819 */ /* 0x000fe2000001140e */
[----:B-1--4-:R-:W-:Y:S01]  /*1070*/  IMAD.WIDE R20, R148, 0x2, R18 ;  /* 0x0000000294147825 */ /* 0x012fe200078e0212 */
        /* <DEDUP_REMOVED lines=12> */
.L_x_874:
[----:B------:R-:W-:Y:S05]  /*1140*/  BSYNC B0 ;  /* 0x0000000000007941 */ /* 0x000fea0003800000 */
.L_x_873:
[----:B-1--4-:R1:W-:Y:S01]  /*1150*/  SHFL.IDX PT, R18, R9, 0x3, 0x181f ;  /* 0x00781f0009127f89 */ /* 0x0123e200000e0000 */
[----:B------:R-:W-:Y:S01]  /*1160*/  IADD3 R12, R144, 0x3f, RZ ;  /* 0x0000003f900c7810 */ /* 0x000fe20007ffe0ff */
[----:B------:R-:W-:Y:S01]  /*1170*/  IMAD.MOV.U32 R194, RZ, RZ, c[0x0][0x2b8] ;  /* 0x0000ae00ffc27624 */ /* 0x000fe200078e00ff */
[----:B------:R-:W-:Y:S01]  /*1180*/  IADD3 R3, R3, 0x60, RZ ;  /* 0x0000006003037810 */ /* 0x000fe20007ffe0ff */
[----:B------:R-:W4:Y:S01]  /*1190*/  SHFL.IDX PT, R19, R15, 0x3, 0x181f ;  /* 0x00781f000f137f89 */ /* 0x000f2200000e0000 */
[----:B------:R-:W-:Y:S01]  /*11a0*/  SHF.R.S32.HI R17, RZ, 0x1f, R12 ;  /* 0x0000001fff117819 */ /* 0x000fe2000001140c */
[----:B------:R-:W-:Y:S01]  /*11b0*/  IMAD.MOV.U32 R199, RZ, RZ, RZ ;  /* 0x000000ffffc77224 */ /* 0x000fe200078e00ff */
[----:B------:R-:W-:-:S02]  /*11c0*/  ISETP.NE.AND P6, PT, R194, 0x1, PT ;  /* 0x00000001c200780c */ /* 0x000fc40003fc5270 */
[----:B------:R-:W-:Y:S02]  /*11d0*/  LEA.HI R12, R17, R12, RZ, 0x6 ;  /* 0x0000000c110c7211 */ /* 0x000fe400078f30ff */
[----:B------:R-:W-:Y:S02]  /*11e0*/  ISETP.GE.AND P1, PT, R3, R2, PT ;  /* 0x000000020300720c */ /* 0x000fe40003f26270 */
[----:B------:R-:W-:Y:S02]  /*11f0*/  SHF.R.S32.HI R3, RZ, 0x1f, R14 ;  /* 0x0000001fff037819 */ /* 0x000fe4000001140e */
[----:B------:R-:W-:Y:S02]  /*1200*/  P2R R2, PR, RZ, 0x40 ;  /* 0x00000040ff027803 */ /* 0x000fe40000000000 */
[----:B------:R-:W-:Y:S02]  /*1210*/  SHF.R.S32.HI R12, RZ, 0x6, R12 ;  /* 0x00000006ff0c7819 */ /* 0x000fe4000001140c */
[----:B------:R-:W-:-:S02]  /*1220*/  SHF.R.S32.HI R2, RZ, 0x1f, R13 ;  /* 0x0000001fff027819 */ /* 0x000fc4000001140d */
[----:B------:R-:W-:Y:S01]  /*1230*/  LEA.HI R134, R3, R14, RZ, 0x3 ;  /* 0x0000000e03867211 */ /* 0x000fe200078f18ff */
[----:B------:R-:W-:Y:S01]  /*1240*/  IMAD R200, R12, 0x40, R202 ;  /* 0x000000400cc87824 */ /* 0x000fe200078e02ca */
[----:B------:R-:W-:Y:S01]  /*1250*/  LEA.HI R2, R2, R13, RZ, 0x3 ;  /* 0x0000000d02027211 */ /* 0x000fe200078f18ff */
[----:B-123--:R-:W-:Y:S01]  /*1260*/  IMAD.SHL.U32 R9, R201, 0x2, RZ ;  /* 0x00000002c9097824 */ /* 0x00efe200078e00ff */
[----:B------:R-:W-:Y:S02]  /*1270*/  LOP3.LUT R134, R134, 0xfffffff8, RZ, 0xc0, !PT ;  /* 0xfffffff886867812 */ /* 0x000fe400078ec0ff */
[----:B------:R-:W-:Y:S01]  /*1280*/  LOP3.LUT R2, R2, 0xfffffff8, RZ, 0xc0, !PT ;  /* 0xfffffff802027812 */ /* 0x000fe200078ec0ff */
[----:B----4-:R-:W-:Y:S01]  /*1290*/  @!P1 IMAD.WIDE R22, R148, 0x2, R18 ;  /* 0x0000000294169825 */ /* 0x010fe200078e0212 */
[----:B------:R-:W-:Y:S02]  /*12a0*/  IADD3 R200, R200, -0x40, RZ ;  /* 0xffffffc0c8c87810 */ /* 0x000fe40007ffe0ff */
[----:B-----5:R-:W-:Y:S01]  /*12b0*/  SHF.R.S32.HI R193, RZ, 0x1f, R206 ;  /* 0x0000001fffc17819 */ /* 0x020fe200000114ce */
[--C-:B------:R-:W-:Y:S01]  /*12c0*/  @!P1 IMAD.WIDE R20, R134, 0x2, R18.reuse ;  /* 0x0000000286149825 */ /* 0x100fe200078e0212 */
[----:B------:R-:W-:Y:S01]  /*12d0*/  ISETP.GE.AND P2, PT, R200, R144, PT ;  /* 0x00000090c800720c */ /* 0x000fe20003f46270 */
[----:B------:R-:W-:Y:S01]  /*12e0*/  @!PT LDS RZ, [RZ] ;  /* 0x00000000fffff984 */ /* 0x000fe20000000800 */
[----:B------:R1:W-:Y:S02]  /*12f0*/  @!P1 LDGSTS.E.BYPASS.LTC128B.128 [R9+0x1b100], [R22.64], !P5 ;  /* 0x1b10000016099fae */ /* 0x0003e4000e901d46 */
[----:B------:R-:W-:Y:S01]  /*1300*/  @!P1 IMAD.WIDE R18, R2, 0x2, R18 ;  /* 0x0000000202129825 */ /* 0x000fe200078e0212 */
[----:B------:R-:W-:Y:S01]  /*1310*/  ISETP.GT.OR P2, PT, R202, 0x3f, P2 ;  /* 0x0000003fca00780c */ /* 0x000fe20001744670 */
[----:B------:R2:W-:Y:S02]  /*1320*/  @!P1 LDGSTS.E.BYPASS.LTC128B.128 [R9+0x1f100], [R20.64], !P4 ;  /* 0x1f10000014099fae */ /* 0x0005e4000e101d46 */
[----:B------:R-:W-:-:S02]  /*1330*/  IMAD.IADD R200, R200, 0x1, R203 ;  /* 0x00000001c8c87824 */ /* 0x000fc400078e02cb */
[----:B------:R3:W-:Y:S01]  /*1340*/  @!P1 LDGSTS.E.BYPASS.LTC128B.128 [R9+0x23100], [R18.64], !P3 ;  /* 0x2310000012099fae */ /* 0x0007e2000d901d46 */
[----:B------:R-:W-:Y:S02]  /*1350*/  IMAD R193, R193, c[0x0][0x2b0], RZ ;  /* 0x0000ac00c1c17a24 */ /* 0x000fe400078e02ff */
[----:B------:R-:W-:Y:S01]  /*1360*/  @P6 IMAD.HI.U32 R15, R200, c[0x0][0x2bc], RZ ;  /* 0x0000af00c80f6a27 */ /* 0x000fe200078e00ff */
[----:B------:R-:W0:Y:S03]  /*1370*/  LDGDEPBAR ;  /* 0x00000000000079af */ /* 0x000e260000000000 */
[C---:B------:R-:W-:Y:S02]  /*1380*/  IMAD R193, R206.reuse, c[0x0][0x2b4], R193 ;  /* 0x0000ad00cec17a24 */ /* 0x040fe400078e02c1 */
[----:B------:R-:W-:Y:S01]  /*1390*/  IMAD.MOV.U32 R3, RZ, RZ, R200 ;  /* 0x000000ffff037224 */ /* 0x000fe200078e00c8 */
[----:B------:R-:W-:Y:S01]  /*13a0*/  @P6 SHF.R.U32.HI R3, RZ, c[0x0][0x2c0], R15 ;  /* 0x0000b000ff036a19 */ /* 0x000fe2000001160f */
[----:B------:R-:W-:-:S04]  /*13b0*/  IMAD.WIDE.U32 R206, R206, c[0x0][0x2b0], RZ ;  /* 0x0000ac00cece7a25 */ /* 0x000fc800078e00ff */
[----:B------:R-:W-:Y:S01]  /*13c0*/  IMAD.IADD R193, R207, 0x1, R193 ;  /* 0x00000001cfc17824 */ /* 0x000fe200078e02c1 */
[----:B------:R-:W-:-:S04]  /*13d0*/  @!P2 IADD3 R16, P5, R3, R206, RZ ;  /* 0x000000ce0310a210 */ /* 0x000fc80007fbe0ff */
[----:B------:R-:W-:Y:S02]  /*13e0*/  @!P2 LEA.HI.X.SX32 R15, R3, R193, 0x1, P5 ;  /* 0x000000c1030fa211 */ /* 0x000fe400028f0eff */
[----:B------:R-:W-:-:S04]  /*13f0*/  @!P2 LEA R24, P4, R16, c[0x0][0x2a0], 0x2 ;  /* 0x0000a8001018aa11 */ /* 0x000fc800078810ff */
[----:B------:R-:W-:Y:S01]  /*1400*/  @!P2 LEA.HI.X R25, R16, c[0x0][0x2a4], R15, 0x2, P4 ;  /* 0x0000a9001019aa11 */ /* 0x000fe200020f140f */
[----:B------:R-:W-:Y:S06]  /*1410*/  BAR.SYNC.DEFER_BLOCKING 0x0 ;  /* 0x0000000000007b1d */ /* 0x000fec0000010000 */
[----:B------:R-:W4:Y:S01]  /*1420*/  @!P2 LDG.E R199, [R24.64] ;  /* 0x0000000618c7a981 */ /* 0x000f22000c1e1900 */
[----:B------:R-:W-:Y:S01]  /*1430*/  IMAD.MOV R3, RZ, RZ, -R3 ;  /* 0x000000ffff037224 */ /* 0x000fe200078e0a03 */
[----:B------:R-:W-:Y:S01]  /*1440*/  ISETP.GE.AND P5, PT, R148, c[0x0][0x1d4], PT ;  /* 0x0000750094007a0c */ /* 0x000fe20003fa6270 */
[----:B---3--:R-:W-:Y:S01]  /*1450*/  IMAD R18, R0, c[0x0][0x1e8], RZ ;  /* 0x00007a0000127a24 */ /* 0x008fe200078e02ff */
[----:B------:R-:W-:Y:S01]  /*1460*/  ISETP.GE.AND P4, PT, R14, c[0x0][0x1d4], PT ;  /* 0x000075000e007a0c */ /* 0x000fe20003f86270 */
[----:B------:R-:W-:Y:S01]  /*1470*/  IMAD R200, R3, c[0x0][0x2b8], R200 ;  /* 0x0000ae0003c87a24 */ /* 0x000fe200078e02c8 */
[----:B------:R-:W-:Y:S01]  /*1480*/  ISETP.GE.AND P6, PT, R13, c[0x0][0x1d4], PT ;  /* 0x000075000d007a0c */ /* 0x000fe20003fc6270 */
[----:B------:R-:W-:Y:S01]  /*1490*/  IMAD R195, R197, c[0x0][0x1ec], R18 ;  /* 0x00007b00c5c37a24 */ /* 0x000fe200078e0212 */
[----:B------:R-:W-:Y:S01]  /*14a0*/  ISETP.GE.AND P3, PT, R148, c[0x0][0x1d4], PT ;  /* 0x0000750094007a0c */ /* 0x000fe20003f66270 */
[----:B--2---:R-:W-:Y:S01]  /*14b0*/  IMAD.WIDE.U32 R20, R200, c[0x0][0x1e0], RZ ;  /* 0x00007800c8147a25 */ /* 0x004fe200078e00ff */
[----:B------:R-:W-:-:S02]  /*14c0*/  SHF.R.S32.HI R3, RZ, 0x1f, R200 ;  /* 0x0000001fff037819 */ /* 0x000fc400000114c8 */
[----:B------:R-:W-:Y:S01]  /*14d0*/  SHF.R.S32.HI R145, RZ, 0x1f, R148 ;  /* 0x0000001fff917819 */ /* 0x000fe20000011494 */
[----:B------:R-:W-:Y:S01]  /*14e0*/  IMAD.WIDE.U32 R210, R197, c[0x0][0x1e8], RZ ;  /* 0x00007a00c5d27a25 */ /* 0x000fe200078e00ff */
[----:B------:R-:W-:Y:S02]  /*14f0*/  SEL R146, RZ, 0x10, P6 ;  /* 0x00000010ff927807 */ /* 0x000fe40003000000 */
[----:B------:R-:W-:Y:S01]  /*1500*/  IADD3 R198, R9, 0x100, RZ ;  /* 0x0000010009c67810 */ /* 0x000fe20007ffe0ff */
[----:B------:R-:W-:Y:S01]  /*1510*/  IMAD R15, R3, c[0x0][0x1e0], RZ ;  /* 0x00007800030f7a24 */ /* 0x000fe200078e02ff */
[----:B------:R-:W-:Y:S01]  /*1520*/  SHF.R.S32.HI R147, RZ, 0x1f, R134 ;  /* 0x0000001fff937819 */ /* 0x000fe20000011486 */
[----:B------:R-:W-:Y:S01]  /*1530*/  IMAD.IADD R195, R211, 0x1, R195 ;  /* 0x00000001d3c37824 */ /* 0x000fe200078e02c3 */
[----:B------:R-:W-:Y:S01]  /*1540*/  SHF.R.S32.HI R133, RZ, 0x1f, R2 ;  /* 0x0000001fff857819 */ /* 0x000fe20000011402 */
[----:B-1----:R-:W-:Y:S02]  /*1550*/  IMAD R22, R200, c[0x0][0x1e4], R15 ;  /* 0x00007900c8167a24 */ /* 0x002fe400078e020f */
[----:B------:R-:W-:-:S02]  /*1560*/  IMAD R3, R3, c[0x0][0x208], RZ ;  /* 0x0000820003037a24 */ /* 0x000fc400078e02ff */
[----:B------:R-:W-:Y:S02]  /*1570*/  IMAD.IADD R23, R21, 0x1, R22 ;  /* 0x0000000115177824 */ /* 0x000fe400078e0216 */
[----:B------:R-:W-:Y:S02]  /*1580*/  IMAD.MOV.U32 R22, RZ, RZ, R20 ;  /* 0x000000ffff167224 */ /* 0x000fe400078e0014 */
[----:B------:R-:W-:-:S04]  /*1590*/  IMAD.WIDE.U32 R20, R200, c[0x0][0x208], RZ ;  /* 0x00008200c8147a25 */ /* 0x000fc800078e00ff */
[----:B------:R-:W-:Y:S01]  /*15a0*/  IMAD R26, R200, c[0x0][0x20c], R3 ;  /* 0x00008300c81a7a24 */ /* 0x000fe200078e0203 */
[----:B------:R-:W-:Y:S01]  /*15b0*/  LEA R3, R12, 0xffffffc0, 0x6 ;  /* 0xffffffc00c037811 */ /* 0x000fe200078e30ff */
[----:B------:R-:W-:Y:S02]  /*15c0*/  IMAD R0, R0, c[0x0][0x210], RZ ;  /* 0x0000840000007a24 */ /* 0x000fe400078e02ff */
[----:B------:R-:W-:Y:S02]  /*15d0*/  IMAD.IADD R27, R21, 0x1, R26 ;  /* 0x00000001151b7824 */ /* 0x000fe400078e021a */
[----:B------:R-:W-:Y:S02]  /*15e0*/  IMAD.MOV.U32 R26, RZ, RZ, R20 ;  /* 0x000000ffff1a7224 */ /* 0x000fe400078e0014 */
[----:B------:R-:W-:-:S04]  /*15f0*/  IMAD.WIDE.U32 R208, R197, c[0x0][0x210], RZ ;  /* 0x00008400c5d07a25 */ /* 0x000fc800078e00ff */
[----:B------:R-:W-:Y:S02]  /*1600*/  IMAD.IADD R3, R144, 0x1, -R3 ;  /* 0x0000000190037824 */ /* 0x000fe400078e0a03 */
[----:B------:R-:W-:-:S04]  /*1610*/  IMAD.WIDE R212, R148, 0x2, RZ ;  /* 0x0000000294d47825 */ /* 0x000fc800078e02ff */
[----:B------:R-:W-:Y:S01]  /*1620*/  IMAD.MOV.U32 R189, RZ, RZ, 0x10 ;  /* 0x00000010ffbd7424 */ /* 0x000fe200078e00ff */
[----:B----4-:R-:W-:Y:S01]  /*1630*/  SHF.R.S32.HI R16, RZ, 0x1f, R199 ;  /* 0x0000001fff107819 */ /* 0x010fe200000114c7 */
[----:B------:R-:W-:-:S04]  /*1640*/  IMAD.WIDE.U32 R22, R199, c[0x0][0x1f0], R22 ;  /* 0x00007c00c7167a25 */ /* 0x000fc800078e0016 */
[----:B------:R-:W-:Y:S01]  /*1650*/  IMAD R18, R16, c[0x0][0x1f0], RZ ;  /* 0x00007c0010127a24 */ /* 0x000fe200078e02ff */
[----:B------:R-:W-:Y:S01]  /*1660*/  IADD3 R15, P1, R210, R22, RZ ;  /* 0x00000016d20f7210 */ /* 0x000fe20007f3e0ff */
[----:B------:R-:W-:Y:S02]  /*1670*/  IMAD R16, R16, c[0x0][0x218], RZ ;  /* 0x0000860010107a24 */ /* 0x000fe400078e02ff */
[C---:B------:R-:W-:Y:S02]  /*1680*/  IMAD R18, R199.reuse, c[0x0][0x1f4], R18 ;  /* 0x00007d00c7127a24 */ /* 0x040fe400078e0212 */
[----:B------:R-:W-:-:S03]  /*1690*/  IMAD.WIDE.U32 R26, R199, c[0x0][0x218], R26 ;  /* 0x00008600c71a7a25 */ /* 0x000fc600078e001a */
[----:B------:R-:W-:Y:S01]  /*16a0*/  IADD3.X R18, R195, R23, R18, P1, !PT ;  /* 0x00000017c3127210 */ /* 0x000fe20000ffe412 */
[----:B------:R-:W-:Y:S01]  /*16b0*/  IMAD R17, R199, c[0x0][0x21c], R16 ;  /* 0x00008700c7117a24 */ /* 0x000fe200078e0210 */
[----:B------:R-:W-:-:S04]  /*16c0*/  LEA R24, P1, R15, c[0x0][0x1c8], 0x1 ;  /* 0x000072000f187a11 */ /* 0x000fc800078208ff */
[----:B------:R-:W-:Y:S01]  /*16d0*/  LEA.HI.X R18, R15, c[0x0][0x1cc], R18, 0x1, P1 ;  /* 0x000073000f127a11 */ /* 0x000fe200008f0c12 */
[----:B------:R-:W-:Y:S01]  /*16e0*/  IMAD R15, R197, c[0x0][0x214], R0 ;  /* 0x00008500c50f7a24 */ /* 0x000fe200078e0200 */
[----:B------:R-:W-:Y:S01]  /*16f0*/  SHFL.IDX PT, R22, R24, RZ, 0x181f ;  /* 0x00181fff18167589 */ /* 0x000fe200000e0000 */
[----:B------:R-:W-:Y:S02]  /*1700*/  IMAD.IADD R0, R3, 0x1, -R4 ;  /* 0x0000000103007824 */ /* 0x000fe400078e0a04 */
[----:B------:R-:W-:Y:S01]  /*1710*/  IMAD.IADD R196, R209, 0x1, R15 ;  /* 0x00000001d1c47824 */ /* 0x000fe200078e020f */
[----:B------:R-:W1:Y:S01]  /*1720*/  SHFL.IDX PT, R23, R18, RZ, 0x181f ;  /* 0x00181fff12177589 */ /* 0x000e6200000e0000 */
[----:B------:R-:W-:Y:S02]  /*1730*/  IADD3 R15, P1, R208, R26, RZ ;  /* 0x0000001ad00f7210 */ /* 0x000fe40007f3e0ff */
[----:B------:R-:W-:Y:S01]  /*1740*/  ISETP.GE.AND P2, PT, R0, 0x1, PT ;  /* 0x000000010000780c */ /* 0x000fe20003f46270 */
[----:B------:R-:W-:Y:S01]  /*1750*/  SHFL.IDX PT, R20, R24, 0x1, 0x181f ;  /* 0x00381f0018147f89 */ /* 0x000fe200000e0000 */
[----:B------:R-:W-:-:S02]  /*1760*/  IADD3.X R26, R196, R27, R17, P1, !PT ;  /* 0x0000001bc41a7210 */ /* 0x000fc40000ffe411 */
[C---:B------:R-:W-:Y:S01]  /*1770*/  LEA R16, P1, R15.reuse, c[0x0][0x1f8], 0x1 ;  /* 0x00007e000f107a11 */ /* 0x040fe200078208ff */
[----:B------:R-:W2:Y:S03]  /*1780*/  SHFL.IDX PT, R21, R18, 0x1, 0x181f ;  /* 0x00381f0012157f89 */ /* 0x000ea600000e0000 */
[----:B------:R-:W-:Y:S01]  /*1790*/  LEA.HI.X R15, R15, c[0x0][0x1fc], R26, 0x1, P1 ;  /* 0x00007f000f0f7a11 */ /* 0x000fe200008f0c1a */
[----:B------:R-:W3:Y:S01]  /*17a0*/  SHFL.IDX PT, R17, R16, RZ, 0x181f ;  /* 0x00181fff10117589 */ /* 0x000ee200000e0000 */
[----:B------:R-:W-:-:S03]  /*17b0*/  ISETP.GT.AND P1, PT, R0, 0x20, PT ;  /* 0x000000200000780c */ /* 0x000fc60003f24270 */
[----:B------:R-:W4:Y:S04]  /*17c0*/  SHFL.IDX PT, R19, R15, RZ, 0x181f ;  /* 0x00181fff0f137589 */ /* 0x000f2800000e0000 */
[----:B------:R-:W-:Y:S01]  /*17d0*/  SHFL.IDX PT, R15, R15, 0x1, 0x181f ;  /* 0x00381f000f0f7f89 */ /* 0x000fe200000e0000 */
[----:B-1----:R-:W-:-:S04]  /*17e0*/  @P2 IMAD.WIDE R34, R148, 0x2, R22 ;  /* 0x0000000294222825 */ /* 0x002fc800078e0216 */
[--C-:B------:R-:W-:Y:S01]  /*17f0*/  @P2 IMAD.WIDE R32, R134, 0x2, R22.reuse ;  /* 0x0000000286202825 */ /* 0x100fe200078e0216 */
[----:B------:R1:W-:Y:S03]  /*1800*/  @P2 LDGSTS.E.BYPASS.LTC128B.128 [R9+0xc100], [R34.64], !P5 ;  /* 0x0c10000022092fae */ /* 0x0003e6000e901d46 */
[----:B------:R-:W-:Y:S01]  /*1810*/  @P2 IMAD.WIDE R26, R2, 0x2, R22 ;  /* 0x00000002021a2825 */ /* 0x000fe200078e0216 */
[----:B------:R1:W-:Y:S03]  /*1820*/  @P2 LDGSTS.E.BYPASS.LTC128B.128 [R9+0xe100], [R32.64], !P4 ;  /* 0x0e10000020092fae */ /* 0x0003e6000e101d46 */
[----:B--2---:R-:W-:Y:S01]  /*1830*/  @P1 IMAD.WIDE R24, R148, 0x2, R20 ;  /* 0x0000000294181825 */ /* 0x004fe200078e0214 */
[----:B------:R2:W-:Y:S01]  /*1840*/  @P2 LDGSTS.E.BYPASS.LTC128B.128 [R9+0x10100], [R26.64], !P6 ;  /* 0x101000001a092fae */ /* 0x0005e2000f101d46 */
[----:B---3--:R-:W-:-:S02]  /*1850*/  IADD3 R30, P2, R17, R212, RZ ;  /* 0x000000d4111e7210 */ /* 0x008fc40007f5e0ff */
[--C-:B------:R-:W-:Y:S01]  /*1860*/  @P1 IMAD.WIDE R22, R134, 0x2, R20.reuse ;  /* 0x0000000286161825 */ /* 0x100fe200078e0214 */
[----:B------:R3:W-:Y:S03]  /*1870*/  @P1 LDGSTS.E.BYPASS.LTC128B.128 [R9+0xd100], [R24.64], !P5 ;  /* 0x0d10000018091fae */ /* 0x0007e6000e901d46 */
[----:B------:R-:W-:Y:S01]  /*1880*/  @P1 IMAD.WIDE R28, R2, 0x2, R20 ;  /* 0x00000002021c1825 */ /* 0x000fe200078e0214 */
[----:B------:R2:W-:Y:S03]  /*1890*/  @P1 LDGSTS.E.BYPASS.LTC128B.128 [R9+0xf100], [R22.64], !P4 ;  /* 0x0f10000016091fae */ /* 0x0005e6000e101d46 */
[----:B----4-:R-:W-:Y:S01]  /*18a0*/  IMAD.X R31, R19, 0x1, R213, P2 ;  /* 0x00000001131f7824 */ /* 0x010fe200010e06d5 */
[----:B------:R4:W-:Y:S01]  /*18b0*/  @P1 LDGSTS.E.BYPASS.LTC128B.128 [R9+0x11100], [R28.64], !P6 ;  /* 0x111000001c091fae */ /* 0x0009e2000f101d46 */
[----:B------:R-:W-:-:S02]  /*18c0*/  ISETP.LT.OR P1, PT, R0, 0x1, P3 ;  /* 0x000000010000780c */ /* 0x000fc40001f21670 */
[----:B------:R-:W-:Y:S01]  /*18d0*/  ISETP.GE.AND P3, PT, R14, c[0x0][0x1d4], PT ;  /* 0x000075000e007a0c */ /* 0x000fe20003f66270 */
[----:B------:R-:W4:Y:S04]  /*18e0*/  SHFL.IDX PT, R21, R16, 0x1, 0x181f ;  /* 0x00381f0010157f89 */ /* 0x000f2800000e0000 */
[----:B------:R-:W0:Y:S01]  /*18f0*/  LDGDEPBAR ;  /* 0x00000000000079af */ /* 0x000e220000000000 */
[----:B-1----:R-:W-:-:S05]  /*1900*/  IMAD.WIDE R32, R134, 0x2, RZ ;  /* 0x0000000286207825 */ /* 0x002fca00078e02ff */
[----:B------:R1:W-:Y:S01]  /*1910*/  LDGSTS.E.BYPASS.LTC128B.128 [R9+0x100], [R30.64], !P1 ;  /* 0x001000001e097fae */ /* 0x0003e2000c901d46 */
[----:B---3--:R-:W-:Y:S01]  /*1920*/  IMAD.WIDE R24, R2, 0x2, RZ ;  /* 0x0000000202187825 */ /* 0x008fe200078e02ff */
[----:B--2---:R-:W-:-:S05]  /*1930*/  IADD3 R22, P1, R17, R32, RZ ;  /* 0x0000002011167210 */ /* 0x004fca0007f3e0ff */
[----:B------:R-:W-:Y:S01]  /*1940*/  IMAD.X R23, R19, 0x1, R33, P1 ;  /* 0x0000000113177824 */ /* 0x000fe200008e0621 */
[----:B------:R-:W-:-:S05]  /*1950*/  IADD3 R18, P1, R17, R24, RZ ;  /* 0x0000001811127210 */ /* 0x000fca0007f3e0ff */
[----:B------:R-:W-:Y:S01]  /*1960*/  IMAD.X R19, R19, 0x1, R25, P1 ;  /* 0x0000000113137824 */ /* 0x000fe200008e0619 */
[----:B----4-:R-:W-:-:S05]  /*1970*/  IADD3 R26, P1, R32, R21, RZ ;  /* 0x00000015201a7210 */ /* 0x010fca0007f3e0ff */
[----:B------:R-:W-:Y:S01]  /*1980*/  IMAD.X R27, R33, 0x1, R15, P1 ;  /* 0x00000001211b7824 */ /* 0x000fe200008e060f */
[----:B------:R-:W-:-:S05]  /*1990*/  IADD3 R16, P1, R24, R21, RZ ;  /* 0x0000001518107210 */ /* 0x000fca0007f3e0ff */
[----:B------:R-:W-:Y:S01]  /*19a0*/  IMAD.X R17, R25, 0x1, R15, P1 ;  /* 0x0000000119117824 */ /* 0x000fe200008e060f */
[----:B------:R-:W-:-:S13]  /*19b0*/  ISETP.LT.OR P1, PT, R0, 0x1, P3 ;  /* 0x000000010000780c */ /* 0x000fda0001f21670 */
[----:B------:R1:W-:Y:S01]  /*19c0*/  LDGSTS.E.BYPASS.LTC128B.128 [R9+0x2100], [R22.64], !P1 ;  /* 0x0210000016097fae */ /* 0x0003e2000c901d46 */
[----:B------:R-:W-:-:S04]  /*19d0*/  ISETP.GE.AND P1, PT, R13, c[0x0][0x1d4], PT ;  /* 0x000075000d007a0c */ /* 0x000fc80003f26270 */
[C---:B------:R-:W-:Y:S02]  /*19e0*/  ISETP.LT.OR P2, PT, R0.reuse, 0x1, P1 ;  /* 0x000000010000780c */ /* 0x040fe40000f41670 */
[----:B------:R-:W-:-:S11]  /*19f0*/  ISETP.LT.OR P1, PT, R0, 0x21, P1 ;  /* 0x000000210000780c */ /* 0x000fd60000f21670 */
[----:B------:R1:W-:Y:S01]  /*1a00*/  LDGSTS.E.BYPASS.LTC128B.128 [R9+0x4100], [R18.64], !P2 ;  /* 0x0410000012097fae */ /* 0x0003e2000d101d46 */
[----:B------:R-:W-:-:S05]  /*1a10*/  IADD3 R14, P2, R212, R21, RZ ;  /* 0x00000015d40e7210 */ /* 0x000fca0007f5e0ff */
[----:B------:R-:W-:Y:S01]  /*1a20*/  IMAD.X R15, R213, 0x1, R15, P2 ;  /* 0x00000001d50f7824 */ /* 0x000fe200010e060f */
[----:B------:R-:W-:-:S04]  /*1a30*/  ISETP.GE.AND P2, PT, R148, c[0x0][0x1d4], PT ;  /* 0x0000750094007a0c */ /* 0x000fc80003f46270 */
[----:B------:R-:W-:-:S13]  /*1a40*/  ISETP.LT.OR P2, PT, R0, 0x21, P2 ;  /* 0x000000210000780c */ /* 0x000fda0001741670 */
[----:B------:R1:W-:Y:S01]  /*1a50*/  LDGSTS.E.BYPASS.LTC128B.128 [R9+0x1100], [R14.64], !P2 ;  /* 0x011000000e097fae */ /* 0x0003e2000d101d46 */
[----:B------:R-:W-:Y:S02]  /*1a60*/  ISETP.LT.OR P2, PT, R0, 0x21, P3 ;  /* 0x000000210000780c */ /* 0x000fe40001f41670 */
[----:B------:R-:W-:-:S11]  /*1a70*/  ISETP.GT.AND P3, PT, R202, 0x3f, PT ;  /* 0x0000003fca00780c */ /* 0x000fd60003f64270 */
[----:B------:R1:W-:Y:S01]  /*1a80*/  LDGSTS.E.BYPASS.LTC128B.128 [R9+0x3100], [R26.64], !P2 ;  /* 0x031000001a097fae */ /* 0x0003e2000d101d46 */
[----:B------:R-:W-:-:S03]  /*1a90*/  ISETP.GE.AND P2, PT, R144, 0x41, PT ;  /* 0x000000419000780c */ /* 0x000fc60003f46270 */
[----:B------:R1:W-:Y:S01]  /*1aa0*/  LDGSTS.E.BYPASS.LTC128B.128 [R9+0x5100], [R16.64], !P1 ;  /* 0x0510000010097fae */ /* 0x0003e2000c901d46 */
[----:B------:R-:W-:Y:S02]  /*1ab0*/  LOP3.LUT P1, RZ, R5, 0x2, RZ, 0xc0, !PT ;  /* 0x0000000205ff7812 */ /* 0x000fe4000782c0ff */
[----:B------:R-:W-:Y:S01]  /*1ac0*/  P2R R24, PR, RZ, 0x4 ;  /* 0x00000004ff187803 */ /* 0x000fe20000000000 */
[----:B------:R-:W0:Y:S01]  /*1ad0*/  LDGDEPBAR ;  /* 0x00000000000079af */ /* 0x000e220000000000 */
[----:B------:R-:W-:-:S05]  /*1ae0*/  SEL R189, R189, 0xfffffff0, !P1 ;  /* 0xfffffff0bdbd7807 */ /* 0x000fca0004800000 */
[----:B------:R-:W-:Y:S05]  /*1af0*/  @!P2 BRA `(.L_x_875) ;  /* 0x000004200000a947 */ /* 0x000fea0003800000 */
[----:B------:R-:W-:Y:S01]  /*1b00*/  ISETP.NE.AND P2, PT, R194, 0x1, PT ;  /* 0x00000001c200780c */ /* 0x000fe20003f45270 */
[----:B------:R-:W-:Y:S02]  /*1b10*/  IMAD R13, R12, 0x40, R203 ;  /* 0x000000400c0d7824 */ /* 0x000fe400078e02cb */
[----:B------:R-:W-:-:S03]  /*1b20*/  IMAD.MOV.U32 R199, RZ, RZ, RZ ;  /* 0x000000ffffc77224 */ /* 0x000fc600078e00ff */
[----:B------:R-:W-:-:S05]  /*1b30*/  IADD3 R200, R13, -0x80, R202 ;  /* 0xffffff800dc87810 */ /* 0x000fca0007ffe0ca */
[----:B------:R-:W-:Y:S02]  /*1b40*/  IMAD.MOV.U32 R0, RZ, RZ, R200 ;  /* 0x000000ffff007224 */ /* 0x000fe400078e00c8 */
[----:B------:R-:W-:-:S05]  /*1b50*/  @P2 IMAD.HI.U32 R12, R200, c[0x0][0x2bc], RZ ;  /* 0x0000af00c80c2a27 */ /* 0x000fca00078e00ff */
[----:B------:R-:W-:-:S04]  /*1b60*/  @P2 SHF.R.U32.HI R0, RZ, c[0x0][0x2c0], R12 ;  /* 0x0000b000ff002a19 */ /* 0x000fc8000001160c */
[----:B------:R-:W-:-:S04]  /*1b70*/  @!P3 IADD3 R13, P1, R0, R206, RZ ;  /* 0x000000ce000db210 */ /* 0x000fc80007f3e0ff */
[----:B------:R-:W-:Y:S02]  /*1b80*/  @!P3 LEA.HI.X.SX32 R12, R0, R193, 0x1, P1 ;  /* 0x000000c1000cb211 */ /* 0x000fe400008f0eff */
[----:B-1----:R-:W-:-:S04]  /*1b90*/  @!P3 LEA R16, P1, R13, c[0x0][0x2a0], 0x2 ;  /* 0x0000a8000d10ba11 */ /* 0x002fc800078210ff */
[----:B------:R-:W-:-:S05]  /*1ba0*/  @!P3 LEA.HI.X R17, R13, c[0x0][0x2a4], R12, 0x2, P1 ;  /* 0x0000a9000d11ba11 */ /* 0x000fca00008f140c */
[----:B------:R1:W2:Y:S01]  /*1bb0*/  @!P3 LDG.E R199, [R16.64] ;  /* 0x0000000610c7b981 */ /* 0x0002a2000c1e1900 */
        /* <DEDUP_REMOVED lines=8> */
[----:B------:R-:W-:Y:S01]  /*1c40*/  IMAD R0, R200, c[0x0][0x1e4], R13 ;  /* 0x00007900c8007a24 */ /* 0x000fe200078e020d */
[----:B------:R-:W-:-:S03]  /*1c50*/  SEL R13, RZ, 0x10, P4 ;  /* 0x00000010ff0d7807 */ /* 0x000fc60002000000 */
[----:B------:R-:W-:Y:S01]  /*1c60*/  IMAD.IADD R15, R15, 0x1, R0 ;  /* 0x000000010f0f7824 */ /* 0x000fe200078e0200 */
[----:B------:R-:W-:Y:S01]  /*1c70*/  IADD3 R27, -R13, 0x10, RZ ;  /* 0x000000100d1b7810 */ /* 0x000fe20007ffe1ff */
[----:B-1----:R-:W-:Y:S01]  /*1c80*/  IMAD.SHL.U32 R17, R148, 0x2, RZ ;  /* 0x0000000294117824 */ /* 0x002fe200078e00ff */
[----:B------:R-:W-:Y:S02]  /*1c90*/  SEL R16, RZ, 0x10, P5 ;  /* 0x00000010ff107807 */ /* 0x000fe40002800000 */
[----:B------:R-:W-:Y:S02]  /*1ca0*/  LOP3.LUT R27, R27, 0xf, RZ, 0xc0, !PT ;  /* 0x0000000f1b1b7812 */ /* 0x000fe400078ec0ff */
[----:B------:R-:W-:-:S04]  /*1cb0*/  IADD3 R28, -R16, 0x10, RZ ;  /* 0x00000010101c7810 */ /* 0x000fc80007ffe1ff */
[----:B------:R-:W-:Y:S02]  /*1cc0*/  LOP3.LUT R28, R28, 0xf, RZ, 0xc0, !PT ;  /* 0x0000000f1c1c7812 */ /* 0x000fe400078ec0ff */
[----:B--2---:R-:W-:Y:S01]  /*1cd0*/  SHF.R.S32.HI R0, RZ, 0x1f, R199 ;  /* 0x0000001fff007819 */ /* 0x004fe200000114c7 */
[----:B------:R-:W-:-:S04]  /*1ce0*/  IMAD.WIDE.U32 R14, R199, c[0x0][0x1f0], R14 ;  /* 0x00007c00c70e7a25 */ /* 0x000fc800078e000e */
[----:B------:R-:W-:-:S04]  /*1cf0*/  IMAD R0, R0, c[0x0][0x1f0], RZ ;  /* 0x00007c0000007a24 */ /* 0x000fc800078e02ff */
[----:B------:R-:W-:Y:S01]  /*1d00*/  IMAD R12, R199, c[0x0][0x1f4], R0 ;  /* 0x00007d00c70c7a24 */ /* 0x000fe200078e0200 */
[----:B------:R-:W-:Y:S01]  /*1d10*/  IADD3 R0, P1, R210, R14, RZ ;  /* 0x0000000ed2007210 */ /* 0x000fe20007f3e0ff */
[----:B------:R-:W-:-:S03]  /*1d20*/  IMAD.SHL.U32 R14, R134, 0x2, RZ ;  /* 0x00000002860e7824 */ /* 0x000fc600078e00ff */
[----:B------:R-:W-:Y:S02]  /*1d30*/  IADD3.X R19, R195, R15, R12, P1, !PT ;  /* 0x0000000fc3137210 */ /* 0x000fe40000ffe40c */
[----:B------:R-:W-:Y:S02]  /*1d40*/  LEA R20, P1, R0, c[0x0][0x1c8], 0x1 ;  /* 0x0000720000147a11 */ /* 0x000fe400078208ff */
[----:B------:R-:W-:Y:S02]  /*1d50*/  SHF.L.U64.HI R15, R134, 0x1, R147 ;  /* 0x00000001860f7819 */ /* 0x000fe40000010293 */
[----:B------:R-:W-:Y:S01]  /*1d60*/  LEA.HI.X R19, R0, c[0x0][0x1cc], R19, 0x1, P1 ;  /* 0x0000730000137a11 */ /* 0x000fe200008f0c13 */
[----:B------:R-:W1:Y:S01]  /*1d70*/  SHFL.IDX PT, R22, R20, 0x1, 0x181f ;  /* 0x00381f0014167f89 */ /* 0x000e6200000e0000 */
[C---:B------:R-:W-:Y:S01]  /*1d80*/  IMAD.SHL.U32 R0, R2.reuse, 0x2, RZ ;  /* 0x0000000202007824 */ /* 0x040fe200078e00ff */
[----:B------:R-:W-:Y:S02]  /*1d90*/  SHF.L.U64.HI R12, R2, 0x1, R133 ;  /* 0x00000001020c7819 */ /* 0x000fe40000010285 */
[----:B------:R-:W2:Y:S04]  /*1da0*/  SHFL.IDX PT, R23, R19, 0x1, 0x181f ;  /* 0x00381f0013177f89 */ /* 0x000ea800000e0000 */
[----:B------:R-:W-:Y:S01]  /*1db0*/  SHFL.IDX PT, R19, R19, RZ, 0x181f ;  /* 0x00181fff13137589 */ /* 0x000fe200000e0000 */
[----:B-1----:R-:W-:-:S04]  /*1dc0*/  IADD3 R28, P2, P1, R28, R22, R17 ;  /* 0x000000161c1c7210 */ /* 0x002fc8000795e011 */
[----:B--2---:R-:W-:Y:S02]  /*1dd0*/  IADD3.X R29, RZ, R23, R18, P2, P1 ;  /* 0x00000017ff1d7210 */ /* 0x004fe400017e2412 */
[----:B------:R-:W-:-:S04]  /*1de0*/  IADD3 R26, P2, P1, R27, R22, R14 ;  /* 0x000000161b1a7210 */ /* 0x000fc8000795e00e */
[-C--:B------:R-:W-:Y:S02]  /*1df0*/  IADD3.X R27, RZ, R23.reuse, R15, P2, P1 ;  /* 0x00000017ff1b7210 */ /* 0x080fe400017e240f */
[----:B------:R-:W-:Y:S02]  /*1e00*/  IADD3 R22, P2, P1, R21, R22, R0 ;  /* 0x0000001615167210 */ /* 0x000fe4000795e000 */
[----:B------:R-:W1:Y:S02]  /*1e10*/  SHFL.IDX PT, R21, R20, RZ, 0x181f ;  /* 0x00181fff14157589 */ /* 0x000e6400000e0000 */
[----:B------:R-:W-:Y:S02]  /*1e20*/  IADD3.X R23, RZ, R23, R12, P2, P1 ;  /* 0x00000017ff177210 */ /* 0x000fe400017e240c */
[----:B-1----:R-:W-:-:S05]  /*1e30*/  IADD3 R30, P1, R21, R17, RZ ;  /* 0x00000011151e7210 */ /* 0x002fca0007f3e0ff */
[----:B------:R-:W-:Y:S01]  /*1e40*/  IMAD.X R31, R19, 0x1, R18, P1 ;  /* 0x00000001131f7824 */ /* 0x000fe200008e0612 */
        /* <DEDUP_REMOVED lines=13> */
.L_x_875:
[----:B------:R-:W0:Y:S01]  /*1f20*/  LDGDEPBAR ;  /* 0x00000000000079af */ /* 0x000e220000000000 */
[----:B------:R-:W-:Y:S01]  /*1f30*/  SHF.R.S32.HI R0, RZ, 0x4, R11 ;  /* 0x00000004ff007819 */ /* 0x000fe2000001140b */
[----:B------:R-:W-:Y:S01]  /*1f40*/  IMAD.SHL.U32 R4, R4, 0x8, RZ ;  /* 0x0000000804047824 */ /* 0x000fe200078e00ff */
[----:B------:R-:W-:Y:S01]  /*1f50*/  LEA.HI R96, R7, R6, RZ, 0x5 ;  /* 0x0000000607607211 */ /* 0x000fe200078f28ff */
[----:B------:R-:W-:Y:S01]  /*1f60*/  IMAD.SHL.U32 R12, R5, 0x40, RZ ;  /* 0x00000040050c7824 */ /* 0x000fe200078e00ff */
[----:B------:R-:W-:Y:S01]  /*1f70*/  LEA.HI R13, R11, R0, RZ, 0x1 ;  /* 0x000000000b0d7211 */ /* 0x000fe200078f08ff */
[----:B------:R-:W-:Y:S01]  /*1f80*/  IMAD.SHL.U32 R11, R8, 0x40, RZ ;  /* 0x00000040080b7824 */ /* 0x000fe200078e00ff */
[----:B------:R-:W-:Y:S01]  /*1f90*/  ISETP.NE.AND P1, PT, R24, RZ, PT ;  /* 0x000000ff1800720c */ /* 0x000fe20003f25270 */
[----:B------:R-:W-:Y:S01]  /*1fa0*/  IMAD.SHL.U32 R10, R10, 0x40, RZ ;  /* 0x000000400a0a7824 */ /* 0x000fe200078e00ff */
[----:B------:R-:W-:Y:S01]  /*1fb0*/  LOP3.LUT R13, R13, 0xfffffffe, RZ, 0xc0, !PT ;  /* 0xfffffffe0d0d7812 */ /* 0x000fe200078ec0ff */
[----:B------:R-:W-:Y:S01]  /*1fc0*/  IMAD.SHL.U32 R189, R189, 0x2, RZ ;  /* 0x00000002bdbd7824 */ /* 0x000fe200078e00ff */
[----:B------:R-:W-:-:S02]  /*1fd0*/  LOP3.LUT R11, R11, 0x1c0, RZ, 0xc0, !PT ;  /* 0x000001c00b0b7812 */ /* 0x000fc400078ec0ff */
[----:B------:R-:W-:Y:S01]  /*1fe0*/  LOP3.LUT R12, R12, 0x1c0, RZ, 0xc0, !PT ;  /* 0x000001c00c0c7812 */ /* 0x000fe200078ec0ff */
[----:B------:R-:W-:Y:S01]  /*1ff0*/  IMAD.IADD R13, R0, 0x1, -R13 ;  /* 0x00000001000d7824 */ /* 0x000fe200078e0a0d */
[----:B------:R-:W-:Y:S01]  /*2000*/  LOP3.LUT R4, R11, 0x8, R4, 0xf8, !PT ;  /* 0x000000080b047812 */ /* 0x000fe200078ef804 */
[----:B------:R-:W-:Y:S01]  /*2010*/  IMAD.SHL.U32 R0, R96, 0x20, RZ ;  /* 0x0000002060007824 */ /* 0x000fe200078e00ff */
[----:B------:R-:W-:Y:S01]  /*2020*/  SHF.R.U32.HI R11, RZ, 0x3, R11 ;  /* 0x00000003ff0b7819 */ /* 0x000fe2000001160b */
[----:B-1----:R-:W-:Y:S01]  /*2030*/  IMAD.SHL.U32 R15, R13, 0x8, RZ ;  /* 0x000000080d0f7824 */ /* 0x002fe200078e00ff */
[----:B------:R-:W-:Y:S02]  /*2040*/  LOP3.LUT R7, R10, 0xfffffe00, RZ, 0xc0, !PT ;  /* 0xfffffe000a077812 */ /* 0x000fe400078ec0ff */
[----:B------:R-:W-:Y:S01]  /*2050*/  LOP3.LUT R4, R4, R11, RZ, 0x3c, !PT ;  /* 0x0000000b04047212 */ /* 0x000fe200078e3cff */
[----:B------:R-:W-:Y:S01]  /*2060*/  IMAD.MOV.U32 R11, RZ, RZ, 0x20 ;  /* 0x00000020ff0b7424 */ /* 0x000fe200078e00ff */
[----:B------:R-:W-:Y:S01]  /*2070*/  LOP3.LUT R15, R12, 0x8, R15, 0xf8, !PT ;  /* 0x000000080c0f7812 */ /* 0x000fe200078ef80f */
[----:B------:R-:W-:-:S04]  /*2080*/  DEPBAR.LE SB0, 0x3 ;  /* 0x000080c00000791a */ /* 0x000fc80000000000 */
[----:B------:R-:W-:-:S04]  /*2090*/  DEPBAR.LE SB0, 0x2 ;  /* 0x000080800000791a */ /* 0x000fc80000000000 */
[----:B------:R-:W-:Y:S01]  /*20a0*/  SHF.R.U32.HI R12, RZ, 0x3, R12 ;  /* 0x00000003ff0c7819 */ /* 0x000fe2000001160c */
[----:B------:R-:W-:Y:S01]  /*20b0*/  IMAD R190, R13, 0x200, R4 ;  /* 0x000002000dbe7824 */ /* 0x000fe200078e0204 */
[----:B------:R-:W-:Y:S02]  /*20c0*/  LOP3.LUT R0, R0, 0x7ffffc00, RZ, 0xc0, !PT ;  /* 0x7ffffc0000007812 */ /* 0x000fe400078ec0ff */
[----:B------:R-:W-:Y:S01]  /*20d0*/  LOP3.LUT R4, R15, R12, RZ, 0x3c, !PT ;  /* 0x0000000c0f047212 */ /* 0x000fe200078e3cff */
[----:B------:R-:W-:Y:S01]  /*20e0*/  IMAD.SHL.U32 R190, R190, 0x2, RZ ;  /* 0x00000002bebe7824 */ /* 0x000fe200078e00ff */
[----:B------:R-:W-:Y:S01]  /*20f0*/  BAR.SYNC.DEFER_BLOCKING 0x0 ;  /* 0x0000000000007b1d */ /* 0x000fe20000010000 */
[----:B------:R-:W-:Y:S02]  /*2100*/  SEL R11, R11, 0xffffffe0, !P0 ;  /* 0xffffffe00b0b7807 */ /* 0x000fe40004000000 */
[----:B------:R-:W-:-:S03]  /*2110*/  IADD3 R0, R4, R7, R0 ;  /* 0x0000000704007210 */ /* 0x000fc60007ffe000 */
[----:B------:R-:W-:Y:S01]  /*2120*/  IMAD.IADD R98, R190, 0x1, R11 ;  /* 0x00000001be627824 */ /* 0x000fe200078e020b */
[C---:B------:R-:W-:Y:S01]  /*2130*/  LEA R192, R0.reuse, 0x18100, 0x1 ;  /* 0x0001810000c07811 */ /* 0x040fe200078e08ff */
[----:B------:R-:W-:-:S04]  /*2140*/  IMAD.SHL.U32 R48, R0, 0x2, RZ ;  /* 0x0000000200307824 */ /* 0x000fc800078e00ff */
        /* <DEDUP_REMOVED lines=12> */
[----:B------:R-:W-:Y:S01]  /*2210*/  SHF.R.S32.HI R0, RZ, 0x1f, R200 ;  /* 0x0000001fff007819 */ /* 0x000fe200000114c8 */
[----:B------:R-:W-:Y:S01]  /*2220*/  IMAD.WIDE.U32 R20, R200, c[0x0][0x208], RZ ;  /* 0x00008200c8147a25 */ /* 0x000fe200078e00ff */
[----:B------:R-:W-:-:S02]  /*2230*/  SEL R22, RZ, 0x10, P5 ;  /* 0x00000010ff167807 */ /* 0x000fc40002800000 */
[----:B------:R-:W-:Y:S01]  /*2240*/  SHF.L.U64.HI R32, R148, 0x1, R145 ;  /* 0x0000000194207819 */ /* 0x000fe20000010291 */
[----:B------:R-:W-:Y:S01]  /*2250*/  IMAD R11, R0, c[0x0][0x208], RZ ;  /* 0x00008200000b7a24 */ /* 0x000fe200078e02ff */
[----:B------:R-:W-:Y:S01]  /*2260*/  SHF.R.S32.HI R0, RZ, 0x1f, R199 ;  /* 0x0000001fff007819 */ /* 0x000fe200000114c7 */
[----:B------:R-:W-:Y:S01]  /*2270*/  IMAD.SHL.U32 R23, R148, 0x2, RZ ;  /* 0x0000000294177824 */ /* 0x000fe200078e00ff */
[----:B------:R-:W-:Y:S01]  /*2280*/  IADD3 R40, -R22, 0x10, RZ ;  /* 0x0000001016287810 */ /* 0x000fe20007ffe1ff */
[----:B------:R-:W-:Y:S01]  /*2290*/  IMAD R10, R200, c[0x0][0x20c], R11 ;  /* 0x00008300c80a7a24 */ /* 0x000fe200078e020b */
[----:B------:R-:W-:Y:S01]  /*22a0*/  IADD3 R35, -R146, 0x10, RZ ;  /* 0x0000001092237810 */ /* 0x000fe20007ffe1ff */
[----:B------:R-:W-:Y:S01]  /*22b0*/  IMAD R0, R0, c[0x0][0x218], RZ ;  /* 0x0000860000007a24 */ /* 0x000fe200078e02ff */
[----:B------:R-:W-:Y:S01]  /*22c0*/  LOP3.LUT R40, R40, 0xf, RZ, 0xc0, !PT ;  /* 0x0000000f28287812 */ /* 0x000fe200078ec0ff */
[----:B------:R-:W-:Y:S01]  /*22d0*/  IMAD.IADD R21, R21, 0x1, R10 ;  /* 0x0000000115157824 */ /* 0x000fe200078e020a */
[----:B------:R-:W-:Y:S01]  /*22e0*/  LOP3.LUT R35, R35, 0xf, RZ, 0xc0, !PT ;  /* 0x0000000f23237812 */ /* 0x000fe200078ec0ff */
[----:B------:R-:W-:-:S02]  /*22f0*/  IMAD R33, R199, c[0x0][0x21c], R0 ;  /* 0x00008700c7217a24 */ /* 0x000fc400078e0200 */
[----:B------:R-:W-:Y:S01]  /*2300*/  IMAD.WIDE.U32 R10, R199, c[0x0][0x218], R20 ;  /* 0x00008600c70a7a25 */ /* 0x000fe200078e0014 */
[----:B------:R-:W-:-:S03]  /*2310*/  SHF.L.U64.HI R21, R134, 0x1, R147 ;  /* 0x0000000186157819 */ /* 0x000fc60000010293 */
[----:B------:R-:W-:Y:S01]  /*2320*/  IMAD.SHL.U32 R20, R134, 0x2, RZ ;  /* 0x0000000286147824 */ /* 0x000fe200078e00ff */
[----:B------:R-:W-:Y:S02]  /*2330*/  IADD3 R0, P1, R208, R10, RZ ;  /* 0x0000000ad0007210 */ /* 0x000fe40007f3e0ff */
[----:B------:R-:W-:Y:S02]  /*2340*/  SHF.L.U64.HI R10, R2, 0x1, R133 ;  /* 0x00000001020a7819 */ /* 0x000fe40000010285 */
[----:B------:R-:W-:Y:S02]  /*2350*/  IADD3.X R33, R196, R11, R33, P1, !PT ;  /* 0x0000000bc4217210 */ /* 0x000fe40000ffe421 */
[C---:B------:R-:W-:Y:S02]  /*2360*/  LEA R34, P1, R0.reuse, c[0x0][0x1f8], 0x1 ;  /* 0x00007e0000227a11 */ /* 0x040fe400078208ff */
[----:B------:R-:W-:Y:S02]  /*2370*/  SEL R11, RZ, 0x10, P4 ;  /* 0x00000010ff0b7807 */ /* 0x000fe40002000000 */
[----:B------:R-:W-:Y:S01]  /*2380*/  LEA.HI.X R33, R0, c[0x0][0x1fc], R33, 0x1, P1 ;  /* 0x00007f0000217a11 */ /* 0x000fe200008f0c21 */
[----:B------:R-:W5:Y:S01]  /*2390*/  SHFL.IDX PT, R36, R34, 0x1, 0x181f ;  /* 0x00381f0022247f89 */ /* 0x000f6200000e0000 */
[----:B------:R-:W-:Y:S01]  /*23a0*/  IADD3 R39, -R11, 0x10, RZ ;  /* 0x000000100b277810 */ /* 0x000fe20007ffe1ff */
[----:B------:R-:W-:-:S02]  /*23b0*/  IMAD.SHL.U32 R0, R2, 0x2, RZ ;  /* 0x0000000202007824 */ /* 0x000fc400078e00ff */
[----:B------:R-:W4:Y:S01]  /*23c0*/  SHFL.IDX PT, R37, R33, 0x1, 0x181f ;  /* 0x00381f0021257f89 */ /* 0x000f2200000e0000 */
[----:B------:R-:W-:-:S03]  /*23d0*/  LOP3.LUT R39, R39, 0xf, RZ, 0xc0, !PT ;  /* 0x0000000f27277812 */ /* 0x000fc600078ec0ff */
[----:B------:R-:W-:Y:S01]  /*23e0*/  SHFL.IDX PT, R33, R33, RZ, 0x181f ;  /* 0x00181fff21217589 */ /* 0x000fe200000e0000 */
[----:B-----5:R-:W-:-:S04]  /*23f0*/  IADD3 R40, P2, P1, R40, R36, R23 ;  /* 0x0000002428287210 */ /* 0x020fc8000795e017 */
[----:B----4-:R-:W-:Y:S02]  /*2400*/  IADD3.X R41, RZ, R37, R32, P2, P1 ;  /* 0x00000025ff297210 */ /* 0x010fe400017e2420 */
[----:B------:R-:W-:-:S04]  /*2410*/  IADD3 R38, P2, P1, R39, R36, R20 ;  /* 0x0000002427267210 */ /* 0x000fc8000795e014 */
[-C--:B------:R-:W-:Y:S02]  /*2420*/  IADD3.X R39, RZ, R37.reuse, R21, P2, P1 ;  /* 0x00000025ff277210 */ /* 0x080fe400017e2415 */
[----:B------:R-:W-:Y:S02]  /*2430*/  IADD3 R36, P2, P1, R35, R36, R0 ;  /* 0x0000002423247210 */ /* 0x000fe4000795e000 */
[----:B------:R-:W4:Y:S02]  /*2440*/  SHFL.IDX PT, R35, R34, RZ, 0x181f ;  /* 0x00181fff22237589 */ /* 0x000f2400000e0000 */
[----:B------:R-:W-:Y:S02]  /*2450*/  IADD3.X R37, RZ, R37, R10, P2, P1 ;  /* 0x00000025ff257210 */ /* 0x000fe400017e240a */
[----:B----4-:R-:W-:-:S05]  /*2460*/  IADD3 R42, P1, R35, R23, RZ ;  /* 0x00000017232a7210 */ /* 0x010fca0007f3e0ff */
        /* <DEDUP_REMOVED lines=14> */
.L_x_876:
[----:B------:R-:W-:Y:S01]  /*2550*/  IMAD.MOV.U32 R0, RZ, RZ, 0x40 ;  /* 0x00000040ff007424 */ /* 0x000fe200078e00ff */
[----:B------:R-:W-:Y:S01]  /*2560*/  LOP3.LUT P1, RZ, R5, 0x4, RZ, 0xc0, !PT ;  /* 0x0000000405ff7812 */ /* 0x000fe2000782c0ff */
[C---:B-12-4-:R-:W-:Y:S01]  /*2570*/  HMMA.16816.F32.BF16 R20, R48.reuse, R16, RZ ;  /* 0x000000103014723c */ /* 0x056fe200000418ff */
[----:B------:R-:W-:Y:S01]  /*2580*/  LDSM.16.M88.4 R84, [R190+0x10900] ;  /* 0x01090000be54783b */ /* 0x000fe20000000200 */
[----:B------:R-:W-:Y:S01]  /*2590*/  IMAD.IADD R184, R7, 0x1, R4 ;  /* 0x0000000107b87824 */ /* 0x000fe200078e0204 */
[----:B------:R-:W-:Y:S02]  /*25a0*/  SEL R5, R0, 0xffffffc0, !P1 ;  /* 0xffffffc000057807 */ /* 0x000fe40004800000 */
[----:B------:R-:W-:Y:S01]  /*25b0*/  LOP3.LUT P1, RZ, R8, 0x4, RZ, 0xc0, !PT ;  /* 0x0000000408ff7812 */ /* 0x000fe2000782c0ff */
[----:B------:R-:W0:Y:S01]  /*25c0*/  LDGDEPBAR ;  /* 0x00000000000079af */ /* 0x000e220000000000 */
[----:B------:R-:W-:Y:S01]  /*25d0*/  IMAD.SHL.U32 R184, R184, 0x2, RZ ;  /* 0x00000002b8b87824 */ /* 0x000fe200078e00ff */
[----:B------:R-:W-:Y:S01]  /*25e0*/  HMMA.16816.F32.BF16 R16, R48, R18, RZ ;  /* 0x000000123010723c */ /* 0x000fe200000418ff */
[----:B------:R-:W-:Y:S01]  /*25f0*/  SEL R187, R0, 0xffffffc0, !P1 ;  /* 0xffffffc000bb7807 */ /* 0x000fe20004800000 */
[----:B------:R-:W-:-:S02]  /*2600*/  IMAD.IADD R186, R192, 0x1, R5 ;  /* 0x00000001c0ba7824 */ /* 0x000fc400078e0205 */
[----:B------:R-:W-:Y:S02]  /*2610*/  IMAD.IADD R185, R188, 0x1, R5 ;  /* 0x00000001bcb97824 */ /* 0x000fe400078e0205 */
[----:B------:R-:W-:Y:S01]  /*2620*/  IMAD.IADD R97, R190, 0x1, R187 ;  /* 0x00000001be617824 */ /* 0x000fe200078e02bb */
[----:B------:R-:W-:Y:S01]  /*2630*/  LDSM.16.M88.4 R52, [R186] ;  /* 0x00000000ba34783b */ /* 0x000fe20000000200 */
[C---:B---3--:R-:W-:Y:S01]  /*2640*/  HMMA.16816.F32.BF16 R32, R48.reuse, R44, RZ ;  /* 0x0000002c3020723c */ /* 0x048fe200000418ff */
[----:B------:R-:W-:Y:S02]  /*2650*/  IMAD.IADD R0, R187, 0x1, R98 ;  /* 0x00000001bb007824 */ /* 0x000fe400078e0262 */
[----:B------:R-:W1:Y:S01]  /*2660*/  LDSM.16.M88.4 R36, [R97+0xc100] ;  /* 0x00c100006124783b */ /* 0x000e620000000200 */
[--C-:B------:R-:W-:Y:S02]  /*2670*/  IMAD.IADD R135, R5, 0x1, R184.reuse ;  /* 0x0000000105877824 */ /* 0x100fe400078e02b8 */
[C---:B------:R-:W-:Y:S01]  /*2680*/  IMAD.IADD R174, R189.reuse, 0x1, R184 ;  /* 0x00000001bdae7824 */ /* 0x040fe200078e02b8 */
[----:B------:R-:W2:Y:S01]  /*2690*/  LDSM.16.M88.4 R8, [R97+0xc900] ;  /* 0x00c900006108783b */ /* 0x000ea20000000200 */
[----:B------:R-:W-:Y:S01]  /*26a0*/  HMMA.16816.F32.BF16 R44, R48, R46, RZ ;  /* 0x0000002e302c723c */ /* 0x000fe200000418ff */
[----:B------:R-:W-:-:S02]  /*26b0*/  IMAD.IADD R165, R189, 0x1, R135 ;  /* 0x00000001bda57824 */ /* 0x000fc400078e0287 */
[----:B------:R-:W-:Y:S01]  /*26c0*/  LDSM.16.M88.4 R40, [R97+0xd100] ;  /* 0x00d100006128783b */ /* 0x000fe20000000200 */
[----:B------:R-:W-:-:S03]  /*26d0*/  IMAD.IADD R5, R5, 0x1, R174 ;  /* 0x0000000105057824 */ /* 0x000fc600078e02ae */
[----:B------:R-:W-:Y:S01]  /*26e0*/  LDSM.16.M88.4 R80, [R97+0xd900] ;  /* 0x00d900006150783b */ /* 0x000fe20000000200 */
[C---:B------:R-:W-:Y:S03]  /*26f0*/  HMMA.16816.F32.BF16 R20, R76.reuse, R24, R20 ;  /* 0x000000184c14723c */ /* 0x040fe60000041814 */
[----:B------:R-:W-:Y:S04]  /*2700*/  LDSM.16.M88.4 R92, [R0+0xe900] ;  /* 0x00e90000005c783b */ /* 0x000fe80000000200 */
[----:B------:R-:W-:Y:S01]  /*2710*/  LDSM.16.M88.4 R88, [R97+0xf900] ;  /* 0x00f900006158783b */ /* 0x000fe20000000200 */
[----:B------:R-:W-:Y:S03]  /*2720*/  HMMA.16816.F32.BF16 R16, R76, R26, R16 ;  /* 0x0000001a4c10723c */ /* 0x000fe60000041810 */
[----:B------:R-:W-:Y:S05]  /*2730*/  LDSM.16.M88.4 R24, [R0+0xc100] ;  /* 0x00c100000018783b */ /* 0x000fea0000000200 */
[C---:B------:R-:W-:Y:S08]  /*2740*/  HMMA.16816.F32.BF16 R64, R48.reuse, R60, RZ ;  /* 0x0000003c3040723c */ /* 0x040ff000000418ff */
[C---:B------:R-:W-:Y:S08]  /*2750*/  HMMA.16816.F32.BF16 R60, R48.reuse, R62, RZ ;  /* 0x0000003e303c723c */ /* 0x040ff000000418ff */
[C---:B------:R-:W-:Y:S08]  /*2760*/  HMMA.16816.F32.BF16 R56, R48.reuse, R68, RZ ;  /* 0x000000443038723c */ /* 0x040ff000000418ff */
[----:B------:R-:W-:Y:S01]  /*2770*/  HMMA.16816.F32.BF16 R48, R48, R70, RZ ;  /* 0x000000463030723c */ /* 0x000fe200000418ff */
[----:B------:R-:W3:Y:S07]  /*2780*/  LDSM.16.M88.4 R68, [R185] ;  /* 0x00000000b944783b */ /* 0x000eee0000000200 */
[C---:B------:R-:W-:Y:S08]  /*2790*/  HMMA.16816.F32.BF16 R32, R76.reuse, R12, R32 ;  /* 0x0000000c4c20723c */ /* 0x040ff00000041820 */
[----:B------:R-:W-:Y:S01]  /*27a0*/  HMMA.16816.F32.BF16 R44, R76, R14, R44 ;  /* 0x0000000e4c2c723c */ /* 0x000fe2000004182c */
[----:B------:R-:W4:Y:S07]  /*27b0*/  LDSM.16.M88.4 R12, [R0+0xc900] ;  /* 0x00c90000000c783b */ /* 0x000f2e0000000200 */
[C---:B-1----:R-:W-:Y:S08]  /*27c0*/  HMMA.16816.F32.BF16 R20, R52.reuse, R36, R20 ;  /* 0x000000243414723c */ /* 0x042ff00000041814 */
[----:B------:R-:W-:Y:S01]  /*27d0*/  HMMA.16816.F32.BF16 R16, R52, R38, R16 ;  /* 0x000000263410723c */ /* 0x000fe20000041810 */
[----:B------:R-:W-:Y:S07]  /*27e0*/  LDSM.16.M88.4 R36, [R190+0xe100] ;  /* 0x00e10000be24783b */ /* 0x000fee0000000200 */
[C---:B------:R-:W-:Y:S08]  /*27f0*/  HMMA.16816.F32.BF16 R64, R76.reuse, R28, R64 ;  /* 0x0000001c4c40723c */ /* 0x040ff00000041840 */
[C---:B------:R-:W-:Y:S01]  /*2800*/  HMMA.16816.F32.BF16 R60, R76.reuse, R30, R60 ;  /* 0x0000001e4c3c723c */ /* 0x040fe2000004183c */
[----:B------:R-:W-:Y:S07]  /*2810*/  LDSM.16.M88.4 R28, [R0+0xd100] ;  /* 0x00d10000001c783b */ /* 0x000fee0000000200 */
[C---:B------:R-:W-:Y:S08]  /*2820*/  HMMA.16816.F32.BF16 R56, R76.reuse, R72, R56 ;  /* 0x000000484c38723c */ /* 0x040ff00000041838 */
[----:B------:R-:W-:Y:S01]  /*2830*/  HMMA.16816.F32.BF16 R76, R76, R74, R48 ;  /* 0x0000004a4c4c723c */ /* 0x000fe20000041830 */
[----:B------:R-:W1:Y:S04]  /*2840*/  LDSM.16.M88.4 R48, [R192+0x4000] ;  /* 0x00400000c030783b */ /* 0x000e680000000200 */
[----:B------:R-:W-:Y:S03]  /*2850*/  LDSM.16.M88.4 R72, [R0+0xd900] ;  /* 0x00d900000048783b */ /* 0x000fe60000000200 */
        /* <DEDUP_REMOVED lines=8> */
[----:B------:R-:W-:Y:S07]  /*28e0*/  LDSM.16.M88.4 R40, [R190+0xf100] ;  /* 0x00f10000be28783b */ /* 0x000fee0000000200 */
[C---:B----4-:R-:W-:Y:S08]  /*28f0*/  HMMA.16816.F32.BF16 R32, R68.reuse, R12, R32 ;  /* 0x0000000c4420723c */ /* 0x050ff00000041820 */
[----:B------:R-:W-:Y:S01]  /*2900*/  HMMA.16816.F32.BF16 R44, R68, R14, R44 ;  /* 0x0000000e442c723c */ /* 0x000fe2000004182c */
[----:B------:R-:W3:Y:S07]  /*2910*/  LDSM.16.M88.4 R12, [R188+0x4000] ;  /* 0x00400000bc0c783b */ /* 0x000eee0000000200 */
[C---:B------:R-:W-:Y:S08]  /*2920*/  HMMA.16816.F32.BF16 R56, R52.reuse, R80, R56 ;  /* 0x000000503438723c */ /* 0x040ff00000041838 */
[----:B------:R-:W-:Y:S01]  /*2930*/  HMMA.16816.F32.BF16 R76, R52, R82, R76 ;  /* 0x00000052344c723c */ /* 0x000fe2000004184c */
[----:B------:R-:W4:Y:S04]  /*2940*/  LDSM.16.M88.4 R52, [R190+0xf900] ;  /* 0x00f90000be34783b */ /* 0x000f280000000200 */
[----:B------:R-:W-:Y:S03]  /*2950*/  LDSM.16.M88.4 R80, [R186+0x4000] ;  /* 0x00400000ba50783b */ /* 0x000fe60000000200 */
[C---:B-1----:R-:W-:Y:S08]  /*2960*/  HMMA.16816.F32.BF16 R20, R48.reuse, R36, R20 ;  /* 0x000000243014723c */ /* 0x042ff00000041814 */
[----:B------:R-:W-:Y:S01]  /*2970*/  HMMA.16816.F32.BF16 R16, R48, R38, R16 ;  /* 0x000000263010723c */ /* 0x000fe20000041810 */
[----:B------:R-:W-:Y:S07]  /*2980*/  LDSM.16.M88.4 R36, [R97+0xe100] ;  /* 0x00e100006124783b */ /* 0x000fee0000000200 */
[C---:B------:R-:W-:Y:S08]  /*2990*/  HMMA.16816.F32.BF16 R64, R68.reuse, R28, R64 ;  /* 0x0000001c4440723c */ /* 0x040ff00000041840 */
[----:B------:R-:W-:Y:S01]  /*29a0*/  HMMA.16816.F32.BF16 R60, R68, R30, R60 ;  /* 0x0000001e443c723c */ /* 0x000fe2000004183c */
[----:B------:R-:W1:Y:S07]  /*29b0*/  LDSM.16.M88.4 R28, [R98+0xe900] ;  /* 0x00e90000621c783b */ /* 0x000e6e0000000200 */
[C---:B--2---:R-:W-:Y:S08]  /*29c0*/  HMMA.16816.F32.BF16 R32, R48.reuse, R8, R32 ;  /* 0x000000083020723c */ /* 0x044ff00000041820 */
[----:B------:R-:W-:Y:S01]  /*29d0*/  HMMA.16816.F32.BF16 R44, R48, R10, R44 ;  /* 0x0000000a302c723c */ /* 0x000fe2000004182c */
[----:B------:R-:W2:Y:S07]  /*29e0*/  LDSM.16.M88.4 R8, [R98+0xf100] ;  /* 0x00f100006208783b */ /* 0x000eae0000000200 */
[C---:B------:R-:W-:Y:S08]  /*29f0*/  HMMA.16816.F32.BF16 R56, R68.reuse, R72, R56 ;  /* 0x000000484438723c */ /* 0x040ff00000041838 */
[----:B------:R-:W-:Y:S01]  /*2a00*/  HMMA.16816.F32.BF16 R76, R68, R74, R76 ;  /* 0x0000004a444c723c */ /* 0x000fe2000004184c */
[----:B------:R-:W-:Y:S04]  /*2a10*/  LDSM.16.M88.4 R72, [R185+0x4000] ;  /* 0x00400000b948783b */ /* 0x000fe80000000200 */
[----:B------:R-:W-:Y:S03]  /*2a20*/  LDSM.16.M88.4 R68, [R0+0xf100] ;  /* 0x00f100000044783b */ /* 0x000fe60000000200 */
[C---:B---3--:R-:W-:Y:S08]  /*2a30*/  HMMA.16816.F32.BF16 R20, R12.reuse, R24, R20 ;  /* 0x000000180c14723c */ /* 0x048ff00000041814 */
[----:B------:R-:W-:Y:S01]  /*2a40*/  HMMA.16816.F32.BF16 R16, R12, R26, R16 ;  /* 0x0000001a0c10723c */ /* 0x000fe20000041810 */
[----:B------:R-:W-:Y:S07]  /*2a50*/  LDSM.16.M88.4 R24, [R0+0xe100] ;  /* 0x00e100000018783b */ /* 0x000fee0000000200 */
[C---:B------:R-:W-:Y:S08]  /*2a60*/  HMMA.16816.F32.BF16 R64, R48.reuse, R40, R64 ;  /* 0x000000283040723c */ /* 0x040ff00000041840 */
[C---:B------:R-:W-:Y:S01]  /*2a70*/  HMMA.16816.F32.BF16 R60, R48.reuse, R42, R60 ;  /* 0x0000002a303c723c */ /* 0x040fe2000004183c */
[----:B------:R-:W3:Y:S07]  /*2a80*/  LDSM.16.M88.4 R40, [R98+0xf900] ;  /* 0x00f900006228783b */ /* 0x000eee0000000200 */
[C---:B----4-:R-:W-:Y:S08]  /*2a90*/  HMMA.16816.F32.BF16 R56, R48.reuse, R52, R56 ;  /* 0x000000343038723c */ /* 0x050ff00000041838 */
[----:B------:R-:W-:Y:S01]  /*2aa0*/  HMMA.16816.F32.BF16 R76, R48, R54, R76 ;  /* 0x00000036304c723c */ /* 0x000fe2000004184c */
[----:B------:R-:W-:Y:S04]  /*2ab0*/  LDSM.16.M88.4 R52, [R192+0x8000] ;  /* 0x00800000c034783b */ /* 0x000fe80000000200 */
[----:B------:R-:W-:Y:S03]  /*2ac0*/  LDSM.16.M88.4 R48, [R98+0x10100] ;  /* 0x010100006230783b */ /* 0x000fe60000000200 */
[C---:B-1----:R-:W-:Y:S08]  /*2ad0*/  HMMA.16816.F32.BF16 R32, R12.reuse, R28, R32 ;  /* 0x0000001c0c20723c */ /* 0x042ff00000041820 */
[----:B------:R-:W-:Y:S01]  /*2ae0*/  HMMA.16816.F32.BF16 R44, R12, R30, R44 ;  /* 0x0000001e0c2c723c */ /* 0x000fe2000004182c */
[----:B------:R-:W1:Y:S07]  /*2af0*/  LDSM.16.M88.4 R28, [R97+0xe900] ;  /* 0x00e90000611c783b */ /* 0x000e6e0000000200 */
[C---:B------:R-:W-:Y:S08]  /*2b00*/  HMMA.16816.F32.BF16 R20, R80.reuse, R36, R20 ;  /* 0x000000245014723c */ /* 0x040ff00000041814 */
[----:B------:R-:W-:Y:S01]  /*2b10*/  HMMA.16816.F32.BF16 R16, R80, R38, R16 ;  /* 0x000000265010723c */ /* 0x000fe20000041810 */
[----:B------:R-:W-:Y:S07]  /*2b20*/  LDSM.16.M88.4 R36, [R98+0x10900] ;  /* 0x010900006224783b */ /* 0x000fee0000000200 */
[C---:B--2---:R-:W-:Y:S08]  /*2b30*/  HMMA.16816.F32.BF16 R64, R12.reuse, R8, R64 ;  /* 0x000000080c40723c */ /* 0x044ff00000041840 */
[C---:B------:R-:W-:Y:S01]  /*2b40*/  HMMA.16816.F32.BF16 R60, R12.reuse, R10, R60 ;  /* 0x0000000a0c3c723c */ /* 0x040fe2000004183c */
[----:B------:R-:W2:Y:S07]  /*2b50*/  LDSM.16.M88.4 R8, [R190+0x10100] ;  /* 0x01010000be08783b */ /* 0x000eae0000000200 */
[C---:B---3--:R-:W-:Y:S08]  /*2b60*/  HMMA.16816.F32.BF16 R56, R12.reuse, R40, R56 ;  /* 0x000000280c38723c */ /* 0x048ff00000041838 */
[----:B------:R-:W-:Y:S01]  /*2b70*/  HMMA.16816.F32.BF16 R76, R12, R42, R76 ;  /* 0x0000002a0c4c723c */ /* 0x000fe2000004184c */
[----:B------:R-:W3:Y:S04]  /*2b80*/  LDSM.16.M88.4 R12, [R97+0xf100] ;  /* 0x00f10000610c783b */ /* 0x000ee80000000200 */
[----:B------:R-:W4:Y:S03]  /*2b90*/  LDSM.16.M88.4 R40, [R188+0x8000] ;  /* 0x00800000bc28783b */ /* 0x000f260000000200 */
[C---:B------:R-:W-:Y:S08]  /*2ba0*/  HMMA.16816.F32.BF16 R20, R72.reuse, R24, R20 ;  /* 0x000000184814723c */ /* 0x040ff00000041814 */
[----:B------:R-:W-:Y:S01]  /*2bb0*/  HMMA.16816.F32.BF16 R16, R72, R26, R16 ;  /* 0x0000001a4810723c */ /* 0x000fe20000041810 */
[----:B------:R-:W-:Y:S07]  /*2bc0*/  LDSM.16.M88.4 R24, [R97+0x10100] ;  /* 0x010100006118783b */ /* 0x000fee0000000200 */
[C---:B-1----:R-:W-:Y:S08]  /*2bd0*/  HMMA.16816.F32.BF16 R32, R80.reuse, R28, R32 ;  /* 0x0000001c5020723c */ /* 0x042ff00000041820 */
[----:B------:R-:W-:Y:S01]  /*2be0*/  HMMA.16816.F32.BF16 R44, R80, R30, R44 ;  /* 0x0000001e502c723c */ /* 0x000fe2000004182c */
[----:B------:R-:W1:Y:S07]  /*2bf0*/  LDSM.16.M88.4 R28, [R186+0x8000] ;  /* 0x00800000ba1c783b */ /* 0x000e6e0000000200 */
[C---:B--2---:R-:W-:Y:S08]  /*2c00*/  HMMA.16816.F32.BF16 R20, R52.reuse, R8, R20 ;  /* 0x000000083414723c */ /* 0x044ff00000041814 */
[----:B------:R-:W-:Y:S01]  /*2c10*/  HMMA.16816.F32.BF16 R16, R52, R10, R16 ;  /* 0x0000000a3410723c */ /* 0x000fe20000041810 */
[----:B------:R-:W-:Y:S07]  /*2c20*/  LDSM.16.M88.4 R8, [R0+0x10100] ;  /* 0x010100000008783b */ /* 0x000fee0000000200 */
[C---:B---3--:R-:W-:Y:S08]  /*2c30*/  HMMA.16816.F32.BF16 R64, R80.reuse, R12, R64 ;  /* 0x0000000c5040723c */ /* 0x048ff00000041840 */
[----:B------:R-:W-:Y:S01]  /*2c40*/  HMMA.16816.F32.BF16 R60, R80, R14, R60 ;  /* 0x0000000e503c723c */ /* 0x000fe2000004183c */
[----:B------:R-:W-:Y:S07]  /*2c50*/  LDSM.16.M88.4 R12, [R185+0x8000] ;  /* 0x00800000b90c783b */ /* 0x000fee0000000200 */
[C---:B------:R-:W-:Y:S08]  /*2c60*/  HMMA.16816.F32.BF16 R32, R72.reuse, R92, R32 ;  /* 0x0000005c4820723c */ /* 0x040ff00000041820 */
[----:B------:R-:W-:Y:S08]  /*2c70*/  HMMA.16816.F32.BF16 R44, R72, R94, R44 ;  /* 0x0000005e482c723c */ /* 0x000ff0000004182c */
[C---:B----4-:R-:W-:Y:S08]  /*2c80*/  HMMA.16816.F32.BF16 R20, R40.reuse, R48, R20 ;  /* 0x000000302814723c */ /* 0x050ff00000041814 */
[----:B------:R-:W-:Y:S01]  /*2c90*/  HMMA.16816.F32.BF16 R16, R40, R50, R16 ;  /* 0x000000322810723c */ /* 0x000fe20000041810 */
[----:B------:R-:W2:Y:S07]  /*2ca0*/  LDSM.16.M88.4 R48, [R190+0x11100] ;  /* 0x01110000be30783b */ /* 0x000eae0000000200 */
[----:B------:R-:W-:Y:S08]  /*2cb0*/  HMMA.16816.F32.BF16 R64, R72, R68, R64 ;  /* 0x000000444840723c */ /* 0x000ff00000041840 */
[C---:B------:R-:W-:Y:S08]  /*2cc0*/  HMMA.16816.F32.BF16 R32, R52.reuse, R84, R32 ;  /* 0x000000543420723c */ /* 0x040ff00000041820 */
[----:B------:R-:W-:Y:S01]  /*2cd0*/  HMMA.16816.F32.BF16 R44, R52, R86, R44 ;  /* 0x00000056342c723c */ /* 0x000fe2000004182c */
[----:B------:R-:W3:Y:S07]  /*2ce0*/  LDSM.16.M88.4 R84, [R0+0xf900] ;  /* 0x00f900000054783b */ /* 0x000eee0000000200 */
[----:B------:R-:W-:Y:S01]  /*2cf0*/  HMMA.16816.F32.BF16 R68, R72, R70, R60 ;  /* 0x000000464844723c */ /* 0x000fe2000004183c */
[----:B------:R-:W-:Y:S07]  /*2d00*/  LDSM.16.M88.4 R60, [R0+0x10900] ;  /* 0x01090000003c783b */ /* 0x000fee0000000200 */
[C---:B-1----:R-:W-:Y:S08]  /*2d10*/  HMMA.16816.F32.BF16 R20, R28.reuse, R24, R20 ;  /* 0x000000181c14723c */ /* 0x042ff00000041814 */
[----:B------:R-:W-:Y:S01]  /*2d20*/  HMMA.16816.F32.BF16 R16, R28, R26, R16 ;  /* 0x0000001a1c10723c */ /* 0x000fe20000041810 */
[----:B------:R-:W1:Y:S07]  /*2d30*/  LDSM.16.M88.4 R24, [R98+0x11100] ;  /* 0x011100006218783b */ /* 0x000e6e0000000200 */
[C---:B------:R-:W-:Y:S08]  /*2d40*/  HMMA.16816.F32.BF16 R56, R80.reuse, R88, R56 ;  /* 0x000000585038723c */ /* 0x040ff00000041838 */
[----:B------:R-:W-:Y:S01]  /*2d50*/  HMMA.16816.F32.BF16 R80, R80, R90, R76 ;  /* 0x0000005a5050723c */ /* 0x000fe2000004184c */
[----:B------:R-:W4:Y:S07]  /*2d60*/  LDSM.16.M88.4 R76, [R97+0x10900] ;  /* 0x01090000614c783b */ /* 0x000f2e0000000200 */
[----:B------:R-:W-:Y:S08]  /*2d70*/  HMMA.16816.F32.BF16 R32, R40, R36, R32 ;  /* 0x000000242820723c */ /* 0x000ff00000041820 */
[----:B--2---:R-:W-:Y:S08]  /*2d80*/  HMMA.16816.F32.BF16 R64, R52, R48, R64 ;  /* 0x000000303440723c */ /* 0x004ff00000041840 */
[----:B------:R-:W-:Y:S01]  /*2d90*/  HMMA.16816.F32.BF16 R44, R40, R38, R44 ;  /* 0x00000026282c723c */ /* 0x000fe2000004182c */
[----:B------:R-:W2:Y:S07]  /*2da0*/  LDSM.16.M88.4 R36, [R190+0x11900] ;  /* 0x01190000be24783b */ /* 0x000eae0000000200 */
[----:B------:R-:W-:Y:S08]  /*2db0*/  HMMA.16816.F32.BF16 R68, R52, R50, R68 ;  /* 0x000000323444723c */ /* 0x000ff00000041844 */
[----:B---3--:R-:W-:Y:S08]  /*2dc0*/  HMMA.16816.F32.BF16 R56, R72, R84, R56 ;  /* 0x000000544838723c */ /* 0x008ff00000041838 */
[----:B------:R-:W-:Y:S08]  /*2dd0*/  HMMA.16816.F32.BF16 R16, R12, R10, R16 ;  /* 0x0000000a0c10723c */ /* 0x000ff00000041810 */
[C---:B-1----:R-:W-:Y:S08]  /*2de0*/  HMMA.16816.F32.BF16 R64, R40.reuse, R24, R64 ;  /* 0x000000182840723c */ /* 0x042ff00000041840 */
[----:B------:R-:W-:Y:S01]  /*2df0*/  HMMA.16816.F32.BF16 R68, R40, R26, R68 ;  /* 0x0000001a2844723c */ /* 0x000fe20000041844 */
[----:B------:R-:W1:Y:S07]  /*2e00*/  LDSM.16.M88.4 R24, [R98+0x11900] ;  /* 0x011900006218783b */ /* 0x000e6e0000000200 */
[----:B------:R-:W-:Y:S01]  /*2e10*/  HMMA.16816.F32.BF16 R80, R72, R86, R80 ;  /* 0x000000564850723c */ /* 0x000fe20000041850 */
[----:B------:R-:W-:-:S02]  /*2e20*/  FMUL.FTZ R16, R16, c[0x0][0x320] ;  /* 0x0000c80010107a20 */ /* 0x000fc40000410000 */
[----:B------:R-:W-:Y:S02]  /*2e30*/  FMUL.FTZ R17, R17, c[0x0][0x320] ;  /* 0x0000c80011117a20 */ /* 0x000fe40000410000 */
[----:B------:R-:W-:-:S03]  /*2e40*/  FMUL.FTZ R18, R18, c[0x0][0x320] ;  /* 0x0000c80012127a20 */ /* 0x000fc60000410000 */
[----:B------:R-:W-:Y:S01]  /*2e50*/  HMMA.16816.F32.BF16 R20, R12, R8, R20 ;  /* 0x000000080c14723c */ /* 0x000fe20000041814 */
[----:B------:R-:W3:Y:S07]  /*2e60*/  LDSM.16.M88.4 R8, [R97+0x11100] ;  /* 0x011100006108783b */ /* 0x000eee0000000200 */
[----:B----4-:R-:W-:Y:S01]  /*2e70*/  HMMA.16816.F32.BF16 R32, R28, R76, R32 ;  /* 0x0000004c1c20723c */ /* 0x010fe20000041820 */
[----:B------:R-:W-:Y:S06]  /*2e80*/  MUFU.TANH R76, R18 ;  /* 0x00000012004c7308 */ /* 0x000fec0000002400 */
[----:B------:R-:W-:Y:S01]  /*2e90*/  FMUL.FTZ R77, R19, c[0x0][0x320] ;  /* 0x0000c800134d7a20 */ /* 0x000fe20000410000 */
[C---:B--2---:R-:W-:Y:S05]  /*2ea0*/  HMMA.16816.F32.BF16 R56, R52.reuse, R36, R56 ;  /* 0x000000243438723c */ /* 0x044fea0000041838 */
[----:B------:R-:W-:Y:S03]  /*2eb0*/  MUFU.TANH R77, R77 ;  /* 0x0000004d004d7308 */ /* 0x000fe60000002400 */
[----:B------:R-:W-:Y:S01]  /*2ec0*/  HMMA.16816.F32.BF16 R80, R52, R38, R80 ;  /* 0x000000263450723c */ /* 0x000fe20000041850 */
[----:B------:R-:W-:-:S02]  /*2ed0*/  FMUL.FTZ R20, R20, c[0x0][0x320] ;  /* 0x0000c80014147a20 */ /* 0x000fc40000410000 */
[----:B------:R-:W-:Y:S02]  /*2ee0*/  FMUL.FTZ R21, R21, c[0x0][0x320] ;  /* 0x0000c80015157a20 */ /* 0x000fe40000410000 */
[----:B------:R-:W-:Y:S01]  /*2ef0*/  MUFU.TANH R48, R20 ;  /* 0x0000001400307308 */ /* 0x000fe20000002400 */
[----:B------:R-:W-:Y:S02]  /*2f00*/  FMUL.FTZ R50, R22, c[0x0][0x320] ;  /* 0x0000c80016327a20 */ /* 0x000fe40000410000 */
[----:B------:R-:W-:Y:S01]  /*2f10*/  HMMA.16816.F32.BF16 R32, R12, R60, R32 ;  /* 0x0000003c0c20723c */ /* 0x000fe20000041820 */
[----:B------:R-:W-:-:S04]  /*2f20*/  FMUL.FTZ R51, R23, c[0x0][0x320] ;  /* 0x0000c80017337a20 */ /* 0x000fc80000410000 */
[----:B------:R-:W-:Y:S03]  /*2f30*/  MUFU.TANH R60, R16 ;  /* 0x00000010003c7308 */ /* 0x000fe60000002400 */
[----:B------:R-:W-:Y:S05]  /*2f40*/  HMMA.16816.F32.BF16 R44, R28, R78, R44 ;  /* 0x0000004e1c2c723c */ /* 0x000fea000004182c */
[----:B------:R2:W-:Y:S03]  /*2f50*/  MUFU.TANH R61, R17 ;  /* 0x00000011003d7308 */ /* 0x0005e60000002400 */
[C---:B-1----:R-:W-:Y:S05]  /*2f60*/  HMMA.16816.F32.BF16 R56, R40.reuse, R24, R56 ;  /* 0x000000182838723c */ /* 0x042fea0000041838 */
[----:B------:R1:W-:Y:S02]  /*2f70*/  MUFU.TANH R49, R21 ;  /* 0x0000001500317308 */ /* 0x0003e40000002400 */
[----:B------:R-:W-:Y:S01]  /*2f80*/  LOP3.LUT R25, R96, 0xffffffe0, RZ, 0xc0, !PT ;  /* 0xffffffe060197812 */ /* 0x000fe200078ec0ff */
[----:B------:R-:W-:Y:S01]  /*2f90*/  HMMA.16816.F32.BF16 R80, R40, R26, R80 ;  /* 0x0000001a2850723c */ /* 0x000fe20000041850 */
[----:B------:R-:W-:-:S02]  /*2fa0*/  FMUL.FTZ R32, R32, c[0x0][0x320] ;  /* 0x0000c80020207a20 */ /* 0x000fc40000410000 */
[----:B------:R-:W-:Y:S01]  /*2fb0*/  FMUL.FTZ R34, R34, c[0x0][0x320] ;  /* 0x0000c80022227a20 */ /* 0x000fe20000410000 */
[----:B--2---:R-:W2:Y:S01]  /*2fc0*/  LDSM.16.M88.4 R16, [R97+0x11900] ;  /* 0x011900006110783b */ /* 0x004ea20000000200 */
[----:B------:R-:W-:Y:S01]  /*2fd0*/  IMAD.IADD R25, R6, 0x1, -R25 ;  /* 0x0000000106197824 */ /* 0x000fe200078e0a19 */
[----:B------:R-:W4:Y:S02]  /*2fe0*/  MUFU.TANH R50, R50 ;  /* 0x0000003200327308 */ /* 0x000f240000002400 */
[C---:B---3--:R-:W-:Y:S01]  /*2ff0*/  HMMA.16816.F32.BF16 R64, R28.reuse, R8, R64 ;  /* 0x000000081c40723c */ /* 0x048fe20000041840 */
[----:B------:R-:W-:Y:S01]  /*3000*/  FMUL.FTZ R33, R33, c[0x0][0x320] ;  /* 0x0000c80021217a20 */ /* 0x000fe20000410000 */
[----:B------:R-:W-:Y:S01]  /*3010*/  SHF.R.S32.HI R6, RZ, 0x1f, R25 ;  /* 0x0000001fff067819 */ /* 0x000fe20000011419 */
[----:B------:R-:W-:Y:S01]  /*3020*/  FMUL.FTZ R35, R35, c[0x0][0x320] ;  /* 0x0000c80023237a20 */ /* 0x000fe20000410000 */
[----:B-1----:R-:W1:Y:S02]  /*3030*/  LDSM.16.M88.4 R20, [R0+0x11100] ;  /* 0x011100000014783b */ /* 0x002e640000000200 */
[----:B------:R-:W3:Y:S02]  /*3040*/  MUFU.TANH R51, R51 ;  /* 0x0000003300337308 */ /* 0x000ee40000002400 */
[----:B------:R-:W-:Y:S01]  /*3050*/  HMMA.16816.F32.BF16 R68, R28, R10, R68 ;  /* 0x0000000a1c44723c */ /* 0x000fe20000041844 */
[----:B------:R5:W1:Y:S01]  /*3060*/  LDSM.16.M88.4 R8, [R0+0x11900] ;  /* 0x011900000008783b */ /* 0x000a620000000200 */
[----:B------:R-:W-:-:S04]  /*3070*/  DEPBAR.LE SB0, 0x2 ;  /* 0x000080800000791a */ /* 0x000fc80000000000 */
[----:B------:R-:W-:Y:S02]  /*3080*/  BAR.SYNC.DEFER_BLOCKING 0x0 ;  /* 0x0000000000007b1d */ /* 0x000fe40000010000 */
[----:B------:R-:W-:Y:S04]  /*3090*/  HMMA.16816.F32.BF16 R44, R12, R62, R44 ;  /* 0x0000003e0c2c723c */ /* 0x000fe8000004182c */
[----:B------:R-:W-:Y:S08]  /*30a0*/  MUFU.TANH R32, R32 ;  /* 0x0000002000207308 */ /* 0x000ff00000002400 */
[----:B------:R-:W1:Y:S01]  /*30b0*/  MUFU.TANH R34, R34 ;  /* 0x0000002200227308 */ /* 0x000e620000002400 */
[----:B-----5:R-:W-:-:S04]  /*30c0*/  LEA.HI R0, R6, R25, RZ, 0x2 ;  /* 0x0000001906007211 */ /* 0x020fc800078f10ff */
[----:B------:R-:W-:Y:S01]  /*30d0*/  LOP3.LUT R0, R0, 0x7ffffffc, RZ, 0xc0, !PT ;  /* 0x7ffffffc00007812 */ /* 0x000fe200078ec0ff */
[C---:B--2---:R-:W-:Y:S02]  /*30e0*/  HMMA.16816.F32.BF16 R56, R28.reuse, R16, R56 ;  /* 0x000000101c38723c */ /* 0x044fe40000041838 */
[----:B------:R-:W-:Y:S01]  /*30f0*/  MUFU.TANH R33, R33 ;  /* 0x0000002100217308 */ /* 0x000fe20000002400 */
[----:B------:R-:W-:Y:S03]  /*3100*/  LDSM.16.MT88.4 R40, [R184+0x2100] ;  /* 0x00210000b828783b */ /* 0x000fe60000004200 */
[----:B------:R-:W-:Y:S02]  /*3110*/  FMUL.FTZ R24, R46, c[0x0][0x320] ;  /* 0x0000c8002e187a20 */ /* 0x000fe40000410000 */
[----:B------:R-:W-:Y:S01]  /*3120*/  IMAD.IADD R0, R25, 0x1, -R0 ;  /* 0x0000000119007824 */ /* 0x000fe200078e0a00 */
[----:B------:R-:W-:Y:S01]  /*3130*/  LDSM.16.MT88.4 R124, [R184+0x100] ;  /* 0x00010000b87c783b */ /* 0x000fe20000004200 */
[----:B------:R-:W-:Y:S01]  /*3140*/  FMUL.FTZ R47, R47, c[0x0][0x320] ;  /* 0x0000c8002f2f7a20 */ /* 0x000fe20000410000 */
[----:B------:R-:W-:Y:S01]  /*3150*/  HMMA.16816.F32.BF16 R80, R28, R18, R80 ;  /* 0x000000121c50723c */ /* 0x000fe20000041850 */
[----:B------:R-:W-:Y:S01]  /*3160*/  IMAD R3, R0, -0x2, R3 ;  /* 0xfffffffe00037824 */ /* 0x000fe200078e0203 */
[----:B------:R-:W2:Y:S01]  /*3170*/  MUFU.TANH R35, R35 ;  /* 0x0000002300237308 */ /* 0x000ea20000002400 */
[----:B------:R-:W-:Y:S03]  /*3180*/  LDSM.16.MT88.4 R116, [R174+0x100] ;  /* 0x00010000ae74783b */ /* 0x000fe60000004200 */
[----:B------:R-:W-:Y:S01]  /*3190*/  ISETP.GT.AND P1, PT, R3, RZ, PT ;  /* 0x000000ff0300720c */ /* 0x000fe20003f24270 */
[----:B------:R-:W-:Y:S01]  /*31a0*/  LDSM.16.MT88.4 R108, [R135+0x100] ;  /* 0x00010000876c783b */ /* 0x000fe20000004200 */
[C---:B-1----:R-:W-:Y:S02]  /*31b0*/  HMMA.16816.F32.BF16 R64, R12.reuse, R20, R64 ;  /* 0x000000140c40723c */ /* 0x042fe40000041840 */
[----:B----4-:R-:W-:Y:S01]  /*31c0*/  FSEL R50, R50, -INF , P1 ;  /* 0xff80000032327808 */ /* 0x010fe20000800000 */
[----:B------:R-:W1:Y:S01]  /*31d0*/  MUFU.TANH R24, R24 ;  /* 0x0000001800187308 */ /* 0x000e620000002400 */
[----:B------:R-:W-:Y:S03]  /*31e0*/  LDSM.16.MT88.4 R100, [R5+0x100] ;  /* 0x000100000564783b */ /* 0x000fe60000004200 */
[----:B------:R-:W-:Y:S01]  /*31f0*/  FMUL.FTZ R20, R44, c[0x0][0x320] ;  /* 0x0000c8002c147a20 */ /* 0x000fe20000410000 */
[C---:B------:R-:W-:Y:S01]  /*3200*/  HMMA.16816.F32.BF16 R68, R12.reuse, R22, R68 ;  /* 0x000000160c44723c */ /* 0x040fe20000041844 */
[----:B------:R-:W-:Y:S01]  /*3210*/  FMUL.FTZ R21, R45, c[0x0][0x320] ;  /* 0x0000c8002d157a20 */ /* 0x000fe20000410000 */
[----:B------:R-:W-:Y:S01]  /*3220*/  LDSM.16.MT88.4 R72, [R184+0x4100] ;  /* 0x00410000b848783b */ /* 0x000fe20000004200 */
[----:B------:R-:W-:Y:S03]  /*3230*/  MUFU.TANH R22, R47 ;  /* 0x0000002f00167308 */ /* 0x000fe60000002400 */
[----:B------:R-:W-:Y:S01]  /*3240*/  LDSM.16.MT88.4 R88, [R135+0x4100] ;  /* 0x004100008758783b */ /* 0x000fe20000004200 */
[----:B------:R-:W-:Y:S01]  /*3250*/  FSEL R23, R48, -INF , P1 ;  /* 0xff80000030177808 */ /* 0x000fe20000800000 */
[C---:B------:R-:W-:Y:S01]  /*3260*/  HMMA.16816.F32.BF16 R56, R12.reuse, R8, R56 ;  /* 0x000000080c38723c */ /* 0x040fe20000041838 */
[----:B------:R-:W-:Y:S01]  /*3270*/  ISETP.GT.AND P1, PT, R3, 0x1, PT ;  /* 0x000000010300780c */ /* 0x000fe20003f24270 */
[----:B------:R-:W-:Y:S01]  /*3280*/  LDSM.16.MT88.4 R136, [R174+0x900] ;  /* 0x00090000ae88783b */ /* 0x000fe20000004200 */
[----:B------:R-:W4:Y:S02]  /*3290*/  MUFU.TANH R20, R20 ;  /* 0x0000001400147308 */ /* 0x000f240000002400 */
[----:B---3--:R-:W-:Y:S01]  /*32a0*/  FSEL R26, R51, -INF , P1 ;  /* 0xff800000331a7808 */ /* 0x008fe20000800000 */
[----:B------:R-:W-:Y:S01]  /*32b0*/  LDSM.16.MT88.4 R28, [R165+0x900] ;  /* 0x00090000a51c783b */ /* 0x000fe20000004200 */
[----:B------:R-:W-:Y:S01]  /*32c0*/  FSEL R49, R49, -INF , P1 ;  /* 0xff80000031317808 */ /* 0x000fe20000800000 */
[----:B------:R-:W-:Y:S01]  /*32d0*/  HMMA.16816.F32.BF16 R8, R12, R10, R80 ;  /* 0x0000000a0c08723c */ /* 0x000fe20000041850 */
[----:B------:R-:W-:Y:S01]  /*32e0*/  ISETP.GT.AND P1, PT, R3, 0x8, PT ;  /* 0x000000080300780c */ /* 0x000fe20003f24270 */
[----:B------:R-:W-:Y:S01]  /*32f0*/  FMUL.FTZ R64, R64, c[0x0][0x320] ;  /* 0x0000c80040407a20 */ /* 0x000fe20000410000 */
[----:B------:R-:W3:Y:S01]  /*3300*/  MUFU.TANH R21, R21 ;  /* 0x0000001500157308 */ /* 0x000ee20000002400 */
[----:B------:R-:W-:Y:S01]  /*3310*/  FMUL.FTZ R66, R66, c[0x0][0x320] ;  /* 0x0000c80042427a20 */ /* 0x000fe20000410000 */
[----:B------:R-:W-:Y:S01]  /*3320*/  FSEL R76, R76, -INF , P1 ;  /* 0xff8000004c4c7808 */ /* 0x000fe20000800000 */
[----:B------:R-:W-:Y:S01]  /*3330*/  FMUL.FTZ R65, R65, c[0x0][0x320] ;  /* 0x0000c80041417a20 */ /* 0x000fe20000410000 */
[----:B------:R-:W-:Y:S01]  /*3340*/  FSEL R25, R60, -INF , P1 ;  /* 0xff8000003c197808 */ /* 0x000fe20000800000 */
[----:B------:R-:W-:Y:S01]  /*3350*/  FMUL.FTZ R67, R67, c[0x0][0x320] ;  /* 0x0000c80043437a20 */ /* 0x000fe20000410000 */
[----:B------:R-:W-:Y:S01]  /*3360*/  ISETP.GT.AND P1, PT, R3, 0x9, PT ;  /* 0x000000090300780c */ /* 0x000fe20003f24270 */
[----:B------:R-:W-:Y:S01]  /*3370*/  FMUL.FTZ R68, R68, c[0x0][0x320] ;  /* 0x0000c80044447a20 */ /* 0x000fe20000410000 */
[----:B------:R-:W-:Y:S01]  /*3380*/  MUFU.TANH R175, R64 ;  /* 0x0000004000af7308 */ /* 0x000fe20000002400 */
[----:B------:R-:W-:Y:S01]  /*3390*/  FMUL.FTZ R70, R70, c[0x0][0x320] ;  /* 0x0000c80046467a20 */ /* 0x000fe20000410000 */
[----:B------:R-:W-:Y:S01]  /*33a0*/  FSEL R6, R77, -INF , P1 ;  /* 0xff8000004d067808 */ /* 0x000fe20000800000 */
[----:B------:R-:W-:Y:S01]  /*33b0*/  FMUL.FTZ R69, R69, c[0x0][0x320] ;  /* 0x0000c80045457a20 */ /* 0x000fe20000410000 */
[----:B------:R-:W-:Y:S01]  /*33c0*/  FSEL R61, R61, -INF , P1 ;  /* 0xff8000003d3d7808 */ /* 0x000fe20000800000 */
[----:B------:R-:W-:Y:S01]  /*33d0*/  FMUL.FTZ R71, R71, c[0x0][0x320] ;  /* 0x0000c80047477a20 */ /* 0x000fe20000410000 */
[----:B------:R-:W-:Y:S01]  /*33e0*/  ISETP.GT.AND P1, PT, R3, 0x10, PT ;  /* 0x000000100300780c */ /* 0x000fe20003f24270 */
[----:B------:R-:W-:Y:S01]  /*33f0*/  FMUL.FTZ R56, R56, c[0x0][0x320] ;  /* 0x0000c80038387a20 */ /* 0x000fe20000410000 */
[----:B------:R-:W5:Y:S01]  /*3400*/  MUFU.TANH R172, R66 ;  /* 0x0000004200ac7308 */ /* 0x000f620000002400 */
[----:B------:R-:W-:Y:S01]  /*3410*/  FMNMX.FTZ R14, R23, R49, !PT ;  /* 0x00000031170e7209 */ /* 0x000fe20007810000 */
[----:B------:R-:W-:Y:S01]  /*3420*/  FMUL.FTZ R58, R58, c[0x0][0x320] ;  /* 0x0000c8003a3a7a20 */ /* 0x000fe20000410000 */
[----:B------:R-:W-:Y:S01]  /*3430*/  FSEL R18, R34, -INF , P1 ;  /* 0xff80000022127808 */ /* 0x000fe20000800000 */
[----:B------:R-:W-:Y:S01]  /*3440*/  FMUL.FTZ R57, R57, c[0x0][0x320] ;  /* 0x0000c80039397a20 */ /* 0x000fe20000410000 */
[----:B------:R-:W-:Y:S01]  /*3450*/  FSEL R19, R32, -INF , P1 ;  /* 0xff80000020137808 */ /* 0x000fe20000800000 */
[----:B------:R-:W-:Y:S01]  /*3460*/  FMUL.FTZ R141, R9, c[0x0][0x320] ;  /* 0x0000c800098d7a20 */ /* 0x000fe20000410000 */
[----:B------:R-:W-:Y:S01]  /*3470*/  ISETP.GT.AND P1, PT, R3, 0x11, PT ;  /* 0x000000110300780c */ /* 0x000fe20003f24270 */
[----:B------:R-:W-:Y:S01]  /*3480*/  MUFU.TANH R169, R65 ;  /* 0x0000004100a97308 */ /* 0x000fe20000002400 */
[----:B------:R-:W-:Y:S01]  /*3490*/  FMNMX.FTZ R14, R25, R14, !PT ;  /* 0x0000000e190e7209 */ /* 0x000fe20007810000 */
[----:B------:R-:W-:Y:S01]  /*34a0*/  FMUL.FTZ R59, R59, c[0x0][0x320] ;  /* 0x0000c8003b3b7a20 */ /* 0x000fe20000410000 */
[----:B--2---:R-:W-:Y:S01]  /*34b0*/  FSEL R16, R35, -INF , P1 ;  /* 0xff80000023107808 */ /* 0x004fe20000800000 */
[----:B------:R-:W-:Y:S01]  /*34c0*/  FMUL.FTZ R143, R8, c[0x0][0x320] ;  /* 0x0000c800088f7a20 */ /* 0x000fe20000410000 */
[----:B------:R-:W-:Y:S01]  /*34d0*/  FSEL R17, R33, -INF , P1 ;  /* 0xff80000021117808 */ /* 0x000fe20000800000 */
[----:B------:R-:W-:Y:S01]  /*34e0*/  FMUL.FTZ R10, R10, c[0x0][0x320] ;  /* 0x0000c8000a0a7a20 */ /* 0x000fe20000410000 */
[----:B------:R-:W-:Y:S01]  /*34f0*/  ISETP.GT.AND P1, PT, R3, 0x18, PT ;  /* 0x000000180300780c */ /* 0x000fe20003f24270 */
[----:B------:R2:W2:Y:S01]  /*3500*/  MUFU.TANH R214, R67 ;  /* 0x0000004300d67308 */ /* 0x0004a20000002400 */
[----:B------:R-:W-:Y:S01]  /*3510*/  FMNMX.FTZ R9, R50, R26, !PT ;  /* 0x0000001a32097209 */ /* 0x000fe20007810000 */
[----:B------:R-:W-:Y:S01]  /*3520*/  LDSM.16.MT88.4 R80, [R174+0x4100] ;  /* 0x00410000ae50783b */ /* 0x000fe20000004200 */
[----:B-1----:R-:W-:-:S02]  /*3530*/  FSEL R12, R24, -INF , P1 ;  /* 0xff800000180c7808 */ /* 0x002fc40000800000 */
[----:B----4-:R-:W-:Y:S01]  /*3540*/  FSEL R15, R20, -INF , P1 ;  /* 0xff800000140f7808 */ /* 0x010fe20000800000 */
[----:B------:R-:W-:Y:S01]  /*3550*/  LDSM.16.MT88.4 R32, [R135+0x900] ;  /* 0x000900008720783b */ /* 0x000fe20000004200 */
[----:B------:R-:W-:Y:S01]  /*3560*/  ISETP.GT.AND P1, PT, R3, 0x19, PT ;  /* 0x000000190300780c */ /* 0x000fe20003f24270 */
[----:B------:R-:W-:Y:S01]  /*3570*/  MUFU.TANH R167, R68 ;  /* 0x0000004400a77308 */ /* 0x000fe20000002400 */
[----:B------:R-:W-:Y:S02]  /*3580*/  FMNMX.FTZ R14, R61, R14, !PT ;  /* 0x0000000e3d0e7209 */ /* 0x000fe40007810000 */
[----:B------:R-:W-:Y:S02]  /*3590*/  FSEL R0, R22, -INF , P1 ;  /* 0xff80000016007808 */ /* 0x000fe40000800000 */
[----:B---3--:R-:W-:Y:S02]  /*35a0*/  FSEL R13, R21, -INF , P1 ;  /* 0xff800000150d7808 */ /* 0x008fe40000800000 */
[----:B------:R-:W-:Y:S01]  /*35b0*/  ISETP.GT.AND P1, PT, R3, 0x20, PT ;  /* 0x000000200300780c */ /* 0x000fe20003f24270 */
[----:B------:R-:W1:Y:S01]  /*35c0*/  MUFU.TANH R182, R70 ;  /* 0x0000004600b67308 */ /* 0x000e620000002400 */
[----:B------:R-:W-:Y:S01]  /*35d0*/  FMNMX.FTZ R9, R76, R9, !PT ;  /* 0x000000094c097209 */ /* 0x000fe20007810000 */
[----:B--2---:R-:W-:Y:S01]  /*35e0*/  LDSM.16.MT88.4 R64, [R165+0x2100] ;  /* 0x00210000a540783b */ /* 0x004fe20000004200 */
[----:B-----5:R-:W-:-:S02]  /*35f0*/  FSEL R172, R172, -INF , P1 ;  /* 0xff800000acac7808 */ /* 0x020fc40000800000 */
[----:B------:R-:W-:Y:S02]  /*3600*/  FSEL R175, R175, -INF , P1 ;  /* 0xff800000afaf7808 */ /* 0x000fe40000800000 */
[----:B------:R-:W-:Y:S01]  /*3610*/  ISETP.GT.AND P1, PT, R3, 0x21, PT ;  /* 0x000000210300780c */ /* 0x000fe20003f24270 */
[----:B------:R-:W2:Y:S01]  /*3620*/  MUFU.TANH R173, R69 ;  /* 0x0000004500ad7308 */ /* 0x000ea20000002400 */
[----:B------:R-:W-:Y:S01]  /*3630*/  FMNMX.FTZ R8, R19, R14, !PT ;  /* 0x0000000e13087209 */ /* 0x000fe20007810000 */
[----:B------:R-:W-:Y:S01]  /*3640*/  FMUL.FTZ R14, R11, c[0x0][0x320] ;  /* 0x0000c8000b0e7a20 */ /* 0x000fe20000410000 */
[----:B------:R-:W-:Y:S02]  /*3650*/  FSEL R214, R214, -INF , P1 ;  /* 0xff800000d6d67808 */ /* 0x000fe40000800000 */
[----:B------:R-:W-:Y:S02]  /*3660*/  FSEL R169, R169, -INF , P1 ;  /* 0xff800000a9a97808 */ /* 0x000fe40000800000 */
[----:B------:R-:W-:Y:S01]  /*3670*/  ISETP.GT.AND P1, PT, R3, 0x28, PT ;  /* 0x000000280300780c */ /* 0x000fe20003f24270 */
[----:B------:R-:W3:Y:S01]  /*3680*/  MUFU.TANH R176, R71 ;  /* 0x0000004700b07308 */ /* 0x000ee20000002400 */
[----:B------:R-:W-:-:S02]  /*3690*/  FMNMX.FTZ R9, R6, R9, !PT ;  /* 0x0000000906097209 */ /* 0x000fc40007810000 */
[----:B-1----:R-:W-:Y:S02]  /*36a0*/  FSEL R182, R182, -INF , P1 ;  /* 0xff800000b6b67808 */ /* 0x002fe40000800000 */
[----:B------:R-:W-:Y:S02]  /*36b0*/  FSEL R167, R167, -INF , P1 ;  /* 0xff800000a7a77808 */ /* 0x000fe40000800000 */
[----:B------:R-:W-:Y:S01]  /*36c0*/  ISETP.GT.AND P1, PT, R3, 0x29, PT ;  /* 0x000000290300780c */ /* 0x000fe20003f24270 */
[----:B------:R-:W1:Y:S01]  /*36d0*/  MUFU.TANH R179, R56 ;  /* 0x0000003800b37308 */ /* 0x000e620000002400 */
[----:B------:R-:W-:Y:S02]  /*36e0*/  FMNMX.FTZ R8, R17, R8, !PT ;  /* 0x0000000811087209 */ /* 0x000fe40007810000 */
[----:B--2---:R-:W-:Y:S02]  /*36f0*/  FSEL R173, R173, -INF , P1 ;  /* 0xff800000adad7808 */ /* 0x004fe40000800000 */
[----:B------:R-:W-:-:S02]  /*3700*/  FMNMX.FTZ R9, R18, R9, !PT ;  /* 0x0000000912097209 */ /* 0x000fc40007810000 */
[----:B------:R-:W-:Y:S01]  /*3710*/  FMNMX.FTZ R8, R15, R8, !PT ;  /* 0x000000080f087209 */ /* 0x000fe20007810000 */
[----:B------:R-:W2:Y:S01]  /*3720*/  MUFU.TANH R178, R58 ;  /* 0x0000003a00b27308 */ /* 0x000ea20000002400 */
[----:B---3--:R-:W-:Y:S02]  /*3730*/  FSEL R176, R176, -INF , P1 ;  /* 0xff800000b0b07808 */ /* 0x008fe40000800000 */
[----:B------:R-:W-:Y:S02]  /*3740*/  ISETP.GT.AND P1, PT, R3, 0x30, PT ;  /* 0x000000300300780c */ /* 0x000fe40003f24270 */
[----:B------:R-:W-:Y:S02]  /*3750*/  FMNMX.FTZ R9, R16, R9, !PT ;  /* 0x0000000910097209 */ /* 0x000fe40007810000 */
[----:B------:R-:W-:Y:S01]  /*3760*/  FMNMX.FTZ R8, R13, R8, !PT ;  /* 0x000000080d087209 */ /* 0x000fe20007810000 */
[----:B------:R-:W3:Y:S01]  /*3770*/  MUFU.TANH R177, R57 ;  /* 0x0000003900b17308 */ /* 0x000ee20000002400 */
[----:B-1----:R-:W-:-:S02]  /*3780*/  FSEL R179, R179, -INF , P1 ;  /* 0xff800000b3b37808 */ /* 0x002fc40000800000 */
[----:B------:R-:W-:Y:S02]  /*3790*/  FMNMX.FTZ R9, R12, R9, !PT ;  /* 0x000000090c097209 */ /* 0x000fe40007810000 */
[----:B------:R-:W-:Y:S02]  /*37a0*/  FMNMX.FTZ R8, R175, R8, !PT ;  /* 0x00000008af087209 */ /* 0x000fe40007810000 */
[----:B------:R-:W-:Y:S01]  /*37b0*/  FMNMX.FTZ R9, R0, R9, !PT ;  /* 0x0000000900097209 */ /* 0x000fe20007810000 */
[----:B------:R-:W1:Y:S01]  /*37c0*/  MUFU.TANH R142, R59 ;  /* 0x0000003b008e7308 */ /* 0x000e620000002400 */
[----:B--2---:R-:W-:Y:S02]  /*37d0*/  FSEL R178, R178, -INF , P1 ;  /* 0xff800000b2b27808 */ /* 0x004fe40000800000 */
[----:B------:R-:W-:Y:S02]  /*37e0*/  ISETP.GT.AND P1, PT, R3, 0x31, PT ;  /* 0x000000310300780c */ /* 0x000fe40003f24270 */
[----:B------:R-:W-:-:S03]  /*37f0*/  FMNMX.FTZ R8, R169, R8, !PT ;  /* 0x00000008a9087209 */ /* 0x000fc60007810000 */
        /* <DEDUP_REMOVED lines=8> */
[----:B------:R-:W-:Y:S02]  /*3880*/  FMNMX.FTZ R8, R179, R8, !PT ;  /* 0x00000008b3087209 */ /* 0x000fe40007810000 */
[----:B--2---:R-:W-:Y:S01]  /*3890*/  FSEL R143, R143, -INF , P1 ;  /* 0xff8000008f8f7808 */ /* 0x004fe20000800000 */
[----:B------:R-:W1:Y:S01]  /*38a0*/  MUFU.TANH R141, R141 ;  /* 0x0000008d008d7308 */ /* 0x000e620000002400 */
[----:B------:R-:W-:-:S04]  /*38b0*/  FMNMX.FTZ R8, R177, R8, !PT ;  /* 0x00000008b1087209 */ /* 0x000fc80007810000 */
[----:B------:R-:W-:Y:S02]  /*38c0*/  FMNMX.FTZ R8, R143, R8, !PT ;  /* 0x000000088f087209 */ /* 0x000fe40007810000 */
[----:B---3--:R-:W-:Y:S01]  /*38d0*/  FSEL R140, R140, -INF , P1 ;  /* 0xff8000008c8c7808 */ /* 0x008fe20000800000 */
[----:B------:R-:W2:Y:S01]  /*38e0*/  MUFU.TANH R170, R14 ;  /* 0x0000000e00aa7308 */ /* 0x000ea20000002400 */
[----:B------:R-:W-:Y:S02]  /*38f0*/  ISETP.GT.AND P1, PT, R3, 0x39, PT ;  /* 0x000000390300780c */ /* 0x000fe40003f24270 */
[----:B------:R-:W-:-:S04]  /*3900*/  FMNMX.FTZ R3, R172, R9, !PT ;  /* 0x00000009ac037209 */ /* 0x000fc80007810000 */
[----:B------:R-:W-:Y:S02]  /*3910*/  FMNMX.FTZ R3, R214, R3, !PT ;  /* 0x00000003d6037209 */ /* 0x000fe40007810000 */
[----:B-1----:R-:W-:Y:S02]  /*3920*/  FSEL R141, R141, -INF , P1 ;  /* 0xff8000008d8d7808 */ /* 0x002fe40000800000 */
[----:B------:R-:W-:Y:S02]  /*3930*/  FMNMX.FTZ R3, R182, R3, !PT ;  /* 0x00000003b6037209 */ /* 0x000fe40007810000 */
[----:B------:R-:W-:Y:S02]  /*3940*/  FMNMX.FTZ R11, R141, R8, !PT ;  /* 0x000000088d0b7209 */ /* 0x000fe40007810000 */
[----:B------:R-:W-:Y:S02]  /*3950*/  FMNMX.FTZ R3, R176, R3, !PT ;  /* 0x00000003b0037209 */ /* 0x000fe40007810000 */
[----:B--2---:R-:W-:Y:S01]  /*3960*/  FSEL R170, R170, -INF , P1 ;  /* 0xff800000aaaa7808 */ /* 0x004fe20000800000 */
        /* <DEDUP_REMOVED lines=27> */
[--C-:B------:R-:W-:Y:S01]  /*3b20*/  FFMA.FTZ R154, R15, c[0x0][0x2d0], -R180.reuse ;  /* 0x0000b4000f9a7a23 */ /* 0x100fe200000108b4 */
[----:B------:R-:W-:Y:S01]  /*3b30*/  ISETP.GE.AND P1, PT, R144, 0x81, PT ;  /* 0x000000819000780c */ /* 0x000fe20003f26270 */
[----:B------:R-:W-:Y:S01]  /*3b40*/  FFMA.FTZ R149, R13, c[0x0][0x2d0], -R180 ;  /* 0x0000b4000d957a23 */ /* 0x000fe200000108b4 */
[----:B------:R-:W1:Y:S01]  /*3b50*/  MUFU.EX2 R159, R159 ;  /* 0x0000009f009f7308 */ /* 0x000e620000000800 */
[----:B------:R-:W-:-:S02]  /*3b60*/  FFMA.FTZ R164, R50, c[0x0][0x2d0], -R171 ;  /* 0x0000b40032a47a23 */ /* 0x000fc400000108ab */
[--C-:B------:R-:W-:Y:S01]  /*3b70*/  FFMA.FTZ R161, R26, c[0x0][0x2d0], -R171.reuse ;  /* 0x0000b4001aa17a23 */ /* 0x100fe200000108ab */
[----:B------:R-:W2:Y:S01]  /*3b80*/  LDSM.16.MT88.4 R48, [R174+0x2100] ;  /* 0x00210000ae30783b */ /* 0x000ea20000004200 */
[--C-:B------:R-:W-:Y:S02]  /*3b90*/  FFMA.FTZ R163, R76, c[0x0][0x2d0], -R171.reuse ;  /* 0x0000b4004ca37a23 */ /* 0x100fe400000108ab */
[--C-:B------:R-:W-:Y:S01]  /*3ba0*/  FFMA.FTZ R156, R6, c[0x0][0x2d0], -R171.reuse ;  /* 0x0000b400069c7a23 */ /* 0x100fe200000108ab */
[----:B------:R-:W-:Y:S01]  /*3bb0*/  MUFU.EX2 R160, R160 ;  /* 0x000000a000a07308 */ /* 0x000fe20000000800 */
[----:B------:R-:W3:Y:S01]  /*3bc0*/  LDSM.16.MT88.4 R4, [R5+0x4100] ;  /* 0x004100000504783b */ /* 0x000ee20000004200 */
[--C-:B------:R-:W-:Y:S02]  /*3bd0*/  FFMA.FTZ R157, R18, c[0x0][0x2d0], -R171.reuse ;  /* 0x0000b400129d7a23 */ /* 0x100fe400000108ab */
[--C-:B------:R-:W-:Y:S01]  /*3be0*/  FFMA.FTZ R152, R16, c[0x0][0x2d0], -R171.reuse ;  /* 0x0000b40010987a23 */ /* 0x100fe200000108ab */
[----:B------:R-:W-:Y:S01]  /*3bf0*/  LDSM.16.MT88.4 R24, [R174+0x2900] ;  /* 0x00290000ae18783b */ /* 0x000fe20000004200 */
[----:B------:R-:W-:-:S02]  /*3c00*/  FFMA.FTZ R151, R12, c[0x0][0x2d0], -R171 ;  /* 0x0000b4000c977a23 */ /* 0x000fc400000108ab */
[----:B------:R-:W4:Y:S01]  /*3c10*/  MUFU.EX2 R155, R155 ;  /* 0x0000009b009b7308 */ /* 0x000f220000000800 */
[----:B------:R-:W5:Y:S01]  /*3c20*/  LDSM.16.MT88.4 R16, [R135+0x2900] ;  /* 0x002900008710783b */ /* 0x000f620000004200 */
[----:B-1----:R-:W-:Y:S01]  /*3c30*/  F2FP.BF16.PACK_AB R96, R159, R162 ;  /* 0x000000a29f60723e */ /* 0x002fe200000010ff */
[----:B------:R-:W-:Y:S02]  /*3c40*/  FFMA.FTZ R0, R0, c[0x0][0x2d0], -R171 ;  /* 0x0000b40000007a23 */ /* 0x000fe400000108ab */
[----:B------:R-:W1:Y:S01]  /*3c50*/  LDSM.16.MT88.4 R12, [R165+0x2900] ;  /* 0x00290000a50c783b */ /* 0x000e620000004200 */
[--C-:B------:R-:W-:Y:S02]  /*3c60*/  FFMA.FTZ R166, R175, c[0x0][0x2d0], -R180.reuse ;  /* 0x0000b400afa67a23 */ /* 0x100fe400000108b4 */
[----:B------:R-:W-:Y:S01]  /*3c70*/  MUFU.EX2 R164, R164 ;  /* 0x000000a400a47308 */ /* 0x000fe20000000800 */
[--C-:B------:R-:W-:Y:S02]  /*3c80*/  FFMA.FTZ R168, R173, c[0x0][0x2d0], -R180.reuse ;  /* 0x0000b400ada87a23 */ /* 0x100fe400000108b4 */
[----:B------:R-:W-:-:S02]  /*3c90*/  FFMA.FTZ R169, R169, c[0x0][0x2d0], -R180 ;  /* 0x0000b400a9a97a23 */ /* 0x000fc400000108b4 */
[--C-:B------:R-:W-:Y:S02]  /*3ca0*/  FFMA.FTZ R167, R167, c[0x0][0x2d0], -R180.reuse ;  /* 0x0000b400a7a77a23 */ /* 0x100fe400000108b4 */
[--C-:B------:R-:W-:Y:S01]  /*3cb0*/  FFMA.FTZ R172, R172, c[0x0][0x2d0], -R171.reuse ;  /* 0x0000b400acac7a23 */ /* 0x100fe200000108ab */
[----:B------:R-:W2:Y:S01]  /*3cc0*/  MUFU.EX2 R161, R161 ;  /* 0x000000a100a17308 */ /* 0x000ea20000000800 */
[----:B----4-:R-:W-:Y:S01]  /*3cd0*/  F2FP.BF16.PACK_AB R98, R155, R160 ;  /* 0x000000a09b62723e */ /* 0x010fe200000010ff */
[--C-:B------:R-:W-:Y:S02]  /*3ce0*/  FFMA.FTZ R173, R214, c[0x0][0x2d0], -R171.reuse ;  /* 0x0000b400d6ad7a23 */ /* 0x100fe400000108ab */
[--C-:B------:R-:W-:Y:S02]  /*3cf0*/  FFMA.FTZ R175, R182, c[0x0][0x2d0], -R171.reuse ;  /* 0x0000b400b6af7a23 */ /* 0x100fe400000108ab */
[----:B------:R-:W-:Y:S02]  /*3d00*/  FFMA.FTZ R176, R176, c[0x0][0x2d0], -R171 ;  /* 0x0000b400b0b07a23 */ /* 0x000fe400000108ab */
[----:B------:R-:W-:Y:S01]  /*3d10*/  MUFU.EX2 R163, R163 ;  /* 0x000000a300a37308 */ /* 0x000fe20000000800 */
[----:B------:R-:W-:-:S02]  /*3d20*/  FFMA.FTZ R182, R177, c[0x0][0x2d0], -R180 ;  /* 0x0000b400b1b67a23 */ /* 0x000fc400000108b4 */
[--C-:B------:R-:W-:Y:S02]  /*3d30*/  FFMA.FTZ R179, R179, c[0x0][0x2d0], -R180.reuse ;  /* 0x0000b400b3b37a23 */ /* 0x100fe400000108b4 */
[--C-:B------:R-:W-:Y:S02]  /*3d40*/  FFMA.FTZ R177, R143, c[0x0][0x2d0], -R180.reuse ;  /* 0x0000b4008fb17a23 */ /* 0x100fe400000108b4 */
[----:B------:R-:W-:Y:S01]  /*3d50*/  FFMA.FTZ R180, R141, c[0x0][0x2d0], -R180 ;  /* 0x0000b4008db47a23 */ /* 0x000fe200000108b4 */
[----:B------:R-:W4:Y:S01]  /*3d60*/  MUFU.EX2 R156, R156 ;  /* 0x0000009c009c7308 */ /* 0x000f220000000800 */
[----:B--2---:R-:W-:Y:S01]  /*3d70*/  F2FP.BF16.PACK_AB R97, R161, R164 ;  /* 0x000000a4a161723e */ /* 0x004fe200000010ff */
        /* <DEDUP_REMOVED lines=9> */
[----:B----4-:R-:W-:Y:S01]  /*3e10*/  F2FP.BF16.PACK_AB R99, R156, R163 ;  /* 0x000000a39c63723e */ /* 0x010fe200000010ff */
[----:B------:R-:W2:Y:S01]  /*3e20*/  MUFU.EX2 R153, R153 ;  /* 0x0000009900997308 */ /* 0x000ea20000000800 */
        /* <DEDUP_REMOVED lines=10> */
[----:B------:R-:W4:Y:S06]  /*3ed0*/  MUFU.EX2 R152, R152 ;  /* 0x0000009800987308 */ /* 0x000f2c0000000800 */
        /* <DEDUP_REMOVED lines=36> */
[C---:B---3--:R-:W-:Y:S07]  /*4120*/  HMMA.16816.F32.BF16 R92, R96.reuse, R4, RZ ;  /* 0x00000004605c723c */ /* 0x048fee00000418ff */
[----:B--2---:R-:W-:Y:S01]  /*4130*/  F2FP.BF16.PACK_AB R4, R153, R158 ;  /* 0x0000009e9904723e */ /* 0x004fe200000010ff */
[----:B------:R-:W-:Y:S01]  /*4140*/  HMMA.16816.F32.BF16 R96, R96, R6, RZ ;  /* 0x000000066060723c */ /* 0x000fe200000418ff */
[----:B----4-:R-:W-:Y:S01]  /*4150*/  F2FP.BF16.PACK_AB R5, R152, R157 ;  /* 0x0000009d9805723e */ /* 0x010fe200000010ff */
        /* <DEDUP_REMOVED lines=9> */
[----:B------:R-:W-:Y:S01]  /*41f0*/  HMMA.16816.F32.BF16 R36, R4, R8, R36 ;  /* 0x000000080424723c */ /* 0x000fe20000041824 */
[----:B------:R-:W-:-:S07]  /*4200*/  FADD.FTZ R151, R0, R151 ;  /* 0x0000009700977221 */ /* 0x000fce0000010000 */
[C---:B------:R-:W-:Y:S01]  /*4210*/  HMMA.16816.F32.BF16 R40, R4.reuse, R10, R40 ;  /* 0x0000000a0428723c */ /* 0x040fe20000041828 */
[----:B------:R-:W1:Y:S07]  /*4220*/  LDSM.16.MT88.4 R8, [R174+0x4900] ;  /* 0x00490000ae08783b */ /* 0x000e6e0000004200 */
[C---:B-----5:R-:W-:Y:S08]  /*4230*/  HMMA.16816.F32.BF16 R52, R4.reuse, R16, R52 ;  /* 0x000000100434723c */ /* 0x060ff00000041834 */
        /* <DEDUP_REMOVED lines=120> */
[----:B------:R-:W-:Y:S01]  /*49c0*/  IADD3 R5, R144, 0x3f, RZ ;  /* 0x0000003f90057810 */ /* 0x000fe20007ffe0ff */
[----:B------:R-:W-:Y:S01]  /*49d0*/  IMAD.MOV.U32 R199, RZ, RZ, RZ ;  /* 0x000000ffffc77224 */ /* 0x000fe200078e00ff */
[----:B------:R-:W-:-:S02]  /*49e0*/  ISETP.NE.AND P2, PT, R194, 0x1, PT ;  /* 0x00000001c200780c */ /* 0x000fc40003f45270 */
[----:B------:R-:W-:-:S04]  /*49f0*/  SHF.R.S32.HI R0, RZ, 0x1f, R5 ;  /* 0x0000001fff007819 */ /* 0x000fc80000011405 */
[----:B------:R-:W-:-:S04]  /*4a00*/  LEA.HI R0, R0, R5, RZ, 0x6 ;  /* 0x0000000500007211 */ /* 0x000fc800078f30ff */
[----:B------:R-:W-:-:S05]  /*4a10*/  SHF.R.S32.HI R0, RZ, 0x6, R0 ;  /* 0x00000006ff007819 */ /* 0x000fca0000011400 */
[----:B------:R-:W-:-:S05]  /*4a20*/  IMAD R5, R0, 0x40, R203 ;  /* 0x0000004000057824 */ /* 0x000fca00078e02cb */
[----:B------:R-:W-:-:S05]  /*4a30*/  IADD3 R200, R5, -0xc0, R202 ;  /* 0xffffff4005c87810 */ /* 0x000fca0007ffe0ca */
[----:B------:R-:W-:-:S04]  /*4a40*/  @P2 IMAD.HI.U32 R4, R200, c[0x0][0x2bc], RZ ;  /* 0x0000af00c8042a27 */ /* 0x000fc800078e00ff */
[----:B------:R-:W-:Y:S01]  /*4a50*/  IMAD.MOV.U32 R0, RZ, RZ, R200 ;  /* 0x000000ffff007224 */ /* 0x000fe200078e00c8 */
[----:B------:R-:W-:-:S04]  /*4a60*/  @P2 SHF.R.U32.HI R0, RZ, c[0x0][0x2c0], R4 ;  /* 0x0000b000ff002a19 */ /* 0x000fc80000011604 */
[----:B------:R-:W-:-:S04]  /*4a70*/  @!P3 IADD3 R5, P1, R0, R206, RZ ;  /* 0x000000ce0005b210 */ /* 0x000fc80007f3e0ff */
[----:B------:R-:W-:Y:S02]  /*4a80*/  @!P3 LEA.HI.X.SX32 R4, R0, R193, 0x1, P1 ;  /* 0x000000c10004b211 */ /* 0x000fe400008f0eff */
[----:B------:R-:W-:-:S04]  /*4a90*/  @!P3 LEA R8, P1, R5, c[0x0][0x2a0], 0x2 ;  /* 0x0000a8000508ba11 */ /* 0x000fc800078210ff */
[----:B------:R-:W-:-:S05]  /*4aa0*/  @!P3 LEA.HI.X R9, R5, c[0x0][0x2a4], R4, 0x2, P1 ;  /* 0x0000a9000509ba11 */ /* 0x000fca00008f1404 */
[----:B------:R1:W2:Y:S01]  /*4ab0*/  @!P3 LDG.E R199, [R8.64] ;  /* 0x0000000608c7b981 */ /* 0x0002a2000c1e1900 */
[----:B------:R-:W-:Y:S01]  /*4ac0*/  IMAD.MOV R5, RZ, RZ, -R0 ;  /* 0x000000ffff057224 */ /* 0x000fe200078e0a00 */
[----:B------:R-:W-:Y:S01]  /*4ad0*/  SEL R11, RZ, 0x10, P4 ;  /* 0x00000010ff0b7807 */ /* 0x000fe20002000000 */
[----:B------:R-:W-:Y:S01]  /*4ae0*/  IMAD.SHL.U32 R12, R134, 0x2, RZ ;  /* 0x00000002860c7824 */ /* 0x000fe200078e00ff */
[----:B------:R-:W-:Y:S01]  /*4af0*/  SHF.L.U64.HI R145, R148, 0x1, R145 ;  /* 0x0000000194917819 */ /* 0x000fe20000010291 */
[----:B------:R-:W-:Y:S01]  /*4b00*/  IMAD R200, R5, c[0x0][0x2b8], R200 ;  /* 0x0000ae0005c87a24 */ /* 0x000fe200078e02c8 */
[----:B------:R-:W-:Y:S01]  /*4b10*/  IADD3 R16, -R11, 0x10, RZ ;  /* 0x000000100b107810 */ /* 0x000fe20007ffe1ff */
[----:B------:R-:W-:Y:S01]  /*4b20*/  IMAD.SHL.U32 R10, R2, 0x2, RZ ;  /* 0x00000002020a7824 */ /* 0x000fe200078e00ff */
[----:B------:R-:W-:Y:S01]  /*4b30*/  IADD3 R14, -R146, 0x10, RZ ;  /* 0x00000010920e7810 */ /* 0x000fe20007ffe1ff */
[----:B------:R-:W-:Y:S01]  /*4b40*/  IMAD.WIDE.U32 R6, R200, c[0x0][0x1e0], RZ ;  /* 0x00007800c8067a25 */ /* 0x000fe200078e00ff */
[----:B------:R-:W-:-:S02]  /*4b50*/  SHF.R.S32.HI R5, RZ, 0x1f, R200 ;  /* 0x0000001fff057819 */ /* 0x000fc400000114c8 */
[----:B------:R-:W-:Y:S02]  /*4b60*/  LOP3.LUT R16, R16, 0xf, RZ, 0xc0, !PT ;  /* 0x0000000f10107812 */ /* 0x000fe400078ec0ff */
[----:B------:R-:W-:Y:S01]  /*4b70*/  SHF.L.U64.HI R13, R134, 0x1, R147 ;  /* 0x00000001860d7819 */ /* 0x000fe20000010293 */
[----:B------:R-:W-:Y:S01]  /*4b80*/  IMAD R5, R5, c[0x0][0x1e0], RZ ;  /* 0x0000780005057a24 */ /* 0x000fe200078e02ff */
[----:B------:R-:W-:-:S03]  /*4b90*/  LOP3.LUT R14, R14, 0xf, RZ, 0xc0, !PT ;  /* 0x0000000f0e0e7812 */ /* 0x000fc600078ec0ff */
[----:B------:R-:W-:-:S04]  /*4ba0*/  IMAD R0, R200, c[0x0][0x1e4], R5 ;  /* 0x00007900c8007a24 */ /* 0x000fc800078e0205 */
[----:B------:R-:W-:Y:S01]  /*4bb0*/  IMAD.IADD R7, R7, 0x1, R0 ;  /* 0x0000000107077824 */ /* 0x000fe200078e0200 */
[----:B-1----:R-:W-:Y:S02]  /*4bc0*/  SHF.L.U64.HI R9, R2, 0x1, R133 ;  /* 0x0000000102097819 */ /* 0x002fe40000010285 */
[----:B--2---:R-:W-:Y:S01]  /*4bd0*/  SHF.R.S32.HI R4, RZ, 0x1f, R199 ;  /* 0x0000001fff047819 */ /* 0x004fe200000114c7 */
[----:B------:R-:W-:-:S04]  /*4be0*/  IMAD.WIDE.U32 R6, R199, c[0x0][0x1f0], R6 ;  /* 0x00007c00c7067a25 */ /* 0x000fc800078e0006 */
[----:B------:R-:W-:Y:S01]  /*4bf0*/  IMAD R4, R4, c[0x0][0x1f0], RZ ;  /* 0x00007c0004047a24 */ /* 0x000fe200078e02ff */
[----:B------:R-:W-:-:S03]  /*4c00*/  IADD3 R0, P1, R210, R6, RZ ;  /* 0x00000006d2007210 */ /* 0x000fc60007f3e0ff */
[----:B------:R-:W-:-:S05]  /*4c10*/  IMAD R4, R199, c[0x0][0x1f4], R4 ;  /* 0x00007d00c7047a24 */ /* 0x000fca00078e0204 */
[----:B------:R-:W-:Y:S01]  /*4c20*/  IADD3.X R5, R195, R7, R4, P1, !PT ;  /* 0x00000007c3057210 */ /* 0x000fe20000ffe404 */
[----:B------:R-:W-:Y:S01]  /*4c30*/  IMAD.SHL.U32 R4, R148, 0x2, RZ ;  /* 0x0000000294047824 */ /* 0x000fe200078e00ff */
[----:B------:R-:W-:-:S04]  /*4c40*/  LEA R6, P1, R0, c[0x0][0x1c8], 0x1 ;  /* 0x0000720000067a11 */ /* 0x000fc800078208ff */
[----:B------:R-:W-:Y:S01]  /*4c50*/  LEA.HI.X R5, R0, c[0x0][0x1cc], R5, 0x1, P1 ;  /* 0x0000730000057a11 */ /* 0x000fe200008f0c05 */
[----:B------:R-:W1:Y:S01]  /*4c60*/  SHFL.IDX PT, R7, R6, 0x1, 0x181f ;  /* 0x00381f0006077f89 */ /* 0x000e6200000e0000 */
[----:B------:R-:W-:-:S03]  /*4c70*/  SEL R0, RZ, 0x10, P5 ;  /* 0x00000010ff007807 */ /* 0x000fc60002800000 */
[----:B------:R-:W2:Y:S01]  /*4c80*/  SHFL.IDX PT, R8, R5, 0x1, 0x181f ;  /* 0x00381f0005087f89 */ /* 0x000ea200000e0000 */
[----:B------:R-:W-:-:S04]  /*4c90*/  IADD3 R18, -R0, 0x10, RZ ;  /* 0x0000001000127810 */ /* 0x000fc80007ffe1ff */
[----:B------:R-:W-:-:S04]  /*4ca0*/  LOP3.LUT R18, R18, 0xf, RZ, 0xc0, !PT ;  /* 0x0000000f12127812 */ /* 0x000fc800078ec0ff */
        /* <DEDUP_REMOVED lines=10> */
[----:B------:R-:W-:-:S05]  /*4d50*/  IADD3 R12, P1, R7, R12, RZ ;  /* 0x0000000c070c7210 */ /* 0x000fca0007f3e0ff */
[----:B------:R-:W-:Y:S01]  /*4d60*/  IMAD.X R13, R8, 0x1, R13, P1 ;  /* 0x00000001080d7824 */ /* 0x000fe200008e060d */
[----:B------:R-:W-:Y:S01]  /*4d70*/  IADD3 R22, P1, R7, R10, RZ ;  /* 0x0000000a07167210 */ /* 0x000fe20007f3e0ff */
[----:B------:R-:W-:-:S04]  /*4d80*/  IMAD.SHL.U32 R7, R201, 0x2, RZ ;  /* 0x00000002c9077824 */ /* 0x000fc800078e00ff */
[----:B------:R-:W-:Y:S01]  /*4d90*/  IMAD.X R23, R8, 0x1, R9, P1 ;  /* 0x0000000108177824 */ /* 0x000fe200008e0609 */
[----:B------:R-:W-:Y:S01]  /*4da0*/  ISETP.NE.U32.AND P1, PT, R0, RZ, PT ;  /* 0x000000ff0000720c */ /* 0x000fe20003f25070 */
[----:B------:R1:W-:Y:S04]  /*4db0*/  LDGSTS.E.BYPASS.LTC128B.128 [R7+0xc100], [R20.64], !P5 ;  /* 0x0c10000014077fae */ /* 0x0003e8000e901d46 */
[----:B------:R1:W-:Y:S04]  /*4dc0*/  LDGSTS.E.BYPASS.LTC128B.128 [R7+0xe100], [R12.64], !P4 ;  /* 0x0e1000000c077fae */ /* 0x0003e8000e101d46 */
[----:B------:R1:W-:Y:S04]  /*4dd0*/  LDGSTS.E.BYPASS.LTC128B.128 [R7+0x10100], [R22.64], !P6 ;  /* 0x1010000016077fae */ /* 0x0003e8000f101d46 */
[----:B------:R1:W-:Y:S01]  /*4de0*/  LDGSTS.E.BYPASS.LTC128B.128.ZFILL [R7+0xd100], [R18.64], P1 ;  /* 0x0d10000012077fae */ /* 0x0003e20008941d46 */
[----:B------:R-:W-:-:S13]  /*4df0*/  ISETP.NE.U32.AND P1, PT, R11, RZ, PT ;  /* 0x000000ff0b00720c */ /* 0x000fda0003f25070 */
[----:B------:R1:W-:Y:S01]  /*4e00*/  LDGSTS.E.BYPASS.LTC128B.128.ZFILL [R7+0xf100], [R16.64], P1 ;  /* 0x0f10000010077fae */ /* 0x0003e20008941d46 */
[----:B------:R-:W-:-:S13]  /*4e10*/  ISETP.NE.U32.AND P1, PT, R146, RZ, PT ;  /* 0x000000ff9200720c */ /* 0x000fda0003f25070 */
[----:B------:R1:W-:Y:S02]  /*4e20*/  LDGSTS.E.BYPASS.LTC128B.128.ZFILL [R7+0x11100], [R14.64], P1 ;  /* 0x111000000e077fae */ /* 0x0003e40008941d46 */
.L_x_877:
[----:B------:R-:W-:Y:S01]  /*4e30*/  IADD3 R150, -R203, R150, RZ ;  /* 0x00000096cb967210 */ /* 0x000fe20007ffe1ff */
[----:B------:R-:W0:Y:S03]  /*4e40*/  LDGDEPBAR ;  /* 0x00000000000079af */ /* 0x000e260000000000 */
[----:B------:R-:W-:-:S13]  /*4e50*/  ISETP.GE.AND P1, PT, R150, 0x41, PT ;  /* 0x000000419600780c */ /* 0x000fda0003f26270 */
[----:B------:R-:W-:Y:S05]  /*4e60*/  @!P1 BRA `(.L_x_878) ;  /* 0x0000308000009947 */ /* 0x000fea0003800000 */
[----:B------:R-:W-:Y:S01]  /*4e70*/  IADD3 R5, R144, 0x3f, RZ ;  /* 0x0000003f90057810 */ /* 0x000fe20007ffe0ff */
[C---:B------:R-:W-:Y:S01]  /*4e80*/  IMAD.SHL.U32 R215, R134.reuse, 0x2, RZ ;  /* 0x0000000286d77824 */ /* 0x040fe200078e00ff */
[----:B------:R-:W-:Y:S01]  /*4e90*/  SHF.L.U64.HI R216, R134, 0x1, R147 ;  /* 0x0000000186d87819 */ /* 0x000fe20000010293 */
[----:B------:R-:W-:Y:S01]  /*4ea0*/  IMAD.MOV.U32 R134, RZ, RZ, 0x20 ;  /* 0x00000020ff867424 */ /* 0x000fe200078e00ff */
[----:B------:R-:W-:Y:S01]  /*4eb0*/  SHF.R.S32.HI R218, RZ, 0x1f, R5 ;  /* 0x0000001fffda7819 */ /* 0x000fe20000011405 */
[C---:B------:R-:W-:Y:S01]  /*4ec0*/  IMAD.SHL.U32 R205, R2.reuse, 0x2, RZ ;  /* 0x0000000202cd7824 */ /* 0x040fe200078e00ff */
[----:B------:R-:W-:Y:S01]  /*4ed0*/  SHF.L.U64.HI R214, R2, 0x1, R133 ;  /* 0x0000000102d67819 */ /* 0x000fe20000010285 */
[----:B------:R-:W-:Y:S01]  /*4ee0*/  IMAD.MOV.U32 R0, RZ, RZ, R3 ;  /* 0x000000ffff007224 */ /* 0x000fe200078e0003 */
[----:B------:R-:W-:Y:S01]  /*4ef0*/  LEA.HI R218, R218, R5, RZ, 0x6 ;  /* 0x00000005dada7211 */ /* 0x000fe200078f30ff */
[----:B------:R-:W-:Y:S01]  /*4f00*/  IMAD.MOV.U32 R133, RZ, RZ, R132 ;  /* 0x000000ffff857224 */ /* 0x000fe200078e0084 */
[----:B------:R-:W-:Y:S01]  /*4f10*/  SEL R134, R134, 0xffffffe0, !P0 ;  /* 0xffffffe086867807 */ /* 0x000fe20004000000 */
[----:B------:R-:W-:Y:S01]  /*4f20*/  IMAD.MOV.U32 R217, RZ, RZ, RZ ;  /* 0x000000ffffd97224 */ /* 0x000fe200078e00ff */
[----:B------:R-:W-:Y:S01]  /*4f30*/  LEA.HI.SX32 R218, R218, 0xfffffffe, 0x1a ;  /* 0xfffffffedada7811 */ /* 0x000fe200078fd2ff */
[----:B------:R-:W-:-:S02]  /*4f40*/  UMOV UR5, 0x1 ;  /* 0x0000000100057882 */ /* 0x000fc40000000000 */
.L_x_881:
        /* <DEDUP_REMOVED lines=18> */
[----:B-1----:R-:W-:Y:S01]  /*5070*/  IMAD.WIDE.U32 R6, R200, c[0x0][0x208], RZ ;  /* 0x00008200c8067a25 */ /* 0x002fe200078e00ff */
[----:B------:R-:W-:Y:S02]  /*5080*/  SHF.R.S32.HI R5, RZ, 0x1f, R199 ;  /* 0x0000001fff057819 */ /* 0x000fe400000114c7 */
[----:B------:R-:W-:Y:S01]  /*5090*/  SEL R4, RZ, 0x10, P5 ;  /* 0x00000010ff047807 */ /* 0x000fe20002800000 */
[----:B------:R-:W-:Y:S02]  /*50a0*/  IMAD R2, R2, c[0x0][0x208], RZ ;  /* 0x0000820002027a24 */ /* 0x000fe400078e02ff */
[----:B------:R-:W-:Y:S01]  /*50b0*/  IMAD R5, R5, c[0x0][0x218], RZ ;  /* 0x0000860005057a24 */ /* 0x000fe200078e02ff */
[----:B------:R-:W-:Y:S01]  /*50c0*/  ISETP.NE.U32.AND P2, PT, R4, RZ, PT ;  /* 0x000000ff0400720c */ /* 0x000fe20003f45070 */
[----:B------:R-:W-:Y:S02]  /*50d0*/  IMAD R2, R200, c[0x0][0x20c], R2 ;  /* 0x00008300c8027a24 */ /* 0x000fe400078e0202 */
[----:B------:R-:W-:Y:S02]  /*50e0*/  IMAD R5, R199, c[0x0][0x21c], R5 ;  /* 0x00008700c7057a24 */ /* 0x000fe400078e0205 */
[----:B------:R-:W-:Y:S04]  /*50f0*/  IMAD.IADD R7, R7, 0x1, R2 ;  /* 0x0000000107077824 */ /* 0x000fe800078e0202 */
[----:B------:R-:W-:Y:S05]  /*5100*/  IMAD.WIDE.U32 R6, R199, c[0x0][0x218], R6 ;  /* 0x00008600c7067a25 */ /* 0x000fea00078e0006 */
[----:B------:R-:W-:Y:S04]  /*5110*/  IADD3 R3, P0, R208, R6, RZ ;  /* 0x00000006d0037210 */ /* 0x000fe80007f1e0ff */
[----:B------:R-:W-:Y:S02]  /*5120*/  IADD3.X R2, R196, R7, R5, P0, !PT ;  /* 0x00000007c4027210 */ /* 0x000fe400007fe405 */
[C---:B------:R-:W-:Y:S02]  /*5130*/  LEA R14, P0, R3.reuse, c[0x0][0x1f8], 0x1 ;  /* 0x00007e00030e7a11 */ /* 0x040fe400078008ff */
[----:B------:R-:W-:Y:S02]  /*5140*/  IADD3 R5, -R4, 0x10, RZ ;  /* 0x0000001004057810 */ /* 0x000fe40007ffe1ff */
[----:B------:R-:W-:Y:S01]  /*5150*/  LEA.HI.X R10, R3, c[0x0][0x1fc], R2, 0x1, P0 ;  /* 0x00007f00030a7a11 */ /* 0x000fe200000f0c02 */
[----:B------:R-:W1:Y:S01]  /*5160*/  SHFL.IDX PT, R7, R14, 0x1, 0x181f ;  /* 0x00381f000e077f89 */ /* 0x000e6200000e0000 */
[----:B------:R-:W-:Y:S02]  /*5170*/  SEL R3, RZ, 0x10, P4 ;  /* 0x00000010ff037807 */ /* 0x000fe40002000000 */
[----:B------:R-:W-:Y:S01]  /*5180*/  LOP3.LUT R5, R5, 0xf, RZ, 0xc0, !PT ;  /* 0x0000000f05057812 */ /* 0x000fe200078ec0ff */
[----:B------:R-:W5:Y:S01]  /*5190*/  SHFL.IDX PT, R9, R10, 0x1, 0x181f ;  /* 0x00381f000a097f89 */ /* 0x000f6200000e0000 */
[----:B------:R-:W-:Y:S02]  /*51a0*/  SEL R2, RZ, 0x10, P6 ;  /* 0x00000010ff027807 */ /* 0x000fe40003000000 */
[----:B------:R-:W-:Y:S01]  /*51b0*/  IADD3 R6, -R3, 0x10, RZ ;  /* 0x0000001003067810 */ /* 0x000fe20007ffe1ff */
[----:B------:R2:W4:Y:S03]  /*51c0*/  SHFL.IDX PT, R8, R14, RZ, 0x181f ;  /* 0x00181fff0e087589 */ /* 0x00052600000e0000 */
[----:B------:R-:W-:Y:S01]  /*51d0*/  LOP3.LUT R6, R6, 0xf, RZ, 0xc0, !PT ;  /* 0x0000000f06067812 */ /* 0x000fe200078ec0ff */
[----:B------:R-:W3:Y:S01]  /*51e0*/  SHFL.IDX PT, R11, R10, RZ, 0x181f ;  /* 0x00181fff0a0b7589 */ /* 0x000ee200000e0000 */
[----:B-1----:R-:W-:Y:S02]  /*51f0*/  IADD3 R12, P1, P0, R5, R7, R212 ;  /* 0x00000007050c7210 */ /* 0x002fe4000783e0d4 */
[----:B------:R-:W-:Y:S02]  /*5200*/  IADD3 R5, -R2, 0x10, RZ ;  /* 0x0000001002057810 */ /* 0x000fe40007ffe1ff */
[----:B-----5:R-:W-:Y:S02]  /*5210*/  IADD3.X R13, RZ, R9, R213, P1, P0 ;  /* 0x00000009ff0d7210 */ /* 0x020fe40000fe04d5 */
[----:B--2---:R-:W-:Y:S02]  /*5220*/  IADD3 R14, P1, P0, R6, R7, R215 ;  /* 0x00000007060e7210 */ /* 0x004fe4000783e0d7 */
[----:B------:R-:W-:Y:S01]  /*5230*/  LOP3.LUT R6, R5, 0xf, RZ, 0xc0, !PT ;  /* 0x0000000f05067812 */ /* 0x000fe200078ec0ff */
[----:B------:R-:W-:Y:S01]  /*5240*/  IMAD R5, R217, 0x6000, R198 ;  /* 0x00006000d9057824 */ /* 0x000fe200078e02c6 */
[----:B------:R-:W-:Y:S02]  /*5250*/  IADD3.X R15, RZ, R9, R216, P1, P0 ;  /* 0x00000009ff0f7210 */ /* 0x000fe40000fe04d8 */
[----:B------:R-:W-:Y:S04]  /*5260*/  IADD3 R6, P1, P0, R6, R7, R205 ;  /* 0x0000000706067210 */ /* 0x000fe8000783e0cd */
[----:B------:R-:W-:Y:S02]  /*5270*/  IADD3.X R7, RZ, R9, R214, P1, P0 ;  /* 0x00000009ff077210 */ /* 0x000fe40000fe04d6 */
[----:B----4-:R-:W-:Y:S02]  /*5280*/  IADD3 R18, P1, R212, R8, RZ ;  /* 0x00000008d4127210 */ /* 0x010fe40007f3e0ff */
[C---:B------:R-:W-:Y:S03]  /*5290*/  IADD3 R16, P0, R8.reuse, R215, RZ ;  /* 0x000000d708107210 */ /* 0x040fe60007f1e0ff */
[----:B---3--:R-:W-:Y:S01]  /*52a0*/  IMAD.X R19, R213, 0x1, R11, P1 ;  /* 0x00000001d5137824 */ /* 0x008fe200008e060b */
        /* <DEDUP_REMOVED lines=11> */
.L_x_879:
[C---:B-1-34-:R-:W-:Y:S01]  /*5360*/  HMMA.16816.F32.BF16 R4, R136.reuse, R140, RZ ;  /* 0x0000008c8804723c */ /* 0x05afe200000418ff */
[----:B------:R-:W0:Y:S02]  /*5370*/  LDGDEPBAR ;  /* 0x00000000000079af */ /* 0x000e240000000000 */
[----:B------:R-:W-:Y:S02]  /*5380*/  ISETP.GE.AND P0, PT, R218, 0x2, PT ;  /* 0x00000002da00780c */ /* 0x000fe40003f06270 */
[C---:B------:R-:W-:Y:S02]  /*5390*/  IADD3 R191, R187.reuse, R180, RZ ;  /* 0x000000b4bbbf7210 */ /* 0x040fe40007ffe0ff */
[----:B------:R-:W-:Y:S01]  /*53a0*/  IADD3 R2, R187, R132, RZ ;  /* 0x00000084bb027210 */ /* 0x000fe20007ffe0ff */
[C---:B------:R-:W-:Y:S01]  /*53b0*/  HMMA.16816.F32.BF16 R8, R136.reuse, R142, RZ ;  /* 0x0000008e8808723c */ /* 0x040fe200000418ff */
[----:B------:R-:W-:Y:S01]  /*53c0*/  LDSM.16.M88.4 R140, [R186] ;  /* 0x00000000ba8c783b */ /* 0x000fe20000000200 */
[C---:B------:R-:W-:Y:S02]  /*53d0*/  ISETP.GE.AND P1, PT, R217.reuse, 0x1, PT ;  /* 0x00000001d900780c */ /* 0x040fe40003f26270 */
[----:B------:R-:W-:Y:S02]  /*53e0*/  IADD3 R3, R134, R180, R187 ;  /* 0x000000b486037210 */ /* 0x000fe40007ffe0bb */
[----:B------:R-:W-:Y:S02]  /*53f0*/  IADD3 R217, R217, 0x1, RZ ;  /* 0x00000001d9d97810 */ /* 0x000fe40007ffe0ff */
[C---:B------:R-:W-:Y:S01]  /*5400*/  HMMA.16816.F32.BF16 R12, R136.reuse, R144, RZ ;  /* 0x00000090880c723c */ /* 0x040fe200000418ff */
[----:B------:R-:W-:Y:S03]  /*5410*/  LDSM.16.M88.4 R176, [R191+0xe100] ;  /* 0x00e10000bfb0783b */ /* 0x000fe60000000200 */
[----:B------:R-:W-:Y:S04]  /*5420*/  SEL R217, R217, RZ, !P1 ;  /* 0x000000ffd9d97207 */ /* 0x000fe80004800000 */
        /* <DEDUP_REMOVED lines=249> */
[C---:B------:R-:W-:Y:S01]  /*63c0*/  FADD.FTZ R4, -R132.reuse, R133 ;  /* 0x0000008584047221 */ /* 0x040fe20000010100 */
        /* <DEDUP_REMOVED lines=282> */
[----:B------:R-:W-:Y:S02]  /*7570*/  F2FP.BF16.PACK_AB R100, R228, R225 ;  /* 0x000000e1e464723e */ /* 0x000fe400000010ff */
[----:B----4-:R-:W-:Y:S03]  /*7580*/  F2FP.BF16.PACK_AB R101, R224, R223 ;  /* 0x000000dfe065723e */ /* 0x010fe600000010ff */
[----:B--2---:R-:W-:Y:S01]  /*7590*/  F2FP.BF16.PACK_AB R102, R227, R226 ;  /* 0x000000e2e366723e */ /* 0x004fe200000010ff */
[----:B------:R-:W-:Y:S01]  /*75a0*/  FADD.FTZ R223, R223, R222 ;  /* 0x000000dedfdf7221 */ /* 0x000fe20000010000 */
[----:B------:R-:W-:Y:S03]  /*75b0*/  F2FP.BF16.PACK_AB R103, R230, R229 ;  /* 0x000000e5e667723e */ /* 0x000fe600000010ff */
[----:B------:R-:W-:Y:S04]  /*75c0*/  FADD.FTZ R224, R224, R223 ;  /* 0x000000dfe0e07221 */ /* 0x000fe80000010000 */
[C---:B-1----:R-:W-:Y:S03]  /*75d0*/  HMMA.16816.F32.BF16 R4, R100.reuse, R108, R4 ;  /* 0x0000006c6404723c */ /* 0x042fe60000041804 */
[----:B------:R-:W-:Y:S04]  /*75e0*/  FADD.FTZ R229, R229, R224 ;  /* 0x000000e0e5e57221 */ /* 0x000fe80000010000 */
[----:B------:R-:W-:Y:S01]  /*75f0*/  FADD.FTZ R230, R230, R229 ;  /* 0x000000e5e6e67221 */ /* 0x000fe20000010000 */
[C---:B------:R-:W-:Y:S01]  /*7600*/  HMMA.16816.F32.BF16 R8, R100.reuse, R110, R8 ;  /* 0x0000006e6408723c */ /* 0x040fe20000041808 */
[----:B------:R-:W1:Y:S03]  /*7610*/  LDSM.16.MT88.4 R108, [R135+UR4+0x3100] ;  /* 0x00310004876c783b */ /* 0x000e660008004200 */
[----:B------:R-:W-:Y:S04]  /*7620*/  FADD.FTZ R233, R233, R230 ;  /* 0x000000e6e9e97221 */ /* 0x000fe80000010000 */
[C---:B------:R-:W-:Y:S04]  /*7630*/  HMMA.16816.F32.BF16 R12, R100.reuse, R120, R12 ;  /* 0x00000078640c723c */ /* 0x040fe8000004180c */
[----:B------:R-:W-:Y:S04]  /*7640*/  FADD.FTZ R234, R234, R233 ;  /* 0x000000e9eaea7221 */ /* 0x000fe80000010000 */
[C---:B------:R-:W-:Y:S04]  /*7650*/  HMMA.16816.F32.BF16 R16, R100.reuse, R122, R16 ;  /* 0x0000007a6410723c */ /* 0x040fe80000041810 */
[----:B------:R-:W-:Y:S04]  /*7660*/  FADD.FTZ R219, R237, R234 ;  /* 0x000000eaeddb7221 */ /* 0x000fe80000010000 */
[C---:B-----5:R-:W-:Y:S04]  /*7670*/  HMMA.16816.F32.BF16 R20, R100.reuse, R112, R20 ;  /* 0x000000706414723c */ /* 0x060fe80000041814 */
[----:B------:R-:W-:Y:S04]  /*7680*/  FADD.FTZ R219, R238, R219 ;  /* 0x000000dbeedb7221 */ /* 0x000fe80000010000 */
        /* <DEDUP_REMOVED lines=53> */
[C---:B--2---:R-:W-:Y:S04]  /*79e0*/  HMMA.16816.F32.BF16 R92, R136.reuse, R140, R92 ;  /* 0x0000008c885c723c */ /* 0x044fe8000004185c */
[----:B------:R-:W-:Y:S04]  /*79f0*/  FADD.FTZ R0, R226, R33 ;  /* 0x00000021e2007221 */ /* 0x000fe80000010000 */
[----:B------:R-:W-:Y:S01]  /*7a00*/  FADD.FTZ R0, R227, R0 ;  /* 0x00000000e3007221 */ /* 0x000fe20000010000 */
[----:B------:R-:W-:Y:S03]  /*7a10*/  HMMA.16816.F32.BF16 R96, R136, R142, R96 ;  /* 0x0000008e8860723c */ /* 0x000fe60000041860 */
[----:B------:R-:W-:Y:S04]  /*7a20*/  FADD.FTZ R231, R231, R0 ;  /* 0x00000000e7e77221 */ /* 0x000fe80000010000 */
[----:B------:R-:W-:Y:S05]  /*7a30*/  FADD.FTZ R232, R232, R231 ;  /* 0x000000e7e8e87221 */ /* 0x000fea0000010000 */
[----:B------:R-:W-:Y:S04]  /*7a40*/  FADD.FTZ R221, R235, R232 ;  /* 0x000000e8ebdd7221 */ /* 0x000fe80000010000 */
[----:B------:R-:W-:Y:S01]  /*7a50*/  FADD.FTZ R221, R236, R221 ;  /* 0x000000ddecdd7221 */ /* 0x000fe20000010000 */
[----:B------:R-:W-:-:S05]  /*7a60*/  @!P0 BRA `(.L_x_880) ;  /* 0x000003f000008947 */ /* 0x000fca0003800000 */
[----:B------:R-:W-:Y:S01]  /*7a70*/  ISETP.NE.AND P2, PT, R194, 0x1, PT ;  /* 0x00000001c200780c */ /* 0x000fe20003f45270 */
[----:B------:R-:W-:Y:S01]  /*7a80*/  IMAD R5, R218, 0x40, R203 ;  /* 0x00000040da057824 */ /* 0x000fe200078e02cb */
[----:B------:R-:W-:Y:S01]  /*7a90*/  SEL R4, RZ, 0x10, P5 ;  /* 0x00000010ff047807 */ /* 0x000fe20002800000 */
[----:B------:R-:W-:Y:S03]  /*7aa0*/  IMAD.MOV.U32 R199, RZ, RZ, RZ ;  /* 0x000000ffffc77224 */ /* 0x000fe600078e00ff */
[----:B------:R-:W-:Y:S05]  /*7ab0*/  IADD3 R200, R5, -0x80, R202 ;  /* 0xffffff8005c87810 */ /* 0x000fea0007ffe0ca */
[----:B------:R-:W-:Y:S02]  /*7ac0*/  IMAD.MOV.U32 R0, RZ, RZ, R200 ;  /* 0x000000ffff007224 */ /* 0x000fe400078e00c8 */
[----:B------:R-:W-:Y:S05]  /*7ad0*/  @P2 IMAD.HI.U32 R2, R200, c[0x0][0x2bc], RZ ;  /* 0x0000af00c8022a27 */ /* 0x000fea00078e00ff */
[----:B------:R-:W-:Y:S02]  /*7ae0*/  @P2 SHF.R.U32.HI R0, RZ, c[0x0][0x2c0], R2 ;  /* 0x0000b000ff002a19 */ /* 0x000fe40000011602 */
[----:B------:R-:W-:Y:S02]  /*7af0*/  ISETP.NE.U32.AND P2, PT, R4, RZ, PT ;  /* 0x000000ff0400720c */ /* 0x000fe40003f45070 */
[C---:B------:R-:W-:Y:S04]  /*7b00*/  @!P3 IADD3 R5, P0, R0.reuse, R206, RZ ;  /* 0x000000ce0005b210 */ /* 0x040fe80007f1e0ff */
[----:B------:R-:W-:Y:S02]  /*7b10*/  @!P3 LEA.HI.X.SX32 R2, R0, R193, 0x1, P0 ;  /* 0x000000c10002b211 */ /* 0x000fe400000f0eff */
[C---:B------:R-:W-:Y:S04]  /*7b20*/  @!P3 LEA R8, P0, R5.reuse, c[0x0][0x2a0], 0x2 ;  /* 0x0000a8000508ba11 */ /* 0x040fe800078010ff */
[----:B------:R-:W-:Y:S01]  /*7b30*/  @!P3 LEA.HI.X R9, R5, c[0x0][0x2a4], R2, 0x2, P0 ;  /* 0x0000a9000509ba11 */ /* 0x000fe200000f1402 */
[----:B------:R-:W-:Y:S01]  /*7b40*/  IMAD.MOV R5, RZ, RZ, -R0 ;  /* 0x000000ffff057224 */ /* 0x000fe200078e0a00 */
[----:B------:R-:W-:Y:S03]  /*7b50*/  SEL R2, RZ, 0x10, P4 ;  /* 0x00000010ff027807 */ /* 0x000fe60002000000 */
[----:B------:R-:W2:Y:S01]  /*7b60*/  @!P3 LDG.E R199, [R8.64] ;  /* 0x0000000608c7b981 */ /* 0x000ea2000c1e1900 */
[----:B------:R-:W-:Y:S04]  /*7b70*/  IMAD R200, R5, c[0x0][0x2b8], R200 ;  /* 0x0000ae0005c87a24 */ /* 0x000fe800078e02c8 */
[----:B------:R-:W-:Y:S01]  /*7b80*/  IMAD.WIDE.U32 R6, R200, c[0x0][0x1e0], RZ ;  /* 0x00007800c8067a25 */ /* 0x000fe200078e00ff */
[----:B------:R-:W-:Y:S05]  /*7b90*/  SHF.R.S32.HI R0, RZ, 0x1f, R200 ;  /* 0x0000001fff007819 */ /* 0x000fea00000114c8 */
[----:B------:R-:W-:Y:S04]  /*7ba0*/  IMAD R0, R0, c[0x0][0x1e0], RZ ;  /* 0x0000780000007a24 */ /* 0x000fe800078e02ff */
[----:B------:R-:W-:Y:S04]  /*7bb0*/  IMAD R0, R200, c[0x0][0x1e4], R0 ;  /* 0x00007900c8007a24 */ /* 0x000fe800078e0200 */
[----:B------:R-:W-:Y:S01]  /*7bc0*/  IMAD.IADD R7, R7, 0x1, R0 ;  /* 0x0000000107077824 */ /* 0x000fe200078e0200 */
[----:B--2---:R-:W-:Y:S03]  /*7bd0*/  SHF.R.S32.HI R0, RZ, 0x1f, R199 ;  /* 0x0000001fff007819 */ /* 0x004fe600000114c7 */
[C---:B------:R-:W-:Y:S04]  /*7be0*/  IMAD.WIDE.U32 R6, R199.reuse, c[0x0][0x1f0], R6 ;  /* 0x00007c00c7067a25 */ /* 0x040fe800078e0006 */
[----:B------:R-:W-:Y:S01]  /*7bf0*/  IMAD R0, R0, c[0x0][0x1f0], RZ ;  /* 0x00007c0000007a24 */ /* 0x000fe200078e02ff */
[----:B------:R-:W-:Y:S02]  /*7c00*/  IADD3 R5, P0, R210, R6, RZ ;  /* 0x00000006d2057210 */ /* 0x000fe40007f1e0ff */
[----:B------:R-:W-:Y:S01]  /*7c10*/  IADD3 R6, -R2, 0x10, RZ ;  /* 0x0000001002067810 */ /* 0x000fe20007ffe1ff */
[----:B------:R-:W-:Y:S03]  /*7c20*/  IMAD R0, R199, c[0x0][0x1f4], R0 ;  /* 0x00007d00c7007a24 */ /* 0x000fe600078e0200 */
[----:B------:R-:W-:Y:S02]  /*7c30*/  LOP3.LUT R6, R6, 0xf, RZ, 0xc0, !PT ;  /* 0x0000000f06067812 */ /* 0x000fe400078ec0ff */
[----:B------:R-:W-:Y:S02]  /*7c40*/  IADD3.X R0, R195, R7, R0, P0, !PT ;  /* 0x00000007c3007210 */ /* 0x000fe400007fe400 */
[C---:B------:R-:W-:Y:S04]  /*7c50*/  LEA R14, P0, R5.reuse, c[0x0][0x1c8], 0x1 ;  /* 0x00007200050e7a11 */ /* 0x040fe800078008ff */
[----:B------:R-:W-:Y:S01]  /*7c60*/  LEA.HI.X R10, R5, c[0x0][0x1cc], R0, 0x1, P0 ;  /* 0x00007300050a7a11 */ /* 0x000fe200000f0c00 */
[----:B------:R-:W1:Y:S01]  /*7c70*/  SHFL.IDX PT, R7, R14, 0x1, 0x181f ;  /* 0x00381f000e077f89 */ /* 0x000e6200000e0000 */
[----:B------:R-:W-:Y:S02]  /*7c80*/  SEL R0, RZ, 0x10, P6 ;  /* 0x00000010ff007807 */ /* 0x000fe40003000000 */
[----:B------:R-:W-:Y:S01]  /*7c90*/  IADD3 R5, -R4, 0x10, RZ ;  /* 0x0000001004057810 */ /* 0x000fe20007ffe1ff */
[----:B------:R-:W2:Y:S03]  /*7ca0*/  SHFL.IDX PT, R9, R10, 0x1, 0x181f ;  /* 0x00381f000a097f89 */ /* 0x000ea600000e0000 */
[----:B------:R-:W-:Y:S01]  /*7cb0*/  LOP3.LUT R5, R5, 0xf, RZ, 0xc0, !PT ;  /* 0x0000000f05057812 */ /* 0x000fe200078ec0ff */
[----:B------:R3:W4:Y:S04]  /*7cc0*/  SHFL.IDX PT, R8, R14, RZ, 0x181f ;  /* 0x00181fff0e087589 */ /* 0x00072800000e0000 */
[----:B------:R-:W5:Y:S01]  /*7cd0*/  SHFL.IDX PT, R11, R10, RZ, 0x181f ;  /* 0x00181fff0a0b7589 */ /* 0x000f6200000e0000 */
[----:B-1----:R-:W-:Y:S02]  /*7ce0*/  IADD3 R12, P1, P0, R5, R7, R212 ;  /* 0x00000007050c7210 */ /* 0x002fe4000783e0d4 */
[----:B------:R-:W-:Y:S02]  /*7cf0*/  IADD3 R5, -R0, 0x10, RZ ;  /* 0x0000001000057810 */ /* 0x000fe40007ffe1ff */
[----:B--2---:R-:W-:Y:S02]  /*7d00*/  IADD3.X R13, RZ, R9, R213, P1, P0 ;  /* 0x00000009ff0d7210 */ /* 0x004fe40000fe04d5 */
[----:B---3--:R-:W-:Y:S02]  /*7d10*/  IADD3 R14, P1, P0, R6, R7, R215 ;  /* 0x00000007060e7210 */ /* 0x008fe4000783e0d7 */
[----:B------:R-:W-:Y:S01]  /*7d20*/  LOP3.LUT R6, R5, 0xf, RZ, 0xc0, !PT ;  /* 0x0000000f05067812 */ /* 0x000fe200078ec0ff */
[----:B------:R-:W-:Y:S01]  /*7d30*/  IMAD R5, R217, 0x3000, R201 ;  /* 0x00003000d9057824 */ /* 0x000fe200078e02c9 */
[----:B------:R-:W-:Y:S02]  /*7d40*/  IADD3.X R15, RZ, R9, R216, P1, P0 ;  /* 0x00000009ff0f7210 */ /* 0x000fe40000fe04d8 */
[----:B------:R-:W-:Y:S01]  /*7d50*/  IADD3 R16, P1, P0, R6, R7, R205 ;  /* 0x0000000706107210 */ /* 0x000fe2000783e0cd */
[----:B------:R-:W-:Y:S03]  /*7d60*/  IMAD.SHL.U32 R7, R5, 0x2, RZ ;  /* 0x0000000205077824 */ /* 0x000fe600078e00ff */
[----:B------:R-:W-:Y:S02]  /*7d70*/  IADD3.X R17, RZ, R9, R214, P1, P0 ;  /* 0x00000009ff117210 */ /* 0x000fe40000fe04d6 */
[----:B----4-:R-:W-:Y:S02]  /*7d80*/  IADD3 R20, P1, R212, R8, RZ ;  /* 0x00000008d4147210 */ /* 0x010fe40007f3e0ff */
[----:B------:R-:W-:Y:S03]  /*7d90*/  IADD3 R18, P0, R8, R215, RZ ;  /* 0x000000d708127210 */ /* 0x000fe60007f1e0ff */
[----:B-----5:R-:W-:Y:S01]  /*7da0*/  IMAD.X R21, R213, 0x1, R11, P1 ;  /* 0x00000001d5157824 */ /* 0x020fe200008e060b */
        /* <DEDUP_REMOVED lines=11> */
.L_x_880:
        /* <DEDUP_REMOVED lines=9> */
.L_x_878:
[----:B------:R-:W2:Y:S01]  /*7ef0*/  SHFL.BFLY PT, R0, R219, 0x2, 0x1f ;  /* 0x0c401f00db007f89 */ /* 0x000ea200000e0000 */
[----:B------:R-:W-:-:S02]  /*7f00*/  MOV R2, RZ ;  /* 0x000000ff00027202 */ /* 0x000fc40000000f00 */
[----:B------:R-:W-:Y:S01]  /*7f10*/  MOV R4, RZ ;  /* 0x000000ff00047202 */ /* 0x000fe20000000f00 */
[----:B------:R-:W3:Y:S01]  /*7f20*/  SHFL.BFLY PT, R6, R221, 0x2, 0x1f ;  /* 0x0c401f00dd067f89 */ /* 0x000ee200000e0000 */
[----:B------:R-:W-:Y:S01]  /*7f30*/  PLOP3.LUT P2, PT, PT, PT, PT, 0x8, 0x0 ;  /* 0x000000000000781c */ /* 0x000fe20003f4e170 */
[----:B-12---:R-:W-:Y:S02]  /*7f40*/  FADD.FTZ R7, R0, R219 ;  /* 0x000000db00077221 */ /* 0x006fe40000010000 */
[----:B---3--:R-:W-:-:S03]  /*7f50*/  FADD.FTZ R6, R6, R221 ;  /* 0x000000dd06067221 */ /* 0x008fc60000010000 */
        /* <DEDUP_REMOVED lines=8> */
[----:B------:R-:W-:Y:S02]  /*7fe0*/  @P0 MOV R9, 0x3f317218 ;  /* 0x3f31721800090802 */ /* 0x000fe40000000f00 */
[----:B------:R-:W-:-:S05]  /*7ff0*/  @P1 MOV R6, 0x3f317218 ;  /* 0x3f31721800061802 */ /* 0x000fca0000000f00 */
[----:B------:R-:W2:Y:S01]  /*8000*/  @P1 MUFU.RCP R4, R5 ;  /* 0x0000000500041308 */ /* 0x000ea20000001000 */
[----:B------:R-:W-:-:S07]  /*8010*/  @P1 FMUL.FTZ R6, R6, c[0x0][0x2d0] ;  /* 0x0000b40006061a20 */ /* 0x000fce0000410000 */
[----:B------:R-:W3:Y:S01]  /*8020*/  @P0 MUFU.LG2 R0, R0 ;  /* 0x0000000000000308 */ /* 0x000ee20000000c00 */
[C---:B-1----:R-:W-:Y:S02]  /*8030*/  FMUL.FTZ R130, R2.reuse, R130 ;  /* 0x0000008202827220 */ /* 0x042fe40000410000 */
[C---:B------:R-:W-:Y:S02]  /*8040*/  FMUL.FTZ R131, R2.reuse, R131 ;  /* 0x0000008302837220 */ /* 0x040fe40000410000 */
[C---:B------:R-:W-:Y:S02]  /*8050*/  FMUL.FTZ R126, R2.reuse, R126 ;  /* 0x0000007e027e7220 */ /* 0x040fe40000410000 */
[----:B------:R-:W-:Y:S01]  /*8060*/  FMUL.FTZ R127, R2, R127 ;  /* 0x0000007f027f7220 */ /* 0x000fe20000410000 */
[----:B------:R-:W1:Y:S01]  /*8070*/  @P1 MUFU.LG2 R5, R5 ;  /* 0x0000000500051308 */ /* 0x000e620000000c00 */
[C---:B--2---:R-:W-:Y:S02]  /*8080*/  FMUL.FTZ R128, R4.reuse, R128 ;  /* 0x0000008004807220 */ /* 0x044fe40000410000 */
[----:B------:R-:W-:-:S02]  /*8090*/  FMUL.FTZ R129, R4, R129 ;  /* 0x0000008104817220 */ /* 0x000fc40000410000 */
[C---:B------:R-:W-:Y:S02]  /*80a0*/  FMUL.FTZ R124, R4.reuse, R124 ;  /* 0x0000007c047c7220 */ /* 0x040fe40000410000 */
[----:B------:R-:W-:Y:S02]  /*80b0*/  FMUL.FTZ R125, R4, R125 ;  /* 0x0000007d047d7220 */ /* 0x000fe40000410000 */
[----:B---3--:R-:W-:Y:S02]  /*80c0*/  @P0 FMUL.FTZ R8, R0, 0.69314718246459960938 ;  /* 0x3f31721800080820 */ /* 0x008fe40000410000 */
[----:B------:R-:W-:Y:S02]  /*80d0*/  @P0 FMUL.FTZ R0, R9, c[0x0][0x2d0] ;  /* 0x0000b40009000a20 */ /* 0x000fe40000410000 */
        /* <DEDUP_REMOVED lines=44> */
[----:B------:R-:W-:Y:S01]  /*83a0*/  FMUL.FTZ R97, R4, R97 ;  /* 0x0000006104617220 */ /* 0x000fe20000410000 */
[----:B------:R-:W-:Y:S01]  /*83b0*/  MOV R4, 0xff800000 ;  /* 0xff80000000047802 */ /* 0x000fe20000000f00 */
        /* <DEDUP_REMOVED lines=45> */
[----:B------:R-:W-:Y:S02]  /*8690*/  @P0 FFMA.FTZ R7, R0, R3, R8 ;  /* 0x0000000300070223 */ /* 0x000fe40000010008 */
.L_x_868:
[----:B------:R-:W-:Y:S01]  /*86a0*/  SHF.R.S32.HI R0, RZ, 0x1f, R197 ;  /* 0x0000001fff007819 */ /* 0x000fe200000114c5 */
[----:B------:R-:W-:Y:S05]  /*86b0*/  @P2 BRA `(.L_x_882) ;  /* 0x0000168000002947 */ /* 0x000fea0003800000 */
[----:B------:R-:W2:Y:S01]  /*86c0*/  S2R R2, SR_TID.X ;  /* 0x0000000000027919 */ /* 0x000ea20000002100 */
[----:B------:R-:W-:-:S02]  /*86d0*/  F2FP.BF16.PACK_AB R128, R129, R128 ;  /* 0x000000808180723e */ /* 0x000fc400000010ff */
[----:B------:R-:W-:Y:S01]  /*86e0*/  F2FP.BF16.PACK_AB R130, R131, R130 ;  /* 0x000000828382723e */ /* 0x000fe200000010ff */
[----:B------:R-:W-:Y:S01]  /*86f0*/  BAR.SYNC.DEFER_BLOCKING 0x1, 0x100 ;  /* 0x0044000000007b1d */ /* 0x000fe20000010000 */
        /* <DEDUP_REMOVED lines=10> */
[----:B--2---:R-:W-:-:S02]  /*87a0*/  SHF.R.S32.HI R3, RZ, 0x1f, R2 ;  /* 0x0000001fff037819 */ /* 0x004fc40000011402 */
[----:B------:R-:W-:Y:S02]  /*87b0*/  F2FP.BF16.PACK_AB R104, R105, R104 ;  /* 0x000000686968723e */ /* 0x000fe400000010ff */
[----:B------:R-:W-:Y:S02]  /*87c0*/  LEA.HI R5, R3, R2, RZ, 0x2 ;  /* 0x0000000203057211 */ /* 0x000fe400078f10ff */
[----:B------:R-:W-:Y:S02]  /*87d0*/  F2FP.BF16.PACK_AB R106, R107, R106 ;  /* 0x0000006a6b6a723e */ /* 0x000fe400000010ff */
[--C-:B------:R-:W-:Y:S02]  /*87e0*/  SHF.R.S32.HI R9, RZ, 0x2, R5.reuse ;  /* 0x00000002ff097819 */ /* 0x100fe40000011405 */
[----:B------:R-:W-:Y:S02]  /*87f0*/  SHF.R.S32.HI R6, RZ, 0x1f, R5 ;  /* 0x0000001fff067819 */ /* 0x000fe40000011405 */
[----:B------:R-:W-:-:S02]  /*8800*/  LOP3.LUT R5, R5, 0xfffffffc, RZ, 0xc0, !PT ;  /* 0xfffffffc05057812 */ /* 0x000fc400078ec0ff */
[----:B------:R-:W-:Y:S02]  /*8810*/  LEA.HI R6, R6, R9, RZ, 0x3 ;  /* 0x0000000906067211 */ /* 0x000fe400078f18ff */
[----:B------:R-:W-:Y:S01]  /*8820*/  F2FP.BF16.PACK_AB R100, R101, R100 ;  /* 0x000000646564723e */ /* 0x000fe200000010ff */
[----:B------:R-:W-:Y:S01]  /*8830*/  IMAD.IADD R5, R2, 0x1, -R5 ;  /* 0x0000000102057824 */ /* 0x000fe200078e0a05 */
[----:B------:R-:W-:Y:S02]  /*8840*/  LOP3.LUT R6, R6, 0xfffffff8, RZ, 0xc0, !PT ;  /* 0xfffffff806067812 */ /* 0x000fe400078ec0ff */
[----:B------:R-:W-:Y:S02]  /*8850*/  F2FP.BF16.PACK_AB R102, R103, R102 ;  /* 0x000000666766723e */ /* 0x000fe400000010ff */
[----:B------:R-:W-:Y:S01]  /*8860*/  F2FP.BF16.PACK_AB R36, R37, R36 ;  /* 0x000000242524723e */ /* 0x000fe200000010ff */
[----:B------:R-:W-:Y:S01]  /*8870*/  IMAD.IADD R9, R9, 0x1, -R6 ;  /* 0x0000000109097824 */ /* 0x000fe200078e0a06 */
[----:B------:R-:W-:-:S02]  /*8880*/  LEA.HI R6, R3, R2, RZ, 0x5 ;  /* 0x0000000203067211 */ /* 0x000fc400078f28ff */
[----:B------:R-:W-:Y:S01]  /*8890*/  F2FP.BF16.PACK_AB R38, R39, R38 ;  /* 0x000000262726723e */ /* 0x000fe200000010ff */
[C---:B------:R-:W-:Y:S01]  /*88a0*/  IMAD.SHL.U32 R10, R9.reuse, 0x40, RZ ;  /* 0x00000040090a7824 */ /* 0x040fe200078e00ff */
[----:B------:R-:W-:Y:S02]  /*88b0*/  SHF.R.S32.HI R8, RZ, 0x5, R6 ;  /* 0x00000005ff087819 */ /* 0x000fe40000011406 */
[----:B------:R-:W-:Y:S02]  /*88c0*/  LOP3.LUT R12, R9, 0x1, RZ, 0xc0, !PT ;  /* 0x00000001090c7812 */ /* 0x000fe400078ec0ff */
[----:B------:R-:W-:Y:S01]  /*88d0*/  LOP3.LUT R10, R10, 0x1c0, RZ, 0xc0, !PT ;  /* 0x000001c00a0a7812 */ /* 0x000fe200078ec0ff */
[----:B------:R-:W-:Y:S01]  /*88e0*/  IMAD R11, R8, 0x200, R5 ;  /* 0x00000200080b7824 */ /* 0x000fe200078e0205 */
[----:B------:R-:W-:Y:S02]  /*88f0*/  ISETP.NE.U32.AND P0, PT, R12, 0x1, PT ;  /* 0x000000010c00780c */ /* 0x000fe40003f05070 */
[----:B------:R-:W-:-:S02]  /*8900*/  LEA.HI R10, R10, R10, RZ, 0x1d ;  /* 0x0000000a0a0a7211 */ /* 0x000fc400078fe8ff */
[----:B------:R-:W-:Y:S01]  /*8910*/  R2P PR, R9, 0x6 ;  /* 0x0000000609007804 */ /* 0x000fe20000000000 */
[----:B------:R-:W-:Y:S01]  /*8920*/  IMAD.MOV.U32 R9, RZ, RZ, 0x20 ;  /* 0x00000020ff097424 */ /* 0x000fe200078e00ff */
[----:B------:R-:W-:Y:S01]  /*8930*/  F2FP.BF16.PACK_AB R40, R41, R40 ;  /* 0x000000282928723e */ /* 0x000fe200000010ff */
[----:B------:R-:W-:Y:S01]  /*8940*/  IMAD.U32 R10, R11, 0x2, R10 ;  /* 0x000000020b0a7824 */ /* 0x000fe200078e000a */
[----:B------:R-:W-:Y:S02]  /*8950*/  F2FP.BF16.PACK_AB R42, R43, R42 ;  /* 0x0000002a2b2a723e */ /* 0x000fe400000010ff */
[----:B------:R-:W-:Y:S01]  /*8960*/  F2FP.BF16.PACK_AB R44, R45, R44 ;  /* 0x0000002c2d2c723e */ /* 0x000fe200000010ff */
[----:B------:R-:W-:Y:S01]  /*8970*/  IMAD.SHL.U32 R11, R10, 0x2, RZ ;  /* 0x000000020a0b7824 */ /* 0x000fe200078e00ff */
[----:B------:R-:W-:Y:S02]  /*8980*/  F2FP.BF16.PACK_AB R46, R47, R46 ;  /* 0x0000002e2f2e723e */ /* 0x000fe400000010ff */
[----:B------:R-:W-:-:S02]  /*8990*/  F2FP.BF16.PACK_AB R48, R49, R48 ;  /* 0x000000303130723e */ /* 0x000fc400000010ff */
[C---:B------:R-:W-:Y:S01]  /*89a0*/  IADD3 R10, R11.reuse, 0x80, RZ ;  /* 0x000000800b0a7810 */ /* 0x040fe20007ffe0ff */
[----:B------:R-:W-:Y:S01]  /*89b0*/  STS [R11+0x80], R128 ;  /* 0x000080800b007388 */ /* 0x000fe20000000800 */
[----:B------:R-:W-:Y:S02]  /*89c0*/  IADD3 R13, R11, 0x70, RZ ;  /* 0x000000700b0d7810 */ /* 0x000fe40007ffe0ff */
[----:B------:R-:W-:Y:S01]  /*89d0*/  @P0 IADD3 R13, R10, 0x10, RZ ;  /* 0x000000100a0d0810 */ /* 0x000fe20007ffe0ff */
[----:B------:R-:W-:Y:S01]  /*89e0*/  STS [R11+0x480], R130 ;  /* 0x000480820b007388 */ /* 0x000fe20000000800 */
[----:B------:R-:W-:Y:S01]  /*89f0*/  SEL R10, R9, 0xffffffe0, !P1 ;  /* 0xffffffe0090a7807 */ /* 0x000fe20004800000 */
[----:B------:R-:W-:Y:S01]  /*8a00*/  IMAD.MOV.U32 R9, RZ, RZ, 0x40 ;  /* 0x00000040ff097424 */ /* 0x000fe200078e00ff */
[----:B------:R-:W-:Y:S01]  /*8a10*/  F2FP.BF16.PACK_AB R50, R51, R50 ;  /* 0x000000323332723e */ /* 0x000fe200000010ff */
[----:B------:R-:W-:Y:S01]  /*8a20*/  STS [R13], R124 ;  /* 0x0000007c0d007388 */ /* 0x000fe20000000800 */
[----:B------:R-:W-:Y:S01]  /*8a30*/  F2FP.BF16.PACK_AB R52, R53, R52 ;  /* 0x000000343534723e */ /* 0x000fe200000010ff */
[----:B------:R-:W-:Y:S01]  /*8a40*/  IMAD.IADD R15, R11, 0x1, R10 ;  /* 0x000000010b0f7824 */ /* 0x000fe200078e020a */
[----:B------:R-:W-:Y:S01]  /*8a50*/  SEL R12, R9, 0xffffffc0, !P2 ;  /* 0xffffffc0090c7807 */ /* 0x000fe20005000000 */
[----:B------:R-:W-:Y:S01]  /*8a60*/  IMAD.IADD R9, R10, 0x1, R13 ;  /* 0x000000010a097824 */ /* 0x000fe200078e020d */
[----:B------:R-:W-:Y:S01]  /*8a70*/  STS [R13+0x400], R126 ;  /* 0x0004007e0d007388 */ /* 0x000fe20000000800 */
[----:B------:R-:W-:-:S02]  /*8a80*/  F2FP.BF16.PACK_AB R54, R55, R54 ;  /* 0x000000363736723e */ /* 0x000fc400000010ff */
[--C-:B------:R-:W-:Y:S01]  /*8a90*/  IMAD.IADD R17, R11, 0x1, R12.reuse ;  /* 0x000000010b117824 */ /* 0x100fe200078e020c */
[----:B------:R-:W-:Y:S01]  /*8aa0*/  STS [R15+0x80], R120 ;  /* 0x000080780f007388 */ /* 0x000fe20000000800 */
[C---:B------:R-:W-:Y:S01]  /*8ab0*/  IMAD.IADD R19, R12.reuse, 0x1, R13 ;  /* 0x000000010c137824 */ /* 0x040fe200078e020d */
[----:B------:R-:W-:Y:S01]  /*8ac0*/  F2FP.BF16.PACK_AB R56, R57, R56 ;  /* 0x000000383938723e */ /* 0x000fe200000010ff */
[----:B------:R-:W-:Y:S01]  /*8ad0*/  IMAD.IADD R21, R12, 0x1, R15 ;  /* 0x000000010c157824 */ /* 0x000fe200078e020f */
[----:B------:R-:W-:Y:S01]  /*8ae0*/  STS [R15+0x480], R122 ;  /* 0x0004807a0f007388 */ /* 0x000fe20000000800 */
[----:B------:R-:W-:Y:S01]  /*8af0*/  IMAD.IADD R23, R9, 0x1, R12 ;  /* 0x0000000109177824 */ /* 0x000fe200078e020c */
[----:B------:R-:W-:Y:S02]  /*8b00*/  F2FP.BF16.PACK_AB R58, R59, R58 ;  /* 0x0000003a3b3a723e */ /* 0x000fe400000010ff */
        /* <DEDUP_REMOVED lines=31> */
[----:B------:R-:W-:Y:S02]  /*8d00*/  ISETP.NE.U32.AND P1, PT, RZ, c[0x0][0x508], PT ;  /* 0x00014200ff007a0c */ /* 0x000fe40003f25070 */
[----:B------:R-:W-:Y:S01]  /*8d10*/  ISETP.NE.U32.AND P0, PT, RZ, c[0x0][0x500], PT ;  /* 0x00014000ff007a0c */ /* 0x000fe20003f05070 */
[----:B------:R-:W-:Y:S01]  /*8d20*/  STS [R11+0x4480], R38 ;  /* 0x004480260b007388 */ /* 0x000fe20000000800 */
[----:B------:R-:W-:Y:S02]  /*8d30*/  ISETP.NE.AND.EX P1, PT, RZ, c[0x0][0x50c], PT, P1 ;  /* 0x00014300ff007a0c */ /* 0x000fe40003f25310 */
        /* <DEDUP_REMOVED lines=18> */
[----:B------:R3:W-:Y:S04]  /*8e60*/  STS [R13+0x8400], R74 ;  /* 0x0084004a0d007388 */ /* 0x0007e80000000800 */
[----:B------:R-:W-:Y:S04]  /*8e70*/  STS [R15+0x8080], R76 ;  /* 0x0080804c0f007388 */ /* 0x000fe80000000800 */
[----:B------:R-:W-:Y:S04]  /*8e80*/  STS [R15+0x8480], R78 ;  /* 0x0084804e0f007388 */ /* 0x000fe80000000800 */
[----:B------:R-:W-:Y:S04]  /*8e90*/  STS [R9+0x8000], R80 ;  /* 0x0080005009007388 */ /* 0x000fe80000000800 */
[----:B------:R4:W-:Y:S01]  /*8ea0*/  STS [R9+0x8400], R82 ;  /* 0x0084005209007388 */ /* 0x0009e20000000800 */
[----:B--2---:R-:W-:-:S03]  /*8eb0*/  IMAD.MOV.U32 R11, RZ, RZ, 0x4 ;  /* 0x00000004ff0b7424 */ /* 0x004fc600078e00ff */
[----:B------:R-:W-:Y:S04]  /*8ec0*/  STS [R17+0x8080], R84 ;  /* 0x0080805411007388 */ /* 0x000fe80000000800 */
[----:B------:R2:W-:Y:S01]  /*8ed0*/  STS [R17+0x8480], R86 ;  /* 0x0084805611007388 */ /* 0x0005e20000000800 */
[----:B---3--:R-:W-:-:S03]  /*8ee0*/  IMAD.WIDE R12, R204, R11, c[0x0][0x500] ;  /* 0x00014000cc0c7625 */ /* 0x008fc600078e020b */
[----:B------:R3:W-:Y:S04]  /*8ef0*/  STS [R19+0x8000], R88 ;  /* 0x0080005813007388 */ /* 0x0007e80000000800 */
[----:B------:R3:W-:Y:S04]  /*8f00*/  STS [R19+0x8400], R90 ;  /* 0x0084005a13007388 */ /* 0x0007e80000000800 */
[----:B------:R3:W-:Y:S04]  /*8f10*/  STS [R21+0x8080], R92 ;  /* 0x0080805c15007388 */ /* 0x0007e80000000800 */
[----:B------:R3:W-:Y:S04]  /*8f20*/  STS [R21+0x8480], R94 ;  /* 0x0084805e15007388 */ /* 0x0007e80000000800 */
[----:B------:R3:W-:Y:S04]  /*8f30*/  STS [R23+0x8000], R96 ;  /* 0x0080006017007388 */ /* 0x0007e80000000800 */
[----:B------:R3:W-:Y:S04]  /*8f40*/  STS [R23+0x8400], R98 ;  /* 0x0084006217007388 */ /* 0x0007e80000000800 */
[----:B------:R-:W-:Y:S01]  /*8f50*/  BAR.SYNC.DEFER_BLOCKING 0x1, 0x100 ;  /* 0x0044000000007b1d */ /* 0x000fe20000010000 */
[----:B----4-:R-:W-:-:S02]  /*8f60*/  IMAD.MOV.U32 R9, RZ, RZ, c[0x0][0x388] ;  /* 0x0000e200ff097624 */ /* 0x010fc400078e00ff */
[----:B------:R-:W-:-:S03]  /*8f70*/  @P1 IMAD.WIDE R10, R204, R11, c[0x0][0x508] ;  /* 0x00014200cc0a1625 */ /* 0x000fc600078e020b */
[----:B--2---:R-:W2:Y:S04]  /*8f80*/  @P0 LDG.E R17, [R12.64] ;  /* 0x000000060c110981 */ /* 0x004ea8000c1e1900 */
[----:B------:R3:W5:Y:S01]  /*8f90*/  @P1 LDG.E R9, [R10.64] ;  /* 0x000000060a091981 */ /* 0x000762000c1e1900 */
[----:B------:R-:W-:Y:S02]  /*8fa0*/  CS2R R14, SRZ ;  /* 0x00000000000e7805 */ /* 0x000fe4000001ff00 */
[--C-:B--2---:R-:W-:Y:S01]  /*8fb0*/  @P0 SHF.R.S32.HI R15, RZ, 0x1f, R17.reuse ;  /* 0x0000001fff0f0819 */ /* 0x104fe20000011411 */
[----:B------:R-:W-:Y:S01]  /*8fc0*/  @P0 IMAD.MOV.U32 R14, RZ, RZ, R17 ;  /* 0x000000ffff0e0224 */ /* 0x000fe200078e0011 */
[----:B------:R-:W-:Y:S05]  /*8fd0*/  @P1 BRA `(.L_x_883) ;  /* 0x0000004000001947 */ /* 0x000fea0003800000 */
[----:B---3--:R-:W-:Y:S05]  /*8fe0*/  @!P0 BRA `(.L_x_883) ;  /* 0x0000003000008947 */ /* 0x008fea0003800000 */
[----:B-----5:R-:W2:Y:S04]  /*8ff0*/  LDG.E R9, [R12.64] ;  /* 0x000000060c097981 */ /* 0x020ea8000c1e1900 */
[----:B------:R-:W2:Y:S02]  /*9000*/  LDG.E R10, [R12.64+0x4] ;  /* 0x000004060c0a7981 */ /* 0x000ea4000c1e1900 */
[----:B--2---:R-:W-:-:S02]  /*9010*/  IADD3 R9, -R9, R10, RZ ;  /* 0x0000000a09097210 */ /* 0x004fc40007ffe1ff */
.L_x_883:
[----:B---3--:R-:W-:Y:S01]  /*9020*/  LOP3.LUT R11, R6, 0xffffffe0, RZ, 0xc0, !PT ;  /* 0xffffffe0060b7812 */ /* 0x008fe200078ec0ff */
[----:B------:R-:W2:Y:S01]  /*9030*/  S2R R55, SR_CTAID.X ;  /* 0x0000000000377919 */ /* 0x000ea20000002500 */
[----:B------:R-:W-:Y:S01]  /*9040*/  SHF.R.S32.HI R13, RZ, 0x1f, R8 ;  /* 0x0000001fff0d7819 */ /* 0x000fe20000011408 */
[----:B------:R-:W-:Y:S01]  /*9050*/  IMAD.MOV.U32 R19, RZ, RZ, R15 ;  /* 0x000000ffff137224 */ /* 0x000fe200078e000f */
[----:B------:R-:W-:Y:S01]  /*9060*/  LEA.HI R12, R5, R5, RZ, 0x1 ;  /* 0x00000005050c7211 */ /* 0x000fe200078f08ff */
[----:B------:R-:W-:Y:S01]  /*9070*/  IMAD.IADD R10, R2, 0x1, -R11 ;  /* 0x00000001020a7824 */ /* 0x000fe200078e0a0b */
[----:B------:R-:W-:Y:S01]  /*9080*/  LEA.HI R13, R13, R8, RZ, 0x3 ;  /* 0x000000080d0d7211 */ /* 0x000fe200078f18ff */
[----:B------:R-:W-:Y:S01]  /*9090*/  BSSY B0, `(.L_x_884) ;  /* 0x0000082000007945 */ /* 0x000fe20003800000 */
[----:B------:R-:W-:-:S02]  /*90a0*/  LOP3.LUT R12, R12, 0x1ffffffe, RZ, 0xc0, !PT ;  /* 0x1ffffffe0c0c7812 */ /* 0x000fc400078ec0ff */
[----:B------:R-:W-:Y:S02]  /*90b0*/  SHF.R.S32.HI R11, RZ, 0x1f, R10 ;  /* 0x0000001fff0b7819 */ /* 0x000fe4000001140a */
[----:B------:R-:W-:Y:S01]  /*90c0*/  LOP3.LUT R13, R13, 0xffffff8, RZ, 0xc0, !PT ;  /* 0x0ffffff80d0d7812 */ /* 0x000fe200078ec0ff */
[----:B------:R-:W-:Y:S01]  /*90d0*/  IMAD.IADD R5, R5, 0x1, -R12 ;  /* 0x0000000105057824 */ /* 0x000fe200078e0a0c */
[----:B------:R-:W-:Y:S01]  /*90e0*/  LEA.HI R6, R11, R10, RZ, 0x2 ;  /* 0x0000000a0b067211 */ /* 0x000fe200078f10ff */
[----:B------:R-:W-:Y:S01]  /*90f0*/  IMAD.MOV.U32 R11, RZ, RZ, c[0x0][0x4e8] ;  /* 0x00013a00ff0b7624 */ /* 0x000fe200078e00ff */
[----:B------:R-:W-:Y:S02]  /*9100*/  IADD3 R8, R8, -R13, RZ ;  /* 0x8000000d08087210 */ /* 0x000fe40007ffe0ff */
[----:B------:R-:W-:Y:S02]  /*9110*/  SHF.R.S32.HI R13, RZ, 0x2, R6 ;  /* 0x00000002ff0d7819 */ /* 0x000fe40000011406 */
[----:B------:R-:W-:Y:S01]  /*9120*/  LOP3.LUT P2, RZ, R10, 0x3, RZ, 0xc0, !PT ;  /* 0x000000030aff7812 */ /* 0x000fe2000784c0ff */
[----:B------:R-:W-:Y:S01]  /*9130*/  IMAD R10, R0, c[0x0][0x490], RZ ;  /* 0x00012400000a7a24 */ /* 0x000fe200078e02ff */
[----:B------:R-:W-:Y:S01]  /*9140*/  ISETP.NE.AND P1, PT, R11, 0x1, PT ;  /* 0x000000010b00780c */ /* 0x000fe20003f25270 */
[----:B------:R-:W-:Y:S01]  /*9150*/  IMAD R8, R8, 0x10, R13 ;  /* 0x0000001008087824 */ /* 0x000fe200078e020d */
[----:B------:R-:W-:Y:S01]  /*9160*/  LEA.HI R6, R3, R2, RZ, 0x3 ;  /* 0x0000000203067211 */ /* 0x000fe200078f18ff */
[----:B------:R-:W-:Y:S01]  /*9170*/  IMAD R17, R197, c[0x0][0x494], R10 ;  /* 0x00012500c5117a24 */ /* 0x000fe200078e020a */
[----:B------:R-:W-:Y:S01]  /*9180*/  MOV R18, R14 ;  /* 0x0000000e00127202 */ /* 0x000fe20000000f00 */
[----:B------:R-:W-:Y:S01]  /*9190*/  IMAD R10, R5, 0x8, R8 ;  /* 0x00000008050a7824 */ /* 0x000fe200078e0208 */
[----:B------:R-:W-:Y:S01]  /*91a0*/  LOP3.LUT R5, R6, 0xfffffff8, RZ, 0xc0, !PT ;  /* 0xfffffff806057812 */ /* 0x000fe200078ec0ff */
[----:B------:R-:W-:Y:S01]  /*91b0*/  IMAD R13, R15, c[0x0][0x3a0], RZ ;  /* 0x0000e8000f0d7a24 */ /* 0x000fe200078e02ff */
[----:B------:R-:W-:Y:S01]  /*91c0*/  LEA.HI R3, R3, R2, RZ, 0x6 ;  /* 0x0000000203037211 */ /* 0x000fe200078f30ff */
[----:B------:R-:W-:Y:S01]  /*91d0*/  IMAD.WIDE.U32 R18, R197, c[0x0][0x490], R18 ;  /* 0x00012400c5127a25 */ /* 0x000fe200078e0012 */
[----:B--2---:R-:W-:-:S02]  /*91e0*/  LEA R11, R55, R10, 0x7 ;  /* 0x0000000a370b7211 */ /* 0x004fc400078e38ff */
[----:B------:R-:W-:Y:S01]  /*91f0*/  SHF.R.S32.HI R6, RZ, 0x3, R6 ;  /* 0x00000003ff067819 */ /* 0x000fe20000011406 */
[----:B------:R-:W-:Y:S02]  /*9200*/  IMAD R13, R14, c[0x0][0x3a4], R13 ;  /* 0x0000e9000e0d7a24 */ /* 0x000fe400078e020d */
[----:B------:R-:W-:-:S04]  /*9210*/  @P1 IMAD.HI.U32 R12, R11, c[0x0][0x4ec], RZ ;  /* 0x00013b000b0c1a27 */ /* 0x000fc800078e00ff */
[----:B------:R-:W-:-:S04]  /*9220*/  IMAD.WIDE.U32 R14, R14, c[0x0][0x3a0], RZ ;  /* 0x0000e8000e0e7a25 */ /* 0x000fc800078e00ff */
[----:B------:R-:W-:Y:S01]  /*9230*/  IMAD.MOV.U32 R10, RZ, RZ, R11 ;  /* 0x000000ffff0a7224 */ /* 0x000fe200078e000b */
[----:B------:R-:W-:Y:S01]  /*9240*/  @P1 SHF.R.U32.HI R10, RZ, c[0x0][0x4f0], R12 ;  /* 0x00013c00ff0a1a19 */ /* 0x000fe2000001160c */
[----:B------:R-:W-:Y:S01]  /*9250*/  IMAD.IADD R5, R2, 0x1, -R5 ;  /* 0x0000000102057824 */ /* 0x000fe200078e0a05 */
[----:B------:R-:W-:Y:S01]  /*9260*/  SHF.R.S32.HI R2, RZ, 0x1f, R204 ;  /* 0x0000001fff027819 */ /* 0x000fe200000114cc */
[----:B------:R-:W-:Y:S01]  /*9270*/  IMAD R0, R0, c[0x0][0x3e8], RZ ;  /* 0x0000fa0000007a24 */ /* 0x000fe200078e02ff */
[----:B------:R-:W-:Y:S01]  /*9280*/  IADD3 R15, R15, R13, RZ ;  /* 0x0000000d0f0f7210 */ /* 0x000fe20007ffe0ff */
[----:B------:R-:W-:Y:S01]  /*9290*/  IMAD.IADD R19, R19, 0x1, R17 ;  /* 0x0000000113137824 */ /* 0x000fe200078e0211 */
[----:B------:R-:W-:Y:S01]  /*92a0*/  SEL R204, R204, RZ, !P0 ;  /* 0x000000ffcccc7207 */ /* 0x000fe20004000000 */
[----:B------:R-:W-:Y:S01]  /*92b0*/  IMAD R17, R197, c[0x0][0x3ec], R0 ;  /* 0x0000fb00c5117a24 */ /* 0x000fe200078e0200 */
[----:B------:R-:W-:Y:S01]  /*92c0*/  SEL R2, R2, RZ, !P0 ;  /* 0x000000ff02027207 */ /* 0x000fe20004000000 */
[----:B------:R-:W-:Y:S01]  /*92d0*/  IMAD.MOV R12, RZ, RZ, -R10 ;  /* 0x000000ffff0c7224 */ /* 0x000fe200078e0a0a */
[----:B------:R-:W-:Y:S01]  /*92e0*/  LEA R0, R5, R6, 0x5 ;  /* 0x0000000605007211 */ /* 0x000fe200078e28ff */
[----:B------:R-:W-:Y:S01]  /*92f0*/  IMAD.WIDE.U32 R14, R197, c[0x0][0x3e8], R14 ;  /* 0x0000fa00c50e7a25 */ /* 0x000fe200078e000e */
[----:B------:R-:W-:-:S03]  /*9300*/  SHF.R.S32.HI R16, RZ, 0x1f, R10 ;  /* 0x0000001fff107819 */ /* 0x000fc6000001140a */
[----:B------:R-:W-:Y:S01]  /*9310*/  IMAD R12, R12, c[0x0][0x4e8], R11 ;  /* 0x00013a000c0c7a24 */ /* 0x000fe200078e020b */
[----:B------:R-:W-:Y:S01]  /*9320*/  IADD3 R15, R15, R17, RZ ;  /* 0x000000110f0f7210 */ /* 0x000fe20007ffe0ff */
[----:B------:R-:W-:-:S04]  /*9330*/  IMAD.WIDE.U32 R18, R204, c[0x0][0x498], R18 ;  /* 0x00012600cc127a25 */ /* 0x000fc800078e0012 */
[----:B------:R-:W-:Y:S01]  /*9340*/  IMAD R13, R2, c[0x0][0x498], RZ ;  /* 0x00012600020d7a24 */ /* 0x000fe200078e02ff */
[----:B------:R-:W-:Y:S01]  /*9350*/  IADD3 R20, P0, R10, R18, RZ ;  /* 0x000000120a147210 */ /* 0x000fe20007f1e0ff */
[----:B------:R-:W-:Y:S01]  /*9360*/  IMAD R11, R55, 0x80, R0 ;  /* 0x00000080370b7824 */ /* 0x000fe200078e0200 */
[----:B------:R-:W-:Y:S01]  /*9370*/  SHF.R.S32.HI R18, RZ, 0x1f, R12 ;  /* 0x0000001fff127819 */ /* 0x000fe2000001140c */
[----:B------:R-:W-:Y:S02]  /*9380*/  IMAD R13, R204, c[0x0][0x49c], R13 ;  /* 0x00012700cc0d7a24 */ /* 0x000fe400078e020d */
[----:B------:R-:W-:-:S03]  /*9390*/  @P1 IMAD.HI.U32 R17, R11, c[0x0][0x4ec], RZ ;  /* 0x00013b000b111a27 */ /* 0x000fc600078e00ff */
[----:B------:R-:W-:Y:S01]  /*93a0*/  IADD3.X R21, R16, R19, R13, P0, !PT ;  /* 0x0000001310157210 */ /* 0x000fe200007fe40d */
[----:B------:R-:W-:Y:S01]  /*93b0*/  IMAD.MOV.U32 R10, RZ, RZ, R11 ;  /* 0x000000ffff0a7224 */ /* 0x000fe200078e000b */
[----:B------:R-:W-:Y:S01]  /*93c0*/  @P1 SHF.R.U32.HI R10, RZ, c[0x0][0x4f0], R17 ;  /* 0x00013c00ff0a1a19 */ /* 0x000fe20000011611 */
[----:B------:R-:W-:Y:S02]  /*93d0*/  IMAD R17, R18, c[0x0][0x488], RZ ;  /* 0x0001220012117a24 */ /* 0x000fe400078e02ff */
[----:B------:R-:W-:Y:S01]  /*93e0*/  IMAD.SHL.U32 R0, R6, 0x40, RZ ;  /* 0x0000004006007824 */ /* 0x000fe200078e00ff */
[----:B------:R-:W-:Y:S01]  /*93f0*/  SHF.R.S32.HI R16, RZ, 0x1f, R10 ;  /* 0x0000001fff107819 */ /* 0x000fe2000001140a */
[----:B------:R-:W-:-:S03]  /*9400*/  IMAD.WIDE.U32 R20, R12, c[0x0][0x488], R20 ;  /* 0x000122000c147a25 */ /* 0x000fc600078e0014 */
[----:B------:R-:W-:Y:S01]  /*9410*/  LOP3.LUT R13, R0, 0x1c0, RZ, 0xc0, !PT ;  /* 0x000001c0000d7812 */ /* 0x000fe200078ec0ff */
[----:B------:R-:W-:Y:S01]  /*9420*/  IMAD R17, R12, c[0x0][0x48c], R17 ;  /* 0x000123000c117a24 */ /* 0x000fe200078e0211 */
[----:B------:R-:W-:Y:S01]  /*9430*/  LEA R12, P0, R20, c[0x0][0x450], 0x2 ;  /* 0x00011400140c7a11 */ /* 0x000fe200078010ff */
[----:B------:R-:W-:Y:S02]  /*9440*/  IMAD.SHL.U32 R0, R5, 0x8, RZ ;  /* 0x0000000805007824 */ /* 0x000fe400078e00ff */
[----:B------:R-:W-:Y:S01]  /*9450*/  IMAD R5, R2, c[0x0][0x3f0], RZ ;  /* 0x0000fc0002057a24 */ /* 0x000fe200078e02ff */
[----:B------:R-:W-:Y:S01]  /*9460*/  IADD3 R17, R21, R17, RZ ;  /* 0x0000001115117210 */ /* 0x000fe20007ffe0ff */
[----:B------:R-:W-:Y:S01]  /*9470*/  IMAD.WIDE.U32 R14, R204, c[0x0][0x3f0], R14 ;  /* 0x0000fc00cc0e7a25 */ /* 0x000fe200078e000e */
[----:B------:R-:W-:Y:S01]  /*9480*/  SHF.R.U32.HI R2, RZ, 0x3, R13 ;  /* 0x00000003ff027819 */ /* 0x000fe2000001160d */
[----:B------:R-:W-:Y:S01]  /*9490*/  SHFL.IDX PT, R32, R12, RZ, 0x1c1f ;  /* 0x001c1fff0c207589 */ /* 0x000fe200000e0000 */
[----:B------:R-:W-:Y:S01]  /*94a0*/  LEA.HI.X R17, R20, c[0x0][0x454], R17, 0x2, P0 ;  /* 0x0001150014117a11 */ /* 0x000fe200000f1411 */
[----:B------:R-:W-:Y:S01]  /*94b0*/  IMAD R5, R204, c[0x0][0x3f4], R5 ;  /* 0x0000fd00cc057a24 */ /* 0x000fe200078e0205 */
[----:B------:R-:W-:Y:S01]  /*94c0*/  LOP3.LUT R13, R13, 0x38, R0, 0xf8, !PT ;  /* 0x000000380d0d7812 */ /* 0x000fe200078ef800 */
[----:B------:R-:W-:Y:S03]  /*94d0*/  SHFL.IDX PT, R34, R12, 0x1, 0x1c1f ;  /* 0x003c1f000c227f89 */ /* 0x000fe600000e0000 */
[----:B------:R-:W-:Y:S01]  /*94e0*/  LOP3.LUT R13, R13, R2, RZ, 0x3c, !PT ;  /* 0x000000020d0d7212 */ /* 0x000fe200078e3cff */
[----:B------:R-:W2:Y:S01]  /*94f0*/  SHFL.IDX PT, R33, R17, RZ, 0x1c1f ;  /* 0x001c1fff11217589 */ /* 0x000ea200000e0000 */
[----:B------:R-:W-:Y:S01]  /*9500*/  IMAD.MOV R2, RZ, RZ, -R10 ;  /* 0x000000ffff027224 */ /* 0x000fe200078e0a0a */
[----:B------:R-:W-:Y:S01]  /*9510*/  IADD3 R15, R15, R5, RZ ;  /* 0x000000050f0f7210 */ /* 0x000fe20007ffe0ff */
[----:B------:R-:W-:Y:S01]  /*9520*/  IMAD R5, R55, 0x80, R8 ;  /* 0x0000008037057824 */ /* 0x000fe200078e0208 */
[----:B------:R-:W3:Y:S01]  /*9530*/  SHFL.IDX PT, R35, R17, 0x1, 0x1c1f ;  /* 0x003c1f0011237f89 */ /* 0x000ee200000e0000 */
[----:B------:R-:W-:Y:S01]  /*9540*/  IMAD R56, R2, c[0x0][0x4e8], R11 ;  /* 0x00013a0002387a24 */ /* 0x000fe200078e020b */
[----:B------:R-:W-:Y:S01]  /*9550*/  SHF.L.U32 R8, R3, 0x3, RZ ;  /* 0x0000000303087819 */ /* 0x000fe200000006ff */
[----:B-----5:R-:W-:Y:S01]  /*9560*/  IMAD R2, R9, c[0x0][0x4e8], RZ ;  /* 0x00013a0009027a24 */ /* 0x020fe200078e02ff */
[----:B------:R-:W-:Y:S01]  /*9570*/  IADD3 R9, R5, 0x8, RZ ;  /* 0x0000000805097810 */ /* 0x000fe20007ffe0ff */
[----:B------:R-:W-:Y:S01]  /*9580*/  IMAD R11, R16, c[0x0][0x3e0], RZ ;  /* 0x0000f800100b7a24 */ /* 0x000fe200078e02ff */
[----:B------:R-:W-:Y:S01]  /*9590*/  LOP3.LUT R8, R13, 0x7ffffe00, R8, 0xf8, !PT ;  /* 0x7ffffe000d087812 */ /* 0x000fe200078ef808 */
[----:B------:R-:W-:Y:S01]  /*95a0*/  IMAD.WIDE.U32 R14, R10, c[0x0][0x3e0], R14 ;  /* 0x0000f8000a0e7a25 */ /* 0x000fe200078e000e */
[----:B------:R-:W-:-:S02]  /*95b0*/  ISETP.GE.OR P1, PT, R5, R2, P2 ;  /* 0x000000020500720c */ /* 0x000fc40001726670 */
[----:B------:R-:W-:Y:S01]  /*95c0*/  ISETP.GE.OR P0, PT, R9, R2, P2 ;  /* 0x000000020900720c */ /* 0x000fe20001706670 */
[----:B------:R-:W-:Y:S01]  /*95d0*/  IMAD R11, R10, c[0x0][0x3e4], R11 ;  /* 0x0000f9000a0b7a24 */ /* 0x000fe200078e020b */
[----:B------:R-:W-:Y:S02]  /*95e0*/  SHF.R.S32.HI R5, RZ, 0x1f, R56 ;  /* 0x0000001fff057819 */ /* 0x000fe40000011438 */
[----:B------:R-:W-:Y:S01]  /*95f0*/  SHF.L.U32 R58, R8, 0x1, RZ ;  /* 0x00000001083a7819 */ /* 0x000fe200000006ff */
[----:B------:R-:W-:Y:S01]  /*9600*/  IMAD.IADD R15, R15, 0x1, R11 ;  /* 0x000000010f0f7824 */ /* 0x000fe200078e020b */
[----:B------:R-:W-:Y:S01]  /*9610*/  LEA R55, R55, R6, 0x7 ;  /* 0x0000000637377211 */ /* 0x000fe200078e38ff */
[----:B------:R-:W-:-:S04]  /*9620*/  IMAD R3, R5, c[0x0][0x3d8], RZ ;  /* 0x0000f60005037a24 */ /* 0x000fc800078e02ff */
[C---:B------:R-:W-:Y:S01]  /*9630*/  IMAD R3, R56.reuse, c[0x0][0x3dc], R3 ;  /* 0x0000f70038037a24 */ /* 0x040fe200078e0203 */
[----:B--2---:R2:W-:Y:S01]  /*9640*/  @!P1 ST.E [R32.64], R4 ;  /* 0x0000000420009985 */ /* 0x0045e2000c101906 */
[----:B------:R-:W-:-:S03]  /*9650*/  IMAD.WIDE.U32 R56, R56, c[0x0][0x3d8], R14 ;  /* 0x0000f60038387a25 */ /* 0x000fc600078e000e */
[----:B---3--:R2:W-:Y:S01]  /*9660*/  @!P0 ST.E [R34.64], R7 ;  /* 0x0000000722008985 */ /* 0x0085e2000c101906 */
        /* <DEDUP_REMOVED lines=18> */
[----:B------:R-:W-:Y:S01]  /*9790*/  IADD3 R52, R0, 0x80, RZ ;  /* 0x0000008000347810 */ /* 0x000fe20007ffe0ff */
[----:B--2---:R-:W2:Y:S01]  /*97a0*/  LDS.128 R32, [R58+0x4080] ;  /* 0x004080003a207984 */ /* 0x004ea20000000c00 */
        /* <DEDUP_REMOVED lines=10> */
[----:B-1---5:R-:W-:-:S04]  /*9850*/  @!P2 IMAD.WIDE R58, R0, 0x2, R60 ;  /* 0x00000002003aa825 */ /* 0x022fc800078e023c */
[----:B------:R-:W-:-:S04]  /*9860*/  @!P1 IMAD.WIDE R52, R53, 0x2, R60 ;  /* 0x0000000235349825 */ /* 0x000fc800078e023c */
[----:B------:R-:W-:Y:S01]  /*9870*/  @!P0 IMAD.WIDE R60, R3, 0x2, R60 ;  /* 0x00000002033c8825 */ /* 0x000fe200078e023c */
[----:B---3--:R1:W-:Y:S04]  /*9880*/  @!P2 ST.E.128 [R58.64], R48 ;  /* 0x000000303a00a985 */ /* 0x0083e8000c101d06 */
[----:B--2---:R1:W-:Y:S04]  /*9890*/  @!P1 ST.E.128 [R52.64], R32 ;  /* 0x0000002034009985 */ /* 0x0043e8000c101d06 */
[----:B----4-:R1:W-:Y:S02]  /*98a0*/  @!P0 ST.E.128 [R60.64], R4 ;  /* 0x000000043c008985 */ /* 0x0103e4000c101d06 */
.L_x_885:
[----:B---3--:R-:W-:Y:S05]  /*98b0*/  BSYNC B0 ;  /* 0x0000000000007941 */ /* 0x008fea0003800000 */
.L_x_884:
[----:B------:R-:W-:Y:S01]  /*98c0*/  IADD3 R3, R55, 0x20, RZ ;  /* 0x0000002037037810 */ /* 0x000fe20007ffe0ff */
[----:B-12---:R1:W2:Y:S01]  /*98d0*/  SHFL.IDX PT, R33, R56, 0x1, 0x181f ;  /* 0x00381f0038217f89 */ /* 0x0062a200000e0000 */
[----:B------:R-:W-:Y:S02]  /*98e0*/  BSSY B0, `(.L_x_886) ;  /* 0x0000015000007945 */ /* 0x000fe40003800000 */
[----:B------:R-:W-:Y:S01]  /*98f0*/  ISETP.GE.AND P0, PT, R3, R2, PT ;  /* 0x000000020300720c */ /* 0x000fe20003f06270 */
[----:B------:R1:W3:-:S12]  /*9900*/  SHFL.IDX PT, R32, R57, 0x1, 0x181f ;  /* 0x00381f0039207f89 */ /* 0x0002d800000e0000 */
        /* <DEDUP_REMOVED lines=18> */
.L_x_887:
[----:B------:R-:W-:Y:S05]  /*9a30*/  BSYNC B0 ;  /* 0x0000000000007941 */ /* 0x000fea0003800000 */
.L_x_886:
        /* <DEDUP_REMOVED lines=23> */
.L_x_889:
[----:B------:R-:W-:Y:S05]  /*9bb0*/  BSYNC B0 ;  /* 0x0000000000007941 */ /* 0x000fea0003800000 */
.L_x_888:
        /* <DEDUP_REMOVED lines=24> */
.L_x_882:
        /* <DEDUP_REMOVED lines=18> */
.L_x_890:
[----:B---3--:R-:W2:Y:S01]  /*9e60*/  S2R R2, SR_TID.X ;  /* 0x0000000000027919 */ /* 0x008ea20000002100 */
[----:B------:R-:W-:Y:S01]  /*9e70*/  SHF.R.S32.HI R5, RZ, 0x1f, R204 ;  /* 0x0000001fff057819 */ /* 0x000fe200000114cc */
[----:B------:R-:W-:Y:S01]  /*9e80*/  BSSY B0, `(.L_x_891) ;  /* 0x0000027000007945 */ /* 0x000fe20003800000 */
[----:B------:R-:W-:-:S02]  /*9e90*/  SEL R204, R204, RZ, !P0 ;  /* 0x000000ffcccc7207 */ /* 0x000fc40004000000 */
[----:B------:R-:W-:Y:S02]  /*9ea0*/  SEL R5, R5, RZ, !P0 ;  /* 0x000000ff05057207 */ /* 0x000fe40004000000 */
[----:B--2---:R-:W-:-:S13]  /*9eb0*/  ISETP.GE.AND P1, PT, R2, 0x80, PT ;  /* 0x000000800200780c */ /* 0x004fda0003f26270 */
[----:B------:R-:W-:Y:S05]  /*9ec0*/  @P1 BRA `(.L_x_892) ;  /* 0x0000022000001947 */ /* 0x000fea0003800000 */
[----:B------:R-:W2:Y:S01]  /*9ed0*/  S2R R9, SR_CTAID.X ;  /* 0x0000000000097919 */ /* 0x000ea20000002500 */
[----:B-----5:R-:W-:Y:S01]  /*9ee0*/  IMAD R7, R3, c[0x0][0x4e8], RZ ;  /* 0x00013a0003077a24 */ /* 0x020fe200078e02ff */
[----:B--2---:R-:W-:-:S04]  /*9ef0*/  LEA R8, R9, R2, 0x7 ;  /* 0x0000000209087211 */ /* 0x004fc800078e38ff */
        /* <DEDUP_REMOVED lines=9> */
[----:B------:R-:W-:Y:S02]  /*9f90*/  IMAD R4, R197, c[0x0][0x494], R4 ;  /* 0x00012500c5047a24 */ /* 0x000fe400078e0204 */
[----:B------:R-:W-:Y:S02]  /*9fa0*/  IMAD.MOV.U32 R14, RZ, RZ, R12 ;  /* 0x000000ffff0e7224 */ /* 0x000fe400078e000c */
[----:B------:R-:W-:Y:S02]  /*9fb0*/  IMAD.IADD R15, R4, 0x1, R13 ;  /* 0x00000001040f7824 */ /* 0x000fe400078e020d */
[----:B------:R-:W-:-:S04]  /*9fc0*/  @P0 IMAD.HI.U32 R6, R8, c[0x0][0x4ec], RZ ;  /* 0x00013b0008060a27 */ /* 0x000fc800078e00ff */
[----:B------:R-:W-:Y:S01]  /*9fd0*/  IMAD R13, R5, c[0x0][0x498], RZ ;  /* 0x00012600050d7a24 */ /* 0x000fe200078e02ff */
[----:B------:R-:W-:Y:S01]  /*9fe0*/  @P0 SHF.R.U32.HI R7, RZ, c[0x0][0x4f0], R6 ;  /* 0x00013c00ff070a19 */ /* 0x000fe20000011606 */
[----:B------:R-:W-:-:S03]  /*9ff0*/  IMAD.WIDE.U32 R14, R204, c[0x0][0x498], R14 ;  /* 0x00012600cc0e7a25 */ /* 0x000fc600078e000e */
[C---:B------:R-:W-:Y:S01]  /*a000*/  IADD3 R9, -R7.reuse, RZ, RZ ;  /* 0x000000ff07097210 */ /* 0x040fe20007ffe1ff */
[----:B------:R-:W-:Y:S01]  /*a010*/  IMAD R13, R204, c[0x0][0x49c], R13 ;  /* 0x00012700cc0d7a24 */ /* 0x000fe200078e020d */
[----:B------:R-:W-:Y:S02]  /*a020*/  SHF.R.S32.HI R4, RZ, 0x1f, R7 ;  /* 0x0000001fff047819 */ /* 0x000fe40000011407 */
[----:B------:R-:W-:Y:S01]  /*a030*/  IADD3 R12, P0, R7, R14, RZ ;  /* 0x0000000e070c7210 */ /* 0x000fe20007f1e0ff */
        /* <DEDUP_REMOVED lines=11> */
.L_x_892:
[----:B------:R-:W-:Y:S05]  /*a0f0*/  BSYNC B0 ;  /* 0x0000000000007941 */ /* 0x000fea0003800000 */
.L_x_891:
[----:B--2---:R-:W2:Y:S01]  /*a100*/  S2R R6, SR_CTAID.X ;  /* 0x0000000000067919 */ /* 0x004ea20000002500 */
        /* <DEDUP_REMOVED lines=14> */
[----:B------:R-:W-:Y:S02]  /*a1f0*/  IMAD R5, R5, c[0x0][0x3f0], RZ ;  /* 0x0000fc0005057a24 */ /* 0x000fe400078e02ff */
[----:B------:R-:W-:Y:S01]  /*a200*/  IMAD.WIDE.U32 R10, R197, c[0x0][0x3e8], R10 ;  /* 0x0000fa00c50a7a25 */ /* 0x000fe200078e000a */
[CC--:B------:R-:W-:Y:S02]  /*a210*/  LEA R7, R9.reuse, R4.reuse, 0x5 ;  /* 0x0000000409077211 */ /* 0x0c0fe400078e28ff */
[----:B------:R-:W-:Y:S01]  /*a220*/  SHF.L.U32 R9, R9, 0x3, RZ ;  /* 0x0000000309097819 */ /* 0x000fe200000006ff */
[----:B------:R-:W-:Y:S01]  /*a230*/  IMAD R5, R204, c[0x0][0x3f4], R5 ;  /* 0x0000fd00cc057a24 */ /* 0x000fe200078e0205 */
[----:B------:R-:W-:Y:S01]  /*a240*/  IADD3 R11, R0, R11, RZ ;  /* 0x0000000b000b7210 */ /* 0x000fe20007ffe0ff */
[C---:B--2---:R-:W-:Y:S01]  /*a250*/  IMAD R7, R6.reuse, 0x80, R7 ;  /* 0x0000008006077824 */ /* 0x044fe200078e0207 */
[----:B------:R-:W-:Y:S01]  /*a260*/  LEA R4, R6, R4, 0x7 ;  /* 0x0000000406047211 */ /* 0x000fe200078e38ff */
[----:B-----5:R-:W-:Y:S01]  /*a270*/  IMAD R3, R3, c[0x0][0x4e8], RZ ;  /* 0x00013a0003037a24 */ /* 0x020fe200078e02ff */
[----:B------:R-:W-:Y:S01]  /*a280*/  IADD3 R6, R9, 0x40, RZ ;  /* 0x0000004009067810 */ /* 0x000fe20007ffe0ff */
[----:B------:R-:W-:Y:S01]  /*a290*/  @P0 IMAD.HI.U32 R0, R7, c[0x0][0x4ec], RZ ;  /* 0x00013b0007000a27 */ /* 0x000fe200078e00ff */
[----:B------:R-:W-:-:S03]  /*a2a0*/  MOV R2, R7 ;  /* 0x0000000700027202 */ /* 0x000fc60000000f00 */
[----:B------:R-:W-:Y:S01]  /*a2b0*/  IMAD.WIDE.U32 R10, R204, c[0x0][0x3f0], R10 ;  /* 0x0000fc00cc0a7a25 */ /* 0x000fe200078e000a */
[----:B------:R-:W-:-:S04]  /*a2c0*/  @P0 SHF.R.U32.HI R2, RZ, c[0x0][0x4f0], R0 ;  /* 0x00013c00ff020a19 */ /* 0x000fc80000011600 */
[--C-:B------:R-:W-:Y:S01]  /*a2d0*/  SHF.R.S32.HI R8, RZ, 0x1f, R2.reuse ;  /* 0x0000001fff087819 */ /* 0x100fe20000011402 */
[----:B------:R-:W-:Y:S01]  /*a2e0*/  IMAD.MOV R0, RZ, RZ, -R2 ;  /* 0x000000ffff007224 */ /* 0x000fe200078e0a02 */
[----:B------:R-:W-:-:S03]  /*a2f0*/  IADD3 R11, R11, R5, RZ ;  /* 0x000000050b0b7210 */ /* 0x000fc60007ffe0ff */
[----:B------:R-:W-:Y:S02]  /*a300*/  IMAD R5, R8, c[0x0][0x3e0], RZ ;  /* 0x0000f80008057a24 */ /* 0x000fe400078e02ff */
[----:B------:R-:W-:Y:S02]  /*a310*/  IMAD R0, R0, c[0x0][0x4e8], R7 ;  /* 0x00013a0000007a24 */ /* 0x000fe400078e0207 */
[----:B------:R-:W-:-:S04]  /*a320*/  IMAD.WIDE.U32 R10, R2, c[0x0][0x3e0], R10 ;  /* 0x0000f800020a7a25 */ /* 0x000fc800078e000a */
[----:B------:R-:W-:Y:S01]  /*a330*/  IMAD R5, R2, c[0x0][0x3e4], R5 ;  /* 0x0000f90002057a24 */ /* 0x000fe200078e0205 */
[----:B------:R-:W-:-:S04]  /*a340*/  SHF.R.S32.HI R2, RZ, 0x1f, R0 ;  /* 0x0000001fff027819 */ /* 0x000fc80000011400 */
        /* <DEDUP_REMOVED lines=8> */
[----:B------:R2:W3:Y:S01]  /*a3d0*/  SHFL.IDX PT, R10, R2, RZ, 0x181f ;  /* 0x00181fff020a7589 */ /* 0x0004e200000e0000 */
[----:B------:R-:W-:-:S03]  /*a3e0*/  IADD3 R5, R9, 0x80, RZ ;  /* 0x0000008009057810 */ /* 0x000fc60007ffe0ff */
[----:B------:R2:W4:Y:S08]  /*a3f0*/  SHFL.IDX PT, R11, R0, RZ, 0x181f ;  /* 0x00181fff000b7589 */ /* 0x00053000000e0000 */
        /* <DEDUP_REMOVED lines=16> */
.L_x_894:
[----:B------:R-:W-:Y:S05]  /*a500*/  BSYNC B0 ;  /* 0x0000000000007941 */ /* 0x000fea0003800000 */
.L_x_893:
        /* <DEDUP_REMOVED lines=21> */
.L_x_896:
[----:B------:R-:W-:Y:S05]  /*a660*/  BSYNC B0 ;  /* 0x0000000000007941 */ /* 0x000fea0003800000 */
.L_x_895:
[----:B------:R-:W-:Y:S01]  /*a670*/  IADD3 R8, R4, 0x40, RZ ;  /* 0x0000004004087810 */ /* 0x000fe20007ffe0ff */
[----:B-1--4-:R1:W4:Y:S01]  /*a680*/  SHFL.IDX PT, R11, R0, 0x2, 0x181f ;  /* 0x00581f00000b7f89 */ /* 0x01232200000e0000 */
[----:B------:R-:W-:Y:S02]  /*a690*/  BSSY B0, `(.L_x_897) ;  /* 0x0000013000007945 */ /* 0x000fe40003800000 */
[----:B------:R-:W-:Y:S01]  /*a6a0*/  ISETP.GE.AND P0, PT, R8, R3, PT ;  /* 0x000000030800720c */ /* 0x000fe20003f06270 */
[----:B------:R1:W2:-:S12]  /*a6b0*/  SHFL.IDX PT, R10, R2, 0x2, 0x181f ;  /* 0x00581f00020a7f89 */ /* 0x00029800000e0000 */
        /* <DEDUP_REMOVED lines=8> */
[----:B--2-4-:R-:W-:Y:S01]  /*a740*/  @!P2 IMAD.WIDE R12, R9, 0x2, R10 ;  /* 0x00000002090ca825 */ /* 0x014fe200078e020a */
[----:B------:R-:W-:Y:S02]  /*a750*/  @!P1 LOP3.LUT R8, R8, 0xfffffff8, RZ, 0xc0, !PT ;  /* 0xfffffff808089812 */ /* 0x000fe400078ec0ff */
[----:B------:R-:W-:-:S02]  /*a760*/  @!P0 LOP3.LUT R7, R7, 0xfffffff8, RZ, 0xc0, !PT ;  /* 0xfffffff807078812 */ /* 0x000fc400078ec0ff */
[----:B------:R2:W-:Y:S01]  /*a770*/  @!P2 ST.E.128 [R12.64], RZ ;  /* 0x000000ff0c00a985 */ /* 0x0005e2000c101d06 */
[----:B------:R-:W-:-:S04]  /*a780*/  @!P1 IMAD.WIDE R14, R8, 0x2, R10 ;  /* 0x00000002080e9825 */ /* 0x000fc800078e020a */
[----:B------:R-:W-:Y:S01]  /*a790*/  @!P0 IMAD.WIDE R10, R7, 0x2, R10 ;  /* 0x00000002070a8825 */ /* 0x000fe200078e020a */
[----:B------:R2:W-:Y:S04]  /*a7a0*/  @!P1 ST.E.128 [R14.64], RZ ;  /* 0x000000ff0e009985 */ /* 0x0005e8000c101d06 */
[----:B------:R2:W-:Y:S02]  /*a7b0*/  @!P0 ST.E.128 [R10.64], RZ ;  /* 0x000000ff0a008985 */ /* 0x0005e4000c101d06 */
.L_x_898:
[----:B------:R-:W-:Y:S05]  /*a7c0*/  BSYNC B0 ;  /* 0x0000000000007941 */ /* 0x000fea0003800000 */
.L_x_897:
[----:B------:R-:W-:Y:S01]  /*a7d0*/  IADD3 R4, R4, 0x60, RZ ;  /* 0x0000006004047810 */ /* 0x000fe20007ffe0ff */
[----:B--2-4-:R2:W4:Y:S03]  /*a7e0*/  SHFL.IDX PT, R11, R0, 0x3, 0x181f ;  /* 0x00781f00000b7f89 */ /* 0x01452600000e0000 */
        /* <DEDUP_REMOVED lines=10> */
[----:B--23--:R-:W-:-:S05]  /*a890*/  @!P0 IMAD.WIDE R2, R3, 0x2, R10 ;  /* 0x0000000203028825 */ /* 0x00cfca00078e020a */
        /* <DEDUP_REMOVED lines=9> */
.L_x_899:
        /* <DEDUP_REMOVED lines=13> */
.L_x_3409:


//--------------------- .text._ZN7cutlass13device_kernelIN5flash19enable_sm80_to_sm89INS1_16FlashAttnFwdSm80INS1_25CollectiveMainloopFwdSm80ILi8ELi2ELb0EN4cute5tupleIJNS5_1CILi128EEENS7_ILi64EEENS7_ILi192EEEEEELi192ENS_10bfloat16_tEfNS_4arch4Sm80ELb0ELb0ELb1ELb1ELb1ELb1ELb1ELb0EEENS1_21CollectiveEpilogueFwdINS6_IJS8_SA_S9_EEENS6_IJNS7_ILi1EEESI_SI_EEESC_SE_Li256ELb1ELb1ELb0ELb0EEENS1_19SingleTileSchedulerILb1ELb0ELb1ELi128EEEEEEEEEvNT_6ParamsE --------------------------
	.section	.text._ZN7cutlass13device_kernelIN5flash19enable_sm80_to_sm89INS1_16FlashAttnFwdSm80INS1_25CollectiveMainloopFwdSm80ILi8ELi2ELb0EN4cute5tupleIJNS5_1CILi128EEENS7_ILi64EEENS7_ILi192EEEEEELi192ENS_10bfloat16_tEfNS_4arch4Sm80ELb0ELb0ELb1ELb1ELb1ELb1ELb1ELb0EEENS1_21CollectiveEpilogueFwdINS6_IJS8_SA_S9_EEENS6_IJNS7_ILi1EEESI_SI_EEESC_SE_Li256ELb1ELb1ELb0ELb0EEENS1_19SingleTileSchedulerILb1ELb0ELb1ELi128EEEEEEEEEvNT_6ParamsE,"ax",@progbits
	.sectioninfo	@"SHI_REGISTERS=236"
	.align	128
.text._ZN7cutlass13device_kernelIN5flash19enable_sm80_to_sm89INS1_16FlashAttnFwdSm80INS1_25CollectiveMainloopFwdSm80ILi8ELi2ELb0EN4cute5tupleIJNS5_1CILi128EEENS7_ILi64EEENS7_ILi192EEEEEELi192ENS_10bfloat16_tEfNS_4arch4Sm80ELb0ELb0ELb1ELb1ELb1ELb1ELb1ELb0EEENS1_21CollectiveEpilogueFwdINS6_IJS8_SA_S9_EEENS6_IJNS7_ILi1EEESI_SI_EEESC_SE_Li256ELb1ELb1ELb0ELb0EEENS1_19SingleTileSchedulerILb1ELb0ELb1ELi128EEEEEEEEEvNT_6ParamsE:
        .type           _ZN7cutlass13device_kernelIN5flash19enable_sm80_to_sm89INS1_16FlashAttnFwdSm80INS1_25CollectiveMainloopFwdSm80ILi8ELi2ELb0EN4cute5tupleIJNS5_1CILi128EEENS7_ILi64EEENS7_ILi192EEEEEELi192ENS_10bfloat16_tEfNS_4arch4Sm80ELb0ELb0ELb1ELb1ELb1ELb1ELb1ELb0EEENS1_21CollectiveEpilogueFwdINS6_IJS8_SA_S9_EEENS6_IJNS7_ILi1EEESI_SI_EEESC_SE_Li256ELb1ELb1ELb0ELb0EEENS1_19SingleTileSchedulerILb1ELb0ELb1ELi128EEEEEEEEEvNT_6ParamsE,@function
        .size           _ZN7cutlass13device_kernelIN5flash19enable_sm80_to_sm89INS1_16FlashAttnFwdSm80INS1_25CollectiveMainloopFwdSm80ILi8ELi2ELb0EN4cute5tupleIJNS5_1CILi128EEENS7_ILi64EEENS7_ILi192EEEEEELi192ENS_10bfloat16_tEfNS_4arch4Sm80ELb0ELb0ELb1ELb1ELb1ELb1ELb1ELb0EEENS1_21CollectiveEpilogueFwdINS6_IJS8_SA_S9_EEENS6_IJNS7_ILi1EEESI_SI_EEESC_SE_Li256ELb1ELb1ELb0ELb0EEENS1_19SingleTileSchedulerILb1ELb0ELb1ELi128EEEEEEEEEvNT_6ParamsE,(.L_x_3410 - _ZN7cutlass13device_kernelIN5flash19enable_sm80_to_sm89INS1_16FlashAttnFwdSm80INS1_25CollectiveMainloopFwdSm80ILi8ELi2ELb0EN4cute5tupleIJNS5_1CILi128EEENS7_ILi64EEENS7_ILi192EEEEEELi192ENS_10bfloat16_tEfNS_4arch4Sm80ELb0ELb0ELb1ELb1ELb1ELb1ELb1ELb0EEENS1_21CollectiveEpilogueFwdINS6_IJS8_SA_S9_EEENS6_IJNS7_ILi1EEESI_SI_EEESC_SE_Li256ELb1ELb1ELb0ELb0EEENS1_19SingleTileSchedulerILb1ELb0ELb1ELi128EEEEEEEEEvNT_6ParamsE)
        .other          _ZN7cutlass13device_kernelIN5flash19enable_sm80_to_sm89INS1_16FlashAttnFwdSm80INS1_25CollectiveMainloopFwdSm80ILi8ELi2ELb0EN4cute5tupleIJNS5_1CILi128EEENS7_ILi64EEENS7_ILi192EEEEEELi192ENS_10bfloat16_tEfNS_4arch4Sm80ELb0ELb0ELb1ELb1ELb1ELb1ELb1ELb0EEENS1_21CollectiveEpilogueFwdINS6_IJS8_SA_S9_EEENS6_IJNS7_ILi1EEESI_SI_EEESC_SE_Li256ELb1ELb1ELb0ELb0EEENS1_19SingleTileSchedulerILb1ELb0ELb1ELi128EEEEEEEEEvNT_6ParamsE,@"STO_CUDA_ENTRY STV_DEFAULT"
_ZN7cutlass13device_kernelIN5flash19enable_sm80_to_sm89INS1_16FlashAttnFwdSm80INS1_25CollectiveMainloopFwdSm80ILi8ELi2ELb0EN4cute5tupleIJNS5_1CILi128EEENS7_ILi64EEENS7_ILi192EEEEEELi192ENS_10bfloat16_tEfNS_4arch4Sm80ELb0ELb0ELb1ELb1ELb1ELb1ELb1ELb0EEENS1_21CollectiveEpilogueFwdINS6_IJS8_SA_S9_EEENS6_IJNS7_ILi1EEESI_SI_EEESC_SE_Li256ELb1ELb1ELb0ELb0EEENS1_19SingleTileSchedulerILb1ELb0ELb1ELi128EEEEEEEEEvNT_6ParamsE:
        /* <DEDUP_REMOVED lines=16> */
.L_x_901:
        /* <DEDUP_REMOVED lines=8> */
.L_x_903:
[----:B------:R-:W-:-:S05]  /*0180*/  MOV R3, c[0x0][0x54c] ;  /* 0x0001530000037a02 */ /* 0x000fca0000000f00 */
.L_x_902:
[----:B-----5:R-:W-:Y:S01]  /*0190*/  IMAD R3, R3, c[0x0][0x548], RZ ;  /* 0x0001520003037a24 */ /* 0x020fe200078e02ff */
[----:B------:R-:W-:-:S04]  /*01a0*/  SHF.L.U32 R0, R90, 0x7, RZ ;  /* 0x000000075a007819 */ /* 0x000fc800000006ff */
[----:B------:R-:W-:-:S04]  /*01b0*/  ISETP.GE.AND P0, PT, R0, R3, PT ;  /* 0x000000030000720c */ /* 0x000fc80003f06270 */
[----:B------:R-:W-:Y:S01]  /*01c0*/  SEL R195, R195, 0xffffffff, !P0 ;  /* 0xffffffffc3c37807 */ /* 0x000fe20004000000 */
[----:B------:R-:W-:Y:S05]  /*01d0*/  BRA `(.L_x_904) ;  /* 0x0000012000007947 */ /* 0x000fea0003800000 */
.L_x_900:
[----:B---3--:R-:W-:-:S04]  /*01e0*/  ISETP.NE.U32.AND P0, PT, RZ, c[0x0][0x568], PT ;  /* 0x00015a00ff007a0c */ /* 0x008fc80003f05070 */
[----:B------:R-:W-:-:S13]  /*01f0*/  ISETP.NE.AND.EX P0, PT, RZ, c[0x0][0x56c], PT, P0 ;  /* 0x00015b00ff007a0c */ /* 0x000fda0003f05300 */
[----:B------:R-:W-:Y:S05]  /*0200*/  @!P0 BRA `(.L_x_905) ;  /* 0x0000002000008947 */ /* 0x000fea0003800000 */
[----:B------:R1:W5:Y:S01]  /*0210*/  LDG.E R3, [R2.64] ;  /* 0x0000000602037981 */ /* 0x000362000c1e1900 */
[----:B------:R-:W-:Y:S05]  /*0220*/  BRA `(.L_x_906) ;  /* 0x0000009000007947 */ /* 0x000fea0003800000 */
.L_x_905:
        /* <DEDUP_REMOVED lines=8> */
.L_x_907:
[----:B------:R-:W-:-:S05]  /*02b0*/  MOV R3, c[0x0][0x54c] ;  /* 0x0001530000037a02 */ /* 0x000fca0000000f00 */
.L_x_906:
[----:B-----5:R-:W-:Y:S01]  /*02c0*/  IMAD R3, R3, c[0x0][0x548], RZ ;  /* 0x0001520003037a24 */ /* 0x020fe200078e02ff */
[----:B------:R-:W-:-:S04]  /*02d0*/  SHF.L.U32 R0, R90, 0x7, RZ ;  /* 0x000000075a007819 */ /* 0x000fc800000006ff */
[----:B------:R-:W-:-:S04]  /*02e0*/  ISETP.GE.AND P0, PT, R0, R3, PT ;  /* 0x000000030000720c */ /* 0x000fc80003f06270 */
[----:B------:R-:W-:-:S04]  /*02f0*/  SEL R195, R195, 0xffffffff, !P0 ;  /* 0xffffffffc3c37807 */ /* 0x000fc80004000000 */
.L_x_904:
        /* <DEDUP_REMOVED lines=39> */
.L_x_908:
[----:B---3--:R-:W-:-:S04]  /*0570*/  ISETP.NE.U32.AND P0, PT, RZ, c[0x0][0x368], PT ;  /* 0x0000da00ff007a0c */ /* 0x008fc80003f05070 */
[----:B------:R-:W-:-:S13]  /*0580*/  ISETP.NE.AND.EX P0, PT, RZ, c[0x0][0x36c], PT, P0 ;  /* 0x0000db00ff007a0c */ /* 0x000fda0003f05300 */
[----:B------:R-:W-:Y:S05]  /*0590*/  @!P0 BRA `(.L_x_909) ;  /* 0x0000003000008947 */ /* 0x000fea0003800000 */
[----:B------:R-:W-:-:S06]  /*05a0*/  IMAD.WIDE R2, R195, R6, c[0x0][0x368] ;  /* 0x0000da00c3027625 */ /* 0x000fcc00078e0206 */
[----:B------:R1:W5:Y:S01]  /*05b0*/  LDG.E R2, [R2.64] ;  /* 0x0000000602027981 */ /* 0x000362000c1e1900 */
[----:B------:R-:W-:Y:S05]  /*05c0*/  BRA `(.L_x_910) ;  /* 0x0000004000007947 */ /* 0x000fea0003800000 */
.L_x_909:
[----:B------:R-:W-:Y:S05]  /*05d0*/  @!P3 BRA `(.L_x_910) ;  /* 0x000000300000b947 */ /* 0x000fea0003800000 */
[----:B------:R-:W2:Y:S04]  /*05e0*/  LDG.E R2, [R10.64] ;  /* 0x000000060a027981 */ /* 0x000ea8000c1e1900 */
[----:B------:R-:W2:Y:S02]  /*05f0*/  LDG.E R3, [R10.64+0x4] ;  /* 0x000004060a037981 */ /* 0x000ea4000c1e1900 */
[----:B--2---:R-:W-:Y:S02]  /*0600*/  IADD3 R2, -R2, R3, RZ ;  /* 0x0000000302027210 */ /* 0x004fe40007ffe1ff */
.L_x_910:
        /* <DEDUP_REMOVED lines=19> */
[----:B------:R-:W-:-:S11]  /*0740*/  SHF.R.U32.HI R11, RZ, 0x6, R11 ;  /* 0x00000006ff0b7819 */ /* 0x000fd6000001160b */
[----:B------:R-:W-:Y:S01]  /*0750*/  @P0 IADD3 R3, R0, 0x3f, RZ ;  /* 0x0000003f00030810 */ /* 0x000fe20007ffe0ff */
[----:B------:R-:W-:-:S03]  /*0760*/  IMAD.MOV.U32 R0, RZ, RZ, R11 ;  /* 0x000000ffff007224 */ /* 0x000fc600078e000b */
[----:B------:R-:W-:-:S04]  /*0770*/  @P0 SHF.R.S32.HI R4, RZ, 0x1f, R3 ;  /* 0x0000001fff040819 */ /* 0x000fc80000011403 */
[----:B------:R-:W-:-:S04]  /*0780*/  @P0 LEA.HI R4, R4, R3, RZ, 0x6 ;  /* 0x0000000304040211 */ /* 0x000fc800078f30ff */
[----:B------:R-:W-:-:S04]  /*0790*/  @P0 SHF.R.S32.HI R0, RZ, 0x6, R4 ;  /* 0x00000006ff000819 */ /* 0x000fc80000011404 */
[----:B------:R-:W-:-:S13]  /*07a0*/  ISETP.GT.AND P0, PT, R0, R11, PT ;  /* 0x0000000b0000720c */ /* 0x000fda0003f04270 */
[----:B------:R-:W-:Y:S05]  /*07b0*/  @!P0 BRA `(.L_x_911) ;  /* 0x00005bd000008947 */ /* 0x000fea0003800000 */
[----:B-1----:R-:W-:-:S04]  /*07c0*/  ISETP.NE.U32.AND P0, PT, RZ, c[0x0][0x340], PT ;  /* 0x0000d000ff007a0c */ /* 0x002fc80003f05070 */
[----:B------:R-:W-:Y:S02]  /*07d0*/  ISETP.NE.AND.EX P1, PT, RZ, c[0x0][0x344], PT, P0 ;  /* 0x0000d100ff007a0c */ /* 0x000fe40003f25300 */
[----:B------:R-:W-:Y:S02]  /*07e0*/  SHF.R.S32.HI R16, RZ, 0x1f, R89 ;  /* 0x0000001fff107819 */ /* 0x000fe40000011459 */
[----:B------:R-:W-:Y:S02]  /*07f0*/  SHF.R.S32.HI R22, RZ, 0x1f, R8 ;  /* 0x0000001fff167819 */ /* 0x000fe40000011408 */
[----:B------:R-:W-:Y:S01]  /*0800*/  IADD3 R18, R0, -0x1, RZ ;  /* 0xffffffff00127810 */ /* 0x000fe20007ffe0ff */
[----:B------:R-:W-:Y:S01]  /*0810*/  IMAD.IADD R97, R97, 0x1, R2 ;  /* 0x0000000161617824 */ /* 0x000fe200078e0202 */
[----:B------:R-:W-:Y:S01]  /*0820*/  SEL R160, R195, RZ, !P4 ;  /* 0x000000ffc3a07207 */ /* 0x000fe20006000000 */
[----:B------:R-:W-:Y:S01]  /*0830*/  IMAD.MOV.U32 R102, RZ, RZ, c[0x0][0x238] ;  /* 0x00008e00ff667624 */ /* 0x000fe200078e00ff */
[----:B------:R-:W-:-:S03]  /*0840*/  P2R R4, PR, RZ, 0x2 ;  /* 0x00000002ff047803 */ /* 0x000fc60000000000 */
[----:B------:R-:W-:-:S06]  /*0850*/  @P1 IMAD.WIDE R174, R195, R6, c[0x0][0x340] ;  /* 0x0000d000c3ae1625 */ /* 0x000fcc00078e0206 */
[----:B------:R-:W2:Y:S01]  /*0860*/  @P1 LDG.E R174, [R174.64] ;  /* 0x00000006aeae1981 */ /* 0x000ea2000c1e1900 */
[----:B------:R-:W-:Y:S01]  /*0870*/  LEA.HI R6, R16, R89, RZ, 0x3 ;  /* 0x0000005910067211 */ /* 0x000fe200078f18ff */
[----:B------:R-:W-:Y:S01]  /*0880*/  IMAD.MOV.U32 R111, RZ, RZ, 0x6 ;  /* 0x00000006ff6f7424 */ /* 0x000fe200078e00ff */
[----:B------:R-:W-:Y:S01]  /*0890*/  LOP3.LUT R135, R135, 0xfffffffe, RZ, 0xc0, !PT ;  /* 0xfffffffe87877812 */ /* 0x000fe200078ec0ff */
[C---:B------:R-:W-:Y:S01]  /*08a0*/  IMAD.SHL.U32 R101, R102.reuse, 0x40, RZ ;  /* 0x0000004066657824 */ /* 0x040fe200078e00ff */
[----:B------:R-:W-:Y:S01]  /*08b0*/  SHF.R.S32.HI R3, RZ, 0x3, R6 ;  /* 0x00000003ff037819 */ /* 0x000fe20000011406 */
[----:B------:R-:W-:Y:S01]  /*08c0*/  IMAD.SHL.U32 R103, R102, 0x20, RZ ;  /* 0x0000002066677824 */ /* 0x000fe200078e00ff */
[----:B------:R-:W-:Y:S01]  /*08d0*/  LOP3.LUT R6, R6, 0x1ffffff8, RZ, 0xc0, !PT ;  /* 0x1ffffff806067812 */ /* 0x000fe200078ec0ff */
[----:B------:R-:W-:Y:S01]  /*08e0*/  IMAD.MOV.U32 R142, RZ, RZ, 0x1 ;  /* 0x00000001ff8e7424 */ /* 0x000fe200078e00ff */
[----:B------:R-:W-:Y:S01]  /*08f0*/  IADD3 R25, P0, R3, R8, RZ ;  /* 0x0000000803197210 */ /* 0x000fe20007f1e0ff */
[----:B------:R-:W-:Y:S01]  /*0900*/  IMAD.IADD R5, R96, 0x1, -R3 ;  /* 0x0000000160057824 */ /* 0x000fe200078e0a03 */
[----:B------:R-:W-:Y:S01]  /*0910*/  SHF.L.U64.HI R99, R102, R111, c[0x0][0x23c] ;  /* 0x00008f0066637619 */ /* 0x000fe2000001026f */
[----:B------:R-:W-:Y:S01]  /*0920*/  IMAD.IADD R6, R89, 0x1, -R6 ;  /* 0x0000000159067824 */ /* 0x000fe200078e0a06 */
[----:B------:R-:W-:Y:S01]  /*0930*/  LEA.HI.X.SX32 R22, R3, R22, 0x1, P0 ;  /* 0x0000001603167211 */ /* 0x000fe200000f0eff */
[----:B------:R-:W-:Y:S01]  /*0940*/  IMAD R2, R18, -0x40, R5 ;  /* 0xffffffc012027824 */ /* 0x000fe200078e0205 */
[----:B------:R-:W-:Y:S01]  /*0950*/  ULDC.U8 UR4, c[0x0][0x298] ;  /* 0x0000a60000047ab9 */ /* 0x000fe20000000000 */
[----:B------:R-:W-:-:S02]  /*0960*/  IMAD.SHL.U32 R6, R6, 0x8, RZ ;  /* 0x0000000806067824 */ /* 0x000fc400078e00ff */
[----:B------:R-:W-:Y:S01]  /*0970*/  IMAD R12, R22, c[0x0][0x238], RZ ;  /* 0x00008e00160c7a24 */ /* 0x000fe200078e02ff */
[----:B------:R-:W-:Y:S01]  /*0980*/  ISETP.GE.AND P1, PT, R2, 0x21, PT ;  /* 0x000000210200780c */ /* 0x000fe20003f26270 */
[----:B------:R-:W-:Y:S01]  /*0990*/  IMAD R22, R22, c[0x0][0x258], RZ ;  /* 0x0000960016167a24 */ /* 0x000fe200078e02ff */
[----:B------:R-:W-:Y:S01]  /*09a0*/  SHF.R.S32.HI R7, RZ, 0x1f, R6 ;  /* 0x0000001fff077819 */ /* 0x000fe20000011406 */
[C---:B------:R-:W-:Y:S01]  /*09b0*/  IMAD R12, R25.reuse, c[0x0][0x23c], R12 ;  /* 0x00008f00190c7a24 */ /* 0x040fe200078e020c */
[----:B------:R-:W-:Y:S01]  /*09c0*/  ISETP.GE.AND P2, PT, R2, 0x1, PT ;  /* 0x000000010200780c */ /* 0x000fe20003f46270 */
[C---:B------:R-:W-:Y:S01]  /*09d0*/  IMAD R22, R25.reuse, c[0x0][0x25c], R22 ;  /* 0x0000970019167a24 */ /* 0x040fe200078e0216 */
[C---:B------:R-:W-:Y:S01]  /*09e0*/  IADD3 R2, R6.reuse, 0x40, RZ ;  /* 0x0000004006027810 */ /* 0x040fe20007ffe0ff */
[----:B------:R-:W-:Y:S01]  /*09f0*/  IMAD.WIDE.U32 R8, R25, c[0x0][0x238], R6 ;  /* 0x00008e0019087a25 */ /* 0x000fe200078e0006 */
[----:B------:R-:W-:-:S03]  /*0a00*/  ISETP.GE.AND P6, PT, R6, c[0x0][0x1d4], PT ;  /* 0x0000750006007a0c */ /* 0x000fc60003fc6270 */
[----:B------:R-:W-:Y:S02]  /*0a10*/  IMAD.IADD R13, R9, 0x1, R12 ;  /* 0x00000001090d7824 */ /* 0x000fe400078e020c */
[----:B------:R-:W-:Y:S01]  /*0a20*/  IMAD.MOV.U32 R12, RZ, RZ, R8 ;  /* 0x000000ffff0c7224 */ /* 0x000fe200078e0008 */
[----:B------:R-:W-:Y:S01]  /*0a30*/  SHF.R.S32.HI R8, RZ, 0x1f, R195 ;  /* 0x0000001fff087819 */ /* 0x000fe200000114c3 */
[----:B------:R-:W-:Y:S02]  /*0a40*/  IMAD R9, R93, c[0x0][0x240], RZ ;  /* 0x000090005d097a24 */ /* 0x000fe400078e02ff */
[----:B------:R-:W-:Y:S01]  /*0a50*/  IMAD.WIDE.U32 R12, R192, c[0x0][0x240], R12 ;  /* 0x00009000c00c7a25 */ /* 0x000fe200078e000c */
[----:B------:R-:W-:Y:S02]  /*0a60*/  SEL R181, R8, RZ, !P4 ;  /* 0x000000ff08b57207 */ /* 0x000fe40006000000 */
[----:B------:R-:W-:Y:S01]  /*0a70*/  ISETP.GE.AND P4, PT, R2, c[0x0][0x1d4], PT ;  /* 0x0000750002007a0c */ /* 0x000fe20003f86270 */
[----:B------:R-:W-:-:S02]  /*0a80*/  IMAD R162, R192, c[0x0][0x244], R9 ;  /* 0x00009100c0a27a24 */ /* 0x000fc400078e0209 */
[----:B------:R-:W-:Y:S02]  /*0a90*/  IMAD R165, R181, c[0x0][0x248], RZ ;  /* 0x00009200b5a57a24 */ /* 0x000fe400078e02ff */
[----:B------:R-:W-:Y:S02]  /*0aa0*/  IMAD.IADD R163, R13, 0x1, R162 ;  /* 0x000000010da37824 */ /* 0x000fe400078e02a2 */
[----:B------:R-:W-:Y:S01]  /*0ab0*/  IMAD.MOV.U32 R162, RZ, RZ, R12 ;  /* 0x000000ffffa27224 */ /* 0x000fe200078e000c */
[----:B------:R-:W-:Y:S01]  /*0ac0*/  SHF.R.S32.HI R12, RZ, 0x1f, R18 ;  /* 0x0000001fff0c7819 */ /* 0x000fe20000011412 */
[C---:B------:R-:W-:Y:S02]  /*0ad0*/  IMAD R165, R160.reuse, c[0x0][0x24c], R165 ;  /* 0x00009300a0a57a24 */ /* 0x040fe400078e02a5 */
[----:B------:R-:W-:Y:S02]  /*0ae0*/  IMAD.WIDE.U32 R162, R160, c[0x0][0x248], R162 ;  /* 0x00009200a0a27a25 */ /* 0x000fe400078e00a2 */
[----:B------:R-:W-:-:S02]  /*0af0*/  @P4 LOP3.LUT R135, R135, 0x1, RZ, 0xfc, !PT ;  /* 0x0000000187874812 */ /* 0x000fc400078efcff */
[----:B------:R-:W-:Y:S02]  /*0b00*/  IMAD.IADD R165, R163, 0x1, R165 ;  /* 0x00000001a3a57824 */ /* 0x000fe400078e02a5 */
[----:B------:R-:W-:Y:S01]  /*0b10*/  IMAD.MOV.U32 R164, RZ, RZ, R162 ;  /* 0x000000ffffa47224 */ /* 0x000fe200078e00a2 */
[----:B------:R-:W-:Y:S01]  /*0b20*/  LOP3.LUT R135, R135, 0xfffffffb, RZ, 0xc0, !PT ;  /* 0xfffffffb87877812 */ /* 0x000fe200078ec0ff */
[----:B------:R-:W-:Y:S02]  /*0b30*/  IMAD R13, R99, R18, RZ ;  /* 0x00000012630d7224 */ /* 0x000fe400078e02ff */
[----:B------:R-:W-:-:S04]  /*0b40*/  IMAD.WIDE.U32 R24, R25, c[0x0][0x258], R6 ;  /* 0x0000960019187a25 */ /* 0x000fc800078e0006 */
[----:B------:R-:W-:-:S04]  /*0b50*/  IMAD.WIDE.U32 R14, R18, R101, R164 ;  /* 0x00000065120e7225 */ /* 0x000fc800078e00a4 */
[----:B------:R-:W-:Y:S01]  /*0b60*/  IMAD.MOV.U32 R7, RZ, RZ, 0x5 ;  /* 0x00000005ff077424 */ /* 0x000fe200078e00ff */
[----:B------:R-:W-:Y:S01]  /*0b70*/  @P1 IADD3 R5, P3, R103, R14, RZ ;  /* 0x0000000e67051210 */ /* 0x000fe20007f7e0ff */
[----:B------:R-:W-:Y:S01]  /*0b80*/  IMAD R13, R12, R101, R13 ;  /* 0x000000650c0d7224 */ /* 0x000fe200078e020d */
[----:B------:R-:W-:Y:S01]  /*0b90*/  @P2 LEA R20, P0, R14, c[0x0][0x220], 0x1 ;  /* 0x000088000e142a11 */ /* 0x000fe200078008ff */
[----:B------:R-:W-:Y:S01]  /*0ba0*/  IMAD.SHL.U32 R3, R3, 0x40, RZ ;  /* 0x0000004003037824 */ /* 0x000fe200078e00ff */
[----:B------:R-:W-:Y:S01]  /*0bb0*/  SHF.L.U64.HI R102, R102, R7, c[0x0][0x23c] ;  /* 0x00008f0066667619 */ /* 0x000fe20000010207 */
[----:B------:R-:W-:Y:S02]  /*0bc0*/  IMAD.IADD R13, R15, 0x1, R13 ;  /* 0x000000010f0d7824 */ /* 0x000fe400078e020d */
[----:B------:R-:W-:Y:S01]  /*0bd0*/  IMAD.IADD R23, R25, 0x1, R22 ;  /* 0x0000000119177824 */ /* 0x000fe200078e0216 */
[----:B------:R-:W-:Y:S01]  /*0be0*/  LOP3.LUT R3, R3, 0x1c0, RZ, 0xc0, !PT ;  /* 0x000001c003037812 */ /* 0x000fe200078ec0ff */
[--C-:B------:R-:W-:Y:S01]  /*0bf0*/  @P1 IMAD.X R2, R102, 0x1, R13.reuse, P3 ;  /* 0x0000000166021824 */ /* 0x100fe200018e060d */
[----:B------:R-:W-:Y:S01]  /*0c00*/  @P2 LEA.HI.X R21, R14, c[0x0][0x224], R13, 0x1, P0 ;  /* 0x000089000e152a11 */ /* 0x000fe200000f0c0d */
[----:B------:R-:W-:Y:S01]  /*0c10*/  IMAD.MOV.U32 R22, RZ, RZ, R24 ;  /* 0x000000ffff167224 */ /* 0x000fe200078e0018 */
[----:B------:R-:W-:Y:S01]  /*0c20*/  @P1 LEA R14, P0, R5, c[0x0][0x220], 0x1 ;  /* 0x00008800050e1a11 */ /* 0x000fe200078008ff */
[----:B------:R-:W-:Y:S01]  /*0c30*/  IMAD R9, R93, c[0x0][0x260], RZ ;  /* 0x000098005d097a24 */ /* 0x000fe200078e02ff */
[----:B------:R-:W-:Y:S01]  /*0c40*/  LOP3.LUT R10, R3, 0x38, R6, 0xf8, !PT ;  /* 0x00000038030a7812 */ /* 0x000fe200078ef806 */
[----:B------:R-:W-:Y:S01]  /*0c50*/  IMAD.WIDE.U32 R22, R192, c[0x0][0x260], R22 ;  /* 0x00009800c0167a25 */ /* 0x000fe200078e0016 */
[----:B------:R-:W-:-:S02]  /*0c60*/  @P1 LEA.HI.X R15, R5, c[0x0][0x224], R2, 0x1, P0 ;  /* 0x00008900050f1a11 */ /* 0x000fc400000f0c02 */
[----:B------:R-:W-:Y:S01]  /*0c70*/  SHF.R.U32.HI R3, RZ, 0x3, R3 ;  /* 0x00000003ff037819 */ /* 0x000fe20000011603 */
[----:B------:R-:W-:Y:S01]  /*0c80*/  IMAD R181, R181, c[0x0][0x268], RZ ;  /* 0x00009a00b5b57a24 */ /* 0x000fe200078e02ff */
[----:B------:R-:W-:Y:S01]  /*0c90*/  IADD3 R6, R6, 0x80, RZ ;  /* 0x0000008006067810 */ /* 0x000fe20007ffe0ff */
[----:B------:R-:W-:Y:S01]  /*0ca0*/  IMAD.MOV.U32 R137, RZ, RZ, c[0x0][0x27c] ;  /* 0x00009f00ff897624 */ /* 0x000fe200078e00ff */
[----:B------:R-:W-:Y:S01]  /*0cb0*/  ISETP.GT.AND P0, PT, R18, R11, PT ;  /* 0x0000000b1200720c */ /* 0x000fe20003f04270 */
[----:B------:R-:W-:Y:S01]  /*0cc0*/  IMAD R181, R160, c[0x0][0x26c], R181 ;  /* 0x00009b00a0b57a24 */ /* 0x000fe200078e02b5 */
[----:B------:R-:W-:Y:S01]  /*0cd0*/  LOP3.LUT R3, R10, R3, RZ, 0x3c, !PT ;  /* 0x000000030a037212 */ /* 0x000fe200078e3cff */
[----:B------:R-:W-:Y:S01]  /*0ce0*/  IMAD.WIDE.U32 R178, R192, c[0x0][0x210], RZ ;  /* 0x00008400c0b27a25 */ /* 0x000fe200078e00ff */
[----:B------:R-:W-:Y:S02]  /*0cf0*/  ISETP.GE.AND P5, PT, R6, c[0x0][0x1d4], PT ;  /* 0x0000750006007a0c */ /* 0x000fe40003fa6270 */
[-C--:B------:R-:W-:Y:S01]  /*0d00*/  LEA.HI R10, R16, R89.reuse, RZ, 0x6 ;  /* 0x00000059100a7211 */ /* 0x080fe200078f30ff */
[----:B------:R-:W-:Y:S01]  /*0d10*/  IMAD.MOV.U32 R6, RZ, RZ, c[0x0][0x258] ;  /* 0x00009600ff067624 */ /* 0x000fe200078e00ff */
[----:B------:R-:W-:Y:S01]  /*0d20*/  ISETP.NE.AND P3, PT, R4, RZ, PT ;  /* 0x000000ff0400720c */ /* 0x000fe20003f65270 */
[----:B------:R-:W-:Y:S01]  /*0d30*/  IMAD R4, R192, c[0x0][0x264], R9 ;  /* 0x00009900c0047a24 */ /* 0x000fe200078e0209 */
[----:B------:R-:W-:Y:S01]  /*0d40*/  LEA.HI R2, R16, R89, RZ, 0x2 ;  /* 0x0000005910027211 */ /* 0x000fe200078f10ff */
[----:B------:R-:W-:Y:S01]  /*0d50*/  IMAD.SHL.U32 R10, R10, 0x8, RZ ;  /* 0x000000080a0a7824 */ /* 0x000fe200078e00ff */
[C---:B------:R-:W-:Y:S01]  /*0d60*/  SHF.L.U64.HI R98, R6.reuse, R111, c[0x0][0x25c] ;  /* 0x0000970006627619 */ /* 0x040fe2000001026f */
[----:B------:R-:W-:Y:S01]  /*0d70*/  IMAD.SHL.U32 R100, R6, 0x40, RZ ;  /* 0x0000004006647824 */ /* 0x000fe200078e00ff */
[----:B------:R-:W-:Y:S01]  /*0d80*/  @P0 IADD3 R0, R0, -0x2, RZ ;  /* 0xfffffffe00000810 */ /* 0x000fe20007ffe0ff */
[----:B------:R-:W-:Y:S01]  /*0d90*/  IMAD.IADD R23, R23, 0x1, R4 ;  /* 0x0000000117177824 */ /* 0x000fe200078e0204 */
[----:B------:R-:W-:Y:S01]  /*0da0*/  LOP3.LUT R10, R3, 0xfffffe00, R10, 0xf8, !PT ;  /* 0xfffffe00030a7812 */ /* 0x000fe200078ef80a */
[----:B------:R-:W-:Y:S01]  /*0db0*/  IMAD R13, R98, R18, RZ ;  /* 0x00000012620d7224 */ /* 0x000fe200078e02ff */
[----:B------:R-:W-:Y:S01]  /*0dc0*/  @P0 SHF.R.S32.HI R9, RZ, 0x1f, R0 ;  /* 0x0000001fff090819 */ /* 0x000fe20000011400 */
[----:B------:R-:W-:Y:S01]  /*0dd0*/  @P0 IMAD R4, R99, R0, RZ ;  /* 0x0000000063040224 */ /* 0x000fe200078e02ff */
[----:B------:R-:W-:Y:S01]  /*0de0*/  LOP3.LUT R128, R2, 0xfffffffc, RZ, 0xc0, !PT ;  /* 0xfffffffc02807812 */ /* 0x000fe200078ec0ff */
[----:B------:R-:W-:Y:S01]  /*0df0*/  IMAD R3, R12, R100, R13 ;  /* 0x000000640c037224 */ /* 0x000fe200078e020d */
[----:B------:R-:W-:Y:S01]  /*0e00*/  SHF.R.S32.HI R105, RZ, 0x2, R2 ;  /* 0x00000002ff697819 */ /* 0x000fe20000011402 */
[----:B------:R-:W-:Y:S01]  /*0e10*/  @P2 IMAD.SHL.U32 R12, R10, 0x2, RZ ;  /* 0x000000020a0c2824 */ /* 0x000fe200078e00ff */
[----:B------:R-:W-:Y:S01]  /*0e20*/  SHF.L.U64.HI R108, R6, R7, c[0x0][0x25c] ;  /* 0x00009700066c7619 */ /* 0x000fe20000010207 */
[----:B------:R-:W-:Y:S01]  /*0e30*/  @P0 IMAD R4, R9, R101, R4 ;  /* 0x0000006509040224 */ /* 0x000fe200078e0204 */
[----:B------:R-:W-:Y:S01]  /*0e40*/  SHF.R.S32.HI R5, RZ, 0x1f, R105 ;  /* 0x0000001fff057819 */ /* 0x000fe20000011469 */
[----:B------:R-:W-:Y:S01]  /*0e50*/  @P1 IMAD.SHL.U32 R9, R10, 0x2, RZ ;  /* 0x000000020a091824 */ /* 0x000fe200078e00ff */
[----:B------:R-:W-:Y:S01]  /*0e60*/  @!PT LDS RZ, [RZ] ;  /* 0x00000000fffff984 */ /* 0x000fe20000000800 */
[----:B------:R-:W-:Y:S01]  /*0e70*/  @!PT LDS RZ, [RZ] ;  /* 0x00000000fffff984 */ /* 0x000fe20000000800 */
[----:B------:R-:W-:Y:S01]  /*0e80*/  @!PT LDS RZ, [RZ] ;  /* 0x00000000fffff984 */ /* 0x000fe20000000800 */
[----:B------:R1:W-:Y:S01]  /*0e90*/  @P2 LDGSTS.E.BYPASS.LTC128B.128 [R12+0xc100], [R20.64], !P6 ;  /* 0x0c100000140c2fae */ /* 0x0003e2000f101d46 */
[----:B------:R-:W-:Y:S01]  /*0ea0*/  IMAD.WIDE.U32 R160, R160, c[0x0][0x268], R22 ;  /* 0x00009a00a0a07a25 */ /* 0x000fe200078e0016 */
[----:B------:R-:W-:-:S02]  /*0eb0*/  SHF.R.S32.HI R2, RZ, 0x1f, R2 ;  /* 0x0000001fff027819 */ /* 0x000fc40000011402 */
[----:B------:R1:W-:Y:S01]  /*0ec0*/  @P2 LDGSTS.E.BYPASS.LTC128B.128 [R12+0xe100], [R20.64+0x80], !P4 ;  /* 0x0e100080140c2fae */ /* 0x0003e2000e101d46 */
[----:B------:R-:W-:Y:S01]  /*0ed0*/  IMAD.IADD R181, R161, 0x1, R181 ;  /* 0x00000001a1b57824 */ /* 0x000fe200078e02b5 */
[----:B------:R-:W-:Y:S01]  /*0ee0*/  LEA.HI R2, R2, R105, RZ, 0x3 ;  /* 0x0000006902027211 */ /* 0x000fe200078f18ff */
[----:B------:R-:W-:Y:S01]  /*0ef0*/  IMAD.MOV.U32 R180, RZ, RZ, R160 ;  /* 0x000000ffffb47224 */ /* 0x000fe200078e00a0 */
[----:B------:R1:W-:Y:S01]  /*0f00*/  @P2 LDGSTS.E.BYPASS.LTC128B.128 [R12+0x10100], [R20.64+0x100], !P5 ;  /* 0x10100100140c2fae */ /* 0x0003e2000e901d46 */
[----:B------:R-:W-:Y:S01]  /*0f10*/  IMAD.IADD R128, R89, 0x1, -R128 ;  /* 0x0000000159807824 */ /* 0x000fe200078e0a80 */
[----:B------:R-:W-:Y:S01]  /*0f20*/  LOP3.LUT R130, R2, 0xfffffff8, RZ, 0xc0, !PT ;  /* 0xfffffff802827812 */ /* 0x000fe200078ec0ff */
[----:B------:R-:W-:Y:S01]  /*0f30*/  IMAD.WIDE.U32 R26, R18, R100, R180 ;  /* 0x00000064121a7225 */ /* 0x000fe200078e00b4 */
[----:B------:R3:W-:Y:S01]  /*0f40*/  @P1 LDGSTS.E.BYPASS.LTC128B.128 [R9+0xd100], [R14.64], !P6 ;  /* 0x0d1000000e091fae */ /* 0x0007e2000f101d46 */
[----:B------:R-:W-:Y:S02]  /*0f50*/  LEA.HI R16, R16, R89, RZ, 0x5 ;  /* 0x0000005910107211 */ /* 0x000fe400078f28ff */
[----:B------:R-:W-:Y:S01]  /*0f60*/  IMAD.IADD R3, R27, 0x1, R3 ;  /* 0x000000011b037824 */ /* 0x000fe200078e0203 */
[----:B------:R3:W-:Y:S01]  /*0f70*/  @P1 LDGSTS.E.BYPASS.LTC128B.128 [R9+0xf100], [R14.64+0x80], !P4 ;  /* 0x0f1000800e091fae */ /* 0x0007e2000e101d46 */
[----:B------:R-:W-:-:S02]  /*0f80*/  IMAD.SHL.U32 R24, R128, 0x8, RZ ;  /* 0x0000000880187824 */ /* 0x000fc400078e00ff */
[----:B------:R-:W-:Y:S01]  /*0f90*/  IMAD.SHL.U32 R22, R128, 0x4, RZ ;  /* 0x0000000480167824 */ /* 0x000fe200078e00ff */
[----:B------:R3:W-:Y:S01]  /*0fa0*/  @P1 LDGSTS.E.BYPASS.LTC128B.128 [R9+0x11100], [R14.64+0x100], !P5 ;  /* 0x111001000e091fae */ /* 0x0007e2000e901d46 */
[----:B------:R-:W-:Y:S01]  /*0fb0*/  IMAD.SHL.U32 R115, R6, 0x20, RZ ;  /* 0x0000002006737824 */ /* 0x000fe200078e00ff */
[----:B------:R-:W-:Y:S01]  /*0fc0*/  SHF.R.S32.HI R25, RZ, 0x1f, R24 ;  /* 0x0000001fff197819 */ /* 0x000fe20000011418 */
[C---:B------:R-:W-:Y:S01]  /*0fd0*/  IMAD R168, R5.reuse, c[0x0][0x290], RZ ;  /* 0x0000a40005a87a24 */ /* 0x040fe200078e02ff */
[----:B------:R-:W0:Y:S01]  /*0fe0*/  LDGDEPBAR ;  /* 0x00000000000079af */ /* 0x000e220000000000 */
[----:B------:R-:W-:Y:S01]  /*0ff0*/  SHF.R.S32.HI R23, RZ, 0x1f, R22 ;  /* 0x0000001fff177819 */ /* 0x000fe20000011416 */
[----:B------:R-:W-:Y:S01]  /*1000*/  IMAD R166, R5, c[0x0][0x280], RZ ;  /* 0x0000a00005a67a24 */ /* 0x000fe200078e02ff */
[----:B------:R-:W-:Y:S01]  /*1010*/  IADD3 R19, R22, 0x40, RZ ;  /* 0x0000004016137810 */ /* 0x000fe20007ffe0ff */
[C---:B------:R-:W-:Y:S01]  /*1020*/  IMAD R168, R105.reuse, c[0x0][0x294], R168 ;  /* 0x0000a50069a87a24 */ /* 0x040fe200078e02a8 */
[C---:B------:R-:W-:Y:S01]  /*1030*/  IADD3 R131, R24.reuse, 0xa0, RZ ;  /* 0x000000a018837810 */ /* 0x040fe20007ffe0ff */
[----:B------:R-:W-:Y:S01]  /*1040*/  IMAD.WIDE.U32 R172, R105, c[0x0][0x290], R24 ;  /* 0x0000a40069ac7a25 */ /* 0x000fe200078e0018 */
[----:B------:R-:W-:-:S02]  /*1050*/  IADD3 R136, R24, 0x60, RZ ;  /* 0x0000006018887810 */ /* 0x000fc40007ffe0ff */
[----:B------:R-:W-:Y:S01]  /*1060*/  IADD3 R132, R24, 0x80, RZ ;  /* 0x0000008018847810 */ /* 0x000fe20007ffe0ff */
[----:B------:R-:W-:Y:S01]  /*1070*/  IMAD.IADD R173, R173, 0x1, R168 ;  /* 0x00000001adad7824 */ /* 0x000fe200078e02a8 */
[----:B------:R-:W-:Y:S01]  /*1080*/  SHF.R.S32.HI R123, RZ, 0x1f, R136 ;  /* 0x0000001fff7b7819 */ /* 0x000fe20000011488 */
[----:B-1----:R-:W-:Y:S01]  /*1090*/  IMAD.WIDE.U32 R20, R105, c[0x0][0x290], R22 ;  /* 0x0000a40069147a25 */ /* 0x002fe200078e0016 */
[----:B------:R-:W-:Y:S02]  /*10a0*/  SHF.R.S32.HI R121, RZ, 0x1f, R132 ;  /* 0x0000001fff797819 */ /* 0x000fe40000011484 */
[----:B------:R-:W-:Y:S01]  /*10b0*/  LEA.HI R123, R123, R136, RZ, 0x3 ;  /* 0x000000887b7b7211 */ /* 0x000fe200078f18ff */
[----:B------:R-:W-:Y:S01]  /*10c0*/  IMAD.IADD R169, R168, 0x1, R21 ;  /* 0x00000001a8a97824 */ /* 0x000fe200078e0215 */
[----:B------:R-:W-:Y:S01]  /*10d0*/  LEA.HI R121, R121, R132, RZ, 0x3 ;  /* 0x0000008479797211 */ /* 0x000fe200078f18ff */
[----:B------:R-:W-:Y:S01]  /*10e0*/  IMAD.MOV.U32 R168, RZ, RZ, R20 ;  /* 0x000000ffffa87224 */ /* 0x000fe200078e0014 */
[----:B------:R-:W-:Y:S01]  /*10f0*/  IADD3 R20, R22, 0x20, RZ ;  /* 0x0000002016147810 */ /* 0x000fe20007ffe0ff */
[----:B------:R-:W-:Y:S01]  /*1100*/  IMAD.IADD R130, R105, 0x1, -R130 ;  /* 0x0000000169827824 */ /* 0x000fe200078e0a82 */
[----:B------:R-:W-:Y:S01]  /*1110*/  LOP3.LUT R123, R123, 0xfffffff8, RZ, 0xc0, !PT ;  /* 0xfffffff87b7b7812 */ /* 0x000fe200078ec0ff */
[----:B------:R-:W-:Y:S01]  /*1120*/  IMAD R166, R105, c[0x0][0x284], R166 ;  /* 0x0000a10069a67a24 */ /* 0x000fe200078e02a6 */
[----:B------:R-:W-:Y:S01]  /*1130*/  LOP3.LUT R121, R121, 0xfffffff8, RZ, 0xc0, !PT ;  /* 0xfffffff879797812 */ /* 0x000fe200078ec0ff */
[----:B---3--:R-:W-:Y:S01]  /*1140*/  @P0 IMAD.WIDE.U32 R14, R0, R101, R164 ;  /* 0x00000065000e0225 */ /* 0x008fe200078e00a4 */
[----:B------:R-:W-:-:S02]  /*1150*/  SHF.R.S32.HI R116, RZ, 0x1f, R123 ;  /* 0x0000001fff747819 */ /* 0x000fc4000001147b */
[----:B------:R-:W-:Y:S01]  /*1160*/  SHF.R.S32.HI R114, RZ, 0x1f, R121 ;  /* 0x0000001fff727819 */ /* 0x000fe20000011479 */
[----:B------:R-:W-:Y:S02]  /*1170*/  @P0 IMAD.IADD R4, R15, 0x1, R4 ;  /* 0x000000010f040824 */ /* 0x000fe400078e0204 */
[C---:B------:R-:W-:Y:S02]  /*1180*/  IMAD.IADD R17, R22.reuse, 0x1, R20 ;  /* 0x0000000116117824 */ /* 0x040fe400078e0214 */
[----:B------:R-:W-:Y:S02]  /*1190*/  IMAD.IADD R15, R22, 0x1, R19 ;  /* 0x00000001160f7824 */ /* 0x000fe400078e0213 */
[----:B------:R-:W-:Y:S02]  /*11a0*/  @P0 IMAD.SHL.U32 R0, R10, 0x2, RZ ;  /* 0x000000020a000824 */ /* 0x000fe400078e00ff */
[----:B------:R-:W-:Y:S01]  /*11b0*/  IMAD.SHL.U32 R129, R130, 0x40, RZ ;  /* 0x0000004082817824 */ /* 0x000fe200078e00ff */
[----:B------:R-:W-:Y:S01]  /*11c0*/  SHF.R.S32.HI R126, RZ, 0x1f, R15 ;  /* 0x0000001fff7e7819 */ /* 0x000fe2000001140f */
[----:B------:R-:W-:-:S03]  /*11d0*/  IMAD.WIDE.U32 R170, R105, c[0x0][0x280], R24 ;  /* 0x0000a00069aa7a25 */ /* 0x000fc600078e0018 */
[----:B------:R-:W-:Y:S01]  /*11e0*/  LOP3.LUT R129, R129, 0x1c0, RZ, 0xc0, !PT ;  /* 0x000001c081817812 */ /* 0x000fe200078ec0ff */
[----:B------:R-:W-:Y:S01]  /*11f0*/  IMAD.SHL.U32 R16, R16, 0x10, RZ ;  /* 0x0000001010107824 */ /* 0x000fe200078e00ff */
[----:B------:R-:W-:Y:S01]  /*1200*/  LEA.HI R126, R126, R15, RZ, 0x3 ;  /* 0x0000000f7e7e7211 */ /* 0x000fe200078f18ff */
[----:B------:R-:W-:Y:S01]  /*1210*/  IMAD.IADD R171, R171, 0x1, R166 ;  /* 0x00000001abab7824 */ /* 0x000fe200078e02a6 */
[----:B------:R-:W-:Y:S01]  /*1220*/  SHF.R.U32.HI R118, RZ, 0x3, R129 ;  /* 0x00000003ff767819 */ /* 0x000fe20000011681 */
[----:B------:R-:W-:Y:S01]  /*1230*/  IMAD.WIDE.U32 R176, R192, c[0x0][0x1e8], RZ ;  /* 0x00007a00c0b07a25 */ /* 0x000fe200078e00ff */
[----:B------:R-:W-:Y:S02]  /*1240*/  LOP3.LUT R16, R16, 0xfffffe00, RZ, 0xc0, !PT ;  /* 0xfffffe0010107812 */ /* 0x000fe400078ec0ff */
[----:B------:R-:W-:Y:S01]  /*1250*/  LOP3.LUT R126, R126, 0xfffffff8, RZ, 0xc0, !PT ;  /* 0xfffffff87e7e7812 */ /* 0x000fe200078ec0ff */
[----:B-----5:R-:W-:-:S03]  /*1260*/  IMAD.WIDE.U32 R172, R91, c[0x0][0x290], R172 ;  /* 0x0000a4005bac7a25 */ /* 0x020fc600078e00ac */
[----:B------:R-:W-:Y:S01]  /*1270*/  SHF.R.S32.HI R149, RZ, 0x1f, R126 ;  /* 0x0000001fff957819 */ /* 0x000fe2000001147e */
[----:B------:R-:W-:Y:S02]  /*1280*/  IMAD.MOV.U32 R117, RZ, RZ, c[0x0][0x27c] ;  /* 0x00009f00ff757624 */ /* 0x000fe400078e00ff */
[----:B------:R-:W-:-:S04]  /*1290*/  IMAD.WIDE.U32 R170, R91, c[0x0][0x280], R170 ;  /* 0x0000a0005baa7a25 */ /* 0x000fc800078e00aa */
[----:B------:R-:W-:-:S04]  /*12a0*/  IMAD.WIDE.U32 R168, R91, c[0x0][0x290], R168 ;  /* 0x0000a4005ba87a25 */ /* 0x000fc800078e00a8 */
[----:B------:R-:W-:Y:S02]  /*12b0*/  IMAD.MOV.U32 R53, RZ, RZ, RZ ;  /* 0x000000ffff357224 */ /* 0x000fe400078e00ff */
[----:B------:R-:W-:Y:S02]  /*12c0*/  IMAD.MOV.U32 R67, RZ, RZ, 0x1 ;  /* 0x00000001ff437424 */ /* 0x000fe400078e00ff */
[----:B------:R-:W-:Y:S02]  /*12d0*/  IMAD.SHL.U32 R117, R117, 0x2, RZ ;  /* 0x0000000275757824 */ /* 0x000fe400078e00ff */
[----:B------:R-:W-:Y:S01]  /*12e0*/  IMAD R128, R128, 0x40, R105 ;  /* 0x0000004080807824 */ /* 0x000fe200078e0269 */
[----:B--2---:R-:W-:Y:S01]  /*12f0*/  @P3 SHF.R.S32.HI R175, RZ, 0x1f, R174 ;  /* 0x0000001fffaf3819 */ /* 0x004fe200000114ae */
[----:B------:R-:W-:Y:S02]  /*1300*/  @!P3 IMAD.MOV.U32 R174, RZ, RZ, R195 ;  /* 0x000000ffffaeb224 */ /* 0x000fe400078e00c3 */
[----:B------:R-:W-:Y:S01]  /*1310*/  @!P3 IMAD.MOV.U32 R175, RZ, RZ, R8 ;  /* 0x000000ffffafb224 */ /* 0x000fe200078e0008 */
[----:B------:R-:W-:Y:S01]  /*1320*/  BAR.SYNC.DEFER_BLOCKING 0x0 ;  /* 0x0000000000007b1d */ /* 0x000fe20000010000 */
[----:B------:R-:W-:-:S04]  /*1330*/  @P2 LEA R28, P3, R26, c[0x0][0x250], 0x1 ;  /* 0x000094001a1c2a11 */ /* 0x000fc800078608ff */
[----:B------:R-:W-:Y:S02]  /*1340*/  @P2 LEA.HI.X R29, R26, c[0x0][0x254], R3, 0x1, P3 ;  /* 0x000095001a1d2a11 */ /* 0x000fe400018f0c03 */
[----:B------:R-:W-:-:S04]  /*1350*/  ISETP.GE.AND P3, PT, R24, c[0x0][0x27c], PT ;  /* 0x00009f0018007a0c */ /* 0x000fc80003f66270 */
[----:B------:R-:W-:-:S05]  /*1360*/  SEL R7, RZ, c[0x0][0x27c], !P3 ;  /* 0x00009f00ff077a07 */ /* 0x000fca0005800000 */
[----:B------:R-:W-:-:S04]  /*1370*/  IMAD.IADD R7, R24, 0x1, R7 ;  /* 0x0000000118077824 */ /* 0x000fc800078e0207 */
[----:B------:R-:W-:Y:S02]  /*1380*/  @P3 LOP3.LUT R135, R135, 0x4, RZ, 0xfc, !PT ;  /* 0x0000000487873812 */ /* 0x000fe400078efcff */
[----:B------:R-:W-:Y:S01]  /*1390*/  SHF.R.S32.HI R124, RZ, 0x1f, R7 ;  /* 0x0000001fff7c7819 */ /* 0x000fe20000011407 */
[----:B------:R-:W-:Y:S01]  /*13a0*/  @!PT LDS RZ, [RZ] ;  /* 0x00000000fffff984 */ /* 0x000fe20000000800 */
[----:B------:R-:W-:Y:S01]  /*13b0*/  @!PT LDS RZ, [RZ] ;  /* 0x00000000fffff984 */ /* 0x000fe20000000800 */
[----:B------:R-:W-:Y:S01]  /*13c0*/  @!PT LDS RZ, [RZ] ;  /* 0x00000000fffff984 */ /* 0x000fe20000000800 */
[----:B------:R1:W-:Y:S01]  /*13d0*/  @P2 LDGSTS.E.BYPASS.LTC128B.128 [R12+0x100], [R28.64], !P6 ;  /* 0x001000001c0c2fae */ /* 0x0003e2000f101d46 */
[----:B------:R-:W-:Y:S02]  /*13e0*/  ISETP.GE.AND P3, PT, R15, c[0x0][0x27c], PT ;  /* 0x00009f000f007a0c */ /* 0x000fe40003f66270 */
[CC--:B------:R-:W-:Y:S01]  /*13f0*/  LEA.HI R144, R124.reuse, R7.reuse, RZ, 0x3 ;  /* 0x000000077c907211 */ /* 0x0c0fe200078f18ff */
[----:B------:R1:W-:Y:S01]  /*1400*/  @P2 LDGSTS.E.BYPASS.LTC128B.128 [R12+0x2100], [R28.64+0x80], !P4 ;  /* 0x021000801c0c2fae */ /* 0x0003e2000e101d46 */
[----:B------:R-:W-:Y:S02]  /*1410*/  LEA.HI R124, R124, R7, RZ, 0x6 ;  /* 0x000000077c7c7211 */ /* 0x000fe400078f30ff */
[----:B------:R-:W-:Y:S01]  /*1420*/  SEL R2, RZ, c[0x0][0x27c], !P3 ;  /* 0x00009f00ff027a07 */ /* 0x000fe20005800000 */
[----:B------:R1:W-:Y:S01]  /*1430*/  @P2 LDGSTS.E.BYPASS.LTC128B.128 [R12+0x4100], [R28.64+0x100], !P5 ;  /* 0x041001001c0c2fae */ /* 0x0003e2000e901d46 */
[----:B------:R-:W-:Y:S01]  /*1440*/  @P1 IADD3 R5, P2, R115, R26, RZ ;  /* 0x0000001a73051210 */ /* 0x000fe20007f5e0ff */
[----:B------:R-:W-:Y:S01]  /*1450*/  IMAD.SHL.U32 R124, R124, 0x40, RZ ;  /* 0x000000407c7c7824 */ /* 0x000fe200078e00ff */
[----:B------:R-:W-:-:S02]  /*1460*/  LOP3.LUT R135, R135, 0xfffffffd, RZ, 0xc0, !PT ;  /* 0xfffffffd87877812 */ /* 0x000fc400078ec0ff */
[----:B------:R-:W-:Y:S01]  /*1470*/  SHF.R.S32.HI R125, RZ, 0x3, R144 ;  /* 0x00000003ff7d7819 */ /* 0x000fe20000011490 */
[----:B------:R-:W-:Y:S01]  /*1480*/  @P1 IMAD.X R6, R108, 0x1, R3, P2 ;  /* 0x000000016c061824 */ /* 0x000fe200010e0603 */
[C---:B------:R-:W-:Y:S01]  /*1490*/  @P1 LEA R8, P2, R5.reuse, c[0x0][0x250], 0x1 ;  /* 0x0000940005081a11 */ /* 0x040fe200078408ff */
[----:B------:R-:W-:Y:S01]  /*14a0*/  @P1 IMAD.SHL.U32 R3, R10, 0x2, RZ ;  /* 0x000000020a031824 */ /* 0x000fe200078e00ff */
[----:B------:R-:W-:Y:S02]  /*14b0*/  LOP3.LUT R124, R124, 0xfffff000, RZ, 0xc0, !PT ;  /* 0xfffff0007c7c7812 */ /* 0x000fe400078ec0ff */
[----:B------:R-:W-:Y:S02]  /*14c0*/  @P1 LEA.HI.X R9, R5, c[0x0][0x254], R6, 0x1, P2 ;  /* 0x0000950005091a11 */ /* 0x000fe400010f0c06 */
[----:B------:R-:W-:-:S03]  /*14d0*/  @P0 LEA R6, P2, R14, c[0x0][0x220], 0x1 ;  /* 0x000088000e060a11 */ /* 0x000fc600078408ff */
[----:B------:R2:W-:Y:S01]  /*14e0*/  @P1 LDGSTS.E.BYPASS.LTC128B.128 [R3+0x1100], [R8.64], !P6 ;  /* 0x0110000008031fae */ /* 0x0005e2000f101d46 */
[----:B------:R-:W-:Y:S02]  /*14f0*/  @P0 LEA.HI.X R7, R14, c[0x0][0x224], R4, 0x1, P2 ;  /* 0x000089000e070a11 */ /* 0x000fe400010f0c04 */
[----:B------:R-:W-:Y:S01]  /*1500*/  ISETP.GE.AND P2, PT, R17, c[0x0][0x27c], PT ;  /* 0x00009f0011007a0c */ /* 0x000fe20003f46270 */
[----:B------:R2:W-:Y:S01]  /*1510*/  @P1 LDGSTS.E.BYPASS.LTC128B.128 [R3+0x3100], [R8.64+0x80], !P4 ;  /* 0x0310008008031fae */ /* 0x0005e2000e101d46 */
[----:B------:R-:W-:Y:S02]  /*1520*/  IADD3 R14, R22, 0x50, RZ ;  /* 0x00000050160e7810 */ /* 0x000fe40007ffe0ff */
[----:B------:R-:W-:Y:S01]  /*1530*/  SEL R4, RZ, c[0x0][0x27c], !P2 ;  /* 0x00009f00ff047a07 */ /* 0x000fe20005000000 */
[----:B------:R2:W-:Y:S01]  /*1540*/  @P1 LDGSTS.E.BYPASS.LTC128B.128 [R3+0x5100], [R8.64+0x100], !P5 ;  /* 0x0510010008031fae */ /* 0x0005e2000e901d46 */
[----:B-1----:R-:W-:-:S03]  /*1550*/  @P0 LEA R12, P1, R103, R6, 0x1 ;  /* 0x00000006670c0211 */ /* 0x002fc600078208ff */
[----:B------:R-:W-:Y:S01]  /*1560*/  IMAD.IADD R5, R4, 0x1, R17 ;  /* 0x0000000104057824 */ /* 0x000fe200078e0211 */
[----:B------:R-:W0:Y:S01]  /*1570*/  LDGDEPBAR ;  /* 0x00000000000079af */ /* 0x000e220000000000 */
[----:B------:R-:W-:-:S03]  /*1580*/  @P0 LEA.HI.X R13, R103, R7, R102, 0x1, P1 ;  /* 0x00000007670d0211 */ /* 0x000fc600008f0c66 */
[----:B------:R-:W-:Y:S01]  /*1590*/  SHF.R.S32.HI R122, RZ, 0x1f, R5 ;  /* 0x0000001fff7a7819 */ /* 0x000fe20000011405 */
[----:B------:R1:W-:Y:S01]  /*15a0*/  @P0 LDGSTS.E.BYPASS.LTC128B.128 [R0+0x12100], [R6.64], !P6 ;  /* 0x1210000006000fae */ /* 0x0003e2000f101d46 */
[----:B------:R-:W-:Y:S02]  /*15b0*/  @P2 LOP3.LUT R135, R135, 0x2, RZ, 0xfc, !PT ;  /* 0x0000000287872812 */ /* 0x000fe400078efcff */
[CC--:B------:R-:W-:Y:S01]  /*15c0*/  LEA.HI R152, R122.reuse, R5.reuse, RZ, 0x3 ;  /* 0x000000057a987211 */ /* 0x0c0fe200078f18ff */
[----:B------:R1:W-:Y:S01]  /*15d0*/  @P0 LDGSTS.E.BYPASS.LTC128B.128 [R0+0x14100], [R6.64+0x80], !P4 ;  /* 0x1410008006000fae */ /* 0x0003e2000e101d46 */
[----:B------:R-:W-:Y:S01]  /*15e0*/  LEA.HI R122, R122, R5, RZ, 0x6 ;  /* 0x000000057a7a7211 */ /* 0x000fe200078f30ff */
[----:B------:R-:W-:Y:S01]  /*15f0*/  IMAD.WIDE.U32 R4, R105, c[0x0][0x280], R22 ;  /* 0x0000a00069047a25 */ /* 0x000fe200078e0016 */
[----:B------:R-:W-:Y:S01]  /*1600*/  LOP3.LUT R135, R135, 0xfffffff7, RZ, 0xc0, !PT ;  /* 0xfffffff787877812 */ /* 0x000fe200078ec0ff */
[----:B------:R1:W-:Y:S01]  /*1610*/  @P0 LDGSTS.E.BYPASS.LTC128B.128 [R0+0x16100], [R6.64+0x100], !P5 ;  /* 0x1610010006000fae */ /* 0x0003e2000e901d46 */
[----:B------:R-:W-:Y:S01]  /*1620*/  ISETP.NE.AND P1, PT, R142, c[0x0][0x2b8], PT ;  /* 0x0000ae008e007a0c */ /* 0x000fe20003f25270 */
[----:B------:R-:W-:Y:S01]  /*1630*/  IMAD.IADD R167, R166, 0x1, R5 ;  /* 0x00000001a6a77824 */ /* 0x000fe200078e0205 */
[----:B------:R-:W-:Y:S01]  /*1640*/  LOP3.LUT R5, R129, 0x38, R152, 0xf8, !PT ;  /* 0x0000003881057812 */ /* 0x000fe200078ef898 */
[----:B------:R3:W-:Y:S01]  /*1650*/  @P0 LDGSTS.E.BYPASS.LTC128B.128 [R0+0x13100], [R12.64], !P6 ;  /* 0x131000000c000fae */ /* 0x0007e2000f101d46 */
[----:B------:R-:W-:Y:S01]  /*1660*/  IMAD.SHL.U32 R122, R122, 0x40, RZ ;  /* 0x000000407a7a7824 */ /* 0x000fe200078e00ff */
[----:B------:R-:W-:Y:S01]  /*1670*/  @P3 LOP3.LUT R135, R135, 0x8, RZ, 0xfc, !PT ;  /* 0x0000000887873812 */ /* 0x000fe200078efcff */
[----:B------:R-:W-:Y:S01]  /*1680*/  IMAD.MOV.U32 R166, RZ, RZ, R4 ;  /* 0x000000ffffa67224 */ /* 0x000fe200078e0004 */
[----:B------:R3:W-:Y:S01]  /*1690*/  @P0 LDGSTS.E.BYPASS.LTC128B.128 [R0+0x15100], [R12.64+0x80], !P4 ;  /* 0x151000800c000fae */ /* 0x0007e2000e101d46 */
[----:B--2---:R-:W-:Y:S01]  /*16a0*/  IMAD.IADD R3, R2, 0x1, R15 ;  /* 0x0000000102037824 */ /* 0x004fe200078e020f */
[----:B------:R-:W-:Y:S01]  /*16b0*/  LOP3.LUT R122, R122, 0xfffff000, RZ, 0xc0, !PT ;  /* 0xfffff0007a7a7812 */ /* 0x000fe200078ec0ff */
[----:B------:R-:W-:Y:S01]  /*16c0*/  IMAD.MOV.U32 R8, RZ, RZ, c[0x0][0x290] ;  /* 0x0000a400ff087624 */ /* 0x000fe200078e00ff */
[----:B------:R3:W-:Y:S01]  /*16d0*/  @P0 LDGSTS.E.BYPASS.LTC128B.128 [R0+0x17100], [R12.64+0x100], !P5 ;  /* 0x171001000c000fae */ /* 0x0007e2000e901d46 */
[----:B------:R-:W-:Y:S01]  /*16e0*/  LOP3.LUT P0, RZ, R130, 0x4, RZ, 0xc0, !PT ;  /* 0x0000000482ff7812 */ /* 0x000fe2000780c0ff */
[----:B------:R-:W-:Y:S01]  /*16f0*/  IMAD.WIDE.U32 R166, R91, c[0x0][0x280], R166 ;  /* 0x0000a0005ba67a25 */ /* 0x000fe200078e00a6 */
[----:B------:R-:W-:Y:S01]  /*1700*/  SHF.R.S32.HI R120, RZ, 0x1f, R3 ;  /* 0x0000001fff787819 */ /* 0x000fe20000011403 */
[----:B------:R-:W0:Y:S01]  /*1710*/  LDGDEPBAR ;  /* 0x00000000000079af */ /* 0x000e220000000000 */
[----:B------:R-:W-:Y:S01]  /*1720*/  LOP3.LUT R5, R5, R118, RZ, 0x3c, !PT ;  /* 0x0000007605057212 */ /* 0x000fe200078e3cff */
[----:B------:R-:W-:Y:S01]  /*1730*/  IMAD.SHL.U32 R109, R8, 0x40, RZ ;  /* 0x00000040086d7824 */ /* 0x000fe200078e00ff */
[----:B------:R-:W-:-:S02]  /*1740*/  LEA.HI R2, R120, R3, RZ, 0x3 ;  /* 0x0000000378027211 */ /* 0x000fc400078f18ff */
[----:B------:R-:W-:Y:S02]  /*1750*/  LEA.HI R120, R120, R3, RZ, 0x6 ;  /* 0x0000000378787211 */ /* 0x000fe400078f30ff */
[----:B------:R-:W-:Y:S02]  /*1760*/  LOP3.LUT R3, R129, 0x38, R2, 0xf8, !PT ;  /* 0x0000003881037812 */ /* 0x000fe400078ef802 */
[----:B------:R-:W-:Y:S01]  /*1770*/  LOP3.LUT R135, R135, 0xffffffef, RZ, 0xc0, !PT ;  /* 0xffffffef87877812 */ /* 0x000fe200078ec0ff */
[----:B------:R-:W-:Y:S01]  /*1780*/  IMAD.SHL.U32 R120, R120, 0x40, RZ ;  /* 0x0000004078787824 */ /* 0x000fe200078e00ff */
[----:B-1----:R-:W-:Y:S01]  /*1790*/  LOP3.LUT R7, R129, 0x38, R144, 0xf8, !PT ;  /* 0x0000003881077812 */ /* 0x002fe200078ef890 */
[----:B------:R-:W-:Y:S01]  /*17a0*/  IMAD.MOV.U32 R6, RZ, RZ, c[0x0][0x280] ;  /* 0x0000a000ff067624 */ /* 0x000fe200078e00ff */
[-C--:B------:R-:W-:Y:S02]  /*17b0*/  LOP3.LUT R3, R3, R118.reuse, RZ, 0x3c, !PT ;  /* 0x0000007603037212 */ /* 0x080fe400078e3cff */
[----:B------:R-:W-:Y:S01]  /*17c0*/  LOP3.LUT R7, R7, R118, RZ, 0x3c, !PT ;  /* 0x0000007607077212 */ /* 0x000fe200078e3cff */
[----:B------:R-:W-:Y:S01]  /*17d0*/  IMAD.SHL.U32 R113, R6, 0x40, RZ ;  /* 0x0000004006717824 */ /* 0x000fe200078e00ff */
[----:B------:R-:W-:-:S02]  /*17e0*/  LOP3.LUT R120, R120, 0xfffff000, RZ, 0xc0, !PT ;  /* 0xfffff00078787812 */ /* 0x000fc400078ec0ff */
[--C-:B------:R-:W-:Y:S01]  /*17f0*/  IADD3 R124, R7, R124, R16.reuse ;  /* 0x0000007c077c7210 */ /* 0x100fe20007ffe010 */
[----:B------:R-:W-:Y:S01]  /*1800*/  IMAD R7, R93, c[0x0][0x210], RZ ;  /* 0x000084005d077a24 */ /* 0x000fe200078e02ff */
[--C-:B------:R-:W-:Y:S02]  /*1810*/  IADD3 R122, R5, R122, R16.reuse ;  /* 0x0000007a057a7210 */ /* 0x100fe40007ffe010 */
[----:B---3--:R-:W-:Y:S01]  /*1820*/  SHF.R.S32.HI R0, RZ, 0x1f, R91 ;  /* 0x0000001fff007819 */ /* 0x008fe2000001145b */
[----:B------:R-:W-:Y:S01]  /*1830*/  IMAD R7, R192, c[0x0][0x214], R7 ;  /* 0x00008500c0077a24 */ /* 0x000fe200078e0207 */
[----:B------:R-:W-:Y:S01]  /*1840*/  IADD3 R120, R3, R120, R16 ;  /* 0x0000007803787210 */ /* 0x000fe20007ffe010 */
[----:B------:R-:W-:Y:S01]  /*1850*/  IMAD R3, R93, c[0x0][0x1e8], RZ ;  /* 0x00007a005d037a24 */ /* 0x000fe200078e02ff */
[----:B------:R-:W-:Y:S01]  /*1860*/  @P0 LOP3.LUT R135, R135, 0x10, RZ, 0xfc, !PT ;  /* 0x0000001087870812 */ /* 0x000fe200078efcff */
[C---:B------:R-:W-:Y:S01]  /*1870*/  IMAD R4, R0.reuse, c[0x0][0x290], RZ ;  /* 0x0000a40000047a24 */ /* 0x040fe200078e02ff */
[----:B------:R-:W-:Y:S01]  /*1880*/  ISETP.GE.AND P0, PT, R137, 0x1, PT ;  /* 0x000000018900780c */ /* 0x000fe20003f06270 */
[----:B------:R-:W-:Y:S01]  /*1890*/  IMAD R0, R0, c[0x0][0x280], RZ ;  /* 0x0000a00000007a24 */ /* 0x000fe200078e02ff */
[----:B------:R-:W-:Y:S01]  /*18a0*/  LOP3.LUT R135, R135, 0xffffffbf, RZ, 0xc0, !PT ;  /* 0xffffffbf87877812 */ /* 0x000fe200078ec0ff */
[----:B------:R-:W-:Y:S01]  /*18b0*/  IMAD R3, R192, c[0x0][0x1ec], R3 ;  /* 0x00007b00c0037a24 */ /* 0x000fe200078e0203 */
[----:B------:R-:W-:Y:S01]  /*18c0*/  LOP3.LUT R144, R144, 0xfffffff8, RZ, 0xc0, !PT ;  /* 0xfffffff890907812 */ /* 0x000fe200078ec0ff */
[----:B------:R-:W-:Y:S01]  /*18d0*/  IMAD R5, R91, c[0x0][0x284], R0 ;  /* 0x0000a1005b057a24 */ /* 0x000fe200078e0200 */
[----:B------:R-:W-:Y:S01]  /*18e0*/  SHF.R.S32.HI R0, RZ, 0x1f, R131 ;  /* 0x0000001fff007819 */ /* 0x000fe20000011483 */
[----:B------:R-:W-:Y:S01]  /*18f0*/  IMAD.IADD R106, R179, 0x1, R7 ;  /* 0x00000001b36a7824 */ /* 0x000fe200078e0207 */
[----:B------:R-:W-:Y:S01]  /*1900*/  LOP3.LUT R146, R152, 0xfffffff8, RZ, 0xc0, !PT ;  /* 0xfffffff898927812 */ /* 0x000fe200078ec0ff */
[----:B------:R-:W-:Y:S01]  /*1910*/  IMAD.IADD R110, R177, 0x1, R3 ;  /* 0x00000001b16e7824 */ /* 0x000fe200078e0203 */
[----:B------:R-:W-:Y:S01]  /*1920*/  LEA.HI R119, R0, R131, RZ, 0x3 ;  /* 0x0000008300777211 */ /* 0x000fe200078f18ff */
[----:B------:R-:W-:Y:S01]  /*1930*/  IMAD R7, R175, c[0x0][0x2b0], RZ ;  /* 0x0000ac00af077a24 */ /* 0x000fe200078e02ff */
[----:B------:R-:W-:Y:S01]  /*1940*/  SHF.R.S32.HI R0, RZ, 0x1f, R17 ;  /* 0x0000001fff007819 */ /* 0x000fe20000011411 */
[----:B------:R-:W-:Y:S01]  /*1950*/  IMAD R139, R91, c[0x0][0x294], R4 ;  /* 0x0000a5005b8b7a24 */ /* 0x000fe200078e0204 */
[----:B------:R-:W-:Y:S01]  /*1960*/  LOP3.LUT R3, R129, 0x18, R24, 0xf8, !PT ;  /* 0x0000001881037812 */ /* 0x000fe200078ef818 */
[----:B------:R-:W-:Y:S01]  /*1970*/  IMAD R7, R174, c[0x0][0x2b4], R7 ;  /* 0x0000ad00ae077a24 */ /* 0x000fe200078e0207 */
[----:B------:R-:W-:Y:S01]  /*1980*/  LOP3.LUT R148, R2, 0xfffffff8, RZ, 0xc0, !PT ;  /* 0xfffffff802947812 */ /* 0x000fe200078ec0ff */
[----:B------:R-:W-:Y:S01]  /*1990*/  IMAD.WIDE.U32 R174, R174, c[0x0][0x2b0], RZ ;  /* 0x0000ac00aeae7a25 */ /* 0x000fe200078e00ff */
[----:B------:R-:W-:-:S02]  /*19a0*/  LEA.HI R127, R0, R17, RZ, 0x3 ;  /* 0x00000011007f7211 */ /* 0x000fc400078f18ff */
[----:B------:R-:W-:Y:S01]  /*19b0*/  LOP3.LUT R135, R135, 0xffffffdf, RZ, 0xc0, !PT ;  /* 0xffffffdf87877812 */ /* 0x000fe200078ec0ff */
[----:B------:R-:W-:Y:S01]  /*19c0*/  IMAD.IADD R141, R173, 0x1, R139 ;  /* 0x00000001ad8d7824 */ /* 0x000fe200078e028b */
[----:B------:R-:W-:Y:S01]  /*19d0*/  LOP3.LUT R3, R3, R118, RZ, 0x3c, !PT ;  /* 0x0000007603037212 */ /* 0x000fe200078e3cff */
[----:B------:R-:W-:Y:S01]  /*19e0*/  IMAD.IADD R104, R175, 0x1, R7 ;  /* 0x00000001af687824 */ /* 0x000fe200078e0207 */
[----:B------:R-:W-:Y:S01]  /*19f0*/  SHF.R.S32.HI R143, RZ, 0x1f, R144 ;  /* 0x0000001fff8f7819 */ /* 0x000fe20000011490 */
[----:B------:R-:W-:Y:S01]  /*1a00*/  IMAD.IADD R139, R139, 0x1, R169 ;  /* 0x000000018b8b7824 */ /* 0x000fe200078e02a9 */
[----:B------:R-:W-:Y:S01]  /*1a10*/  SHF.R.S32.HI R145, RZ, 0x1f, R146 ;  /* 0x0000001fff917819 */ /* 0x000fe20000011492 */
[----:B------:R-:W-:Y:S01]  /*1a20*/  IMAD.IADD R0, R3, 0x1, R16 ;  /* 0x0000000103007824 */ /* 0x000fe200078e0210 */
[----:B------:R-:W-:Y:S01]  /*1a30*/  SHF.R.S32.HI R147, RZ, 0x1f, R148 ;  /* 0x0000001fff937819 */ /* 0x000fe20000011494 */
[----:B------:R-:W-:Y:S01]  /*1a40*/  IMAD.IADD R140, R171, 0x1, R5 ;  /* 0x00000001ab8c7824 */ /* 0x000fe200078e0205 */
[----:B------:R-:W-:Y:S01]  /*1a50*/  LOP3.LUT R119, R119, 0xfffffff8, RZ, 0xc0, !PT ;  /* 0xfffffff877777812 */ /* 0x000fe200078ec0ff */
[----:B------:R-:W-:Y:S01]  /*1a60*/  IMAD.IADD R138, R5, 0x1, R167 ;  /* 0x00000001058a7824 */ /* 0x000fe200078e02a7 */
[----:B------:R-:W-:-:S02]  /*1a70*/  LOP3.LUT R127, R127, 0xfffffff8, RZ, 0xc0, !PT ;  /* 0xfffffff87f7f7812 */ /* 0x000fc400078ec0ff */
[----:B------:R-:W-:Y:S02]  /*1a80*/  @P1 LOP3.LUT R135, R135, 0x20, RZ, 0xfc, !PT ;  /* 0x0000002087871812 */ /* 0x000fe400078efcff */
[-C--:B------:R-:W-:Y:S02]  /*1a90*/  SHF.L.U64.HI R107, R8, R111.reuse, c[0x0][0x294] ;  /* 0x0000a500086b7619 */ /* 0x080fe4000001026f */
[C---:B------:R-:W-:Y:S01]  /*1aa0*/  SHF.L.U64.HI R143, R144.reuse, 0x1, R143 ;  /* 0x00000001908f7819 */ /* 0x040fe2000001028f */
[----:B------:R-:W-:Y:S01]  /*1ab0*/  IMAD.SHL.U32 R144, R144, 0x2, RZ ;  /* 0x0000000290907824 */ /* 0x000fe200078e00ff */
[C---:B------:R-:W-:Y:S01]  /*1ac0*/  SHF.L.U64.HI R145, R146.reuse, 0x1, R145 ;  /* 0x0000000192917819 */ /* 0x040fe20000010291 */
[----:B------:R-:W-:Y:S01]  /*1ad0*/  IMAD.SHL.U32 R146, R146, 0x2, RZ ;  /* 0x0000000292927824 */ /* 0x000fe200078e00ff */
[C---:B------:R-:W-:Y:S01]  /*1ae0*/  SHF.L.U64.HI R147, R148.reuse, 0x1, R147 ;  /* 0x0000000194937819 */ /* 0x040fe20000010293 */
[----:B------:R-:W-:Y:S01]  /*1af0*/  IMAD.SHL.U32 R148, R148, 0x2, RZ ;  /* 0x0000000294947824 */ /* 0x000fe200078e00ff */
[----:B------:R-:W-:-:S02]  /*1b00*/  SHF.L.U64.HI R111, R6, R111, c[0x0][0x284] ;  /* 0x0000a100066f7619 */ /* 0x000fc4000001026f */
[C---:B------:R-:W-:Y:S02]  /*1b10*/  IADD3 R13, R22.reuse, 0x30, RZ ;  /* 0x00000030160d7810 */ /* 0x040fe40007ffe0ff */
[----:B------:R-:W-:Y:S02]  /*1b20*/  IADD3 R12, R22, 0x10, RZ ;  /* 0x00000010160c7810 */ /* 0x000fe40007ffe0ff */
[----:B------:R-:W-:Y:S02]  /*1b30*/  SHF.R.S32.HI R112, RZ, 0x1f, R119 ;  /* 0x0000001fff707819 */ /* 0x000fe40000011477 */
[----:B------:R-:W-:Y:S02]  /*1b40*/  SHF.R.S32.HI R150, RZ, 0x1f, R127 ;  /* 0x0000001fff967819 */ /* 0x000fe4000001147f */
[----:B------:R-:W-:Y:S02]  /*1b50*/  SHF.R.S32.HI R152, RZ, 0x3, R152 ;  /* 0x00000003ff987819 */ /* 0x000fe40000011498 */
[----:B------:R-:W-:-:S02]  /*1b60*/  SHF.R.S32.HI R151, RZ, 0x3, R2 ;  /* 0x00000003ff977819 */ /* 0x000fc40000011402 */
[----:B------:R-:W-:Y:S02]  /*1b70*/  @P0 LOP3.LUT R135, R135, 0x40, RZ, 0xfc, !PT ;  /* 0x0000004087870812 */ /* 0x000fe400078efcff */
.L_x_936:
[----:B------:R-:W-:Y:S01]  /*1b80*/  ISETP.NE.AND P1, PT, R142, c[0x0][0x2b8], PT ;  /* 0x0000ae008e007a0c */ /* 0x000fe20003f25270 */
[----:B-1----:R-:W-:Y:S01]  /*1b90*/  IMAD.SHL.U32 R5, R18, 0x40, RZ ;  /* 0x0000004012057824 */ /* 0x002fe200078e00ff */
[----:B------:R-:W-:Y:S01]  /*1ba0*/  LOP3.LUT P2, RZ, R130, 0x4, RZ, 0xc0, !PT ;  /* 0x0000000482ff7812 */ /* 0x000fe2000784c0ff */
[----:B------:R-:W-:Y:S01]  /*1bb0*/  IMAD.MOV.U32 R154, RZ, RZ, RZ ;  /* 0x000000ffff9a7224 */ /* 0x000fe200078e00ff */
[----:B------:R-:W-:Y:S04]  /*1bc0*/  DEPBAR.LE SB0, 0x2 ;  /* 0x000080800000791a */ /* 0x000fe80000000000 */
[----:B------:R-:W-:Y:S01]  /*1bd0*/  IMAD.IADD R3, R128, 0x1, R5 ;  /* 0x0000000180037824 */ /* 0x000fe200078e0205 */
[----:B------:R-:W-:Y:S01]  /*1be0*/  BSSY B1, `(.L_x_912) ;  /* 0x0000409000017945 */ /* 0x000fe20003800000 */
[----:B------:R-:W-:Y:S02]  /*1bf0*/  IMAD R2, R53, 0x3000, R0 ;  /* 0x0000300035027824 */ /* 0x000fe400078e0200 */
[----:B------:R-:W-:Y:S01]  /*1c00*/  IMAD.IADD R153, R97, 0x1, R3 ;  /* 0x0000000161997824 */ /* 0x000fe200078e0203 */
[----:B------:R-:W-:Y:S02]  /*1c10*/  ISETP.GE.AND P0, PT, R3, R96, PT ;  /* 0x000000600300720c */ /* 0x000fe40003f06270 */
[----:B------:R-:W-:Y:S01]  /*1c20*/  IADD3 R155, R2, 0x20, RZ ;  /* 0x00000020029b7810 */ /* 0x000fe20007ffe0ff */
[----:B------:R-:W-:Y:S01]  /*1c30*/  @P1 IMAD.HI.U32 R4, R153, c[0x0][0x2bc], RZ ;  /* 0x0000af0099041a27 */ /* 0x000fe200078e00ff */
[----:B------:R-:W-:Y:S02]  /*1c40*/  ISETP.GT.OR P0, PT, R128, 0x3f, P0 ;  /* 0x0000003f8000780c */ /* 0x000fe40000704670 */
[C---:B------:R-:W-:Y:S01]  /*1c50*/  @P2 IADD3 R155, R2.reuse, -0x20, RZ ;  /* 0xffffffe0029b2810 */ /* 0x040fe20007ffe0ff */
[----:B------:R-:W-:Y:S01]  /*1c60*/  IMAD.MOV.U32 R3, RZ, RZ, R153 ;  /* 0x000000ffff037224 */ /* 0x000fe200078e0099 */
[----:B------:R-:W-:Y:S02]  /*1c70*/  @P1 SHF.R.U32.HI R3, RZ, c[0x0][0x2c0], R4 ;  /* 0x0000b000ff031a19 */ /* 0x000fe40000011604 */
[----:B------:R-:W-:Y:S02]  /*1c80*/  ISETP.GE.AND P2, PT, R137, 0x1, PT ;  /* 0x000000018900780c */ /* 0x000fe40003f46270 */
[----:B------:R-:W-:Y:S02]  /*1c90*/  LEA R157, R2, 0x100, 0x1 ;  /* 0x00000100029d7811 */ /* 0x000fe400078e08ff */
[----:B------:R-:W-:Y:S03]  /*1ca0*/  LEA R155, R155, 0x100, 0x1 ;  /* 0x000001009b9b7811 */ /* 0x000fe600078e08ff */
[C---:B------:R-:W-:Y:S04]  /*1cb0*/  @!P0 IADD3 R7, P1, R3.reuse, R174, RZ ;  /* 0x000000ae03078210 */ /* 0x040fe80007f3e0ff */
[----:B------:R-:W-:Y:S02]  /*1cc0*/  @!P0 LEA.HI.X.SX32 R4, R3, R104, 0x1, P1 ;  /* 0x0000006803048211 */ /* 0x000fe400008f0eff */
[C---:B------:R-:W-:Y:S04]  /*1cd0*/  @!P0 LEA R8, P1, R7.reuse, c[0x0][0x2a0], 0x2 ;  /* 0x0000a80007088a11 */ /* 0x040fe800078210ff */
[----:B------:R-:W-:Y:S01]  /*1ce0*/  @!P0 LEA.HI.X R9, R7, c[0x0][0x2a4], R4, 0x2, P1 ;  /* 0x0000a90007098a11 */ /* 0x000fe200008f1404 */
[----:B------:R-:W-:Y:S04]  /*1cf0*/  IMAD.MOV R4, RZ, RZ, -R3 ;  /* 0x000000ffff047224 */ /* 0x000fe800078e0a03 */
[----:B-----5:R1:W5:Y:S01]  /*1d00*/  @!P0 LDG.E R154, [R8.64] ;  /* 0x00000006089a8981 */ /* 0x020362000c1e1900 */
[----:B------:R-:W-:Y:S03]  /*1d10*/  IMAD R153, R4, c[0x0][0x2b8], R153 ;  /* 0x0000ae0004997a24 */ /* 0x000fe600078e0299 */
[----:B------:R-:W-:Y:S06]  /*1d20*/  BAR.SYNC.DEFER_BLOCKING 0x0 ;  /* 0x0000000000007b1d */ /* 0x000fec0000010000 */
[----:B----4-:R-:W-:-:S05]  /*1d30*/  @!P2 BRA `(.L_x_913) ;  /* 0x00003c100000a947 */ /* 0x010fca0003800000 */
[----:B------:R-:W-:Y:S01]  /*1d40*/  IMAD.WIDE.U32 R6, R153, c[0x0][0x1e0], RZ ;  /* 0x0000780099067a25 */ /* 0x000fe200078e00ff */
[----:B------:R-:W-:Y:S02]  /*1d50*/  SHF.R.S32.HI R159, RZ, 0x1f, R153 ;  /* 0x0000001fff9f7819 */ /* 0x000fe40000011499 */
[----:B-----5:R-:W-:Y:S01]  /*1d60*/  SHF.R.S32.HI R158, RZ, 0x1f, R154 ;  /* 0x0000001fff9e7819 */ /* 0x020fe2000001149a */
[----:B-1----:R-:W-:Y:S01]  /*1d70*/  IMAD R9, R107, R18, RZ ;  /* 0x000000126b097224 */ /* 0x002fe200078e02ff */
[----:B------:R-:W-:Y:S01]  /*1d80*/  IADD3 R156, -R5, R96, RZ ;  /* 0x00000060059c7210 */ /* 0x000fe20007ffe1ff */
[----:B------:R-:W-:Y:S02]  /*1d90*/  IMAD R2, R159, c[0x0][0x1e0], RZ ;  /* 0x000078009f027a24 */ /* 0x000fe400078e02ff */
[----:B------:R-:W-:Y:S01]  /*1da0*/  IMAD R81, R158, c[0x0][0x1f0], RZ ;  /* 0x00007c009e517a24 */ /* 0x000fe200078e02ff */
[----:B------:R-:W-:Y:S01]  /*1db0*/  IMNMX R156, R156, 0x40, PT ;  /* 0x000000409c9c7817 */ /* 0x000fe20003800200 */
[----:B------:R-:W-:Y:S02]  /*1dc0*/  IMAD R2, R153, c[0x0][0x1e4], R2 ;  /* 0x0000790099027a24 */ /* 0x000fe400078e0202 */
[C---:B------:R-:W-:Y:S02]  /*1dd0*/  IMAD R81, R154.reuse, c[0x0][0x1f4], R81 ;  /* 0x00007d009a517a24 */ /* 0x040fe400078e0251 */
[----:B------:R-:W-:Y:S01]  /*1de0*/  IMAD.WIDE.U32 R4, R109, R18, RZ ;  /* 0x000000126d047225 */ /* 0x000fe200078e00ff */
[----:B------:R-:W-:Y:S02]  /*1df0*/  IADD3 R3, R7, R2, RZ ;  /* 0x0000000207037210 */ /* 0x000fe40007ffe0ff */
[----:B------:R-:W-:Y:S01]  /*1e00*/  MOV R2, R6 ;  /* 0x0000000600027202 */ /* 0x000fe20000000f00 */
[----:B------:R-:W-:Y:S04]  /*1e10*/  IMAD.WIDE.U32 R6, R113, R18, RZ ;  /* 0x0000001271067225 */ /* 0x000fe800078e00ff */
[----:B------:R-:W-:Y:S05]  /*1e20*/  IMAD.WIDE.U32 R2, R154, c[0x0][0x1f0], R2 ;  /* 0x00007c009a027a25 */ /* 0x000fea00078e0002 */
[----:B------:R-:W-:Y:S04]  /*1e30*/  IADD3 R2, P0, R176, R2, RZ ;  /* 0x00000002b0027210 */ /* 0x000fe80007f1e0ff */
[----:B------:R-:W-:Y:S01]  /*1e40*/  IADD3.X R81, R110, R3, R81, P0, !PT ;  /* 0x000000036e517210 */ /* 0x000fe200007fe451 */
[----:B------:R-:W-:Y:S01]  /*1e50*/  IMAD R3, R111, R18, RZ ;  /* 0x000000126f037224 */ /* 0x000fe200078e02ff */
[C---:B------:R-:W-:Y:S04]  /*1e60*/  LEA R80, P0, R2.reuse, c[0x0][0x1c8], 0x1 ;  /* 0x0000720002507a11 */ /* 0x040fe800078008ff */
[----:B------:R-:W-:Y:S02]  /*1e70*/  LEA.HI.X R81, R2, c[0x0][0x1cc], R81, 0x1, P0 ;  /* 0x0000730002517a11 */ /* 0x000fe400000f0c51 */
[----:B------:R-:W-:Y:S02]  /*1e80*/  ISETP.NE.AND P0, PT, RZ, UR4, PT ;  /* 0x00000004ff007c0c */ /* 0x000fe4000bf05270 */
[----:B------:R-:W-:Y:S05]  /*1e90*/  SHF.R.S32.HI R2, RZ, 0x1f, R18 ;  /* 0x0000001fff027819 */ /* 0x000fea0000011412 */
[C---:B------:R-:W-:Y:S02]  /*1ea0*/  IMAD R3, R2.reuse, R113, R3 ;  /* 0x0000007102037224 */ /* 0x040fe400078e0203 */
[----:B------:R-:W-:Y:S03]  /*1eb0*/  IMAD R9, R2, R109, R9 ;  /* 0x0000006d02097224 */ /* 0x000fe600078e0209 */
[----:B------:R-:W-:Y:S02]  /*1ec0*/  IADD3 R3, R7, R3, RZ ;  /* 0x0000000307037210 */ /* 0x000fe40007ffe0ff */
        /* <DEDUP_REMOVED lines=61> */
.L_x_916:
[----:B------:R-:W-:Y:S05]  /*22a0*/  BSYNC B0 ;  /* 0x0000000000007941 */ /* 0x000fea0003800000 */
.L_x_915:
        /* <DEDUP_REMOVED lines=59> */
[----:B------:R-:W-:Y:S02]  /*2660*/  @!P0 PRMT R44, R44, 0x5410, R45 ;  /* 0x000054102c2c8816 */ /* 0x000fe4000000002d */
[----:B------:R-:W-:Y:S02]  /*2670*/  @!P0 SHF.R.U32.HI R54, RZ, 0x10, R79 ;  /* 0x00000010ff368819 */ /* 0x000fe4000001164f */
[----:B------:R-:W-:Y:S02]  /*2680*/  @!P0 PRMT R41, R41, 0x5410, R46 ;  /* 0x0000541029298816 */ /* 0x000fe4000000002e */
[----:B------:R-:W-:Y:S02]  /*2690*/  @!P0 SHF.L.U32 R45, R44, 0x10, RZ ;  /* 0x000000102c2d8819 */ /* 0x000fe400000006ff */
[----:B------:R-:W-:Y:S01]  /*26a0*/  @!P0 PRMT R54, R51, 0x5410, R54 ;  /* 0x0000541033368816 */ /* 0x000fe20000000036 */
[C---:B------:R-:W-:Y:S01]  /*26b0*/  @!P0 IMAD.U32 R51, R52.reuse, 0x10000, RZ ;  /* 0x0001000034338824 */ /* 0x040fe200078e00ff */
[----:B------:R-:W-:Y:S02]  /*26c0*/  @!P0 LOP3.LUT R52, R52, 0xffff0000, RZ, 0xc0, !PT ;  /* 0xffff000034348812 */ /* 0x000fe400078ec0ff */
[----:B------:R-:W-:Y:S01]  /*26d0*/  @!P0 LOP3.LUT R44, R44, 0xffff0000, RZ, 0xc0, !PT ;  /* 0xffff00002c2c8812 */ /* 0x000fe200078ec0ff */
[C---:B-1----:R-:W-:Y:S01]  /*26e0*/  @!P0 IMAD.U32 R50, R28.reuse, 0x10000, RZ ;  /* 0x000100001c328824 */ /* 0x042fe200078e00ff */
[----:B------:R-:W-:Y:S01]  /*26f0*/  @!P0 LOP3.LUT R46, R28, 0xffff0000, RZ, 0xc0, !PT ;  /* 0xffff00001c2e8812 */ /* 0x000fe200078ec0ff */
[C---:B------:R-:W-:Y:S01]  /*2700*/  @!P0 IMAD.U32 R55, R29.reuse, 0x10000, RZ ;  /* 0x000100001d378824 */ /* 0x040fe200078e00ff */
[----:B------:R-:W-:Y:S02]  /*2710*/  @!P0 LOP3.LUT R47, R29, 0xffff0000, RZ, 0xc0, !PT ;  /* 0xffff00001d2f8812 */ /* 0x000fe400078ec0ff */
[C---:B------:R-:W-:Y:S01]  /*2720*/  @!P0 SHF.L.U32 R56, R31.reuse, 0x10, RZ ;  /* 0x000000101f388819 */ /* 0x040fe200000006ff */
        /* <DEDUP_REMOVED lines=11> */
[----:B------:R-:W-:Y:S01]  /*27e0*/  @!P0 F2FP.BF16.PACK_AB R83, R2, R83 ;  /* 0x000000530253823e */ /* 0x000fe200000010ff */
[C---:B------:R-:W-:Y:S01]  /*27f0*/  @!P0 IMAD.U32 R44, R41.reuse, 0x10000, RZ ;  /* 0x00010000292c8824 */ /* 0x040fe200078e00ff */
[----:B------:R-:W-:Y:S01]  /*2800*/  @!P0 LOP3.LUT R41, R41, 0xffff0000, RZ, 0xc0, !PT ;  /* 0xffff000029298812 */ /* 0x000fe200078ec0ff */
[----:B------:R-:W-:Y:S02]  /*2810*/  @!P0 IMAD.U32 R51, R30, 0x10000, RZ ;  /* 0x000100001e338824 */ /* 0x000fe400078e00ff */
        /* <DEDUP_REMOVED lines=17> */
.L_x_919:
[----:B------:R-:W-:Y:S05]  /*2930*/  BSYNC B0 ;  /* 0x0000000000007941 */ /* 0x000fea0003800000 */
.L_x_918:
        /* <DEDUP_REMOVED lines=58> */
.L_x_921:
[----:B------:R-:W-:Y:S05]  /*2ce0*/  BSYNC B0 ;  /* 0x0000000000007941 */ /* 0x000fea0003800000 */
.L_x_920:
        /* <DEDUP_REMOVED lines=58> */
.L_x_923:
[----:B------:R-:W-:Y:S05]  /*3090*/  BSYNC B0 ;  /* 0x0000000000007941 */ /* 0x000fea0003800000 */
.L_x_922:
        /* <DEDUP_REMOVED lines=26> */
[C---:B------:R-:W-:Y:S01]  /*3240*/  @!P0 FMUL.FTZ R45, R36.reuse, R41 ;  /* 0x00000029242d8220 */ /* 0x040fe20000410000 */
[----:B------:R-:W-:Y:S01]  /*3250*/  @!P0 LOP3.LUT R44, R63, 0xffff0000, RZ, 0xc0, !PT ;  /* 0xffff00003f2c8812 */ /* 0x000fe200078ec0ff */
[----:B------:R-:W-:Y:S02]  /*3260*/  @!P0 FMUL.FTZ R48, R37, R42 ;  /* 0x0000002a25308220 */ /* 0x000fe40000410000 */
[-C--:B------:R-:W-:Y:S01]  /*3270*/  @!P0 FMUL.FTZ R2, R36, R27.reuse ;  /* 0x0000001b24028220 */ /* 0x080fe20000410000 */
[----:B------:R-:W-:Y:S01]  /*3280*/  @!P0 LOP3.LUT R36, R31, 0xffff0000, RZ, 0xc0, !PT ;  /* 0xffff00001f248812 */ /* 0x000fe200078ec0ff */
[----:B------:R-:W-:Y:S01]  /*3290*/  @!P0 FFMA.FTZ R45, R40, R27, -R45 ;  /* 0x0000001b282d8223 */ /* 0x000fe2000001082d */
[C---:B------:R-:W-:Y:S01]  /*32a0*/  @!P0 LOP3.LUT R27, R30.reuse, 0xffff0000, RZ, 0xc0, !PT ;  /* 0xffff00001e1b8812 */ /* 0x040fe200078ec0ff */
        /* <DEDUP_REMOVED lines=25> */
.L_x_925:
[----:B------:R-:W-:Y:S05]  /*3440*/  BSYNC B0 ;  /* 0x0000000000007941 */ /* 0x000fea0003800000 */
.L_x_924:
        /* <DEDUP_REMOVED lines=58> */
.L_x_927:
[----:B------:R-:W-:Y:S05]  /*37f0*/  BSYNC B0 ;  /* 0x0000000000007941 */ /* 0x000fea0003800000 */
.L_x_926:
        /* <DEDUP_REMOVED lines=34> */
[C---:B------:R-:W-:Y:S01]  /*3a20*/  @!P0 SHF.L.U32 R7, R6.reuse, 0x10, RZ ;  /* 0x0000001006078819 */ /* 0x040fe200000006ff */
[----:B------:R-:W-:Y:S01]  /*3a30*/  @!P0 FFMA.FTZ R2, R21, R27, R2 ;  /* 0x0000001b15028223 */ /* 0x000fe20000010002 */
[----:B------:R-:W-:Y:S01]  /*3a40*/  @!P0 LOP3.LUT R6, R6, 0xffff0000, RZ, 0xc0, !PT ;  /* 0xffff000006068812 */ /* 0x000fe200078ec0ff */
[----:B------:R-:W-:Y:S02]  /*3a50*/  @!P0 IMAD.U32 R21, R57, 0x10000, RZ ;  /* 0x0001000039158824 */ /* 0x000fe400078e00ff */
[----:B------:R-:W-:Y:S01]  /*3a60*/  @!P0 FMUL.FTZ R4, R8, R7 ;  /* 0x0000000708048220 */ /* 0x000fe20000410000 */
[----:B------:R-:W-:Y:S01]  /*3a70*/  @!P0 F2FP.BF16.PACK_AB R35, R2, R35 ;  /* 0x000000230223823e */ /* 0x000fe200000010ff */
        /* <DEDUP_REMOVED lines=18> */
.L_x_914:
        /* <DEDUP_REMOVED lines=47> */
.L_x_929:
[----:B------:R-:W-:Y:S05]  /*3e90*/  BSYNC B0 ;  /* 0x0000000000007941 */ /* 0x000fea0003800000 */
.L_x_928:
[----:B------:R2:W3:Y:S04]  /*3ea0*/  SHFL.IDX PT, R183, R81, RZ, 0x1c1f ;  /* 0x001c1fff51b77589 */ /* 0x0004e800000e0000 */
[----:B------:R2:W4:Y:S01]  /*3eb0*/  SHFL.IDX PT, R182, R80, RZ, 0x1c1f ;  /* 0x001c1fff50b67589 */ /* 0x00052200000e0000 */
[----:B------:R-:W-:-:S05]  /*3ec0*/  @P1 BRA `(.L_x_917) ;  /* 0x00001da000001947 */ /* 0x000fca0003800000 */
[----:B------:R-:W-:Y:S01]  /*3ed0*/  ISETP.GE.AND P0, PT, R24, c[0x0][0x1d4], PT ;  /* 0x0000750018007a0c */ /* 0x000fe20003f06270 */
[----:B-----5:R-:W-:Y:S01]  /*3ee0*/  IMAD.MOV.U32 R5, RZ, RZ, R30 ;  /* 0x000000ffff057224 */ /* 0x020fe200078e001e */
[----:B------:R-:W-:Y:S01]  /*3ef0*/  IADD3 R184, -R117, c[0x0][0x1d4], RZ ;  /* 0x0000750075b87a10 */ /* 0x000fe20007ffe1ff */
[----:B------:R-:W-:Y:S01]  /*3f00*/  IMAD.MOV.U32 R4, RZ, RZ, R31 ;  /* 0x000000ffff047224 */ /* 0x000fe200078e001f */
[----:B------:R-:W-:Y:S01]  /*3f10*/  BSSY B0, `(.L_x_930) ;  /* 0x00000a3000007945 */ /* 0x000fe20003800000 */
        /* <DEDUP_REMOVED lines=28> */
[----:B------:R-:W-:Y:S01]  /*40e0*/  IMAD R185, R53, 0x3000, RZ ;  /* 0x0000300035b97824 */ /* 0x000fe200078e02ff */
[----:B------:R-:W-:Y:S02]  /*40f0*/  PRMT R88, R7, 0x7610, R88 ;  /* 0x0000761007587816 */ /* 0x000fe40000000058 */
[----:B------:R-:W-:Y:S01]  /*4100*/  PRMT R87, R6, 0x7610, R87 ;  /* 0x0000761006577816 */ /* 0x000fe20000000057 */
[----:B------:R-:W-:-:S05]  /*4110*/  @P0 BRA `(.L_x_931) ;  /* 0x0000082000000947 */ /* 0x000fca0003800000 */
[----:B------:R-:W-:Y:S01]  /*4120*/  LOP3.LUT P2, RZ, R135, 0x4, RZ, 0xc0, !PT ;  /* 0x0000000487ff7812 */ /* 0x000fe2000784c0ff */
[----:B------:R-:W-:Y:S01]  /*4130*/  IMAD.MOV.U32 R50, RZ, RZ, R44 ;  /* 0x000000ffff327224 */ /* 0x000fe200078e002c */
[----:B------:R-:W-:Y:S01]  /*4140*/  ISETP.GE.AND P0, PT, R24, c[0x0][0x27c], PT ;  /* 0x00009f0018007a0c */ /* 0x000fe20003f06270 */
[----:B------:R-:W-:Y:S01]  /*4150*/  IMAD.MOV.U32 R55, RZ, RZ, R56 ;  /* 0x000000ffff377224 */ /* 0x000fe200078e0038 */
[----:B------:R-:W-:Y:S01]  /*4160*/  SEL R187, R117, R184, !P2 ;  /* 0x000000b875bb7207 */ /* 0x000fe20005000000 */
[----:B------:R-:W-:Y:S01]  /*4170*/  IMAD.MOV.U32 R49, RZ, RZ, R45 ;  /* 0x000000ffff317224 */ /* 0x000fe200078e002d */
[----:B------:R-:W-:Y:S01]  /*4180*/  MOV R54, R57 ;  /* 0x0000003900367202 */ /* 0x000fe20000000f00 */
[----:B------:R-:W-:Y:S01]  /*4190*/  IMAD.MOV.U32 R62, RZ, RZ, R58 ;  /* 0x000000ffff3e7224 */ /* 0x000fe200078e003a */
[----:B------:R-:W-:Y:S02]  /*41a0*/  SHF.R.S32.HI R186, RZ, 0x1f, R187 ;  /* 0x0000001fffba7819 */ /* 0x000fe400000114bb */
[----:B------:R-:W-:Y:S02]  /*41b0*/  MOV R68, R59 ;  /* 0x0000003b00447202 */ /* 0x000fe40000000f00 */
[----:B------:R-:W-:Y:S03]  /*41c0*/  LEA.HI R186, R186, R187, RZ, 0x4 ;  /* 0x000000bbbaba7211 */ /* 0x000fe600078f20ff */
[----:B------:R-:W-:Y:S01]  /*41d0*/  @!P0 SHF.R.U64 R51, R44, 0x10, R45 ;  /* 0x000000102c338819 */ /* 0x000fe2000000122d */
[----:B------:R-:W-:Y:S01]  /*41e0*/  IMAD.MOV.U32 R44, RZ, RZ, R47 ;  /* 0x000000ffff2c7224 */ /* 0x000fe200078e002f */
[----:B------:R-:W-:Y:S02]  /*41f0*/  LEA.HI.SX32 R187, R186, R125, 0x1c ;  /* 0x0000007dbabb7211 */ /* 0x000fe400078fe2ff */
[----:B------:R-:W-:Y:S02]  /*4200*/  @!P0 SHF.R.U64 R56, R56, 0x10, R57 ;  /* 0x0000001038388819 */ /* 0x000fe40000001239 */
[----:B------:R-:W-:Y:S01]  /*4210*/  SHF.R.S32.HI R190, RZ, 0x1f, R187 ;  /* 0x0000001fffbe7819 */ /* 0x000fe200000114bb */
[----:B------:R-:W-:Y:S01]  /*4220*/  IMAD.SHL.U32 R186, R187, 0x8, RZ ;  /* 0x00000008bbba7824 */ /* 0x000fe200078e00ff */
[----:B------:R-:W-:Y:S01]  /*4230*/  @!P0 SHF.R.U32.HI R52, RZ, 0x10, R45 ;  /* 0x00000010ff348819 */ /* 0x000fe2000001162d */
[----:B------:R-:W-:Y:S01]  /*4240*/  IMAD.MOV.U32 R45, RZ, RZ, R46 ;  /* 0x000000ffff2d7224 */ /* 0x000fe200078e002e */
[----:B------:R-:W-:Y:S02]  /*4250*/  LEA.HI R190, R190, R187, RZ, 0x3 ;  /* 0x000000bbbebe7211 */ /* 0x000fe400078f18ff */
[----:B------:R-:W-:Y:S02]  /*4260*/  LOP3.LUT R189, R129, 0x38, R186, 0xf8, !PT ;  /* 0x0000003881bd7812 */ /* 0x000fe400078ef8ba */
[----:B------:R-:W-:Y:S01]  /*4270*/  @!P0 PRMT R50, R50, 0x5410, R51 ;  /* 0x0000541032328816 */ /* 0x000fe20000000033 */
[----:B------:R-:W-:Y:S01]  /*4280*/  IMAD.SHL.U32 R190, R190, 0x200, RZ ;  /* 0x00000200bebe7824 */ /* 0x000fe200078e00ff */
[----:B------:R-:W-:Y:S02]  /*4290*/  LOP3.LUT R189, R189, R118, RZ, 0x3c, !PT ;  /* 0x00000076bdbd7212 */ /* 0x000fe400078e3cff */
[--C-:B------:R-:W-:Y:S02]  /*42a0*/  @!P0 SHF.R.U64 R46, R46, 0x10, R47.reuse ;  /* 0x000000102e2e8819 */ /* 0x100fe4000000122f */
[----:B------:R-:W-:Y:S02]  /*42b0*/  LOP3.LUT R190, R190, 0x7ffff000, RZ, 0xc0, !PT ;  /* 0x7ffff000bebe7812 */ /* 0x000fe400078ec0ff */
[----:B------:R-:W-:Y:S02]  /*42c0*/  @!P0 SHF.R.U32.HI R47, RZ, 0x10, R47 ;  /* 0x00000010ff2f8819 */ /* 0x000fe4000001162f */
[----:B------:R-:W-:Y:S02]  /*42d0*/  IADD3 R190, R189, R190, R16 ;  /* 0x000000bebdbe7210 */ /* 0x000fe40007ffe010 */
[----:B------:R-:W-:Y:S02]  /*42e0*/  IADD3 R189, R124, R185, RZ ;  /* 0x000000b97cbd7210 */ /* 0x000fe40007ffe0ff */
[----:B------:R-:W-:Y:S01]  /*42f0*/  @!P0 SHF.R.U32.HI R57, RZ, 0x10, R57 ;  /* 0x00000010ff398819 */ /* 0x000fe20000011639 */
[----:B------:R-:W-:Y:S01]  /*4300*/  IMAD.IADD R190, R185, 0x1, R190 ;  /* 0x00000001b9be7824 */ /* 0x000fe200078e02be */
[----:B------:R-:W-:Y:S01]  /*4310*/  @!P0 PRMT R56, R55, 0x5410, R56 ;  /* 0x0000541037388816 */ /* 0x000fe20000000038 */
[----:B------:R-:W-:Y:S01]  /*4320*/  IMAD.SHL.U32 R187, R189, 0x2, RZ ;  /* 0x00000002bdbb7824 */ /* 0x000fe200078e00ff */
[----:B------:R-:W-:Y:S01]  /*4330*/  @!P0 PRMT R49, R49, 0x5410, R52 ;  /* 0x0000541031318816 */ /* 0x000fe20000000034 */
[----:B------:R-:W-:Y:S01]  /*4340*/  IMAD.SHL.U32 R188, R190, 0x2, RZ ;  /* 0x00000002bebc7824 */ /* 0x000fe200078e00ff */
[----:B------:R-:W-:Y:S01]  /*4350*/  @!P0 PRMT R44, R44, 0x5410, R47 ;  /* 0x000054102c2c8816 */ /* 0x000fe2000000002f */
[----:B------:R-:W-:Y:S01]  /*4360*/  @!P0 IMAD.U32 R47, R50, 0x10000, RZ ;  /* 0x00010000322f8824 */ /* 0x000fe200078e00ff */
[----:B--2---:R-:W1:Y:S01]  /*4370*/  LDS.128 R80, [R187+0xc100] ;  /* 0x00c10000bb507984 */ /* 0x004e620000000c00 */
[----:B------:R-:W-:Y:S01]  /*4380*/  @!P0 IMAD.U32 R55, R56, 0x10000, RZ ;  /* 0x0001000038378824 */ /* 0x000fe200078e00ff */
[----:B------:R-:W-:Y:S02]  /*4390*/  @!P0 SHF.R.U64 R61, R58, 0x10, R59 ;  /* 0x000000103a3d8819 */ /* 0x000fe4000000123b */
[----:B------:R-:W-:Y:S02]  /*43a0*/  @!P0 PRMT R58, R54, 0x5410, R57 ;  /* 0x00005410363a8816 */ /* 0x000fe40000000039 */
[----:B------:R-:W-:Y:S02]  /*43b0*/  @!P0 PRMT R45, R45, 0x5410, R46 ;  /* 0x000054102d2d8816 */ /* 0x000fe4000000002e */
[----:B------:R-:W2:Y:S01]  /*43c0*/  LDS.128 R32, [R188+0xc100] ;  /* 0x00c10000bc207984 */ /* 0x000ea20000000c00 */
[----:B------:R-:W-:Y:S02]  /*43d0*/  @!P0 LOP3.LUT R56, R56, 0xffff0000, RZ, 0xc0, !PT ;  /* 0xffff000038388812 */ /* 0x000fe400078ec0ff */
[----:B------:R-:W-:Y:S02]  /*43e0*/  @!P0 LOP3.LUT R46, R50, 0xffff0000, RZ, 0xc0, !PT ;  /* 0xffff0000322e8812 */ /* 0x000fe400078ec0ff */
[----:B------:R-:W-:Y:S02]  /*43f0*/  @!P0 SHF.R.U32.HI R59, RZ, 0x10, R59 ;  /* 0x00000010ff3b8819 */ /* 0x000fe4000001163b */
[----:B------:R-:W-:Y:S02]  /*4400*/  @!P0 PRMT R62, R62, 0x5410, R61 ;  /* 0x000054103e3e8816 */ /* 0x000fe4000000003d */
[----:B------:R-:W-:Y:S03]  /*4410*/  @!P0 PRMT R68, R68, 0x5410, R59 ;  /* 0x0000541044448816 */ /* 0x000fe6000000003b */
[C---:B------:R-:W-:Y:S01]  /*4420*/  @!P0 IMAD.U32 R60, R62.reuse, 0x10000, RZ ;  /* 0x000100003e3c8824 */ /* 0x040fe200078e00ff */
[----:B------:R-:W-:Y:S01]  /*4430*/  @!P0 LOP3.LUT R62, R62, 0xffff0000, RZ, 0xc0, !PT ;  /* 0xffff00003e3e8812 */ /* 0x000fe200078ec0ff */
[C---:B------:R-:W-:Y:S01]  /*4440*/  @!P0 IMAD.U32 R63, R68.reuse, 0x10000, RZ ;  /* 0x00010000443f8824 */ /* 0x040fe200078e00ff */
[----:B------:R-:W-:Y:S01]  /*4450*/  @!P0 LOP3.LUT R68, R68, 0xffff0000, RZ, 0xc0, !PT ;  /* 0xffff000044448812 */ /* 0x000fe200078ec0ff */
[C---:B-1----:R-:W-:Y:S01]  /*4460*/  @!P0 IMAD.U32 R54, R80.reuse, 0x10000, RZ ;  /* 0x0001000050368824 */ /* 0x042fe200078e00ff */
[----:B------:R-:W-:Y:S01]  /*4470*/  @!P0 LOP3.LUT R57, R80, 0xffff0000, RZ, 0xc0, !PT ;  /* 0xffff000050398812 */ /* 0x000fe200078ec0ff */
[C---:B------:R-:W-:Y:S01]  /*4480*/  @!P0 IMAD.U32 R61, R82.reuse, 0x10000, RZ ;  /* 0x00010000523d8824 */ /* 0x040fe200078e00ff */
[----:B------:R-:W-:Y:S01]  /*4490*/  @!P0 LOP3.LUT R59, R81, 0xffff0000, RZ, 0xc0, !PT ;  /* 0xffff0000513b8812 */ /* 0x000fe200078ec0ff */
[C---:B------:R-:W-:Y:S01]  /*44a0*/  @!P0 IMAD.U32 R66, R83.reuse, 0x10000, RZ ;  /* 0x0001000053428824 */ /* 0x040fe200078e00ff */
[----:B------:R-:W-:Y:S02]  /*44b0*/  @!P0 LOP3.LUT R64, R82, 0xffff0000, RZ, 0xc0, !PT ;  /* 0xffff000052408812 */ /* 0x000fe400078ec0ff */
[----:B------:R-:W-:Y:S02]  /*44c0*/  @!P0 LOP3.LUT R65, R83, 0xffff0000, RZ, 0xc0, !PT ;  /* 0xffff000053418812 */ /* 0x000fe400078ec0ff */
[C---:B--2---:R-:W-:Y:S02]  /*44d0*/  @!P0 SHF.L.U32 R52, R32.reuse, 0x10, RZ ;  /* 0x0000001020348819 */ /* 0x044fe400000006ff */
[----:B------:R-:W-:Y:S02]  /*44e0*/  @!P0 LOP3.LUT R51, R32, 0xffff0000, RZ, 0xc0, !PT ;  /* 0xffff000020338812 */ /* 0x000fe400078ec0ff */
[----:B------:R-:W-:Y:S01]  /*44f0*/  @!P0 SHF.L.U32 R50, R33, 0x10, RZ ;  /* 0x0000001021328819 */ /* 0x000fe200000006ff */
[C---:B------:R-:W-:Y:S02]  /*4500*/  @!P0 FMUL.FTZ R2, R52.reuse, R47 ;  /* 0x0000002f34028220 */ /* 0x040fe40000410000 */
[----:B------:R-:W-:Y:S02]  /*4510*/  @!P0 FMUL.FTZ R187, R52, R55 ;  /* 0x0000003734bb8220 */ /* 0x000fe40000410000 */
[----:B------:R-:W-:Y:S02]  /*4520*/  @!P0 FFMA.FTZ R2, R55, R54, R2 ;  /* 0x0000003637028223 */ /* 0x000fe40000010002 */
[C---:B------:R-:W-:Y:S01]  /*4530*/  @!P0 IMAD.U32 R55, R58.reuse, 0x10000, RZ ;  /* 0x000100003a378824 */ /* 0x040fe200078e00ff */
[----:B------:R-:W-:Y:S01]  /*4540*/  @!P0 LOP3.LUT R58, R58, 0xffff0000, RZ, 0xc0, !PT ;  /* 0xffff00003a3a8812 */ /* 0x000fe200078ec0ff */
[C---:B------:R-:W-:Y:S02]  /*4550*/  @!P0 FMUL.FTZ R188, R51.reuse, R56 ;  /* 0x0000003833bc8220 */ /* 0x040fe40000410000 */
[----:B------:R-:W-:Y:S02]  /*4560*/  @!P0 FFMA.FTZ R187, R54, R47, -R187 ;  /* 0x0000002f36bb8223 */ /* 0x000fe400000108bb */
[-C--:B------:R-:W-:Y:S01]  /*4570*/  @!P0 FMUL.FTZ R3, R51, R46.reuse ;  /* 0x0000002e33038220 */ /* 0x080fe20000410000 */
[----:B------:R-:W-:Y:S01]  /*4580*/  @!P0 LOP3.LUT R51, R33, 0xffff0000, RZ, 0xc0, !PT ;  /* 0xffff000021338812 */ /* 0x000fe200078ec0ff */
[----:B------:R-:W-:Y:S02]  /*4590*/  @!P0 IMAD.U32 R47, R49, 0x10000, RZ ;  /* 0x00010000312f8824 */ /* 0x000fe400078e00ff */
[----:B------:R-:W-:Y:S02]  /*45a0*/  @!P0 IMAD.U32 R54, R81, 0x10000, RZ ;  /* 0x0001000051368824 */ /* 0x000fe400078e00ff */
[C---:B------:R-:W-:Y:S02]  /*45b0*/  @!P0 FMUL.FTZ R189, R50.reuse, R55 ;  /* 0x0000003732bd8220 */ /* 0x040fe40000410000 */
[----:B------:R-:W-:Y:S01]  /*45c0*/  @!P0 FFMA.FTZ R188, R57, R46, -R188 ;  /* 0x0000002e39bc8223 */ /* 0x000fe200000108bc */
[----:B------:R-:W-:Y:S01]  /*45d0*/  @!P0 LOP3.LUT R46, R49, 0xffff0000, RZ, 0xc0, !PT ;  /* 0xffff0000312e8812 */ /* 0x000fe200078ec0ff */
[-C--:B------:R-:W-:Y:S01]  /*45e0*/  @!P0 FMUL.FTZ R4, R50, R47.reuse ;  /* 0x0000002f32048220 */ /* 0x080fe20000410000 */
[----:B------:R-:W-:Y:S01]  /*45f0*/  @!P0 LOP3.LUT R50, R34, 0xffff0000, RZ, 0xc0, !PT ;  /* 0xffff000022328812 */ /* 0x000fe200078ec0ff */
[----:B------:R-:W-:Y:S01]  /*4600*/  @!P0 FFMA.FTZ R189, R54, R47, -R189 ;  /* 0x0000002f36bd8223 */ /* 0x000fe200000108bd */
[----:B------:R-:W-:Y:S01]  /*4610*/  @!P0 SHF.L.U32 R47, R34, 0x10, RZ ;  /* 0x00000010222f8819 */ /* 0x000fe200000006ff */
[C---:B------:R-:W-:Y:S01]  /*4620*/  @!P0 FMUL.FTZ R190, R51.reuse, R58 ;  /* 0x0000003a33be8220 */ /* 0x040fe20000410000 */
[----:B------:R-:W-:Y:S01]  /*4630*/  @!P0 F2FP.BF16.PACK_AB R187, R188, R187 ;  /* 0x000000bbbcbb823e */ /* 0x000fe200000010ff */
[-C--:B------:R-:W-:Y:S02]  /*4640*/  @!P0 FMUL.FTZ R5, R51, R46.reuse ;  /* 0x0000002e33058220 */ /* 0x080fe40000410000 */
[----:B------:R-:W-:Y:S02]  /*4650*/  @!P0 FFMA.FTZ R190, R59, R46, -R190 ;  /* 0x0000002e3bbe8223 */ /* 0x000fe400000108be */
[C---:B------:R-:W-:Y:S01]  /*4660*/  @!P0 IMAD.U32 R46, R45.reuse, 0x10000, RZ ;  /* 0x000100002d2e8824 */ /* 0x040fe200078e00ff */
[----:B------:R-:W-:Y:S01]  /*4670*/  @!P0 LOP3.LUT R45, R45, 0xffff0000, RZ, 0xc0, !PT ;  /* 0xffff00002d2d8812 */ /* 0x000fe200078ec0ff */
[C---:B------:R-:W-:Y:S01]  /*4680*/  @!P0 FMUL.FTZ R193, R47.reuse, R60 ;  /* 0x0000003c2fc18220 */ /* 0x040fe20000410000 */
[----:B------:R-:W-:Y:S01]  /*4690*/  @!P0 F2FP.BF16.PACK_AB R190, R190, R189 ;  /* 0x000000bdbebe823e */ /* 0x000fe200000010ff */
[----:B------:R-:W-:Y:S02]  /*46a0*/  @!P0 FMUL.FTZ R198, R50, R62 ;  /* 0x0000003e32c68220 */ /* 0x000fe40000410000 */
[----:B------:R-:W-:Y:S01]  /*46b0*/  @!P0 FFMA.FTZ R3, R56, R57, R3 ;  /* 0x0000003938038223 */ /* 0x000fe20000010003 */
[----:B------:R-:W-:Y:S01]  /*46c0*/  @!P0 MOV R81, R190 ;  /* 0x000000be00518202 */ /* 0x000fe20000000f00 */
[-C--:B------:R-:W-:Y:S01]  /*46d0*/  @!P0 FMUL.FTZ R6, R47, R46.reuse ;  /* 0x0000002e2f068220 */ /* 0x080fe20000410000 */
[----:B------:R-:W-:Y:S01]  /*46e0*/  @!P0 LOP3.LUT R47, R35, 0xffff0000, RZ, 0xc0, !PT ;  /* 0xffff0000232f8812 */ /* 0x000fe200078ec0ff */
[----:B------:R-:W-:Y:S01]  /*46f0*/  @!P0 FFMA.FTZ R193, R61, R46, -R193 ;  /* 0x0000002e3dc18223 */ /* 0x000fe200000108c1 */
[----:B------:R-:W-:Y:S01]  /*4700*/  @!P0 SHF.L.U32 R46, R35, 0x10, RZ ;  /* 0x00000010232e8819 */ /* 0x000fe200000006ff */
[-C--:B------:R-:W-:Y:S01]  /*4710*/  @!P0 FMUL.FTZ R7, R50, R45.reuse ;  /* 0x0000002d32078220 */ /* 0x080fe20000410000 */
[----:B------:R-:W-:Y:S01]  /*4720*/  @!P0 F2FP.BF16.PACK_AB R188, R3, R2 ;  /* 0x0000000203bc823e */ /* 0x000fe200000010ff */
[----:B------:R-:W-:Y:S02]  /*4730*/  @!P0 FFMA.FTZ R198, R64, R45, -R198 ;  /* 0x0000002d40c68223 */ /* 0x000fe400000108c6 */
[C---:B------:R-:W-:Y:S01]  /*4740*/  @!P0 IMAD.U32 R45, R44.reuse, 0x10000, RZ ;  /* 0x000100002c2d8824 */ /* 0x040fe200078e00ff */
[----:B------:R-:W-:Y:S01]  /*4750*/  @!P0 MOV R32, R188 ;  /* 0x000000bc00208202 */ /* 0x000fe20000000f00 */
[----:B------:R-:W-:Y:S01]  /*4760*/  @!P0 FFMA.FTZ R4, R55, R54, R4 ;  /* 0x0000003637048223 */ /* 0x000fe20000010004 */
[----:B------:R-:W-:Y:S01]  /*4770*/  @!P0 LOP3.LUT R44, R44, 0xffff0000, RZ, 0xc0, !PT ;  /* 0xffff00002c2c8812 */ /* 0x000fe200078ec0ff */
[----:B------:R-:W-:Y:S01]  /*4780*/  @!P0 FFMA.FTZ R5, R58, R59, R5 ;  /* 0x0000003b3a058223 */ /* 0x000fe20000010005 */
[----:B------:R-:W-:Y:S01]  /*4790*/  @!P0 F2FP.BF16.PACK_AB R193, R198, R193 ;  /* 0x000000c1c6c1823e */ /* 0x000fe200000010ff */
[----:B------:R-:W-:Y:S02]  /*47a0*/  @!P0 FMUL.FTZ R8, R46, R45 ;  /* 0x0000002d2e088220 */ /* 0x000fe40000410000 */
[----:B------:R-:W-:Y:S01]  /*47b0*/  @!P0 FFMA.FTZ R6, R60, R61, R6 ;  /* 0x0000003d3c068223 */ /* 0x000fe20000010006 */
[----:B------:R-:W-:Y:S01]  /*47c0*/  @!P0 F2FP.BF16.PACK_AB R189, R5, R4 ;  /* 0x0000000405bd823e */ /* 0x000fe200000010ff */
[----:B------:R-:W-:Y:S02]  /*47d0*/  @!P0 FMUL.FTZ R191, R46, R63 ;  /* 0x0000003f2ebf8220 */ /* 0x000fe40000410000 */
[C---:B------:R-:W-:Y:S02]  /*47e0*/  @!P0 FMUL.FTZ R196, R47.reuse, R68 ;  /* 0x000000442fc48220 */ /* 0x040fe40000410000 */
        /* <DEDUP_REMOVED lines=14> */
[----:B------:R-:W-:Y:S02]  /*48d0*/  @!P0 MOV R35, R198 ;  /* 0x000000c600238202 */ /* 0x000fe40000000f00 */
[----:B----4-:R-:W-:Y:S05]  /*48e0*/  IADD3 R188, P0, R182, R144, RZ ;  /* 0x00000090b6bc7210 */ /* 0x010fea0007f1e0ff */
[----:B---3--:R-:W-:Y:S01]  /*48f0*/  IMAD.X R189, R183, 0x1, R143, P0 ;  /* 0x00000001b7bd7824 */ /* 0x008fe200000e068f */
[C---:B------:R-:W-:Y:S04]  /*4900*/  ISETP.GE.AND P0, PT, R186.reuse, c[0x0][0x1d4], PT ;  /* 0x00007500ba007a0c */ /* 0x040fe80003f06270 */
[----:B------:R1:W-:Y:S09]  /*4910*/  ST.E.128 [R188.64], R80 ;  /* 0x00000050bc007985 */ /* 0x0003f2000c101d06 */
[----:B------:R-:W-:Y:S05]  /*4920*/  @!P0 IMAD.WIDE R186, R186, 0x2, R182 ;  /* 0x00000002baba8825 */ /* 0x000fea00078e02b6 */
[----:B------:R1:W-:Y:S02]  /*4930*/  @!P0 ST.E.128 [R186.64], R32 ;  /* 0x00000020ba008985 */ /* 0x0003e4000c101d06 */
.L_x_931:
[----:B------:R-:W-:Y:S05]  /*4940*/  BSYNC B0 ;  /* 0x0000000000007941 */ /* 0x000fea0003800000 */
.L_x_930:
[----:B------:R-:W-:Y:S01]  /*4950*/  ISETP.GE.AND P0, PT, R17, c[0x0][0x1d4], PT ;  /* 0x0000750011007a0c */ /* 0x000fe20003f06270 */
[----:B------:R-:W-:Y:S01]  /*4960*/  @!UPT UIADD3 URZ, URZ, URZ, URZ ;  /* 0x0000003f3f3ff290 */ /* 0x000fe2000fffe03f */
[----:B------:R-:W-:Y:S11]  /*4970*/  BSSY B0, `(.L_x_932) ;  /* 0x000007c000007945 */ /* 0x000ff60003800000 */
[----:B------:R-:W-:-:S05]  /*4980*/  @P0 BRA `(.L_x_933) ;  /* 0x000007a000000947 */ /* 0x000fca0003800000 */
[----:B------:R-:W-:Y:S02]  /*4990*/  LOP3.LUT P1, RZ, R135, 0x2, RZ, 0xc0, !PT ;  /* 0x0000000287ff7812 */ /* 0x000fe4000782c0ff */
[----:B------:R-:W-:Y:S02]  /*49a0*/  ISETP.GE.AND P0, PT, R17, c[0x0][0x27c], PT ;  /* 0x00009f0011007a0c */ /* 0x000fe40003f06270 */
[----:B------:R-:W-:Y:S04]  /*49b0*/  SEL R63, R117, R184, !P1 ;  /* 0x000000b8753f7207 */ /* 0x000fe80004800000 */
[----:B------:R-:W-:Y:S04]  /*49c0*/  SHF.R.S32.HI R62, RZ, 0x1f, R63 ;  /* 0x0000001fff3e7819 */ /* 0x000fe8000001143f */
        /* <DEDUP_REMOVED lines=12> */
[----:B------:R-:W-:Y:S01]  /*4a90*/  @!P0 PRMT R42, R42, 0x5410, R45 ;  /* 0x000054102a2a8816 */ /* 0x000fe2000000002d */
[----:B------:R-:W-:Y:S01]  /*4aa0*/  @!P0 IMAD.U32 R47, R88, 0x10000, RZ ;  /* 0x00010000582f8824 */ /* 0x000fe200078e00ff */
[----:B------:R-:W-:Y:S02]  /*4ab0*/  LOP3.LUT R66, R66, 0x7ffff000, RZ, 0xc0, !PT ;  /* 0x7ffff00042427812 */ /* 0x000fe400078ec0ff */
[----:B------:R-:W-:Y:S01]  /*4ac0*/  @!P0 SHF.R.U32.HI R36, RZ, 0x10, R37 ;  /* 0x00000010ff248819 */ /* 0x000fe20000011625 */
[----:B------:R-:W-:Y:S01]  /*4ad0*/  @!P0 IMAD.U32 R37, R42, 0x10000, RZ ;  /* 0x000100002a258824 */ /* 0x000fe200078e00ff */
[----:B------:R-:W-:Y:S01]  /*4ae0*/  IADD3 R66, R65, R66, R16 ;  /* 0x0000004241427210 */ /* 0x000fe20007ffe010 */
[----:B------:R-:W-:Y:S01]  /*4af0*/  IMAD.IADD R65, R122, 0x1, R185 ;  /* 0x000000017a417824 */ /* 0x000fe200078e02b9 */
[----:B------:R-:W-:Y:S02]  /*4b00*/  @!P0 PRMT R87, R87, 0x5410, R76 ;  /* 0x0000541057578816 */ /* 0x000fe4000000004c */
[----:B------:R-:W-:Y:S01]  /*4b10*/  @!P0 SHF.R.U32.HI R49, RZ, 0x10, R79 ;  /* 0x00000010ff318819 */ /* 0x000fe2000001164f */
[----:B------:R-:W-:Y:S01]  /*4b20*/  IMAD.IADD R66, R185, 0x1, R66 ;  /* 0x00000001b9427824 */ /* 0x000fe200078e0242 */
[----:B------:R-:W-:Y:S02]  /*4b30*/  SHF.L.U32 R63, R65, 0x1, RZ ;  /* 0x00000001413f7819 */ /* 0x000fe400000006ff */
[--C-:B------:R-:W-:Y:S01]  /*4b40*/  @!P0 SHF.R.U32.HI R44, RZ, 0x10, R39.reuse ;  /* 0x00000010ff2c8819 */ /* 0x100fe20000011627 */
[----:B------:R-:W-:Y:S01]  /*4b50*/  IMAD.SHL.U32 R64, R66, 0x2, RZ ;  /* 0x0000000242407824 */ /* 0x000fe200078e00ff */
[----:B------:R-:W-:Y:S01]  /*4b60*/  @!P0 SHF.R.U64 R39, R38, 0x10, R39 ;  /* 0x0000001026278819 */ /* 0x000fe20000001227 */
[----:B-12---:R-:W1:Y:S01]  /*4b70*/  LDS.128 R80, [R63+0xc100] ;  /* 0x00c100003f507984 */ /* 0x006e620000000c00 */
[----:B------:R-:W-:Y:S02]  /*4b80*/  @!P0 PRMT R41, R41, 0x5410, R36 ;  /* 0x0000541029298816 */ /* 0x000fe40000000024 */
[----:B------:R-:W-:Y:S01]  /*4b90*/  @!P0 PRMT R86, R86, 0x5410, R49 ;  /* 0x0000541056568816 */ /* 0x000fe20000000031 */
[----:B------:R-:W-:Y:S01]  /*4ba0*/  @!P0 IMAD.U32 R49, R87, 0x10000, RZ ;  /* 0x0001000057318824 */ /* 0x000fe200078e00ff */
[----:B------:R-:W-:Y:S02]  /*4bb0*/  @!P0 PRMT R48, R48, 0x5410, R39 ;  /* 0x0000541030308816 */ /* 0x000fe40000000027 */
[----:B------:R-:W-:Y:S01]  /*4bc0*/  @!P0 SHF.L.U32 R36, R41, 0x10, RZ ;  /* 0x0000001029248819 */ /* 0x000fe200000006ff */
[C---:B------:R-:W-:Y:S01]  /*4bd0*/  @!P0 IMAD.U32 R59, R86.reuse, 0x10000, RZ ;  /* 0x00010000563b8824 */ /* 0x040fe200078e00ff */
[----:B------:R-:W2:Y:S01]  /*4be0*/  LDS.128 R32, [R64+0xc100] ;  /* 0x00c1000040207984 */ /* 0x000ea20000000c00 */
[----:B------:R-:W-:Y:S02]  /*4bf0*/  @!P0 LOP3.LUT R52, R87, 0xffff0000, RZ, 0xc0, !PT ;  /* 0xffff000057348812 */ /* 0x000fe400078ec0ff */
[----:B------:R-:W-:Y:S02]  /*4c00*/  @!P0 PRMT R43, R43, 0x5410, R44 ;  /* 0x000054102b2b8816 */ /* 0x000fe4000000002c */
[----:B------:R-:W-:Y:S02]  /*4c10*/  @!P0 LOP3.LUT R60, R86, 0xffff0000, RZ, 0xc0, !PT ;  /* 0xffff0000563c8812 */ /* 0x000fe400078ec0ff */
[----:B------:R-:W-:Y:S04]  /*4c20*/  @!P0 SHF.R.U64 R78, R78, 0x10, R79 ;  /* 0x000000104e4e8819 */ /* 0x000fe8000000124f */
[----:B------:R-:W-:Y:S04]  /*4c30*/  @!P0 PRMT R85, R85, 0x5410, R78 ;  /* 0x0000541055558816 */ /* 0x000fe8000000004e */
[C---:B------:R-:W-:Y:S01]  /*4c40*/  @!P0 LOP3.LUT R56, R85.reuse, 0xffff0000, RZ, 0xc0, !PT ;  /* 0xffff000055388812 */ /* 0x040fe200078ec0ff */
[----:B------:R-:W-:Y:S02]  /*4c50*/  @!P0 IMAD.U32 R55, R85, 0x10000, RZ ;  /* 0x0001000055378824 */ /* 0x000fe400078e00ff */
[C---:B-1----:R-:W-:Y:S01]  /*4c60*/  @!P0 IMAD.U32 R46, R80.reuse, 0x10000, RZ ;  /* 0x00010000502e8824 */ /* 0x042fe200078e00ff */
[----:B------:R-:W-:Y:S01]  /*4c70*/  @!P0 LOP3.LUT R50, R80, 0xffff0000, RZ, 0xc0, !PT ;  /* 0xffff000050328812 */ /* 0x000fe200078ec0ff */
[----:B------:R-:W-:Y:S01]  /*4c80*/  @!P0 IMAD.U32 R51, R81, 0x10000, RZ ;  /* 0x0001000051338824 */ /* 0x000fe200078e00ff */
[C---:B------:R-:W-:Y:S01]  /*4c90*/  @!P0 LOP3.LUT R61, R83.reuse, 0xffff0000, RZ, 0xc0, !PT ;  /* 0xffff0000533d8812 */ /* 0x040fe200078ec0ff */
[----:B------:R-:W-:Y:S01]  /*4ca0*/  @!P0 IMAD.U32 R58, R83, 0x10000, RZ ;  /* 0x00010000533a8824 */ /* 0x000fe200078e00ff */
[C---:B------:R-:W-:Y:S01]  /*4cb0*/  @!P0 LOP3.LUT R57, R82.reuse, 0xffff0000, RZ, 0xc0, !PT ;  /* 0xffff000052398812 */ /* 0x040fe200078ec0ff */
[----:B------:R-:W-:Y:S02]  /*4cc0*/  @!P0 IMAD.U32 R54, R82, 0x10000, RZ ;  /* 0x0001000052368824 */ /* 0x000fe400078e00ff */
[----:B--2---:R-:W-:Y:S02]  /*4cd0*/  @!P0 IMAD.U32 R38, R32, 0x10000, RZ ;  /* 0x0001000020268824 */ /* 0x004fe400078e00ff */
[----:B------:R-:W-:Y:S02]  /*4ce0*/  @!P0 IMAD.U32 R39, R33, 0x10000, RZ ;  /* 0x0001000021278824 */ /* 0x000fe400078e00ff */
[C---:B------:R-:W-:Y:S02]  /*4cf0*/  @!P0 FMUL.FTZ R63, R38.reuse, R47 ;  /* 0x0000002f263f8220 */ /* 0x040fe40000410000 */
[----:B------:R-:W-:Y:S01]  /*4d00*/  @!P0 FMUL.FTZ R2, R38, R37 ;  /* 0x0000002526028220 */ /* 0x000fe20000410000 */
[----:B------:R-:W-:Y:S01]  /*4d10*/  @!P0 LOP3.LUT R38, R32, 0xffff0000, RZ, 0xc0, !PT ;  /* 0xffff000020268812 */ /* 0x000fe200078ec0ff */
[----:B------:R-:W-:Y:S02]  /*4d20*/  @!P0 FMUL.FTZ R64, R39, R49 ;  /* 0x0000003127408220 */ /* 0x000fe40000410000 */
        /* <DEDUP_REMOVED lines=8> */
[C---:B------:R-:W-:Y:S01]  /*4db0*/  @!P0 FMUL.FTZ R66, R38.reuse, R46 ;  /* 0x0000002e26428220 */ /* 0x040fe20000410000 */
[----:B------:R-:W-:Y:S01]  /*4dc0*/  @!P0 LOP3.LUT R47, R81, 0xffff0000, RZ, 0xc0, !PT ;  /* 0xffff0000512f8812 */ /* 0x000fe200078ec0ff */
[-C--:B------:R-:W-:Y:S01]  /*4dd0*/  @!P0 FMUL.FTZ R3, R38, R37.reuse ;  /* 0x0000002526038220 */ /* 0x080fe20000410000 */
[----:B------:R-:W-:Y:S01]  /*4de0*/  @!P0 SHF.L.U32 R38, R35, 0x10, RZ ;  /* 0x0000001023268819 */ /* 0x000fe200000006ff */
[C---:B------:R-:W-:Y:S02]  /*4df0*/  @!P0 FMUL.FTZ R65, R39.reuse, R52 ;  /* 0x0000003427418220 */ /* 0x040fe40000410000 */
[-C--:B------:R-:W-:Y:S01]  /*4e00*/  @!P0 FMUL.FTZ R5, R39, R36.reuse ;  /* 0x0000002427058220 */ /* 0x080fe20000410000 */
[----:B------:R-:W-:Y:S01]  /*4e10*/  @!P0 LOP3.LUT R39, R35, 0xffff0000, RZ, 0xc0, !PT ;  /* 0xffff000023278812 */ /* 0x000fe200078ec0ff */
[----:B------:R-:W-:Y:S02]  /*4e20*/  @!P0 FFMA.FTZ R66, R50, R37, -R66 ;  /* 0x0000002532428223 */ /* 0x000fe40000010842 */
[----:B------:R-:W-:Y:S02]  /*4e30*/  @!P0 IMAD.U32 R37, R43, 0x10000, RZ ;  /* 0x000100002b258824 */ /* 0x000fe400078e00ff */
[----:B------:R-:W-:Y:S01]  /*4e40*/  @!P0 FMUL.FTZ R68, R38, R59 ;  /* 0x0000003b26448220 */ /* 0x000fe20000410000 */
[----:B------:R-:W-:Y:S01]  /*4e50*/  @!P0 F2FP.BF16.PACK_AB R63, R66, R63 ;  /* 0x0000003f423f823e */ /* 0x000fe200000010ff */
[----:B------:R-:W-:Y:S01]  /*4e60*/  @!P0 FFMA.FTZ R65, R47, R36, -R65 ;  /* 0x000000242f418223 */ /* 0x000fe20000010841 */
[----:B------:R-:W-:Y:S01]  /*4e70*/  @!P0 LOP3.LUT R36, R43, 0xffff0000, RZ, 0xc0, !PT ;  /* 0xffff00002b248812 */ /* 0x000fe200078ec0ff */
[----:B------:R-:W-:Y:S02]  /*4e80*/  @!P0 FMUL.FTZ R187, R39, R60 ;  /* 0x0000003c27bb8220 */ /* 0x000fe40000410000 */
[-C--:B------:R-:W-:Y:S01]  /*4e90*/  @!P0 FMUL.FTZ R8, R38, R37.reuse ;  /* 0x0000002526088220 */ /* 0x080fe20000410000 */
[----:B------:R-:W-:Y:S01]  /*4ea0*/  @!P0 F2FP.BF16.PACK_AB R64, R65, R64 ;  /* 0x000000404140823e */ /* 0x000fe200000010ff */
[----:B------:R-:W-:Y:S01]  /*4eb0*/  @!P0 FFMA.FTZ R68, R58, R37, -R68 ;  /* 0x000000253a448223 */ /* 0x000fe20000010844 */
[----:B------:R-:W-:Y:S01]  /*4ec0*/  @!P0 SHF.L.U32 R37, R48, 0x10, RZ ;  /* 0x0000001030258819 */ /* 0x000fe200000006ff */
[C---:B------:R-:W-:Y:S02]  /*4ed0*/  @!P0 IMAD.U32 R38, R34.reuse, 0x10000, RZ ;  /* 0x0001000022268824 */ /* 0x040fe400078e00ff */
        /* <DEDUP_REMOVED lines=12> */
[----:B------:R-:W-:Y:S01]  /*4fa0*/  @!P0 FFMA.FTZ R7, R56, R57, R7 ;  /* 0x0000003938078223 */ /* 0x000fe20000010007 */
[----:B------:R-:W-:Y:S01]  /*4fb0*/  @!P0 F2FP.BF16.PACK_AB R66, R5, R4 ;  /* 0x000000040542823e */ /* 0x000fe200000010ff */
[----:B------:R-:W-:Y:S02]  /*4fc0*/  @!P0 FMUL.FTZ R186, R38, R55 ;  /* 0x0000003726ba8220 */ /* 0x000fe40000410000 */
[----:B------:R-:W-:Y:S02]  /*4fd0*/  @!P0 FMUL.FTZ R189, R39, R56 ;  /* 0x0000003827bd8220 */ /* 0x000fe40000410000 */
[----:B------:R-:W-:Y:S02]  /*4fe0*/  @!P0 FFMA.FTZ R8, R59, R58, R8 ;  /* 0x0000003a3b088223 */ /* 0x000fe40000010008 */
[----:B------:R-:W-:Y:S02]  /*4ff0*/  @!P0 FFMA.FTZ R9, R60, R61, R9 ;  /* 0x0000003d3c098223 */ /* 0x000fe40000010009 */
[----:B------:R-:W-:Y:S02]  /*5000*/  @!P0 FFMA.FTZ R186, R54, R37, -R186 ;  /* 0x0000002536ba8223 */ /* 0x000fe400000108ba */
[----:B------:R-:W-:Y:S01]  /*5010*/  @!P0 FFMA.FTZ R189, R57, R36, -R189 ;  /* 0x0000002439bd8223 */ /* 0x000fe200000108bd */
[----:B------:R-:W-:Y:S01]  /*5020*/  @!P0 F2FP.BF16.PACK_AB R187, R9, R8 ;  /* 0x0000000809bb823e */ /* 0x000fe200000010ff */
[----:B------:R-:W-:Y:S02]  /*5030*/  @!P0 IMAD.MOV.U32 R80, RZ, RZ, R63 ;  /* 0x000000ffff508224 */ /* 0x000fe400078e003f */
[----:B------:R-:W-:Y:S01]  /*5040*/  @!P0 IMAD.MOV.U32 R81, RZ, RZ, R64 ;  /* 0x000000ffff518224 */ /* 0x000fe200078e0040 */
[----:B------:R-:W-:Y:S01]  /*5050*/  @!P0 F2FP.BF16.PACK_AB R189, R189, R186 ;  /* 0x000000babdbd823e */ /* 0x000fe200000010ff */
[----:B------:R-:W-:Y:S01]  /*5060*/  @!P0 IMAD.MOV.U32 R83, RZ, RZ, R68 ;  /* 0x000000ffff538224 */ /* 0x000fe200078e0044 */
[----:B------:R-:W-:Y:S01]  /*5070*/  @!P0 F2FP.BF16.PACK_AB R186, R7, R6 ;  /* 0x0000000607ba823e */ /* 0x000fe200000010ff */
[----:B------:R-:W-:Y:S01]  /*5080*/  @!P0 IMAD.MOV.U32 R32, RZ, RZ, R65 ;  /* 0x000000ffff208224 */ /* 0x000fe200078e0041 */
[----:B------:R-:W-:Y:S01]  /*5090*/  @!P0 MOV R82, R189 ;  /* 0x000000bd00528202 */ /* 0x000fe20000000f00 */
        /* <DEDUP_REMOVED lines=9> */
.L_x_933:
[----:B------:R-:W-:Y:S05]  /*5130*/  BSYNC B0 ;  /* 0x0000000000007941 */ /* 0x000fea0003800000 */
.L_x_932:
[----:B------:R-:W-:Y:S11]  /*5140*/  ISETP.GE.AND P0, PT, R15, c[0x0][0x1d4], PT ;  /* 0x000075000f007a0c */ /* 0x000ff60003f06270 */
[----:B------:R-:W-:Y:S02]  /*5150*/  @!UPT UIADD3 URZ, URZ, URZ, URZ ;  /* 0x0000003f3f3ff290 */ /* 0x000fe4000fffe03f */
[----:B------:R-:W-:-:S05]  /*5160*/  @P0 BRA `(.L_x_917) ;  /* 0x00000b0000000947 */ /* 0x000fca0003800000 */
[----:B------:R-:W-:Y:S02]  /*5170*/  LOP3.LUT P1, RZ, R135, 0x8, RZ, 0xc0, !PT ;  /* 0x0000000887ff7812 */ /* 0x000fe4000782c0ff */
        /* <DEDUP_REMOVED lines=9> */
[----:B------:R-:W-:Y:S02]  /*5210*/  @!P0 SHF.R.U64 R39, R72, 0x10, R73 ;  /* 0x0000001048278819 */ /* 0x000fe40000001249 */
[----:B------:R-:W-:Y:S02]  /*5220*/  LEA.HI R62, R62, R63, RZ, 0x3 ;  /* 0x0000003f3e3e7211 */ /* 0x000fe400078f18ff */
[----:B------:R-:W-:Y:S02]  /*5230*/  @!P0 PRMT R84, R84, 0x5410, R39 ;  /* 0x0000541054548816 */ /* 0x000fe40000000027 */
[----:B------:R-:W-:Y:S01]  /*5240*/  @!P0 SHF.R.U32.HI R41, RZ, 0x10, R75 ;  /* 0x00000010ff298819 */ /* 0x000fe2000001164b */
[----:B------:R-:W-:Y:S01]  /*5250*/  IMAD.SHL.U32 R62, R62, 0x200, RZ ;  /* 0x000002003e3e7824 */ /* 0x000fe200078e00ff */
[----:B------:R-:W-:Y:S01]  /*5260*/  LOP3.LUT R63, R129, 0x38, R55, 0xf8, !PT ;  /* 0x00000038813f7812 */ /* 0x000fe200078ef837 */
[----:B------:R-:W-:Y:S01]  /*5270*/  @!P0 IMAD.U32 R38, R84, 0x10000, RZ ;  /* 0x0001000054268824 */ /* 0x000fe200078e00ff */
[----:B------:R-:W-:Y:S02]  /*5280*/  @!P0 PRMT R70, R70, 0x5410, R41 ;  /* 0x0000541046468816 */ /* 0x000fe40000000029 */
[----:B------:R-:W-:Y:S02]  /*5290*/  LOP3.LUT R63, R63, R118, RZ, 0x3c, !PT ;  /* 0x000000763f3f7212 */ /* 0x000fe400078e3cff */
[----:B------:R-:W-:Y:S02]  /*52a0*/  LOP3.LUT R62, R62, 0x7ffff000, RZ, 0xc0, !PT ;  /* 0x7ffff0003e3e7812 */ /* 0x000fe400078ec0ff */
[----:B------:R-:W-:Y:S02]  /*52b0*/  @!P0 LOP3.LUT R42, R84, 0xffff0000, RZ, 0xc0, !PT ;  /* 0xffff0000542a8812 */ /* 0x000fe400078ec0ff */
[----:B------:R-:W-:Y:S02]  /*52c0*/  IADD3 R62, R63, R62, R16 ;  /* 0x0000003e3f3e7210 */ /* 0x000fe40007ffe010 */
[C---:B------:R-:W-:Y:S02]  /*52d0*/  @!P0 LOP3.LUT R50, R70.reuse, 0xffff0000, RZ, 0xc0, !PT ;  /* 0xffff000046328812 */ /* 0x040fe400078ec0ff */
[----:B------:R-:W-:Y:S01]  /*52e0*/  @!P0 SHF.L.U32 R49, R70, 0x10, RZ ;  /* 0x0000001046318819 */ /* 0x000fe200000006ff */
[----:B------:R-:W-:Y:S01]  /*52f0*/  IMAD.IADD R62, R185, 0x1, R62 ;  /* 0x00000001b93e7824 */ /* 0x000fe200078e023e */
[----:B------:R-:W-:Y:S01]  /*5300*/  @!P0 SHF.R.U64 R37, R28, 0x10, R29 ;  /* 0x000000101c258819 */ /* 0x000fe2000000121d */
[----:B------:R-:W-:Y:S01]  /*5310*/  IMAD.IADD R185, R120, 0x1, R185 ;  /* 0x0000000178b97824 */ /* 0x000fe200078e02b9 */
[----:B------:R-:W-:Y:S02]  /*5320*/  @!P0 SHF.R.U32.HI R28, RZ, 0x10, R29 ;  /* 0x00000010ff1c8819 */ /* 0x000fe4000001161d */
[----:B------:R-:W-:Y:S01]  /*5330*/  SHF.L.U32 R64, R62, 0x1, RZ ;  /* 0x000000013e407819 */ /* 0x000fe200000006ff */
[----:B------:R-:W-:Y:S01]  /*5340*/  IMAD.SHL.U32 R54, R185, 0x2, RZ ;  /* 0x00000002b9367824 */ /* 0x000fe200078e00ff */
[----:B------:R-:W-:Y:S02]  /*5350*/  @!P0 PRMT R26, R26, 0x5410, R37 ;  /* 0x000054101a1a8816 */ /* 0x000fe40000000025 */
[----:B------:R-:W-:Y:S01]  /*5360*/  @!P0 PRMT R21, R21, 0x5410, R28 ;  /* 0x0000541015158816 */ /* 0x000fe2000000001c */
[----:B------:R-:W1:Y:S01]  /*5370*/  LDS.128 R32, [R64+0xc100] ;  /* 0x00c1000040207984 */ /* 0x000e620000000c00 */
[--C-:B------:R-:W-:Y:S01]  /*5380*/  @!P0 SHF.R.U32.HI R36, RZ, 0x10, R31.reuse ;  /* 0x00000010ff248819 */ /* 0x100fe2000001161f */
[C---:B------:R-:W-:Y:S01]  /*5390*/  @!P0 IMAD.U32 R28, R26.reuse, 0x10000, RZ ;  /* 0x000100001a1c8824 */ /* 0x040fe200078e00ff */
[----:B------:R-:W-:Y:S02]  /*53a0*/  @!P0 LOP3.LUT R26, R26, 0xffff0000, RZ, 0xc0, !PT ;  /* 0xffff00001a1a8812 */ /* 0x000fe400078ec0ff */
[----:B------:R-:W-:Y:S02]  /*53b0*/  @!P0 PRMT R27, R27, 0x5410, R36 ;  /* 0x000054101b1b8816 */ /* 0x000fe40000000024 */
[----:B------:R-:W-:Y:S01]  /*53c0*/  @!P0 SHF.R.U64 R31, R30, 0x10, R31 ;  /* 0x000000101e1f8819 */ /* 0x000fe2000000121f */
[----:B------:R3:W4:Y:S01]  /*53d0*/  LDS.128 R56, [R54+0xc100] ;  /* 0x00c1000036387984 */ /* 0x0007220000000c00 */
[----:B------:R-:W-:Y:S02]  /*53e0*/  @!P0 SHF.R.U32.HI R72, RZ, 0x10, R73 ;  /* 0x00000010ff488819 */ /* 0x000fe40000011649 */
[----:B------:R-:W-:Y:S02]  /*53f0*/  @!P0 PRMT R40, R40, 0x5410, R31 ;  /* 0x0000541028288816 */ /* 0x000fe4000000001f */
[----:B------:R-:W-:Y:S02]  /*5400*/  @!P0 PRMT R71, R71, 0x5410, R72 ;  /* 0x0000541047478816 */ /* 0x000fe40000000048 */
[----:B------:R-:W-:Y:S02]  /*5410*/  @!P0 SHF.R.U64 R74, R74, 0x10, R75 ;  /* 0x000000104a4a8819 */ /* 0x000fe4000000124b */
[----:B------:R-:W-:Y:S02]  /*5420*/  @!P0 LOP3.LUT R43, R71, 0xffff0000, RZ, 0xc0, !PT ;  /* 0xffff0000472b8812 */ /* 0x000fe400078ec0ff */
[----:B------:R-:W-:Y:S04]  /*5430*/  @!P0 PRMT R69, R69, 0x5410, R74 ;  /* 0x0000541045458816 */ /* 0x000fe8000000004a */
[C---:B------:R-:W-:Y:S01]  /*5440*/  @!P0 LOP3.LUT R46, R69.reuse, 0xffff0000, RZ, 0xc0, !PT ;  /* 0xffff0000452e8812 */ /* 0x040fe200078ec0ff */
[----:B------:R-:W-:Y:S02]  /*5450*/  @!P0 IMAD.U32 R45, R69, 0x10000, RZ ;  /* 0x00010000452d8824 */ /* 0x000fe400078e00ff */
[C---:B-1----:R-:W-:Y:S01]  /*5460*/  @!P0 IMAD.U32 R31, R32.reuse, 0x10000, RZ ;  /* 0x00010000201f8824 */ /* 0x042fe200078e00ff */
[----:B------:R-:W-:Y:S03]  /*5470*/  @!P0 LOP3.LUT R29, R32, 0xffff0000, RZ, 0xc0, !PT ;  /* 0xffff0000201d8812 */ /* 0x000fe600078ec0ff */
[C---:B---3--:R-:W-:Y:S02]  /*5480*/  @!P0 FMUL.FTZ R54, R31.reuse, R38 ;  /* 0x000000261f368220 */ /* 0x048fe40000410000 */
[----:B------:R-:W-:Y:S02]  /*5490*/  @!P0 FMUL.FTZ R2, R31, R28 ;  /* 0x0000001c1f028220 */ /* 0x000fe40000410000 */
[C---:B------:R-:W-:Y:S01]  /*54a0*/  @!P0 FMUL.FTZ R63, R29.reuse, R42 ;  /* 0x0000002a1d3f8220 */ /* 0x040fe20000410000 */
[C---:B----4-:R-:W-:Y:S01]  /*54b0*/  @!P0 SHF.L.U32 R39, R56.reuse, 0x10, RZ ;  /* 0x0000001038278819 */ /* 0x050fe200000006ff */
[----:B------:R-:W-:Y:S01]  /*54c0*/  @!P0 FMUL.FTZ R3, R29, R26 ;  /* 0x0000001a1d038220 */ /* 0x000fe20000410000 */
[----:B------:R-:W-:Y:S01]  /*54d0*/  @!P0 LOP3.LUT R41, R56, 0xffff0000, RZ, 0xc0, !PT ;  /* 0xffff000038298812 */ /* 0x000fe200078ec0ff */
[----:B------:R-:W-:Y:S01]  /*54e0*/  @!P0 IMAD.U32 R29, R33, 0x10000, RZ ;  /* 0x00010000211d8824 */ /* 0x000fe200078e00ff */
[----:B------:R-:W-:Y:S01]  /*54f0*/  @!P0 LOP3.LUT R44, R57, 0xffff0000, RZ, 0xc0, !PT ;  /* 0xffff0000392c8812 */ /* 0x000fe200078ec0ff */
[----:B------:R-:W-:Y:S01]  /*5500*/  @!P0 FFMA.FTZ R54, R39, R28, -R54 ;  /* 0x0000001c27368223 */ /* 0x000fe20000010836 */
[----:B------:R-:W-:Y:S01]  /*5510*/  @!P0 LOP3.LUT R52, R59, 0xffff0000, RZ, 0xc0, !PT ;  /* 0xffff00003b348812 */ /* 0x000fe200078ec0ff */
[----:B------:R-:W-:Y:S01]  /*5520*/  @!P0 FFMA.FTZ R63, R41, R26, -R63 ;  /* 0x0000001a293f8223 */ /* 0x000fe2000001083f */
[----:B------:R-:W-:Y:S01]  /*5530*/  @!P0 LOP3.LUT R48, R58, 0xffff0000, RZ, 0xc0, !PT ;  /* 0xffff00003a308812 */ /* 0x000fe200078ec0ff */
[C---:B------:R-:W-:Y:S01]  /*5540*/  @!P0 IMAD.U32 R26, R21.reuse, 0x10000, RZ ;  /* 0x00010000151a8824 */ /* 0x040fe200078e00ff */
[----:B------:R-:W-:Y:S01]  /*5550*/  @!P0 LOP3.LUT R21, R21, 0xffff0000, RZ, 0xc0, !PT ;  /* 0xffff000015158812 */ /* 0x000fe200078ec0ff */
[----:B------:R-:W-:Y:S01]  /*5560*/  @!P0 FFMA.FTZ R2, R38, R39, R2 ;  /* 0x0000002726028223 */ /* 0x000fe20000010002 */
[----:B------:R-:W-:Y:S01]  /*5570*/  @!P0 F2FP.BF16.PACK_AB R54, R63, R54 ;  /* 0x000000363f36823e */ /* 0x000fe200000010ff */
[----:B------:R-:W-:Y:S01]  /*5580*/  @!P0 IMAD.U32 R38, R71, 0x10000, RZ ;  /* 0x0001000047268824 */ /* 0x000fe200078e00ff */
[----:B------:R-:W-:Y:S01]  /*5590*/  @!P0 LOP3.LUT R28, R33, 0xffff0000, RZ, 0xc0, !PT ;  /* 0xffff0000211c8812 */ /* 0x000fe200078ec0ff */
[----:B------:R-:W-:Y:S02]  /*55a0*/  @!P0 IMAD.U32 R39, R57, 0x10000, RZ ;  /* 0x0001000039278824 */ /* 0x000fe400078e00ff */
[----:B------:R-:W-:Y:S02]  /*55b0*/  @!P0 FMUL.FTZ R62, R29, R38 ;  /* 0x000000261d3e8220 */ /* 0x000fe40000410000 */
[C---:B------:R-:W-:Y:S02]  /*55c0*/  @!P0 FMUL.FTZ R65, R28.reuse, R43 ;  /* 0x0000002b1c418220 */ /* 0x040fe40000410000 */
[-C--:B------:R-:W-:Y:S01]  /*55d0*/  @!P0 FMUL.FTZ R5, R28, R21.reuse ;  /* 0x000000151c058220 */ /* 0x080fe20000410000 */
[----:B------:R-:W-:Y:S01]  /*55e0*/  @!P0 LOP3.LUT R28, R35, 0xffff0000, RZ, 0xc0, !PT ;  /* 0xffff0000231c8812 */ /* 0x000fe200078ec0ff */
[----:B------:R-:W-:Y:S01]  /*55f0*/  @!P0 FFMA.FTZ R65, R44, R21, -R65 ;  /* 0x000000152c418223 */ /* 0x000fe20000010841 */
[----:B------:R-:W-:Y:S01]  /*5600*/  @!P0 LOP3.LUT R21, R27, 0xffff0000, RZ, 0xc0, !PT ;  /* 0xffff00001b158812 */ /* 0x000fe200078ec0ff */
[-C--:B------:R-:W-:Y:S02]  /*5610*/  @!P0 FMUL.FTZ R4, R29, R26.reuse ;  /* 0x0000001a1d048220 */ /* 0x080fe40000410000 */
[----:B------:R-:W-:Y:S02]  /*5620*/  @!P0 IMAD.U32 R29, R35, 0x10000, RZ ;  /* 0x00010000231d8824 */ /* 0x000fe400078e00ff */
[----:B------:R-:W-:Y:S02]  /*5630*/  @!P0 FFMA.FTZ R62, R39, R26, -R62 ;  /* 0x0000001a273e8223 */ /* 0x000fe4000001083e */
[----:B------:R-:W-:Y:S01]  /*5640*/  @!P0 IMAD.U32 R26, R27, 0x10000, RZ ;  /* 0x000100001b1a8824 */ /* 0x000fe200078e00ff */
[----:B------:R-:W-:Y:S01]  /*5650*/  @!P0 SHF.L.U32 R27, R34, 0x10, RZ ;  /* 0x00000010221b8819 */ /* 0x000fe200000006ff */
[C---:B------:R-:W-:Y:S01]  /*5660*/  @!P0 FMUL.FTZ R77, R28.reuse, R50 ;  /* 0x000000321c4d8220 */ /* 0x040fe20000410000 */
[----:B------:R-:W-:Y:S01]  /*5670*/  @!P0 F2FP.BF16.PACK_AB R65, R65, R62 ;  /* 0x0000003e4141823e */ /* 0x000fe200000010ff */
[----:B------:R-:W-:Y:S01]  /*5680*/  @!P0 FMUL.FTZ R9, R28, R21 ;  /* 0x000000151c098220 */ /* 0x000fe20000410000 */
[----:B------:R-:W-:Y:S01]  /*5690*/  @!P0 LOP3.LUT R28, R34, 0xffff0000, RZ, 0xc0, !PT ;  /* 0xffff0000221c8812 */ /* 0x000fe200078ec0ff */
[----:B------:R-:W-:Y:S01]  /*56a0*/  @!P0 IMAD.U32 R51, R59, 0x10000, RZ ;  /* 0x000100003b338824 */ /* 0x000fe200078e00ff */
[----:B------:R-:W-:Y:S01]  /*56b0*/  @!P0 MOV R57, R65 ;  /* 0x0000004100398202 */ /* 0x000fe20000000f00 */
[C---:B------:R-:W-:Y:S02]  /*56c0*/  @!P0 FMUL.FTZ R64, R29.reuse, R49 ;  /* 0x000000311d408220 */ /* 0x040fe40000410000 */
[----:B------:R-:W-:Y:S01]  /*56d0*/  @!P0 FFMA.FTZ R77, R52, R21, -R77 ;  /* 0x00000015344d8223 */ /* 0x000fe2000001084d */
[C---:B------:R-:W-:Y:S01]  /*56e0*/  @!P0 LOP3.LUT R21, R40.reuse, 0xffff0000, RZ, 0xc0, !PT ;  /* 0xffff000028158812 */ /* 0x040fe200078ec0ff */
[-C--:B------:R-:W-:Y:S02]  /*56f0*/  @!P0 FMUL.FTZ R8, R29, R26.reuse ;  /* 0x0000001a1d088220 */ /* 0x080fe40000410000 */
[----:B------:R-:W-:Y:S02]  /*5700*/  @!P0 FFMA.FTZ R64, R51, R26, -R64 ;  /* 0x0000001a33408223 */ /* 0x000fe40000010840 */
[----:B------:R-:W-:Y:S02]  /*5710*/  @!P0 IMAD.U32 R26, R40, 0x10000, RZ ;  /* 0x00010000281a8824 */ /* 0x000fe400078e00ff */
[----:B------:R-:W-:Y:S01]  /*5720*/  @!P0 IMAD.U32 R47, R58, 0x10000, RZ ;  /* 0x000100003a2f8824 */ /* 0x000fe200078e00ff */
[----:B------:R-:W-:Y:S01]  /*5730*/  @!P0 F2FP.BF16.PACK_AB R64, R77, R64 ;  /* 0x000000404d40823e */ /* 0x000fe200000010ff */
[C---:B------:R-:W-:Y:S02]  /*5740*/  @!P0 FMUL.FTZ R66, R27.reuse, R45 ;  /* 0x0000002d1b428220 */ /* 0x040fe40000410000 */
[----:B------:R-:W-:Y:S02]  /*5750*/  @!P0 FMUL.FTZ R79, R28, R46 ;  /* 0x0000002e1c4f8220 */ /* 0x000fe40000410000 */
[----:B------:R-:W-:Y:S02]  /*5760*/  @!P0 FFMA.FTZ R3, R42, R41, R3 ;  /* 0x000000292a038223 */ /* 0x000fe40000010003 */
[-C--:B------:R-:W-:Y:S02]  /*5770*/  @!P0 FMUL.FTZ R6, R27, R26.reuse ;  /* 0x0000001a1b068220 */ /* 0x080fe40000410000 */
[----:B------:R-:W-:Y:S01]  /*5780*/  @!P0 FFMA.FTZ R66, R47, R26, -R66 ;  /* 0x0000001a2f428223 */ /* 0x000fe20000010842 */
[----:B------:R-:W-:Y:S01]  /*5790*/  @!P0 F2FP.BF16.PACK_AB R62, R3, R2 ;  /* 0x00000002033e823e */ /* 0x000fe200000010ff */
[----:B------:R-:W-:Y:S02]  /*57a0*/  @!P0 FFMA.FTZ R79, R48, R21, -R79 ;  /* 0x00000015304f8223 */ /* 0x000fe4000001084f */
[----:B------:R-:W-:Y:S02]  /*57b0*/  @!P0 FFMA.FTZ R4, R38, R39, R4 ;  /* 0x0000002726048223 */ /* 0x000fe40000010004 */
        /* <DEDUP_REMOVED lines=9> */
[----:B------:R-:W-:Y:S01]  /*5850*/  @!P0 IMAD.MOV.U32 R56, RZ, RZ, R54 ;  /* 0x000000ffff388224 */ /* 0x000fe200078e0036 */
[----:B------:R-:W-:Y:S01]  /*5860*/  @!P0 MOV R33, R63 ;  /* 0x0000003f00218202 */ /* 0x000fe20000000f00 */
[----:B------:R-:W-:Y:S01]  /*5870*/  @!P0 IMAD.MOV.U32 R58, RZ, RZ, R79 ;  /* 0x000000ffff3a8224 */ /* 0x000fe200078e004f */
[----:B------:R-:W-:Y:S01]  /*5880*/  @!P0 F2FP.BF16.PACK_AB R77, R9, R8 ;  /* 0x00000008094d823e */ /* 0x000fe200000010ff */
        /* <DEDUP_REMOVED lines=12> */
.L_x_913:
[----:B------:R-:W-:Y:S01]  /*5950*/  IMAD.WIDE.U32 R26, R153, c[0x0][0x1e0], RZ ;  /* 0x00007800991a7a25 */ /* 0x000fe200078e00ff */
[----:B------:R-:W-:Y:S02]  /*5960*/  SHF.R.S32.HI R159, RZ, 0x1f, R153 ;  /* 0x0000001fff9f7819 */ /* 0x000fe40000011499 */
[----:B-----5:R-:W-:Y:S01]  /*5970*/  SHF.R.S32.HI R158, RZ, 0x1f, R154 ;  /* 0x0000001fff9e7819 */ /* 0x020fe2000001149a */
[----:B------:R-:W-:Y:S02]  /*5980*/  IMAD.IADD R5, R96, 0x1, -R5 ;  /* 0x0000000160057824 */ /* 0x000fe400078e0a05 */
[----:B------:R-:W-:Y:S02]  /*5990*/  IMAD R2, R159, c[0x0][0x1e0], RZ ;  /* 0x000078009f027a24 */ /* 0x000fe400078e02ff */
[----:B-1----:R-:W-:Y:S01]  /*59a0*/  IMAD R9, R158, c[0x0][0x1f0], RZ ;  /* 0x00007c009e097a24 */ /* 0x002fe200078e02ff */
[----:B------:R-:W-:Y:S01]  /*59b0*/  IMNMX R156, R5, 0x40, PT ;  /* 0x00000040059c7817 */ /* 0x000fe20003800200 */
[----:B------:R-:W-:Y:S02]  /*59c0*/  IMAD R2, R153, c[0x0][0x1e4], R2 ;  /* 0x0000790099027a24 */ /* 0x000fe400078e0202 */
[C---:B------:R-:W-:Y:S02]  /*59d0*/  IMAD R9, R154.reuse, c[0x0][0x1f4], R9 ;  /* 0x00007d009a097a24 */ /* 0x040fe400078e0209 */
[----:B------:R-:W-:Y:S04]  /*59e0*/  IMAD.IADD R27, R27, 0x1, R2 ;  /* 0x000000011b1b7824 */ /* 0x000fe800078e0202 */
[----:B------:R-:W-:Y:S05]  /*59f0*/  IMAD.WIDE.U32 R26, R154, c[0x0][0x1f0], R26 ;  /* 0x00007c009a1a7a25 */ /* 0x000fea00078e001a */
[----:B------:R-:W-:Y:S04]  /*5a00*/  IADD3 R7, P0, R176, R26, RZ ;  /* 0x0000001ab0077210 */ /* 0x000fe80007f1e0ff */
[----:B------:R-:W-:Y:S02]  /*5a10*/  IADD3.X R4, R110, R27, R9, P0, !PT ;  /* 0x0000001b6e047210 */ /* 0x000fe400007fe409 */
[C---:B------:R-:W-:Y:S04]  /*5a20*/  LEA R2, P0, R7.reuse, c[0x0][0x1c8], 0x1 ;  /* 0x0000720007027a11 */ /* 0x040fe800078008ff */
[----:B------:R-:W-:Y:S02]  /*5a30*/  LEA.HI.X R3, R7, c[0x0][0x1cc], R4, 0x1, P0 ;  /* 0x0000730007037a11 */ /* 0x000fe400000f0c04 */
[----:B------:R-:W1:Y:S01]  /*5a40*/  SHFL.IDX PT, R2, R2, RZ, 0x1c1f ;  /* 0x001c1fff02027589 */ /* 0x000e6200000e0000 */
[----:B------:R-:W-:Y:S07]  /*5a50*/  ISETP.GT.AND P0, PT, R156, R105, PT ;  /* 0x000000699c00720c */ /* 0x000fee0003f04270 */
[----:B------:R-:W2:Y:S06]  /*5a60*/  SHFL.IDX PT, R3, R3, RZ, 0x1c1f ;  /* 0x001c1fff03037589 */ /* 0x000eac00000e0000 */
[----:B------:R-:W-:-:S05]  /*5a70*/  @!P0 BRA `(.L_x_917) ;  /* 0x000001f000008947 */ /* 0x000fca0003800000 */
[----:B------:R-:W-:Y:S02]  /*5a80*/  ISETP.GE.AND P2, PT, R24, c[0x0][0x1d4], PT ;  /* 0x0000750018007a0c */ /* 0x000fe40003f46270 */
[----:B------:R-:W-:Y:S02]  /*5a90*/  ISETP.GE.AND P1, PT, R17, c[0x0][0x1d4], PT ;  /* 0x0000750011007a0c */ /* 0x000fe40003f26270 */
[----:B------:R-:W-:Y:S02]  /*5aa0*/  ISETP.GE.AND P4, PT, R15, c[0x0][0x1d4], PT ;  /* 0x000075000f007a0c */ /* 0x000fe40003f86270 */
[----:B------:R-:W-:Y:S07]  /*5ab0*/  ISETP.GE.AND P3, PT, R136, c[0x0][0x1d4], PT ;  /* 0x0000750088007a0c */ /* 0x000fee0003f66270 */
[----:B------:R-:W3:Y:S01]  /*5ac0*/  @!P2 LDS.128 R28, [R157+0xc000] ;  /* 0x00c000009d1ca984 */ /* 0x000ee20000000c00 */
[CC--:B-1----:R-:W-:Y:S04]  /*5ad0*/  @!P2 LEA R32, P0, R24.reuse, R2.reuse, 0x1 ;  /* 0x000000021820a211 */ /* 0x0c2fe800078008ff */
[-C--:B--2---:R-:W-:Y:S02]  /*5ae0*/  @!P2 LEA.HI.X R33, R24, R3.reuse, R25, 0x1, P0 ;  /* 0x000000031821a211 */ /* 0x084fe400000f0c19 */
        /* <DEDUP_REMOVED lines=24> */
.L_x_917:
[----:B------:R-:W-:Y:S05]  /*5c70*/  BSYNC B1 ;  /* 0x0000000000017941 */ /* 0x000fea0003800000 */
.L_x_912:
[C---:B------:R-:W-:Y:S01]  /*5c80*/  ISETP.GT.AND P0, PT, R18.reuse, R11, PT ;  /* 0x0000000b1200720c */ /* 0x040fe20003f04270 */
[----:B------:R-:W-:Y:S01]  /*5c90*/  BSSY B0, `(.L_x_934) ;  /* 0x000004d000007945 */ /* 0x000fe20003800000 */
[C---:B------:R-:W-:Y:S02]  /*5ca0*/  ISETP.GE.AND P1, PT, R67.reuse, 0x1, PT ;  /* 0x000000014300780c */ /* 0x040fe40003f26270 */
[----:B-123--:R-:W-:Y:S02]  /*5cb0*/  IADD3 R3, R67, 0x1, RZ ;  /* 0x0000000143037810 */ /* 0x00efe40007ffe0ff */
[----:B------:R-:W-:Y:S07]  /*5cc0*/  LOP3.LUT P2, RZ, R135, 0x1, RZ, 0xc0, !PT ;  /* 0x0000000187ff7812 */ /* 0x000fee000784c0ff */
[----:B------:R-:W-:Y:S01]  /*5cd0*/  @P0 IADD3 R5, R18, -0x1, RZ ;  /* 0xffffffff12050810 */ /* 0x000fe20007ffe0ff */
[----:B------:R-:W-:Y:S01]  /*5ce0*/  @P0 IMAD R2, R67, 0x3000, R10 ;  /* 0x0000300043020824 */ /* 0x000fe200078e020a */
[----:B------:R-:W-:Y:S01]  /*5cf0*/  SEL R67, R3, RZ, !P1 ;  /* 0x000000ff03437207 */ /* 0x000fe20004800000 */
[----:B------:R-:W-:Y:S01]  /*5d00*/  @P0 IMAD.MOV.U32 R8, RZ, RZ, R160 ;  /* 0x000000ffff080224 */ /* 0x000fe200078e00a0 */
[----:B------:R-:W-:Y:S01]  /*5d10*/  @P0 SHF.R.S32.HI R4, RZ, 0x1f, R5 ;  /* 0x0000001fff040819 */ /* 0x000fe20000011405 */
[----:B------:R-:W-:Y:S02]  /*5d20*/  @P0 IMAD R3, R98, R5, RZ ;  /* 0x0000000562030224 */ /* 0x000fe400078e02ff */
[----:B------:R-:W-:Y:S02]  /*5d30*/  @P0 IMAD.MOV.U32 R9, RZ, RZ, R181 ;  /* 0x000000ffff090224 */ /* 0x000fe400078e00b5 */
[-C--:B------:R-:W-:Y:S02]  /*5d40*/  @P0 IMAD R3, R4, R100.reuse, R3 ;  /* 0x0000006404030224 */ /* 0x080fe400078e0203 */
[----:B------:R-:W-:Y:S04]  /*5d50*/  @P0 IMAD.WIDE.U32 R8, R5, R100, R8 ;  /* 0x0000006405080225 */ /* 0x000fe800078e0008 */
[----:B------:R-:W-:Y:S01]  /*5d60*/  @P0 IMAD.IADD R3, R9, 0x1, R3 ;  /* 0x0000000109030824 */ /* 0x000fe200078e0203 */
[----:B------:R-:W-:Y:S01]  /*5d70*/  @P0 LEA R6, P1, R8, c[0x0][0x250], 0x1 ;  /* 0x0000940008060a11 */ /* 0x000fe200078208ff */
[----:B------:R-:W-:Y:S03]  /*5d80*/  @P0 IMAD.SHL.U32 R5, R2, 0x2, RZ ;  /* 0x0000000202050824 */ /* 0x000fe600078e00ff */
[----:B------:R-:W-:Y:S01]  /*5d90*/  @P0 LEA.HI.X R7, R8, c[0x0][0x254], R3, 0x1, P1 ;  /* 0x0000950008070a11 */ /* 0x000fe200008f0c03 */
[----:B------:R-:W-:Y:S02]  /*5da0*/  IMAD R3, R159, c[0x0][0x208], RZ ;  /* 0x000082009f037a24 */ /* 0x000fe400078e02ff */
[C---:B------:R-:W-:Y:S02]  /*5db0*/  IMAD.WIDE.U32 R8, R153.reuse, c[0x0][0x208], RZ ;  /* 0x0000820099087a25 */ /* 0x040fe400078e00ff */
[----:B------:R-:W-:Y:S01]  /*5dc0*/  @!PT LDS RZ, [RZ] ;  /* 0x00000000fffff984 */ /* 0x000fe20000000800 */
[----:B------:R-:W-:Y:S01]  /*5dd0*/  @!PT LDS RZ, [RZ] ;  /* 0x00000000fffff984 */ /* 0x000fe20000000800 */
[----:B------:R-:W-:Y:S01]  /*5de0*/  @!PT LDS RZ, [RZ] ;  /* 0x00000000fffff984 */ /* 0x000fe20000000800 */
[----:B------:R1:W-:Y:S02]  /*5df0*/  @P0 LDGSTS.E.BYPASS.LTC128B.128 [R5+0x100], [R6.64], !P6 ;  /* 0x0010000006050fae */ /* 0x0003e4000f101d46 */
[----:B------:R-:W-:Y:S02]  /*5e00*/  IMAD R3, R153, c[0x0][0x20c], R3 ;  /* 0x0000830099037a24 */ /* 0x000fe400078e0203 */
[----:B------:R1:W-:Y:S02]  /*5e10*/  @P0 LDGSTS.E.BYPASS.LTC128B.128 [R5+0x2100], [R6.64+0x80], !P2 ;  /* 0x0210008006050fae */ /* 0x0003e4000d101d46 */
[----:B------:R-:W-:Y:S02]  /*5e20*/  IMAD.IADD R9, R9, 0x1, R3 ;  /* 0x0000000109097824 */ /* 0x000fe400078e0203 */
[----:B------:R1:W-:Y:S01]  /*5e30*/  @P0 LDGSTS.E.BYPASS.LTC128B.128 [R5+0x4100], [R6.64+0x100], !P5 ;  /* 0x0410010006050fae */ /* 0x0003e2000e901d46 */
[----:B------:R-:W-:Y:S02]  /*5e40*/  IMAD R3, R158, c[0x0][0x218], RZ ;  /* 0x000086009e037a24 */ /* 0x000fe400078e02ff */
[C---:B------:R-:W-:Y:S04]  /*5e50*/  IMAD.WIDE.U32 R8, R154.reuse, c[0x0][0x218], R8 ;  /* 0x000086009a087a25 */ /* 0x040fe800078e0008 */
[----:B------:R-:W-:Y:S01]  /*5e60*/  IMAD R3, R154, c[0x0][0x21c], R3 ;  /* 0x000087009a037a24 */ /* 0x000fe200078e0203 */
[----:B------:R-:W-:Y:S04]  /*5e70*/  IADD3 R4, P1, R178, R8, RZ ;  /* 0x00000008b2047210 */ /* 0x000fe80007f3e0ff */
[----:B------:R-:W-:Y:S02]  /*5e80*/  IADD3.X R3, R106, R9, R3, P1, !PT ;  /* 0x000000096a037210 */ /* 0x000fe40000ffe403 */
[C---:B------:R-:W-:Y:S04]  /*5e90*/  @P0 LEA R26, P1, R115.reuse, R6, 0x1 ;  /* 0x00000006731a0211 */ /* 0x040fe800078208ff */
[----:B------:R-:W-:Y:S02]  /*5ea0*/  @P0 LEA.HI.X R27, R115, R7, R108, 0x1, P1 ;  /* 0x00000007731b0211 */ /* 0x000fe400008f0c6c */
[C---:B------:R-:W-:Y:S03]  /*5eb0*/  LEA R8, P1, R4.reuse, c[0x0][0x1f8], 0x1 ;  /* 0x00007e0004087a11 */ /* 0x040fe600078208ff */
[----:B------:R1:W-:Y:S01]  /*5ec0*/  @P0 LDGSTS.E.BYPASS.LTC128B.128 [R5+0x1100], [R26.64], !P6 ;  /* 0x011000001a050fae */ /* 0x0003e2000f101d46 */
[----:B------:R-:W-:Y:S03]  /*5ed0*/  LEA.HI.X R3, R4, c[0x0][0x1fc], R3, 0x1, P1 ;  /* 0x00007f0004037a11 */ /* 0x000fe600008f0c03 */
[----:B------:R1:W-:Y:S04]  /*5ee0*/  @P0 LDGSTS.E.BYPASS.LTC128B.128 [R5+0x3100], [R26.64+0x80], !P2 ;  /* 0x031000801a050fae */ /* 0x0003e8000d101d46 */
[----:B------:R1:W-:Y:S01]  /*5ef0*/  @P0 LDGSTS.E.BYPASS.LTC128B.128 [R5+0x5100], [R26.64+0x100], !P5 ;  /* 0x051001001a050fae */ /* 0x0003e2000e901d46 */
[----:B------:R-:W-:Y:S03]  /*5f00*/  ISETP.GT.AND P0, PT, R156, R105, PT ;  /* 0x000000699c00720c */ /* 0x000fe60003f04270 */
[----:B------:R-:W0:Y:S04]  /*5f10*/  LDGDEPBAR ;  /* 0x00000000000079af */ /* 0x000e280000000000 */
[----:B------:R-:W2:Y:S04]  /*5f20*/  SHFL.IDX PT, R8, R8, RZ, 0x1c1f ;  /* 0x001c1fff08087589 */ /* 0x000ea800000e0000 */
[----:B------:R-:W3:Y:S01]  /*5f30*/  SHFL.IDX PT, R3, R3, RZ, 0x1c1f ;  /* 0x001c1fff03037589 */ /* 0x000ee200000e0000 */
[----:B------:R-:W-:Y:S04]  /*5f40*/  DEPBAR.LE SB0, 0x2 ;  /* 0x000080800000791a */ /* 0x000fe80000000000 */
[----:B------:R-:W-:Y:S06]  /*5f50*/  BAR.SYNC.DEFER_BLOCKING 0x0 ;  /* 0x0000000000007b1d */ /* 0x000fec0000010000 */
[----:B------:R-:W-:-:S05]  /*5f60*/  @!P0 BRA `(.L_x_935) ;  /* 0x000001f000008947 */ /* 0x000fca0003800000 */
[----:B-123--:R-:W-:Y:S02]  /*5f70*/  ISETP.GE.AND P2, PT, R24, c[0x0][0x1d4], PT ;  /* 0x0000750018007a0c */ /* 0x00efe40003f46270 */
[----:B------:R-:W-:Y:S02]  /*5f80*/  ISETP.GE.AND P1, PT, R17, c[0x0][0x1d4], PT ;  /* 0x0000750011007a0c */ /* 0x000fe40003f26270 */
[----:B------:R-:W-:Y:S02]  /*5f90*/  ISETP.GE.AND P4, PT, R15, c[0x0][0x1d4], PT ;  /* 0x000075000f007a0c */ /* 0x000fe40003f86270 */
[----:B------:R-:W-:Y:S07]  /*5fa0*/  ISETP.GE.AND P3, PT, R136, c[0x0][0x1d4], PT ;  /* 0x0000750088007a0c */ /* 0x000fee0003f66270 */
[----:B------:R-:W1:Y:S01]  /*5fb0*/  @!P2 LDS.128 R4, [R157] ;  /* 0x000000009d04a984 */ /* 0x000e620000000c00 */
[CC--:B-----5:R-:W-:Y:S04]  /*5fc0*/  @!P2 LEA R38, P0, R24.reuse, R8.reuse, 0x1 ;  /* 0x000000081826a211 */ /* 0x0e0fe800078008ff */
        /* <DEDUP_REMOVED lines=25> */
.L_x_935:
[----:B-123--:R-:W-:Y:S05]  /*6160*/  BSYNC B0 ;  /* 0x0000000000007941 */ /* 0x00efea0003800000 */
.L_x_934:
[C---:B------:R-:W-:Y:S02]  /*6170*/  ISETP.GE.AND P0, PT, R53.reuse, 0x1, PT ;  /* 0x000000013500780c */ /* 0x040fe40003f06270 */
[----:B------:R-:W-:Y:S02]  /*6180*/  IADD3 R2, R18, -0x2, RZ ;  /* 0xfffffffe12027810 */ /* 0x000fe40007ffe0ff */
[----:B------:R-:W-:Y:S02]  /*6190*/  IADD3 R4, R53, 0x1, RZ ;  /* 0x0000000135047810 */ /* 0x000fe40007ffe0ff */
[----:B------:R-:W-:Y:S02]  /*61a0*/  LOP3.LUT P2, RZ, R135, 0x1, RZ, 0xc0, !PT ;  /* 0x0000000187ff7812 */ /* 0x000fe4000784c0ff */
[----:B------:R-:W-:Y:S02]  /*61b0*/  SEL R53, R4, RZ, !P0 ;  /* 0x000000ff04357207 */ /* 0x000fe40004000000 */
[C---:B------:R-:W-:Y:S11]  /*61c0*/  ISETP.GE.AND P0, PT, R2.reuse, R11, PT ;  /* 0x0000000b0200720c */ /* 0x040ff60003f06270 */
[----:B------:R-:W-:Y:S02]  /*61d0*/  @!UPT UIADD3 URZ, URZ, URZ, URZ ;  /* 0x0000003f3f3ff290 */ /* 0x000fe4000fffe03f */
[----:B------:R-:W-:Y:S01]  /*61e0*/  @P0 SHF.R.S32.HI R5, RZ, 0x1f, R2 ;  /* 0x0000001fff050819 */ /* 0x000fe20000011402 */
[----:B------:R-:W-:Y:S02]  /*61f0*/  @P0 IMAD R4, R99, R2, RZ ;  /* 0x0000000263040224 */ /* 0x000fe400078e02ff */
[----:B------:R-:W-:Y:S02]  /*6200*/  @P0 IMAD.MOV.U32 R6, RZ, RZ, R162 ;  /* 0x000000ffff060224 */ /* 0x000fe400078e00a2 */
[----:B------:R-:W-:Y:S02]  /*6210*/  @P0 IMAD.MOV.U32 R7, RZ, RZ, R165 ;  /* 0x000000ffff070224 */ /* 0x000fe400078e00a5 */
[-C--:B------:R-:W-:Y:S02]  /*6220*/  @P0 IMAD R4, R5, R101.reuse, R4 ;  /* 0x0000006505040224 */ /* 0x080fe400078e0204 */
[----:B------:R-:W-:Y:S04]  /*6230*/  @P0 IMAD.WIDE.U32 R6, R2, R101, R6 ;  /* 0x0000006502060225 */ /* 0x000fe800078e0006 */
[----:B------:R-:W-:Y:S01]  /*6240*/  @P0 IMAD.IADD R4, R7, 0x1, R4 ;  /* 0x0000000107040824 */ /* 0x000fe200078e0204 */
[C---:B------:R-:W-:Y:S01]  /*6250*/  @P0 LEA R8, P1, R6.reuse, c[0x0][0x220], 0x1 ;  /* 0x0000880006080a11 */ /* 0x040fe200078208ff */
[----:B------:R-:W-:Y:S03]  /*6260*/  @P0 IMAD R3, R67, 0x3000, R10 ;  /* 0x0000300043030824 */ /* 0x000fe600078e020a */
[----:B------:R-:W-:Y:S01]  /*6270*/  @P0 LEA.HI.X R9, R6, c[0x0][0x224], R4, 0x1, P1 ;  /* 0x0000890006090a11 */ /* 0x000fe200008f0c04 */
[----:B------:R-:W-:Y:S01]  /*6280*/  @P0 IMAD.SHL.U32 R5, R3, 0x2, RZ ;  /* 0x0000000203050824 */ /* 0x000fe200078e00ff */
[C---:B------:R-:W-:Y:S04]  /*6290*/  @P0 LEA R6, P1, R103.reuse, R8, 0x1 ;  /* 0x0000000867060211 */ /* 0x040fe800078208ff */
        /* <DEDUP_REMOVED lines=9> */
[----:B------:R1:W-:Y:S01]  /*6330*/  @P0 LDGSTS.E.BYPASS.LTC128B.128 [R5+0x11100], [R6.64+0x100], !P5 ;  /* 0x1110010006050fae */ /* 0x0003e2000e901d46 */
[C---:B------:R-:W-:Y:S02]  /*6340*/  ISETP.GT.AND P0, PT, R18.reuse, R11, PT ;  /* 0x0000000b1200720c */ /* 0x040fe40003f04270 */
[----:B------:R-:W-:Y:S01]  /*6350*/  IADD3 R18, R18, -0x1, RZ ;  /* 0xffffffff12127810 */ /* 0x000fe20007ffe0ff */
[----:B------:R-:W0:Y:S10]  /*6360*/  LDGDEPBAR ;  /* 0x00000000000079af */ /* 0x000e340000000000 */
[----:B------:R-:W-:-:S05]  /*6370*/  @P0 BRA `(.L_x_936) ;  /* 0xffffb80000000947 */ /* 0x000fca000383ffff */
[----:B------:R-:W-:Y:S06]  /*6380*/  BAR.SYNC.DEFER_BLOCKING 0x0 ;  /* 0x0000000000007b1d */ /* 0x000fec0000010000 */
.L_x_911:
[----:B-1----:R-:W-:Y:S01]  /*6390*/  ISETP.GE.AND P0, PT, R134, 0x1, PT ;  /* 0x000000018600780c */ /* 0x002fe20003f06270 */
[----:B------:R-:W-:Y:S01]  /*63a0*/  CS2R R98, SRZ ;  /* 0x0000000000627805 */ /* 0x000fe2000001ff00 */
[----:B------:R-:W-:Y:S01]  /*63b0*/  PLOP3.LUT P2, PT, PT, PT, PT, 0x80, 0x0 ;  /* 0x000000000000781c */ /* 0x000fe20003f4f070 */
[----:B------:R-:W-:Y:S01]  /*63c0*/  CS2R R96, SRZ ;  /* 0x0000000000607805 */ /* 0x000fe2000001ff00 */
[----:B------:R-:W-:Y:S01]  /*63d0*/  IMAD.MOV.U32 R13, RZ, RZ, RZ ;  /* 0x000000ffff0d7224 */ /* 0x000fe200078e00ff */
        /* <DEDUP_REMOVED lines=8> */
[----:B------:R-:W-:Y:S01]  /*6460*/  CS2R R80, SRZ ;  /* 0x0000000000507805 */ /* 0x000fe2000001ff00 */
[----:B-----5:R-:W-:Y:S01]  /*6470*/  CS2R R78, SRZ ;  /* 0x00000000004e7805 */ /* 0x020fe2000001ff00 */
        /* <DEDUP_REMOVED lines=61> */
[----:B------:R-:W-:Y:S01]  /*6850*/  IMAD R5, R192, c[0x0][0x1bc], R5 ;  /* 0x00006f00c0057a24 */ /* 0x000fe200078e0205 */
[----:B------:R-:W-:Y:S01]  /*6860*/  SEL R11, R11, RZ, !P0 ;  /* 0x000000ff0b0b7207 */ /* 0x000fe20004000000 */
[----:B------:R-:W-:Y:S01]  /*6870*/  IMAD R205, R36, 0x20, R3 ;  /* 0x0000002024cd7824 */ /* 0x000fe200078e0203 */
[----:B------:R-:W-:Y:S01]  /*6880*/  SEL R8, R195, RZ, !P0 ;  /* 0x000000ffc3087207 */ /* 0x000fe20004000000 */
[----:B------:R-:W-:Y:S01]  /*6890*/  IMAD.WIDE.U32 R12, R192, c[0x0][0x1b8], R12 ;  /* 0x00006e00c00c7a25 */ /* 0x000fe200078e000c */
[----:B------:R-:W-:-:S02]  /*68a0*/  LEA.HI R10, R4, R89, RZ, 0x6 ;  /* 0x00000059040a7211 */ /* 0x000fc400078f30ff */
[----:B------:R-:W-:Y:S01]  /*68b0*/  LEA.HI R88, R4, R89, RZ, 0x5 ;  /* 0x0000005904587211 */ /* 0x000fe200078f28ff */
[----:B------:R-:W-:Y:S02]  /*68c0*/  IMAD R7, R90, 0x80, R205 ;  /* 0x000000805a077824 */ /* 0x000fe400078e02cd */
[----:B------:R-:W-:Y:S02]  /*68d0*/  IMAD.IADD R13, R13, 0x1, R5 ;  /* 0x000000010d0d7824 */ /* 0x000fe400078e0205 */
[----:B------:R-:W-:-:S04]  /*68e0*/  @P1 IMAD.HI.U32 R0, R7, c[0x0][0x2c8], RZ ;  /* 0x0000b20007001a27 */ /* 0x000fc800078e00ff */
[----:B------:R-:W-:Y:S01]  /*68f0*/  IMAD.MOV.U32 R5, RZ, RZ, R7 ;  /* 0x000000ffff057224 */ /* 0x000fe200078e0007 */
[----:B------:R-:W-:Y:S01]  /*6900*/  @P1 SHF.R.U32.HI R5, RZ, c[0x0][0x2cc], R0 ;  /* 0x0000b300ff051a19 */ /* 0x000fe20000011600 */
[----:B------:R-:W-:Y:S01]  /*6910*/  IMAD R11, R11, c[0x0][0x1c0], RZ ;  /* 0x000070000b0b7a24 */ /* 0x000fe200078e02ff */
[C---:B------:R-:W-:Y:S01]  /*6920*/  LOP3.LUT P1, RZ, R36.reuse, 0x2, RZ, 0xc0, !PT ;  /* 0x0000000224ff7812 */ /* 0x040fe2000782c0ff */
[----:B------:R-:W-:Y:S01]  /*6930*/  IMAD.SHL.U32 R146, R36, 0x8, RZ ;  /* 0x0000000824927824 */ /* 0x000fe200078e00ff */
[--C-:B------:R-:W-:Y:S01]  /*6940*/  SHF.R.S32.HI R2, RZ, 0x1f, R5.reuse ;  /* 0x0000001fff027819 */ /* 0x100fe20000011405 */
[----:B------:R-:W-:Y:S02]  /*6950*/  IMAD.MOV R0, RZ, RZ, -R5 ;  /* 0x000000ffff007224 */ /* 0x000fe400078e0a05 */
[----:B------:R-:W-:Y:S01]  /*6960*/  IMAD R11, R8, c[0x0][0x1c4], R11 ;  /* 0x00007100080b7a24 */ /* 0x000fe200078e020b */
[----:B------:R-:W-:Y:S01]  /*6970*/  ISETP.GE.AND P3, PT, R146, c[0x0][0x198], PT ;  /* 0x0000660092007a0c */ /* 0x000fe20003f66270 */
[----:B------:R-:W-:Y:S01]  /*6980*/  IMAD.WIDE.U32 R8, R8, c[0x0][0x1c0], R12 ;  /* 0x0000700008087a25 */ /* 0x000fe200078e000c */
[----:B------:R-:W-:-:S03]  /*6990*/  LEA.HI R13, R4, R89, RZ, 0x4 ;  /* 0x00000059040d7211 */ /* 0x000fc600078f20ff */
[----:B------:R-:W-:Y:S02]  /*69a0*/  IMAD R0, R0, c[0x0][0x2c4], R7 ;  /* 0x0000b10000007a24 */ /* 0x000fe400078e0207 */
[----:B------:R-:W-:Y:S02]  /*69b0*/  IMAD.IADD R9, R9, 0x1, R11 ;  /* 0x0000000109097824 */ /* 0x000fe400078e020b */
[----:B------:R-:W-:Y:S01]  /*69c0*/  IMAD R2, R2, c[0x0][0x1b0], RZ ;  /* 0x00006c0002027a24 */ /* 0x000fe200078e02ff */
[----:B------:R-:W-:Y:S01]  /*69d0*/  SHF.R.S32.HI R6, RZ, 0x1f, R0 ;  /* 0x0000001fff067819 */ /* 0x000fe20000011400 */
[----:B------:R-:W-:-:S04]  /*69e0*/  IMAD.WIDE.U32 R8, R5, c[0x0][0x1b0], R8 ;  /* 0x00006c0005087a25 */ /* 0x000fc800078e0008 */
[----:B------:R-:W-:Y:S02]  /*69f0*/  IMAD R2, R5, c[0x0][0x1b4], R2 ;  /* 0x00006d0005027a24 */ /* 0x000fe400078e0202 */
[----:B------:R-:W-:Y:S02]  /*6a00*/  IMAD R5, R6, c[0x0][0x1a8], RZ ;  /* 0x00006a0006057a24 */ /* 0x000fe400078e02ff */
[----:B------:R-:W-:Y:S01]  /*6a10*/  IMAD.MOV.U32 R6, RZ, RZ, R8 ;  /* 0x000000ffff067224 */ /* 0x000fe200078e0008 */
[----:B------:R-:W-:Y:S01]  /*6a20*/  IADD3 R7, R9, R2, RZ ;  /* 0x0000000209077210 */ /* 0x000fe20007ffe0ff */
[C---:B------:R-:W-:Y:S02]  /*6a30*/  IMAD R9, R0.reuse, c[0x0][0x1ac], R5 ;  /* 0x00006b0000097a24 */ /* 0x040fe400078e0205 */
[----:B------:R-:W-:Y:S02]  /*6a40*/  IMAD.SHL.U32 R5, R3, 0x40, RZ ;  /* 0x0000004003057824 */ /* 0x000fe400078e00ff */
[----:B------:R-:W-:Y:S01]  /*6a50*/  IMAD.WIDE.U32 R6, R0, c[0x0][0x1a8], R6 ;  /* 0x00006a0000067a25 */ /* 0x000fe200078e0006 */
[----:B------:R-:W-:-:S02]  /*6a60*/  LOP3.LUT R0, R13, 0xfffffff0, RZ, 0xc0, !PT ;  /* 0xfffffff00d007812 */ /* 0x000fc400078ec0ff */
[----:B------:R-:W-:Y:S01]  /*6a70*/  LOP3.LUT R5, R5, 0x1c0, RZ, 0xc0, !PT ;  /* 0x000001c005057812 */ /* 0x000fe200078ec0ff */
[----:B------:R-:W-:Y:S01]  /*6a80*/  IMAD.IADD R8, R7, 0x1, R9 ;  /* 0x0000000107087824 */ /* 0x000fe200078e0209 */
[----:B------:R-:W-:Y:S01]  /*6a90*/  LEA R9, P0, R6, c[0x0][0x160], 0x1 ;  /* 0x0000580006097a11 */ /* 0x000fe200078008ff */
[----:B------:R-:W-:Y:S01]  /*6aa0*/  IMAD R17, R94, c[0x0][0x2c4], RZ ;  /* 0x0000b1005e117a24 */ /* 0x000fe200078e02ff */
[----:B------:R-:W-:Y:S01]  /*6ab0*/  SHF.R.U32.HI R203, RZ, 0x3, R5 ;  /* 0x00000003ffcb7819 */ /* 0x000fe20000011605 */
[----:B------:R-:W-:Y:S01]  /*6ac0*/  IMAD.IADD R37, R89, 0x1, -R0 ;  /* 0x0000000159257824 */ /* 0x000fe200078e0a00 */
[----:B------:R-:W-:Y:S01]  /*6ad0*/  LOP3.LUT R2, R5, 0x38, R146, 0xf8, !PT ;  /* 0x0000003805027812 */ /* 0x000fe200078ef892 */
[----:B------:R-:W-:Y:S01]  /*6ae0*/  IMAD.SHL.U32 R10, R10, 0x8, RZ ;  /* 0x000000080a0a7824 */ /* 0x000fe200078e00ff */
[----:B------:R-:W-:Y:S02]  /*6af0*/  LEA.HI.X R8, R6, c[0x0][0x164], R8, 0x1, P0 ;  /* 0x0000590006087a11 */ /* 0x000fe400000f0c08 */
[----:B------:R-:W-:Y:S01]  /*6b00*/  LOP3.LUT R203, R2, R203, RZ, 0x3c, !PT ;  /* 0x000000cb02cb7212 */ /* 0x000fe200078e3cff */
[----:B------:R1:W2:Y:S01]  /*6b10*/  SHFL.IDX PT, R6, R9, RZ, 0x181f ;  /* 0x00181fff09067589 */ /* 0x0002a200000e0000 */
[----:B------:R-:W-:-:S02]  /*6b20*/  LEA R2, R90, R3, 0x7 ;  /* 0x000000035a027211 */ /* 0x000fc400078e38ff */
[----:B------:R-:W-:Y:S01]  /*6b30*/  SHF.R.S32.HI R14, RZ, 0x1f, R37 ;  /* 0x0000001fff0e7819 */ /* 0x000fe20000011425 */
[----:B------:R1:W3:Y:S01]  /*6b40*/  SHFL.IDX PT, R7, R8, RZ, 0x181f ;  /* 0x00181fff08077589 */ /* 0x0002e200000e0000 */
[----:B------:R-:W-:Y:S02]  /*6b50*/  ISETP.GE.AND P0, PT, R2, R17, PT ;  /* 0x000000110200720c */ /* 0x000fe40003f06270 */
[----:B------:R-:W-:Y:S02]  /*6b60*/  LEA.HI R14, R14, R37, RZ, 0x3 ;  /* 0x000000250e0e7211 */ /* 0x000fe400078f18ff */
[----:B------:R-:W-:Y:S02]  /*6b70*/  IADD3 R5, R146, 0x40, RZ ;  /* 0x0000004092057810 */ /* 0x000fe40007ffe0ff */
[----:B------:R-:W-:Y:S02]  /*6b80*/  LOP3.LUT R12, R14, 0xfffffff8, RZ, 0xc0, !PT ;  /* 0xfffffff80e0c7812 */ /* 0x000fe400078ec0ff */
[----:B------:R-:W-:-:S02]  /*6b90*/  IADD3 R0, R146, 0x80, RZ ;  /* 0x0000008092007810 */ /* 0x000fc40007ffe0ff */
[----:B------:R-:W-:Y:S01]  /*6ba0*/  ISETP.GE.AND P5, PT, R5, c[0x0][0x198], PT ;  /* 0x0000660005007a0c */ /* 0x000fe20003fa6270 */
[----:B------:R-:W-:Y:S01]  /*6bb0*/  IMAD.IADD R37, R37, 0x1, -R12 ;  /* 0x0000000125257824 */ /* 0x000fe200078e0a0c */
[----:B------:R-:W-:Y:S02]  /*6bc0*/  ISETP.GE.AND P4, PT, R0, c[0x0][0x198], PT ;  /* 0x0000660000007a0c */ /* 0x000fe40003f86270 */
[----:B------:R-:W-:Y:S01]  /*6bd0*/  LOP3.LUT R203, R203, 0xfffffe00, R10, 0xf8, !PT ;  /* 0xfffffe00cbcb7812 */ /* 0x000fe200078ef80a */
        /* <DEDUP_REMOVED lines=16> */
.L_x_939:
[----:B-123--:R-:W-:Y:S05]  /*6ce0*/  BSYNC B0 ;  /* 0x0000000000007941 */ /* 0x00efea0003800000 */
.L_x_938:
[----:B------:R-:W-:Y:S01]  /*6cf0*/  IADD3 R6, R2, 0x20, RZ ;  /* 0x0000002002067810 */ /* 0x000fe20007ffe0ff */
[----:B------:R1:W2:Y:S01]  /*6d00*/  SHFL.IDX PT, R19, R8, 0x1, 0x181f ;  /* 0x00381f0008137f89 */ /* 0x0002a200000e0000 */
[----:B------:R-:W-:Y:S02]  /*6d10*/  BSSY B0, `(.L_x_940) ;  /* 0x0000012000007945 */ /* 0x000fe40003800000 */
[----:B------:R-:W-:Y:S01]  /*6d20*/  ISETP.GE.AND P0, PT, R6, R17, PT ;  /* 0x000000110600720c */ /* 0x000fe20003f06270 */
        /* <DEDUP_REMOVED lines=16> */
.L_x_941:
[----:B------:R-:W-:Y:S05]  /*6e30*/  BSYNC B0 ;  /* 0x0000000000007941 */ /* 0x000fea0003800000 */
.L_x_940:
[----:B--2---:R-:W-:Y:S01]  /*6e40*/  IADD3 R6, R2, 0x40, RZ ;  /* 0x0000004002067810 */ /* 0x004fe20007ffe0ff */
[----:B------:R2:W1:Y:S01]  /*6e50*/  SHFL.IDX PT, R19, R8, 0x2, 0x181f ;  /* 0x00581f0008137f89 */ /* 0x00046200000e0000 */
[----:B------:R-:W-:Y:S02]  /*6e60*/  BSSY B0, `(.L_x_942) ;  /* 0x0000012000007945 */ /* 0x000fe40003800000 */
[----:B------:R-:W-:Y:S01]  /*6e70*/  ISETP.GE.AND P0, PT, R6, R17, PT ;  /* 0x000000110600720c */ /* 0x000fe20003f06270 */
[----:B---3--:R2:W3:-:S12]  /*6e80*/  SHFL.IDX PT, R18, R9, 0x2, 0x181f ;  /* 0x00581f0009127f89 */ /* 0x0084d800000e0000 */
[----:B------:R-:W-:Y:S05]  /*6e90*/  @P0 BRA `(.L_x_943) ;  /* 0x000000e000000947 */ /* 0x000fea0003800000 */
[----:B------:R-:W-:Y:S01]  /*6ea0*/  SHF.R.S32.HI R6, RZ, 0x1f, R5 ;  /* 0x0000001fff067819 */ /* 0x000fe20000011405 */
[----:B------:R-:W-:Y:S01]  /*6eb0*/  IMAD.SHL.U32 R10, R203, 0x2, RZ ;  /* 0x00000002cb0a7824 */ /* 0x000fe200078e00ff */
[----:B------:R-:W-:Y:S01]  /*6ec0*/  SHF.R.S32.HI R11, RZ, 0x1f, R0 ;  /* 0x0000001fff0b7819 */ /* 0x000fe20000011400 */
[----:B-1-3--:R-:W-:Y:S01]  /*6ed0*/  IMAD.WIDE R20, R146, 0x2, R18 ;  /* 0x0000000292147825 */ /* 0x00afe200078e0212 */
        /* <DEDUP_REMOVED lines=10> */
.L_x_943:
[----:B------:R-:W-:Y:S05]  /*6f80*/  BSYNC B0 ;  /* 0x0000000000007941 */ /* 0x000fea0003800000 */
.L_x_942:
[----:B-1----:R1:W-:Y:S01]  /*6f90*/  SHFL.IDX PT, R22, R9, 0x3, 0x181f ;  /* 0x00781f0009167f89 */ /* 0x0023e200000e0000 */
[----:B------:R-:W-:Y:S01]  /*6fa0*/  IADD3 R2, R2, 0x60, RZ ;  /* 0x0000006002027810 */ /* 0x000fe20007ffe0ff */
[----:B------:R-:W-:Y:S01]  /*6fb0*/  IMAD.MOV.U32 R199, RZ, RZ, c[0x0][0x2b8] ;  /* 0x0000ae00ffc77624 */ /* 0x000fe200078e00ff */
[----:B------:R-:W-:Y:S01]  /*6fc0*/  SHF.R.S32.HI R6, RZ, 0x1f, R5 ;  /* 0x0000001fff067819 */ /* 0x000fe20000011405 */
[----:B------:R-:W2:Y:S01]  /*6fd0*/  SHFL.IDX PT, R23, R8, 0x3, 0x181f ;  /* 0x00781f0008177f89 */ /* 0x000ea200000e0000 */
[----:B------:R-:W-:Y:S01]  /*6fe0*/  ISETP.GE.AND P0, PT, R2, R17, PT ;  /* 0x000000110200720c */ /* 0x000fe20003f06270 */
[----:B------:R-:W-:Y:S01]  /*6ff0*/  IMAD.SHL.U32 R2, R203, 0x2, RZ ;  /* 0x00000002cb027824 */ /* 0x000fe200078e00ff */
[----:B------:R-:W-:Y:S01]  /*7000*/  SHF.R.S32.HI R11, RZ, 0x1f, R0 ;  /* 0x0000001fff0b7819 */ /* 0x000fe20000011400 */
[----:B------:R-:W-:Y:S01]  /*7010*/  IMAD.MOV.U32 R201, RZ, RZ, RZ ;  /* 0x000000ffffc97224 */ /* 0x000fe200078e00ff */
[----:B------:R-:W-:-:S02]  /*7020*/  IADD3 R132, R92, -0x40, RZ ;  /* 0xffffffc05c847810 */ /* 0x000fc40007ffe0ff */
[----:B------:R-:W-:Y:S02]  /*7030*/  LEA.HI R145, R6, R5, RZ, 0x3 ;  /* 0x0000000506917211 */ /* 0x000fe400078f18ff */
[----:B------:R-:W-:Y:S01]  /*7040*/  LEA.HI R144, R11, R0, RZ, 0x3 ;  /* 0x000000000b907211 */ /* 0x000fe200078f18ff */
[----:B------:R-:W-:Y:S01]  /*7050*/  IMAD.IADD R7, R205, 0x1, R132 ;  /* 0x00000001cd077824 */ /* 0x000fe200078e0284 */
[----:B------:R-:W-:Y:S02]  /*7060*/  LOP3.LUT R145, R145, 0xfffffff8, RZ, 0xc0, !PT ;  /* 0xfffffff891917812 */ /* 0x000fe400078ec0ff */
[----:B------:R-:W-:Y:S01]  /*7070*/  ISETP.NE.AND P6, PT, R199, 0x1, PT ;  /* 0x00000001c700780c */ /* 0x000fe20003fc5270 */
[C---:B------:R-:W-:Y:S01]  /*7080*/  IMAD.IADD R202, R7.reuse, 0x1, R194 ;  /* 0x0000000107ca7824 */ /* 0x040fe200078e02c2 */
[----:B------:R-:W-:Y:S02]  /*7090*/  LOP3.LUT R144, R144, 0xfffffff8, RZ, 0xc0, !PT ;  /* 0xfffffff890907812 */ /* 0x000fe400078ec0ff */
[----:B------:R-:W-:Y:S01]  /*70a0*/  ISETP.GE.AND P2, PT, R7, R134, PT ;  /* 0x000000860700720c */ /* 0x000fe20003f46270 */
[----:B------:R-:W-:Y:S01]  /*70b0*/  IMAD.MOV.U32 R7, RZ, RZ, R202 ;  /* 0x000000ffff077224 */ /* 0x000fe200078e00ca */
[----:B-12--5:R-:W-:-:S02]  /*70c0*/  SHF.R.S32.HI R9, RZ, 0x1f, R206 ;  /* 0x0000001fff097819 */ /* 0x026fc400000114ce */
[----:B------:R-:W-:Y:S02]  /*70d0*/  ISETP.GT.OR P2, PT, R205, 0x3f, P2 ;  /* 0x0000003fcd00780c */ /* 0x000fe40001744670 */
[----:B------:R-:W-:Y:S01]  /*70e0*/  LOP3.LUT R135, R135, 0xfffffffd, RZ, 0xc0, !PT ;  /* 0xfffffffd87877812 */ /* 0x000fe200078ec0ff */
[----:B---3--:R-:W-:-:S03]  /*70f0*/  @!P0 IMAD.WIDE R18, R146, 0x2, R22 ;  /* 0x0000000292128825 */ /* 0x008fc600078e0216 */
[----:B------:R-:W-:Y:S01]  /*7100*/  @P6 LOP3.LUT R135, R135, 0x2, RZ, 0xfc, !PT ;  /* 0x0000000287876812 */ /* 0x000fe200078efcff */
[--C-:B------:R-:W-:Y:S01]  /*7110*/  @!P0 IMAD.WIDE R10, R145, 0x2, R22.reuse ;  /* 0x00000002910a8825 */ /* 0x100fe200078e0216 */
[----:B------:R-:W-:Y:S01]  /*7120*/  @!PT LDS RZ, [RZ] ;  /* 0x00000000fffff984 */ /* 0x000fe20000000800 */
[----:B------:R1:W-:Y:S03]  /*7130*/  @!P0 LDGSTS.E.BYPASS.LTC128B.128 [R2+0x1b100], [R18.64], !P3 ;  /* 0x1b10000012028fae */ /* 0x0003e6000d901d46 */
[----:B------:R-:W-:Y:S01]  /*7140*/  @!P0 IMAD.WIDE R22, R144, 0x2, R22 ;  /* 0x0000000290168825 */ /* 0x000fe200078e0216 */
[----:B------:R2:W-:Y:S03]  /*7150*/  @!P0 LDGSTS.E.BYPASS.LTC128B.128 [R2+0x1f100], [R10.64], !P5 ;  /* 0x1f1000000a028fae */ /* 0x0005e6000e901d46 */
[----:B------:R-:W-:Y:S01]  /*7160*/  IMAD R9, R9, c[0x0][0x2b0], RZ ;  /* 0x0000ac0009097a24 */ /* 0x000fe200078e02ff */
[----:B------:R3:W-:Y:S01]  /*7170*/  @!P0 LDGSTS.E.BYPASS.LTC128B.128 [R2+0x23100], [R22.64], !P4 ;  /* 0x2310000016028fae */ /* 0x0007e2000e101d46 */
[----:B------:R-:W-:-:S03]  /*7180*/  @P6 IMAD.HI.U32 R6, R202, c[0x0][0x2bc], RZ ;  /* 0x0000af00ca066a27 */ /* 0x000fc600078e00ff */
[----:B------:R-:W0:Y:S01]  /*7190*/  LDGDEPBAR ;  /* 0x00000000000079af */ /* 0x000e220000000000 */
[C---:B------:R-:W-:Y:S01]  /*71a0*/  IMAD R9, R206.reuse, c[0x0][0x2b4], R9 ;  /* 0x0000ad00ce097a24 */ /* 0x040fe200078e0209 */
        /* <DEDUP_REMOVED lines=8> */
[----:B----4-:R-:W4:Y:S01]  /*7230*/  @!P2 LDG.E R201, [R20.64] ;  /* 0x0000000614c9a981 */ /* 0x010f22000c1e1900 */
[----:B------:R-:W-:Y:S01]  /*7240*/  IMAD.MOV R7, RZ, RZ, -R7 ;  /* 0x000000ffff077224 */ /* 0x000fe200078e0a07 */
[----:B------:R-:W-:Y:S01]  /*7250*/  ISETP.GE.AND P5, PT, R146, c[0x0][0x1d4], PT ;  /* 0x0000750092007a0c */ /* 0x000fe20003fa6270 */
[----:B------:R-:W-:Y:S01]  /*7260*/  IMAD R197, R93, c[0x0][0x1e8], RZ ;  /* 0x00007a005dc57a24 */ /* 0x000fe200078e02ff */
[----:B------:R-:W-:Y:S01]  /*7270*/  ISETP.GE.AND P4, PT, R5, c[0x0][0x1d4], PT ;  /* 0x0000750005007a0c */ /* 0x000fe20003f86270 */
[----:B------:R-:W-:Y:S01]  /*7280*/  IMAD R202, R7, c[0x0][0x2b8], R202 ;  /* 0x0000ae0007ca7a24 */ /* 0x000fe200078e02ca */
[----:B------:R-:W-:Y:S01]  /*7290*/  ISETP.GE.AND P6, PT, R0, c[0x0][0x1d4], PT ;  /* 0x0000750000007a0c */ /* 0x000fe20003fc6270 */
[----:B------:R-:W-:Y:S01]  /*72a0*/  IMAD.WIDE.U32 R150, R192, c[0x0][0x1e8], RZ ;  /* 0x00007a00c0967a25 */ /* 0x000fe200078e00ff */
[----:B------:R-:W-:-:S02]  /*72b0*/  ISETP.GE.AND P3, PT, R146, c[0x0][0x1d4], PT ;  /* 0x0000750092007a0c */ /* 0x000fc40003f66270 */
[----:B------:R-:W-:Y:S01]  /*72c0*/  SHF.R.S32.HI R9, RZ, 0x1f, R202 ;  /* 0x0000001fff097819 */ /* 0x000fe200000114ca */
[----:B------:R-:W-:Y:S01]  /*72d0*/  IMAD.WIDE.U32 R6, R202, c[0x0][0x1e0], RZ ;  /* 0x00007800ca067a25 */ /* 0x000fe200078e00ff */
[----:B------:R-:W-:Y:S02]  /*72e0*/  LOP3.LUT R135, R135, 0xfffffffe, RZ, 0xc0, !PT ;  /* 0xfffffffe87877812 */ /* 0x000fe400078ec0ff */
[----:B------:R-:W-:Y:S01]  /*72f0*/  SHF.R.S32.HI R149, RZ, 0x1f, R146 ;  /* 0x0000001fff957819 */ /* 0x000fe20000011492 */
[C---:B--2---:R-:W-:Y:S01]  /*7300*/  IMAD R11, R9.reuse, c[0x0][0x1e0], RZ ;  /* 0x00007800090b7a24 */ /* 0x044fe200078e02ff */
[----:B------:R-:W-:Y:S01]  /*7310*/  SEL R38, RZ, 0x10, P6 ;  /* 0x00000010ff267807 */ /* 0x000fe20003000000 */
[----:B------:R-:W-:Y:S01]  /*7320*/  IMAD R197, R192, c[0x0][0x1ec], R197 ;  /* 0x00007b00c0c57a24 */ /* 0x000fe200078e02c5 */
[----:B------:R-:W-:Y:S01]  /*7330*/  IADD3 R200, R2, 0x100, RZ ;  /* 0x0000010002c87810 */ /* 0x000fe20007ffe0ff */
[----:B-1----:R-:W-:Y:S01]  /*7340*/  IMAD R18, R202, c[0x0][0x1e4], R11 ;  /* 0x00007900ca127a24 */ /* 0x002fe200078e020b */
[----:B------:R-:W-:Y:S01]  /*7350*/  SHF.R.S32.HI R148, RZ, 0x1f, R145 ;  /* 0x0000001fff947819 */ /* 0x000fe20000011491 */
[----:B------:R-:W-:Y:S01]  /*7360*/  IMAD R9, R9, c[0x0][0x208], RZ ;  /* 0x0000820009097a24 */ /* 0x000fe200078e02ff */
[----:B------:R-:W-:Y:S01]  /*7370*/  SHF.R.S32.HI R147, RZ, 0x1f, R144 ;  /* 0x0000001fff937819 */ /* 0x000fe20000011490 */
[----:B------:R-:W-:-:S02]  /*7380*/  IMAD.IADD R19, R7, 0x1, R18 ;  /* 0x0000000107137824 */ /* 0x000fc400078e0212 */
[----:B------:R-:W-:Y:S02]  /*7390*/  IMAD.MOV.U32 R18, RZ, RZ, R6 ;  /* 0x000000ffff127224 */ /* 0x000fe400078e0006 */
[C---:B---3--:R-:W-:Y:S02]  /*73a0*/  IMAD R22, R202.reuse, c[0x0][0x20c], R9 ;  /* 0x00008300ca167a24 */ /* 0x048fe400078e0209 */
[----:B------:R-:W-:Y:S02]  /*73b0*/  IMAD.IADD R197, R151, 0x1, R197 ;  /* 0x0000000197c57824 */ /* 0x000fe400078e02c5 */
[----:B------:R-:W-:-:S04]  /*73c0*/  IMAD.WIDE.U32 R6, R202, c[0x0][0x208], RZ ;  /* 0x00008200ca067a25 */ /* 0x000fc800078e00ff */
[----:B------:R-:W-:Y:S02]  /*73d0*/  IMAD.IADD R23, R7, 0x1, R22 ;  /* 0x0000000107177824 */ /* 0x000fe400078e0216 */
[----:B------:R-:W-:Y:S02]  /*73e0*/  IMAD.MOV.U32 R22, RZ, RZ, R6 ;  /* 0x000000ffff167224 */ /* 0x000fe400078e0006 */
[----:B------:R-:W-:Y:S02]  /*73f0*/  IMAD R7, R93, c[0x0][0x210], RZ ;  /* 0x000084005d077a24 */ /* 0x000fe400078e02ff */
[----:B------:R-:W-:-:S04]  /*7400*/  IMAD.WIDE.U32 R40, R192, c[0x0][0x210], RZ ;  /* 0x00008400c0287a25 */ /* 0x000fc800078e00ff */
[----:B------:R-:W-:Y:S02]  /*7410*/  IMAD R7, R192, c[0x0][0x214], R7 ;  /* 0x00008500c0077a24 */ /* 0x000fe400078e0207 */
[----:B------:R-:W-:Y:S02]  /*7420*/  IMAD.IADD R132, R134, 0x1, -R132 ;  /* 0x0000000186847824 */ /* 0x000fe400078e0a84 */
[----:B------:R-:W-:Y:S02]  /*7430*/  IMAD.IADD R196, R41, 0x1, R7 ;  /* 0x0000000129c47824 */ /* 0x000fe400078e0207 */
[----:B------:R-:W-:Y:S02]  /*7440*/  IMAD.IADD R6, R132, 0x1, -R3 ;  /* 0x0000000184067824 */ /* 0x000fe400078e0a03 */
[----:B------:R-:W-:-:S03]  /*7450*/  IMAD.WIDE R208, R146, 0x2, RZ ;  /* 0x0000000292d07825 */ /* 0x000fc600078e02ff */
[----:B------:R-:W-:Y:S02]  /*7460*/  ISETP.GE.AND P2, PT, R6, 0x1, PT ;  /* 0x000000010600780c */ /* 0x000fe40003f46270 */
[----:B----4-:R-:W-:Y:S01]  /*7470*/  SHF.R.S32.HI R8, RZ, 0x1f, R201 ;  /* 0x0000001fff087819 */ /* 0x010fe200000114c9 */
[----:B------:R-:W-:-:S04]  /*7480*/  IMAD.WIDE.U32 R18, R201, c[0x0][0x1f0], R18 ;  /* 0x00007c00c9127a25 */ /* 0x000fc800078e0012 */
[----:B------:R-:W-:Y:S01]  /*7490*/  IMAD R10, R8, c[0x0][0x1f0], RZ ;  /* 0x00007c00080a7a24 */ /* 0x000fe200078e02ff */
[----:B------:R-:W-:Y:S01]  /*74a0*/  IADD3 R9, P0, R150, R18, RZ ;  /* 0x0000001296097210 */ /* 0x000fe20007f1e0ff */
[----:B------:R-:W-:Y:S02]  /*74b0*/  IMAD R8, R8, c[0x0][0x218], RZ ;  /* 0x0000860008087a24 */ /* 0x000fe400078e02ff */
[C---:B------:R-:W-:Y:S02]  /*74c0*/  IMAD R10, R201.reuse, c[0x0][0x1f4], R10 ;  /* 0x00007d00c90a7a24 */ /* 0x040fe400078e020a */
[----:B------:R-:W-:-:S03]  /*74d0*/  IMAD.WIDE.U32 R22, R201, c[0x0][0x218], R22 ;  /* 0x00008600c9167a25 */ /* 0x000fc600078e0016 */
[----:B------:R-:W-:Y:S02]  /*74e0*/  IADD3.X R10, R197, R19, R10, P0, !PT ;  /* 0x00000013c50a7210 */ /* 0x000fe400007fe40a */
[----:B------:R-:W-:-:S04]  /*74f0*/  LEA R12, P0, R9, c[0x0][0x1c8], 0x1 ;  /* 0x00007200090c7a11 */ /* 0x000fc800078008ff */
[----:B------:R-:W-:Y:S01]  /*7500*/  LEA.HI.X R10, R9, c[0x0][0x1cc], R10, 0x1, P0 ;  /* 0x00007300090a7a11 */ /* 0x000fe200000f0c0a */
[----:B------:R-:W-:Y:S01]  /*7510*/  SHFL.IDX PT, R20, R12, RZ, 0x181f ;  /* 0x00181fff0c147589 */ /* 0x000fe200000e0000 */
[----:B------:R-:W-:Y:S01]  /*7520*/  IMAD R9, R201, c[0x0][0x21c], R8 ;  /* 0x00008700c9097a24 */ /* 0x000fe200078e0208 */
[----:B------:R-:W-:Y:S02]  /*7530*/  IADD3 R7, P0, R40, R22, RZ ;  /* 0x0000001628077210 */ /* 0x000fe40007f1e0ff */
[----:B------:R-:W1:Y:S02]  /*7540*/  SHFL.IDX PT, R21, R10, RZ, 0x181f ;  /* 0x00181fff0a157589 */ /* 0x000e6400000e0000 */
[----:B------:R-:W-:Y:S02]  /*7550*/  IADD3.X R16, R196, R23, R9, P0, !PT ;  /* 0x00000017c4107210 */ /* 0x000fe400007fe409 */
[----:B------:R-:W-:Y:S01]  /*7560*/  SHFL.IDX PT, R18, R12, 0x1, 0x181f ;  /* 0x00381f000c127f89 */ /* 0x000fe200000e0000 */
[----:B------:R-:W-:-:S03]  /*7570*/  LEA R8, P0, R7, c[0x0][0x1f8], 0x1 ;  /* 0x00007e0007087a11 */ /* 0x000fc600078008ff */
[----:B------:R-:W2:Y:S01]  /*7580*/  SHFL.IDX PT, R19, R10, 0x1, 0x181f ;  /* 0x00381f000a137f89 */ /* 0x000ea200000e0000 */
[----:B------:R-:W-:Y:S02]  /*7590*/  LEA.HI.X R7, R7, c[0x0][0x1fc], R16, 0x1, P0 ;  /* 0x00007f0007077a11 */ /* 0x000fe400000f0c10 */
[----:B------:R-:W-:Y:S01]  /*75a0*/  ISETP.GT.AND P0, PT, R6, 0x20, PT ;  /* 0x000000200600780c */ /* 0x000fe20003f04270 */
[----:B------:R-:W3:Y:S04]  /*75b0*/  SHFL.IDX PT, R9, R8, RZ, 0x181f ;  /* 0x00181fff08097589 */ /* 0x000ee800000e0000 */
[----:B------:R-:W4:Y:S04]  /*75c0*/  SHFL.IDX PT, R11, R7, RZ, 0x181f ;  /* 0x00181fff070b7589 */ /* 0x000f2800000e0000 */
[----:B------:R-:W4:Y:S01]  /*75d0*/  SHFL.IDX PT, R15, R8, 0x1, 0x181f ;  /* 0x00381f00080f7f89 */ /* 0x000f2200000e0000 */
        /* <DEDUP_REMOVED lines=8> */
[----:B---3--:R-:W-:Y:S01]  /*7660*/  IADD3 R26, P2, R9, R208, RZ ;  /* 0x000000d0091a7210 */ /* 0x008fe20007f5e0ff */
[--C-:B------:R-:W-:Y:S02]  /*7670*/  @P0 IMAD.WIDE R20, R145, 0x2, R18.reuse ;  /* 0x0000000291140825 */ /* 0x100fe400078e0212 */
[----:B------:R3:W-:Y:S02]  /*7680*/  @P0 LDGSTS.E.BYPASS.LTC128B.128 [R2+0xd100], [R22.64], !P5 ;  /* 0x0d10000016020fae */ /* 0x0007e4000e901d46 */
[----:B------:R-:W-:Y:S02]  /*7690*/  @P0 IMAD.WIDE R18, R144, 0x2, R18 ;  /* 0x0000000290120825 */ /* 0x000fe400078e0212 */
[----:B------:R2:W-:Y:S02]  /*76a0*/  @P0 LDGSTS.E.BYPASS.LTC128B.128 [R2+0xf100], [R20.64], !P4 ;  /* 0x0f10000014020fae */ /* 0x0005e4000e101d46 */
[----:B----4-:R-:W-:-:S02]  /*76b0*/  IMAD.X R27, R11, 0x1, R209, P2 ;  /* 0x000000010b1b7824 */ /* 0x010fc400010e06d1 */
[----:B------:R4:W-:Y:S01]  /*76c0*/  @P0 LDGSTS.E.BYPASS.LTC128B.128 [R2+0x11100], [R18.64], !P6 ;  /* 0x1110000012020fae */ /* 0x0009e2000f101d46 */
[----:B------:R-:W-:Y:S02]  /*76d0*/  ISETP.LT.OR P0, PT, R6, 0x1, P3 ;  /* 0x000000010600780c */ /* 0x000fe40001f01670 */
[----:B------:R-:W-:Y:S01]  /*76e0*/  ISETP.GE.AND P3, PT, R5, c[0x0][0x1d4], PT ;  /* 0x0000750005007a0c */ /* 0x000fe20003f66270 */
[----:B------:R-:W0:Y:S01]  /*76f0*/  LDGDEPBAR ;  /* 0x00000000000079af */ /* 0x000e220000000000 */
[----:B-1----:R-:W-:-:S09]  /*7700*/  IMAD.WIDE R28, R145, 0x2, RZ ;  /* 0x00000002911c7825 */ /* 0x002fd200078e02ff */
        /* <DEDUP_REMOVED lines=25> */
[----:B------:R1:W-:Y:S04]  /*78a0*/  LDGSTS.E.BYPASS.LTC128B.128 [R2+0x5100], [R8.64], !P0 ;  /* 0x0510000008027fae */ /* 0x0003e8000c101d46 */
[----:B------:R-:W0:Y:S06]  /*78b0*/  LDGDEPBAR ;  /* 0x00000000000079af */ /* 0x000e2c0000000000 */
[----:B------:R-:W-:Y:S01]  /*78c0*/  @P2 LOP3.LUT R135, R135, 0x1, RZ, 0xfc, !PT ;  /* 0x0000000187872812 */ /* 0x000fe200078efcff */
[----:B------:R-:W-:Y:S05]  /*78d0*/  @!P2 BRA `(.L_x_944) ;  /* 0x000004200000a947 */ /* 0x000fea0003800000 */
[----:B------:R-:W-:Y:S01]  /*78e0*/  ISETP.NE.AND P2, PT, R199, 0x1, PT ;  /* 0x00000001c700780c */ /* 0x000fe20003f45270 */
        /* <DEDUP_REMOVED lines=12> */
[C---:B------:R-:W-:Y:S01]  /*79b0*/  SHF.L.U64.HI R11, R146.reuse, 0x1, R149 ;  /* 0x00000001920b7819 */ /* 0x040fe20000010295 */
[----:B------:R-:W-:Y:S01]  /*79c0*/  IMAD.SHL.U32 R10, R146, 0x2, RZ ;  /* 0x00000002920a7824 */ /* 0x000fe200078e00ff */
        /* <DEDUP_REMOVED lines=8> */
[----:B-1----:R-:W-:Y:S02]  /*7a50*/  SEL R9, RZ, 0x10, P5 ;  /* 0x00000010ff097807 */ /* 0x002fe40002800000 */
[----:B------:R-:W-:Y:S02]  /*7a60*/  SHF.L.U64.HI R8, R145, 0x1, R148 ;  /* 0x0000000191087819 */ /* 0x000fe40000010294 */
[----:B------:R-:W-:-:S04]  /*7a70*/  IADD3 R23, -R9, 0x10, RZ ;  /* 0x0000001009177810 */ /* 0x000fc80007ffe1ff */
[----:B------:R-:W-:Y:S02]  /*7a80*/  LOP3.LUT R23, R23, 0xf, RZ, 0xc0, !PT ;  /* 0x0000000f17177812 */ /* 0x000fe400078ec0ff */
[----:B--2---:R-:W-:Y:S01]  /*7a90*/  SHF.R.S32.HI R0, RZ, 0x1f, R201 ;  /* 0x0000001fff007819 */ /* 0x004fe200000114c9 */
[----:B------:R-:W-:-:S04]  /*7aa0*/  IMAD.WIDE.U32 R6, R201, c[0x0][0x1f0], R6 ;  /* 0x00007c00c9067a25 */ /* 0x000fc800078e0006 */
[----:B------:R-:W-:Y:S01]  /*7ab0*/  IMAD R0, R0, c[0x0][0x1f0], RZ ;  /* 0x00007c0000007a24 */ /* 0x000fe200078e02ff */
[----:B------:R-:W-:Y:S02]  /*7ac0*/  IADD3 R5, P0, R150, R6, RZ ;  /* 0x0000000696057210 */ /* 0x000fe40007f1e0ff */
[----:B------:R-:W-:Y:S01]  /*7ad0*/  SEL R6, RZ, 0x10, P4 ;  /* 0x00000010ff067807 */ /* 0x000fe20002000000 */
[----:B------:R-:W-:Y:S02]  /*7ae0*/  IMAD R12, R201, c[0x0][0x1f4], R0 ;  /* 0x00007d00c90c7a24 */ /* 0x000fe400078e0200 */
[----:B------:R-:W-:Y:S01]  /*7af0*/  IMAD.SHL.U32 R0, R144, 0x2, RZ ;  /* 0x0000000290007824 */ /* 0x000fe200078e00ff */
[----:B------:R-:W-:Y:S02]  /*7b00*/  IADD3 R20, -R6, 0x10, RZ ;  /* 0x0000001006147810 */ /* 0x000fe40007ffe1ff */
[----:B------:R-:W-:Y:S01]  /*7b10*/  IADD3.X R12, R197, R7, R12, P0, !PT ;  /* 0x00000007c50c7210 */ /* 0x000fe200007fe40c */
[----:B------:R-:W-:Y:S01]  /*7b20*/  IMAD.SHL.U32 R7, R145, 0x2, RZ ;  /* 0x0000000291077824 */ /* 0x000fe200078e00ff */
[----:B------:R-:W-:-:S02]  /*7b30*/  LEA R15, P0, R5, c[0x0][0x1c8], 0x1 ;  /* 0x00007200050f7a11 */ /* 0x000fc400078008ff */
[----:B------:R-:W-:Y:S02]  /*7b40*/  LOP3.LUT R20, R20, 0xf, RZ, 0xc0, !PT ;  /* 0x0000000f14147812 */ /* 0x000fe400078ec0ff */
[----:B------:R-:W-:Y:S01]  /*7b50*/  LEA.HI.X R12, R5, c[0x0][0x1cc], R12, 0x1, P0 ;  /* 0x00007300050c7a11 */ /* 0x000fe200000f0c0c */
[----:B------:R-:W1:Y:S01]  /*7b60*/  SHFL.IDX PT, R16, R15, 0x1, 0x181f ;  /* 0x00381f000f107f89 */ /* 0x000e6200000e0000 */
[----:B------:R-:W-:-:S03]  /*7b70*/  SHF.L.U64.HI R5, R144, 0x1, R147 ;  /* 0x0000000190057819 */ /* 0x000fc60000010293 */
        /* <DEDUP_REMOVED lines=24> */
.L_x_944:
[----:B------:R-:W-:Y:S01]  /*7d00*/  IMAD.MOV.U32 R0, RZ, RZ, 0x10 ;  /* 0x00000010ff007424 */ /* 0x000fe200078e00ff */
[----:B------:R-:W-:Y:S01]  /*7d10*/  LOP3.LUT P0, RZ, R37, 0x2, RZ, 0xc0, !PT ;  /* 0x0000000225ff7812 */ /* 0x000fe2000780c0ff */
[----:B------:R-:W0:Y:S01]  /*7d20*/  LDGDEPBAR ;  /* 0x00000000000079af */ /* 0x000e220000000000 */
[----:B------:R-:W-:Y:S02]  /*7d30*/  SHF.R.S32.HI R12, RZ, 0x5, R88 ;  /* 0x00000005ff0c7819 */ /* 0x000fe40000011458 */
[----:B------:R-:W-:Y:S02]  /*7d40*/  SEL R0, R0, 0xfffffff0, !P0 ;  /* 0xfffffff000007807 */ /* 0x000fe40004000000 */
[----:B------:R-:W-:-:S13]  /*7d50*/  ISETP.LT.AND P0, PT, RZ, c[0x0][0x27c], PT ;  /* 0x00009f00ff007a0c */ /* 0x000fda0003f01270 */
[----:B------:R-:W-:Y:S05]  /*7d60*/  @P0 BRA `(.L_x_945) ;  /* 0x0000002000000947 */ /* 0x000fea0003800000 */
[----:B------:R-:W-:-:S04]  /*7d70*/  DEPBAR.LE SB0, 0x3 ;  /* 0x000080c00000791a */ /* 0x000fc80000000000 */
[----:B------:R-:W-:Y:S05]  /*7d80*/  BRA `(.L_x_946) ;  /* 0x00005c9000007947 */ /* 0x000fea0003800000 */
.L_x_945:
[----:B------:R-:W-:Y:S01]  /*7d90*/  SHF.R.S32.HI R5, RZ, 0x1f, R91 ;  /* 0x0000001fff057819 */ /* 0x000fe2000001145b */
[----:B-1----:R-:W-:Y:S01]  /*7da0*/  IMAD.WIDE.U32 R8, R91, c[0x0][0x280], RZ ;  /* 0x0000a0005b087a25 */ /* 0x002fe200078e00ff */
[----:B------:R-:W-:Y:S01]  /*7db0*/  ULDC.U8 UR4, c[0x0][0x298] ;  /* 0x0000a60000047ab9 */ /* 0x000fe20000000000 */
[----:B------:R-:W-:Y:S01]  /*7dc0*/  LEA.HI R4, R4, R89, RZ, 0x2 ;  /* 0x0000005904047211 */ /* 0x000fe200078f10ff */
[----:B------:R-:W-:Y:S01]  /*7dd0*/  BSSY B2, `(.L_x_946) ;  /* 0x00005c4000027945 */ /* 0x000fe20003800000 */
[----:B------:R-:W-:Y:S01]  /*7de0*/  IMAD R6, R5, c[0x0][0x280], RZ ;  /* 0x0000a00005067a24 */ /* 0x000fe200078e02ff */
[----:B------:R-:W-:Y:S02]  /*7df0*/  LEA R24, P0, R8, c[0x0][0x270], 0x1 ;  /* 0x00009c0008187a11 */ /* 0x000fe400078008ff */
[----:B------:R-:W-:Y:S01]  /*7e00*/  LOP3.LUT R46, R4, 0xfffffffc, RZ, 0xc0, !PT ;  /* 0xfffffffc042e7812 */ /* 0x000fe200078ec0ff */
[----:B------:R-:W-:Y:S01]  /*7e10*/  IMAD R6, R91, c[0x0][0x284], R6 ;  /* 0x0000a1005b067a24 */ /* 0x000fe200078e0206 */
[----:B------:R-:W-:-:S02]  /*7e20*/  SHF.R.S32.HI R15, RZ, 0x2, R4 ;  /* 0x00000002ff0f7819 */ /* 0x000fc40000011404 */
[----:B------:R-:W-:Y:S01]  /*7e30*/  IADD3 R46, -R46, R89, RZ ;  /* 0x000000592e2e7210 */ /* 0x000fe20007ffe1ff */
[----:B------:R-:W-:Y:S02]  /*7e40*/  IMAD.IADD R6, R6, 0x1, R9 ;  /* 0x0000000106067824 */ /* 0x000fe400078e0209 */
[----:B------:R-:W-:Y:S01]  /*7e50*/  IMAD R18, R90, 0x80, R15 ;  /* 0x000000805a127824 */ /* 0x000fe200078e020f */
[----:B------:R-:W-:Y:S02]  /*7e60*/  SHF.L.U32 R16, R46, 0x3, RZ ;  /* 0x000000032e107819 */ /* 0x000fe400000006ff */
[----:B------:R-:W-:Y:S01]  /*7e70*/  LEA.HI.X R25, R8, c[0x0][0x274], R6, 0x1, P0 ;  /* 0x00009d0008197a11 */ /* 0x000fe200000f0c06 */
[----:B------:R-:W-:Y:S02]  /*7e80*/  IMAD R6, R5, c[0x0][0x290], RZ ;  /* 0x0000a40005067a24 */ /* 0x000fe400078e02ff */
[----:B------:R-:W-:-:S04]  /*7e90*/  IMAD.WIDE.U32 R8, R91, c[0x0][0x290], RZ ;  /* 0x0000a4005b087a25 */ /* 0x000fc800078e00ff */
[----:B------:R-:W-:Y:S01]  /*7ea0*/  IMAD R5, R91, c[0x0][0x294], R6 ;  /* 0x0000a5005b057a24 */ /* 0x000fe200078e0206 */
[----:B------:R-:W-:-:S03]  /*7eb0*/  LEA R32, P0, R8, c[0x0][0x288], 0x1 ;  /* 0x0000a20008207a11 */ /* 0x000fc600078008ff */
[----:B------:R-:W-:-:S05]  /*7ec0*/  IMAD.IADD R5, R5, 0x1, R9 ;  /* 0x0000000105057824 */ /* 0x000fca00078e0209 */
[----:B------:R-:W-:Y:S02]  /*7ed0*/  LEA.HI.X R33, R8, c[0x0][0x28c], R5, 0x1, P0 ;  /* 0x0000a30008217a11 */ /* 0x000fe400000f0c05 */
[----:B------:R-:W-:-:S13]  /*7ee0*/  ISETP.NE.AND P0, PT, RZ, UR4, PT ;  /* 0x00000004ff007c0c */ /* 0x000fda000bf05270 */
[----:B------:R-:W-:Y:S05]  /*7ef0*/  @!P0 BRA `(.L_x_947) ;  /* 0x00002b4000008947 */ /* 0x000fea0003800000 */
[----:B------:R-:W-:Y:S01]  /*7f00*/  SHF.R.S32.HI R8, RZ, 0x1f, R89 ;  /* 0x0000001fff087819 */ /* 0x000fe20000011459 */
[----:B------:R-:W-:Y:S01]  /*7f10*/  BSSY B0, `(.L_x_948) ;  /* 0x0000051000007945 */ /* 0x000fe20003800000 */
[----:B------:R-:W-:Y:S01]  /*7f20*/  ISETP.GE.AND P0, PT, R18, R17, PT ;  /* 0x000000111200720c */ /* 0x000fe20003f06270 */
[----:B------:R-:W-:Y:S01]  /*7f30*/  CS2R R48, SRZ ;  /* 0x0000000000307805 */ /* 0x000fe2000001ff00 */
[----:B------:R-:W-:Y:S01]  /*7f40*/  LEA.HI R8, R8, R89, RZ, 0x2 ;  /* 0x0000005908087211 */ /* 0x000fe200078f10ff */
[----:B------:R-:W-:Y:S01]  /*7f50*/  CS2R R20, SRZ ;  /* 0x0000000000147805 */ /* 0x000fe2000001ff00 */
[----:B------:R-:W-:Y:S01]  /*7f60*/  CS2R R22, SRZ ;  /* 0x0000000000167805 */ /* 0x000fe2000001ff00 */
        /* <DEDUP_REMOVED lines=10> */
[----:B------:R-:W-:Y:S01]  /*8010*/  CS2R R46, SRZ ;  /* 0x00000000002e7805 */ /* 0x000fe2000001ff00 */
[----:B------:R-:W-:Y:S01]  /*8020*/  IMAD.SHL.U32 R9, R9, 0x4, RZ ;  /* 0x0000000409097824 */ /* 0x000fe200078e00ff */
[----:B------:R-:W-:Y:S05]  /*8030*/  @P0 BRA `(.L_x_949) ;  /* 0x000003e000000947 */ /* 0x000fea0003800000 */
[C---:B------:R-:W-:Y:S01]  /*8040*/  ISETP.GE.AND P0, PT, R9.reuse, c[0x0][0x27c], PT ;  /* 0x00009f0009007a0c */ /* 0x040fe20003f06270 */
[----:B------:R-:W-:Y:S01]  /*8050*/  CS2R R30, SRZ ;  /* 0x00000000001e7805 */ /* 0x000fe2000001ff00 */
[----:B------:R-:W-:Y:S01]  /*8060*/  CS2R R46, SRZ ;  /* 0x00000000002e7805 */ /* 0x000fe2000001ff00 */
[----:B------:R-:W-:-:S10]  /*8070*/  IADD3 R4, R9, 0x10, RZ ;  /* 0x0000001009047810 */ /* 0x000fd40007ffe0ff */
[----:B------:R-:W-:-:S04]  /*8080*/  @!P0 IMAD.WIDE R20, R9, 0x2, R24 ;  /* 0x0000000209148825 */ /* 0x000fc800078e0218 */
[----:B------:R-:W-:Y:S01]  /*8090*/  @!P0 IMAD.WIDE R10, R9, 0x2, R32 ;  /* 0x00000002090a8825 */ /* 0x000fe200078e0220 */
[----:B------:R1:W5:Y:S04]  /*80a0*/  @!P0 LD.E.64 R30, [R20.64] ;  /* 0x00000006141e8980 */ /* 0x000368000c101b00 */
[----:B------:R2:W5:Y:S01]  /*80b0*/  @!P0 LD.E.64 R46, [R10.64] ;  /* 0x000000060a2e8980 */ /* 0x000562000c101b00 */
[----:B------:R-:W-:Y:S01]  /*80c0*/  ISETP.GE.AND P0, PT, R4, c[0x0][0x27c], PT ;  /* 0x00009f0004007a0c */ /* 0x000fe20003f06270 */
[----:B------:R-:W-:Y:S01]  /*80d0*/  CS2R R28, SRZ ;  /* 0x00000000001c7805 */ /* 0x000fe2000001ff00 */
[----:B------:R-:W-:-:S11]  /*80e0*/  CS2R R44, SRZ ;  /* 0x00000000002c7805 */ /* 0x000fd6000001ff00 */
[----:B------:R-:W-:-:S04]  /*80f0*/  @!P0 SHF.R.S32.HI R5, RZ, 0x1f, R4 ;  /* 0x0000001fff058819 */ /* 0x000fc80000011404 */
[----:B------:R-:W-:-:S04]  /*8100*/  @!P0 LEA.HI R5, R5, R4, RZ, 0x2 ;  /* 0x0000000405058211 */ /* 0x000fc800078f10ff */
[----:B------:R-:W-:Y:S02]  /*8110*/  @!P0 LOP3.LUT R5, R5, 0xfffffffc, RZ, 0xc0, !PT ;  /* 0xfffffffc05058812 */ /* 0x000fe400078ec0ff */
[----:B------:R-:W-:-:S03]  /*8120*/  IADD3 R4, R9, 0x20, RZ ;  /* 0x0000002009047810 */ /* 0x000fc60007ffe0ff */
[----:B------:R-:W-:-:S04]  /*8130*/  @!P0 IMAD.WIDE R6, R5, 0x2, R24 ;  /* 0x0000000205068825 */ /* 0x000fc800078e0218 */
[----:B------:R-:W-:Y:S01]  /*8140*/  @!P0 IMAD.WIDE R18, R5, 0x2, R32 ;  /* 0x0000000205128825 */ /* 0x000fe200078e0220 */
[----:B------:R3:W5:Y:S04]  /*8150*/  @!P0 LD.E.64 R28, [R6.64] ;  /* 0x00000006061c8980 */ /* 0x000768000c101b00 */
[----:B------:R4:W5:Y:S01]  /*8160*/  @!P0 LD.E.64 R44, [R18.64] ;  /* 0x00000006122c8980 */ /* 0x000962000c101b00 */
[----:B------:R-:W-:Y:S01]  /*8170*/  ISETP.GE.AND P0, PT, R4, c[0x0][0x27c], PT ;  /* 0x00009f0004007a0c */ /* 0x000fe20003f06270 */
[----:B------:R-:W-:Y:S01]  /*8180*/  CS2R R26, SRZ ;  /* 0x00000000001a7805 */ /* 0x000fe2000001ff00 */
[----:B--2---:R-:W-:-:S11]  /*8190*/  CS2R R10, SRZ ;  /* 0x00000000000a7805 */ /* 0x004fd6000001ff00 */
[----:B------:R-:W-:-:S04]  /*81a0*/  @!P0 SHF.R.S32.HI R5, RZ, 0x1f, R4 ;  /* 0x0000001fff058819 */ /* 0x000fc80000011404 */
[----:B------:R-:W-:-:S04]  /*81b0*/  @!P0 LEA.HI R5, R5, R4, RZ, 0x2 ;  /* 0x0000000405058211 */ /* 0x000fc800078f10ff */
[----:B------:R-:W-:Y:S02]  /*81c0*/  @!P0 LOP3.LUT R5, R5, 0xfffffffc, RZ, 0xc0, !PT ;  /* 0xfffffffc05058812 */ /* 0x000fe400078ec0ff */
[----:B------:R-:W-:-:S03]  /*81d0*/  IADD3 R4, R9, 0x30, RZ ;  /* 0x0000003009047810 */ /* 0x000fc60007ffe0ff */
[----:B-1----:R-:W-:-:S04]  /*81e0*/  @!P0 IMAD.WIDE R20, R5, 0x2, R24 ;  /* 0x0000000205148825 */ /* 0x002fc800078e0218 */
[----:B------:R-:W-:Y:S01]  /*81f0*/  @!P0 IMAD.WIDE R34, R5, 0x2, R32 ;  /* 0x0000000205228825 */ /* 0x000fe200078e0220 */
[----:B------:R1:W5:Y:S04]  /*8200*/  @!P0 LD.E.64 R26, [R20.64] ;  /* 0x00000006141a8980 */ /* 0x000368000c101b00 */
[----:B------:R2:W5:Y:S01]  /*8210*/  @!P0 LD.E.64 R10, [R34.64] ;  /* 0x00000006220a8980 */ /* 0x000562000c101b00 */
[----:B------:R-:W-:Y:S01]  /*8220*/  ISETP.GE.AND P0, PT, R4, c[0x0][0x27c], PT ;  /* 0x00009f0004007a0c */ /* 0x000fe20003f06270 */
[----:B------:R-:W-:Y:S01]  /*8230*/  CS2R R22, SRZ ;  /* 0x0000000000167805 */ /* 0x000fe2000001ff00 */
[----:B---3--:R-:W-:-:S11]  /*8240*/  CS2R R6, SRZ ;  /* 0x0000000000067805 */ /* 0x008fd6000001ff00 */
[----:B------:R-:W-:-:S04]  /*8250*/  @!P0 SHF.R.S32.HI R5, RZ, 0x1f, R4 ;  /* 0x0000001fff058819 */ /* 0x000fc80000011404 */
[----:B------:R-:W-:-:S04]  /*8260*/  @!P0 LEA.HI R5, R5, R4, RZ, 0x2 ;  /* 0x0000000405058211 */ /* 0x000fc800078f10ff */
[----:B------:R-:W-:Y:S02]  /*8270*/  @!P0 LOP3.LUT R5, R5, 0xfffffffc, RZ, 0xc0, !PT ;  /* 0xfffffffc05058812 */ /* 0x000fe400078ec0ff */
[----:B------:R-:W-:-:S03]  /*8280*/  IADD3 R4, R9, 0x40, RZ ;  /* 0x0000004009047810 */ /* 0x000fc60007ffe0ff */
[----:B----4-:R-:W-:-:S04]  /*8290*/  @!P0 IMAD.WIDE R18, R5, 0x2, R24 ;  /* 0x0000000205128825 */ /* 0x010fc800078e0218 */
[----:B------:R-:W-:Y:S01]  /*82a0*/  @!P0 IMAD.WIDE R48, R5, 0x2, R32 ;  /* 0x0000000205308825 */ /* 0x000fe200078e0220 */
[----:B------:R3:W5:Y:S04]  /*82b0*/  @!P0 LD.E.64 R22, [R18.64] ;  /* 0x0000000612168980 */ /* 0x000768000c101b00 */
[----:B------:R4:W5:Y:S01]  /*82c0*/  @!P0 LD.E.64 R6, [R48.64] ;  /* 0x0000000630068980 */ /* 0x000962000c101b00 */
[----:B------:R-:W-:Y:S01]  /*82d0*/  ISETP.GE.AND P0, PT, R4, c[0x0][0x27c], PT ;  /* 0x00009f0004007a0c */ /* 0x000fe20003f06270 */
[----:B-1----:R-:W-:-:S12]  /*82e0*/  CS2R R20, SRZ ;  /* 0x0000000000147805 */ /* 0x002fd8000001ff00 */
[----:B------:R-:W-:-:S04]  /*82f0*/  @!P0 SHF.R.S32.HI R5, RZ, 0x1f, R4 ;  /* 0x0000001fff058819 */ /* 0x000fc80000011404 */
[----:B------:R-:W-:-:S04]  /*8300*/  @!P0 LEA.HI R5, R5, R4, RZ, 0x2 ;  /* 0x0000000405058211 */ /* 0x000fc800078f10ff */
[----:B------:R-:W-:Y:S02]  /*8310*/  @!P0 LOP3.LUT R8, R5, 0xfffffffc, RZ, 0xc0, !PT ;  /* 0xfffffffc05088812 */ /* 0x000fe400078ec0ff */
[----:B------:R-:W-:-:S03]  /*8320*/  CS2R R4, SRZ ;  /* 0x0000000000047805 */ /* 0x000fc6000001ff00 */
[----:B--2---:R-:W-:-:S04]  /*8330*/  @!P0 IMAD.WIDE R34, R8, 0x2, R24 ;  /* 0x0000000208228825 */ /* 0x004fc800078e0218 */
[----:B------:R-:W-:Y:S01]  /*8340*/  @!P0 IMAD.WIDE R42, R8, 0x2, R32 ;  /* 0x00000002082a8825 */ /* 0x000fe200078e0220 */
[----:B------:R-:W-:Y:S01]  /*8350*/  IADD3 R8, R9, 0x50, RZ ;  /* 0x0000005009087810 */ /* 0x000fe20007ffe0ff */
[----:B------:R1:W5:Y:S04]  /*8360*/  @!P0 LD.E.64 R20, [R34.64] ;  /* 0x0000000622148980 */ /* 0x000368000c101b00 */
[----:B------:R1:W5:Y:S01]  /*8370*/  @!P0 LD.E.64 R4, [R42.64] ;  /* 0x000000062a048980 */ /* 0x000362000c101b00 */
[----:B------:R-:W-:Y:S01]  /*8380*/  ISETP.GE.AND P0, PT, R8, c[0x0][0x27c], PT ;  /* 0x00009f0008007a0c */ /* 0x000fe20003f06270 */
[----:B----4-:R-:W-:Y:S01]  /*8390*/  CS2R R48, SRZ ;  /* 0x0000000000307805 */ /* 0x010fe2000001ff00 */
[----:B------:R-:W-:-:S11]  /*83a0*/  CS2R R66, SRZ ;  /* 0x0000000000427805 */ /* 0x000fd6000001ff00 */
[----:B---3--:R-:W-:-:S04]  /*83b0*/  @!P0 SHF.R.S32.HI R19, RZ, 0x1f, R8 ;  /* 0x0000001fff138819 */ /* 0x008fc80000011408 */
[----:B------:R-:W-:-:S04]  /*83c0*/  @!P0 LEA.HI R8, R19, R8, RZ, 0x2 ;  /* 0x0000000813088211 */ /* 0x000fc800078f10ff */
[----:B------:R-:W-:-:S05]  /*83d0*/  @!P0 LOP3.LUT R8, R8, 0xfffffffc, RZ, 0xc0, !PT ;  /* 0xfffffffc08088812 */ /* 0x000fca00078ec0ff */
[----:B------:R-:W-:-:S04]  /*83e0*/  @!P0 IMAD.WIDE R24, R8, 0x2, R24 ;  /* 0x0000000208188825 */ /* 0x000fc800078e0218 */
[----:B------:R-:W-:Y:S01]  /*83f0*/  @!P0 IMAD.WIDE R32, R8, 0x2, R32 ;  /* 0x0000000208208825 */ /* 0x000fe200078e0220 */
[----:B------:R1:W5:Y:S04]  /*8400*/  @!P0 LD.E.64 R48, [R24.64] ;  /* 0x0000000618308980 */ /* 0x000368000c101b00 */
[----:B------:R1:W5:Y:S02]  /*8410*/  @!P0 LD.E.64 R66, [R32.64] ;  /* 0x0000000620428980 */ /* 0x000364000c101b00 */
.L_x_949:
[----:B------:R-:W-:Y:S05]  /*8420*/  BSYNC B0 ;  /* 0x0000000000007941 */ /* 0x000fea0003800000 */
.L_x_948:
[----:B------:R-:W-:Y:S01]  /*8430*/  SHF.R.S32.HI R8, RZ, 0x1f, R15 ;  /* 0x0000001fff087819 */ /* 0x000fe2000001140f */
[----:B-----5:R-:W-:Y:S01]  /*8440*/  IMAD.MOV.U32 R50, RZ, RZ, R44 ;  /* 0x000000ffff327224 */ /* 0x020fe200078e002c */
[----:B-1----:R-:W-:Y:S01]  /*8450*/  SHF.R.U64 R32, R44, 0x10, R45 ;  /* 0x000000102c207819 */ /* 0x002fe2000000122d */
[----:B------:R-:W-:Y:S01]  /*8460*/  IMAD R44, R90, -0x80, R17 ;  /* 0xffffff805a2c7824 */ /* 0x000fe200078e0211 */
[----:B------:R-:W-:Y:S01]  /*8470*/  LEA.HI R8, R8, R15, RZ, 0x3 ;  /* 0x0000000f08087211 */ /* 0x000fe200078f18ff */
[----:B------:R-:W-:Y:S01]  /*8480*/  IMAD.MOV.U32 R64, RZ, RZ, R30 ;  /* 0x000000ffff407224 */ /* 0x000fe200078e001e */
[--C-:B------:R-:W-:Y:S01]  /*8490*/  SHF.R.U64 R43, R30, 0x10, R31.reuse ;  /* 0x000000101e2b7819 */ /* 0x100fe2000000121f */
[----:B------:R-:W-:Y:S01]  /*84a0*/  IMAD.MOV.U32 R65, RZ, RZ, R31 ;  /* 0x000000ffff417224 */ /* 0x000fe200078e001f */
[----:B------:R-:W-:Y:S01]  /*84b0*/  LOP3.LUT R8, R8, 0xfffffff8, RZ, 0xc0, !PT ;  /* 0xfffffff808087812 */ /* 0x000fe200078ec0ff */
[----:B------:R-:W-:Y:S01]  /*84c0*/  IMAD.MOV.U32 R61, RZ, RZ, R26 ;  /* 0x000000ffff3d7224 */ /* 0x000fe200078e001a */
[----:B------:R-:W-:Y:S01]  /*84d0*/  IMNMX R44, R44, 0x80, PT ;  /* 0x000000802c2c7817 */ /* 0x000fe20003800200 */
[----:B------:R-:W-:Y:S01]  /*84e0*/  IMAD.MOV.U32 R53, RZ, RZ, R49 ;  /* 0x000000ffff357224 */ /* 0x000fe200078e0031 */
[----:B------:R-:W-:Y:S01]  /*84f0*/  SHF.R.U32.HI R42, RZ, 0x10, R31 ;  /* 0x00000010ff2a7819 */ /* 0x000fe2000001161f */
[----:B------:R-:W-:Y:S01]  /*8500*/  IMAD.IADD R19, R15, 0x1, -R8 ;  /* 0x000000010f137824 */ /* 0x000fe200078e0a08 */
[----:B------:R-:W-:Y:S01]  /*8510*/  SHF.R.U64 R30, R26, 0x10, R27 ;  /* 0x000000101a1e7819 */ /* 0x000fe2000000121b */
[----:B------:R-:W-:Y:S01]  /*8520*/  IMAD.MOV.U32 R59, RZ, RZ, R22 ;  /* 0x000000ffff3b7224 */ /* 0x000fe200078e0016 */
[----:B------:R-:W-:Y:S01]  /*8530*/  SHF.R.U64 R54, R48, 0x10, R49 ;  /* 0x0000001030367819 */ /* 0x000fe20000001231 */
[C---:B------:R-:W-:Y:S01]  /*8540*/  IMAD.SHL.U32 R25, R19.reuse, 0x40, RZ ;  /* 0x0000004013197824 */ /* 0x040fe200078e00ff */
[----:B------:R-:W-:Y:S01]  /*8550*/  LOP3.LUT P0, RZ, R19, 0x4, RZ, 0xc0, !PT ;  /* 0x0000000413ff7812 */ /* 0x000fe2000780c0ff */
[--C-:B------:R-:W-:Y:S01]  /*8560*/  IMAD.MOV.U32 R58, RZ, RZ, R23.reuse ;  /* 0x000000ffff3a7224 */ /* 0x100fe200078e0017 */
[----:B------:R-:W-:Y:S01]  /*8570*/  SHF.R.U64 R26, R22, 0x10, R23 ;  /* 0x00000010161a7819 */ /* 0x000fe20000001217 */
[----:B------:R-:W-:Y:S01]  /*8580*/  IMAD.MOV.U32 R52, RZ, RZ, R46 ;  /* 0x000000ffff347224 */ /* 0x000fe200078e002e */
[----:B------:R-:W-:Y:S01]  /*8590*/  LOP3.LUT R25, R25, 0x1c0, RZ, 0xc0, !PT ;  /* 0x000001c019197812 */ /* 0x000fe200078ec0ff */
[----:B------:R-:W-:Y:S01]  /*85a0*/  IMAD.MOV.U32 R62, RZ, RZ, R29 ;  /* 0x000000ffff3e7224 */ /* 0x000fe200078e001d */
[----:B------:R-:W-:Y:S01]  /*85b0*/  SHF.R.U64 R39, R46, 0x10, R47 ;  /* 0x000000102e277819 */ /* 0x000fe2000000122f */
[----:B------:R-:W-:Y:S01]  /*85c0*/  IMAD.MOV.U32 R57, RZ, RZ, R20 ;  /* 0x000000ffff397224 */ /* 0x000fe200078e0014 */
[----:B------:R-:W-:Y:S01]  /*85d0*/  LOP3.LUT R16, R25, 0x18, R16, 0xf8, !PT ;  /* 0x0000001819107812 */ /* 0x000fe200078ef810 */
[----:B------:R-:W-:Y:S01]  /*85e0*/  IMAD.MOV.U32 R46, RZ, RZ, R6 ;  /* 0x000000ffff2e7224 */ /* 0x000fe200078e0006 */
[----:B------:R-:W-:Y:S01]  /*85f0*/  SHF.R.U32.HI R25, RZ, 0x3, R25 ;  /* 0x00000003ff197819 */ /* 0x000fe20000011619 */
[----:B------:R-:W-:Y:S01]  /*8600*/  IMAD.MOV.U32 R63, RZ, RZ, R28 ;  /* 0x000000ffff3f7224 */ /* 0x000fe200078e001c */
[----:B------:R-:W-:Y:S01]  /*8610*/  SHF.R.U32.HI R31, RZ, 0x10, R45 ;  /* 0x00000010ff1f7819 */ /* 0x000fe2000001162d */
[----:B------:R-:W-:Y:S01]  /*8620*/  IMAD.MOV.U32 R60, RZ, RZ, R27 ;  /* 0x000000ffff3c7224 */ /* 0x000fe200078e001b */
[----:B------:R-:W-:Y:S01]  /*8630*/  LOP3.LUT R25, R16, R25, RZ, 0x3c, !PT ;  /* 0x0000001910197212 */ /* 0x000fe200078e3cff */
[----:B------:R-:W-:Y:S01]  /*8640*/  IMAD.MOV.U32 R55, RZ, RZ, R48 ;  /* 0x000000ffff377224 */ /* 0x000fe200078e0030 */
[----:B------:R-:W-:Y:S01]  /*8650*/  SHF.R.U32.HI R16, RZ, 0x10, R49 ;  /* 0x00000010ff107819 */ /* 0x000fe20000011631 */
[----:B------:R-:W-:Y:S01]  /*8660*/  IMAD.MOV.U32 R49, RZ, RZ, R45 ;  /* 0x000000ffff317224 */ /* 0x000fe200078e002d */
[----:B------:R-:W-:Y:S01]  /*8670*/  SHF.R.U64 R34, R28, 0x10, R29 ;  /* 0x000000101c227819 */ /* 0x000fe2000000121d */
[----:B------:R-:W-:Y:S01]  /*8680*/  IMAD R18, R12, 0x200, R25 ;  /* 0x000002000c127824 */ /* 0x000fe200078e0219 */
[----:B------:R-:W-:Y:S01]  /*8690*/  SHF.R.U32.HI R25, RZ, 0x10, R23 ;  /* 0x00000010ff197819 */ /* 0x000fe20000011617 */
[----:B------:R-:W-:Y:S01]  /*86a0*/  IMAD.MOV.U32 R45, RZ, RZ, R7 ;  /* 0x000000ffff2d7224 */ /* 0x000fe200078e0007 */
[----:B------:R-:W-:Y:S01]  /*86b0*/  SHF.R.U32.HI R33, RZ, 0x10, R29 ;  /* 0x00000010ff217819 */ /* 0x000fe2000001161d */
[----:B------:R-:W-:Y:S01]  /*86c0*/  IMAD.MOV.U32 R51, RZ, RZ, R47 ;  /* 0x000000ffff337224 */ /* 0x000fe200078e002f */
[C---:B------:R-:W-:Y:S01]  /*86d0*/  IADD3 R8, R18.reuse, 0x20, RZ ;  /* 0x0000002012087810 */ /* 0x040fe20007ffe0ff */
[----:B------:R-:W-:Y:S01]  /*86e0*/  IMAD.MOV.U32 R56, RZ, RZ, R21 ;  /* 0x000000ffff387224 */ /* 0x000fe200078e0015 */
[----:B------:R-:W-:Y:S01]  /*86f0*/  @P0 IADD3 R8, R18, -0x20, RZ ;  /* 0xffffffe012080810 */ /* 0x000fe20007ffe0ff */
[----:B------:R-:W-:Y:S01]  /*8700*/  IMAD.MOV.U32 R48, RZ, RZ, R10 ;  /* 0x000000ffff307224 */ /* 0x000fe200078e000a */
[----:B------:R-:W-:Y:S01]  /*8710*/  ISETP.GE.AND P0, PT, R15, R44, PT ;  /* 0x0000002c0f00720c */ /* 0x000fe20003f06270 */
[----:B------:R-:W-:-:S04]  /*8720*/  DEPBAR.LE SB0, 0x3 ;  /* 0x000080c00000791a */ /* 0x000fc80000000000 */
[----:B------:R-:W-:Y:S01]  /*8730*/  SHF.R.U64 R22, R20, 0x10, R21 ;  /* 0x0000001014167819 */ /* 0x000fe20000001215 */
[----:B------:R-:W-:Y:S01]  /*8740*/  BSSY B1, `(.L_x_950) ;  /* 0x000012c000017945 */ /* 0x000fe20003800000 */
[----:B------:R-:W-:Y:S01]  /*8750*/  SHF.R.U64 R24, R6, 0x10, R7 ;  /* 0x0000001006187819 */ /* 0x000fe20000001207 */
[----:B------:R-:W-:Y:S01]  /*8760*/  IMAD.MOV.U32 R6, RZ, RZ, R5 ;  /* 0x000000ffff067224 */ /* 0x000fe200078e0005 */
[----:B------:R-:W-:Y:S01]  /*8770*/  SHF.R.U32.HI R23, RZ, 0x10, R7 ;  /* 0x00000010ff177819 */ /* 0x000fe20000011607 */
[----:B------:R-:W-:Y:S01]  /*8780*/  IMAD.MOV.U32 R7, RZ, RZ, R4 ;  /* 0x000000ffff077224 */ /* 0x000fe200078e0004 */
[----:B------:R-:W-:Y:S02]  /*8790*/  SHF.R.U32.HI R29, RZ, 0x10, R27 ;  /* 0x00000010ff1d7819 */ /* 0x000fe4000001161b */
[----:B------:R-:W-:Y:S01]  /*87a0*/  SHF.R.U32.HI R35, RZ, 0x10, R47 ;  /* 0x00000010ff237819 */ /* 0x000fe2000001162f */
[----:B------:R-:W-:Y:S01]  /*87b0*/  IMAD.MOV.U32 R47, RZ, RZ, R11 ;  /* 0x000000ffff2f7224 */ /* 0x000fe200078e000b */
[--C-:B------:R-:W-:Y:S01]  /*87c0*/  SHF.R.U64 R20, R4, 0x10, R5.reuse ;  /* 0x0000001004147819 */ /* 0x100fe20000001205 */
[----:B------:R-:W-:Y:S01]  /*87d0*/  IMAD.MOV.U32 R4, RZ, RZ, R66 ;  /* 0x000000ffff047224 */ /* 0x000fe200078e0042 */
[----:B------:R-:W-:Y:S01]  /*87e0*/  SHF.R.U32.HI R19, RZ, 0x10, R5 ;  /* 0x00000010ff137819 */ /* 0x000fe20000011605 */
[----:B------:R-:W-:Y:S01]  /*87f0*/  IMAD.MOV.U32 R5, RZ, RZ, R67 ;  /* 0x000000ffff057224 */ /* 0x000fe200078e0043 */
[----:B------:R-:W-:-:S02]  /*8800*/  SHF.R.U64 R28, R10, 0x10, R11 ;  /* 0x000000100a1c7819 */ /* 0x000fc4000000120b */
[----:B------:R-:W-:Y:S02]  /*8810*/  SHF.R.U32.HI R27, RZ, 0x10, R11 ;  /* 0x00000010ff1b7819 */ /* 0x000fe4000001160b */
[----:B------:R-:W-:Y:S02]  /*8820*/  SHF.R.U32.HI R21, RZ, 0x10, R21 ;  /* 0x00000010ff157819 */ /* 0x000fe40000011615 */
[--C-:B------:R-:W-:Y:S02]  /*8830*/  SHF.R.U64 R11, R66, 0x10, R67.reuse ;  /* 0x00000010420b7819 */ /* 0x100fe40000001243 */
[----:B------:R-:W-:Y:S02]  /*8840*/  SHF.R.U32.HI R10, RZ, 0x10, R67 ;  /* 0x00000010ff0a7819 */ /* 0x000fe40000011643 */
        /* <DEDUP_REMOVED lines=24> */
[----:B------:R-:W-:Y:S02]  /*89d0*/  LEA R18, R18, 0x18100, 0x1 ;  /* 0x0001810012127811 */ /* 0x000fe400078e08ff */
[----:B------:R-:W-:Y:S01]  /*89e0*/  LEA R8, R8, 0x18100, 0x1 ;  /* 0x0001810008087811 */ /* 0x000fe200078e08ff */
        /* <DEDUP_REMOVED lines=24> */
[C---:B------:R-:W-:Y:S01]  /*8b70*/  SHF.L.U32 R48, R35.reuse, 0x10, RZ ;  /* 0x0000001023307819 */ /* 0x040fe200000006ff */
        /* <DEDUP_REMOVED lines=18> */
.L_x_953:
[----:B------:R-:W-:Y:S05]  /*8ca0*/  BSYNC B0 ;  /* 0x0000000000007941 */ /* 0x000fea0003800000 */
.L_x_952:
        /* <DEDUP_REMOVED lines=42> */
.L_x_955:
[----:B------:R-:W-:Y:S05]  /*8f50*/  BSYNC B0 ;  /* 0x0000000000007941 */ /* 0x000fea0003800000 */
.L_x_954:
        /* <DEDUP_REMOVED lines=42> */
.L_x_957:
[----:B------:R-:W-:Y:S05]  /*9200*/  BSYNC B0 ;  /* 0x0000000000007941 */ /* 0x000fea0003800000 */
.L_x_956:
        /* <DEDUP_REMOVED lines=42> */
.L_x_959:
[----:B------:R-:W-:Y:S05]  /*94b0*/  BSYNC B0 ;  /* 0x0000000000007941 */ /* 0x000fea0003800000 */
.L_x_958:
        /* <DEDUP_REMOVED lines=42> */
.L_x_961:
[----:B------:R-:W-:Y:S05]  /*9760*/  BSYNC B0 ;  /* 0x0000000000007941 */ /* 0x000fea0003800000 */
.L_x_960:
[----:B-1----:R-:W-:-:S04]  /*9770*/  IADD3 R4, R9, 0x50, RZ ;  /* 0x0000005009047810 */ /* 0x002fc80007ffe0ff */
        /* <DEDUP_REMOVED lines=40> */
.L_x_951:
[----:B------:R-:W-:Y:S05]  /*9a00*/  BSYNC B1 ;  /* 0x0000000000017941 */ /* 0x000fea0003800000 */
.L_x_950:
        /* <DEDUP_REMOVED lines=44> */
.L_x_964:
[----:B------:R-:W-:Y:S05]  /*9cd0*/  BSYNC B0 ;  /* 0x0000000000007941 */ /* 0x000fea0003800000 */
.L_x_963:
[----:B-1----:R-:W-:Y:S01]  /*9ce0*/  IADD3 R4, R9, 0x10, RZ ;  /* 0x0000001009047810 */ /* 0x002fe20007ffe0ff */
[----:B------:R-:W-:Y:S03]  /*9cf0*/  BSSY B0, `(.L_x_965) ;  /* 0x0000029000007945 */ /* 0x000fe60003800000 */
[----:B------:R-:W-:-:S13]  /*9d00*/  ISETP.GE.AND P0, PT, R4, c[0x0][0x27c], PT ;  /* 0x00009f0004007a0c */ /* 0x000fda0003f06270 */
[----:B------:R-:W-:Y:S05]  /*9d10*/  @P0 BRA `(.L_x_966) ;  /* 0x0000026000000947 */ /* 0x000fea0003800000 */
[----:B------:R-:W1:Y:S01]  /*9d20*/  LDS.128 R4, [R8+0x2000] ;  /* 0x0020000008047984 */ /* 0x000e620000000c00 */
[C---:B------:R-:W-:Y:S02]  /*9d30*/  SHF.L.U32 R42, R34.reuse, 0x10, RZ ;  /* 0x00000010222a7819 */ /* 0x040fe400000006ff */
[----:B------:R-:W-:Y:S01]  /*9d40*/  LOP3.LUT R39, R34, 0xffff0000, RZ, 0xc0, !PT ;  /* 0xffff000022277812 */ /* 0x000fe200078ec0ff */
[C---:B------:R-:W-:Y:S01]  /*9d50*/  IMAD.U32 R34, R32.reuse, 0x10000, RZ ;  /* 0x0001000020227824 */ /* 0x040fe200078e00ff */
[----:B------:R-:W-:Y:S02]  /*9d60*/  LOP3.LUT R32, R32, 0xffff0000, RZ, 0xc0, !PT ;  /* 0xffff000020207812 */ /* 0x000fe400078ec0ff */
[C---:B-1----:R-:W-:Y:S01]  /*9d70*/  LOP3.LUT R15, R4.reuse, 0xffff0000, RZ, 0xc0, !PT ;  /* 0xffff0000040f7812 */ /* 0x042fe200078ec0ff */
[----:B------:R-:W-:Y:S01]  /*9d80*/  IMAD.U32 R43, R7, 0x10000, RZ ;  /* 0x00010000072b7824 */ /* 0x000fe200078e00ff */
[----:B------:R-:W-:Y:S02]  /*9d90*/  SHF.L.U32 R35, R4, 0x10, RZ ;  /* 0x0000001004237819 */ /* 0x000fe400000006ff */
[----:B------:R-:W-:-:S02]  /*9da0*/  SHF.L.U32 R45, R6, 0x10, RZ ;  /* 0x00000010062d7819 */ /* 0x000fc400000006ff */
[----:B------:R-:W-:Y:S01]  /*9db0*/  LOP3.LUT R44, R6, 0xffff0000, RZ, 0xc0, !PT ;  /* 0xffff0000062c7812 */ /* 0x000fe200078ec0ff */
[-C--:B------:R-:W-:Y:S01]  /*9dc0*/  FMUL.FTZ R6, R34, R15.reuse ;  /* 0x0000000f22067220 */ /* 0x080fe20000410000 */
[C---:B------:R-:W-:Y:S01]  /*9dd0*/  SHF.L.U32 R4, R5.reuse, 0x10, RZ ;  /* 0x0000001005047819 */ /* 0x040fe200000006ff */
[C---:B------:R-:W-:Y:S01]  /*9de0*/  FMUL.FTZ R15, R42.reuse, R15 ;  /* 0x0000000f2a0f7220 */ /* 0x040fe20000410000 */
[----:B------:R-:W-:Y:S01]  /*9df0*/  LOP3.LUT R5, R5, 0xffff0000, RZ, 0xc0, !PT ;  /* 0xffff000005057812 */ /* 0x000fe200078ec0ff */
[-C--:B------:R-:W-:Y:S01]  /*9e00*/  FFMA.FTZ R6, R42, R35.reuse, -R6 ;  /* 0x000000232a067223 */ /* 0x080fe20000010806 */
[----:B------:R-:W-:Y:S01]  /*9e10*/  LOP3.LUT R46, R7, 0xffff0000, RZ, 0xc0, !PT ;  /* 0xffff0000072e7812 */ /* 0x000fe200078ec0ff */
[----:B------:R-:W-:Y:S01]  /*9e20*/  FFMA.FTZ R15, R34, R35, R15 ;  /* 0x00000023220f7223 */ /* 0x000fe2000001000f */
[----:B------:R-:W-:Y:S01]  /*9e30*/  SHF.L.U32 R34, R31, 0x10, RZ ;  /* 0x000000101f227819 */ /* 0x000fe200000006ff */
[CC--:B------:R-:W-:Y:S01]  /*9e40*/  FMUL.FTZ R7, R32.reuse, R5.reuse ;  /* 0x0000000520077220 */ /* 0x0c0fe20000410000 */
[----:B------:R-:W-:Y:S01]  /*9e50*/  SHF.L.U32 R35, R33, 0x10, RZ ;  /* 0x0000001021237819 */ /* 0x000fe200000006ff */
[----:B------:R-:W-:Y:S01]  /*9e60*/  FMUL.FTZ R5, R39, R5 ;  /* 0x0000000527057220 */ /* 0x000fe20000410000 */
[----:B------:R-:W-:Y:S01]  /*9e70*/  LOP3.LUT R31, R31, 0xffff0000, RZ, 0xc0, !PT ;  /* 0xffff00001f1f7812 */ /* 0x000fe200078ec0ff */
[-C--:B------:R-:W-:Y:S01]  /*9e80*/  FFMA.FTZ R7, R39, R4.reuse, -R7 ;  /* 0x0000000427077223 */ /* 0x080fe20000010807 */
[----:B------:R-:W-:Y:S01]  /*9e90*/  LOP3.LUT R33, R33, 0xffff0000, RZ, 0xc0, !PT ;  /* 0xffff000021217812 */ /* 0x000fe200078ec0ff */
[----:B------:R-:W-:-:S02]  /*9ea0*/  FFMA.FTZ R32, R32, R4, R5 ;  /* 0x0000000420207223 */ /* 0x000fc40000010005 */
[----:B------:R-:W-:Y:S02]  /*9eb0*/  FMUL.FTZ R4, R34, R44 ;  /* 0x0000002c22047220 */ /* 0x000fe40000410000 */
[----:B------:R-:W-:Y:S01]  /*9ec0*/  FMUL.FTZ R42, R31, R46 ;  /* 0x0000002e1f2a7220 */ /* 0x000fe20000410000 */
[----:B------:R-:W-:Y:S01]  /*9ed0*/  F2FP.BF16.PACK_AB R5, R32, R7 ;  /* 0x000000072005723e */ /* 0x000fe200000010ff */
[----:B------:R-:W-:Y:S02]  /*9ee0*/  FMUL.FTZ R44, R35, R44 ;  /* 0x0000002c232c7220 */ /* 0x000fe40000410000 */
        /* <DEDUP_REMOVED lines=9> */
.L_x_966:
[----:B------:R-:W-:Y:S05]  /*9f80*/  BSYNC B0 ;  /* 0x0000000000007941 */ /* 0x000fea0003800000 */
.L_x_965:
        /* <DEDUP_REMOVED lines=29> */
[-C--:B------:R-:W-:Y:S02]  /*a160*/  FMUL.FTZ R4, R30, R35.reuse ;  /* 0x000000231e047220 */ /* 0x080fe40000410000 */
[-C--:B------:R-:W-:Y:S02]  /*a170*/  FMUL.FTZ R5, R27, R42.reuse ;  /* 0x0000002a1b057220 */ /* 0x080fe40000410000 */
[C---:B------:R-:W-:Y:S02]  /*a180*/  FMUL.FTZ R35, R32.reuse, R35 ;  /* 0x0000002320237220 */ /* 0x040fe40000410000 */
[----:B------:R-:W-:Y:S02]  /*a190*/  FMUL.FTZ R42, R29, R42 ;  /* 0x0000002a1d2a7220 */ /* 0x000fe40000410000 */
[-C--:B------:R-:W-:Y:S01]  /*a1a0*/  FFMA.FTZ R32, R32, R39.reuse, -R4 ;  /* 0x0000002720207223 */ /* 0x080fe20000010804 */
[----:B------:R-:W-:Y:S01]  /*a1b0*/  F2FP.BF16.PACK_AB R4, R15, R6 ;  /* 0x000000060f04723e */ /* 0x000fe200000010ff */
[----:B------:R-:W-:-:S02]  /*a1c0*/  FFMA.FTZ R35, R30, R39, R35 ;  /* 0x000000271e237223 */ /* 0x000fc40000010023 */
[-C--:B------:R-:W-:Y:S01]  /*a1d0*/  FFMA.FTZ R29, R29, R34.reuse, -R5 ;  /* 0x000000221d1d7223 */ /* 0x080fe20000010805 */
[----:B------:R-:W-:Y:S01]  /*a1e0*/  F2FP.BF16.PACK_AB R5, R28, R7 ;  /* 0x000000071c05723e */ /* 0x000fe200000010ff */
[----:B------:R-:W-:Y:S01]  /*a1f0*/  FFMA.FTZ R42, R27, R34, R42 ;  /* 0x000000221b2a7223 */ /* 0x000fe2000001002a */
[----:B------:R-:W-:-:S04]  /*a200*/  F2FP.BF16.PACK_AB R6, R35, R32 ;  /* 0x000000202306723e */ /* 0x000fc800000010ff */
[----:B------:R-:W-:-:S05]  /*a210*/  F2FP.BF16.PACK_AB R7, R42, R29 ;  /* 0x0000001d2a07723e */ /* 0x000fca00000010ff */
[----:B------:R1:W-:Y:S02]  /*a220*/  STS.128 [R18+0x6000], R4 ;  /* 0x0060000412007388 */ /* 0x0003e40000000c00 */
.L_x_968:
[----:B------:R-:W-:Y:S05]  /*a230*/  BSYNC B0 ;  /* 0x0000000000007941 */ /* 0x000fea0003800000 */
.L_x_967:
        /* <DEDUP_REMOVED lines=30> */
[----:B------:R-:W-:Y:S02]  /*a420*/  FMUL.FTZ R5, R23, R33 ;  /* 0x0000002117057220 */ /* 0x000fe40000410000 */
[----:B------:R-:W-:Y:S02]  /*a430*/  FMUL.FTZ R31, R27, R31 ;  /* 0x0000001f1b1f7220 */ /* 0x000fe40000410000 */
[C---:B------:R-:W-:Y:S02]  /*a440*/  FMUL.FTZ R33, R25.reuse, R33 ;  /* 0x0000002119217220 */ /* 0x040fe40000410000 */
[----:B------:R-:W-:Y:S01]  /*a450*/  FFMA.FTZ R25, R25, R30, -R5 ;  /* 0x0000001e19197223 */ /* 0x000fe20000010805 */
[----:B------:R-:W-:Y:S01]  /*a460*/  F2FP.BF16.PACK_AB R5, R24, R7 ;  /* 0x000000071805723e */ /* 0x000fe200000010ff */
[----:B------:R-:W-:Y:S01]  /*a470*/  FFMA.FTZ R27, R27, R32, -R4 ;  /* 0x000000201b1b7223 */ /* 0x000fe20000010804 */
[----:B------:R-:W-:Y:S01]  /*a480*/  F2FP.BF16.PACK_AB R4, R15, R6 ;  /* 0x000000060f04723e */ /* 0x000fe200000010ff */
[----:B------:R-:W-:-:S02]  /*a490*/  FFMA.FTZ R26, R26, R32, R31 ;  /* 0x000000201a1a7223 */ /* 0x000fc4000001001f */
[----:B------:R-:W-:-:S03]  /*a4a0*/  FFMA.FTZ R30, R23, R30, R33 ;  /* 0x0000001e171e7223 */ /* 0x000fc60000010021 */
[----:B------:R-:W-:Y:S02]  /*a4b0*/  F2FP.BF16.PACK_AB R6, R26, R27 ;  /* 0x0000001b1a06723e */ /* 0x000fe400000010ff */
[----:B------:R-:W-:-:S05]  /*a4c0*/  F2FP.BF16.PACK_AB R7, R30, R25 ;  /* 0x000000191e07723e */ /* 0x000fca00000010ff */
[----:B------:R1:W-:Y:S02]  /*a4d0*/  STS.128 [R8+0x6000], R4 ;  /* 0x0060000408007388 */ /* 0x0003e40000000c00 */
.L_x_970:
[----:B------:R-:W-:Y:S05]  /*a4e0*/  BSYNC B0 ;  /* 0x0000000000007941 */ /* 0x000fea0003800000 */
.L_x_969:
        /* <DEDUP_REMOVED lines=42> */
.L_x_972:
[----:B------:R-:W-:Y:S05]  /*a790*/  BSYNC B0 ;  /* 0x0000000000007941 */ /* 0x000fea0003800000 */
.L_x_971:
[----:B------:R-:W-:-:S04]  /*a7a0*/  IADD3 R9, R9, 0x50, RZ ;  /* 0x0000005009097810 */ /* 0x000fc80007ffe0ff */
[----:B------:R-:W-:-:S13]  /*a7b0*/  ISETP.GE.AND P0, PT, R9, c[0x0][0x27c], PT ;  /* 0x00009f0009007a0c */ /* 0x000fda0003f06270 */
[----:B------:R-:W-:Y:S05]  /*a7c0*/  @P0 BRA `(.L_x_962) ;  /* 0x0000324000000947 */ /* 0x000fea0003800000 */
[----:B-1----:R-:W1:Y:S01]  /*a7d0*/  LDS.128 R4, [R8+0xa000] ;  /* 0x00a0000008047984 */ /* 0x002e620000000c00 */
[----:B------:R-:W-:Y:S01]  /*a7e0*/  SHF.L.U32 R18, R17, 0x10, RZ ;  /* 0x0000001011127819 */ /* 0x000fe200000006ff */
[C---:B------:R-:W-:Y:S01]  /*a7f0*/  IMAD.U32 R20, R11.reuse, 0x10000, RZ ;  /* 0x000100000b147824 */ /* 0x040fe200078e00ff */
[----:B------:R-:W-:Y:S02]  /*a800*/  LOP3.LUT R11, R11, 0xffff0000, RZ, 0xc0, !PT ;  /* 0xffff00000b0b7812 */ /* 0x000fe400078ec0ff */
[----:B------:R-:W-:Y:S02]  /*a810*/  LOP3.LUT R17, R17, 0xffff0000, RZ, 0xc0, !PT ;  /* 0xffff000011117812 */ /* 0x000fe400078ec0ff */
[C---:B-1----:R-:W-:Y:S01]  /*a820*/  SHF.L.U32 R15, R4.reuse, 0x10, RZ ;  /* 0x00000010040f7819 */ /* 0x042fe200000006ff */
[----:B------:R-:W-:Y:S01]  /*a830*/  IMAD.U32 R19, R7, 0x10000, RZ ;  /* 0x0001000007137824 */ /* 0x000fe200078e00ff */
[----:B------:R-:W-:Y:S02]  /*a840*/  LOP3.LUT R9, R4, 0xffff0000, RZ, 0xc0, !PT ;  /* 0xffff000004097812 */ /* 0x000fe400078ec0ff */
[----:B------:R-:W-:-:S02]  /*a850*/  SHF.L.U32 R4, R5, 0x10, RZ ;  /* 0x0000001005047819 */ /* 0x000fc400000006ff */
[----:B------:R-:W-:Y:S02]  /*a860*/  LOP3.LUT R5, R5, 0xffff0000, RZ, 0xc0, !PT ;  /* 0xffff000005057812 */ /* 0x000fe400078ec0ff */
[C---:B------:R-:W-:Y:S02]  /*a870*/  SHF.L.U32 R22, R6.reuse, 0x10, RZ ;  /* 0x0000001006167819 */ /* 0x040fe400000006ff */
[----:B------:R-:W-:Y:S01]  /*a880*/  LOP3.LUT R21, R6, 0xffff0000, RZ, 0xc0, !PT ;  /* 0xffff000006157812 */ /* 0x000fe200078ec0ff */
[-C--:B------:R-:W-:Y:S01]  /*a890*/  FMUL.FTZ R6, R20, R9.reuse ;  /* 0x0000000914067220 */ /* 0x080fe20000410000 */
[----:B------:R-:W-:Y:S01]  /*a8a0*/  LOP3.LUT R23, R7, 0xffff0000, RZ, 0xc0, !PT ;  /* 0xffff000007177812 */ /* 0x000fe200078ec0ff */
[C---:B------:R-:W-:Y:S02]  /*a8b0*/  FMUL.FTZ R9, R18.reuse, R9 ;  /* 0x0000000912097220 */ /* 0x040fe40000410000 */
[----:B------:R-:W-:Y:S02]  /*a8c0*/  FMUL.FTZ R7, R11, R5 ;  /* 0x000000050b077220 */ /* 0x000fe40000410000 */
[----:B------:R-:W-:-:S02]  /*a8d0*/  FFMA.FTZ R6, R18, R15, -R6 ;  /* 0x0000000f12067223 */ /* 0x000fc40000010806 */
[----:B------:R-:W-:Y:S01]  /*a8e0*/  FFMA.FTZ R9, R20, R15, R9 ;  /* 0x0000000f14097223 */ /* 0x000fe20000010009 */
[C---:B------:R-:W-:Y:S01]  /*a8f0*/  SHF.L.U32 R15, R10.reuse, 0x10, RZ ;  /* 0x000000100a0f7819 */ /* 0x040fe200000006ff */
[C---:B------:R-:W-:Y:S01]  /*a900*/  FMUL.FTZ R5, R17.reuse, R5 ;  /* 0x0000000511057220 */ /* 0x040fe20000410000 */
[----:B------:R-:W-:Y:S01]  /*a910*/  LOP3.LUT R10, R10, 0xffff0000, RZ, 0xc0, !PT ;  /* 0xffff00000a0a7812 */ /* 0x000fe200078ec0ff */
[-C--:B------:R-:W-:Y:S01]  /*a920*/  FFMA.FTZ R7, R17, R4.reuse, -R7 ;  /* 0x0000000411077223 */ /* 0x080fe20000010807 */
[C---:B------:R-:W-:Y:S01]  /*a930*/  SHF.L.U32 R17, R16.reuse, 0x10, RZ ;  /* 0x0000001010117819 */ /* 0x040fe200000006ff */
[----:B------:R-:W-:Y:S01]  /*a940*/  FFMA.FTZ R18, R11, R4, R5 ;  /* 0x000000040b127223 */ /* 0x000fe20000010005 */
[----:B------:R-:W-:Y:S01]  /*a950*/  LOP3.LUT R16, R16, 0xffff0000, RZ, 0xc0, !PT ;  /* 0xffff000010107812 */ /* 0x000fe200078ec0ff */
[----:B------:R-:W-:Y:S02]  /*a960*/  FMUL.FTZ R4, R15, R21 ;  /* 0x000000150f047220 */ /* 0x000fe40000410000 */
[----:B------:R-:W-:-:S02]  /*a970*/  FMUL.FTZ R5, R10, R23 ;  /* 0x000000170a057220 */ /* 0x000fc40000410000 */
[C---:B------:R-:W-:Y:S02]  /*a980*/  FMUL.FTZ R21, R17.reuse, R21 ;  /* 0x0000001511157220 */ /* 0x040fe40000410000 */
[C---:B------:R-:W-:Y:S02]  /*a990*/  FMUL.FTZ R23, R16.reuse, R23 ;  /* 0x0000001710177220 */ /* 0x040fe40000410000 */
[----:B------:R-:W-:Y:S01]  /*a9a0*/  FFMA.FTZ R17, R17, R22, -R4 ;  /* 0x0000001611117223 */ /* 0x000fe20000010804 */
[----:B------:R-:W-:Y:S01]  /*a9b0*/  F2FP.BF16.PACK_AB R4, R9, R6 ;  /* 0x000000060904723e */ /* 0x000fe200000010ff */
[----:B------:R-:W-:Y:S02]  /*a9c0*/  FFMA.FTZ R22, R15, R22, R21 ;  /* 0x000000160f167223 */ /* 0x000fe40000010015 */
[----:B------:R-:W-:Y:S01]  /*a9d0*/  FFMA.FTZ R16, R16, R19, -R5 ;  /* 0x0000001310107223 */ /* 0x000fe20000010805 */
[----:B------:R-:W-:Y:S01]  /*a9e0*/  F2FP.BF16.PACK_AB R5, R18, R7 ;  /* 0x000000071205723e */ /* 0x000fe200000010ff */
[----:B------:R-:W-:Y:S01]  /*a9f0*/  FFMA.FTZ R23, R10, R19, R23 ;  /* 0x000000130a177223 */ /* 0x000fe20000010017 */
[----:B------:R-:W-:-:S04]  /*aa00*/  F2FP.BF16.PACK_AB R6, R22, R17 ;  /* 0x000000111606723e */ /* 0x000fc800000010ff */
[----:B------:R-:W-:-:S05]  /*aa10*/  F2FP.BF16.PACK_AB R7, R23, R16 ;  /* 0x000000101707723e */ /* 0x000fca00000010ff */
[----:B------:R1:W-:Y:S01]  /*aa20*/  STS.128 [R8+0xa000], R4 ;  /* 0x00a0000408007388 */ /* 0x0003e20000000c00 */
[----:B------:R-:W-:Y:S05]  /*aa30*/  BRA `(.L_x_962) ;  /* 0x00002fd000007947 */ /* 0x000fea0003800000 */
.L_x_947:
[----:B------:R-:W-:Y:S01]  /*aa40*/  ISETP.GE.AND P0, PT, R18, R17, PT ;  /* 0x000000111200720c */ /* 0x000fe20003f06270 */
[----:B------:R-:W-:Y:S01]  /*aa50*/  BSSY B0, `(.L_x_973) ;  /* 0x0000035000007945 */ /* 0x000fe20003800000 */
[----:B------:R-:W-:Y:S01]  /*aa60*/  IMAD.MOV.U32 R42, RZ, RZ, R24 ;  /* 0x000000ffff2a7224 */ /* 0x000fe200078e0018 */
[----:B------:R-:W-:Y:S01]  /*aa70*/  MOV R44, R32 ;  /* 0x00000020002c7202 */ /* 0x000fe20000000f00 */
[----:B------:R-:W-:Y:S01]  /*aa80*/  IMAD.MOV.U32 R43, RZ, RZ, R25 ;  /* 0x000000ffff2b7224 */ /* 0x000fe200078e0019 */
        /* <DEDUP_REMOVED lines=19> */
[----:B------:R-:W-:-:S08]  /*abc0*/  IADD3 R9, R16, 0x20, RZ ;  /* 0x0000002010097810 */ /* 0x000fd00007ffe0ff */
[----:B------:R-:W-:-:S04]  /*abd0*/  @!P0 IMAD.WIDE R20, R16, 0x2, R42 ;  /* 0x0000000210148825 */ /* 0x000fc800078e022a */
[----:B------:R-:W-:Y:S01]  /*abe0*/  @!P0 IMAD.WIDE R22, R16, 0x2, R44 ;  /* 0x0000000210168825 */ /* 0x000fe200078e022c */
[----:B------:R1:W5:Y:S04]  /*abf0*/  @!P0 LD.E.128 R24, [R20.64] ;  /* 0x0000000614188980 */ /* 0x000368000c101d00 */
[----:B------:R2:W5:Y:S01]  /*ac00*/  @!P0 LD.E.128 R4, [R22.64] ;  /* 0x0000000616048980 */ /* 0x000562000c101d00 */
[----:B------:R-:W-:Y:S01]  /*ac10*/  ISETP.GE.AND P0, PT, R9, c[0x0][0x27c], PT ;  /* 0x00009f0009007a0c */ /* 0x000fe20003f06270 */
[----:B------:R-:W-:Y:S01]  /*ac20*/  CS2R R30, SRZ ;  /* 0x00000000001e7805 */ /* 0x000fe2000001ff00 */
[----:B------:R-:W-:Y:S01]  /*ac30*/  CS2R R28, SRZ ;  /* 0x00000000001c7805 */ /* 0x000fe2000001ff00 */
[----:B------:R-:W-:-:S10]  /*ac40*/  CS2R R10, SRZ ;  /* 0x00000000000a7805 */ /* 0x000fd4000001ff00 */
[----:B------:R-:W-:-:S04]  /*ac50*/  @!P0 SHF.R.S32.HI R8, RZ, 0x1f, R9 ;  /* 0x0000001fff088819 */ /* 0x000fc80000011409 */
[----:B------:R-:W-:-:S04]  /*ac60*/  @!P0 LEA.HI R8, R8, R9, RZ, 0x3 ;  /* 0x0000000908088211 */ /* 0x000fc800078f18ff */
[----:B------:R-:W-:Y:S02]  /*ac70*/  @!P0 LOP3.LUT R18, R8, 0xfffffff8, RZ, 0xc0, !PT ;  /* 0xfffffff808128812 */ /* 0x000fe400078ec0ff */
[----:B------:R-:W-:Y:S01]  /*ac80*/  CS2R R8, SRZ ;  /* 0x0000000000087805 */ /* 0x000fe2000001ff00 */
[----:B------:R-:W-:Y:S02]  /*ac90*/  IADD3 R19, R16, 0x40, RZ ;  /* 0x0000004010137810 */ /* 0x000fe40007ffe0ff */
[----:B-1----:R-:W-:-:S04]  /*aca0*/  @!P0 IMAD.WIDE R20, R18, 0x2, R42 ;  /* 0x0000000212148825 */ /* 0x002fc800078e022a */
[----:B------:R-:W-:Y:S01]  /*acb0*/  @!P0 IMAD.WIDE R48, R18, 0x2, R44 ;  /* 0x0000000212308825 */ /* 0x000fe200078e022c */
[----:B------:R1:W5:Y:S04]  /*acc0*/  @!P0 LD.E.128 R28, [R20.64] ;  /* 0x00000006141c8980 */ /* 0x000368000c101d00 */
[----:B------:R3:W5:Y:S01]  /*acd0*/  @!P0 LD.E.128 R8, [R48.64] ;  /* 0x0000000630088980 */ /* 0x000762000c101d00 */
[----:B------:R-:W-:Y:S01]  /*ace0*/  ISETP.GE.AND P0, PT, R19, c[0x0][0x27c], PT ;  /* 0x00009f0013007a0c */ /* 0x000fe20003f06270 */
[----:B------:R-:W-:Y:S01]  /*acf0*/  CS2R R34, SRZ ;  /* 0x0000000000227805 */ /* 0x000fe2000001ff00 */
[----:B------:R-:W-:Y:S01]  /*ad00*/  CS2R R32, SRZ ;  /* 0x0000000000207805 */ /* 0x000fe2000001ff00 */
[----:B--2---:R-:W-:-:S10]  /*ad10*/  CS2R R22, SRZ ;  /* 0x0000000000167805 */ /* 0x004fd4000001ff00 */
[----:B------:R-:W-:-:S04]  /*ad20*/  @!P0 SHF.R.S32.HI R18, RZ, 0x1f, R19 ;  /* 0x0000001fff128819 */ /* 0x000fc80000011413 */
[----:B------:R-:W-:Y:S01]  /*ad30*/  @!P0 LEA.HI R18, R18, R19, RZ, 0x3 ;  /* 0x0000001312128211 */ /* 0x000fe200078f18ff */
[----:B-1----:R-:W-:-:S03]  /*ad40*/  CS2R R20, SRZ ;  /* 0x0000000000147805 */ /* 0x002fc6000001ff00 */
[----:B------:R-:W-:-:S05]  /*ad50*/  @!P0 LOP3.LUT R18, R18, 0xfffffff8, RZ, 0xc0, !PT ;  /* 0xfffffff812128812 */ /* 0x000fca00078ec0ff */
[----:B------:R-:W-:-:S04]  /*ad60*/  @!P0 IMAD.WIDE R42, R18, 0x2, R42 ;  /* 0x00000002122a8825 */ /* 0x000fc800078e022a */
[----:B------:R-:W-:Y:S01]  /*ad70*/  @!P0 IMAD.WIDE R18, R18, 0x2, R44 ;  /* 0x0000000212128825 */ /* 0x000fe200078e022c */
[----:B------:R3:W5:Y:S04]  /*ad80*/  @!P0 LD.E.128 R32, [R42.64] ;  /* 0x000000062a208980 */ /* 0x000768000c101d00 */
[----:B------:R3:W5:Y:S02]  /*ad90*/  @!P0 LD.E.128 R20, [R18.64] ;  /* 0x0000000612148980 */ /* 0x000764000c101d00 */
.L_x_974:
[----:B------:R-:W-:Y:S05]  /*ada0*/  BSYNC B0 ;  /* 0x0000000000007941 */ /* 0x000fea0003800000 */
.L_x_973:
[----:B-----5:R-:W-:Y:S01]  /*adb0*/  IMAD.MOV.U32 R56, RZ, RZ, R28 ;  /* 0x000000ffff387224 */ /* 0x020fe200078e001c */
[----:B------:R-:W-:Y:S01]  /*adc0*/  SHF.R.U64 R39, R28, 0x10, R29 ;  /* 0x000000101c277819 */ /* 0x000fe2000000121d */
[----:B---3--:R-:W-:Y:S01]  /*add0*/  IMAD.MOV.U32 R49, RZ, RZ, R4 ;  /* 0x000000ffff317224 */ /* 0x008fe200078e0004 */
[----:B------:R-:W-:Y:S01]  /*ade0*/  SHF.R.U64 R48, R4, 0x10, R5 ;  /* 0x0000001004307819 */ /* 0x000fe20000001205 */
[----:B------:R-:W-:Y:S01]  /*adf0*/  IMAD R17, R90, -0x80, R17 ;  /* 0xffffff805a117824 */ /* 0x000fe200078e0211 */
[----:B------:R-:W-:Y:S01]  /*ae00*/  SHF.R.U64 R47, R32, 0x10, R33 ;  /* 0x00000010202f7819 */ /* 0x000fe20000001221 */
[----:B------:R-:W-:Y:S01]  /*ae10*/  IMAD.MOV.U32 R58, RZ, RZ, R32 ;  /* 0x000000ffff3a7224 */ /* 0x000fe200078e0020 */
[----:B------:R-:W-:Y:S01]  /*ae20*/  PRMT R32, R56, 0x5410, R39 ;  /* 0x0000541038207816 */ /* 0x000fe20000000027 */
[----:B------:R-:W-:Y:S01]  /*ae30*/  IMAD.MOV.U32 R54, RZ, RZ, R26 ;  /* 0x000000ffff367224 */ /* 0x000fe200078e001a */
[----:B------:R-:W-:Y:S01]  /*ae40*/  PRMT R39, R49, 0x5410, R48 ;  /* 0x0000541031277816 */ /* 0x000fe20000000030 */
[----:B------:R-:W-:Y:S01]  /*ae50*/  IMAD.MOV.U32 R51, RZ, RZ, R6 ;  /* 0x000000ffff337224 */ /* 0x000fe200078e0006 */
[----:B------:R-:W-:Y:S01]  /*ae60*/  IMNMX R48, R17, 0x80, PT ;  /* 0x0000008011307817 */ /* 0x000fe20003800200 */
[----:B------:R-:W-:Y:S01]  /*ae70*/  IMAD.MOV.U32 R57, RZ, RZ, R34 ;  /* 0x000000ffff397224 */ /* 0x000fe200078e0022 */
[----:B------:R-:W-:Y:S01]  /*ae80*/  SHF.R.U64 R43, R26, 0x10, R27 ;  /* 0x000000101a2b7819 */ /* 0x000fe2000000121b */
[--C-:B------:R-:W-:Y:S01]  /*ae90*/  IMAD.MOV.U32 R26, RZ, RZ, R33.reuse ;  /* 0x000000ffff1a7224 */ /* 0x100fe200078e0021 */
[----:B------:R-:W-:Y:S01]  /*aea0*/  ISETP.GE.AND P0, PT, R15, R48, PT ;  /* 0x000000300f00720c */ /* 0x000fe20003f06270 */
[----:B------:R-:W-:Y:S01]  /*aeb0*/  IMAD.MOV.U32 R52, RZ, RZ, R24 ;  /* 0x000000ffff347224 */ /* 0x000fe200078e0018 */
[----:B------:R-:W-:Y:S01]  /*aec0*/  SHF.R.U32.HI R65, RZ, 0x10, R33 ;  /* 0x00000010ff417819 */ /* 0x000fe20000011621 */
[--C-:B------:R-:W-:Y:S01]  /*aed0*/  IMAD.MOV.U32 R33, RZ, RZ, R7.reuse ;  /* 0x000000ffff217224 */ /* 0x100fe200078e0007 */
[----:B------:R-:W-:Y:S01]  /*aee0*/  SHF.R.U64 R6, R6, 0x10, R7 ;  /* 0x0000001006067819 */ /* 0x000fe20000001207 */
[----:B------:R-:W-:Y:S01]  /*aef0*/  IMAD.MOV.U32 R44, RZ, RZ, R25 ;  /* 0x000000ffff2c7224 */ /* 0x000fe200078e0019 */
[----:B------:R-:W-:Y:S01]  /*af00*/  SHF.R.U32.HI R64, RZ, 0x10, R7 ;  /* 0x00000010ff407819 */ /* 0x000fe20000011607 */
[----:B------:R-:W-:Y:S01]  /*af10*/  IMAD.MOV.U32 R28, RZ, RZ, R35 ;  /* 0x000000ffff1c7224 */ /* 0x000fe200078e0023 */
[--C-:B------:R-:W-:Y:S01]  /*af20*/  SHF.R.U64 R45, R24, 0x10, R25.reuse ;  /* 0x00000010182d7819 */ /* 0x100fe20000001219 */
        /* <DEDUP_REMOVED lines=9> */
[----:B------:R-:W-:Y:S01]  /*afc0*/  SHF.R.U32.HI R61, RZ, 0x10, R27 ;  /* 0x00000010ff3d7819 */ /* 0x000fe2000001161b */
[----:B------:R-:W-:Y:S01]  /*afd0*/  IMAD.MOV.U32 R55, RZ, RZ, R30 ;  /* 0x000000ffff377224 */ /* 0x000fe200078e001e */
[----:B------:R-:W-:Y:S01]  /*afe0*/  SHF.R.U32.HI R63, RZ, 0x10, R29 ;  /* 0x00000010ff3f7819 */ /* 0x000fe2000001161d */
[----:B------:R-:W-:Y:S01]  /*aff0*/  IMAD.MOV.U32 R29, RZ, RZ, R31 ;  /* 0x000000ffff1d7224 */ /* 0x000fe200078e001f */
[----:B------:R-:W-:Y:S01]  /*b000*/  SHF.R.U32.HI R62, RZ, 0x10, R5 ;  /* 0x00000010ff3e7819 */ /* 0x000fe20000011605 */
[----:B------:R-:W-:Y:S01]  /*b010*/  IMAD.MOV.U32 R27, RZ, RZ, R9 ;  /* 0x000000ffff1b7224 */ /* 0x000fe200078e0009 */
[--C-:B------:R-:W-:Y:S01]  /*b020*/  SHF.R.U64 R8, R10, 0x10, R11.reuse ;  /* 0x000000100a087819 */ /* 0x100fe2000000120b */
        /* <DEDUP_REMOVED lines=97> */
[----:B------:R-:W-:Y:S01]  /*b640*/  FFMA.FTZ R56, R51, R66, -R56 ;  /* 0x0000004233387223 */ /* 0x000fe20000010838 */
        /* <DEDUP_REMOVED lines=9> */
[C---:B------:R-:W-:Y:S02]  /*b6e0*/  IMAD.U32 R64, R33.reuse, 0x10000, RZ ;  /* 0x0001000021407824 */ /* 0x040fe400078e00ff */
[----:B------:R-:W-:Y:S01]  /*b6f0*/  FFMA.FTZ R4, R50, R54, R63 ;  /* 0x0000003632047223 */ /* 0x000fe2000001003f */
[----:B------:R-:W-:Y:S01]  /*b700*/  LOP3.LUT R63, R44, 0xffff0000, RZ, 0xc0, !PT ;  /* 0xffff00002c3f7812 */ /* 0x000fe200078ec0ff */
[C---:B------:R-:W-:Y:S01]  /*b710*/  FFMA.FTZ R54, R52.reuse, R61, -R59 ;  /* 0x0000003d34367223 */ /* 0x040fe2000001083b */
        /* <DEDUP_REMOVED lines=25> */
.L_x_978:
[----:B------:R-:W-:Y:S05]  /*b8b0*/  BSYNC B0 ;  /* 0x0000000000007941 */ /* 0x000fea0003800000 */
.L_x_977:
        /* <DEDUP_REMOVED lines=8> */
[CC--:B------:R-:W-:Y:S01]  /*b940*/  LEA.HI R6, R7.reuse, R8.reuse, RZ, 0x3 ;  /* 0x0000000807067211 */ /* 0x0c0fe200078f18ff */
[----:B------:R-:W-:Y:S01]  /*b950*/  IMAD.U32 R56, R28, 0x10000, RZ ;  /* 0x000100001c387824 */ /* 0x000fe200078e00ff */
[----:B------:R-:W-:Y:S02]  /*b960*/  LEA.HI R7, R7, R8, RZ, 0x6 ;  /* 0x0000000807077211 */ /* 0x000fe400078f30ff */
[----:B------:R-:W-:Y:S02]  /*b970*/  SHF.R.S32.HI R9, RZ, 0x3, R6 ;  /* 0x00000003ff097819 */ /* 0x000fe40000011406 */
[----:B------:R-:W-:-:S02]  /*b980*/  LOP3.LUT R5, R5, 0x1c0, RZ, 0xc0, !PT ;  /* 0x000001c005057812 */ /* 0x000fc400078ec0ff */
[----:B------:R-:W-:Y:S02]  /*b990*/  LEA.HI R4, R4, R9, RZ, 0x1d ;  /* 0x0000000904047211 */ /* 0x000fe400078fe8ff */
[----:B------:R-:W-:Y:S02]  /*b9a0*/  LOP3.LUT R11, R5, 0x38, R6, 0xf8, !PT ;  /* 0x00000038050b7812 */ /* 0x000fe400078ef806 */
[----:B------:R-:W-:Y:S02]  /*b9b0*/  SHF.R.S32.HI R9, RZ, 0x1f, R4 ;  /* 0x0000001fff097819 */ /* 0x000fe40000011404 */
[----:B------:R-:W-:Y:S02]  /*b9c0*/  SHF.L.U32 R7, R7, 0x7, RZ ;  /* 0x0000000707077819 */ /* 0x000fe400000006ff */
[----:B------:R-:W-:Y:S01]  /*b9d0*/  LEA.HI R9, R9, R4, RZ, 0x3 ;  /* 0x0000000409097211 */ /* 0x000fe200078f18ff */
[----:B------:R-:W-:Y:S01]  /*b9e0*/  IMAD.SHL.U32 R4, R4, 0x8, RZ ;  /* 0x0000000804047824 */ /* 0x000fe200078e00ff */
[----:B------:R-:W-:-:S02]  /*b9f0*/  SHF.R.U32.HI R6, RZ, 0x3, R5 ;  /* 0x00000003ff067819 */ /* 0x000fc40000011605 */
[----:B------:R-:W-:Y:S02]  /*ba00*/  SHF.L.U32 R9, R9, 0xa, RZ ;  /* 0x0000000a09097819 */ /* 0x000fe400000006ff */
[----:B------:R-:W-:Y:S02]  /*ba10*/  LOP3.LUT R5, R5, 0x38, R4, 0xf8, !PT ;  /* 0x0000003805057812 */ /* 0x000fe400078ef804 */
[----:B------:R-:W-:Y:S02]  /*ba20*/  LOP3.LUT R9, R9, 0x7fffe000, RZ, 0xc0, !PT ;  /* 0x7fffe00009097812 */ /* 0x000fe400078ec0ff */
[----:B------:R-:W-:Y:S02]  /*ba30*/  LOP3.LUT R7, R7, 0x7fffe000, RZ, 0xc0, !PT ;  /* 0x7fffe00007077812 */ /* 0x000fe400078ec0ff */
[-C--:B------:R-:W-:Y:S02]  /*ba40*/  LOP3.LUT R5, R5, R6.reuse, RZ, 0x3c, !PT ;  /* 0x0000000605057212 */ /* 0x080fe400078e3cff */
        /* <DEDUP_REMOVED lines=46> */
[----:B------:R-:W-:Y:S01]  /*bd30*/  FMUL.FTZ R59, R61, R6 ;  /* 0x000000063d3b7220 */ /* 0x000fe20000410000 */
[----:B------:R-:W-:Y:S01]  /*bd40*/  F2FP.BF16.PACK_AB R4, R4, R51 ;  /* 0x000000330404723e */ /* 0x000fe200000010ff */
[----:B------:R-:W-:Y:S02]  /*bd50*/  IMAD.U32 R54, R31, 0x10000, RZ ;  /* 0x000100001f367824 */ /* 0x000fe400078e00ff */
[-C--:B------:R-:W-:Y:S02]  /*bd60*/  FMUL.FTZ R61, R61, R55.reuse ;  /* 0x000000373d3d7220 */ /* 0x080fe40000410000 */
[----:B------:R-:W-:Y:S02]  /*bd70*/  FFMA.FTZ R55, R50, R55, -R59 ;  /* 0x0000003732377223 */ /* 0x000fe4000001083b */
[----:B------:R-:W-:-:S02]  /*bd80*/  FMUL.FTZ R59, R11, R7 ;  /* 0x000000070b3b7220 */ /* 0x000fc40000410000 */
[-C--:B------:R-:W-:Y:S02]  /*bd90*/  FMUL.FTZ R11, R11, R54.reuse ;  /* 0x000000360b0b7220 */ /* 0x080fe40000410000 */
[C---:B------:R-:W-:Y:S02]  /*bda0*/  IMAD.U32 R64, R25.reuse, 0x10000, RZ ;  /* 0x0001000019407824 */ /* 0x040fe400078e00ff */
        /* <DEDUP_REMOVED lines=27> */
.L_x_980:
[----:B------:R-:W-:Y:S05]  /*bf60*/  BSYNC B0 ;  /* 0x0000000000007941 */ /* 0x000fea0003800000 */
.L_x_979:
[----:B-1----:R-:W-:-:S04]  /*bf70*/  IADD3 R8, R16, 0x40, RZ ;  /* 0x0000004010087810 */ /* 0x002fc80007ffe0ff */
        /* <DEDUP_REMOVED lines=104> */
.L_x_976:
[----:B------:R-:W-:Y:S05]  /*c600*/  BSYNC B1 ;  /* 0x0000000000017941 */ /* 0x000fea0003800000 */
.L_x_975:
        /* <DEDUP_REMOVED lines=61> */
[-C--:B------:R-:W-:Y:S01]  /*c9e0*/  FFMA.FTZ R54, R5, R49.reuse, R54 ;  /* 0x0000003105367223 */ /* 0x080fe20000010036 */
[----:B------:R-:W-:Y:S01]  /*c9f0*/  SHF.L.U32 R5, R35, 0x10, RZ ;  /* 0x0000001023057819 */ /* 0x000fe200000006ff */
[-C--:B------:R-:W-:Y:S01]  /*ca00*/  FFMA.FTZ R59, R43, R10.reuse, -R59 ;  /* 0x0000000a2b3b7223 */ /* 0x080fe2000001083b */
[----:B------:R-:W-:Y:S01]  /*ca10*/  LOP3.LUT R35, R35, 0xffff0000, RZ, 0xc0, !PT ;  /* 0xffff000023237812 */ /* 0x000fe200078ec0ff */
[----:B------:R-:W-:Y:S01]  /*ca20*/  FFMA.FTZ R57, R34, R10, R57 ;  /* 0x0000000a22397223 */ /* 0x000fe20000010039 */
[C---:B------:R-:W-:Y:S01]  /*ca30*/  SHF.L.U32 R34, R42.reuse, 0x10, RZ ;  /* 0x000000102a227819 */ /* 0x040fe200000006ff */
[----:B------:R-:W-:Y:S01]  /*ca40*/  FFMA.FTZ R50, R11, R49, -R50 ;  /* 0x000000310b327223 */ /* 0x000fe20000010832 */
[----:B------:R-:W-:Y:S01]  /*ca50*/  LOP3.LUT R42, R42, 0xffff0000, RZ, 0xc0, !PT ;  /* 0xffff00002a2a7812 */ /* 0x000fe200078ec0ff */
[-C--:B------:R-:W-:Y:S02]  /*ca60*/  FMUL.FTZ R10, R39, R53.reuse ;  /* 0x00000035270a7220 */ /* 0x080fe40000410000 */
[C---:B------:R-:W-:Y:S01]  /*ca70*/  IMAD.U32 R11, R44.reuse, 0x10000, RZ ;  /* 0x000100002c0b7824 */ /* 0x040fe200078e00ff */
[----:B------:R-:W-:Y:S01]  /*ca80*/  LOP3.LUT R44, R44, 0xffff0000, RZ, 0xc0, !PT ;  /* 0xffff00002c2c7812 */ /* 0x000fe200078ec0ff */
[----:B------:R-:W-:-:S02]  /*ca90*/  FMUL.FTZ R53, R45, R53 ;  /* 0x000000352d357220 */ /* 0x000fc40000410000 */
[----:B------:R-:W-:Y:S02]  /*caa0*/  FFMA.FTZ R45, R45, R48, -R10 ;  /* 0x000000302d2d7223 */ /* 0x000fe4000001080a */
[-C--:B------:R-:W-:Y:S02]  /*cab0*/  FMUL.FTZ R43, R5, R4.reuse ;  /* 0x00000004052b7220 */ /* 0x080fe40000410000 */
[----:B------:R-:W-:Y:S02]  /*cac0*/  IMAD.U32 R10, R33, 0x10000, RZ ;  /* 0x00010000210a7824 */ /* 0x000fe400078e00ff */
[----:B------:R-:W-:Y:S02]  /*cad0*/  FMUL.FTZ R4, R11, R4 ;  /* 0x000000040b047220 */ /* 0x000fe40000410000 */
[----:B------:R-:W-:Y:S02]  /*cae0*/  FFMA.FTZ R53, R39, R48, R53 ;  /* 0x0000003027357223 */ /* 0x000fe40000010035 */
[----:B------:R-:W-:-:S02]  /*caf0*/  FMUL.FTZ R39, R10, R56 ;  /* 0x000000380a277220 */ /* 0x000fc40000410000 */
[----:B------:R-:W-:Y:S01]  /*cb00*/  FFMA.FTZ R5, R5, R8, R4 ;  /* 0x0000000805057223 */ /* 0x000fe20000010004 */
[----:B------:R-:W-:Y:S01]  /*cb10*/  LOP3.LUT R4, R33, 0xffff0000, RZ, 0xc0, !PT ;  /* 0xffff000021047812 */ /* 0x000fe200078ec0ff */
[C---:B------:R-:W-:Y:S02]  /*cb20*/  FMUL.FTZ R56, R34.reuse, R56 ;  /* 0x0000003822387220 */ /* 0x040fe40000410000 */
[----:B------:R-:W-:Y:S02]  /*cb30*/  FFMA.FTZ R43, R11, R8, -R43 ;  /* 0x000000080b2b7223 */ /* 0x000fe4000001082b */
[-C--:B------:R-:W-:Y:S02]  /*cb40*/  FFMA.FTZ R11, R34, R9.reuse, -R39 ;  /* 0x00000009220b7223 */ /* 0x080fe40000010827 */
[----:B------:R-:W-:Y:S01]  /*cb50*/  FFMA.FTZ R56, R10, R9, R56 ;  /* 0x000000090a387223 */ /* 0x000fe20000010038 */
[----:B------:R-:W-:Y:S01]  /*cb60*/  F2FP.BF16.PACK_AB R10, R59, R6 ;  /* 0x000000063b0a723e */ /* 0x000fe200000010ff */
[----:B------:R-:W-:Y:S01]  /*cb70*/  FMUL.FTZ R9, R35, R58 ;  /* 0x0000003a23097220 */ /* 0x000fe20000410000 */
[----:B------:R-:W-:Y:S01]  /*cb80*/  F2FP.BF16.PACK_AB R6, R57, R52 ;  /* 0x000000343906723e */ /* 0x000fe200000010ff */
[----:B------:R-:W-:-:S02]  /*cb90*/  FMUL.FTZ R8, R4, R7 ;  /* 0x0000000704087220 */ /* 0x000fc40000410000 */
        /* <DEDUP_REMOVED lines=14> */
.L_x_982:
[----:B------:R-:W-:Y:S05]  /*cc80*/  BSYNC B0 ;  /* 0x0000000000007941 */ /* 0x000fea0003800000 */
.L_x_981:
        /* <DEDUP_REMOVED lines=8> */
[-C--:B------:R-:W-:Y:S01]  /*cd10*/  LEA.HI R11, R8, R5.reuse, RZ, 0x3 ;  /* 0x00000005080b7211 */ /* 0x080fe200078f18ff */
[----:B------:R-:W-:Y:S01]  /*cd20*/  IMAD.U32 R46, R32, 0x10000, RZ ;  /* 0x00010000202e7824 */ /* 0x000fe200078e00ff */
[----:B------:R-:W-:Y:S01]  /*cd30*/  LEA.HI R8, R8, R5, RZ, 0x6 ;  /* 0x0000000508087211 */ /* 0x000fe200078f30ff */
[----:B------:R-:W-:Y:S01]  /*cd40*/  IMAD.U32 R55, R31, 0x10000, RZ ;  /* 0x000100001f377824 */ /* 0x000fe200078e00ff */
        /* <DEDUP_REMOVED lines=19> */
[----:B------:R-:W-:Y:S01]  /*ce80*/  IMAD.SHL.U32 R34, R8, 0x2, RZ ;  /* 0x0000000208227824 */ /* 0x000fe200078e00ff */
[----:B------:R-:W-:-:S02]  /*ce90*/  LOP3.LUT R53, R26, 0xffff0000, RZ, 0xc0, !PT ;  /* 0xffff00001a357812 */ /* 0x000fc400078ec0ff */
[----:B------:R-:W-:Y:S02]  /*cea0*/  IADD3 R33, R4, R6, R5 ;  /* 0x0000000604217210 */ /* 0x000fe40007ffe005 */
[----:B------:R-:W1:Y:S01]  /*ceb0*/  LDS.128 R8, [R34+0x18100] ;  /* 0x0181000022087984 */ /* 0x000e620000000c00 */
[----:B------:R-:W-:Y:S02]  /*cec0*/  LOP3.LUT R31, R31, 0xffff0000, RZ, 0xc0, !PT ;  /* 0xffff00001f1f7812 */ /* 0x000fe400078ec0ff */
[----:B------:R-:W-:-:S05]  /*ced0*/  SHF.L.U32 R33, R33, 0x1, RZ ;  /* 0x0000000121217819 */ /* 0x000fca00000006ff */
[----:B------:R-:W2:Y:S01]  /*cee0*/  LDS.128 R4, [R33+0x18100] ;  /* 0x0181000021047984 */ /* 0x000ea20000000c00 */
[C---:B-1----:R-:W-:Y:S01]  /*cef0*/  IMAD.U32 R39, R8.reuse, 0x10000, RZ ;  /* 0x0001000008277824 */ /* 0x042fe200078e00ff */
[----:B------:R-:W-:Y:S01]  /*cf00*/  LOP3.LUT R35, R8, 0xffff0000, RZ, 0xc0, !PT ;  /* 0xffff000008237812 */ /* 0x000fe200078ec0ff */
[C---:B------:R-:W-:Y:S01]  /*cf10*/  IMAD.U32 R8, R9.reuse, 0x10000, RZ ;  /* 0x0001000009087824 */ /* 0x040fe200078e00ff */
[----:B------:R-:W-:Y:S01]  /*cf20*/  LOP3.LUT R43, R9, 0xffff0000, RZ, 0xc0, !PT ;  /* 0xffff0000092b7812 */ /* 0x000fe200078ec0ff */
[C---:B------:R-:W-:Y:S01]  /*cf30*/  IMAD.U32 R9, R11.reuse, 0x10000, RZ ;  /* 0x000100000b097824 */ /* 0x040fe200078e00ff */
[----:B------:R-:W-:Y:S02]  /*cf40*/  LOP3.LUT R45, R11, 0xffff0000, RZ, 0xc0, !PT ;  /* 0xffff00000b2d7812 */ /* 0x000fe400078ec0ff */
[----:B------:R-:W-:Y:S01]  /*cf50*/  SHF.L.U32 R42, R10, 0x10, RZ ;  /* 0x000000100a2a7819 */ /* 0x000fe200000006ff */
        /* <DEDUP_REMOVED lines=11> */
[----:B------:R-:W-:Y:S01]  /*d010*/  LOP3.LUT R10, R10, 0xffff0000, RZ, 0xc0, !PT ;  /* 0xffff00000a0a7812 */ /* 0x000fe200078ec0ff */
[-C--:B------:R-:W-:Y:S01]  /*d020*/  FFMA.FTZ R6, R46, R39.reuse, -R6 ;  /* 0x000000272e067223 */ /* 0x080fe20000010806 */
[----:B------:R-:W-:Y:S01]  /*d030*/  LOP3.LUT R46, R32, 0xffff0000, RZ, 0xc0, !PT ;  /* 0xffff0000202e7812 */ /* 0x000fe200078ec0ff */
[----:B------:R-:W-:Y:S01]  /*d040*/  IMAD.U32 R32, R26, 0x10000, RZ ;  /* 0x000100001a207824 */ /* 0x000fe200078e00ff */
[----:B------:R-:W-:Y:S01]  /*d050*/  LOP3.LUT R7, R7, 0xffff0000, RZ, 0xc0, !PT ;  /* 0xffff000007077812 */ /* 0x000fe200078ec0ff */
[----:B------:R-:W-:Y:S01]  /*d060*/  FFMA.FTZ R44, R5, R39, R44 ;  /* 0x00000027052c7223 */ /* 0x000fe2000001002c */
[----:B------:R-:W-:Y:S01]  /*d070*/  SHF.L.U32 R5, R30, 0x10, RZ ;  /* 0x000000101e057819 */ /* 0x000fe200000006ff */
[----:B------:R-:W-:-:S02]  /*d080*/  FMUL.FTZ R39, R32, R49 ;  /* 0x0000003120277220 */ /* 0x000fc40000410000 */
[-C--:B------:R-:W-:Y:S02]  /*d090*/  FMUL.FTZ R51, R28, R11.reuse ;  /* 0x0000000b1c337220 */ /* 0x080fe40000410000 */
[----:B------:R-:W-:Y:S02]  /*d0a0*/  FMUL.FTZ R11, R46, R11 ;  /* 0x0000000b2e0b7220 */ /* 0x000fe40000410000 */
[C---:B------:R-:W-:Y:S02]  /*d0b0*/  FMUL.FTZ R49, R5.reuse, R49 ;  /* 0x0000003105317220 */ /* 0x040fe40000410000 */
[----:B------:R-:W-:Y:S01]  /*d0c0*/  FFMA.FTZ R39, R5, R42, -R39 ;  /* 0x0000002a05277223 */ /* 0x000fe20000010827 */
[----:B------:R-:W-:Y:S01]  /*d0d0*/  LOP3.LUT R5, R30, 0xffff0000, RZ, 0xc0, !PT ;  /* 0xffff00001e057812 */ /* 0x000fe200078ec0ff */
[-C--:B------:R-:W-:Y:S02]  /*d0e0*/  FFMA.FTZ R51, R46, R35.reuse, -R51 ;  /* 0x000000232e337223 */ /* 0x080fe40000010833 */
[----:B------:R-:W-:Y:S01]  /*d0f0*/  FFMA.FTZ R11, R28, R35, R11 ;  /* 0x000000231c0b7223 */ /* 0x000fe2000001000b */
[----:B------:R-:W-:Y:S01]  /*d100*/  SHF.L.U32 R28, R25, 0x10, RZ ;  /* 0x00000010191c7819 */ /* 0x000fe200000006ff */
[----:B------:R-:W-:-:S02]  /*d110*/  FMUL.FTZ R26, R53, R48 ;  /* 0x00000030351a7220 */ /* 0x000fc40000410000 */
[C---:B------:R-:W-:Y:S01]  /*d120*/  IMAD.U32 R35, R27.reuse, 0x10000, RZ ;  /* 0x000100001b237824 */ /* 0x040fe200078e00ff */
[----:B------:R-:W-:Y:S01]  /*d130*/  LOP3.LUT R27, R27, 0xffff0000, RZ, 0xc0, !PT ;  /* 0xffff00001b1b7812 */ /* 0x000fe200078ec0ff */
[C---:B------:R-:W-:Y:S02]  /*d140*/  FMUL.FTZ R48, R5.reuse, R48 ;  /* 0x0000003005307220 */ /* 0x040fe40000410000 */
[----:B------:R-:W-:Y:S02]  /*d150*/  FFMA.FTZ R26, R5, R10, -R26 ;  /* 0x0000000a051a7223 */ /* 0x000fe4000001081a */
[-C--:B------:R-:W-:Y:S02]  /*d160*/  FMUL.FTZ R5, R35, R4.reuse ;  /* 0x0000000423057220 */ /* 0x080fe40000410000 */
[----:B------:R-:W-:Y:S02]  /*d170*/  FMUL.FTZ R4, R55, R4 ;  /* 0x0000000437047220 */ /* 0x000fe40000410000 */
[----:B------:R-:W-:-:S02]  /*d180*/  IMAD.U32 R30, R29, 0x10000, RZ ;  /* 0x000100001d1e7824 */ /* 0x000fc400078e00ff */
[----:B------:R-:W-:Y:S02]  /*d190*/  FFMA.FTZ R48, R53, R10, R48 ;  /* 0x0000000a35307223 */ /* 0x000fe40000010030 */
[-C--:B------:R-:W-:Y:S02]  /*d1a0*/  FMUL.FTZ R10, R28, R47.reuse ;  /* 0x0000002f1c0a7220 */ /* 0x080fe40000410000 */
[-C--:B------:R-:W-:Y:S01]  /*d1b0*/  FFMA.FTZ R35, R35, R8.reuse, R4 ;  /* 0x0000000823237223 */ /* 0x080fe20000010004 */
[----:B------:R-:W-:Y:S01]  /*d1c0*/  LOP3.LUT R4, R25, 0xffff0000, RZ, 0xc0, !PT ;  /* 0xffff000019047812 */ /* 0x000fe200078ec0ff */
[----:B------:R-:W-:Y:S01]  /*d1d0*/  FFMA.FTZ R5, R55, R8, -R5 ;  /* 0x0000000837057223 */ /* 0x000fe20000010805 */
[----:B------:R-:W-:Y:S01]  /*d1e0*/  LOP3.LUT R8, R29, 0xffff0000, RZ, 0xc0, !PT ;  /* 0xffff00001d087812 */ /* 0x000fe200078ec0ff */
[C---:B------:R-:W-:Y:S02]  /*d1f0*/  FMUL.FTZ R47, R30.reuse, R47 ;  /* 0x0000002f1e2f7220 */ /* 0x040fe40000410000 */
[----:B------:R-:W-:-:S02]  /*d200*/  FFMA.FTZ R30, R30, R9, -R10 ;  /* 0x000000091e1e7223 */ /* 0x000fc4000001080a */
[----:B------:R-:W-:Y:S02]  /*d210*/  FFMA.FTZ R47, R28, R9, R47 ;  /* 0x000000091c2f7223 */ /* 0x000fe4000001002f */
[----:B------:R-:W-:Y:S02]  /*d220*/  FFMA.FTZ R49, R32, R42, R49 ;  /* 0x0000002a20317223 */ /* 0x000fe40000010031 */
[-C--:B------:R-:W-:Y:S02]  /*d230*/  FMUL.FTZ R28, R27, R50.reuse ;  /* 0x000000321b1c7220 */ /* 0x080fe40000410000 */
[-C--:B------:R-:W-:Y:S02]  /*d240*/  FMUL.FTZ R10, R4, R7.reuse ;  /* 0x00000007040a7220 */ /* 0x080fe40000410000 */
[----:B------:R-:W-:Y:S02]  /*d250*/  FMUL.FTZ R32, R31, R50 ;  /* 0x000000321f207220 */ /* 0x000fe40000410000 */
[----:B------:R-:W-:-:S02]  /*d260*/  FMUL.FTZ R9, R8, R7 ;  /* 0x0000000708097220 */ /* 0x000fc40000410000 */
[----:B------:R-:W-:Y:S02]  /*d270*/  FFMA.FTZ R28, R31, R43, -R28 ;  /* 0x0000002b1f1c7223 */ /* 0x000fe4000001081c */
        /* <DEDUP_REMOVED lines=10> */
[----:B------:R1:W-:Y:S01]  /*d320*/  STS.128 [R34+0x18100], R8 ;  /* 0x0181000822007388 */ /* 0x0003e20000000c00 */
[----:B------:R-:W-:-:S05]  /*d330*/  F2FP.BF16.PACK_AB R7, R42, R47 ;  /* 0x0000002f2a07723e */ /* 0x000fca00000010ff */
[----:B------:R1:W-:Y:S02]  /*d340*/  STS.128 [R33+0x18100], R4 ;  /* 0x0181000421007388 */ /* 0x0003e40000000c00 */
.L_x_984:
[----:B------:R-:W-:Y:S05]  /*d350*/  BSYNC B0 ;  /* 0x0000000000007941 */ /* 0x000fea0003800000 */
.L_x_983:
[----:B------:R-:W-:-:S04]  /*d360*/  IADD3 R16, R16, 0x40, RZ ;  /* 0x0000004010107810 */ /* 0x000fc80007ffe0ff */
[----:B------:R-:W-:-:S13]  /*d370*/  ISETP.GE.AND P0, PT, R16, c[0x0][0x27c], PT ;  /* 0x00009f0010007a0c */ /* 0x000fda0003f06270 */
[----:B------:R-:W-:Y:S05]  /*d380*/  @P0 BRA `(.L_x_962) ;  /* 0x0000068000000947 */ /* 0x000fea0003800000 */
[----:B-1----:R-:W-:Y:S01]  /*d390*/  SHF.R.S32.HI R9, RZ, 0x1f, R16 ;  /* 0x0000001fff097819 */ /* 0x002fe20000011410 */
        /* <DEDUP_REMOVED lines=23> */
[----:B------:R-:W-:Y:S02]  /*d510*/  IADD3 R9, R10, R9, R4 ;  /* 0x000000090a097210 */ /* 0x000fe40007ffe004 */
[----:B------:R-:W-:-:S02]  /*d520*/  LOP3.LUT R5, R7, 0x7fffe000, RZ, 0xc0, !PT ;  /* 0x7fffe00007057812 */ /* 0x000fc400078ec0ff */
[----:B------:R-:W-:Y:S01]  /*d530*/  SHF.L.U32 R34, R22, 0x10, RZ ;  /* 0x0000001016227819 */ /* 0x000fe200000006ff */
[----:B------:R-:W-:Y:S01]  /*d540*/  IMAD.SHL.U32 R16, R9, 0x2, RZ ;  /* 0x0000000209107824 */ /* 0x000fe200078e00ff */
[----:B------:R-:W-:Y:S02]  /*d550*/  IADD3 R5, R6, R5, R4 ;  /* 0x0000000506057210 */ /* 0x000fe40007ffe004 */
[----:B------:R-:W-:Y:S02]  /*d560*/  LOP3.LUT R18, R18, 0xffff0000, RZ, 0xc0, !PT ;  /* 0xffff000012127812 */ /* 0x000fe400078ec0ff */
[----:B------:R-:W-:Y:S01]  /*d570*/  SHF.L.U32 R15, R5, 0x1, RZ ;  /* 0x00000001050f7819 */ /* 0x000fe200000006ff */
[----:B------:R-:W1:Y:S04]  /*d580*/  LDS.128 R8, [R16+0x18100] ;  /* 0x0181000010087984 */ /* 0x000e680000000c00 */
[----:B------:R-:W2:Y:S01]  /*d590*/  LDS.128 R4, [R15+0x18100] ;  /* 0x018100000f047984 */ /* 0x000ea20000000c00 */
[C---:B-1----:R-:W-:Y:S01]  /*d5a0*/  IMAD.U32 R26, R8.reuse, 0x10000, RZ ;  /* 0x00010000081a7824 */ /* 0x042fe200078e00ff */
[----:B------:R-:W-:Y:S01]  /*d5b0*/  LOP3.LUT R25, R8, 0xffff0000, RZ, 0xc0, !PT ;  /* 0xffff000008197812 */ /* 0x000fe200078ec0ff */
[C---:B------:R-:W-:Y:S01]  /*d5c0*/  IMAD.U32 R8, R9.reuse, 0x10000, RZ ;  /* 0x0001000009087824 */ /* 0x040fe200078e00ff */
[----:B------:R-:W-:Y:S01]  /*d5d0*/  LOP3.LUT R28, R9, 0xffff0000, RZ, 0xc0, !PT ;  /* 0xffff0000091c7812 */ /* 0x000fe200078ec0ff */
[C---:B------:R-:W-:Y:S01]  /*d5e0*/  IMAD.U32 R9, R11.reuse, 0x10000, RZ ;  /* 0x000100000b097824 */ /* 0x040fe200078e00ff */
[----:B------:R-:W-:Y:S01]  /*d5f0*/  LOP3.LUT R32, R11, 0xffff0000, RZ, 0xc0, !PT ;  /* 0xffff00000b207812 */ /* 0x000fe200078ec0ff */
[----:B--2---:R-:W-:Y:S01]  /*d600*/  IMAD.U32 R31, R4, 0x10000, RZ ;  /* 0x00010000041f7824 */ /* 0x004fe200078e00ff */
[----:B------:R-:W-:-:S02]  /*d610*/  SHF.L.U32 R11, R6, 0x10, RZ ;  /* 0x00000010060b7819 */ /* 0x000fc400000006ff */
[----:B------:R-:W-:Y:S01]  /*d620*/  LOP3.LUT R29, R4, 0xffff0000, RZ, 0xc0, !PT ;  /* 0xffff0000041d7812 */ /* 0x000fe200078ec0ff */
[C---:B------:R-:W-:Y:S01]  /*d630*/  IMAD.U32 R4, R5.reuse, 0x10000, RZ ;  /* 0x0001000005047824 */ /* 0x040fe200078e00ff */
[----:B------:R-:W-:Y:S02]  /*d640*/  SHF.L.U32 R27, R10, 0x10, RZ ;  /* 0x000000100a1b7819 */ /* 0x000fe400000006ff */
[----:B------:R-:W-:Y:S01]  /*d650*/  LOP3.LUT R35, R5, 0xffff0000, RZ, 0xc0, !PT ;  /* 0xffff000005237812 */ /* 0x000fe200078ec0ff */
[-C--:B------:R-:W-:Y:S01]  /*d660*/  FMUL.FTZ R5, R30, R11.reuse ;  /* 0x0000000b1e057220 */ /* 0x080fe20000410000 */
[----:B------:R-:W-:Y:S01]  /*d670*/  LOP3.LUT R33, R6, 0xffff0000, RZ, 0xc0, !PT ;  /* 0xffff000006217812 */ /* 0x000fe200078ec0ff */
[----:B------:R-:W-:Y:S01]  /*d680*/  FMUL.FTZ R11, R34, R11 ;  /* 0x0000000b220b7220 */ /* 0x000fe20000410000 */
[----:B------:R-:W-:Y:S01]  /*d690*/  LOP3.LUT R10, R10, 0xffff0000, RZ, 0xc0, !PT ;  /* 0xffff00000a0a7812 */ /* 0x000fe200078ec0ff */
[-C--:B------:R-:W-:Y:S01]  /*d6a0*/  FFMA.FTZ R5, R34, R27.reuse, -R5 ;  /* 0x0000001b22057223 */ /* 0x080fe20000010805 */
[----:B------:R-:W-:Y:S01]  /*d6b0*/  LOP3.LUT R34, R22, 0xffff0000, RZ, 0xc0, !PT ;  /* 0xffff000016227812 */ /* 0x000fe200078ec0ff */
[C---:B------:R-:W-:Y:S01]  /*d6c0*/  IMAD.U32 R22, R20.reuse, 0x10000, RZ ;  /* 0x0001000014167824 */ /* 0x040fe200078e00ff */
[----:B------:R-:W-:Y:S01]  /*d6d0*/  LOP3.LUT R20, R20, 0xffff0000, RZ, 0xc0, !PT ;  /* 0xffff000014147812 */ /* 0x000fe200078ec0ff */
[----:B------:R-:W-:Y:S01]  /*d6e0*/  FFMA.FTZ R11, R30, R27, R11 ;  /* 0x0000001b1e0b7223 */ /* 0x000fe2000001000b */
[----:B------:R-:W-:Y:S01]  /*d6f0*/  SHF.L.U32 R27, R24, 0x10, RZ ;  /* 0x00000010181b7819 */ /* 0x000fe200000006ff */
[----:B------:R-:W-:Y:S01]  /*d700*/  FMUL.FTZ R39, R18, R33 ;  /* 0x0000002112277220 */ /* 0x000fe20000410000 */
[----:B------:R-:W-:Y:S01]  /*d710*/  LOP3.LUT R24, R24, 0xffff0000, RZ, 0xc0, !PT ;  /* 0xffff000018187812 */ /* 0x000fe200078ec0ff */
[----:B------:R-:W-:-:S02]  /*d720*/  FMUL.FTZ R30, R22, R31 ;  /* 0x0000001f161e7220 */ /* 0x000fc40000410000 */
[C---:B------:R-:W-:Y:S02]  /*d730*/  FMUL.FTZ R33, R34.reuse, R33 ;  /* 0x0000002122217220 */ /* 0x040fe40000410000 */
[----:B------:R-:W-:Y:S02]  /*d740*/  FFMA.FTZ R34, R34, R10, -R39 ;  /* 0x0000000a22227223 */ /* 0x000fe40000010827 */
[C---:B------:R-:W-:Y:S02]  /*d750*/  FMUL.FTZ R31, R27.reuse, R31 ;  /* 0x0000001f1b1f7220 */ /* 0x040fe40000410000 */
[----:B------:R-:W-:Y:S02]  /*d760*/  FFMA.FTZ R30, R27, R26, -R30 ;  /* 0x0000001a1b1e7223 */ /* 0x000fe4000001081e */
[-C--:B------:R-:W-:Y:S02]  /*d770*/  FMUL.FTZ R39, R20, R29.reuse ;  /* 0x0000001d14277220 */ /* 0x080fe40000410000 */
[----:B------:R-:W-:Y:S01]  /*d780*/  FFMA.FTZ R18, R18, R10, R33 ;  /* 0x0000000a12127223 */ /* 0x000fe20000010021 */
[----:B------:R-:W-:Y:S01]  /*d790*/  SHF.L.U32 R10, R17, 0x10, RZ ;  /* 0x00000010110a7819 */ /* 0x000fe200000006ff */
[C---:B------:R-:W-:Y:S01]  /*d7a0*/  IMAD.U32 R27, R19.reuse, 0x10000, RZ ;  /* 0x00010000131b7824 */ /* 0x040fe200078e00ff */
[----:B------:R-:W-:Y:S01]  /*d7b0*/  LOP3.LUT R19, R19, 0xffff0000, RZ, 0xc0, !PT ;  /* 0xffff000013137812 */ /* 0x000fe200078ec0ff */
[C---:B------:R-:W-:Y:S01]  /*d7c0*/  IMAD.U32 R33, R23.reuse, 0x10000, RZ ;  /* 0x0001000017217824 */ /* 0x040fe200078e00ff */
[----:B------:R-:W-:Y:S01]  /*d7d0*/  LOP3.LUT R23, R23, 0xffff0000, RZ, 0xc0, !PT ;  /* 0xffff000017177812 */ /* 0x000fe200078ec0ff */
[----:B------:R-:W-:-:S02]  /*d7e0*/  FMUL.FTZ R29, R24, R29 ;  /* 0x0000001d181d7220 */ /* 0x000fc40000410000 */
[-C--:B------:R-:W-:Y:S02]  /*d7f0*/  FFMA.FTZ R39, R24, R25.reuse, -R39 ;  /* 0x0000001918277223 */ /* 0x080fe40000010827 */
[----:B------:R-:W-:Y:S02]  /*d800*/  FMUL.FTZ R24, R27, R4 ;  /* 0x000000041b187220 */ /* 0x000fe40000410000 */
[C---:B------:R-:W-:Y:S01]  /*d810*/  IMAD.U32 R6, R7.reuse, 0x10000, RZ ;  /* 0x0001000007067824 */ /* 0x040fe200078e00ff */
[----:B------:R-:W-:Y:S01]  /*d820*/  LOP3.LUT R7, R7, 0xffff0000, RZ, 0xc0, !PT ;  /* 0xffff000007077812 */ /* 0x000fe200078ec0ff */
[----:B------:R-:W-:Y:S02]  /*d830*/  FFMA.FTZ R31, R22, R26, R31 ;  /* 0x0000001a161f7223 */ /* 0x000fe4000001001f */
[----:B------:R-:W-:Y:S02]  /*d840*/  FMUL.FTZ R4, R33, R4 ;  /* 0x0000000421047220 */ /* 0x000fe40000410000 */
[C---:B------:R-:W-:Y:S01]  /*d850*/  IMAD.U32 R22, R21.reuse, 0x10000, RZ ;  /* 0x0001000015167824 */ /* 0x040fe200078e00ff */
[----:B------:R-:W-:Y:S01]  /*d860*/  LOP3.LUT R21, R21, 0xffff0000, RZ, 0xc0, !PT ;  /* 0xffff000015157812 */ /* 0x000fe200078ec0ff */
[----:B------:R-:W-:-:S02]  /*d870*/  FFMA.FTZ R20, R20, R25, R29 ;  /* 0x0000001914147223 */ /* 0x000fc4000001001d */
[----:B------:R-:W-:Y:S02]  /*d880*/  FMUL.FTZ R25, R10, R6 ;  /* 0x000000060a197220 */ /* 0x000fe40000410000 */
[----:B------:R-:W-:Y:S01]  /*d890*/  FFMA.FTZ R27, R27, R8, R4 ;  /* 0x000000081b1b7223 */ /* 0x000fe20000010004 */
[----:B------:R-:W-:Y:S01]  /*d8a0*/  LOP3.LUT R4, R17, 0xffff0000, RZ, 0xc0, !PT ;  /* 0xffff000011047812 */ /* 0x000fe200078ec0ff */
[C---:B------:R-:W-:Y:S02]  /*d8b0*/  FMUL.FTZ R6, R22.reuse, R6 ;  /* 0x0000000616067220 */ /* 0x040fe40000410000 */
        /* <DEDUP_REMOVED lines=8> */
[----:B------:R-:W-:Y:S01]  /*d940*/  FFMA.FTZ R24, R33, R8, -R24 ;  /* 0x0000000821187223 */ /* 0x000fe20000010818 */
[----:B------:R-:W-:Y:S01]  /*d950*/  F2FP.BF16.PACK_AB R8, R39, R30 ;  /* 0x0000001e2708723e */ /* 0x000fe200000010ff */
[----:B------:R-:W-:Y:S02]  /*d960*/  FFMA.FTZ R9, R23, R28, -R9 ;  /* 0x0000001c17097223 */ /* 0x000fe40000010809 */
[----:B------:R-:W-:Y:S02]  /*d970*/  FFMA.FTZ R22, R21, R32, -R22 ;  /* 0x0000002015167223 */ /* 0x000fe40000010816 */
        /* <DEDUP_REMOVED lines=9> */
.L_x_962:
[----:B------:R-:W-:Y:S05]  /*da10*/  BSYNC B2 ;  /* 0x0000000000027941 */ /* 0x000fea0003800000 */
.L_x_946:
[----:B-1----:R-:W-:Y:S01]  /*da20*/  SHF.R.S32.HI R6, RZ, 0x4, R13 ;  /* 0x00000004ff067819 */ /* 0x002fe2000001140d */
[----:B------:R-:W-:Y:S01]  /*da30*/  IMAD.SHL.U32 R4, R36, 0x40, RZ ;  /* 0x0000004024047824 */ /* 0x000fe200078e00ff */
[----:B------:R-:W-:-:S04]  /*da40*/  DEPBAR.LE SB0, 0x2 ;  /* 0x000080800000791a */ /* 0x000fc80000000000 */
[----:B------:R-:W-:Y:S01]  /*da50*/  LEA.HI R191, R13, R6, RZ, 0x1 ;  /* 0x000000060dbf7211 */ /* 0x000fe200078f08ff */
[----:B------:R-:W-:Y:S01]  /*da60*/  IMAD.SHL.U32 R5, R37, 0x40, RZ ;  /* 0x0000004025057824 */ /* 0x000fe200078e00ff */
[----:B------:R-:W-:Y:S01]  /*da70*/  LOP3.LUT R4, R4, 0x1c0, RZ, 0xc0, !PT ;  /* 0x000001c004047812 */ /* 0x000fe200078ec0ff */
[----:B------:R-:W-:Y:S01]  /*da80*/  IMAD.SHL.U32 R3, R3, 0x8, RZ ;  /* 0x0000000803037824 */ /* 0x000fe200078e00ff */
[----:B------:R-:W-:Y:S01]  /*da90*/  LOP3.LUT R191, R191, 0xfffffffe, RZ, 0xc0, !PT ;  /* 0xfffffffebfbf7812 */ /* 0x000fe200078ec0ff */
[----:B------:R-:W-:Y:S01]  /*daa0*/  IMAD.SHL.U32 R137, R14, 0x40, RZ ;  /* 0x000000400e897824 */ /* 0x000fe200078e00ff */
[----:B------:R-:W-:Y:S01]  /*dab0*/  BAR.SYNC.DEFER_BLOCKING 0x0 ;  /* 0x0000000000007b1d */ /* 0x000fe20000010000 */
[----:B------:R-:W-:Y:S01]  /*dac0*/  IMAD.SHL.U32 R189, R0, 0x2, RZ ;  /* 0x0000000200bd7824 */ /* 0x000fe200078e00ff */
[----:B------:R-:W-:Y:S01]  /*dad0*/  LOP3.LUT R3, R4, 0x8, R3, 0xf8, !PT ;  /* 0x0000000804037812 */ /* 0x000fe200078ef803 */
[----:B------:R-:W-:Y:S01]  /*dae0*/  IMAD.IADD R191, R6, 0x1, -R191 ;  /* 0x0000000106bf7824 */ /* 0x000fe200078e0abf */
[----:B------:R-:W-:-:S02]  /*daf0*/  LOP3.LUT R6, R5, 0x1c0, RZ, 0xc0, !PT ;  /* 0x000001c005067812 */ /* 0x000fc400078ec0ff */
[----:B------:R-:W-:Y:S01]  /*db00*/  SHF.R.U32.HI R4, RZ, 0x3, R4 ;  /* 0x00000003ff047819 */ /* 0x000fe20000011604 */
[----:B------:R-:W-:Y:S01]  /*db10*/  IMAD.SHL.U32 R5, R191, 0x8, RZ ;  /* 0x00000008bf057824 */ /* 0x000fe200078e00ff */
[----:B------:R-:W-:Y:S02]  /*db20*/  SHF.R.U32.HI R136, RZ, 0x3, R6 ;  /* 0x00000003ff887819 */ /* 0x000fe40000011606 */
[----:B------:R-:W-:Y:S02]  /*db30*/  LOP3.LUT R137, R137, 0xfffffe00, RZ, 0xc0, !PT ;  /* 0xfffffe0089897812 */ /* 0x000fe400078ec0ff */
[----:B------:R-:W-:Y:S02]  /*db40*/  LOP3.LUT R5, R6, 0x8, R5, 0xf8, !PT ;  /* 0x0000000806057812 */ /* 0x000fe400078ef805 */
[----:B------:R-:W-:Y:S01]  /*db50*/  LOP3.LUT R4, R3, R4, RZ, 0x3c, !PT ;  /* 0x0000000403047212 */ /* 0x000fe200078e3cff */
[----:B------:R-:W-:Y:S01]  /*db60*/  IMAD R3, R12, 0x400, R137 ;  /* 0x000004000c037824 */ /* 0x000fe200078e0289 */
[----:B------:R-:W-:-:S02]  /*db70*/  LOP3.LUT R136, R5, R136, RZ, 0x3c, !PT ;  /* 0x0000008805887212 */ /* 0x000fc400078e3cff */
[----:B------:R-:W-:Y:S01]  /*db80*/  LOP3.LUT P0, RZ, R135, 0x1, RZ, 0xc0, !PT ;  /* 0x0000000187ff7812 */ /* 0x000fe2000780c0ff */
[----:B------:R-:W-:Y:S02]  /*db90*/  IMAD R191, R191, 0x200, R4 ;  /* 0x00000200bfbf7824 */ /* 0x000fe400078e0204 */
[----:B------:R-:W-:Y:S02]  /*dba0*/  IMAD.MOV.U32 R4, RZ, RZ, 0x20 ;  /* 0x00000020ff047424 */ /* 0x000fe400078e00ff */
[----:B------:R-:W-:Y:S02]  /*dbb0*/  IMAD.IADD R0, R136, 0x1, R3 ;  /* 0x0000000188007824 */ /* 0x000fe400078e0203 */
[----:B------:R-:W-:Y:S01]  /*dbc0*/  IMAD.SHL.U32 R191, R191, 0x2, RZ ;  /* 0x00000002bfbf7824 */ /* 0x000fe200078e00ff */
[----:B------:R-:W-:Y:S01]  /*dbd0*/  SEL R4, R4, 0xffffffe0, !P1 ;  /* 0xffffffe004047807 */ /* 0x000fe20004800000 */
[C---:B------:R-:W-:Y:S01]  /*dbe0*/  IMAD.SHL.U32 R32, R0.reuse, 0x2, RZ ;  /* 0x0000000200207824 */ /* 0x040fe200078e00ff */
[----:B------:R-:W-:-:S02]  /*dbf0*/  LEA R190, R0, 0x18100, 0x1 ;  /* 0x0001810000be7811 */ /* 0x000fc400078e08ff */
[----:B------:R1:W2:Y:S01]  /*dc00*/  LDSM.16.M88.4 R128, [R191+0xc100] ;  /* 0x00c10000bf80783b */ /* 0x0002a20000000200 */
[----:B------:R-:W-:Y:S02]  /*dc10*/  IMAD.IADD R139, R191, 0x1, R4 ;  /* 0x00000001bf8b7824 */ /* 0x000fe400078e0204 */
[----:B------:R-:W-:Y:S01]  /*dc20*/  IMAD.IADD R3, R190, 0x1, R189 ;  /* 0x00000001be037824 */ /* 0x000fe200078e02bd */
        /* <DEDUP_REMOVED lines=12> */
[----:B------:R-:W-:-:S02]  /*dcf0*/  SHF.L.U64.HI R45, R146, 0x1, R149 ;  /* 0x00000001922d7819 */ /* 0x000fc40000010295 */
[----:B------:R-:W-:Y:S01]  /*dd00*/  IADD3 R49, -R38, 0x10, RZ ;  /* 0x0000001026317810 */ /* 0x000fe20007ffe1ff */
[----:B------:R-:W-:Y:S01]  /*dd10*/  IMAD R39, R0, c[0x0][0x208], RZ ;  /* 0x0000820000277a24 */ /* 0x000fe200078e02ff */
[----:B------:R-:W-:Y:S01]  /*dd20*/  SHF.R.S32.HI R0, RZ, 0x1f, R201 ;  /* 0x0000001fff007819 */ /* 0x000fe200000114c9 */
[----:B------:R-:W-:Y:S01]  /*dd30*/  IMAD.SHL.U32 R44, R146, 0x2, RZ ;  /* 0x00000002922c7824 */ /* 0x000fe200078e00ff */
[----:B------:R-:W-:Y:S01]  /*dd40*/  LOP3.LUT R49, R49, 0xf, RZ, 0xc0, !PT ;  /* 0x0000000f31317812 */ /* 0x000fe200078ec0ff */
[----:B------:R-:W-:Y:S02]  /*dd50*/  IMAD R39, R202, c[0x0][0x20c], R39 ;  /* 0x00008300ca277a24 */ /* 0x000fe400078e0227 */
[----:B------:R-:W-:Y:S02]  /*dd60*/  IMAD R0, R0, c[0x0][0x218], RZ ;  /* 0x0000860000007a24 */ /* 0x000fe400078e02ff */
[----:B------:R-:W-:Y:S02]  /*dd70*/  IMAD.IADD R43, R43, 0x1, R39 ;  /* 0x000000012b2b7824 */ /* 0x000fe400078e0227 */
[----:B------:R-:W-:-:S02]  /*dd80*/  IMAD R39, R201, c[0x0][0x21c], R0 ;  /* 0x00008700c9277a24 */ /* 0x000fc400078e0200 */
[----:B------:R-:W-:-:S04]  /*dd90*/  IMAD.WIDE.U32 R42, R201, c[0x0][0x218], R42 ;  /* 0x00008600c92a7a25 */ /* 0x000fc800078e002a */
[C---:B------:R-:W-:Y:S01]  /*dda0*/  IMAD.SHL.U32 R41, R145.reuse, 0x2, RZ ;  /* 0x0000000291297824 */ /* 0x040fe200078e00ff */
[----:B------:R-:W-:Y:S01]  /*ddb0*/  IADD3 R40, P0, R40, R42, RZ ;  /* 0x0000002a28287210 */ /* 0x000fe20007f1e0ff */
[----:B------:R-:W-:Y:S01]  /*ddc0*/  IMAD.SHL.U32 R0, R144, 0x2, RZ ;  /* 0x0000000290007824 */ /* 0x000fe200078e00ff */
[----:B------:R-:W-:Y:S02]  /*ddd0*/  SHF.L.U64.HI R42, R145, 0x1, R148 ;  /* 0x00000001912a7819 */ /* 0x000fe40000010294 */
[----:B------:R-:W-:Y:S02]  /*dde0*/  IADD3.X R39, R196, R43, R39, P0, !PT ;  /* 0x0000002bc4277210 */ /* 0x000fe400007fe427 */
[C---:B------:R-:W-:Y:S02]  /*ddf0*/  LEA R47, P0, R40.reuse, c[0x0][0x1f8], 0x1 ;  /* 0x00007e00282f7a11 */ /* 0x040fe400078008ff */
[----:B------:R-:W-:Y:S02]  /*de00*/  SEL R43, RZ, 0x10, P5 ;  /* 0x00000010ff2b7807 */ /* 0x000fe40002800000 */
[----:B------:R-:W-:Y:S01]  /*de10*/  LEA.HI.X R46, R40, c[0x0][0x1fc], R39, 0x1, P0 ;  /* 0x00007f00282e7a11 */ /* 0x000fe200000f0c27 */
[----:B------:R-:W5:Y:S01]  /*de20*/  SHFL.IDX PT, R48, R47, 0x1, 0x181f ;  /* 0x00381f002f307f89 */ /* 0x000f6200000e0000 */
[----:B------:R-:W-:-:S02]  /*de30*/  IADD3 R55, -R43, 0x10, RZ ;  /* 0x000000102b377810 */ /* 0x000fc40007ffe1ff */
[----:B------:R-:W-:Y:S01]  /*de40*/  SEL R40, RZ, 0x10, P4 ;  /* 0x00000010ff287807 */ /* 0x000fe20002000000 */
[----:B------:R-:W4:Y:S01]  /*de50*/  SHFL.IDX PT, R50, R46, 0x1, 0x181f ;  /* 0x00381f002e327f89 */ /* 0x000f2200000e0000 */
[----:B------:R-:W-:Y:S02]  /*de60*/  LOP3.LUT R55, R55, 0xf, RZ, 0xc0, !PT ;  /* 0x0000000f37377812 */ /* 0x000fe400078ec0ff */
[----:B------:R-:W-:Y:S01]  /*de70*/  IADD3 R52, -R40, 0x10, RZ ;  /* 0x0000001028347810 */ /* 0x000fe20007ffe1ff */
[----:B------:R-:W3:Y:S01]  /*de80*/  SHFL.IDX PT, R47, R47, RZ, 0x181f ;  /* 0x00181fff2f2f7589 */ /* 0x000ee200000e0000 */
[----:B------:R-:W-:Y:S02]  /*de90*/  SHF.L.U64.HI R39, R144, 0x1, R147 ;  /* 0x0000000190277819 */ /* 0x000fe40000010293 */
[----:B------:R-:W-:Y:S01]  /*dea0*/  LOP3.LUT R52, R52, 0xf, RZ, 0xc0, !PT ;  /* 0x0000000f34347812 */ /* 0x000fe200078ec0ff */
[----:B------:R-:W2:Y:S01]  /*deb0*/  SHFL.IDX PT, R46, R46, RZ, 0x181f ;  /* 0x00181fff2e2e7589 */ /* 0x000ea200000e0000 */
[----:B-----5:R-:W-:-:S04]  /*dec0*/  IADD3 R54, P2, P0, R55, R48, R44 ;  /* 0x0000003037367210 */ /* 0x020fc8000785e02c */
[----:B----4-:R-:W-:Y:S02]  /*ded0*/  IADD3.X R55, RZ, R50, R45, P2, P0 ;  /* 0x00000032ff377210 */ /* 0x010fe400017e042d */
[----:B------:R-:W-:-:S04]  /*dee0*/  IADD3 R52, P2, P0, R52, R48, R41 ;  /* 0x0000003034347210 */ /* 0x000fc8000785e029 */
[----:B------:R-:W-:Y:S02]  /*def0*/  IADD3.X R53, RZ, R50, R42, P2, P0 ;  /* 0x00000032ff357210 */ /* 0x000fe400017e042a */
[----:B------:R-:W-:-:S04]  /*df00*/  IADD3 R48, P2, P0, R49, R48, R0 ;  /* 0x0000003031307210 */ /* 0x000fc8000785e000 */
[----:B------:R-:W-:Y:S02]  /*df10*/  IADD3.X R49, RZ, R50, R39, P2, P0 ;  /* 0x00000032ff317210 */ /* 0x000fe400017e0427 */
[----:B---3--:R-:W-:-:S05]  /*df20*/  IADD3 R44, P0, R47, R44, RZ ;  /* 0x0000002c2f2c7210 */ /* 0x008fca0007f1e0ff */
        /* <DEDUP_REMOVED lines=14> */
.L_x_985:
[----:B--2---:R-:W-:Y:S01]  /*e010*/  IMAD.MOV.U32 R2, RZ, RZ, 0x40 ;  /* 0x00000040ff027424 */ /* 0x004fe200078e00ff */
[----:B------:R-:W-:Y:S01]  /*e020*/  LOP3.LUT P0, RZ, R37, 0x4, RZ, 0xc0, !PT ;  /* 0x0000000425ff7812 */ /* 0x000fe2000780c0ff */
[----:B-1----:R-:W-:Y:S01]  /*e030*/  HMMA.16816.F32.BF16 R80, R32, R128, RZ ;  /* 0x000000802050723c */ /* 0x002fe200000418ff */
[----:B------:R-:W-:Y:S01]  /*e040*/  LDSM.16.M88.4 R52, [R190+0x4000] ;  /* 0x00400000be34783b */ /* 0x000fe20000000200 */
[----:B------:R-:W-:Y:S01]  /*e050*/  LOP3.LUT R88, R88, 0xffffffe0, RZ, 0xc0, !PT ;  /* 0xffffffe058587812 */ /* 0x000fe200078ec0ff */
[----:B------:R-:W-:Y:S01]  /*e060*/  IMAD.IADD R185, R137, 0x1, R136 ;  /* 0x0000000189b97824 */ /* 0x000fe200078e0288 */
[----:B------:R-:W-:Y:S01]  /*e070*/  SEL R0, R2, 0xffffffc0, !P0 ;  /* 0xffffffc002007807 */ /* 0x000fe20004000000 */
[----:B------:R-:W-:Y:S01]  /*e080*/  LDSM.16.M88.4 R112, [R191+0xe100] ;  /* 0x00e10000bf70783b */ /* 0x000fe20000000200 */
[----:B------:R-:W-:Y:S01]  /*e090*/  LOP3.LUT P0, RZ, R36, 0x4, RZ, 0xc0, !PT ;  /* 0x0000000424ff7812 */ /* 0x000fe2000780c0ff */
[----:B------:R-:W-:Y:S02]  /*e0a0*/  IMAD.IADD R89, R89, 0x1, -R88 ;  /* 0x0000000159597824 */ /* 0x000fe400078e0a58 */
[--C-:B------:R-:W-:Y:S01]  /*e0b0*/  IMAD.IADD R187, R190, 0x1, R0.reuse ;  /* 0x00000001bebb7824 */ /* 0x100fe200078e0200 */
[----:B------:R-:W-:Y:S01]  /*e0c0*/  SEL R188, R2, 0xffffffc0, !P0 ;  /* 0xffffffc002bc7807 */ /* 0x000fe20004000000 */
[----:B------:R-:W-:Y:S01]  /*e0d0*/  IMAD.IADD R186, R3, 0x1, R0 ;  /* 0x0000000103ba7824 */ /* 0x000fe200078e0200 */
[----:B------:R-:W-:Y:S01]  /*e0e0*/  LDSM.16.M88.4 R48, [R3+0x4000] ;  /* 0x004000000330783b */ /* 0x000fe20000000200 */
[----:B------:R-:W-:-:S02]  /*e0f0*/  IMAD.SHL.U32 R185, R185, 0x2, RZ ;  /* 0x00000002b9b97824 */ /* 0x000fc400078e00ff */
[----:B------:R-:W-:Y:S01]  /*e100*/  IMAD.IADD R128, R191, 0x1, R188 ;  /* 0x00000001bf807824 */ /* 0x000fe200078e02bc */
[----:B------:R-:W-:Y:S01]  /*e110*/  LDSM.16.M88.4 R60, [R187] ;  /* 0x00000000bb3c783b */ /* 0x000fe20000000200 */
[----:B------:R-:W-:Y:S02]  /*e120*/  IMAD.IADD R2, R188, 0x1, R139 ;  /* 0x00000001bc027824 */ /* 0x000fe400078e028b */
[C-C-:B------:R-:W-:Y:S01]  /*e130*/  IMAD.IADD R184, R0.reuse, 0x1, R185.reuse ;  /* 0x0000000100b87824 */ /* 0x140fe200078e02b9 */
[----:B------:R-:W1:Y:S01]  /*e140*/  LDSM.16.M88.4 R120, [R128+0xc100] ;  /* 0x00c100008078783b */ /* 0x000e620000000200 */
[C---:B------:R-:W-:Y:S02]  /*e150*/  IMAD.IADD R175, R189.reuse, 0x1, R185 ;  /* 0x00000001bdaf7824 */ /* 0x040fe400078e02b9 */
[----:B------:R-:W-:Y:S01]  /*e160*/  IMAD.IADD R164, R189, 0x1, R184 ;  /* 0x00000001bda47824 */ /* 0x000fe200078e02b8 */
[----:B------:R-:W-:Y:S01]  /*e170*/  HMMA.16816.F32.BF16 R80, R28, R124, R80 ;  /* 0x0000007c1c50723c */ /* 0x000fe20000041850 */
[----:B------:R-:W-:Y:S01]  /*e180*/  LDSM.16.M88.4 R56, [R186] ;  /* 0x00000000ba38783b */ /* 0x000fe20000000200 */
[----:B------:R-:W-:-:S03]  /*e190*/  IMAD.IADD R0, R0, 0x1, R175 ;  /* 0x0000000100007824 */ /* 0x000fc600078e02af */
[----:B------:R-:W2:Y:S04]  /*e1a0*/  LDSM.16.M88.4 R116, [R2+0xc100] ;  /* 0x00c100000274783b */ /* 0x000ea80000000200 */
[----:B------:R-:W5:Y:S04]  /*e1b0*/  LDSM.16.M88.4 R108, [R139+0xe100] ;  /* 0x00e100008b6c783b */ /* 0x000f680000000200 */
[----:B------:R-:W-:Y:S04]  /*e1c0*/  LDSM.16.M88.4 R44, [R187+0x4000] ;  /* 0x00400000bb2c783b */ /* 0x000fe80000000200 */
[----:B------:R-:W4:Y:S04]  /*e1d0*/  LDSM.16.M88.4 R104, [R128+0xe100] ;  /* 0x00e100008068783b */ /* 0x000f280000000200 */
        /* <DEDUP_REMOVED lines=17> */
[----:B-----5:R-:W-:Y:S11]  /*e2f0*/  HMMA.16816.F32.BF16 R80, R48, R108, R80 ;  /* 0x0000006c3050723c */ /* 0x020ff60000041850 */
[----:B------:R-:W-:Y:S11]  /*e300*/  @!UPT UIADD3 URZ, URZ, URZ, URZ ;  /* 0x0000003f3f3ff290 */ /* 0x000ff6000fffe03f */
[----:B------:R-:W-:Y:S02]  /*e310*/  @!UPT UIADD3 URZ, URZ, URZ, URZ ;  /* 0x0000003f3f3ff290 */ /* 0x000fe4000fffe03f */
[----:B----4-:R-:W-:Y:S11]  /*e320*/  HMMA.16816.F32.BF16 R80, R44, R104, R80 ;  /* 0x000000682c50723c */ /* 0x010ff60000041850 */
        /* <DEDUP_REMOVED lines=18> */
[----:B------:R-:W-:Y:S02]  /*e450*/  IMAD.IADD R3, R89, 0x1, -R76 ;  /* 0x0000000159037824 */ /* 0x000fe400078e0a4c */
[----:B------:R-:W-:Y:S02]  /*e460*/  LDSM.16.M88.4 R88, [R139+0x10900] ;  /* 0x010900008b58783b */ /* 0x000fe40000000200 */
[----:B------:R-:W-:Y:S02]  /*e470*/  FMUL.FTZ R82, R82, c[0x0][0x320] ;  /* 0x0000c80052527a20 */ /* 0x000fe40000410000 */
[----:B------:R-:W-:Y:S02]  /*e480*/  FMUL.FTZ R80, R80, c[0x0][0x320] ;  /* 0x0000c80050507a20 */ /* 0x000fe40000410000 */
[----:B------:R-:W1:Y:S01]  /*e490*/  MUFU.TANH R121, R82 ;  /* 0x0000005200797308 */ /* 0x000e620000002400 */
[----:B------:R-:W-:Y:S02]  /*e4a0*/  FMUL.FTZ R76, R83, c[0x0][0x320] ;  /* 0x0000c800534c7a20 */ /* 0x000fe40000410000 */
[----:B------:R-:W-:-:S02]  /*e4b0*/  FMUL.FTZ R77, R81, c[0x0][0x320] ;  /* 0x0000c800514d7a20 */ /* 0x000fc40000410000 */
        /* <DEDUP_REMOVED lines=39> */
[----:B------:R-:W-:Y:S11]  /*e730*/  LDSM.16.M88.4 R96, [R2+0xe900] ;  /* 0x00e900000260783b */ /* 0x000ff60000000200 */
        /* <DEDUP_REMOVED lines=10> */
[----:B------:R-:W-:Y:S11]  /*e7e0*/  HMMA.16816.F32.BF16 R80, R64, R78, R80 ;  /* 0x0000004e4050723c */ /* 0x000ff60000041850 */
[----:B------:R-:W-:Y:S11]  /*e7f0*/  @!UPT UIADD3 URZ, URZ, URZ, URZ ;  /* 0x0000003f3f3ff290 */ /* 0x000ff6000fffe03f */
[----:B------:R-:W-:Y:S02]  /*e800*/  @!UPT UIADD3 URZ, URZ, URZ, URZ ;  /* 0x0000003f3f3ff290 */ /* 0x000fe4000fffe03f */
[----:B------:R-:W-:Y:S02]  /*e810*/  FMUL.FTZ R82, R82, c[0x0][0x320] ;  /* 0x0000c80052527a20 */ /* 0x000fe40000410000 */
[----:B------:R-:W-:Y:S02]  /*e820*/  FMUL.FTZ R80, R80, c[0x0][0x320] ;  /* 0x0000c80050507a20 */ /* 0x000fe40000410000 */
[----:B------:R-:W1:Y:S01]  /*e830*/  MUFU.TANH R126, R82 ;  /* 0x00000052007e7308 */ /* 0x000e620000002400 */
[----:B------:R-:W-:Y:S02]  /*e840*/  FMUL.FTZ R76, R83, c[0x0][0x320] ;  /* 0x0000c800534c7a20 */ /* 0x000fe40000410000 */
[----:B------:R-:W-:-:S05]  /*e850*/  FMUL.FTZ R77, R81, c[0x0][0x320] ;  /* 0x0000c800514d7a20 */ /* 0x000fca0000410000 */
[----:B------:R2:W2:Y:S08]  /*e860*/  MUFU.TANH R156, R80 ;  /* 0x00000050009c7308 */ /* 0x0004b00000002400 */
[----:B------:R-:W3:Y:S01]  /*e870*/  MUFU.TANH R122, R76 ;  /* 0x0000004c007a7308 */ /* 0x000ee20000002400 */
[----:B-1----:R-:W-:Y:S01]  /*e880*/  FSEL R126, R126, -INF , P0 ;  /* 0xff8000007e7e7808 */ /* 0x002fe20000000000 */
[----:B--2---:R-:W-:Y:S06]  /*e890*/  HMMA.16816.F32.BF16 R80, R32, R12, RZ ;  /* 0x0000000c2050723c */ /* 0x004fec00000418ff */
[----:B------:R1:W2:Y:S01]  /*e8a0*/  MUFU.TANH R130, R77 ;  /* 0x0000004d00827308 */ /* 0x0002a20000002400 */
[----:B------:R-:W-:-:S02]  /*e8b0*/  FSEL R156, R156, -INF , P0 ;  /* 0xff8000009c9c7808 */ /* 0x000fc40000000000 */
[C---:B------:R-:W-:Y:S01]  /*e8c0*/  ISETP.GT.AND P0, PT, R3.reuse, 0x9, PT ;  /* 0x000000090300780c */ /* 0x040fe20003f04270 */
[----:B------:R-:W-:Y:S03]  /*e8d0*/  HMMA.16816.F32.BF16 R12, R32, R14, RZ ;  /* 0x0000000e200c723c */ /* 0x000fe600000418ff */
[----:B---3--:R-:W-:Y:S01]  /*e8e0*/  FSEL R122, R122, -INF , P0 ;  /* 0xff8000007a7a7808 */ /* 0x008fe20000000000 */
[----:B-1----:R-:W-:Y:S01]  /*e8f0*/  LDSM.16.M88.4 R76, [R2+0x10900] ;  /* 0x01090000024c783b */ /* 0x002fe20000000200 */
[----:B--2---:R-:W-:Y:S02]  /*e900*/  FSEL R130, R130, -INF , P0 ;  /* 0xff80000082827808 */ /* 0x004fe40000000000 */
[----:B------:R-:W-:-:S07]  /*e910*/  ISETP.GT.AND P0, PT, R3, 0x10, PT ;  /* 0x000000100300780c */ /* 0x000fce0003f04270 */
[C---:B------:R-:W-:Y:S10]  /*e920*/  HMMA.16816.F32.BF16 R80, R28.reuse, R24, R80 ;  /* 0x000000181c50723c */ /* 0x040ff40000041850 */
[----:B------:R-:W-:Y:S08]  /*e930*/  HMMA.16816.F32.BF16 R12, R28, R26, R12 ;  /* 0x0000001a1c0c723c */ /* 0x000ff0000004180c */
[----:B------:R-:W-:Y:S08]  /*e940*/  HMMA.16816.F32.BF16 R24, R32, R8, RZ ;  /* 0x000000082018723c */ /* 0x000ff000000418ff */
[C---:B------:R-:W-:Y:S08]  /*e950*/  HMMA.16816.F32.BF16 R80, R60.reuse, R116, R80 ;  /* 0x000000743c50723c */ /* 0x040ff00000041850 */
[----:B------:R-:W-:Y:S08]  /*e960*/  HMMA.16816.F32.BF16 R12, R60, R118, R12 ;  /* 0x000000763c0c723c */ /* 0x000ff0000004180c */
[----:B------:R-:W-:Y:S08]  /*e970*/  HMMA.16816.F32.BF16 R8, R32, R10, RZ ;  /* 0x0000000a2008723c */ /* 0x000ff000000418ff */
[C---:B------:R-:W-:Y:S08]  /*e980*/  HMMA.16816.F32.BF16 R80, R56.reuse, R112, R80 ;  /* 0x000000703850723c */ /* 0x040ff00000041850 */
[----:B------:R-:W-:Y:S08]  /*e990*/  HMMA.16816.F32.BF16 R12, R56, R114, R12 ;  /* 0x00000072380c723c */ /* 0x000ff0000004180c */
[----:B------:R-:W-:Y:S08]  /*e9a0*/  HMMA.16816.F32.BF16 R24, R28, R20, R24 ;  /* 0x000000141c18723c */ /* 0x000ff00000041818 */
[C---:B------:R-:W-:Y:S08]  /*e9b0*/  HMMA.16816.F32.BF16 R80, R52.reuse, R108, R80 ;  /* 0x0000006c3450723c */ /* 0x040ff00000041850 */
[----:B------:R-:W-:Y:S01]  /*e9c0*/  HMMA.16816.F32.BF16 R12, R52, R110, R12 ;  /* 0x0000006e340c723c */ /* 0x000fe2000004180c */
[----:B------:R-:W1:Y:S07]  /*e9d0*/  LDSM.16.M88.4 R108, [R128+0xd100] ;  /* 0x00d10000806c783b */ /* 0x000e6e0000000200 */
[----:B------:R-:W-:Y:S08]  /*e9e0*/  HMMA.16816.F32.BF16 R8, R28, R22, R8 ;  /* 0x000000161c08723c */ /* 0x000ff00000041808 */
[C---:B----4-:R-:W-:Y:S08]  /*e9f0*/  HMMA.16816.F32.BF16 R80, R48.reuse, R104, R80 ;  /* 0x000000683050723c */ /* 0x050ff00000041850 */
[----:B------:R-:W-:Y:S01]  /*ea00*/  HMMA.16816.F32.BF16 R12, R48, R106, R12 ;  /* 0x0000006a300c723c */ /* 0x000fe2000004180c */
[----:B------:R-:W2:Y:S11]  /*ea10*/  LDSM.16.M88.4 R104, [R2+0xd100] ;  /* 0x00d100000268783b */ /* 0x000eb60000000200 */
[----:B------:R-:W-:Y:S04]  /*ea20*/  @!UPT UIADD3 URZ, URZ, URZ, URZ ;  /* 0x0000003f3f3ff290 */ /* 0x000fe8000fffe03f */
[----:B-----5:R-:W-:Y:S08]  /*ea30*/  HMMA.16816.F32.BF16 R80, R44, R100, R80 ;  /* 0x000000642c50723c */ /* 0x020ff00000041850 */
[C---:B-1----:R-:W-:Y:S08]  /*ea40*/  HMMA.16816.F32.BF16 R24, R60.reuse, R108, R24 ;  /* 0x0000006c3c18723c */ /* 0x042ff00000041818 */
[----:B------:R-:W-:Y:S08]  /*ea50*/  HMMA.16816.F32.BF16 R8, R60, R110, R8 ;  /* 0x0000006e3c08723c */ /* 0x000ff00000041808 */
[----:B------:R-:W-:Y:S08]  /*ea60*/  HMMA.16816.F32.BF16 R80, R40, R96, R80 ;  /* 0x000000602850723c */ /* 0x000ff00000041850 */
[----:B------:R-:W-:Y:S01]  /*ea70*/  HMMA.16816.F32.BF16 R12, R44, R102, R12 ;  /* 0x000000662c0c723c */ /* 0x000fe2000004180c */
[----:B------:R-:W1:Y:S07]  /*ea80*/  LDSM.16.M88.4 R100, [R191+0xf100] ;  /* 0x00f10000bf64783b */ /* 0x000e6e0000000200 */
[C---:B--2---:R-:W-:Y:S08]  /*ea90*/  HMMA.16816.F32.BF16 R24, R56.reuse, R104, R24 ;  /* 0x000000683818723c */ /* 0x044ff00000041818 */
[----:B------:R-:W-:Y:S08]  /*eaa0*/  HMMA.16816.F32.BF16 R8, R56, R106, R8 ;  /* 0x0000006a3808723c */ /* 0x000ff00000041808 */
[----:B------:R-:W-:Y:S08]  /*eab0*/  HMMA.16816.F32.BF16 R80, R36, R92, R80 ;  /* 0x0000005c2450723c */ /* 0x000ff00000041850 */
[----:B------:R-:W-:Y:S01]  /*eac0*/  HMMA.16816.F32.BF16 R12, R40, R98, R12 ;  /* 0x00000062280c723c */ /* 0x000fe2000004180c */
[----:B------:R-:W2:Y:S07]  /*ead0*/  LDSM.16.M88.4 R96, [R139+0xf100] ;  /* 0x00f100008b60783b */ /* 0x000eae0000000200 */
[C---:B-1----:R-:W-:Y:S08]  /*eae0*/  HMMA.16816.F32.BF16 R24, R52.reuse, R100, R24 ;  /* 0x000000643418723c */ /* 0x042ff00000041818 */
[----:B------:R-:W-:Y:S08]  /*eaf0*/  HMMA.16816.F32.BF16 R8, R52, R102, R8 ;  /* 0x000000663408723c */ /* 0x000ff00000041808 */
[----:B------:R-:W-:Y:S08]  /*eb00*/  HMMA.16816.F32.BF16 R80, R72, R88, R80 ;  /* 0x000000584850723c */ /* 0x000ff00000041850 */
[----:B------:R-:W-:Y:S01]  /*eb10*/  HMMA.16816.F32.BF16 R12, R36, R94, R12 ;  /* 0x0000005e240c723c */ /* 0x000fe2000004180c */
[----:B------:R-:W1:Y:S07]  /*eb20*/  LDSM.16.M88.4 R92, [R128+0xf100] ;  /* 0x00f10000805c783b */ /* 0x000e6e0000000200 */
[C---:B--2---:R-:W-:Y:S08]  /*eb30*/  HMMA.16816.F32.BF16 R24, R48.reuse, R96, R24 ;  /* 0x000000603018723c */ /* 0x044ff00000041818 */
[----:B------:R-:W-:Y:S01]  /*eb40*/  HMMA.16816.F32.BF16 R8, R48, R98, R8 ;  /* 0x000000623008723c */ /* 0x000fe20000041808 */
[----:B------:R-:W-:Y:S07]  /*eb50*/  LDSM.16.M88.4 R96, [R2+0x11900] ;  /* 0x011900000260783b */ /* 0x000fee0000000200 */
[----:B------:R-:W-:Y:S08]  /*eb60*/  HMMA.16816.F32.BF16 R80, R68, R84, R80 ;  /* 0x000000544450723c */ /* 0x000ff00000041850 */
[----:B------:R-:W-:Y:S01]  /*eb70*/  HMMA.16816.F32.BF16 R12, R72, R90, R12 ;  /* 0x0000005a480c723c */ /* 0x000fe2000004180c */
[----:B------:R-:W2:Y:S07]  /*eb80*/  LDSM.16.M88.4 R88, [R2+0xf100] ;  /* 0x00f100000258783b */ /* 0x000eae0000000200 */
[----:B------:R-:W-:Y:S08]  /*eb90*/  HMMA.16816.F32.BF16 R100, R32, R4, RZ ;  /* 0x000000042064723c */ /* 0x000ff000000418ff */
[C---:B-1----:R-:W-:Y:S08]  /*eba0*/  HMMA.16816.F32.BF16 R24, R44.reuse, R92, R24 ;  /* 0x0000005c2c18723c */ /* 0x042ff00000041818 */
[----:B------:R-:W-:Y:S01]  /*ebb0*/  HMMA.16816.F32.BF16 R8, R44, R94, R8 ;  /* 0x0000005e2c08723c */ /* 0x000fe20000041808 */
[----:B------:R-:W-:Y:S07]  /*ebc0*/  LDSM.16.M88.4 R92, [R128+0x11900] ;  /* 0x01190000805c783b */ /* 0x000fee0000000200 */
[----:B------:R-:W-:Y:S08]  /*ebd0*/  HMMA.16816.F32.BF16 R80, R64, R76, R80 ;  /* 0x0000004c4050723c */ /* 0x000ff00000041850 */
[----:B------:R-:W-:Y:S01]  /*ebe0*/  HMMA.16816.F32.BF16 R12, R68, R86, R12 ;  /* 0x00000056440c723c */ /* 0x000fe2000004180c */
[----:B------:R-:W1:Y:S07]  /*ebf0*/  LDSM.16.M88.4 R84, [R191+0x11100] ;  /* 0x01110000bf54783b */ /* 0x000e6e0000000200 */
[C---:B--2---:R-:W-:Y:S08]  /*ec00*/  HMMA.16816.F32.BF16 R24, R40.reuse, R88, R24 ;  /* 0x000000582818723c */ /* 0x044ff00000041818 */
[----:B------:R-:W-:Y:S01]  /*ec10*/  HMMA.16816.F32.BF16 R8, R40, R90, R8 ;  /* 0x0000005a2808723c */ /* 0x000fe20000041808 */
[----:B------:R-:W-:Y:S01]  /*ec20*/  FMUL.FTZ R82, R82, c[0x0][0x320] ;  /* 0x0000c80052527a20 */ /* 0x000fe20000410000 */
[----:B------:R-:W-:Y:S01]  /*ec30*/  LDSM.16.M88.4 R88, [R139+0x11900] ;  /* 0x011900008b58783b */ /* 0x000fe20000000200 */
[----:B------:R-:W-:-:S02]  /*ec40*/  FMUL.FTZ R80, R80, c[0x0][0x320] ;  /* 0x0000c80050507a20 */ /* 0x000fc40000410000 */
[----:B------:R-:W-:Y:S01]  /*ec50*/  FMUL.FTZ R83, R83, c[0x0][0x320] ;  /* 0x0000c80053537a20 */ /* 0x000fe20000410000 */
[----:B------:R-:W2:Y:S01]  /*ec60*/  MUFU.TANH R152, R82 ;  /* 0x0000005200987308 */ /* 0x000ea20000002400 */
[----:B------:R-:W-:Y:S01]  /*ec70*/  FMUL.FTZ R81, R81, c[0x0][0x320] ;  /* 0x0000c80051517a20 */ /* 0x000fe20000410000 */
[----:B------:R-:W-:Y:S01]  /*ec80*/  HMMA.16816.F32.BF16 R12, R64, R78, R12 ;  /* 0x0000004e400c723c */ /* 0x000fe2000004180c */
[----:B------:R-:W-:Y:S05]  /*ec90*/  LDSM.16.M88.4 R76, [R128+0x11100] ;  /* 0x01110000804c783b */ /* 0x000fea0000000200 */
[----:B------:R-:W3:Y:S02]  /*eca0*/  MUFU.TANH R214, R80 ;  /* 0x0000005000d67308 */ /* 0x000ee40000002400 */
[----:B------:R-:W-:Y:S06]  /*ecb0*/  HMMA.16816.F32.BF16 R4, R32, R6, RZ ;  /* 0x000000062004723c */ /* 0x000fec00000418ff */
[----:B------:R-:W4:Y:S01]  /*ecc0*/  MUFU.TANH R138, R83 ;  /* 0x00000053008a7308 */ /* 0x000f220000002400 */
[----:B--2---:R-:W-:Y:S01]  /*ecd0*/  FSEL R152, R152, -INF , P0 ;  /* 0xff80000098987808 */ /* 0x004fe20000000000 */
[----:B------:R-:W-:Y:S06]  /*ece0*/  HMMA.16816.F32.BF16 R100, R28, R16, R100 ;  /* 0x000000101c64723c */ /* 0x000fec0000041864 */
[----:B------:R2:W5:Y:S01]  /*ecf0*/  MUFU.TANH R154, R81 ;  /* 0x00000051009a7308 */ /* 0x0005620000002400 */
[----:B---3--:R-:W-:Y:S01]  /*ed00*/  FSEL R214, R214, -INF , P0 ;  /* 0xff800000d6d67808 */ /* 0x008fe20000000000 */
[----:B-1----:R-:W-:Y:S01]  /*ed10*/  HMMA.16816.F32.BF16 R24, R36, R84, R24 ;  /* 0x000000542418723c */ /* 0x002fe20000041818 */
[----:B------:R-:W-:Y:S01]  /*ed20*/  FMUL.FTZ R14, R14, c[0x0][0x320] ;  /* 0x0000c8000e0e7a20 */ /* 0x000fe20000410000 */
[----:B------:R-:W-:Y:S01]  /*ed30*/  ISETP.GT.AND P0, PT, R3, 0x11, PT ;  /* 0x000000110300780c */ /* 0x000fe20003f04270 */
[----:B------:R-:W-:-:S02]  /*ed40*/  FMUL.FTZ R12, R12, c[0x0][0x320] ;  /* 0x0000c8000c0c7a20 */ /* 0x000fc40000410000 */
[----:B------:R-:W-:Y:S01]  /*ed50*/  FMUL.FTZ R15, R15, c[0x0][0x320] ;  /* 0x0000c8000f0f7a20 */ /* 0x000fe20000410000 */
[----:B------:R-:W1:Y:S01]  /*ed60*/  MUFU.TANH R218, R14 ;  /* 0x0000000e00da7308 */ /* 0x000e620000002400 */
[----:B------:R-:W-:Y:S01]  /*ed70*/  FMUL.FTZ R13, R13, c[0x0][0x320] ;  /* 0x0000c8000d0d7a20 */ /* 0x000fe20000410000 */
[----:B------:R-:W-:Y:S01]  /*ed80*/  HMMA.16816.F32.BF16 R8, R36, R86, R8 ;  /* 0x000000562408723c */ /* 0x000fe20000041808 */
[----:B------:R-:W-:Y:S01]  /*ed90*/  LDSM.16.M88.4 R84, [R191+0x11900] ;  /* 0x01190000bf54783b */ /* 0x000fe20000000200 */
[----:B----4-:R-:W-:-:S03]  /*eda0*/  FSEL R138, R138, -INF , P0 ;  /* 0xff8000008a8a7808 */ /* 0x010fc60000000000 */
[----:B--2---:R-:W2:Y:S01]  /*edb0*/  LDSM.16.M88.4 R80, [R139+0x11100] ;  /* 0x011100008b50783b */ /* 0x004ea20000000200 */
[----:B------:R-:W3:Y:S02]  /*edc0*/  MUFU.TANH R222, R12 ;  /* 0x0000000c00de7308 */ /* 0x000ee40000002400 */
[----:B------:R-:W-:Y:S01]  /*edd0*/  HMMA.16816.F32.BF16 R4, R28, R18, R4 ;  /* 0x000000121c04723c */ /* 0x000fe20000041804 */
[----:B-----5:R-:W-:Y:S02]  /*ede0*/  FSEL R154, R154, -INF , P0 ;  /* 0xff8000009a9a7808 */ /* 0x020fe40000000000 */
[----:B------:R-:W-:-:S03]  /*edf0*/  ISETP.GT.AND P0, PT, R3, 0x18, PT ;  /* 0x000000180300780c */ /* 0x000fc60003f04270 */
[----:B------:R-:W4:Y:S01]  /*ee00*/  MUFU.TANH R216, R15 ;  /* 0x0000000f00d87308 */ /* 0x000f220000002400 */
[----:B-1----:R-:W-:-:S07]  /*ee10*/  FSEL R218, R218, -INF , P0 ;  /* 0xff800000dada7808 */ /* 0x002fce0000000000 */
[----:B------:R1:W5:Y:S01]  /*ee20*/  MUFU.TANH R220, R13 ;  /* 0x0000000d00dc7308 */ /* 0x0003620000002400 */
[----:B---3--:R-:W-:Y:S02]  /*ee30*/  FSEL R222, R222, -INF , P0 ;  /* 0xff800000dede7808 */ /* 0x008fe40000000000 */
[----:B------:R-:W-:-:S04]  /*ee40*/  ISETP.GT.AND P0, PT, R3, 0x19, PT ;  /* 0x000000190300780c */ /* 0x000fc80003f04270 */
[----:B----4-:R-:W-:Y:S01]  /*ee50*/  FSEL R216, R216, -INF , P0 ;  /* 0xff800000d8d87808 */ /* 0x010fe20000000000 */
[----:B-1----:R-:W1:Y:S01]  /*ee60*/  LDSM.16.M88.4 R12, [R2+0x11100] ;  /* 0x01110000020c783b */ /* 0x002e620000000200 */
[----:B-----5:R-:W-:Y:S02]  /*ee70*/  FSEL R220, R220, -INF , P0 ;  /* 0xff800000dcdc7808 */ /* 0x020fe40000000000 */
[----:B------:R-:W-:Y:S01]  /*ee80*/  ISETP.GT.AND P0, PT, R3, 0x20, PT ;  /* 0x000000200300780c */ /* 0x000fe20003f04270 */
[C---:B--2---:R-:W-:Y:S08]  /*ee90*/  HMMA.16816.F32.BF16 R24, R72.reuse, R80, R24 ;  /* 0x000000504818723c */ /* 0x044ff00000041818 */
[----:B------:R-:W-:Y:S01]  /*eea0*/  HMMA.16816.F32.BF16 R8, R72, R82, R8 ;  /* 0x000000524808723c */ /* 0x000fe20000041808 */
[----:B------:R-:W-:Y:S11]  /*eeb0*/  LDSM.16.M88.4 R80, [R2+0xf900] ;  /* 0x00f900000250783b */ /* 0x000ff60000000200 */
[----:B------:R-:W-:Y:S04]  /*eec0*/  @!UPT UIADD3 URZ, URZ, URZ, URZ ;  /* 0x0000003f3f3ff290 */ /* 0x000fe8000fffe03f */
[C---:B------:R-:W-:Y:S08]  /*eed0*/  HMMA.16816.F32.BF16 R24, R68.reuse, R76, R24 ;  /* 0x0000004c4418723c */ /* 0x040ff00000041818 */
[----:B------:R-:W-:Y:S01]  /*eee0*/  HMMA.16816.F32.BF16 R8, R68, R78, R8 ;  /* 0x0000004e4408723c */ /* 0x000fe20000041808 */
[----:B------:R-:W-:Y:S11]  /*eef0*/  LDSM.16.M88.4 R76, [R128+0xf900] ;  /* 0x00f90000804c783b */ /* 0x000ff60000000200 */
[----:B------:R-:W-:Y:S04]  /*ef00*/  @!UPT UIADD3 URZ, URZ, URZ, URZ ;  /* 0x0000003f3f3ff290 */ /* 0x000fe8000fffe03f */
[C---:B-1----:R-:W-:Y:S08]  /*ef10*/  HMMA.16816.F32.BF16 R24, R64.reuse, R12, R24 ;  /* 0x0000000c4018723c */ /* 0x042ff00000041818 */
[----:B------:R-:W-:Y:S01]  /*ef20*/  HMMA.16816.F32.BF16 R8, R64, R14, R8 ;  /* 0x0000000e4008723c */ /* 0x000fe20000041808 */
[----:B------:R-:W-:Y:S11]  /*ef30*/  LDSM.16.M88.4 R12, [R2+0xd900] ;  /* 0x00d90000020c783b */ /* 0x000ff60000000200 */
[----:B------:R-:W-:Y:S04]  /*ef40*/  @!UPT UIADD3 URZ, URZ, URZ, URZ ;  /* 0x0000003f3f3ff290 */ /* 0x000fe8000fffe03f */
        /* <DEDUP_REMOVED lines=11> */
[----:B--2---:R-:W-:-:S06]  /*f000*/  FSEL R166, R166, -INF , P0 ;  /* 0xff800000a6a67808 */ /* 0x004fcc0000000000 */
        /* <DEDUP_REMOVED lines=11> */
[----:B------:R-:W-:-:S04]  /*f0c0*/  ISETP.GT.AND P0, PT, R3, 0x28, PT ;  /* 0x000000280300780c */ /* 0x000fc80003f04270 */
[----:B------:R-:W-:Y:S01]  /*f0d0*/  FSEL R204, R204, -INF , P0 ;  /* 0xff800000cccc7808 */ /* 0x000fe20000000000 */
[----:B-----5:R-:W3:Y:S01]  /*f0e0*/  LDSM.16.M88.4 R24, [R139+0xf900] ;  /* 0x00f900008b18783b */ /* 0x020ee20000000200 */
[----:B------:R-:W-:Y:S01]  /*f0f0*/  FSEL R212, R212, -INF , P0 ;  /* 0xff800000d4d47808 */ /* 0x000fe20000000000 */
[----:B------:R-:W-:-:S04]  /*f100*/  DEPBAR.LE SB0, 0x2 ;  /* 0x000080800000791a */ /* 0x000fc80000000000 */
[----:B------:R-:W-:Y:S01]  /*f110*/  BAR.SYNC.DEFER_BLOCKING 0x0 ;  /* 0x0000000000007b1d */ /* 0x000fe20000010000 */
[----:B-1----:R-:W-:Y:S01]  /*f120*/  HMMA.16816.F32.BF16 R100, R60, R8, R100 ;  /* 0x000000083c64723c */ /* 0x002fe20000041864 */
[----:B------:R-:W-:-:S04]  /*f130*/  ISETP.GT.AND P0, PT, R3, 0x29, PT ;  /* 0x000000290300780c */ /* 0x000fc80003f04270 */
[----:B------:R-:W-:Y:S02]  /*f140*/  FSEL R182, R182, -INF , P0 ;  /* 0xff800000b6b67808 */ /* 0x000fe40000000000 */
[----:B------:R-:W-:Y:S01]  /*f150*/  FSEL R210, R210, -INF , P0 ;  /* 0xff800000d2d27808 */ /* 0x000fe20000000000 */
[----:B------:R-:W-:Y:S01]  /*f160*/  HMMA.16816.F32.BF16 R4, R60, R10, R4 ;  /* 0x0000000a3c04723c */ /* 0x000fe20000041804 */
[----:B------:R-:W-:Y:S01]  /*f170*/  ISETP.GT.AND P0, PT, R3, 0x30, PT ;  /* 0x000000300300780c */ /* 0x000fe20003f04270 */
[----:B------:R-:W-:Y:S11]  /*f180*/  LDSM.16.MT88.4 R116, [R175+0x100] ;  /* 0x00010000af74783b */ /* 0x000ff60000004200 */
[----:B------:R-:W-:Y:S03]  /*f190*/  @!UPT UIADD3 URZ, URZ, URZ, URZ ;  /* 0x0000003f3f3ff290 */ /* 0x000fe6000fffe03f */
        /* <DEDUP_REMOVED lines=52> */
[----:B------:R-:W-:-:S05]  /*f4e0*/  ISETP.GT.AND P0, PT, R3, 0x31, PT ;  /* 0x000000310300780c */ /* 0x000fca0003f04270 */
[----:B------:R-:W2:Y:S01]  /*f4f0*/  MUFU.TANH R172, R6 ;  /* 0x0000000600ac7308 */ /* 0x000ea20000002400 */
[----:B---3--:R-:W-:-:S07]  /*f500*/  FSEL R140, R140, -INF , P0 ;  /* 0xff8000008c8c7808 */ /* 0x008fce0000000000 */
[----:B------:R-:W3:Y:S01]  /*f510*/  MUFU.TANH R176, R4 ;  /* 0x0000000400b07308 */ /* 0x000ee20000002400 */
[----:B-1----:R-:W-:Y:S01]  /*f520*/  FSEL R142, R142, -INF , P0 ;  /* 0xff8000008e8e7808 */ /* 0x002fe20000000000 */
[----:B------:R-:W-:Y:S01]  /*f530*/  LDSM.16.MT88.4 R100, [R0+0x100] ;  /* 0x000100000064783b */ /* 0x000fe20000004200 */
[----:B------:R-:W-:-:S04]  /*f540*/  ISETP.GT.AND P0, PT, R3, 0x38, PT ;  /* 0x000000380300780c */ /* 0x000fc80003f04270 */
[----:B--2---:R-:W-:Y:S01]  /*f550*/  FSEL R172, R172, -INF , P0 ;  /* 0xff800000acac7808 */ /* 0x004fe20000000000 */
[----:B------:R-:W1:Y:S01]  /*f560*/  MUFU.TANH R174, R5 ;  /* 0x0000000500ae7308 */ /* 0x000e620000002400 */
[----:B---3--:R-:W-:-:S07]  /*f570*/  FSEL R176, R176, -INF , P0 ;  /* 0xff800000b0b07808 */ /* 0x008fce0000000000 */
[----:B------:R-:W2:Y:S01]  /*f580*/  MUFU.TANH R170, R7 ;  /* 0x0000000700aa7308 */ /* 0x000ea20000002400 */
[----:B------:R-:W-:Y:S02]  /*f590*/  ISETP.GT.AND P0, PT, R3, 0x39, PT ;  /* 0x000000390300780c */ /* 0x000fe40003f04270 */
[----:B------:R-:W-:-:S04]  /*f5a0*/  FMNMX.FTZ R3, R124, R125, !PT ;  /* 0x0000007d7c037209 */ /* 0x000fc80007810000 */
[----:B------:R-:W-:Y:S02]  /*f5b0*/  FMNMX.FTZ R3, R156, R3, !PT ;  /* 0x000000039c037209 */ /* 0x000fe40007810000 */
[----:B-1----:R-:W-:Y:S02]  /*f5c0*/  FSEL R174, R174, -INF , P0 ;  /* 0xff800000aeae7808 */ /* 0x002fe40000000000 */
[----:B------:R-:W-:-:S04]  /*f5d0*/  FMNMX.FTZ R3, R130, R3, !PT ;  /* 0x0000000382037209 */ /* 0x000fc80007810000 */
[----:B------:R-:W-:Y:S02]  /*f5e0*/  FMNMX.FTZ R3, R214, R3, !PT ;  /* 0x00000003d6037209 */ /* 0x000fe40007810000 */
[----:B--2---:R-:W-:Y:S02]  /*f5f0*/  FSEL R170, R170, -INF , P0 ;  /* 0xff800000aaaa7808 */ /* 0x004fe40000000000 */
[----:B------:R-:W-:-:S04]  /*f600*/  FMNMX.FTZ R3, R154, R3, !PT ;  /* 0x000000039a037209 */ /* 0x000fc80007810000 */
        /* <DEDUP_REMOVED lines=9> */
[----:B------:R-:W-:Y:S02]  /*f6a0*/  FMNMX.FTZ R2, R174, R3, !PT ;  /* 0x00000003ae027209 */ /* 0x000fe40007810000 */
[----:B------:R-:W-:-:S03]  /*f6b0*/  FMNMX.FTZ R3, R121, R120, !PT ;  /* 0x0000007879037209 */ /* 0x000fc60007810000 */
[----:B------:R-:W1:Y:S01]  /*f6c0*/  SHFL.BFLY PT, R5, R2, 0x2, 0x1f ;  /* 0x0c401f0002057f89 */ /* 0x000e6200000e0000 */
[----:B------:R-:W-:-:S04]  /*f6d0*/  FMNMX.FTZ R3, R126, R3, !PT ;  /* 0x000000037e037209 */ /* 0x000fc80007810000 */
[----:B------:R-:W-:-:S04]  /*f6e0*/  FMNMX.FTZ R3, R122, R3, !PT ;  /* 0x000000037a037209 */ /* 0x000fc80007810000 */
[----:B------:R-:W-:-:S04]  /*f6f0*/  FMNMX.FTZ R3, R152, R3, !PT ;  /* 0x0000000398037209 */ /* 0x000fc80007810000 */
[----:B------:R-:W-:-:S04]  /*f700*/  FMNMX.FTZ R3, R138, R3, !PT ;  /* 0x000000038a037209 */ /* 0x000fc80007810000 */
[----:B------:R-:W-:-:S04]  /*f710*/  FMNMX.FTZ R3, R218, R3, !PT ;  /* 0x00000003da037209 */ /* 0x000fc80007810000 */
[----:B------:R-:W-:Y:S02]  /*f720*/  FMNMX.FTZ R3, R216, R3, !PT ;  /* 0x00000003d8037209 */ /* 0x000fe40007810000 */
[----:B-1----:R-:W-:Y:S02]  /*f730*/  FMNMX.FTZ R5, R2, R5, !PT ;  /* 0x0000000502057209 */ /* 0x002fe40007810000 */
        /* <DEDUP_REMOVED lines=9> */
[----:B------:R-:W-:Y:S02]  /*f7d0*/  FMNMX.FTZ R4, R170, R3, !PT ;  /* 0x00000003aa047209 */ /* 0x000fe40007810000 */
[C---:B------:R-:W-:Y:S01]  /*f7e0*/  FSETP.NEU.FTZ.AND P0, PT, R132.reuse, -INF , PT ;  /* 0xff8000008400780b */ /* 0x040fe20003f1d000 */
[----:B------:R-:W-:Y:S02]  /*f7f0*/  FMUL.FTZ R177, R132, c[0x0][0x2d0] ;  /* 0x0000b40084b17a20 */ /* 0x000fe40000410000 */
        /* <DEDUP_REMOVED lines=11> */
[----:B------:R-:W-:Y:S01]  /*f8b0*/  MUFU.EX2 R163, R163 ;  /* 0x000000a300a37308 */ /* 0x000fe20000000800 */
[----:B-1----:R-:W-:Y:S01]  /*f8c0*/  FMNMX.FTZ R2, R4, R3, !PT ;  /* 0x0000000304027209 */ /* 0x002fe20007810000 */
[--C-:B------:R-:W-:Y:S01]  /*f8d0*/  FFMA.FTZ R166, R166, c[0x0][0x2d0], -R177.reuse ;  /* 0x0000b400a6a67a23 */ /* 0x100fe200000108b1 */
[----:B------:R-:W-:Y:S01]  /*f8e0*/  LDSM.16.MT88.4 R4, [R185+0x100] ;  /* 0x00010000b904783b */ /* 0x000fe20000004200 */
[--C-:B------:R-:W-:Y:S02]  /*f8f0*/  FFMA.FTZ R168, R212, c[0x0][0x2d0], -R177.reuse ;  /* 0x0000b400d4a87a23 */ /* 0x100fe400000108b1 */
[--C-:B------:R-:W-:Y:S01]  /*f900*/  FFMA.FTZ R171, R210, c[0x0][0x2d0], -R177.reuse ;  /* 0x0000b400d2ab7a23 */ /* 0x100fe200000108b1 */
[----:B------:R-:W1:Y:S01]  /*f910*/  SHFL.BFLY PT, R3, R2, 0x1, 0x1f ;  /* 0x0c201f0002037f89 */ /* 0x000e6200000e0000 */
[----:B------:R-:W2:Y:S01]  /*f920*/  MUFU.EX2 R160, R160 ;  /* 0x000000a000a07308 */ /* 0x000ea20000000800 */
[----:B------:R-:W-:-:S02]  /*f930*/  FFMA.FTZ R183, R142, c[0x0][0x2d0], -R177 ;  /* 0x0000b4008eb77a23 */ /* 0x000fc400000108b1 */
[--C-:B------:R-:W-:Y:S02]  /*f940*/  FFMA.FTZ R176, R176, c[0x0][0x2d0], -R177.reuse ;  /* 0x0000b400b0b07a23 */ /* 0x100fe400000108b1 */
[----:B------:R-:W-:-:S03]  /*f950*/  FFMA.FTZ R217, R174, c[0x0][0x2d0], -R177 ;  /* 0x0000b400aed97a23 */ /* 0x000fc600000108b1 */
[----:B------:R-:W3:Y:S01]  /*f960*/  MUFU.EX2 R156, R156 ;  /* 0x0000009c009c7308 */ /* 0x000ee20000000800 */
[----:B--2---:R-:W-:-:S07]  /*f970*/  F2FP.BF16.PACK_AB R96, R160, R163 ;  /* 0x000000a3a060723e */ /* 0x004fce00000010ff */
[----:B------:R-:W-:Y:S01]  /*f980*/  MUFU.EX2 R159, R159 ;  /* 0x0000009f009f7308 */ /* 0x000fe20000000800 */
[----:B------:R-:W-:Y:S01]  /*f990*/  FADD.FTZ R160, R163, R160 ;  /* 0x000000a0a3a07221 */ /* 0x000fe20000010000 */
[----:B-1----:R-:W-:Y:S01]  /*f9a0*/  FMNMX.FTZ R3, R2, R3, !PT ;  /* 0x0000000302037209 */ /* 0x002fe20007810000 */
[----:B------:R-:W-:Y:S01]  /*f9b0*/  FFMA.FTZ R2, R220, c[0x0][0x2d0], -R177 ;  /* 0x0000b400dc027a23 */ /* 0x000fe200000108b1 */
[----:B---3--:R-:W-:-:S04]  /*f9c0*/  F2FP.BF16.PACK_AB R98, R156, R161 ;  /* 0x000000a19c62723e */ /* 0x008fc800000010ff */
[----:B------:R-:W-:Y:S01]  /*f9d0*/  MUFU.EX2 R154, R154 ;  /* 0x0000009a009a7308 */ /* 0x000fe20000000800 */
[C---:B------:R-:W-:Y:S01]  /*f9e0*/  FSETP.NEU.FTZ.AND P0, PT, R3.reuse, -INF , PT ;  /* 0xff8000000300780b */ /* 0x040fe20003f1d000 */
[----:B------:R-:W-:Y:S02]  /*f9f0*/  FMUL.FTZ R173, R3, c[0x0][0x2d0] ;  /* 0x0000b40003ad7a20 */ /* 0x000fe40000410000 */
[----:B------:R-:W-:-:S03]  /*fa00*/  FADD.FTZ R161, R161, R160 ;  /* 0x000000a0a1a17221 */ /* 0x000fc60000010000 */
[----:B------:R-:W-:Y:S01]  /*fa10*/  FSEL R173, R173, RZ, P0 ;  /* 0x000000ffadad7208 */ /* 0x000fe20000000000 */
[----:B------:R-:W-:Y:S01]  /*fa20*/  MUFU.EX2 R155, R155 ;  /* 0x0000009b009b7308 */ /* 0x000fe20000000800 */
[----:B------:R-:W-:Y:S01]  /*fa30*/  FADD.FTZ R156, R156, R161 ;  /* 0x000000a19c9c7221 */ /* 0x000fe20000010000 */
[----:B------:R-:W-:Y:S02]  /*fa40*/  ISETP.GE.AND P0, PT, R134, 0x81, PT ;  /* 0x000000818600780c */ /* 0x000fe40003f06270 */
[--C-:B------:R-:W-:Y:S02]  /*fa50*/  FFMA.FTZ R165, R121, c[0x0][0x2d0], -R173.reuse ;  /* 0x0000b40079a57a23 */ /* 0x100fe400000108ad */
[--C-:B------:R-:W-:Y:S02]  /*fa60*/  FFMA.FTZ R162, R120, c[0x0][0x2d0], -R173.reuse ;  /* 0x0000b40078a27a23 */ /* 0x100fe400000108ad */
[--C-:B------:R-:W-:Y:S01]  /*fa70*/  FFMA.FTZ R167, R126, c[0x0][0x2d0], -R173.reuse ;  /* 0x0000b4007ea77a23 */ /* 0x100fe200000108ad */
[----:B------:R-:W-:Y:S01]  /*fa80*/  MUFU.EX2 R2, R2 ;  /* 0x0000000200027308 */ /* 0x000fe20000000800 */
[----:B------:R-:W-:-:S02]  /*fa90*/  FFMA.FTZ R158, R122, c[0x0][0x2d0], -R173 ;  /* 0x0000b4007a9e7a23 */ /* 0x000fc400000108ad */
[--C-:B------:R-:W-:Y:S02]  /*faa0*/  FFMA.FTZ R157, R152, c[0x0][0x2d0], -R173.reuse ;  /* 0x0000b400989d7a23 */ /* 0x100fe400000108ad */
[--C-:B------:R-:W-:Y:S02]  /*fab0*/  FFMA.FTZ R152, R138, c[0x0][0x2d0], -R173.reuse ;  /* 0x0000b4008a987a23 */ /* 0x100fe400000108ad */
[--C-:B------:R-:W-:Y:S01]  /*fac0*/  FFMA.FTZ R153, R218, c[0x0][0x2d0], -R173.reuse ;  /* 0x0000b400da997a23 */ /* 0x100fe200000108ad */
[----:B------:R-:W-:Y:S01]  /*fad0*/  MUFU.EX2 R165, R165 ;  /* 0x000000a500a57308 */ /* 0x000fe20000000800 */
[----:B------:R-:W-:Y:S01]  /*fae0*/  LDSM.16.MT88.4 R136, [R175+0x900] ;  /* 0x00090000af88783b */ /* 0x000fe20000004200 */
[--C-:B------:R-:W-:Y:S02]  /*faf0*/  FFMA.FTZ R179, R180, c[0x0][0x2d0], -R173.reuse ;  /* 0x0000b400b4b37a23 */ /* 0x100fe400000108ad */
[--C-:B------:R-:W-:Y:S02]  /*fb00*/  FFMA.FTZ R178, R178, c[0x0][0x2d0], -R173.reuse ;  /* 0x0000b400b2b27a23 */ /* 0x100fe400000108ad */
[----:B------:R-:W-:-:S02]  /*fb10*/  FFMA.FTZ R180, R204, c[0x0][0x2d0], -R173 ;  /* 0x0000b400ccb47a23 */ /* 0x000fc400000108ad */
[----:B------:R-:W1:Y:S01]  /*fb20*/  MUFU.EX2 R162, R162 ;  /* 0x000000a200a27308 */ /* 0x000e620000000800 */
[----:B------:R-:W-:Y:S02]  /*fb30*/  FFMA.FTZ R181, R182, c[0x0][0x2d0], -R173 ;  /* 0x0000b400b6b57a23 */ /* 0x000fe400000108ad */
[----:B------:R-:W-:Y:S02]  /*fb40*/  FFMA.FTZ R182, R143, c[0x0][0x2d0], -R177 ;  /* 0x0000b4008fb67a23 */ /* 0x000fe400000108b1 */
[--C-:B------:R-:W-:Y:S02]  /*fb50*/  FFMA.FTZ R174, R141, c[0x0][0x2d0], -R173.reuse ;  /* 0x0000b4008dae7a23 */ /* 0x100fe400000108ad */
[--C-:B------:R-:W-:Y:S01]  /*fb60*/  FFMA.FTZ R177, R140, c[0x0][0x2d0], -R173.reuse ;  /* 0x0000b4008cb17a23 */ /* 0x100fe200000108ad */
[----:B------:R-:W-:Y:S01]  /*fb70*/  MUFU.EX2 R167, R167 ;  /* 0x000000a700a77308 */ /* 0x000fe20000000800 */
[--C-:B------:R-:W-:Y:S01]  /*fb80*/  FFMA.FTZ R172, R172, c[0x0][0x2d0], -R173.reuse ;  /* 0x0000b400acac7a23 */ /* 0x100fe200000108ad */
[----:B------:R-:W-:Y:S01]  /*fb90*/  LDSM.16.MT88.4 R140, [R175+0x3900] ;  /* 0x00390000af8c783b */ /* 0x000fe20000004200 */
[----:B------:R-:W-:-:S05]  /*fba0*/  FFMA.FTZ R215, R170, c[0x0][0x2d0], -R173 ;  /* 0x0000b400aad77a23 */ /* 0x000fca00000108ad */
        /* <DEDUP_REMOVED lines=18> */
[C---:B------:R-:W-:Y:S02]  /*fcd0*/  HMMA.16816.F32.BF16 R40, R96.reuse, R42, RZ ;  /* 0x0000002a6028723c */ /* 0x040fe400000418ff */
[----:B------:R-:W-:Y:S06]  /*fce0*/  MUFU.EX2 R171, R171 ;  /* 0x000000ab00ab7308 */ /* 0x000fec0000000800 */
[C---:B------:R-:W-:Y:S02]  /*fcf0*/  HMMA.16816.F32.BF16 R56, R96.reuse, R58, RZ ;  /* 0x0000003a6038723c */ /* 0x040fe400000418ff */
[----:B------:R-:W2:Y:S06]  /*fd00*/  MUFU.EX2 R0, R0 ;  /* 0x0000000000007308 */ /* 0x000eac0000000800 */
[C---:B------:R-:W-:Y:S02]  /*fd10*/  HMMA.16816.F32.BF16 R120, R96.reuse, R116, RZ ;  /* 0x000000746078723c */ /* 0x040fe400000418ff */
[----:B------:R-:W-:Y:S06]  /*fd20*/  MUFU.EX2 R179, R179 ;  /* 0x000000b300b37308 */ /* 0x000fec0000000800 */
        /* <DEDUP_REMOVED lines=78> */
[C---:B----4-:R-:W-:Y:S01]  /*10210*/  F2FP.BF16.PACK_AB R5, R178.reuse, R179 ;  /* 0x000000b3b205723e */ /* 0x050fe200000010ff */
        /* <DEDUP_REMOVED lines=86> */
[----:B------:R-:W-:Y:S01]  /*10780*/  IMAD.MOV.U32 R201, RZ, RZ, RZ ;  /* 0x000000ffffc97224 */ /* 0x000fe200078e00ff */
[----:B------:R-:W-:-:S02]  /*10790*/  ISETP.NE.AND P2, PT, R199, 0x1, PT ;  /* 0x00000001c700780c */ /* 0x000fc40003f45270 */
[----:B------:R-:W-:-:S04]  /*107a0*/  LEA.HI R0, R0, R133, RZ, 0x6 ;  /* 0x0000008500007211 */ /* 0x000fc800078f30ff */
[----:B------:R-:W-:-:S04]  /*107b0*/  LOP3.LUT R0, R0, 0xffffffc0, RZ, 0xc0, !PT ;  /* 0xffffffc000007812 */ /* 0x000fc800078ec0ff */
[----:B------:R-:W-:-:S04]  /*107c0*/  IADD3 R0, R205, R0, R194 ;  /* 0x00000000cd007210 */ /* 0x000fc80007ffe0c2 */
[----:B------:R-:W-:-:S05]  /*107d0*/  IADD3 R202, R0, -0xc0, RZ ;  /* 0xffffff4000ca7810 */ /* 0x000fca0007ffe0ff */
        /* <DEDUP_REMOVED lines=19> */
[----:B------:R-:W-:Y:S02]  /*10910*/  IMAD.SHL.U32 R10, R144, 0x2, RZ ;  /* 0x00000002900a7824 */ /* 0x000fe400078e00ff */
        /* <DEDUP_REMOVED lines=10> */
[----:B------:R-:W-:-:S03]  /*109c0*/  IADD3 R4, P0, R150, R4, RZ ;  /* 0x0000000496047210 */ /* 0x000fc60007f1e0ff */
[----:B------:R-:W-:-:S05]  /*109d0*/  IMAD R0, R201, c[0x0][0x1f4], R0 ;  /* 0x00007d00c9007a24 */ /* 0x000fca00078e0200 */
[----:B------:R-:W-:Y:S02]  /*109e0*/  IADD3.X R7, R197, R5, R0, P0, !PT ;  /* 0x00000005c5077210 */ /* 0x000fe400007fe400 */
[C---:B------:R-:W-:Y:S02]  /*109f0*/  LEA R5, P0, R4.reuse, c[0x0][0x1c8], 0x1 ;  /* 0x0000720004057a11 */ /* 0x040fe400078008ff */
[----:B------:R-:W-:Y:S02]  /*10a00*/  SEL R0, RZ, 0x10, P5 ;  /* 0x00000010ff007807 */ /* 0x000fe40002800000 */
[----:B------:R-:W-:Y:S02]  /*10a10*/  LEA.HI.X R4, R4, c[0x0][0x1cc], R7, 0x1, P0 ;  /* 0x0000730004047a11 */ /* 0x000fe400000f0c07 */
[----:B------:R-:W1:Y:S01]  /*10a20*/  SHFL.IDX PT, R7, R5, 0x1, 0x181f ;  /* 0x00381f0005077f89 */ /* 0x000e6200000e0000 */
[----:B------:R-:W-:-:S03]  /*10a30*/  IADD3 R18, -R0, 0x10, RZ ;  /* 0x0000001000127810 */ /* 0x000fc60007ffe1ff */
[----:B------:R-:W2:Y:S01]  /*10a40*/  SHFL.IDX PT, R6, R4, 0x1, 0x181f ;  /* 0x00381f0004067f89 */ /* 0x000ea200000e0000 */
[----:B------:R-:W-:-:S03]  /*10a50*/  LOP3.LUT R18, R18, 0xf, RZ, 0xc0, !PT ;  /* 0x0000000f12127812 */ /* 0x000fc600078ec0ff */
        /* <DEDUP_REMOVED lines=10> */
[----:B------:R-:W-:-:S05]  /*10b00*/  IADD3 R12, P0, R5, R12, RZ ;  /* 0x0000000c050c7210 */ /* 0x000fca0007f1e0ff */
[----:B------:R-:W-:Y:S01]  /*10b10*/  IMAD.X R13, R4, 0x1, R13, P0 ;  /* 0x00000001040d7824 */ /* 0x000fe200000e060d */
[----:B------:R-:W-:-:S05]  /*10b20*/  IADD3 R20, P0, R5, R10, RZ ;  /* 0x0000000a05147210 */ /* 0x000fca0007f1e0ff */
[----:B------:R-:W-:Y:S01]  /*10b30*/  IMAD.X R21, R4, 0x1, R9, P0 ;  /* 0x0000000104157824 */ /* 0x000fe200000e0609 */
[----:B------:R-:W-:Y:S01]  /*10b40*/  ISETP.NE.U32.AND P0, PT, R0, RZ, PT ;  /* 0x000000ff0000720c */ /* 0x000fe20003f05070 */
[----:B------:R-:W-:-:S05]  /*10b50*/  IMAD.SHL.U32 R9, R203, 0x2, RZ ;  /* 0x00000002cb097824 */ /* 0x000fca00078e00ff */
        /* <DEDUP_REMOVED lines=8> */
.L_x_986:
[----:B------:R-:W-:Y:S01]  /*10be0*/  LOP3.LUT P0, RZ, R135, 0x1, RZ, 0xc0, !PT ;  /* 0x0000000187ff7812 */ /* 0x000fe2000780c0ff */
[----:B------:R-:W0:-:S12]  /*10bf0*/  LDGDEPBAR ;  /* 0x00000000000079af */ /* 0x000e180000000000 */
[----:B------:R-:W-:Y:S05]  /*10c00*/  @!P0 BRA `(.L_x_987) ;  /* 0x000030a000008947 */ /* 0x000fea0003800000 */
[----:B------:R-:W-:Y:S01]  /*10c10*/  SHF.R.S32.HI R0, RZ, 0x1f, R133 ;  /* 0x0000001fff007819 */ /* 0x000fe20000011485 */
[C---:B------:R-:W-:Y:S01]  /*10c20*/  IMAD.SHL.U32 R211, R145.reuse, 0x2, RZ ;  /* 0x0000000291d37824 */ /* 0x040fe200078e00ff */
[----:B------:R-:W-:Y:S01]  /*10c30*/  MOV R135, 0x20 ;  /* 0x0000002000877802 */ /* 0x000fe20000000f00 */
[----:B------:R-:W-:Y:S01]  /*10c40*/  IMAD.SHL.U32 R204, R144, 0x2, RZ ;  /* 0x0000000290cc7824 */ /* 0x000fe200078e00ff */
[----:B------:R-:W-:Y:S01]  /*10c50*/  LEA.HI R219, R0, R133, RZ, 0x6 ;  /* 0x0000008500db7211 */ /* 0x000fe200078f30ff */
[----:B------:R-:W-:Y:S01]  /*10c60*/  IMAD.MOV.U32 R0, RZ, RZ, R3 ;  /* 0x000000ffff007224 */ /* 0x000fe200078e0003 */
[----:B------:R-:W-:Y:S01]  /*10c70*/  SHF.L.U64.HI R212, R145, 0x1, R148 ;  /* 0x0000000191d47819 */ /* 0x000fe20000010294 */
[----:B------:R-:W-:Y:S01]  /*10c80*/  IMAD.MOV.U32 R133, RZ, RZ, R132 ;  /* 0x000000ffff857224 */ /* 0x000fe200078e0084 */
[----:B------:R-:W-:Y:S01]  /*10c90*/  SHF.L.U64.HI R210, R144, 0x1, R147 ;  /* 0x0000000190d27819 */ /* 0x000fe20000010293 */
[----:B------:R-:W-:Y:S01]  /*10ca0*/  IMAD.MOV.U32 R213, RZ, RZ, RZ ;  /* 0x000000ffffd57224 */ /* 0x000fe200078e00ff */
[----:B------:R-:W-:Y:S01]  /*10cb0*/  IADD3 R134, R190, R189, RZ ;  /* 0x000000bdbe867210 */ /* 0x000fe20007ffe0ff */
[----:B------:R-:W-:Y:S01]  /*10cc0*/  UMOV UR5, 0x1 ;  /* 0x0000000100057882 */ /* 0x000fe20000000000 */
[----:B------:R-:W-:-:S02]  /*10cd0*/  SEL R135, R135, 0xffffffe0, !P1 ;  /* 0xffffffe087877807 */ /* 0x000fc40004800000 */
[----:B------:R-:W-:Y:S02]  /*10ce0*/  LEA.HI.SX32 R219, R219, 0xfffffffe, 0x1a ;  /* 0xfffffffedbdb7811 */ /* 0x000fe400078fd2ff */
.L_x_990:
        /* <DEDUP_REMOVED lines=23> */
[----:B------:R-:W-:Y:S01]  /*10e60*/  IADD3 R14, -R4, 0x10, RZ ;  /* 0x00000010040e7810 */ /* 0x000fe20007ffe1ff */
[----:B------:R-:W-:Y:S01]  /*10e70*/  IMAD R3, R202, c[0x0][0x20c], R3 ;  /* 0x00008300ca037a24 */ /* 0x000fe200078e0203 */
[----:B------:R-:W-:Y:S01]  /*10e80*/  ISETP.NE.U32.AND P2, PT, R4, RZ, PT ;  /* 0x000000ff0400720c */ /* 0x000fe20003f45070 */
[----:B------:R-:W-:Y:S01]  /*10e90*/  IMAD R5, R201, c[0x0][0x21c], R5 ;  /* 0x00008700c9057a24 */ /* 0x000fe200078e0205 */
[----:B------:R-:W-:Y:S01]  /*10ea0*/  LOP3.LUT R14, R14, 0xf, RZ, 0xc0, !PT ;  /* 0x0000000f0e0e7812 */ /* 0x000fe200078ec0ff */
[----:B------:R-:W-:Y:S02]  /*10eb0*/  IMAD.IADD R7, R7, 0x1, R3 ;  /* 0x0000000107077824 */ /* 0x000fe400078e0203 */
[----:B------:R-:W-:Y:S02]  /*10ec0*/  IMAD R3, R192, c[0x0][0x210], RZ ;  /* 0x00008400c0037a24 */ /* 0x000fe400078e02ff */
[----:B------:R-:W-:Y:S05]  /*10ed0*/  IMAD.WIDE.U32 R6, R201, c[0x0][0x218], R6 ;  /* 0x00008600c9067a25 */ /* 0x000fea00078e0006 */
[----:B------:R-:W-:Y:S04]  /*10ee0*/  IADD3 R3, P0, R3, R6, RZ ;  /* 0x0000000603037210 */ /* 0x000fe80007f1e0ff */
[----:B------:R-:W-:Y:S02]  /*10ef0*/  IADD3.X R2, R196, R7, R5, P0, !PT ;  /* 0x00000007c4027210 */ /* 0x000fe400007fe405 */
[C---:B------:R-:W-:Y:S04]  /*10f00*/  LEA R10, P0, R3.reuse, c[0x0][0x1f8], 0x1 ;  /* 0x00007e00030a7a11 */ /* 0x040fe800078008ff */
[----:B------:R-:W-:Y:S01]  /*10f10*/  LEA.HI.X R8, R3, c[0x0][0x1fc], R2, 0x1, P0 ;  /* 0x00007f0003087a11 */ /* 0x000fe200000f0c02 */
[----:B------:R-:W1:Y:S01]  /*10f20*/  SHFL.IDX PT, R7, R10, 0x1, 0x181f ;  /* 0x00381f000a077f89 */ /* 0x000e6200000e0000 */
[----:B------:R-:W-:Y:S02]  /*10f30*/  SEL R3, RZ, 0x10, P4 ;  /* 0x00000010ff037807 */ /* 0x000fe40002000000 */
[----:B------:R-:W-:Y:S01]  /*10f40*/  SEL R2, RZ, 0x10, P6 ;  /* 0x00000010ff027807 */ /* 0x000fe20003000000 */
[----:B------:R-:W5:Y:S01]  /*10f50*/  SHFL.IDX PT, R9, R8, 0x1, 0x181f ;  /* 0x00381f0008097f89 */ /* 0x000f6200000e0000 */
[----:B------:R-:W-:Y:S02]  /*10f60*/  IADD3 R6, -R3, 0x10, RZ ;  /* 0x0000001003067810 */ /* 0x000fe40007ffe1ff */
[----:B------:R-:W-:Y:S01]  /*10f70*/  IADD3 R5, -R2, 0x10, RZ ;  /* 0x0000001002057810 */ /* 0x000fe20007ffe1ff */
[----:B------:R-:W2:Y:S01]  /*10f80*/  SHFL.IDX PT, R11, R10, RZ, 0x181f ;  /* 0x00181fff0a0b7589 */ /* 0x000ea200000e0000 */
[----:B------:R-:W-:Y:S02]  /*10f90*/  LOP3.LUT R6, R6, 0xf, RZ, 0xc0, !PT ;  /* 0x0000000f06067812 */ /* 0x000fe400078ec0ff */
[----:B------:R-:W-:Y:S01]  /*10fa0*/  LOP3.LUT R5, R5, 0xf, RZ, 0xc0, !PT ;  /* 0x0000000f05057812 */ /* 0x000fe200078ec0ff */
[----:B------:R4:W3:Y:S01]  /*10fb0*/  SHFL.IDX PT, R13, R8, RZ, 0x181f ;  /* 0x00181fff080d7589 */ /* 0x0008e200000e0000 */
[----:B-1----:R-:W-:Y:S04]  /*10fc0*/  IADD3 R14, P1, P0, R14, R7, R208 ;  /* 0x000000070e0e7210 */ /* 0x002fe8000783e0d0 */
[----:B-----5:R-:W-:Y:S02]  /*10fd0*/  IADD3.X R15, RZ, R9, R209, P1, P0 ;  /* 0x00000009ff0f7210 */ /* 0x020fe40000fe04d1 */
[----:B------:R-:W-:Y:S04]  /*10fe0*/  IADD3 R16, P1, P0, R6, R7, R211 ;  /* 0x0000000706107210 */ /* 0x000fe8000783e0d3 */
[----:B------:R-:W-:Y:S02]  /*10ff0*/  IADD3.X R17, RZ, R9, R212, P1, P0 ;  /* 0x00000009ff117210 */ /* 0x000fe40000fe04d4 */
[----:B------:R-:W-:Y:S01]  /*11000*/  IADD3 R6, P1, P0, R5, R7, R204 ;  /* 0x0000000705067210 */ /* 0x000fe2000783e0cc */
[----:B------:R-:W-:Y:S03]  /*11010*/  IMAD R5, R213, 0x6000, R200 ;  /* 0x00006000d5057824 */ /* 0x000fe600078e02c8 */
[----:B------:R-:W-:Y:S02]  /*11020*/  IADD3.X R7, RZ, R9, R210, P1, P0 ;  /* 0x00000009ff077210 */ /* 0x000fe40000fe04d2 */
[----:B--2---:R-:W-:Y:S02]  /*11030*/  IADD3 R18, P1, R208, R11, RZ ;  /* 0x0000000bd0127210 */ /* 0x004fe40007f3e0ff */
[----:B----4-:R-:W-:Y:S03]  /*11040*/  IADD3 R8, P0, R11, R211, RZ ;  /* 0x000000d30b087210 */ /* 0x010fe60007f1e0ff */
[----:B---3--:R-:W-:Y:S01]  /*11050*/  IMAD.X R19, R209, 0x1, R13, P1 ;  /* 0x00000001d1137824 */ /* 0x008fe200008e060d */
[----:B------:R-:W-:Y:S01]  /*11060*/  ISETP.NE.U32.AND P1, PT, R3, RZ, PT ;  /* 0x000000ff0300720c */ /* 0x000fe20003f25070 */
[----:B------:R-:W-:Y:S01]  /*11070*/  IMAD.X R9, R13, 0x1, R212, P0 ;  /* 0x000000010d097824 */ /* 0x000fe200000e06d4 */
        /* <DEDUP_REMOVED lines=9> */
.L_x_988:
[C---:B-1-34-:R-:W-:Y:S01]  /*11110*/  HMMA.16816.F32.BF16 R4, R136.reuse, R140, RZ ;  /* 0x0000008c8804723c */ /* 0x05afe200000418ff */
[----:B------:R-:W-:Y:S02]  /*11120*/  LDSM.16.M88.4 R172, [R193+0xe900] ;  /* 0x00e90000c1ac783b */ /* 0x000fe40000000200 */
[----:B------:R-:W-:Y:S02]  /*11130*/  ISETP.GE.AND P0, PT, R219, 0x2, PT ;  /* 0x00000002db00780c */ /* 0x000fe40003f06270 */
[CC--:B------:R-:W-:Y:S02]  /*11140*/  IADD3 R2, R188.reuse, R132.reuse, RZ ;  /* 0x00000084bc027210 */ /* 0x0c0fe40007ffe0ff */
[----:B------:R-:W-:Y:S01]  /*11150*/  IADD3 R3, R188, R193, RZ ;  /* 0x000000c1bc037210 */ /* 0x000fe20007ffe0ff */
[C---:B------:R-:W-:Y:S01]  /*11160*/  HMMA.16816.F32.BF16 R8, R136.reuse, R142, RZ ;  /* 0x0000008e8808723c */ /* 0x040fe200000418ff */
[----:B------:R-:W-:Y:S01]  /*11170*/  LDSM.16.M88.4 R140, [R187] ;  /* 0x00000000bb8c783b */ /* 0x000fe20000000200 */
[----:B------:R-:W-:Y:S02]  /*11180*/  ISETP.GE.AND P1, PT, R213, 0x1, PT ;  /* 0x00000001d500780c */ /* 0x000fe40003f26270 */
        /* <DEDUP_REMOVED lines=8> */
[----:B------:R-:W-:Y:S07]  /*11210*/  LDSM.16.M88.4 R176, [R2+0xe100] ;  /* 0x00e1000002b0783b */ /* 0x000fee0000000200 */
[C---:B------:R-:W-:Y:S01]  /*11220*/  HMMA.16816.F32.BF16 R24, R136.reuse, R26, RZ ;  /* 0x0000001a8818723c */ /* 0x040fe200000418ff */
[----:B------:R-:W-:Y:S07]  /*11230*/  LDSM.16.M88.4 R180, [R191+UR4+0x10100] ;  /* 0x01010004bfb4783b */ /* 0x000fee0008000200 */
[C---:B------:R-:W-:Y:S01]  /*11240*/  HMMA.16816.F32.BF16 R28, R136.reuse, R32, RZ ;  /* 0x00000020881c723c */ /* 0x040fe200000418ff */
[----:B------:R-:W0:Y:S07]  /*11250*/  LDGDEPBAR ;  /* 0x00000000000079af */ /* 0x000e2e0000000000 */
[----:B------:R-:W-:Y:S01]  /*11260*/  HMMA.16816.F32.BF16 R32, R136, R34, RZ ;  /* 0x000000228820723c */ /* 0x000fe200000418ff */
[----:B------:R-:W3:Y:S07]  /*11270*/  LDSM.16.M88.4 R136, [R2+0xc900] ;  /* 0x00c900000288783b */ /* 0x000eee0000000200 */
[C---:B------:R-:W-:Y:S08]  /*11280*/  HMMA.16816.F32.BF16 R4, R148.reuse, R152, R4 ;  /* 0x000000989404723c */ /* 0x040ff00000041804 */
[C---:B------:R-:W-:Y:S01]  /*11290*/  HMMA.16816.F32.BF16 R8, R148.reuse, R154, R8 ;  /* 0x0000009a9408723c */ /* 0x040fe20000041808 */
[----:B------:R-:W4:Y:S07]  /*112a0*/  LDSM.16.M88.4 R152, [R2+0xd100] ;  /* 0x00d100000298783b */ /* 0x000f2e0000000200 */
[C---:B------:R-:W-:Y:S08]  /*112b0*/  HMMA.16816.F32.BF16 R12, R148.reuse, R156, R12 ;  /* 0x0000009c940c723c */ /* 0x040ff0000004180c */
[C---:B------:R-:W-:Y:S01]  /*112c0*/  HMMA.16816.F32.BF16 R16, R148.reuse, R158, R16 ;  /* 0x0000009e9410723c */ /* 0x040fe20000041810 */
[----:B------:R-:W5:Y:S07]  /*112d0*/  LDSM.16.M88.4 R156, [R2+0xd900] ;  /* 0x00d90000029c783b */ /* 0x000f6e0000000200 */
[C---:B------:R-:W-:Y:S08]  /*112e0*/  HMMA.16816.F32.BF16 R20, R148.reuse, R160, R20 ;  /* 0x000000a09414723c */ /* 0x040ff00000041814 */
[C---:B------:R-:W-:Y:S01]  /*112f0*/  HMMA.16816.F32.BF16 R24, R148.reuse, R162, R24 ;  /* 0x000000a29418723c */ /* 0x040fe20000041818 */
[----:B------:R-:W2:Y:S07]  /*11300*/  LDSM.16.M88.4 R160, [R186] ;  /* 0x00000000baa0783b */ /* 0x000eae0000000200 */
[C---:B------:R-:W-:Y:S08]  /*11310*/  HMMA.16816.F32.BF16 R28, R148.reuse, R164, R28 ;  /* 0x000000a4941c723c */ /* 0x040ff0000004181c */
[----:B------:R-:W-:Y:S01]  /*11320*/  HMMA.16816.F32.BF16 R32, R148, R166, R32 ;  /* 0x000000a69420723c */ /* 0x000fe20000041820 */
[----:B------:R-:W2:Y:S07]  /*11330*/  LDSM.16.M88.4 R148, [R3+0xc900] ;  /* 0x00c900000394783b */ /* 0x000eae0000000200 */
[C---:B-1----:R-:W-:Y:S01]  /*11340*/  HMMA.16816.F32.BF16 R4, R140.reuse, R144, R4 ;  /* 0x000000908c04723c */ /* 0x042fe20000041804 */
[----:B------:R-:W-:Y:S07]  /*11350*/  LDSM.16.M88.4 R164, [R191+UR4+0xf900] ;  /* 0x00f90004bfa4783b */ /* 0x000fee0008000200 */
[C---:B------:R-:W-:Y:S01]  /*11360*/  HMMA.16816.F32.BF16 R8, R140.reuse, R146, R8 ;  /* 0x000000928c08723c */ /* 0x040fe20000041808 */
[----:B------:R-:W1:Y:S07]  /*11370*/  LDSM.16.M88.4 R144, [R3+0xd100] ;  /* 0x00d100000390783b */ /* 0x000e6e0000000200 */
[C---:B---3--:R-:W-:Y:S08]  /*11380*/  HMMA.16816.F32.BF16 R12, R140.reuse, R136, R12 ;  /* 0x000000888c0c723c */ /* 0x048ff0000004180c */
[C---:B------:R-:W-:Y:S01]  /*11390*/  HMMA.16816.F32.BF16 R16, R140.reuse, R138, R16 ;  /* 0x0000008a8c10723c */ /* 0x040fe20000041810 */
[----:B------:R-:W3:Y:S07]  /*113a0*/  LDSM.16.M88.4 R136, [R3+0xd900] ;  /* 0x00d900000388783b */ /* 0x000eee0000000200 */
[C---:B----4-:R-:W-:Y:S08]  /*113b0*/  HMMA.16816.F32.BF16 R20, R140.reuse, R152, R20 ;  /* 0x000000988c14723c */ /* 0x050ff00000041814 */
[C---:B------:R-:W-:Y:S01]  /*113c0*/  HMMA.16816.F32.BF16 R24, R140.reuse, R154, R24 ;  /* 0x0000009a8c18723c */ /* 0x040fe20000041818 */
[----:B------:R-:W-:Y:S07]  /*113d0*/  LDSM.16.M88.4 R152, [R191+UR4+0xe100] ;  /* 0x00e10004bf98783b */ /* 0x000fee0008000200 */
[C---:B-----5:R-:W-:Y:S08]  /*113e0*/  HMMA.16816.F32.BF16 R28, R140.reuse, R156, R28 ;  /* 0x0000009c8c1c723c */ /* 0x060ff0000004181c */
[----:B------:R-:W-:Y:S01]  /*113f0*/  HMMA.16816.F32.BF16 R32, R140, R158, R32 ;  /* 0x0000009e8c20723c */ /* 0x000fe20000041820 */
[----:B------:R-:W4:Y:S07]  /*11400*/  LDSM.16.M88.4 R140, [R190+0x4000] ;  /* 0x00400000be8c783b */ /* 0x000f2e0000000200 */
[C---:B--2---:R-:W-:Y:S01]  /*11410*/  HMMA.16816.F32.BF16 R4, R160.reuse, R168, R4 ;  /* 0x000000a8a004723c */ /* 0x044fe20000041804 */
[----:B------:R-:W2:Y:S07]  /*11420*/  LDSM.16.M88.4 R156, [R191+UR4+0xe900] ;  /* 0x00e90004bf9c783b */ /* 0x000eae0008000200 */
[C---:B------:R-:W-:Y:S01]  /*11430*/  HMMA.16816.F32.BF16 R8, R160.reuse, R170, R8 ;  /* 0x000000aaa008723c */ /* 0x040fe20000041808 */
[----:B------:R-:W-:Y:S07]  /*11440*/  LDSM.16.M88.4 R168, [R193+0xe100] ;  /* 0x00e10000c1a8783b */ /* 0x000fee0000000200 */
[C---:B------:R-:W-:Y:S08]  /*11450*/  HMMA.16816.F32.BF16 R12, R160.reuse, R148, R12 ;  /* 0x00000094a00c723c */ /* 0x040ff0000004180c */
[C---:B------:R-:W-:Y:S01]  /*11460*/  HMMA.16816.F32.BF16 R16, R160.reuse, R150, R16 ;  /* 0x00000096a010723c */ /* 0x040fe20000041810 */
[----:B------:R-:W5:Y:S07]  /*11470*/  LDSM.16.M88.4 R148, [R191+UR4+0xf100] ;  /* 0x00f10004bf94783b */ /* 0x000f6e0008000200 */
        /* <DEDUP_REMOVED lines=10> */
[C---:B--2---:R-:W-:Y:S08]  /*11520*/  HMMA.16816.F32.BF16 R12, R140.reuse, R156, R12 ;  /* 0x0000009c8c0c723c */ /* 0x044ff0000004180c */
[C---:B------:R-:W-:Y:S01]  /*11530*/  HMMA.16816.F32.BF16 R16, R140.reuse, R158, R16 ;  /* 0x0000009e8c10723c */ /* 0x040fe20000041810 */
[----:B------:R-:W-:Y:S07]  /*11540*/  LDSM.16.M88.4 R156, [R2+0xf900] ;  /* 0x00f90000029c783b */ /* 0x000fee0000000200 */
[C---:B-----5:R-:W-:Y:S08]  /*11550*/  HMMA.16816.F32.BF16 R20, R140.reuse, R148, R20 ;  /* 0x000000948c14723c */ /* 0x060ff00000041814 */
        /* <DEDUP_REMOVED lines=99> */
[----:B------:R-:W-:Y:S01]  /*11b90*/  FMUL.FTZ R180, R15, c[0x0][0x320] ;  /* 0x0000c8000fb47a20 */ /* 0x000fe20000410000 */
[----:B------:R-:W-:Y:S01]  /*11ba0*/  LDSM.16.MT88.4 R140, [R184+UR4+0x2900] ;  /* 0x00290004b88c783b */ /* 0x000fe20008004200 */
[C---:B-1----:R-:W-:Y:S03]  /*11bb0*/  HMMA.16816.F32.BF16 R28, R172.reuse, R136, R28 ;  /* 0x00000088ac1c723c */ /* 0x042fe6000004181c */
[----:B------:R-:W-:Y:S02]  /*11bc0*/  FMUL.FTZ R181, R16, c[0x0][0x320] ;  /* 0x0000c80010b57a20 */ /* 0x000fe40000410000 */
[----:B------:R-:W-:Y:S02]  /*11bd0*/  FMUL.FTZ R167, R17, c[0x0][0x320] ;  /* 0x0000c80011a77a20 */ /* 0x000fe40000410000 */
[----:B------:R-:W1:Y:S01]  /*11be0*/  MUFU.TANH R169, R169 ;  /* 0x000000a900a97308 */ /* 0x000e620000002400 */
[----:B------:R-:W-:Y:S01]  /*11bf0*/  HMMA.16816.F32.BF16 R32, R172, R138, R32 ;  /* 0x0000008aac20723c */ /* 0x000fe20000041820 */
[----:B------:R-:W-:Y:S03]  /*11c00*/  LDSM.16.MT88.4 R144, [R185+UR4+0x3900] ;  /* 0x00390004b990783b */ /* 0x000fe60008004200 */
[----:B------:R-:W-:Y:S02]  /*11c10*/  FMUL.FTZ R214, R18, c[0x0][0x320] ;  /* 0x0000c80012d67a20 */ /* 0x000fe40000410000 */
        /* <DEDUP_REMOVED lines=56> */
[----:B-1----:R-:W-:Y:S02]  /*11fa0*/  FMNMX.FTZ R2, R161, R2, !PT ;  /* 0x00000002a1027209 */ /* 0x002fe40007810000 */
[----:B------:R-:W-:Y:S07]  /*11fb0*/  IADD3 R24, R185, UR4, RZ ;  /* 0x00000004b9187c10 */ /* 0x000fee000fffe0ff */
        /* <DEDUP_REMOVED lines=13> */
[----:B---3--:R-:W-:Y:S01]  /*12090*/  FMNMX.FTZ R3, R154, R3, !PT ;  /* 0x000000039a037209 */ /* 0x008fe20007810000 */
[----:B------:R-:W-:Y:S08]  /*120a0*/  LDSM.16.MT88.4 R28, [R184+UR4+0x100] ;  /* 0x00010004b81c783b */ /* 0x000ff00008004200 */
        /* <DEDUP_REMOVED lines=49> */
[----:B------:R-:W-:Y:S02]  /*123c0*/  FMUL.FTZ R33, R2, R101 ;  /* 0x0000006502217220 */ /* 0x000fe40000410000 */
[--C-:B------:R-:W-:Y:S01]  /*123d0*/  FFMA.FTZ R216, R163, c[0x0][0x2d0], -R152.reuse ;  /* 0x0000b400a3d87a23 */ /* 0x100fe20000010898 */
[----:B---3--:R-:W-:Y:S01]  /*123e0*/  F2FP.BF16.PACK_AB R128, R175, R176 ;  /* 0x000000b0af80723e */ /* 0x008fe200000010ff */
[--C-:B------:R-:W-:Y:S02]  /*123f0*/  FFMA.FTZ R218, R164, c[0x0][0x2d0], -R149.reuse ;  /* 0x0000b400a4da7a23 */ /* 0x100fe40000010895 */
[--C-:B------:R-:W-:Y:S02]  /*12400*/  FFMA.FTZ R221, R162, c[0x0][0x2d0], -R149.reuse ;  /* 0x0000b400a2dd7a23 */ /* 0x100fe40000010895 */
[--C-:B------:R-:W-:Y:S01]  /*12410*/  FFMA.FTZ R222, R160, c[0x0][0x2d0], -R149.reuse ;  /* 0x0000b400a0de7a23 */ /* 0x100fe20000010895 */
[----:B------:R-:W3:Y:S01]  /*12420*/  MUFU.EX2 R173, R173 ;  /* 0x000000ad00ad7308 */ /* 0x000ee20000000800 */
[----:B------:R-:W-:Y:S01]  /*12430*/  LDSM.16.MT88.4 R160, [R185+UR4+0x5900] ;  /* 0x00590004b9a0783b */ /* 0x000fe20008004200 */
[--C-:B------:R-:W-:Y:S02]  /*12440*/  FFMA.FTZ R225, R158, c[0x0][0x2d0], -R149.reuse ;  /* 0x0000b4009ee17a23 */ /* 0x100fe40000010895 */
[C---:B-1----:R-:W-:Y:S02]  /*12450*/  FMUL.FTZ R6, R0.reuse, R130 ;  /* 0x0000008200067220 */ /* 0x042fe40000410000 */
[C---:B------:R-:W-:Y:S02]  /*12460*/  FMUL.FTZ R7, R0.reuse, R131 ;  /* 0x0000008300077220 */ /* 0x040fe40000410000 */
[C---:B------:R-:W-:Y:S02]  /*12470*/  FMUL.FTZ R10, R0.reuse, R126 ;  /* 0x0000007e000a7220 */ /* 0x040fe40000410000 */
[----:B------:R-:W-:Y:S01]  /*12480*/  MUFU.EX2 R172, R172 ;  /* 0x000000ac00ac7308 */ /* 0x000fe20000000800 */
[C---:B------:R-:W-:Y:S02]  /*12490*/  FMUL.FTZ R11, R0.reuse, R127 ;  /* 0x0000007f000b7220 */ /* 0x040fe40000410000 */
[C---:B------:R-:W-:Y:S01]  /*124a0*/  FMUL.FTZ R14, R0.reuse, R122 ;  /* 0x0000007a000e7220 */ /* 0x040fe20000410000 */
[----:B------:R-:W-:Y:S01]  /*124b0*/  LDSM.16.MT88.4 R124, [R185+UR4+0x2900] ;  /* 0x00290004b97c783b */ /* 0x000fe20008004200 */
[C---:B------:R-:W-:Y:S02]  /*124c0*/  FMUL.FTZ R15, R0.reuse, R123 ;  /* 0x0000007b000f7220 */ /* 0x040fe40000410000 */
[C---:B------:R-:W-:Y:S02]  /*124d0*/  FMUL.FTZ R18, R0.reuse, R118 ;  /* 0x0000007600127220 */ /* 0x040fe40000410000 */
[C---:B------:R-:W-:Y:S01]  /*124e0*/  FMUL.FTZ R19, R0.reuse, R119 ;  /* 0x0000007700137220 */ /* 0x040fe20000410000 */
[----:B------:R-:W1:Y:S01]  /*124f0*/  MUFU.EX2 R171, R171 ;  /* 0x000000ab00ab7308 */ /* 0x000e620000000800 */
[C---:B------:R-:W-:Y:S01]  /*12500*/  FMUL.FTZ R34, R0.reuse, R102 ;  /* 0x0000006600227220 */ /* 0x040fe20000410000 */
[----:B------:R-:W-:Y:S01]  /*12510*/  LDSM.16.MT88.4 R116, [R184+UR4+0x900] ;  /* 0x00090004b874783b */ /* 0x000fe20008004200 */
[----:B------:R-:W-:Y:S01]  /*12520*/  FMUL.FTZ R35, R0, R103 ;  /* 0x0000006700237220 */ /* 0x000fe20000410000 */
[----:B---3--:R-:W-:Y:S01]  /*12530*/  F2FP.BF16.PACK_AB R130, R173, R174 ;  /* 0x000000aead82723e */ /* 0x008fe200000010ff */
[--C-:B------:R-:W-:Y:S02]  /*12540*/  FFMA.FTZ R224, R157, c[0x0][0x2d0], -R152.reuse ;  /* 0x0000b4009de07a23 */ /* 0x100fe40000010898 */
[--C-:B------:R-:W-:Y:S02]  /*12550*/  FFMA.FTZ R227, R155, c[0x0][0x2d0], -R152.reuse ;  /* 0x0000b4009be37a23 */ /* 0x100fe40000010898 */
[--C-:B------:R-:W-:Y:S01]  /*12560*/  FFMA.FTZ R226, R156, c[0x0][0x2d0], -R149.reuse ;  /* 0x0000b4009ce27a23 */ /* 0x100fe20000010895 */
[----:B------:R-:W-:Y:S01]  /*12570*/  MUFU.EX2 R170, R170 ;  /* 0x000000aa00aa7308 */ /* 0x000fe20000000800 */
[----:B------:R-:W-:Y:S01]  /*12580*/  LDSM.16.MT88.4 R100, [R184+UR4+0x2100] ;  /* 0x00210004b864783b */ /* 0x000fe20008004200 */
[--C-:B------:R-:W-:Y:S02]  /*12590*/  FFMA.FTZ R229, R154, c[0x0][0x2d0], -R149.reuse ;  /* 0x0000b4009ae57a23 */ /* 0x100fe40000010895 */
[--C-:B------:R-:W-:Y:S02]  /*125a0*/  FFMA.FTZ R228, R153, c[0x0][0x2d0], -R152.reuse ;  /* 0x0000b40099e47a23 */ /* 0x100fe40000010898 */
[--C-:B------:R-:W-:Y:S02]  /*125b0*/  FFMA.FTZ R230, R150, c[0x0][0x2d0], -R149.reuse ;  /* 0x0000b40096e67a23 */ /* 0x100fe40000010895 */
[C---:B------:R-:W-:Y:S02]  /*125c0*/  FMUL.FTZ R36, R2.reuse, R36 ;  /* 0x0000002402247220 */ /* 0x040fe40000410000 */
[----:B------:R-:W3:Y:S01]  /*125d0*/  MUFU.EX2 R169, R169 ;  /* 0x000000a900a97308 */ /* 0x000ee20000000800 */
[----:B------:R-:W-:Y:S02]  /*125e0*/  FMUL.FTZ R37, R2, R37 ;  /* 0x0000002502257220 */ /* 0x000fe40000410000 */
[C---:B------:R-:W-:Y:S01]  /*125f0*/  FMUL.FTZ R38, R0.reuse, R38 ;  /* 0x0000002600267220 */ /* 0x040fe20000410000 */
[----:B-1----:R-:W-:Y:S01]  /*12600*/  F2FP.BF16.PACK_AB R129, R171, R172 ;  /* 0x000000acab81723e */ /* 0x002fe200000010ff */
[----:B------:R-:W-:Y:S02]  /*12610*/  FMUL.FTZ R39, R0, R39 ;  /* 0x0000002700277220 */ /* 0x000fe40000410000 */
        /* <DEDUP_REMOVED lines=9> */
[----:B------:R-:W-:Y:S02]  /*126b0*/  FMUL.FTZ R47, R0, R47 ;  /* 0x0000002f002f7220 */ /* 0x000fe40000410000 */
[C---:B------:R-:W-:Y:S01]  /*126c0*/  FMUL.FTZ R48, R2.reuse, R48 ;  /* 0x0000003002307220 */ /* 0x040fe20000410000 */
[----:B---3--:R-:W-:Y:S01]  /*126d0*/  F2FP.BF16.PACK_AB R131, R169, R170 ;  /* 0x000000aaa983723e */ /* 0x008fe200000010ff */
[----:B------:R-:W-:Y:S02]  /*126e0*/  FMUL.FTZ R49, R2, R49 ;  /* 0x0000003102317220 */ /* 0x000fe40000410000 */
[C---:B------:R-:W-:Y:S02]  /*126f0*/  FMUL.FTZ R50, R0.reuse, R50 ;  /* 0x0000003200327220 */ /* 0x040fe40000410000 */
[----:B------:R-:W-:Y:S01]  /*12700*/  FMUL.FTZ R51, R0, R51 ;  /* 0x0000003300337220 */ /* 0x000fe20000410000 */
[----:B------:R-:W-:Y:S01]  /*12710*/  MUFU.EX2 R218, R218 ;  /* 0x000000da00da7308 */ /* 0x000fe20000000800 */
[C---:B--2---:R-:W-:Y:S05]  /*12720*/  HMMA.16816.F32.BF16 R4, R128.reuse, R20, R4 ;  /* 0x000000148004723c */ /* 0x044fea0000041804 */
[C---:B------:R-:W-:Y:S02]  /*12730*/  FMUL.FTZ R52, R2.reuse, R52 ;  /* 0x0000003402347220 */ /* 0x040fe40000410000 */
[----:B------:R-:W-:Y:S01]  /*12740*/  FMUL.FTZ R21, R2, R113 ;  /* 0x0000007102157220 */ /* 0x000fe20000410000 */
[C---:B------:R-:W-:Y:S01]  /*12750*/  HMMA.16816.F32.BF16 R8, R128.reuse, R22, R8 ;  /* 0x000000168008723c */ /* 0x040fe20000041808 */
[----:B------:R-:W-:Y:S03]  /*12760*/  MUFU.EX2 R221, R221 ;  /* 0x000000dd00dd7308 */ /* 0x000fe60000000800 */
[----:B------:R-:W-:Y:S01]  /*12770*/  IADD3 R20, R184, UR4, RZ ;  /* 0x00000004b8147c10 */ /* 0x000fe2000fffe0ff */
[----:B------:R-:W-:Y:S02]  /*12780*/  FMUL.FTZ R53, R2, R53 ;  /* 0x0000003502357220 */ /* 0x000fe40000410000 */
[----:B------:R-:W-:Y:S01]  /*12790*/  FMUL.FTZ R22, R0, R114 ;  /* 0x0000007200167220 */ /* 0x000fe20000410000 */
[C---:B------:R-:W-:Y:S03]  /*127a0*/  HMMA.16816.F32.BF16 R12, R128.reuse, R24, R12 ;  /* 0x00000018800c723c */ /* 0x040fe6000004180c */
[----:B------:R-:W-:Y:S01]  /*127b0*/  MUFU.EX2 R220, R220 ;  /* 0x000000dc00dc7308 */ /* 0x000fe20000000800 */
[----:B------:R-:W-:Y:S01]  /*127c0*/  IADD3 R168, R189, R20, RZ ;  /* 0x00000014bda87210 */ /* 0x000fe20007ffe0ff */
[----:B------:R-:W-:Y:S02]  /*127d0*/  FMUL.FTZ R20, R2, R112 ;  /* 0x0000007002147220 */ /* 0x000fe40000410000 */
[----:B------:R-:W-:Y:S01]  /*127e0*/  FMUL.FTZ R23, R0, R115 ;  /* 0x0000007300177220 */ /* 0x000fe20000410000 */
[C---:B------:R-:W-:Y:S01]  /*127f0*/  HMMA.16816.F32.BF16 R16, R128.reuse, R26, R16 ;  /* 0x0000001a8010723c */ /* 0x040fe20000041810 */
[----:B------:R-:W1:Y:S03]  /*12800*/  LDSM.16.MT88.4 R120, [R168+0x100] ;  /* 0x00010000a878783b */ /* 0x000e660000004200 */
[C---:B------:R-:W-:Y:S01]  /*12810*/  FMUL.FTZ R24, R2.reuse, R108 ;  /* 0x0000006c02187220 */ /* 0x040fe20000410000 */
[----:B------:R-:W-:Y:S01]  /*12820*/  MUFU.EX2 R223, R223 ;  /* 0x000000df00df7308 */ /* 0x000fe20000000800 */
[----:B------:R-:W-:Y:S02]  /*12830*/  FMUL.FTZ R25, R2, R109 ;  /* 0x0000006d02197220 */ /* 0x000fe40000410000 */
[C---:B------:R-:W-:Y:S01]  /*12840*/  HMMA.16816.F32.BF16 R20, R128.reuse, R28, R20 ;  /* 0x0000001c8014723c */ /* 0x040fe20000041814 */
[----:B------:R-:W2:Y:S03]  /*12850*/  LDSM.16.MT88.4 R112, [R185+UR4+0x2100] ;  /* 0x00210004b970783b */ /* 0x000ea60008004200 */
[C---:B------:R-:W-:Y:S02]  /*12860*/  FMUL.FTZ R26, R0.reuse, R110 ;  /* 0x0000006e001a7220 */ /* 0x040fe40000410000 */
[----:B------:R-:W-:Y:S01]  /*12870*/  FMUL.FTZ R27, R0, R111 ;  /* 0x0000006f001b7220 */ /* 0x000fe20000410000 */
[----:B------:R-:W-:Y:S01]  /*12880*/  MUFU.EX2 R222, R222 ;  /* 0x000000de00de7308 */ /* 0x000fe20000000800 */
[C---:B------:R-:W-:Y:S01]  /*12890*/  FMUL.FTZ R28, R2.reuse, R104 ;  /* 0x00000068021c7220 */ /* 0x040fe20000410000 */
[----:B------:R-:W-:Y:S03]  /*128a0*/  LDSM.16.MT88.4 R108, [R168+0x2100] ;  /* 0x00210000a86c783b */ /* 0x000fe60000004200 */
[----:B------:R-:W-:Y:S01]  /*128b0*/  FMUL.FTZ R29, R2, R105 ;  /* 0x00000069021d7220 */ /* 0x000fe20000410000 */
[C---:B------:R-:W-:Y:S03]  /*128c0*/  HMMA.16816.F32.BF16 R24, R128.reuse, R30, R24 ;  /* 0x0000001e8018723c */ /* 0x040fe60000041818 */
[C---:B------:R-:W-:Y:S01]  /*128d0*/  FMUL.FTZ R54, R0.reuse, R54 ;  /* 0x0000003600367220 */ /* 0x040fe20000410000 */
[----:B------:R-:W-:Y:S01]  /*128e0*/  LDSM.16.MT88.4 R156, [R168+0x3900] ;  /* 0x00390000a89c783b */ /* 0x000fe20000004200 */
[C---:B------:R-:W-:Y:S01]  /*128f0*/  FMUL.FTZ R55, R0.reuse, R55 ;  /* 0x0000003700377220 */ /* 0x040fe20000410000 */
[----:B------:R-:W-:Y:S01]  /*12900*/  MUFU.EX2 R225, R225 ;  /* 0x000000e100e17308 */ /* 0x000fe20000000800 */
[C---:B------:R-:W-:Y:S02]  /*12910*/  FMUL.FTZ R30, R0.reuse, R106 ;  /* 0x0000006a001e7220 */ /* 0x040fe40000410000 */
[----:B------:R-:W-:Y:S03]  /*12920*/  FMUL.FTZ R31, R0, R107 ;  /* 0x0000006b001f7220 */ /* 0x000fe60000410000 */
[----:B------:R-:W3:Y:S01]  /*12930*/  LDSM.16.MT88.4 R104, [R133+0x2100] ;  /* 0x002100008568783b */ /* 0x000ee20000004200 */
[C---:B------:R-:W-:Y:S02]  /*12940*/  FMUL.FTZ R56, R2.reuse, R56 ;  /* 0x0000003802387220 */ /* 0x040fe40000410000 */
[----:B------:R-:W-:Y:S01]  /*12950*/  FMUL.FTZ R57, R2, R57 ;  /* 0x0000003902397220 */ /* 0x000fe20000410000 */
[----:B------:R-:W-:Y:S01]  /*12960*/  MUFU.EX2 R224, R224 ;  /* 0x000000e000e07308 */ /* 0x000fe20000000800 */
[C---:B------:R-:W-:Y:S02]  /*12970*/  FMUL.FTZ R58, R0.reuse, R58 ;  /* 0x0000003a003a7220 */ /* 0x040fe40000410000 */
[----:B------:R-:W-:Y:S01]  /*12980*/  FMUL.FTZ R59, R0, R59 ;  /* 0x0000003b003b7220 */ /* 0x000fe20000410000 */
[C---:B-1----:R-:W-:Y:S03]  /*12990*/  HMMA.16816.F32.BF16 R28, R128.reuse, R120, R28 ;  /* 0x00000078801c723c */ /* 0x042fe6000004181c */
        /* <DEDUP_REMOVED lines=8> */
[C---:B--2---:R-:W-:Y:S01]  /*12a20*/  HMMA.16816.F32.BF16 R36, R128.reuse, R112, R36 ;  /* 0x000000708024723c */ /* 0x044fe20000041824 */
[----:B------:R-:W-:Y:S03]  /*12a30*/  MUFU.EX2 R226, R226 ;  /* 0x000000e200e27308 */ /* 0x000fe60000000800 */
[----:B------:R-:W-:Y:S02]  /*12a40*/  FMUL.FTZ R65, R2, R65 ;  /* 0x0000004102417220 */ /* 0x000fe40000410000 */
[C---:B------:R-:W-:Y:S02]  /*12a50*/  FMUL.FTZ R66, R0.reuse, R66 ;  /* 0x0000004200427220 */ /* 0x040fe40000410000 */
[C---:B------:R-:W-:Y:S01]  /*12a60*/  HMMA.16816.F32.BF16 R40, R128.reuse, R114, R40 ;  /* 0x000000728028723c */ /* 0x040fe20000041828 */
[----:B------:R-:W-:Y:S02]  /*12a70*/  LDSM.16.MT88.4 R112, [R185+UR4+0x900] ;  /* 0x00090004b970783b */ /* 0x000fe40008004200 */
[----:B------:R-:W-:Y:S01]  /*12a80*/  MUFU.EX2 R229, R229 ;  /* 0x000000e500e57308 */ /* 0x000fe20000000800 */
[----:B------:R-:W-:Y:S02]  /*12a90*/  FMUL.FTZ R67, R0, R67 ;  /* 0x0000004300437220 */ /* 0x000fe40000410000 */
[C---:B------:R-:W-:Y:S02]  /*12aa0*/  FMUL.FTZ R68, R2.reuse, R68 ;  /* 0x0000004402447220 */ /* 0x040fe40000410000 */
[C---:B---3--:R-:W-:Y:S04]  /*12ab0*/  HMMA.16816.F32.BF16 R44, R128.reuse, R104, R44 ;  /* 0x00000068802c723c */ /* 0x048fe8000004182c */
[----:B------:R-:W-:Y:S01]  /*12ac0*/  FMUL.FTZ R69, R2, R69 ;  /* 0x0000004502457220 */ /* 0x000fe20000410000 */
[----:B------:R-:W-:Y:S01]  /*12ad0*/  MUFU.EX2 R228, R228 ;  /* 0x000000e400e47308 */ /* 0x000fe20000000800 */
[C---:B------:R-:W-:Y:S02]  /*12ae0*/  FMUL.FTZ R70, R0.reuse, R70 ;  /* 0x0000004600467220 */ /* 0x040fe40000410000 */
[C---:B------:R-:W-:Y:S01]  /*12af0*/  HMMA.16816.F32.BF16 R48, R128.reuse, R106, R48 ;  /* 0x0000006a8030723c */ /* 0x040fe20000041830 */
[----:B------:R-:W1:Y:S03]  /*12b00*/  LDSM.16.MT88.4 R104, [R185+UR4+0x4100] ;  /* 0x00410004b968783b */ /* 0x000e660008004200 */
[----:B------:R-:W-:Y:S02]  /*12b10*/  FMUL.FTZ R71, R0, R71 ;  /* 0x0000004700477220 */ /* 0x000fe40000410000 */
[C---:B------:R-:W-:Y:S01]  /*12b20*/  FMUL.FTZ R72, R2.reuse, R72 ;  /* 0x0000004802487220 */ /* 0x040fe20000410000 */
[----:B------:R-:W-:Y:S01]  /*12b30*/  MUFU.EX2 R230, R230 ;  /* 0x000000e600e67308 */ /* 0x000fe20000000800 */
[C---:B------:R-:W-:Y:S04]  /*12b40*/  HMMA.16816.F32.BF16 R52, R128.reuse, R100, R52 ;  /* 0x000000648034723c */ /* 0x040fe80000041834 */
[----:B------:R-:W-:Y:S02]  /*12b50*/  FMUL.FTZ R73, R2, R73 ;  /* 0x0000004902497220 */ /* 0x000fe40000410000 */
[C---:B------:R-:W-:Y:S02]  /*12b60*/  FMUL.FTZ R74, R0.reuse, R74 ;  /* 0x0000004a004a7220 */ /* 0x040fe40000410000 */
[C---:B------:R-:W-:Y:S01]  /*12b70*/  HMMA.16816.F32.BF16 R56, R128.reuse, R102, R56 ;  /* 0x000000668038723c */ /* 0x040fe20000041838 */
[----:B------:R-:W2:Y:S03]  /*12b80*/  LDSM.16.MT88.4 R100, [R133+0x4100] ;  /* 0x004100008564783b */ /* 0x000ea60000004200 */
[----:B------:R-:W-:Y:S02]  /*12b90*/  FMUL.FTZ R75, R0, R75 ;  /* 0x0000004b004b7220 */ /* 0x000fe40000410000 */
[C---:B------:R-:W-:Y:S02]  /*12ba0*/  FMUL.FTZ R84, R2.reuse, R84 ;  /* 0x0000005402547220 */ /* 0x040fe40000410000 */
[C---:B------:R-:W-:Y:S04]  /*12bb0*/  HMMA.16816.F32.BF16 R60, R128.reuse, R108, R60 ;  /* 0x0000006c803c723c */ /* 0x040fe8000004183c */
[----:B------:R-:W-:Y:S02]  /*12bc0*/  FMUL.FTZ R85, R2, R85 ;  /* 0x0000005502557220 */ /* 0x000fe40000410000 */
[C---:B------:R-:W-:Y:S02]  /*12bd0*/  FMUL.FTZ R86, R0.reuse, R86 ;  /* 0x0000005600567220 */ /* 0x040fe40000410000 */
[C---:B------:R-:W-:Y:S01]  /*12be0*/  HMMA.16816.F32.BF16 R64, R128.reuse, R110, R64 ;  /* 0x0000006e8040723c */ /* 0x040fe20000041840 */
[----:B------:R-:W3:Y:S03]  /*12bf0*/  LDSM.16.MT88.4 R108, [R184+UR4+0x4100] ;  /* 0x00410004b86c783b */ /* 0x000ee60008004200 */
[----:B------:R-:W-:Y:S02]  /*12c00*/  FMUL.FTZ R87, R0, R87 ;  /* 0x0000005700577220 */ /* 0x000fe40000410000 */
[--C-:B------:R-:W-:Y:S02]  /*12c10*/  FFMA.FTZ R177, R177, c[0x0][0x2d0], -R152.reuse ;  /* 0x0000b400b1b17a23 */ /* 0x100fe40000010898 */
[--C-:B------:R-:W-:Y:S01]  /*12c20*/  FFMA.FTZ R178, R179, c[0x0][0x2d0], -R152.reuse ;  /* 0x0000b400b3b27a23 */ /* 0x100fe20000010898 */
[C---:B-1----:R-:W-:Y:S03]  /*12c30*/  HMMA.16816.F32.BF16 R68, R128.reuse, R104, R68 ;  /* 0x000000688044723c */ /* 0x042fe60000041844 */
[--C-:B------:R-:W-:Y:S01]  /*12c40*/  FFMA.FTZ R179, R182, c[0x0][0x2d0], -R149.reuse ;  /* 0x0000b400b6b37a23 */ /* 0x100fe20000010895 */
[----:B------:R-:W-:Y:S01]  /*12c50*/  MUFU.EX2 R177, R177 ;  /* 0x000000b100b17308 */ /* 0x000fe20000000800 */
[--C-:B------:R-:W-:Y:S02]  /*12c60*/  FFMA.FTZ R182, R167, c[0x0][0x2d0], -R152.reuse ;  /* 0x0000b400a7b67a23 */ /* 0x100fe40000010898 */
[--C-:B------:R-:W-:Y:S01]  /*12c70*/  FFMA.FTZ R180, R180, c[0x0][0x2d0], -R149.reuse ;  /* 0x0000b400b4b47a23 */ /* 0x100fe20000010895 */
[C---:B------:R-:W-:Y:S01]  /*12c80*/  HMMA.16816.F32.BF16 R72, R128.reuse, R106, R72 ;  /* 0x0000006a8048723c */ /* 0x040fe20000041848 */
[----:B------:R-:W1:Y:S03]  /*12c90*/  LDSM.16.MT88.4 R104, [R168+0x4100] ;  /* 0x00410000a868783b */ /* 0x000e660000004200 */
[C---:B------:R-:W-:Y:S02]  /*12ca0*/  FMUL.FTZ R76, R2.reuse, R76 ;  /* 0x0000004c024c7220 */ /* 0x040fe40000410000 */
[----:B------:R-:W-:Y:S01]  /*12cb0*/  FMUL.FTZ R77, R2, R77 ;  /* 0x0000004d024d7220 */ /* 0x000fe20000410000 */
[----:B------:R-:W4:Y:S01]  /*12cc0*/  MUFU.EX2 R178, R178 ;  /* 0x000000b200b27308 */ /* 0x000f220000000800 */
[C---:B------:R-:W-:Y:S04]  /*12cd0*/  FMUL.FTZ R78, R0.reuse, R78 ;  /* 0x0000004e004e7220 */ /* 0x040fe80000410000 */
[----:B------:R-:W-:Y:S02]  /*12ce0*/  FMUL.FTZ R79, R0, R79 ;  /* 0x0000004f004f7220 */ /* 0x000fe40000410000 */
[--C-:B------:R-:W-:Y:S02]  /*12cf0*/  FFMA.FTZ R181, R181, c[0x0][0x2d0], -R152.reuse ;  /* 0x0000b400b5b57a23 */ /* 0x100fe40000010898 */
[----:B------:R-:W-:Y:S01]  /*12d00*/  FFMA.FTZ R152, R151, c[0x0][0x2d0], -R152 ;  /* 0x0000b40097987a23 */ /* 0x000fe20000010898 */
[----:B------:R-:W-:Y:S01]  /*12d10*/  MUFU.EX2 R179, R179 ;  /* 0x000000b300b37308 */ /* 0x000fe20000000800 */
[--C-:B------:R-:W-:Y:S01]  /*12d20*/  FFMA.FTZ R183, R214, c[0x0][0x2d0], -R149.reuse ;  /* 0x0000b400d6b77a23 */ /* 0x100fe20000010895 */
[C---:B--2---:R-:W-:Y:S03]  /*12d30*/  HMMA.16816.F32.BF16 R76, R128.reuse, R100, R76 ;  /* 0x00000064804c723c */ /* 0x044fe6000004184c */
[C---:B------:R-:W-:Y:S02]  /*12d40*/  FMUL.FTZ R80, R2.reuse, R80 ;  /* 0x0000005002507220 */ /* 0x040fe40000410000 */
[----:B------:R-:W-:Y:S02]  /*12d50*/  FMUL.FTZ R81, R2, R81 ;  /* 0x0000005102517220 */ /* 0x000fe40000410000 */
[C---:B------:R-:W-:Y:S01]  /*12d60*/  FMUL.FTZ R82, R0.reuse, R82 ;  /* 0x0000005200527220 */ /* 0x040fe20000410000 */
[----:B------:R-:W2:Y:S01]  /*12d70*/  MUFU.EX2 R180, R180 ;  /* 0x000000b400b47308 */ /* 0x000ea20000000800 */
[----:B------:R-:W-:Y:S03]  /*12d80*/  FMUL.FTZ R83, R0, R83 ;  /* 0x0000005300537220 */ /* 0x000fe60000410000 */
[--C-:B------:R-:W-:Y:S01]  /*12d90*/  FFMA.FTZ R214, R166, c[0x0][0x2d0], -R149.reuse ;  /* 0x0000b400a6d67a23 */ /* 0x100fe20000010895 */
[----:B----4-:R-:W-:Y:S01]  /*12da0*/  F2FP.BF16.PACK_AB R100, R178, R177 ;  /* 0x000000b1b264723e */ /* 0x010fe200000010ff */
[----:B------:R-:W-:Y:S01]  /*12db0*/  LDSM.16.MT88.4 R164, [R133+0x5900] ;  /* 0x0059000085a4783b */ /* 0x000fe20000004200 */
[----:B------:R-:W-:Y:S01]  /*12dc0*/  FFMA.FTZ R149, R148, c[0x0][0x2d0], -R149 ;  /* 0x0000b40094957a23 */ /* 0x000fe20000010895 */
[C---:B------:R-:W-:Y:S02]  /*12dd0*/  HMMA.16816.F32.BF16 R80, R128.reuse, R102, R80 ;  /* 0x000000668050723c */ /* 0x040fe40000041850 */
[----:B------:R4:W-:Y:S01]  /*12de0*/  MUFU.EX2 R231, R152 ;  /* 0x0000009800e77308 */ /* 0x0009e20000000800 */
[C---:B------:R-:W-:Y:S02]  /*12df0*/  FMUL.FTZ R88, R2.reuse, R88 ;  /* 0x0000005802587220 */ /* 0x040fe40000410000 */
[----:B------:R-:W-:Y:S02]  /*12e00*/  FMUL.FTZ R89, R2, R89 ;  /* 0x0000005902597220 */ /* 0x000fe40000410000 */
[C---:B------:R-:W-:Y:S01]  /*12e10*/  FMUL.FTZ R90, R0.reuse, R90 ;  /* 0x0000005a005a7220 */ /* 0x040fe20000410000 */
[C---:B---3--:R-:W-:Y:S04]  /*12e20*/  HMMA.16816.F32.BF16 R84, R128.reuse, R108, R84 ;  /* 0x0000006c8054723c */ /* 0x048fe80000041854 */
[----:B------:R-:W-:Y:S01]  /*12e30*/  FMUL.FTZ R91, R0, R91 ;  /* 0x0000005b005b7220 */ /* 0x000fe20000410000 */
[----:B------:R-:W-:Y:S01]  /*12e40*/  MUFU.EX2 R181, R181 ;  /* 0x000000b500b57308 */ /* 0x000fe20000000800 */
[C---:B------:R-:W-:Y:S02]  /*12e50*/  FMUL.FTZ R92, R2.reuse, R92 ;  /* 0x0000005c025c7220 */ /* 0x040fe40000410000 */
[----:B------:R-:W-:Y:S01]  /*12e60*/  FMUL.FTZ R93, R2, R93 ;  /* 0x0000005d025d7220 */ /* 0x000fe20000410000 */
[----:B--2---:R-:W-:Y:S02]  /*12e70*/  F2FP.BF16.PACK_AB R101, R180, R179 ;  /* 0x000000b3b465723e */ /* 0x004fe400000010ff */
[C---:B------:R-:W-:Y:S01]  /*12e80*/  HMMA.16816.F32.BF16 R88, R128.reuse, R110, R88 ;  /* 0x0000006e8058723c */ /* 0x040fe20000041858 */
[----:B------:R-:W2:Y:S02]  /*12e90*/  LDSM.16.MT88.4 R108, [R133+0x900] ;  /* 0x00090000856c783b */ /* 0x000ea40000004200 */
[C---:B------:R-:W-:Y:S01]  /*12ea0*/  FMUL.FTZ R94, R0.reuse, R94 ;  /* 0x0000005e005e7220 */ /* 0x040fe20000410000 */
[----:B------:R-:W3:Y:S01]  /*12eb0*/  MUFU.EX2 R182, R182 ;  /* 0x000000b600b67308 */ /* 0x000ee20000000800 */
[----:B------:R-:W-:Y:S02]  /*12ec0*/  FMUL.FTZ R95, R0, R95 ;  /* 0x0000005f005f7220 */ /* 0x000fe40000410000 */
[C---:B------:R-:W-:Y:S02]  /*12ed0*/  FMUL.FTZ R96, R2.reuse, R96 ;  /* 0x0000006002607220 */ /* 0x040fe40000410000 */
[----:B----4-:R-:W-:Y:S03]  /*12ee0*/  LDSM.16.MT88.4 R152, [R184+UR4+0x3900] ;  /* 0x00390004b898783b */ /* 0x010fe60008004200 */
[C---:B-1----:R-:W-:Y:S02]  /*12ef0*/  HMMA.16816.F32.BF16 R92, R128.reuse, R104, R92 ;  /* 0x00000068805c723c */ /* 0x042fe4000004185c */
[----:B------:R-:W-:Y:S01]  /*12f00*/  MUFU.EX2 R183, R183 ;  /* 0x000000b700b77308 */ /* 0x000fe20000000800 */
[----:B------:R-:W-:Y:S02]  /*12f10*/  FMUL.FTZ R97, R2, R97 ;  /* 0x0000006102617220 */ /* 0x000fe40000410000 */
[C---:B------:R-:W-:Y:S02]  /*12f20*/  FMUL.FTZ R98, R0.reuse, R98 ;  /* 0x0000006200627220 */ /* 0x040fe40000410000 */
[----:B------:R-:W-:Y:S02]  /*12f30*/  FMUL.FTZ R99, R0, R99 ;  /* 0x0000006300637220 */ /* 0x000fe40000410000 */
[----:B------:R-:W-:Y:S03]  /*12f40*/  FFMA.FTZ R176, R2, R217, R176 ;  /* 0x000000d902b07223 */ /* 0x000fe600000100b0 */
[----:B------:R-:W1:Y:S01]  /*12f50*/  MUFU.EX2 R214, R214 ;  /* 0x000000d600d67308 */ /* 0x000e620000000800 */
[----:B------:R-:W-:Y:S01]  /*12f60*/  FFMA.FTZ R172, R0, R215, R172 ;  /* 0x000000d700ac7223 */ /* 0x000fe200000100ac */
[----:B------:R-:W-:Y:S01]  /*12f70*/  HMMA.16816.F32.BF16 R96, R128, R106, R96 ;  /* 0x0000006a8060723c */ /* 0x000fe20000041860 */
[----:B------:R-:W4:Y:S02]  /*12f80*/  LDSM.16.MT88.4 R104, [R168+0x2900] ;  /* 0x00290000a868783b */ /* 0x000f240000004200 */
[----:B---3--:R-:W-:Y:S01]  /*12f90*/  F2FP.BF16.PACK_AB R102, R182, R181 ;  /* 0x000000b5b666723e */ /* 0x008fe200000010ff */
[----:B------:R-:W-:Y:S02]  /*12fa0*/  FADD.FTZ R175, R175, R176 ;  /* 0x000000b0afaf7221 */ /* 0x000fe40000010000 */
[----:B------:R-:W-:Y:S02]  /*12fb0*/  FADD.FTZ R171, R171, R172 ;  /* 0x000000acabab7221 */ /* 0x000fe40000010000 */
[----:B------:R3:W5:Y:S01]  /*12fc0*/  MUFU.EX2 R233, R149 ;  /* 0x0000009500e97308 */ /* 0x0007620000000800 */
[----:B------:R-:W-:Y:S03]  /*12fd0*/  FADD.FTZ R0, R174, R175 ;  /* 0x000000afae007221 */ /* 0x000fe60000010000 */
[----:B------:R-:W-:Y:S02]  /*12fe0*/  FADD.FTZ R2, R170, R171 ;  /* 0x000000abaa027221 */ /* 0x000fe40000010000 */
[----:B------:R-:W-:Y:S02]  /*12ff0*/  FADD.FTZ R0, R173, R0 ;  /* 0x00000000ad007221 */ /* 0x000fe40000010000 */
[----:B------:R-:W-:Y:S02]  /*13000*/  FADD.FTZ R2, R169, R2 ;  /* 0x00000002a9027221 */ /* 0x000fe40000010000 */
[----:B------:R-:W-:Y:S02]  /*13010*/  FADD.FTZ R177, R177, R0 ;  /* 0x00000000b1b17221 */ /* 0x000fe40000010000 */
[----:B------:R-:W-:Y:S01]  /*13020*/  FADD.FTZ R179, R179, R2 ;  /* 0x00000002b3b37221 */ /* 0x000fe20000010000 */
[----:B-1----:R-:W-:Y:S01]  /*13030*/  F2FP.BF16.PACK_AB R103, R214, R183 ;  /* 0x000000b7d667723e */ /* 0x002fe200000010ff */
[----:B------:R-:W-:Y:S02]  /*13040*/  FADD.FTZ R178, R178, R177 ;  /* 0x000000b1b2b27221 */ /* 0x000fe40000010000 */
[----:B------:R-:W-:Y:S02]  /*13050*/  FADD.FTZ R180, R180, R179 ;  /* 0x000000b3b4b47221 */ /* 0x000fe40000010000 */
[----:B------:R-:W-:Y:S02]  /*13060*/  FADD.FTZ R181, R181, R178 ;  /* 0x000000b2b5b57221 */ /* 0x000fe40000010000 */
[C---:B------:R-:W-:Y:S01]  /*13070*/  HMMA.16816.F32.BF16 R4, R100.reuse, R112, R4 ;  /* 0x000000706404723c */ /* 0x040fe20000041804 */
[----:B---3--:R-:W-:Y:S04]  /*13080*/  LDSM.16.MT88.4 R148, [R133+0x3900] ;  /* 0x003900008594783b */ /* 0x008fe80000004200 */
[----:B------:R-:W-:Y:S03]  /*13090*/  FADD.FTZ R182, R182, R181 ;  /* 0x000000b5b6b67221 */ /* 0x000fe60000010000 */
[C---:B------:R-:W-:Y:S01]  /*130a0*/  HMMA.16816.F32.BF16 R8, R100.reuse, R114, R8 ;  /* 0x000000726408723c */ /* 0x040fe20000041808 */
[----:B------:R-:W-:Y:S07]  /*130b0*/  LDSM.16.MT88.4 R112, [R133+0x4900] ;  /* 0x004900008570783b */ /* 0x000fee0000004200 */
[C---:B--2---:R-:W-:Y:S08]  /*130c0*/  HMMA.16816.F32.BF16 R12, R100.reuse, R108, R12 ;  /* 0x0000006c640c723c */ /* 0x044ff0000004180c */
[C---:B------:R-:W-:Y:S01]  /*130d0*/  HMMA.16816.F32.BF16 R16, R100.reuse, R110, R16 ;  /* 0x0000006e6410723c */ /* 0x040fe20000041810 */
[----:B------:R-:W1:Y:S07]  /*130e0*/  LDSM.16.MT88.4 R108, [R185+UR4+0x4900] ;  /* 0x00490004b96c783b */ /* 0x000e6e0008004200 */
        /* <DEDUP_REMOVED lines=13> */
[----:B------:R-:W-:Y:S01]  /*131c0*/  F2FP.BF16.PACK_AB R138, R231, R228 ;  /* 0x000000e4e78a723e */ /* 0x000fe200000010ff */
[C---:B------:R-:W-:Y:S04]  /*131d0*/  HMMA.16816.F32.BF16 R52, R100.reuse, R140, R52 ;  /* 0x0000008c6434723c */ /* 0x040fe80000041834 */
[----:B-----5:R-:W-:Y:S04]  /*131e0*/  F2FP.BF16.PACK_AB R139, R233, R230 ;  /* 0x000000e6e98b723e */ /* 0x020fe800000010ff */
[C---:B------:R-:W-:Y:S01]  /*131f0*/  HMMA.16816.F32.BF16 R56, R100.reuse, R142, R56 ;  /* 0x0000008e6438723c */ /* 0x040fe20000041838 */
[----:B------:R-:W-:Y:S07]  /*13200*/  LDSM.16.MT88.4 R140, [R168+0x1900] ;  /* 0x00190000a88c783b */ /* 0x000fee0000004200 */
[C---:B----4-:R-:W-:Y:S08]  /*13210*/  HMMA.16816.F32.BF16 R60, R100.reuse, R104, R60 ;  /* 0x00000068643c723c */ /* 0x050ff0000004183c */
[C---:B------:R-:W-:Y:S01]  /*13220*/  HMMA.16816.F32.BF16 R64, R100.reuse, R106, R64 ;  /* 0x0000006a6440723c */ /* 0x040fe20000041840 */
[----:B------:R-:W2:Y:S07]  /*13230*/  LDSM.16.MT88.4 R104, [R184+UR4+0x4900] ;  /* 0x00490004b868783b */ /* 0x000eae0008004200 */
[C---:B-1----:R-:W-:Y:S08]  /*13240*/  HMMA.16816.F32.BF16 R68, R100.reuse, R108, R68 ;  /* 0x0000006c6444723c */ /* 0x042ff00000041844 */
[C---:B------:R-:W-:Y:S01]  /*13250*/  HMMA.16816.F32.BF16 R72, R100.reuse, R110, R72 ;  /* 0x0000006e6448723c */ /* 0x040fe20000041848 */
[----:B------:R-:W1:Y:S07]  /*13260*/  LDSM.16.MT88.4 R108, [R185+UR4+0x1100] ;  /* 0x00110004b96c783b */ /* 0x000e6e0008004200 */
[C---:B------:R-:W-:Y:S08]  /*13270*/  HMMA.16816.F32.BF16 R76, R100.reuse, R112, R76 ;  /* 0x00000070644c723c */ /* 0x040ff0000004184c */
[C---:B------:R-:W-:Y:S01]  /*13280*/  HMMA.16816.F32.BF16 R80, R100.reuse, R114, R80 ;  /* 0x000000726450723c */ /* 0x040fe20000041850 */
[----:B------:R-:W3:Y:S07]  /*13290*/  LDSM.16.MT88.4 R112, [R184+UR4+0x1100] ;  /* 0x00110004b870783b */ /* 0x000eee0008004200 */
[C---:B--2---:R-:W-:Y:S08]  /*132a0*/  HMMA.16816.F32.BF16 R84, R100.reuse, R104, R84 ;  /* 0x000000686454723c */ /* 0x044ff00000041854 */
[C---:B------:R-:W-:Y:S01]  /*132b0*/  HMMA.16816.F32.BF16 R88, R100.reuse, R106, R88 ;  /* 0x0000006a6458723c */ /* 0x040fe20000041858 */
[----:B------:R-:W2:Y:S07]  /*132c0*/  LDSM.16.MT88.4 R104, [R185+UR4+0x3100] ;  /* 0x00310004b968783b */ /* 0x000eae0008004200 */
[C---:B------:R-:W-:Y:S08]  /*132d0*/  HMMA.16816.F32.BF16 R92, R100.reuse, R116, R92 ;  /* 0x00000074645c723c */ /* 0x040ff0000004185c */
[----:B------:R-:W-:Y:S01]  /*132e0*/  HMMA.16816.F32.BF16 R96, R100, R118, R96 ;  /* 0x000000766460723c */ /* 0x000fe20000041860 */
[----:B------:R-:W4:Y:S06]  /*132f0*/  LDSM.16.MT88.4 R116, [R133+0x3100] ;  /* 0x003100008574783b */ /* 0x000f2c0000004200 */
[----:B------:R-:W-:Y:S01]  /*13300*/  F2FP.BF16.PACK_AB R100, R216, R193 ;  /* 0x000000c1d864723e */ /* 0x000fe200000010ff */
[----:B------:R-:W-:Y:S01]  /*13310*/  FADD.FTZ R193, R193, R182 ;  /* 0x000000b6c1c17221 */ /* 0x000fe20000010000 */
[----:B------:R-:W-:Y:S03]  /*13320*/  F2FP.BF16.PACK_AB R101, R221, R218 ;  /* 0x000000dadd65723e */ /* 0x000fe600000010ff */
[----:B------:R-:W-:Y:S02]  /*13330*/  F2FP.BF16.PACK_AB R102, R223, R220 ;  /* 0x000000dcdf66723e */ /* 0x000fe400000010ff */
[----:B------:R-:W-:Y:S07]  /*13340*/  F2FP.BF16.PACK_AB R103, R225, R222 ;  /* 0x000000dee167723e */ /* 0x000fee00000010ff */
[C---:B-1----:R-:W-:Y:S08]  /*13350*/  HMMA.16816.F32.BF16 R4, R100.reuse, R108, R4 ;  /* 0x0000006c6404723c */ /* 0x042ff00000041804 */
[C---:B------:R-:W-:Y:S01]  /*13360*/  HMMA.16816.F32.BF16 R8, R100.reuse, R110, R8 ;  /* 0x0000006e6408723c */ /* 0x040fe20000041808 */
[----:B------:R-:W1:Y:S07]  /*13370*/  LDSM.16.MT88.4 R108, [R184+UR4+0x3100] ;  /* 0x00310004b86c783b */ /* 0x000e6e0008004200 */
[C---:B------:R-:W-:Y:S08]  /*13380*/  HMMA.16816.F32.BF16 R12, R100.reuse, R120, R12 ;  /* 0x00000078640c723c */ /* 0x040ff0000004180c */
[C---:B------:R-:W-:Y:S08]  /*13390*/  HMMA.16816.F32.BF16 R16, R100.reuse, R122, R16 ;  /* 0x0000007a6410723c */ /* 0x040ff00000041810 */
[C---:B---3--:R-:W-:Y:S08]  /*133a0*/  HMMA.16816.F32.BF16 R20, R100.reuse, R112, R20 ;  /* 0x000000706414723c */ /* 0x048ff00000041814 */
[C---:B------:R-:W-:Y:S01]  /*133b0*/  HMMA.16816.F32.BF16 R24, R100.reuse, R114, R24 ;  /* 0x000000726418723c */ /* 0x040fe20000041818 */
[----:B------:R-:W3:Y:S07]  /*133c0*/  LDSM.16.MT88.4 R112, [R168+0x3100] ;  /* 0x00310000a870783b */ /* 0x000eee0000004200 */
[C---:B------:R-:W-:Y:S08]  /*133d0*/  HMMA.16816.F32.BF16 R28, R100.reuse, R124, R28 ;  /* 0x0000007c641c723c */ /* 0x040ff0000004181c */
[C---:B------:R-:W-:Y:S01]  /*133e0*/  HMMA.16816.F32.BF16 R32, R100.reuse, R126, R32 ;  /* 0x0000007e6420723c */ /* 0x040fe20000041820 */
[----:B------:R-:W-:Y:S07]  /*133f0*/  LDSM.16.MT88.4 R124, [R185+UR4+0x1900] ;  /* 0x00190004b97c783b */ /* 0x000fee0008004200 */
[C---:B--2---:R-:W-:Y:S08]  /*13400*/  HMMA.16816.F32.BF16 R36, R100.reuse, R104, R36 ;  /* 0x000000686424723c */ /* 0x044ff00000041824 */
[C---:B------:R-:W-:Y:S01]  /*13410*/  HMMA.16816.F32.BF16 R40, R100.reuse, R106, R40 ;  /* 0x0000006a6428723c */ /* 0x040fe20000041828 */
[----:B------:R-:W2:Y:S07]  /*13420*/  LDSM.16.MT88.4 R104, [R185+UR4+0x5100] ;  /* 0x00510004b968783b */ /* 0x000eae0008004200 */
[C---:B----4-:R-:W-:Y:S08]  /*13430*/  HMMA.16816.F32.BF16 R44, R100.reuse, R116, R44 ;  /* 0x00000074642c723c */ /* 0x050ff0000004182c */
[C---:B------:R-:W-:Y:S01]  /*13440*/  HMMA.16816.F32.BF16 R48, R100.reuse, R118, R48 ;  /* 0x000000766430723c */ /* 0x040fe20000041830 */
[----:B------:R-:W4:Y:S07]  /*13450*/  LDSM.16.MT88.4 R116, [R133+0x5100] ;  /* 0x005100008574783b */ /* 0x000f2e0000004200 */
[C---:B-1----:R-:W-:Y:S08]  /*13460*/  HMMA.16816.F32.BF16 R52, R100.reuse, R108, R52 ;  /* 0x0000006c6434723c */ /* 0x042ff00000041834 */
[C---:B------:R-:W-:Y:S01]  /*13470*/  HMMA.16816.F32.BF16 R56, R100.reuse, R110, R56 ;  /* 0x0000006e6438723c */ /* 0x040fe20000041838 */
[----:B------:R-:W1:Y:S07]  /*13480*/  LDSM.16.MT88.4 R108, [R184+UR4+0x5100] ;  /* 0x00510004b86c783b */ /* 0x000e6e0008004200 */
[C---:B---3--:R-:W-:Y:S08]  /*13490*/  HMMA.16816.F32.BF16 R60, R100.reuse, R112, R60 ;  /* 0x00000070643c723c */ /* 0x048ff0000004183c */
[C---:B------:R-:W-:Y:S01]  /*134a0*/  HMMA.16816.F32.BF16 R64, R100.reuse, R114, R64 ;  /* 0x000000726440723c */ /* 0x040fe20000041840 */
[----:B------:R-:W3:Y:S07]  /*134b0*/  LDSM.16.MT88.4 R112, [R168+0x5100] ;  /* 0x00510000a870783b */ /* 0x000eee0000004200 */
[C---:B--2---:R-:W-:Y:S08]  /*134c0*/  HMMA.16816.F32.BF16 R68, R100.reuse, R104, R68 ;  /* 0x000000686444723c */ /* 0x044ff00000041844 */
[C---:B------:R-:W-:Y:S01]  /*134d0*/  HMMA.16816.F32.BF16 R72, R100.reuse, R106, R72 ;  /* 0x0000006a6448723c */ /* 0x040fe20000041848 */
[----:B------:R-:W-:Y:S07]  /*134e0*/  LDSM.16.MT88.4 R104, [R184+UR4+0x1900] ;  /* 0x00190004b868783b */ /* 0x000fee0008004200 */
[C---:B----4-:R-:W-:Y:S08]  /*134f0*/  HMMA.16816.F32.BF16 R76, R100.reuse, R116, R76 ;  /* 0x00000074644c723c */ /* 0x050ff0000004184c */
[C---:B------:R-:W-:Y:S01]  /*13500*/  HMMA.16816.F32.BF16 R80, R100.reuse, R118, R80 ;  /* 0x000000766450723c */ /* 0x040fe20000041850 */
[----:B------:R-:W2:Y:S07]  /*13510*/  LDSM.16.MT88.4 R116, [R133+0x1900] ;  /* 0x001900008574783b */ /* 0x000eae0000004200 */
[C---:B-1----:R-:W-:Y:S08]  /*13520*/  HMMA.16816.F32.BF16 R84, R100.reuse, R108, R84 ;  /* 0x0000006c6454723c */ /* 0x042ff00000041854 */
[C---:B------:R-:W-:Y:S08]  /*13530*/  HMMA.16816.F32.BF16 R88, R100.reuse, R110, R88 ;  /* 0x0000006e6458723c */ /* 0x040ff00000041858 */
[C---:B---3--:R-:W-:Y:S08]  /*13540*/  HMMA.16816.F32.BF16 R92, R100.reuse, R112, R92 ;  /* 0x00000070645c723c */ /* 0x048ff0000004185c */
[----:B------:R-:W-:Y:S08]  /*13550*/  HMMA.16816.F32.BF16 R96, R100, R114, R96 ;  /* 0x000000726460723c */ /* 0x000ff00000041860 */
[C---:B------:R-:W-:Y:S08]  /*13560*/  HMMA.16816.F32.BF16 R128, R136.reuse, R124, R4 ;  /* 0x0000007c8880723c */ /* 0x040ff00000041804 */
[C---:B------:R-:W-:Y:S08]  /*13570*/  HMMA.16816.F32.BF16 R124, R136.reuse, R126, R8 ;  /* 0x0000007e887c723c */ /* 0x040ff00000041808 */
[C---:B--2---:R-:W-:Y:S08]  /*13580*/  HMMA.16816.F32.BF16 R120, R136.reuse, R116, R12 ;  /* 0x000000748878723c */ /* 0x044ff0000004180c */
        /* <DEDUP_REMOVED lines=37> */
[----:B------:R-:W-:Y:S02]  /*137e0*/  FADD.FTZ R230, R230, R229 ;  /* 0x000000e5e6e67221 */ /* 0x000fe40000010000 */
[----:B------:R-:W-:Y:S02]  /*137f0*/  FADD.FTZ R217, R231, R228 ;  /* 0x000000e4e7d97221 */ /* 0x000fe40000010000 */
[----:B------:R-:W-:Y:S01]  /*13800*/  FADD.FTZ R215, R233, R230 ;  /* 0x000000e6e9d77221 */ /* 0x000fe20000010000 */
[----:B------:R-:W-:-:S05]  /*13810*/  @!P0 BRA `(.L_x_989) ;  /* 0x0000040000008947 */ /* 0x000fca0003800000 */
[----:B------:R-:W-:Y:S01]  /*13820*/  ISETP.NE.AND P2, PT, R199, 0x1, PT ;  /* 0x00000001c700780c */ /* 0x000fe20003f45270 */
[----:B------:R-:W-:Y:S01]  /*13830*/  IMAD R202, R219, 0x40, R194 ;  /* 0x00000040dbca7824 */ /* 0x000fe200078e02c2 */
[----:B------:R-:W-:Y:S01]  /*13840*/  SEL R4, RZ, 0x10, P5 ;  /* 0x00000010ff047807 */ /* 0x000fe20002800000 */
[----:B------:R-:W-:Y:S01]  /*13850*/  IMAD.MOV.U32 R201, RZ, RZ, RZ ;  /* 0x000000ffffc97224 */ /* 0x000fe200078e00ff */
[----:B------:R-:W-:Y:S02]  /*13860*/  SEL R2, RZ, 0x10, P4 ;  /* 0x00000010ff027807 */ /* 0x000fe40002000000 */
[----:B------:R-:W-:Y:S02]  /*13870*/  IADD3 R202, R202, -0x80, R205 ;  /* 0xffffff80caca7810 */ /* 0x000fe40007ffe0cd */
[----:B------:R-:W-:Y:S03]  /*13880*/  IADD3 R14, -R4, 0x10, RZ ;  /* 0x00000010040e7810 */ /* 0x000fe60007ffe1ff */
[----:B------:R-:W-:Y:S01]  /*13890*/  IMAD.MOV.U32 R5, RZ, RZ, R202 ;  /* 0x000000ffff057224 */ /* 0x000fe200078e00ca */
[----:B------:R-:W-:Y:S01]  /*138a0*/  LOP3.LUT R14, R14, 0xf, RZ, 0xc0, !PT ;  /* 0x0000000f0e0e7812 */ /* 0x000fe200078ec0ff */
[----:B------:R-:W-:Y:S05]  /*138b0*/  @P2 IMAD.HI.U32 R0, R202, c[0x0][0x2bc], RZ ;  /* 0x0000af00ca002a27 */ /* 0x000fea00078e00ff */
[----:B------:R-:W-:Y:S02]  /*138c0*/  @P2 SHF.R.U32.HI R5, RZ, c[0x0][0x2c0], R0 ;  /* 0x0000b000ff052a19 */ /* 0x000fe40000011600 */
[----:B------:R-:W-:Y:S02]  /*138d0*/  ISETP.NE.U32.AND P2, PT, R4, RZ, PT ;  /* 0x000000ff0400720c */ /* 0x000fe40003f45070 */
[C---:B------:R-:W-:Y:S04]  /*138e0*/  @!P3 IADD3 R7, P0, R5.reuse, R206, RZ ;  /* 0x000000ce0507b210 */ /* 0x040fe80007f1e0ff */
[----:B------:R-:W-:Y:S01]  /*138f0*/  @!P3 LEA.HI.X.SX32 R0, R5, R198, 0x1, P0 ;  /* 0x000000c60500b211 */ /* 0x000fe200000f0eff */
[----:B------:R-:W-:Y:S01]  /*13900*/  IMAD.MOV R5, RZ, RZ, -R5 ;  /* 0x000000ffff057224 */ /* 0x000fe200078e0a05 */
[----:B------:R-:W-:Y:S03]  /*13910*/  @!P3 LEA R8, P0, R7, c[0x0][0x2a0], 0x2 ;  /* 0x0000a8000708ba11 */ /* 0x000fe600078010ff */
[----:B------:R-:W-:Y:S01]  /*13920*/  IMAD R202, R5, c[0x0][0x2b8], R202 ;  /* 0x0000ae0005ca7a24 */ /* 0x000fe200078e02ca */
[----:B------:R-:W-:Y:S03]  /*13930*/  @!P3 LEA.HI.X R9, R7, c[0x0][0x2a4], R0, 0x2, P0 ;  /* 0x0000a9000709ba11 */ /* 0x000fe600000f1400 */
[C---:B------:R-:W-:Y:S01]  /*13940*/  IMAD.WIDE.U32 R6, R202.reuse, c[0x0][0x1e0], RZ ;  /* 0x00007800ca067a25 */ /* 0x040fe200078e00ff */
[----:B------:R-:W-:Y:S01]  /*13950*/  SHF.R.S32.HI R5, RZ, 0x1f, R202 ;  /* 0x0000001fff057819 */ /* 0x000fe200000114ca */
[----:B------:R-:W2:Y:S04]  /*13960*/  @!P3 LDG.E R201, [R8.64] ;  /* 0x0000000608c9b981 */ /* 0x000ea8000c1e1900 */
[----:B------:R-:W-:Y:S04]  /*13970*/  IMAD R5, R5, c[0x0][0x1e0], RZ ;  /* 0x0000780005057a24 */ /* 0x000fe800078e02ff */
[----:B------:R-:W-:Y:S04]  /*13980*/  IMAD R5, R202, c[0x0][0x1e4], R5 ;  /* 0x00007900ca057a24 */ /* 0x000fe800078e0205 */
[----:B------:R-:W-:Y:S02]  /*13990*/  IMAD.IADD R7, R7, 0x1, R5 ;  /* 0x0000000107077824 */ /* 0x000fe400078e0205 */
[----:B------:R-:W-:Y:S01]  /*139a0*/  IMAD R5, R192, c[0x0][0x1e8], RZ ;  /* 0x00007a00c0057a24 */ /* 0x000fe200078e02ff */
[----:B--2---:R-:W-:Y:S01]  /*139b0*/  SHF.R.S32.HI R0, RZ, 0x1f, R201 ;  /* 0x0000001fff007819 */ /* 0x004fe200000114c9 */
[----:B------:R-:W-:Y:S04]  /*139c0*/  IMAD.WIDE.U32 R6, R201, c[0x0][0x1f0], R6 ;  /* 0x00007c00c9067a25 */ /* 0x000fe800078e0006 */
        /* <DEDUP_REMOVED lines=9> */
[----:B------:R-:W-:Y:S03]  /*13a60*/  SEL R0, RZ, 0x10, P6 ;  /* 0x00000010ff007807 */ /* 0x000fe60003000000 */
[----:B------:R-:W2:Y:S01]  /*13a70*/  SHFL.IDX PT, R9, R8, 0x1, 0x181f ;  /* 0x00381f0008097f89 */ /* 0x000ea200000e0000 */
[----:B------:R-:W-:Y:S03]  /*13a80*/  IADD3 R5, -R0, 0x10, RZ ;  /* 0x0000001000057810 */ /* 0x000fe60007ffe1ff */
[----:B------:R3:W-:Y:S01]  /*13a90*/  SHFL.IDX PT, R13, R8, RZ, 0x181f ;  /* 0x00181fff080d7589 */ /* 0x0007e200000e0000 */
[----:B------:R-:W-:Y:S03]  /*13aa0*/  LOP3.LUT R5, R5, 0xf, RZ, 0xc0, !PT ;  /* 0x0000000f05057812 */ /* 0x000fe600078ec0ff */
[----:B------:R-:W4:Y:S01]  /*13ab0*/  SHFL.IDX PT, R11, R10, RZ, 0x181f ;  /* 0x00181fff0a0b7589 */ /* 0x000f2200000e0000 */
[----:B-1----:R-:W-:Y:S04]  /*13ac0*/  IADD3 R14, P1, P0, R14, R7, R208 ;  /* 0x000000070e0e7210 */ /* 0x002fe8000783e0d0 */
[----:B--2---:R-:W-:Y:S02]  /*13ad0*/  IADD3.X R15, RZ, R9, R209, P1, P0 ;  /* 0x00000009ff0f7210 */ /* 0x004fe40000fe04d1 */
[----:B------:R-:W-:Y:S04]  /*13ae0*/  IADD3 R16, P1, P0, R6, R7, R211 ;  /* 0x0000000706107210 */ /* 0x000fe8000783e0d3 */
[----:B------:R-:W-:Y:S02]  /*13af0*/  IADD3.X R17, RZ, R9, R212, P1, P0 ;  /* 0x00000009ff117210 */ /* 0x000fe40000fe04d4 */
[----:B---3--:R-:W-:Y:S01]  /*13b00*/  IADD3 R8, P1, P0, R5, R7, R204 ;  /* 0x0000000705087210 */ /* 0x008fe2000783e0cc */
[----:B------:R-:W-:Y:S03]  /*13b10*/  IMAD R5, R213, 0x3000, R203 ;  /* 0x00003000d5057824 */ /* 0x000fe600078e02cb */
[----:B------:R-:W-:Y:S01]  /*13b20*/  IADD3.X R9, RZ, R9, R210, P1, P0 ;  /* 0x00000009ff097210 */ /* 0x000fe20000fe04d2 */
[----:B------:R-:W-:Y:S01]  /*13b30*/  IMAD.SHL.U32 R7, R5, 0x2, RZ ;  /* 0x0000000205077824 */ /* 0x000fe200078e00ff */
[----:B----4-:R-:W-:Y:S02]  /*13b40*/  IADD3 R20, P1, R208, R11, RZ ;  /* 0x0000000bd0147210 */ /* 0x010fe40007f3e0ff */
[----:B------:R-:W-:Y:S03]  /*13b50*/  IADD3 R18, P0, R11, R211, RZ ;  /* 0x000000d30b127210 */ /* 0x000fe60007f1e0ff */
[----:B------:R-:W-:Y:S01]  /*13b60*/  IMAD.X R21, R209, 0x1, R13, P1 ;  /* 0x00000001d1157824 */ /* 0x000fe200008e060d */
[----:B------:R-:W-:Y:S01]  /*13b70*/  ISETP.NE.U32.AND P1, PT, R2, RZ, PT ;  /* 0x000000ff0200720c */ /* 0x000fe20003f25070 */
[----:B------:R-:W-:Y:S01]  /*13b80*/  IMAD.X R19, R13, 0x1, R212, P0 ;  /* 0x000000010d137824 */ /* 0x000fe200000e06d4 */
        /* <DEDUP_REMOVED lines=9> */
.L_x_989:
        /* <DEDUP_REMOVED lines=9> */
.L_x_987:
[----:B-1----:R-:W1:Y:S01]  /*13cb0*/  SHFL.BFLY PT, R6, R217, 0x2, 0x1f ;  /* 0x0c401f00d9067f89 */ /* 0x002e6200000e0000 */
        /* <DEDUP_REMOVED lines=122> */
.L_x_937:
        /* <DEDUP_REMOVED lines=152> */
.L_x_992:
[----:B--2---:R-:W-:Y:S01]  /*14de0*/  LOP3.LUT R6, R14, 0xffffffe0, RZ, 0xc0, !PT ;  /* 0xffffffe00e067812 */ /* 0x004fe200078ec0ff */
[----:B------:R-:W1:Y:S01]  /*14df0*/  S2R R54, SR_CTAID.X ;  /* 0x0000000000367919 */ /* 0x000e620000002500 */
[----:B------:R-:W-:Y:S01]  /*14e00*/  SHF.R.S32.HI R14, RZ, 0x1f, R5 ;  /* 0x0000001fff0e7819 */ /* 0x000fe20000011405 */
[----:B------:R-:W-:Y:S01]  /*14e10*/  IMAD R13, R25, c[0x0][0x3a0], RZ ;  /* 0x0000e800190d7a24 */ /* 0x000fe200078e02ff */
[----:B------:R-:W-:Y:S01]  /*14e20*/  LEA.HI R8, R16, R16, RZ, 0x1 ;  /* 0x0000001010087211 */ /* 0x000fe200078f08ff */
[----:B------:R-:W-:Y:S01]  /*14e30*/  IMAD.IADD R6, R3, 0x1, -R6 ;  /* 0x0000000103067824 */ /* 0x000fe200078e0a06 */
[-C--:B------:R-:W-:Y:S01]  /*14e40*/  LEA.HI R14, R14, R5.reuse, RZ, 0x3 ;  /* 0x000000050e0e7211 */ /* 0x080fe200078f18ff */
[----:B------:R-:W-:Y:S01]  /*14e50*/  IMAD R17, R2, c[0x0][0x490], RZ ;  /* 0x0001240002117a24 */ /* 0x000fe200078e02ff */
[----:B------:R-:W-:Y:S01]  /*14e60*/  LOP3.LUT R9, R8, 0x1ffffffe, RZ, 0xc0, !PT ;  /* 0x1ffffffe08097812 */ /* 0x000fe200078ec0ff */
[----:B------:R-:W-:Y:S01]  /*14e70*/  IMAD.MOV.U32 R19, RZ, RZ, R25 ;  /* 0x000000ffff137224 */ /* 0x000fe200078e0019 */
[----:B------:R-:W-:Y:S01]  /*14e80*/  SHF.R.S32.HI R7, RZ, 0x1f, R6 ;  /* 0x0000001fff077819 */ /* 0x000fe20000011406 */
[----:B------:R-:W-:Y:S01]  /*14e90*/  IMAD R13, R24, c[0x0][0x3a4], R13 ;  /* 0x0000e900180d7a24 */ /* 0x000fe200078e020d */
[----:B------:R-:W-:Y:S01]  /*14ea0*/  LOP3.LUT R14, R14, 0xffffff8, RZ, 0xc0, !PT ;  /* 0x0ffffff80e0e7812 */ /* 0x000fe200078ec0ff */
[----:B------:R-:W-:Y:S01]  /*14eb0*/  IMAD.IADD R16, R16, 0x1, -R9 ;  /* 0x0000000110107824 */ /* 0x000fe200078e0a09 */
[----:B------:R-:W-:Y:S01]  /*14ec0*/  LEA.HI R4, R7, R6, RZ, 0x2 ;  /* 0x0000000607047211 */ /* 0x000fe200078f10ff */
[----:B------:R-:W-:Y:S01]  /*14ed0*/  IMAD.MOV.U32 R7, RZ, RZ, c[0x0][0x4e8] ;  /* 0x00013a00ff077624 */ /* 0x000fe200078e00ff */
[----:B------:R-:W-:Y:S01]  /*14ee0*/  IADD3 R5, -R14, R5, RZ ;  /* 0x000000050e057210 */ /* 0x000fe20007ffe1ff */
[----:B------:R-:W-:Y:S01]  /*14ef0*/  IMAD.WIDE.U32 R14, R24, c[0x0][0x3a0], RZ ;  /* 0x0000e800180e7a25 */ /* 0x000fe200078e00ff */
[----:B------:R-:W-:Y:S01]  /*14f00*/  SHF.R.S32.HI R4, RZ, 0x2, R4 ;  /* 0x00000002ff047819 */ /* 0x000fe20000011404 */
[----:B------:R-:W-:Y:S01]  /*14f10*/  BSSY B0, `(.L_x_993) ;  /* 0x0000076000007945 */ /* 0x000fe20003800000 */
[----:B------:R-:W-:Y:S01]  /*14f20*/  ISETP.NE.AND P1, PT, R7, 0x1, PT ;  /* 0x000000010700780c */ /* 0x000fe20003f25270 */
[----:B------:R-:W-:Y:S01]  /*14f30*/  IMAD R17, R192, c[0x0][0x494], R17 ;  /* 0x00012500c0117a24 */ /* 0x000fe200078e0211 */
[----:B------:R-:W-:Y:S01]  /*14f40*/  LEA.HI R9, R12, R3, RZ, 0x3 ;  /* 0x000000030c097211 */ /* 0x000fe200078f18ff */
[----:B------:R-:W-:Y:S01]  /*14f50*/  IMAD R5, R5, 0x10, R4 ;  /* 0x0000001005057824 */ /* 0x000fe200078e0204 */
[----:B------:R-:W-:-:S02]  /*14f60*/  MOV R18, R24 ;  /* 0x0000001800127202 */ /* 0x000fc40000000f00 */
[----:B------:R-:W-:Y:S01]  /*14f70*/  LOP3.LUT R4, R9, 0xfffffff8, RZ, 0xc0, !PT ;  /* 0xfffffff809047812 */ /* 0x000fe200078ec0ff */
[----:B------:R-:W-:Y:S01]  /*14f80*/  IMAD R7, R16, 0x8, R5 ;  /* 0x0000000810077824 */ /* 0x000fe200078e0205 */
[----:B------:R-:W-:Y:S01]  /*14f90*/  LOP3.LUT P2, RZ, R6, 0x3, RZ, 0xc0, !PT ;  /* 0x0000000306ff7812 */ /* 0x000fe2000784c0ff */
[----:B------:R-:W-:Y:S01]  /*14fa0*/  IMAD.WIDE.U32 R18, R192, c[0x0][0x490], R18 ;  /* 0x00012400c0127a25 */ /* 0x000fe200078e0012 */
[----:B------:R-:W-:Y:S02]  /*14fb0*/  LEA.HI R12, R12, R3, RZ, 0x6 ;  /* 0x000000030c0c7211 */ /* 0x000fe400078f30ff */
[----:B-1----:R-:W-:Y:S01]  /*14fc0*/  LEA R7, R54, R7, 0x7 ;  /* 0x0000000736077211 */ /* 0x002fe200078e38ff */
[----:B------:R-:W-:Y:S01]  /*14fd0*/  IMAD.IADD R4, R3, 0x1, -R4 ;  /* 0x0000000103047824 */ /* 0x000fe200078e0a04 */
[----:B------:R-:W-:Y:S01]  /*14fe0*/  SHF.R.S32.HI R3, RZ, 0x1f, R195 ;  /* 0x0000001fff037819 */ /* 0x000fe200000114c3 */
[----:B------:R-:W-:Y:S01]  /*14ff0*/  IMAD.IADD R19, R19, 0x1, R17 ;  /* 0x0000000113137824 */ /* 0x000fe200078e0211 */
[----:B------:R-:W-:Y:S01]  /*15000*/  SHF.R.S32.HI R9, RZ, 0x3, R9 ;  /* 0x00000003ff097819 */ /* 0x000fe20000011409 */
[----:B------:R-:W-:Y:S01]  /*15010*/  @P1 IMAD.HI.U32 R8, R7, c[0x0][0x4ec], RZ ;  /* 0x00013b0007081a27 */ /* 0x000fe200078e00ff */
[----:B------:R-:W-:-:S02]  /*15020*/  IADD3 R15, R15, R13, RZ ;  /* 0x0000000d0f0f7210 */ /* 0x000fc40007ffe0ff */
[----:B------:R-:W-:Y:S01]  /*15030*/  SEL R195, R195, RZ, !P0 ;  /* 0x000000ffc3c37207 */ /* 0x000fe20004000000 */
[----:B------:R-:W-:Y:S01]  /*15040*/  IMAD.MOV.U32 R6, RZ, RZ, R7 ;  /* 0x000000ffff067224 */ /* 0x000fe200078e0007 */
[----:B------:R-:W-:Y:S01]  /*15050*/  @P1 SHF.R.U32.HI R6, RZ, c[0x0][0x4f0], R8 ;  /* 0x00013c00ff061a19 */ /* 0x000fe20000011608 */
[----:B------:R-:W-:Y:S01]  /*15060*/  IMAD R17, R2, c[0x0][0x3e8], RZ ;  /* 0x0000fa0002117a24 */ /* 0x000fe200078e02ff */
[----:B------:R-:W-:Y:S01]  /*15070*/  SEL R3, R3, RZ, !P0 ;  /* 0x000000ff03037207 */ /* 0x000fe20004000000 */
[----:B------:R-:W-:Y:S01]  /*15080*/  IMAD.WIDE.U32 R14, R192, c[0x0][0x3e8], R14 ;  /* 0x0000fa00c00e7a25 */ /* 0x000fe200078e000e */
[----:B------:R-:W-:-:S03]  /*15090*/  LEA R13, R4, R9, 0x5 ;  /* 0x00000009040d7211 */ /* 0x000fc600078e28ff */
[----:B------:R-:W-:Y:S02]  /*150a0*/  IMAD.MOV R8, RZ, RZ, -R6 ;  /* 0x000000ffff087224 */ /* 0x000fe400078e0a06 */
[----:B------:R-:W-:Y:S02]  /*150b0*/  IMAD R17, R192, c[0x0][0x3ec], R17 ;  /* 0x0000fb00c0117a24 */ /* 0x000fe400078e0211 */
[----:B------:R-:W-:Y:S02]  /*150c0*/  IMAD R8, R8, c[0x0][0x4e8], R7 ;  /* 0x00013a0008087a24 */ /* 0x000fe400078e0207 */
[----:B------:R-:W-:Y:S01]  /*150d0*/  IMAD.WIDE.U32 R18, R195, c[0x0][0x498], R18 ;  /* 0x00012600c3127a25 */ /* 0x000fe200078e0012 */
[----:B------:R-:W-:-:S03]  /*150e0*/  IADD3 R15, R15, R17, RZ ;  /* 0x000000110f0f7210 */ /* 0x000fc60007ffe0ff */
[----:B------:R-:W-:Y:S01]  /*150f0*/  IMAD R16, R3, c[0x0][0x498], RZ ;  /* 0x0001260003107a24 */ /* 0x000fe200078e02ff */
[----:B------:R-:W-:Y:S01]  /*15100*/  IADD3 R20, P0, R6, R18, RZ ;  /* 0x0000001206147210 */ /* 0x000fe20007f1e0ff */
[----:B------:R-:W-:Y:S01]  /*15110*/  IMAD R7, R54, 0x80, R13 ;  /* 0x0000008036077824 */ /* 0x000fe200078e020d */
[----:B------:R-:W-:Y:S01]  /*15120*/  SHF.R.S32.HI R18, RZ, 0x1f, R8 ;  /* 0x0000001fff127819 */ /* 0x000fe20000011408 */
[----:B------:R-:W-:Y:S01]  /*15130*/  IMAD R13, R195, c[0x0][0x49c], R16 ;  /* 0x00012700c30d7a24 */ /* 0x000fe200078e0210 */
[----:B------:R-:W-:Y:S01]  /*15140*/  SHF.R.S32.HI R16, RZ, 0x1f, R6 ;  /* 0x0000001fff107819 */ /* 0x000fe20000011406 */
[----:B------:R-:W-:-:S03]  /*15150*/  @P1 IMAD.HI.U32 R17, R7, c[0x0][0x4ec], RZ ;  /* 0x00013b0007111a27 */ /* 0x000fc600078e00ff */
[----:B------:R-:W-:Y:S01]  /*15160*/  IADD3.X R21, R16, R19, R13, P0, !PT ;  /* 0x0000001310157210 */ /* 0x000fe200007fe40d */
[----:B------:R-:W-:Y:S02]  /*15170*/  IMAD.SHL.U32 R2, R9, 0x40, RZ ;  /* 0x0000004009027824 */ /* 0x000fe400078e00ff */
[----:B------:R-:W-:Y:S01]  /*15180*/  IMAD.MOV.U32 R6, RZ, RZ, R7 ;  /* 0x000000ffff067224 */ /* 0x000fe200078e0007 */
[----:B------:R-:W-:Y:S01]  /*15190*/  @P1 SHF.R.U32.HI R6, RZ, c[0x0][0x4f0], R17 ;  /* 0x00013c00ff061a19 */ /* 0x000fe20000011611 */
[----:B------:R-:W-:Y:S01]  /*151a0*/  IMAD R17, R18, c[0x0][0x488], RZ ;  /* 0x0001220012117a24 */ /* 0x000fe200078e02ff */
[----:B------:R-:W-:Y:S01]  /*151b0*/  LOP3.LUT R13, R2, 0x1c0, RZ, 0xc0, !PT ;  /* 0x000001c0020d7812 */ /* 0x000fe200078ec0ff */
[----:B------:R-:W-:Y:S02]  /*151c0*/  IMAD.SHL.U32 R2, R4, 0x8, RZ ;  /* 0x0000000804027824 */ /* 0x000fe400078e00ff */
[----:B------:R-:W-:-:S04]  /*151d0*/  IMAD.WIDE.U32 R20, R8, c[0x0][0x488], R20 ;  /* 0x0001220008147a25 */ /* 0x000fc800078e0014 */
[----:B------:R-:W-:Y:S01]  /*151e0*/  IMAD R17, R8, c[0x0][0x48c], R17 ;  /* 0x0001230008117a24 */ /* 0x000fe200078e0211 */
[----:B------:R-:W-:Y:S01]  /*151f0*/  LOP3.LUT R8, R13, 0x38, R2, 0xf8, !PT ;  /* 0x000000380d087812 */ /* 0x000fe200078ef802 */
[----:B------:R-:W-:Y:S01]  /*15200*/  IMAD R4, R3, c[0x0][0x3f0], RZ ;  /* 0x0000fc0003047a24 */ /* 0x000fe200078e02ff */
[----:B------:R-:W-:Y:S01]  /*15210*/  SHF.R.U32.HI R3, RZ, 0x3, R13 ;  /* 0x00000003ff037819 */ /* 0x000fe2000001160d */
[----:B------:R-:W-:Y:S01]  /*15220*/  IMAD.WIDE.U32 R14, R195, c[0x0][0x3f0], R14 ;  /* 0x0000fc00c30e7a25 */ /* 0x000fe200078e000e */
[----:B------:R-:W-:Y:S02]  /*15230*/  LEA R13, P0, R20, c[0x0][0x450], 0x2 ;  /* 0x00011400140d7a11 */ /* 0x000fe400078010ff */
[----:B------:R-:W-:Y:S01]  /*15240*/  IADD3 R17, R21, R17, RZ ;  /* 0x0000001115117210 */ /* 0x000fe20007ffe0ff */
[----:B------:R-:W-:Y:S01]  /*15250*/  IMAD R4, R195, c[0x0][0x3f4], R4 ;  /* 0x0000fd00c3047a24 */ /* 0x000fe200078e0204 */
[----:B------:R-:W-:Y:S01]  /*15260*/  LOP3.LUT R8, R8, R3, RZ, 0x3c, !PT ;  /* 0x0000000308087212 */ /* 0x000fe200078e3cff */
[----:B------:R-:W-:Y:S01]  /*15270*/  SHFL.IDX PT, R32, R13, RZ, 0x1c1f ;  /* 0x001c1fff0d207589 */ /* 0x000fe200000e0000 */
[----:B------:R-:W-:Y:S01]  /*15280*/  LEA.HI.X R17, R20, c[0x0][0x454], R17, 0x2, P0 ;  /* 0x0001150014117a11 */ /* 0x000fe200000f1411 */
[--C-:B------:R-:W-:Y:S01]  /*15290*/  IMAD.MOV R16, RZ, RZ, -R6.reuse ;  /* 0x000000ffff107224 */ /* 0x100fe200078e0a06 */
[----:B------:R-:W-:Y:S01]  /*152a0*/  SHF.R.S32.HI R3, RZ, 0x1f, R6 ;  /* 0x0000001fff037819 */ /* 0x000fe20000011406 */
[----:B------:R-:W-:Y:S01]  /*152b0*/  SHFL.IDX PT, R34, R13, 0x1, 0x1c1f ;  /* 0x003c1f000d227f89 */ /* 0x000fe200000e0000 */
[----:B------:R-:W-:Y:S01]  /*152c0*/  IADD3 R15, R15, R4, RZ ;  /* 0x000000040f0f7210 */ /* 0x000fe20007ffe0ff */
[C---:B------:R-:W-:Y:S01]  /*152d0*/  IMAD R4, R54.reuse, 0x80, R5 ;  /* 0x0000008036047824 */ /* 0x040fe200078e0205 */
[----:B------:R-:W-:Y:S01]  /*152e0*/  LEA R54, R54, R9, 0x7 ;  /* 0x0000000936367211 */ /* 0x000fe200078e38ff */
[----:B------:R-:W1:Y:S01]  /*152f0*/  SHFL.IDX PT, R33, R17, RZ, 0x1c1f ;  /* 0x001c1fff11217589 */ /* 0x000e6200000e0000 */
[----:B------:R-:W-:-:S02]  /*15300*/  IMAD R5, R3, c[0x0][0x3e0], RZ ;  /* 0x0000f80003057a24 */ /* 0x000fc400078e02ff */
[----:B-----5:R-:W-:Y:S01]  /*15310*/  IMAD R3, R11, c[0x0][0x4e8], RZ ;  /* 0x00013a000b037a24 */ /* 0x020fe200078e02ff */
[----:B------:R-:W2:Y:S01]  /*15320*/  SHFL.IDX PT, R35, R17, 0x1, 0x1c1f ;  /* 0x003c1f0011237f89 */ /* 0x000ea200000e0000 */
[----:B------:R-:W-:Y:S01]  /*15330*/  IADD3 R18, R4, 0x8, RZ ;  /* 0x0000000804127810 */ /* 0x000fe20007ffe0ff */
[----:B------:R-:W-:Y:S01]  /*15340*/  IMAD R16, R16, c[0x0][0x4e8], R7 ;  /* 0x00013a0010107a24 */ /* 0x000fe200078e0207 */
[----:B------:R-:W-:Y:S01]  /*15350*/  SHF.L.U32 R7, R12, 0x3, RZ ;  /* 0x000000030c077819 */ /* 0x000fe200000006ff */
[----:B------:R-:W-:Y:S01]  /*15360*/  IMAD R5, R6, c[0x0][0x3e4], R5 ;  /* 0x0000f90006057a24 */ /* 0x000fe200078e0205 */
[-C--:B------:R-:W-:Y:S01]  /*15370*/  ISETP.GE.OR P1, PT, R4, R3.reuse, P2 ;  /* 0x000000030400720c */ /* 0x080fe20001726670 */
[----:B------:R-:W-:Y:S01]  /*15380*/  IMAD.WIDE.U32 R14, R6, c[0x0][0x3e0], R14 ;  /* 0x0000f800060e7a25 */ /* 0x000fe200078e000e */
[----:B------:R-:W-:Y:S02]  /*15390*/  ISETP.GE.OR P0, PT, R18, R3, P2 ;  /* 0x000000031200720c */ /* 0x000fe40001706670 */
[----:B------:R-:W-:Y:S01]  /*153a0*/  SHF.R.S32.HI R4, RZ, 0x1f, R16 ;  /* 0x0000001fff047819 */ /* 0x000fe20000011410 */
[----:B------:R-:W-:Y:S01]  /*153b0*/  IMAD.IADD R15, R15, 0x1, R5 ;  /* 0x000000010f0f7824 */ /* 0x000fe200078e0205 */
[----:B------:R-:W-:-:S03]  /*153c0*/  LOP3.LUT R7, R8, 0x7ffffe00, R7, 0xf8, !PT ;  /* 0x7ffffe0008077812 */ /* 0x000fc600078ef807 */
[----:B------:R-:W-:Y:S01]  /*153d0*/  IMAD R5, R4, c[0x0][0x3d8], RZ ;  /* 0x0000f60004057a24 */ /* 0x000fe200078e02ff */
[----:B------:R-:W-:Y:S01]  /*153e0*/  SHF.L.U32 R58, R7, 0x1, RZ ;  /* 0x00000001073a7819 */ /* 0x000fe200000006ff */
[C---:B------:R-:W-:Y:S02]  /*153f0*/  IMAD.WIDE.U32 R56, R16.reuse, c[0x0][0x3d8], R14 ;  /* 0x0000f60010387a25 */ /* 0x040fe400078e000e */
[----:B-1----:R1:W-:Y:S02]  /*15400*/  @!P1 ST.E [R32.64], R0 ;  /* 0x0000000020009985 */ /* 0x0023e4000c101906 */
[----:B------:R-:W-:Y:S02]  /*15410*/  IMAD R8, R16, c[0x0][0x3dc], R5 ;  /* 0x0000f70010087a24 */ /* 0x000fe400078e0205 */
[----:B--2---:R1:W-:Y:S02]  /*15420*/  @!P0 ST.E [R34.64], R10 ;  /* 0x0000000a22008985 */ /* 0x0043e4000c101906 */
        /* <DEDUP_REMOVED lines=36> */
.L_x_994:
[----:B--2---:R-:W-:Y:S05]  /*15670*/  BSYNC B0 ;  /* 0x0000000000007941 */ /* 0x004fea0003800000 */
.L_x_993:
        /* <DEDUP_REMOVED lines=23> */
.L_x_996:
[----:B------:R-:W-:Y:S05]  /*157f0*/  BSYNC B0 ;  /* 0x0000000000007941 */ /* 0x000fea0003800000 */
.L_x_995:
        /* <DEDUP_REMOVED lines=23> */
.L_x_998:
[----:B------:R-:W-:Y:S05]  /*15970*/  BSYNC B0 ;  /* 0x0000000000007941 */ /* 0x000fea0003800000 */
.L_x_997:
        /* <DEDUP_REMOVED lines=24> */
.L_x_991:
        /* <DEDUP_REMOVED lines=18> */
.L_x_999:
        /* <DEDUP_REMOVED lines=20> */
[----:B------:R-:W-:Y:S01]  /*15d60*/  IADD3 R13, R4, R13, RZ ;  /* 0x0000000d040d7210 */ /* 0x000fe20007ffe0ff */
[----:B------:R-:W-:-:S04]  /*15d70*/  IMAD R4, R5, c[0x0][0x498], RZ ;  /* 0x0001260005047a24 */ /* 0x000fc800078e02ff */
[----:B------:R-:W-:-:S04]  /*15d80*/  @P0 IMAD.HI.U32 R6, R8, c[0x0][0x4ec], RZ ;  /* 0x00013b0008060a27 */ /* 0x000fc800078e00ff */
[----:B------:R-:W-:Y:S01]  /*15d90*/  IMAD.WIDE.U32 R12, R195, c[0x0][0x498], R12 ;  /* 0x00012600c30c7a25 */ /* 0x000fe200078e000c */
[----:B------:R-:W-:-:S03]  /*15da0*/  @P0 SHF.R.U32.HI R7, RZ, c[0x0][0x4f0], R6 ;  /* 0x00013c00ff070a19 */ /* 0x000fc60000011606 */
[----:B------:R-:W-:Y:S01]  /*15db0*/  IMAD R15, R195, c[0x0][0x49c], R4 ;  /* 0x00012700c30f7a24 */ /* 0x000fe200078e0204 */
[--C-:B------:R-:W-:Y:S01]  /*15dc0*/  SHF.R.S32.HI R4, RZ, 0x1f, R7.reuse ;  /* 0x0000001fff047819 */ /* 0x100fe20000011407 */
[----:B------:R-:W-:Y:S01]  /*15dd0*/  IMAD.MOV R9, RZ, RZ, -R7 ;  /* 0x000000ffff097224 */ /* 0x000fe200078e0a07 */
[----:B------:R-:W-:-:S03]  /*15de0*/  IADD3 R12, P0, R7, R12, RZ ;  /* 0x0000000c070c7210 */ /* 0x000fc60007f1e0ff */
[----:B------:R-:W-:Y:S01]  /*15df0*/  IMAD R9, R9, c[0x0][0x4e8], R8 ;  /* 0x00013a0009097a24 */ /* 0x000fe200078e0208 */
[----:B------:R-:W-:Y:S02]  /*15e00*/  IADD3.X R13, R4, R13, R15, P0, !PT ;  /* 0x0000000d040d7210 */ /* 0x000fe400007fe40f */
[----:B------:R-:W-:Y:S02]  /*15e10*/  MOV R4, 0xff800000 ;  /* 0xff80000000047802 */ /* 0x000fe40000000f00 */
[----:B------:R-:W-:Y:S01]  /*15e20*/  SHF.R.S32.HI R6, RZ, 0x1f, R9 ;  /* 0x0000001fff067819 */ /* 0x000fe20000011409 */
[----:B------:R-:W-:-:S04]  /*15e30*/  IMAD.WIDE.U32 R12, R9, c[0x0][0x488], R12 ;  /* 0x00012200090c7a25 */ /* 0x000fc800078e000c */
[----:B------:R-:W-:-:S04]  /*15e40*/  IMAD R6, R6, c[0x0][0x488], RZ ;  /* 0x0001220006067a24 */ /* 0x000fc800078e02ff */
[----:B------:R-:W-:Y:S01]  /*15e50*/  IMAD R7, R9, c[0x0][0x48c], R6 ;  /* 0x0001230009077a24 */ /* 0x000fe200078e0206 */
[----:B------:R-:W-:-:S04]  /*15e60*/  LEA R6, P0, R12, c[0x0][0x450], 0x2 ;  /* 0x000114000c067a11 */ /* 0x000fc800078010ff */
[----:B------:R-:W-:-:S04]  /*15e70*/  IADD3 R7, R13, R7, RZ ;  /* 0x000000070d077210 */ /* 0x000fc80007ffe0ff */
[----:B------:R-:W-:-:S05]  /*15e80*/  LEA.HI.X R7, R12, c[0x0][0x454], R7, 0x2, P0 ;  /* 0x000115000c077a11 */ /* 0x000fca00000f1407 */
[----:B------:R1:W-:Y:S02]  /*15e90*/  STG.E [R6.64], R4 ;  /* 0x0000000406007986 */ /* 0x0003e4000c101906 */
.L_x_1001:
[----:B------:R-:W-:Y:S05]  /*15ea0*/  BSYNC B0 ;  /* 0x0000000000007941 */ /* 0x000fea0003800000 */
.L_x_1000:
[----:B-1----:R-:W1:Y:S01]  /*15eb0*/  S2R R6, SR_CTAID.X ;  /* 0x0000000000067919 */ /* 0x002e620000002500 */
[----:B------:R-:W-:Y:S01]  /*15ec0*/  SHF.R.S32.HI R9, RZ, 0x1f, R0 ;  /* 0x0000001fff097819 */ /* 0x000fe20000011400 */
[----:B------:R-:W-:Y:S01]  /*15ed0*/  IMAD R7, R11, c[0x0][0x3a0], RZ ;  /* 0x0000e8000b077a24 */ /* 0x000fe200078e02ff */
[----:B------:R-:W-:Y:S01]  /*15ee0*/  MOV R8, c[0x0][0x4e8] ;  /* 0x00013a0000087a02 */ /* 0x000fe20000000f00 */
[----:B-----5:R-:W-:Y:S01]  /*15ef0*/  IMAD R3, R3, c[0x0][0x4e8], RZ ;  /* 0x00013a0003037a24 */ /* 0x020fe200078e02ff */
[----:B------:R-:W-:Y:S01]  /*15f00*/  LEA.HI R4, R9, R0, RZ, 0x3 ;  /* 0x0000000009047211 */ /* 0x000fe200078f18ff */
[----:B------:R-:W-:Y:S01]  /*15f10*/  IMAD R7, R10, c[0x0][0x3a4], R7 ;  /* 0x0000e9000a077a24 */ /* 0x000fe200078e0207 */
[----:B------:R-:W-:Y:S01]  /*15f20*/  ISETP.NE.AND P0, PT, R8, 0x1, PT ;  /* 0x000000010800780c */ /* 0x000fe20003f05270 */
[----:B------:R-:W-:Y:S01]  /*15f30*/  IMAD.WIDE.U32 R10, R10, c[0x0][0x3a0], RZ ;  /* 0x0000e8000a0a7a25 */ /* 0x000fe200078e00ff */
[----:B------:R-:W-:Y:S01]  /*15f40*/  LOP3.LUT R9, R4, 0xfffffff8, RZ, 0xc0, !PT ;  /* 0xfffffff804097812 */ /* 0x000fe200078ec0ff */
[----:B------:R-:W-:Y:S01]  /*15f50*/  BSSY B0, `(.L_x_1002) ;  /* 0x0000036000007945 */ /* 0x000fe20003800000 */
[----:B------:R-:W-:-:S02]  /*15f60*/  SHF.R.S32.HI R4, RZ, 0x3, R4 ;  /* 0x00000003ff047819 */ /* 0x000fc40000011404 */
[----:B------:R-:W-:Y:S01]  /*15f70*/  IADD3 R11, R11, R7, RZ ;  /* 0x000000070b0b7210 */ /* 0x000fe20007ffe0ff */
[----:B------:R-:W-:Y:S02]  /*15f80*/  IMAD.IADD R9, R0, 0x1, -R9 ;  /* 0x0000000100097824 */ /* 0x000fe400078e0a09 */
[----:B------:R-:W-:Y:S02]  /*15f90*/  IMAD R7, R2, c[0x0][0x3e8], RZ ;  /* 0x0000fa0002077a24 */ /* 0x000fe400078e02ff */
[C---:B------:R-:W-:Y:S01]  /*15fa0*/  IMAD.WIDE.U32 R10, R192.reuse, c[0x0][0x3e8], R10 ;  /* 0x0000fa00c00a7a25 */ /* 0x040fe200078e000a */
[CC--:B------:R-:W-:Y:S02]  /*15fb0*/  LEA R13, R9.reuse, R4.reuse, 0x5 ;  /* 0x00000004090d7211 */ /* 0x0c0fe400078e28ff */
[----:B------:R-:W-:Y:S01]  /*15fc0*/  SHF.L.U32 R9, R9, 0x3, RZ ;  /* 0x0000000309097819 */ /* 0x000fe200000006ff */
[----:B------:R-:W-:Y:S02]  /*15fd0*/  IMAD R7, R192, c[0x0][0x3ec], R7 ;  /* 0x0000fb00c0077a24 */ /* 0x000fe400078e0207 */
[C---:B-1----:R-:W-:Y:S01]  /*15fe0*/  IMAD R13, R6.reuse, 0x80, R13 ;  /* 0x00000080060d7824 */ /* 0x042fe200078e020d */
[----:B------:R-:W-:Y:S01]  /*15ff0*/  LEA R4, R6, R4, 0x7 ;  /* 0x0000000406047211 */ /* 0x000fe200078e38ff */
[----:B------:R-:W-:Y:S01]  /*16000*/  IMAD R2, R5, c[0x0][0x3f0], RZ ;  /* 0x0000fc0005027a24 */ /* 0x000fe200078e02ff */
[----:B------:R-:W-:Y:S01]  /*16010*/  IADD3 R11, R7, R11, RZ ;  /* 0x0000000b070b7210 */ /* 0x000fe20007ffe0ff */
[----:B------:R-:W-:Y:S01]  /*16020*/  @P0 IMAD.HI.U32 R0, R13, c[0x0][0x4ec], RZ ;  /* 0x00013b000d000a27 */ /* 0x000fe200078e00ff */
[----:B------:R-:W-:-:S02]  /*16030*/  MOV R5, R13 ;  /* 0x0000000d00057202 */ /* 0x000fc40000000f00 */
[----:B------:R-:W-:Y:S01]  /*16040*/  IADD3 R6, R9, 0x40, RZ ;  /* 0x0000004009067810 */ /* 0x000fe20007ffe0ff */
        /* <DEDUP_REMOVED lines=38> */
.L_x_1003:
[----:B------:R-:W-:Y:S05]  /*162b0*/  BSYNC B0 ;  /* 0x0000000000007941 */ /* 0x000fea0003800000 */
.L_x_1002:
[----:B------:R-:W-:Y:S01]  /*162c0*/  IADD3 R8, R4, 0x20, RZ ;  /* 0x0000002004087810 */ /* 0x000fe20007ffe0ff */
[----:B--23--:R2:W3:Y:S01]  /*162d0*/  SHFL.IDX PT, R11, R0, 0x1, 0x181f ;  /* 0x00381f00000b7f89 */ /* 0x00c4e200000e0000 */
        /* <DEDUP_REMOVED lines=11> */
[----:B-1-3--:R-:W-:Y:S01]  /*16390*/  @!P2 IMAD.WIDE R12, R9, 0x2, R10 ;  /* 0x00000002090ca825 */ /* 0x00afe200078e020a */
[----:B------:R-:W-:Y:S02]  /*163a0*/  @!P1 LOP3.LUT R8, R8, 0xfffffff8, RZ, 0xc0, !PT ;  /* 0xfffffff808089812 */ /* 0x000fe400078ec0ff */
[----:B------:R-:W-:-:S02]  /*163b0*/  @!P0 LOP3.LUT R7, R7, 0xfffffff8, RZ, 0xc0, !PT ;  /* 0xfffffff807078812 */ /* 0x000fc400078ec0ff */
[----:B------:R1:W-:Y:S01]  /*163c0*/  @!P2 ST.E.128 [R12.64], RZ ;  /* 0x000000ff0c00a985 */ /* 0x0003e2000c101d06 */
[----:B------:R-:W-:-:S04]  /*163d0*/  @!P1 IMAD.WIDE R14, R8, 0x2, R10 ;  /* 0x00000002080e9825 */ /* 0x000fc800078e020a */
[----:B------:R-:W-:Y:S01]  /*163e0*/  @!P0 IMAD.WIDE R10, R7, 0x2, R10 ;  /* 0x00000002070a8825 */ /* 0x000fe200078e020a */
[----:B------:R1:W-:Y:S04]  /*163f0*/  @!P1 ST.E.128 [R14.64], RZ ;  /* 0x000000ff0e009985 */ /* 0x0003e8000c101d06 */
[----:B------:R1:W-:Y:S02]  /*16400*/  @!P0 ST.E.128 [R10.64], RZ ;  /* 0x000000ff0a008985 */ /* 0x0003e4000c101d06 */
.L_x_1005:
[----:B------:R-:W-:Y:S05]  /*16410*/  BSYNC B0 ;  /* 0x0000000000007941 */ /* 0x000fea0003800000 */
.L_x_1004:
[----:B------:R-:W-:Y:S01]  /*16420*/  IADD3 R8, R4, 0x40, RZ ;  /* 0x0000004004087810 */ /* 0x000fe20007ffe0ff */
[----:B-1-3--:R1:W3:Y:S01]  /*16430*/  SHFL.IDX PT, R11, R0, 0x2, 0x181f ;  /* 0x00581f00000b7f89 */ /* 0x00a2e200000e0000 */
        /* <DEDUP_REMOVED lines=11> */
[----:B--23--:R-:W-:Y:S01]  /*164f0*/  @!P2 IMAD.WIDE R12, R9, 0x2, R10 ;  /* 0x00000002090ca825 */ /* 0x00cfe200078e020a */
[----:B------:R-:W-:Y:S02]  /*16500*/  @!P1 LOP3.LUT R8, R8, 0xfffffff8, RZ, 0xc0, !PT ;  /* 0xfffffff808089812 */ /* 0x000fe400078ec0ff */
[----:B------:R-:W-:-:S02]  /*16510*/  @!P0 LOP3.LUT R7, R7, 0xfffffff8, RZ, 0xc0, !PT ;  /* 0xfffffff807078812 */ /* 0x000fc400078ec0ff */
[----:B------:R2:W-:Y:S01]  /*16520*/  @!P2 ST.E.128 [R12.64], RZ ;  /* 0x000000ff0c00a985 */ /* 0x0005e2000c101d06 */
[----:B------:R-:W-:-:S04]  /*16530*/  @!P1 IMAD.WIDE R14, R8, 0x2, R10 ;  /* 0x00000002080e9825 */ /* 0x000fc800078e020a */
[----:B------:R-:W-:Y:S01]  /*16540*/  @!P0 IMAD.WIDE R10, R7, 0x2, R10 ;  /* 0x00000002070a8825 */ /* 0x000fe200078e020a */
[----:B------:R2:W-:Y:S04]  /*16550*/  @!P1 ST.E.128 [R14.64], RZ ;  /* 0x000000ff0e009985 */ /* 0x0005e8000c101d06 */
[----:B------:R2:W-:Y:S02]  /*16560*/  @!P0 ST.E.128 [R10.64], RZ ;  /* 0x000000ff0a008985 */ /* 0x0005e4000c101d06 */
.L_x_1007:
[----:B------:R-:W-:Y:S05]  /*16570*/  BSYNC B0 ;  /* 0x0000000000007941 */ /* 0x000fea0003800000 */
.L_x_1006:
[----:B------:R-:W-:Y:S01]  /*16580*/  IADD3 R4, R4, 0x60, RZ ;  /* 0x0000006004047810 */ /* 0x000fe20007ffe0ff */
[----:B--23--:R2:W3:Y:S03]  /*16590*/  SHFL.IDX PT, R11, R0, 0x3, 0x181f ;  /* 0x00781f00000b7f89 */ /* 0x00c4e600000e0000 */
[----:B------:R-:W-:Y:S01]  /*165a0*/  ISETP.GE.AND P0, PT, R4, R3, PT ;  /* 0x000000030400720c */ /* 0x000fe20003f06270 */
[----:B------:R2:W1:-:S12]  /*165b0*/  SHFL.IDX PT, R10, R2, 0x3, 0x181f ;  /* 0x00781f00020a7f89 */ /* 0x00045800000e0000 */
[----:B------:R-:W-:Y:S05]  /*165c0*/  @P0 EXIT ;  /* 0x000000000000094d */ /* 0x000fea0003800000 */
[----:B------:R-:W-:Y:S02]  /*165d0*/  ISETP.GE.AND P0, PT, R6, c[0x0][0x3c8], PT ;  /* 0x0000f20006007a0c */ /* 0x000fe40003f06270 */
[----:B------:R-:W-:-:S11]  /*165e0*/  ISETP.GE.AND P1, PT, R9, c[0x0][0x3c8], PT ;  /* 0x0000f20009007a0c */ /* 0x000fd60003f26270 */
[----:B------:R-:W-:-:S04]  /*165f0*/  @!P0 SHF.R.S32.HI R3, RZ, 0x1f, R6 ;  /* 0x0000001fff038819 */ /* 0x000fc80000011406 */
[----:B------:R-:W-:Y:S01]  /*16600*/  @!P0 LEA.HI R3, R3, R6, RZ, 0x3 ;  /* 0x0000000603038211 */ /* 0x000fe200078f18ff */
[----:B-1-3--:R-:W-:-:S03]  /*16610*/  @!P1 IMAD.WIDE R6, R9, 0x2, R10 ;  /* 0x0000000209069825 */ /* 0x00afc600078e020a */
[----:B------:R-:W-:Y:S02]  /*16620*/  @!P0 LOP3.LUT R3, R3, 0xfffffff8, RZ, 0xc0, !PT ;  /* 0xfffffff803038812 */ /* 0x000fe400078ec0ff */
[----:B------:R1:W-:Y:S03]  /*16630*/  @!P1 ST.E.128 [R6.64], RZ ;  /* 0x000000ff06009985 */ /* 0x0003e6000c101d06 */
[----:B--2---:R-:W-:-:S05]  /*16640*/  @!P0 IMAD.WIDE R2, R3, 0x2, R10 ;  /* 0x0000000203028825 */ /* 0x004fca00078e020a */
        /* <DEDUP_REMOVED lines=9> */
.L_x_1008:
        /* <DEDUP_REMOVED lines=10> */
.L_x_3410:


//--------------------- .text._ZN7cutlass13device_kernelIN5flash19enable_sm80_to_sm89INS1_16FlashAttnFwdSm80INS1_25CollectiveMainloopFwdSm80ILi8ELi2ELb0EN4cute5tupleIJNS5_1CILi128EEENS7_ILi64EEENS7_ILi192EEEEEELi192ENS_10bfloat16_tEfNS_4arch4Sm80ELb0ELb1ELb1ELb0ELb1ELb0ELb1ELb0EEENS1_21CollectiveEpilogueFwdINS6_IJS8_SA_S9_EEENS6_IJNS7_ILi1EEESI_SI_EEESC_SE_Li256ELb0ELb1ELb0ELb0EEENS1_19SingleTileSchedulerILb0ELb0ELb1ELi128EEEEEEEEEvNT_6ParamsE --------------------------
	.section	.text._ZN7cutlass13device_kernelIN5flash19enable_sm80_to_sm89INS1_16FlashAttnFwdSm80INS1_25CollectiveMainloopFwdSm80ILi8ELi2ELb0EN4cute5tupleIJNS5_1CILi128EEENS7_ILi64EEENS7_ILi192EEEEEELi192ENS_10bfloat16_tEfNS_4arch4Sm80ELb0ELb1ELb1ELb0ELb1ELb0ELb1ELb0EEENS1_21CollectiveEpilogueFwdINS6_IJS8_SA_S9_EEENS6_IJNS7_ILi1EEESI_SI_EEESC_SE_Li256ELb0ELb1ELb0ELb0EEENS1_19SingleTileSchedulerILb0ELb0ELb1ELi128EEEEEEEEEvNT_6ParamsE,"ax",@progbits
	.sectioninfo	@"SHI_REGISTERS=255"
	.align	128
.text._ZN7cutlass13device_kernelIN5flash19enable_sm80_to_sm89INS1_16FlashAttnFwdSm80INS1_25CollectiveMainloopFwdSm80ILi8ELi2ELb0EN4cute5tupleIJNS5_1CILi128EEENS7_ILi64EEENS7_ILi192EEEEEELi192ENS_10bfloat16_tEfNS_4arch4Sm80ELb0ELb1ELb1ELb0ELb1ELb0ELb1ELb0EEENS1_21CollectiveEpilogueFwdINS6_IJS8_SA_S9_EEENS6_IJNS7_ILi1EEESI_SI_EEESC_SE_Li256ELb0ELb1ELb0ELb0EEENS1_19SingleTileSchedulerILb0ELb0ELb1ELi128EEEEEEEEEvNT_6ParamsE:
        .type           _ZN7cutlass13device_kernelIN5flash19enable_sm80_to_sm89INS1_16FlashAttnFwdSm80INS1_25CollectiveMainloopFwdSm80ILi8ELi2ELb0EN4cute5tupleIJNS5_1CILi128EEENS7_ILi64EEENS7_ILi192EEEEEELi192ENS_10bfloat16_tEfNS_4arch4Sm80ELb0ELb1ELb1ELb0ELb1ELb0ELb1ELb0EEENS1_21CollectiveEpilogueFwdINS6_IJS8_SA_S9_EEENS6_IJNS7_ILi1EEESI_SI_EEESC_SE_Li256ELb0ELb1ELb0ELb0EEENS1_19SingleTileSchedulerILb0ELb0ELb1ELi128EEEEEEEEEvNT_6ParamsE,@function
        .size           _ZN7cutlass13device_kernelIN5flash19enable_sm80_to_sm89INS1_16FlashAttnFwdSm80INS1_25CollectiveMainloopFwdSm80ILi8ELi2ELb0EN4cute5tupleIJNS5_1CILi128EEENS7_ILi64EEENS7_ILi192EEEEEELi192ENS_10bfloat16_tEfNS_4arch4Sm80ELb0ELb1ELb1ELb0ELb1ELb0ELb1ELb0EEENS1_21CollectiveEpilogueFwdINS6_IJS8_SA_S9_EEENS6_IJNS7_ILi1EEESI_SI_EEESC_SE_Li256ELb0ELb1ELb0ELb0EEENS1_19SingleTileSchedulerILb0ELb0ELb1ELi128EEEEEEEEEvNT_6ParamsE,(.L_x_3411 - _ZN7cutlass13device_kernelIN5flash19enable_sm80_to_sm89INS1_16FlashAttnFwdSm80INS1_25CollectiveMainloopFwdSm80ILi8ELi2ELb0EN4cute5tupleIJNS5_1CILi128EEENS7_ILi64EEENS7_ILi192EEEEEELi192ENS_10bfloat16_tEfNS_4arch4Sm80ELb0ELb1ELb1ELb0ELb1ELb0ELb1ELb0EEENS1_21CollectiveEpilogueFwdINS6_IJS8_SA_S9_EEENS6_IJNS7_ILi1EEESI_SI_EEESC_SE_Li256ELb0ELb1ELb0ELb0EEENS1_19SingleTileSchedulerILb0ELb0ELb1ELi128EEEEEEEEEvNT_6ParamsE)
        .other          _ZN7cutlass13device_kernelIN5flash19enable_sm80_to_sm89INS1_16FlashAttnFwdSm80INS1_25CollectiveMainloopFwdSm80ILi8ELi2ELb0EN4cute5tupleIJNS5_1CILi128EEENS7_ILi64EEENS7_ILi192EEEEEELi192ENS_10bfloat16_tEfNS_4arch4Sm80ELb0ELb1ELb1ELb0ELb1ELb0ELb1ELb0EEENS1_21CollectiveEpilogueFwdINS6_IJS8_SA_S9_EEENS6_IJNS7_ILi1EEESI_SI_EEESC_SE_Li256ELb0ELb1ELb0ELb0EEENS1_19SingleTileSchedulerILb0ELb0ELb1ELi128EEEEEEEEEvNT_6ParamsE,@"STO_CUDA_ENTRY STV_DEFAULT"
_ZN7cutlass13device_kernelIN5flash19enable_sm80_to_sm89INS1_16FlashAttnFwdSm80INS1_25CollectiveMainloopFwdSm80ILi8ELi2ELb0EN4cute5tupleIJNS5_1CILi128EEENS7_ILi64EEENS7_ILi192EEEEEELi192ENS_10bfloat16_tEfNS_4arch4Sm80ELb0ELb1ELb1ELb0ELb1ELb0ELb1ELb0EEENS1_21CollectiveEpilogueFwdINS6_IJS8_SA_S9_EEENS6_IJNS7_ILi1EEESI_SI_EEESC_SE_Li256ELb0ELb1ELb0ELb0EEENS1_19SingleTileSchedulerILb0ELb0ELb1ELi128EEEEEEEEEvNT_6ParamsE:
[----:B------:R-:W-:Y:S02]  /*0000*/  MOV R1, c[0x0][0x28] ;  /* 0x00000a0000017a02 */ /* 0x000fe40000000f00 */
[----:B------:R-:W1:Y:S02]  /*0010*/  S2UR UR6, SR_CTAID.Z ;  /* 0x00000000000679c3 */ /* 0x000e640000002700 */
[----:B-1----:R-:W-:-:S13]  /*0020*/  ISETP.LE.AND P0, PT, RZ, UR6, PT ;  /* 0x00000006ff007c0c */ /* 0x002fda000bf03270 */
[----:B------:R-:W-:Y:S05]  /*0030*/  @!P0 EXIT ;  /* 0x000000000000894d */ /* 0x000fea0003800000 */
[----:B------:R-:W1:Y:S01]  /*0040*/  S2R R215, SR_CTAID.X ;  /* 0x0000000000d77919 */ /* 0x000e620000002500 */
[----:B------:R-:W-:Y:S01]  /*0050*/  ULDC.64 UR4, c[0x0][0x370] ;  /* 0x0000dc0000047ab9 */ /* 0x000fe20000000a00 */
[----:B------:R-:W-:Y:S01]  /*0060*/  IMAD.MOV.U32 R204, RZ, RZ, RZ ;  /* 0x000000ffffcc7224 */ /* 0x000fe200078e00ff */
[----:B------:R-:W-:Y:S01]  /*0070*/  UISETP.NE.U32.AND UP0, UPT, URZ, UR4, UPT ;  /* 0x000000043f00728c */ /* 0x000fe2000bf05070 */
[----:B------:R-:W-:Y:S01]  /*0080*/  IMAD.MOV.U32 R197, RZ, RZ, c[0x0][0x2c4] ;  /* 0x0000b100ffc57624 */ /* 0x000fe200078e00ff */
[----:B------:R-:W-:Y:S02]  /*0090*/  ULDC.64 UR8, c[0x0][0x370] ;  /* 0x0000dc0000087ab9 */ /* 0x000fe40000000a00 */
[----:B------:R-:W-:Y:S02]  /*00a0*/  UISETP.NE.AND.EX UP0, UPT, URZ, UR5, UPT, UP0 ;  /* 0x000000053f00728c */ /* 0x000fe4000bf05300 */
[----:B------:R-:W-:Y:S01]  /*00b0*/  ISETP.NE.AND P1, PT, R197, 0x1, PT ;  /* 0x00000001c500780c */ /* 0x000fe20003f25270 */
[----:B------:R-:W2:Y:S01]  /*00c0*/  S2UR UR7, SR_CTAID.Y ;  /* 0x00000000000779c3 */ /* 0x000ea20000002600 */
[----:B------:R-:W-:-:S02]  /*00d0*/  ULDC.64 UR12, c[0x0][0x118] ;  /* 0x00004600000c7ab9 */ /* 0x000fc40000000a00 */
[----:B------:R-:W-:-:S05]  /*00e0*/  PLOP3.LUT P0, PT, PT, PT, UP0, 0x80, 0x0 ;  /* 0x000000000000781c */ /* 0x000fca0003f0f008 */
[----:B------:R-:W-:Y:S02]  /*00f0*/  @UP0 UMOV UR4, 0x4 ;  /* 0x0000000400040882 */ /* 0x000fe40000000000 */
[----:B------:R-:W-:Y:S01]  /*0100*/  @UP0 UIMAD.WIDE UR4, UR6, UR4, UR8 ;  /* 0x00000004060402a5 */ /* 0x000fe2000f8e0208 */
[----:B-1----:R-:W-:Y:S01]  /*0110*/  IMAD.SHL.U32 R148, R215, 0x80, RZ ;  /* 0x00000080d7947824 */ /* 0x002fe200078e00ff */
[----:B------:R-:W-:Y:S01]  /*0120*/  P2R R0, PR, RZ, 0x2 ;  /* 0x00000002ff007803 */ /* 0x000fe20000000000 */
[----:B------:R-:W1:Y:S01]  /*0130*/  S2R R7, SR_TID.X ;  /* 0x0000000000077919 */ /* 0x000e620000002100 */
[----:B------:R-:W-:Y:S02]  /*0140*/  IMAD.MOV.U32 R196, RZ, RZ, 0x1 ;  /* 0x00000001ffc47424 */ /* 0x000fe400078e00ff */
[----:B------:R-:W-:Y:S01]  /*0150*/  @P1 IADD3 R0, R148, 0x7f, RZ ;  /* 0x0000007f94001810 */ /* 0x000fe20007ffe0ff */
[----:B------:R-:W-:Y:S02]  /*0160*/  IMAD.MOV.U32 R214, RZ, RZ, c[0x0][0x2ac] ;  /* 0x0000ab00ffd67624 */ /* 0x000fe400078e00ff */
[----:B------:R-:W-:-:S02]  /*0170*/  IMAD.U32 R2, RZ, RZ, UR4 ;  /* 0x00000004ff027e24 */ /* 0x000fc4000f8e00ff */
[----:B------:R-:W-:Y:S01]  /*0180*/  IMAD.U32 R3, RZ, RZ, UR5 ;  /* 0x00000005ff037e24 */ /* 0x000fe2000f8e00ff */
[----:B------:R-:W-:Y:S01]  /*0190*/  ISETP.LE.AND P2, PT, R196, c[0x0][0x32c], PT ;  /* 0x0000cb00c4007a0c */ /* 0x000fe20003f43270 */
[----:B------:R-:W-:-:S03]  /*01a0*/  @P1 IMAD.HI.U32 R0, R0, c[0x0][0x2c8], RZ ;  /* 0x0000b20000001a27 */ /* 0x000fc600078e00ff */
[----:B------:R3:W5:Y:S01]  /*01b0*/  @P0 LDG.E R204, [R2.64] ;  /* 0x0000000c02cc0981 */ /* 0x000762000c1e1900 */
[----:B------:R-:W-:Y:S01]  /*01c0*/  IMAD R199, R214, c[0x0][0x1d0], RZ ;  /* 0x00007400d6c77a24 */ /* 0x000fe200078e02ff */
[----:B--2---:R-:W-:Y:S01]  /*01d0*/  USHF.R.S32.HI UR11, URZ, 0x1f, UR7 ;  /* 0x0000001f3f0b7899 */ /* 0x004fe20008011407 */
[----:B---3--:R-:W-:Y:S02]  /*01e0*/  IADD3 R3, R148, 0x7f, RZ ;  /* 0x0000007f94037810 */ /* 0x008fe40007ffe0ff */
[----:B------:R-:W-:Y:S02]  /*01f0*/  @P1 SHF.R.U32.HI R3, RZ, c[0x0][0x2cc], R0 ;  /* 0x0000b300ff031a19 */ /* 0x000fe40000011600 */
[----:B------:R-:W-:Y:S02]  /*0200*/  IADD3 R0, R199, -c[0x0][0x168], R196 ;  /* 0x80005a00c7007a10 */ /* 0x000fe40007ffe0c4 */
[----:B------:R-:W-:-:S03]  /*0210*/  P2R R2, PR, RZ, 0x4 ;  /* 0x00000004ff027803 */ /* 0x000fc60000000000 */
[----:B------:R-:W-:-:S05]  /*0220*/  IMAD.IADD R0, R0, 0x1, R3 ;  /* 0x0000000100007824 */ /* 0x000fca00078e0203 */
[----:B------:R-:W-:Y:S01]  /*0230*/  IADD3 R3, R0, c[0x0][0x328], RZ ;  /* 0x0000ca0000037a10 */ /* 0x000fe20007ffe0ff */
[----:B------:R-:W-:Y:S05]  /*0240*/  @!P2 BRA `(.L_x_1009) ;  /* 0x000000f00000a947 */ /* 0x000fea0003800000 */
[C---:B-1----:R-:W-:Y:S02]  /*0250*/  ISETP.GT.AND P0, PT, R0.reuse, RZ, PT ;  /* 0x000000ff0000720c */ /* 0x042fe40003f04270 */
        /* <DEDUP_REMOVED lines=8> */
.L_x_1010:
[----:B------:R-:W-:-:S13]  /*02e0*/  ISETP.NE.AND P0, PT, R196, c[0x0][0x32c], PT ;  /* 0x0000cb00c4007a0c */ /* 0x000fda0003f05270 */
[----:B------:R-:W-:-:S05]  /*02f0*/  @P0 IMAD.HI.U32 R0, R2, c[0x0][0x330], RZ ;  /* 0x0000cc0002000a27 */ /* 0x000fca00078e00ff */
[----:B------:R-:W-:Y:S02]  /*0300*/  @P0 SHF.R.U32.HI R2, RZ, c[0x0][0x334], R0 ;  /* 0x0000cd00ff020a19 */ /* 0x000fe40000011600 */
.L_x_1011:
[----:B------:R-:W-:-:S05]  /*0310*/  MOV R5, c[0x0][0x32c] ;  /* 0x0000cb0000057a02 */ /* 0x000fca0000000f00 */
[----:B------:R-:W-:-:S05]  /*0320*/  IMAD R2, R2, R5, c[0x0][0x32c] ;  /* 0x0000cb0002027624 */ /* 0x000fca00078e0205 */
[----:B------:R-:W-:-:S04]  /*0330*/  IMNMX R3, R3, R2, PT ;  /* 0x0000000203037217 */ /* 0x000fc80003800200 */
.L_x_1009:
[----:B-1----:R-:W-:Y:S01]  /*0340*/  IADD3 R3, R3, 0x3f, RZ ;  /* 0x0000003f03037810 */ /* 0x002fe20007ffe0ff */
[----:B------:R-:W-:Y:S01]  /*0350*/  @P1 IMAD.HI.U32 R6, R148, c[0x0][0x2c8], RZ ;  /* 0x0000b20094061a27 */ /* 0x000fe200078e00ff */
[C---:B------:R-:W-:Y:S02]  /*0360*/  IADD3 R5, R199.reuse, 0x3f, RZ ;  /* 0x0000003fc7057810 */ /* 0x040fe40007ffe0ff */
[----:B------:R-:W-:Y:S01]  /*0370*/  SHF.R.S32.HI R2, RZ, 0x1f, R3 ;  /* 0x0000001fff027819 */ /* 0x000fe20000011403 */
[----:B------:R-:W-:Y:S01]  /*0380*/  IMAD.MOV.U32 R0, RZ, RZ, R148 ;  /* 0x000000ffff007224 */ /* 0x000fe200078e0094 */
[----:B------:R-:W-:Y:S02]  /*0390*/  SHF.R.S32.HI R4, RZ, 0x1f, R5 ;  /* 0x0000001fff047819 */ /* 0x000fe40000011405 */
[----:B------:R-:W-:Y:S02]  /*03a0*/  @P1 SHF.R.U32.HI R0, RZ, c[0x0][0x2cc], R6 ;  /* 0x0000b300ff001a19 */ /* 0x000fe40000011606 */
[----:B------:R-:W-:-:S02]  /*03b0*/  IADD3 R147, R199, -c[0x0][0x168], RZ ;  /* 0x80005a00c7937a10 */ /* 0x000fc40007ffe0ff */
[----:B------:R-:W-:Y:S02]  /*03c0*/  LEA.HI R2, R2, R3, RZ, 0x6 ;  /* 0x0000000302027211 */ /* 0x000fe400078f30ff */
[----:B------:R-:W-:Y:S01]  /*03d0*/  LEA.HI R4, R4, R5, RZ, 0x6 ;  /* 0x0000000504047211 */ /* 0x000fe200078f30ff */
[----:B------:R-:W-:Y:S01]  /*03e0*/  IMAD.IADD R0, R147, 0x1, R0 ;  /* 0x0000000193007824 */ /* 0x000fe200078e0200 */
[----:B------:R-:W-:Y:S02]  /*03f0*/  SHF.R.S32.HI R2, RZ, 0x6, R2 ;  /* 0x00000006ff027819 */ /* 0x000fe40000011402 */
[----:B------:R-:W-:Y:S02]  /*0400*/  SHF.R.S32.HI R145, RZ, 0x6, R4 ;  /* 0x00000006ff917819 */ /* 0x000fe40000011404 */
[----:B------:R-:W-:Y:S02]  /*0410*/  IADD3 R194, R0, -c[0x0][0x324], RZ ;  /* 0x8000c90000c27a10 */ /* 0x000fe40007ffe0ff */
[----:B------:R-:W-:Y:S01]  /*0420*/  IMNMX R145, R145, R2, PT ;  /* 0x0000000291917217 */ /* 0x000fe20003800200 */
[----:B------:R-:W-:Y:S05]  /*0430*/  @!P2 BRA `(.L_x_1012) ;  /* 0x000001000000a947 */ /* 0x000fea0003800000 */
[----:B------:R-:W-:-:S04]  /*0440*/  MOV R2, R0 ;  /* 0x0000000000027202 */ /* 0x000fc80000000f00 */
        /* <DEDUP_REMOVED lines=9> */
.L_x_1013:
[----:B------:R-:W-:-:S04]  /*04e0*/  MOV R0, c[0x0][0x32c] ;  /* 0x0000cb0000007a02 */ /* 0x000fc80000000f00 */
[----:B------:R-:W-:-:S13]  /*04f0*/  ISETP.NE.AND P0, PT, R0, 0x1, PT ;  /* 0x000000010000780c */ /* 0x000fda0003f05270 */
[----:B------:R-:W-:-:S05]  /*0500*/  @P0 IMAD.HI.U32 R0, R2, c[0x0][0x330], RZ ;  /* 0x0000cc0002000a27 */ /* 0x000fca00078e00ff */
[----:B------:R-:W-:-:S05]  /*0510*/  @P0 SHF.R.U32.HI R2, RZ, c[0x0][0x334], R0 ;  /* 0x0000cd00ff020a19 */ /* 0x000fca0000011600 */
.L_x_1014:
[----:B------:R-:W-:-:S05]  /*0520*/  IMAD R3, R2, c[0x0][0x32c], RZ ;  /* 0x0000cb0002037a24 */ /* 0x000fca00078e02ff */
[----:B------:R-:W-:-:S04]  /*0530*/  IMNMX R194, R194, R3, !PT ;  /* 0x00000003c2c27217 */ /* 0x000fc80007800200 */
.L_x_1012:
[----:B------:R-:W-:Y:S01]  /*0540*/  SHF.R.S32.HI R3, RZ, 0x1f, R194 ;  /* 0x0000001fff037819 */ /* 0x000fe200000114c2 */
[----:B------:R-:W-:Y:S01]  /*0550*/  IMAD.MOV.U32 R5, RZ, RZ, RZ ;  /* 0x000000ffff057224 */ /* 0x000fe200078e00ff */
[----:B------:R-:W-:Y:S01]  /*0560*/  PLOP3.LUT P2, PT, PT, PT, PT, 0x80, 0x0 ;  /* 0x000000000000781c */ /* 0x000fe20003f4f070 */
[----:B------:R-:W-:Y:S01]  /*0570*/  IMAD.MOV.U32 R98, RZ, RZ, RZ ;  /* 0x000000ffff627224 */ /* 0x000fe200078e00ff */
[----:B------:R-:W-:Y:S01]  /*0580*/  LEA.HI R194, R3, R194, RZ, 0x6 ;  /* 0x000000c203c27211 */ /* 0x000fe200078f30ff */
[----:B------:R-:W-:Y:S01]  /*0590*/  CS2R R96, SRZ ;  /* 0x0000000000607805 */ /* 0x000fe2000001ff00 */
[----:B------:R-:W-:Y:S01]  /*05a0*/  CS2R R94, SRZ ;  /* 0x00000000005e7805 */ /* 0x000fe2000001ff00 */
[----:B------:R-:W-:Y:S01]  /*05b0*/  CS2R R92, SRZ ;  /* 0x00000000005c7805 */ /* 0x000fe2000001ff00 */
[----:B------:R-:W-:Y:S01]  /*05c0*/  SHF.R.S32.HI R194, RZ, 0x6, R194 ;  /* 0x00000006ffc27819 */ /* 0x000fe200000114c2 */
[----:B------:R-:W-:Y:S01]  /*05d0*/  CS2R R90, SRZ ;  /* 0x00000000005a7805 */ /* 0x000fe2000001ff00 */
[----:B------:R-:W-:Y:S01]  /*05e0*/  CS2R R88, SRZ ;  /* 0x0000000000587805 */ /* 0x000fe2000001ff00 */
[----:B------:R-:W-:Y:S01]  /*05f0*/  CS2R R86, SRZ ;  /* 0x0000000000567805 */ /* 0x000fe2000001ff00 */
[----:B------:R-:W-:Y:S01]  /*0600*/  IMNMX R194, RZ, R194, !PT ;  /* 0x000000c2ffc27217 */ /* 0x000fe20007800200 */
[----:B------:R-:W-:Y:S01]  /*0610*/  CS2R R84, SRZ ;  /* 0x0000000000547805 */ /* 0x000fe2000001ff00 */
[----:B------:R-:W-:Y:S01]  /*0620*/  CS2R R82, SRZ ;  /* 0x0000000000527805 */ /* 0x000fe2000001ff00 */
[----:B------:R-:W-:Y:S01]  /*0630*/  CS2R R80, SRZ ;  /* 0x0000000000507805 */ /* 0x000fe2000001ff00 */
[----:B------:R-:W-:Y:S01]  /*0640*/  ISETP.GT.AND P0, PT, R145, R194, PT ;  /* 0x000000c29100720c */ /* 0x000fe20003f04270 */
        /* <DEDUP_REMOVED lines=42> */
[----:B------:R-:W-:Y:S02]  /*08f0*/  UISETP.NE.U32.AND UP0, UPT, URZ, UR4, UPT ;  /* 0x000000043f00728c */ /* 0x000fe4000bf05070 */
        /* <DEDUP_REMOVED lines=10> */
[----:B------:R1:W2:Y:S01]  /*09a0*/  @P2 LDG.E R10, [R10.64] ;  /* 0x0000000c0a0a2981 */ /* 0x0002a2000c1e1900 */
[----:B------:R-:W-:Y:S01]  /*09b0*/  UIMAD UR8, UR11, UR4, URZ ;  /* 0x000000040b0872a4 */ /* 0x000fe2000f8e023f */
[----:B------:R-:W-:Y:S01]  /*09c0*/  IMAD.MOV.U32 R195, RZ, RZ, c[0x0][0x2b8] ;  /* 0x0000ae00ffc37624 */ /* 0x000fe200078e00ff */
[----:B------:R-:W-:Y:S01]  /*09d0*/  LOP3.LUT R0, R19, 0xfffffff8, RZ, 0xc0, !PT ;  /* 0xfffffff813007812 */ /* 0x000fe200078ec0ff */
[----:B------:R-:W-:Y:S01]  /*09e0*/  UIMAD.WIDE.U32 UR14, UR7, UR4, URZ ;  /* 0x00000004070e72a5 */ /* 0x000fe2000f8e003f */
[----:B------:R-:W-:Y:S01]  /*09f0*/  SHF.R.S32.HI R19, RZ, 0x3, R19 ;  /* 0x00000003ff137819 */ /* 0x000fe20000011413 */
[----:B------:R-:W-:Y:S01]  /*0a00*/  UIMAD UR8, UR7, UR5, UR8 ;  /* 0x00000005070872a4 */ /* 0x000fe2000f8e0208 */
[----:B------:R-:W-:Y:S01]  /*0a10*/  ISETP.NE.AND P5, PT, R195, 0x1, PT ;  /* 0x00000001c300780c */ /* 0x000fe20003fa5270 */
[----:B------:R-:W-:Y:S01]  /*0a20*/  IMAD.IADD R211, R7, 0x1, -R0 ;  /* 0x0000000107d37824 */ /* 0x000fe200078e0a00 */
[----:B------:R-:W-:Y:S01]  /*0a30*/  USHF.R.S32.HI UR9, URZ, 0x1f, UR6 ;  /* 0x0000001f3f097899 */ /* 0x000fe20008011406 */
[----:B------:R-:W-:Y:S01]  /*0a40*/  IMAD.MOV.U32 R200, RZ, RZ, RZ ;  /* 0x000000ffffc87224 */ /* 0x000fe200078e00ff */
[----:B------:R-:W-:Y:S01]  /*0a50*/  ULDC.64 UR4, c[0x0][0x1c0] ;  /* 0x0000700000047ab9 */ /* 0x000fe20000000a00 */
[C---:B------:R-:W-:Y:S01]  /*0a60*/  IMAD R203, R211.reuse, 0x20, R19 ;  /* 0x00000020d3cb7824 */ /* 0x040fe200078e0213 */
[----:B------:R-:W-:Y:S01]  /*0a70*/  UIADD3 UR15, UR15, UR8, URZ ;  /* 0x000000080f0f7290 */ /* 0x000fe2000fffe03f */
[----:B------:R-:W-:Y:S01]  /*0a80*/  IMAD.SHL.U32 R210, R211, 0x8, RZ ;  /* 0x00000008d3d27824 */ /* 0x000fe200078e00ff */
[----:B------:R-:W-:Y:S01]  /*0a90*/  UIMAD UR9, UR9, UR4, URZ ;  /* 0x00000004090972a4 */ /* 0x000fe2000f8e023f */
[----:B------:R-:W-:Y:S01]  /*0aa0*/  IMAD.IADD R0, R148, 0x1, R203 ;  /* 0x0000000194007824 */ /* 0x000fe200078e02cb */
[----:B------:R-:W-:-:S02]  /*0ab0*/  UIMAD.WIDE.U32 UR14, UR6, UR4, UR14 ;  /* 0x00000004060e72a5 */ /* 0x000fc4000f8e000e */
[----:B------:R-:W-:Y:S01]  /*0ac0*/  UIMAD UR5, UR6, UR5, UR9 ;  /* 0x00000005060572a4 */ /* 0x000fe2000f8e0209 */
[----:B------:R-:W-:-:S03]  /*0ad0*/  @P1 IMAD.HI.U32 R2, R0, c[0x0][0x2c8], RZ ;  /* 0x0000b20000021a27 */ /* 0x000fc600078e00ff */
[----:B------:R-:W-:Y:S01]  /*0ae0*/  UIADD3 UR5, UR15, UR5, URZ ;  /* 0x000000050f057290 */ /* 0x000fe2000fffe03f */
[----:B------:R-:W-:Y:S01]  /*0af0*/  IMAD.MOV.U32 R5, RZ, RZ, R0 ;  /* 0x000000ffff057224 */ /* 0x000fe200078e0000 */
[----:B------:R-:W-:Y:S01]  /*0b00*/  @P1 SHF.R.U32.HI R5, RZ, c[0x0][0x2cc], R2 ;  /* 0x0000b300ff051a19 */ /* 0x000fe20000011602 */
[----:B------:R-:W-:Y:S02]  /*0b10*/  IMAD.U32 R9, RZ, RZ, UR15 ;  /* 0x0000000fff097e24 */ /* 0x000fe4000f8e00ff */
[----:B------:R-:W-:Y:S01]  /*0b20*/  IMAD.U32 R8, RZ, RZ, UR14 ;  /* 0x0000000eff087e24 */ /* 0x000fe2000f8e00ff */
[--C-:B------:R-:W-:Y:S01]  /*0b30*/  SHF.R.S32.HI R2, RZ, 0x1f, R5.reuse ;  /* 0x0000001fff027819 */ /* 0x100fe20000011405 */
[----:B------:R-:W-:Y:S02]  /*0b40*/  IMAD.MOV R3, RZ, RZ, -R5 ;  /* 0x000000ffff037224 */ /* 0x000fe400078e0a05 */
[----:B------:R-:W-:Y:S01]  /*0b50*/  IMAD.U32 R9, RZ, RZ, UR5 ;  /* 0x00000005ff097e24 */ /* 0x000fe2000f8e00ff */
[----:B------:R-:W-:Y:S01]  /*0b60*/  ULDC.64 UR4, c[0x0][0x2b0] ;  /* 0x0000ac0000047ab9 */ /* 0x000fe20000000a00 */
[----:B------:R-:W-:-:S02]  /*0b70*/  IMAD R2, R2, c[0x0][0x1b0], RZ ;  /* 0x00006c0002027a24 */ /* 0x000fc400078e02ff */
[----:B------:R-:W-:Y:S02]  /*0b80*/  IMAD R3, R3, c[0x0][0x2c4], R0 ;  /* 0x0000b10003037a24 */ /* 0x000fe400078e0200 */
[----:B------:R-:W-:-:S04]  /*0b90*/  IMAD.WIDE.U32 R8, R5, c[0x0][0x1b0], R8 ;  /* 0x00006c0005087a25 */ /* 0x000fc800078e0008 */
[----:B------:R-:W-:Y:S01]  /*0ba0*/  IMAD R5, R5, c[0x0][0x1b4], R2 ;  /* 0x00006d0005057a24 */ /* 0x000fe200078e0202 */
[----:B------:R-:W-:Y:S01]  /*0bb0*/  SHF.R.S32.HI R2, RZ, 0x1f, R3 ;  /* 0x0000001fff027819 */ /* 0x000fe20000011403 */
[----:B------:R-:W-:Y:S01]  /*0bc0*/  IMAD.MOV.U32 R4, RZ, RZ, R8 ;  /* 0x000000ffff047224 */ /* 0x000fe200078e0008 */
[----:B------:R-:W-:Y:S01]  /*0bd0*/  IADD3 R8, R210, 0x80, RZ ;  /* 0x00000080d2087810 */ /* 0x000fe20007ffe0ff */
[----:B------:R-:W-:Y:S02]  /*0be0*/  IMAD.IADD R5, R9, 0x1, R5 ;  /* 0x0000000109057824 */ /* 0x000fe400078e0205 */
[----:B------:R-:W-:Y:S01]  /*0bf0*/  IMAD R2, R2, c[0x0][0x1a8], RZ ;  /* 0x00006a0002027a24 */ /* 0x000fe200078e02ff */
[----:B------:R-:W-:Y:S01]  /*0c00*/  ISETP.GE.AND P4, PT, R8, c[0x0][0x198], PT ;  /* 0x0000660008007a0c */ /* 0x000fe20003f86270 */
[----:B------:R-:W-:-:S04]  /*0c10*/  IMAD.WIDE.U32 R4, R3, c[0x0][0x1a8], R4 ;  /* 0x00006a0003047a25 */ /* 0x000fc800078e0004 */
[----:B------:R-:W-:Y:S01]  /*0c20*/  IMAD R9, R3, c[0x0][0x1ac], R2 ;  /* 0x00006b0003097a24 */ /* 0x000fe200078e0202 */
[----:B------:R-:W-:Y:S01]  /*0c30*/  LEA R6, P0, R4, c[0x0][0x160], 0x1 ;  /* 0x0000580004067a11 */ /* 0x000fe200078008ff */
[----:B------:R-:W-:Y:S02]  /*0c40*/  IMAD.SHL.U32 R0, R19, 0x40, RZ ;  /* 0x0000004013007824 */ /* 0x000fe400078e00ff */
[----:B------:R-:W-:Y:S01]  /*0c50*/  IMAD.IADD R2, R5, 0x1, R9 ;  /* 0x0000000105027824 */ /* 0x000fe200078e0209 */
[----:B------:R-:W-:Y:S01]  /*0c60*/  LEA.HI R5, R94, R7, RZ, 0x6 ;  /* 0x000000075e057211 */ /* 0x000fe200078f30ff */
[----:B------:R-:W-:Y:S01]  /*0c70*/  SHFL.IDX PT, R14, R6, RZ, 0x181f ;  /* 0x00181fff060e7589 */ /* 0x000fe200000e0000 */
[----:B-1----:R-:W-:Y:S01]  /*0c80*/  LOP3.LUT R11, R0, 0x1c0, RZ, 0xc0, !PT ;  /* 0x000001c0000b7812 */ /* 0x002fe200078ec0ff */
[----:B------:R-:W-:Y:S01]  /*0c90*/  IMAD.IADD R0, R148, 0x1, R19 ;  /* 0x0000000194007824 */ /* 0x000fe200078e0213 */
[----:B------:R-:W-:Y:S01]  /*0ca0*/  LEA.HI.X R2, R4, c[0x0][0x164], R2, 0x1, P0 ;  /* 0x0000590004027a11 */ /* 0x000fe200000f0c02 */
[----:B------:R-:W-:Y:S01]  /*0cb0*/  IMAD.SHL.U32 R5, R5, 0x8, RZ ;  /* 0x0000000805057824 */ /* 0x000fe200078e00ff */
[----:B------:R-:W-:Y:S01]  /*0cc0*/  SHF.R.U32.HI R3, RZ, 0x3, R11 ;  /* 0x00000003ff037819 */ /* 0x000fe2000001160b */
[----:B------:R-:W-:Y:S01]  /*0cd0*/  SHFL.IDX PT, R12, R6, 0x1, 0x181f ;  /* 0x00381f00060c7f89 */ /* 0x000fe200000e0000 */
[----:B------:R-:W-:-:S02]  /*0ce0*/  LOP3.LUT R202, R11, 0x38, R210, 0xf8, !PT ;  /* 0x000000380bca7812 */ /* 0x000fc400078ef8d2 */
[----:B------:R-:W-:Y:S01]  /*0cf0*/  IADD3 R4, R0, 0x20, RZ ;  /* 0x0000002000047810 */ /* 0x000fe20007ffe0ff */
[----:B------:R-:W1:Y:S01]  /*0d00*/  SHFL.IDX PT, R15, R2, RZ, 0x181f ;  /* 0x00181fff020f7589 */ /* 0x000e6200000e0000 */
[----:B------:R-:W-:Y:S01]  /*0d10*/  LOP3.LUT R202, R202, R3, RZ, 0x3c, !PT ;  /* 0x00000003caca7212 */ /* 0x000fe200078e3cff */
[----:B------:R-:W-:Y:S01]  /*0d20*/  IMAD R3, R197, c[0x0][0x168], RZ ;  /* 0x00005a00c5037a24 */ /* 0x000fe200078e02ff */
[----:B------:R-:W-:Y:S01]  /*0d30*/  IADD3 R9, R210, 0x40, RZ ;  /* 0x00000040d2097810 */ /* 0x000fe20007ffe0ff */
[----:B------:R-:W3:Y:S01]  /*0d40*/  SHFL.IDX PT, R13, R2, 0x1, 0x181f ;  /* 0x00381f00020d7f89 */ /* 0x000ee200000e0000 */
[----:B------:R-:W-:Y:S02]  /*0d50*/  LOP3.LUT R202, R202, 0xfffffe00, R5, 0xf8, !PT ;  /* 0xfffffe00caca7812 */ /* 0x000fe400078ef805 */
[-C--:B------:R-:W-:Y:S01]  /*0d60*/  ISETP.GE.AND P1, PT, R4, R3.reuse, PT ;  /* 0x000000030400720c */ /* 0x080fe20003f26270 */
[----:B------:R-:W-:Y:S01]  /*0d70*/  SHFL.IDX PT, R11, R2, 0x3, 0x181f ;  /* 0x00781f00020b7f89 */ /* 0x000fe200000e0000 */
[----:B------:R-:W-:Y:S01]  /*0d80*/  ISETP.GE.AND P0, PT, R0, R3, PT ;  /* 0x000000030000720c */ /* 0x000fe20003f06270 */
[----:B------:R-:W-:Y:S01]  /*0d90*/  IMAD.SHL.U32 R146, R202, 0x2, RZ ;  /* 0x00000002ca927824 */ /* 0x000fe200078e00ff */
[----:B------:R-:W-:-:S02]  /*0da0*/  SHF.R.S32.HI R4, RZ, 0x1f, R9 ;  /* 0x0000001fff047819 */ /* 0x000fc40000011409 */
[----:B------:R-:W-:Y:S02]  /*0db0*/  SHF.R.S32.HI R5, RZ, 0x1f, R8 ;  /* 0x0000001fff057819 */ /* 0x000fe40000011408 */
[----:B------:R-:W-:Y:S02]  /*0dc0*/  LEA.HI R209, R4, R9, RZ, 0x3 ;  /* 0x0000000904d17211 */ /* 0x000fe400078f18ff */
[----:B------:R-:W-:Y:S01]  /*0dd0*/  LEA.HI R192, R5, R8, RZ, 0x3 ;  /* 0x0000000805c07211 */ /* 0x000fe200078f18ff */
[----:B------:R-:W-:Y:S01]  /*0de0*/  SHFL.IDX PT, R4, R6, 0x2, 0x181f ;  /* 0x00581f0006047f89 */ /* 0x000fe200000e0000 */
[----:B------:R-:W-:Y:S02]  /*0df0*/  ISETP.GE.AND P3, PT, R9, c[0x0][0x198], PT ;  /* 0x0000660009007a0c */ /* 0x000fe40003f66270 */
[----:B------:R-:W-:Y:S01]  /*0e00*/  LOP3.LUT R209, R209, 0xfffffff8, RZ, 0xc0, !PT ;  /* 0xfffffff8d1d17812 */ /* 0x000fe200078ec0ff */
[----:B------:R-:W4:Y:S01]  /*0e10*/  SHFL.IDX PT, R5, R2, 0x2, 0x181f ;  /* 0x00581f0002057f89 */ /* 0x000f2200000e0000 */
[----:B------:R-:W-:Y:S01]  /*0e20*/  LOP3.LUT R192, R192, 0xfffffff8, RZ, 0xc0, !PT ;  /* 0xfffffff8c0c07812 */ /* 0x000fe200078ec0ff */
[----:B-1----:R-:W-:-:S04]  /*0e30*/  @!P0 IMAD.WIDE R20, R210, 0x2, R14 ;  /* 0x00000002d2148825 */ /* 0x002fc800078e020e */
[----:B------:R-:W-:-:S04]  /*0e40*/  @!P0 IMAD.WIDE R16, R209, 0x2, R14 ;  /* 0x00000002d1108825 */ /* 0x000fc800078e020e */
[----:B------:R-:W-:-:S04]  /*0e50*/  @!P0 IMAD.WIDE R14, R192, 0x2, R14 ;  /* 0x00000002c00e8825 */ /* 0x000fc800078e020e */
[----:B---3--:R-:W-:-:S04]  /*0e60*/  @!P1 IMAD.WIDE R24, R210, 0x2, R12 ;  /* 0x00000002d2189825 */ /* 0x008fc800078e020c */
[----:B------:R-:W-:-:S04]  /*0e70*/  @!P1 IMAD.WIDE R22, R209, 0x2, R12 ;  /* 0x00000002d1169825 */ /* 0x000fc800078e020c */
[----:B------:R-:W-:Y:S01]  /*0e80*/  @!P1 IMAD.WIDE R12, R192, 0x2, R12 ;  /* 0x00000002c00c9825 */ /* 0x000fe200078e020c */
[----:B--2---:R1:W2:Y:S01]  /*0e90*/  @P2 R2UR UR10, R10 ;  /* 0x000000000a0a23c2 */ /* 0x0042a200000e0000 */
[----:B------:R-:W-:Y:S01]  /*0ea0*/  ISETP.GE.AND P2, PT, R210, c[0x0][0x198], PT ;  /* 0x00006600d2007a0c */ /* 0x000fe20003f46270 */
[----:B--2---:R-:W-:Y:S02]  /*0eb0*/  @!UP0 UMOV UR10, UR6 ;  /* 0x00000006000a8c82 */ /* 0x004fe40008000000 */
[----:B------:R-:W-:Y:S02]  /*0ec0*/  USHF.R.S32.HI UR6, URZ, 0x1f, UR10 ;  /* 0x0000001f3f067899 */ /* 0x000fe4000801140a */
[----:B------:R-:W-:Y:S02]  /*0ed0*/  UIMAD.WIDE.U32 UR8, UR10, UR4, URZ ;  /* 0x000000040a0872a5 */ /* 0x000fe4000f8e003f */
[----:B------:R-:W-:-:S04]  /*0ee0*/  UIMAD UR6, UR6, UR4, URZ ;  /* 0x00000004060672a4 */ /* 0x000fc8000f8e023f */
[----:B------:R-:W-:Y:S02]  /*0ef0*/  UIMAD UR6, UR10, UR5, UR6 ;  /* 0x000000050a0672a4 */ /* 0x000fe4000f8e0206 */
[----:B------:R4:W-:Y:S01]  /*0f00*/  @!P0 LDGSTS.E.BYPASS.LTC128B.128 [R146+0x18100], [R20.64], !P2 ;  /* 0x1810000014928fae */ /* 0x0009e2000d101d4c */
[----:B------:R-:W-:Y:S02]  /*0f10*/  ULDC.64 UR4, c[0x0][0x1e8] ;  /* 0x00007a0000047ab9 */ /* 0x000fe40000000a00 */
[----:B------:R-:W-:Y:S01]  /*0f20*/  UIADD3 UR6, UR9, UR6, URZ ;  /* 0x0000000609067290 */ /* 0x000fe2000fffe03f */
[----:B------:R2:W-:Y:S04]  /*0f30*/  @!P0 LDGSTS.E.BYPASS.LTC128B.128 [R146+0x1c100], [R16.64], !P3 ;  /* 0x1c10000010928fae */ /* 0x0005e8000d901d4c */
[----:B------:R3:W-:Y:S01]  /*0f40*/  @!P0 LDGSTS.E.BYPASS.LTC128B.128 [R146+0x20100], [R14.64], !P4 ;  /* 0x201000000e928fae */ /* 0x0007e2000e101d4c */
[----:B-1----:R-:W-:-:S02]  /*0f50*/  IADD3 R10, R0, 0x40, RZ ;  /* 0x00000040000a7810 */ /* 0x002fc40007ffe0ff */
[----:B------:R-:W-:Y:S01]  /*0f60*/  IADD3 R0, R0, 0x60, RZ ;  /* 0x0000006000007810 */ /* 0x000fe20007ffe0ff */
[----:B------:R1:W-:Y:S01]  /*0f70*/  @!P1 LDGSTS.E.BYPASS.LTC128B.128 [R146+0x19100], [R24.64], !P2 ;  /* 0x1910000018929fae */ /* 0x0003e2000d101d4c */
[----:B------:R-:W-:-:S03]  /*0f80*/  ISETP.GE.AND P0, PT, R10, R3, PT ;  /* 0x000000030a00720c */ /* 0x000fc60003f06270 */
[----:B------:R-:W1:Y:S04]  /*0f90*/  SHFL.IDX PT, R10, R6, 0x3, 0x181f ;  /* 0x00781f00060a7f89 */ /* 0x000e6800000e0000 */
[----:B------:R1:W-:Y:S04]  /*0fa0*/  @!P1 LDGSTS.E.BYPASS.LTC128B.128 [R146+0x1d100], [R22.64], !P3 ;  /* 0x1d10000016929fae */ /* 0x0003e8000d901d4c */
[----:B------:R1:W-:Y:S01]  /*0fb0*/  @!P1 LDGSTS.E.BYPASS.LTC128B.128 [R146+0x21100], [R12.64], !P4 ;  /* 0x211000000c929fae */ /* 0x0003e2000e101d4c */
[----:B------:R-:W-:Y:S02]  /*0fc0*/  ISETP.GE.AND P1, PT, R0, R3, PT ;  /* 0x000000030000720c */ /* 0x000fe40003f26270 */
[----:B------:R-:W-:Y:S01]  /*0fd0*/  IADD3 R3, R145, -0x1, RZ ;  /* 0xffffffff91037810 */ /* 0x000fe20007ffe0ff */
[----:B----4-:R-:W-:Y:S01]  /*0fe0*/  @!P0 IMAD.WIDE R20, R210, 0x2, R4 ;  /* 0x00000002d2148825 */ /* 0x010fe200078e0204 */
[----:B------:R-:W-:-:S03]  /*0ff0*/  P2R R0, PR, RZ, 0x20 ;  /* 0x00000020ff007803 */ /* 0x000fc60000000000 */
[----:B------:R-:W-:Y:S01]  /*1000*/  IMAD.SHL.U32 R144, R3, 0x40, RZ ;  /* 0x0000004003907824 */ /* 0x000fe200078e00ff */
[----:B------:R4:W-:Y:S01]  /*1010*/  @!P0 LDGSTS.E.BYPASS.LTC128B.128 [R146+0x1a100], [R20.64], !P2 ;  /* 0x1a10000014928fae */ /* 0x0009e2000d101d4c */
[----:B--2---:R-:W-:-:S04]  /*1020*/  @!P0 IMAD.WIDE R16, R192, 0x2, R4 ;  /* 0x00000002c0108825 */ /* 0x004fc800078e0204 */
[----:B---3--:R-:W-:-:S04]  /*1030*/  @!P0 IMAD.WIDE R14, R209, 0x2, R4 ;  /* 0x00000002d10e8825 */ /* 0x008fc800078e0204 */
[----:B------:R-:W-:Y:S01]  /*1040*/  IMAD.IADD R201, R203, 0x1, R144 ;  /* 0x00000001cbc97824 */ /* 0x000fe200078e0290 */
[----:B------:R2:W-:Y:S01]  /*1050*/  @!P0 LDGSTS.E.BYPASS.LTC128B.128 [R146+0x1e100], [R14.64], !P3 ;  /* 0x1e1000000e928fae */ /* 0x0005e2000d901d4c */
[----:B-1----:R-:W-:-:S03]  /*1060*/  @!P1 IMAD.WIDE R4, R210, 0x2, R10 ;  /* 0x00000002d2049825 */ /* 0x002fc600078e020a */
[----:B------:R1:W-:Y:S01]  /*1070*/  @!P0 LDGSTS.E.BYPASS.LTC128B.128 [R146+0x22100], [R16.64], !P4 ;  /* 0x2210000010928fae */ /* 0x0003e2000e101d4c */
[C---:B------:R-:W-:Y:S01]  /*1080*/  ISETP.GE.AND P0, PT, R201.reuse, R199, PT ;  /* 0x000000c7c900720c */ /* 0x040fe20003f06270 */
[----:B-----5:R-:W-:Y:S02]  /*1090*/  IMAD.IADD R201, R201, 0x1, R204 ;  /* 0x00000001c9c97824 */ /* 0x020fe400078e02cc */
[----:B------:R-:W-:Y:S01]  /*10a0*/  @!P1 IMAD.WIDE R12, R192, 0x2, R10 ;  /* 0x00000002c00c9825 */ /* 0x000fe200078e020a */
[----:B------:R3:W-:Y:S01]  /*10b0*/  @!P1 LDGSTS.E.BYPASS.LTC128B.128 [R146+0x1b100], [R4.64], !P2 ;  /* 0x1b10000004929fae */ /* 0x0007e2000d101d4c */
[----:B------:R-:W-:Y:S02]  /*10c0*/  ISETP.GT.OR P0, PT, R203, 0x3f, P0 ;  /* 0x0000003fcb00780c */ /* 0x000fe40000704670 */
[----:B------:R-:W-:-:S04]  /*10d0*/  @P5 IMAD.HI.U32 R2, R201, c[0x0][0x2bc], RZ ;  /* 0x0000af00c9025a27 */ /* 0x000fc800078e00ff */
[----:B------:R-:W-:Y:S01]  /*10e0*/  IMAD.MOV.U32 R0, RZ, RZ, R201 ;  /* 0x000000ffff007224 */ /* 0x000fe200078e00c9 */
[----:B------:R-:W-:Y:S01]  /*10f0*/  @P5 SHF.R.U32.HI R0, RZ, c[0x0][0x2c0], R2 ;  /* 0x0000b000ff005a19 */ /* 0x000fe20000011602 */
[----:B--2---:R-:W-:-:S05]  /*1100*/  @!P1 IMAD.WIDE R14, R209, 0x2, R10 ;  /* 0x00000002d10e9825 */ /* 0x004fca00078e020a */
[----:B------:R2:W-:Y:S04]  /*1110*/  @!P1 LDGSTS.E.BYPASS.LTC128B.128 [R146+0x1f100], [R14.64], !P3 ;  /* 0x1f1000000e929fae */ /* 0x0005e8000d901d4c */
[----:B------:R1:W-:Y:S01]  /*1120*/  @!P1 LDGSTS.E.BYPASS.LTC128B.128 [R146+0x23100], [R12.64], !P4 ;  /* 0x231000000c929fae */ /* 0x0003e2000e101d4c */
[----:B---3--:R-:W-:-:S03]  /*1130*/  @!P0 IADD3 R5, P2, R0, UR8, RZ ;  /* 0x0000000800058c10 */ /* 0x008fc6000ff5e0ff */
[----:B------:R-:W0:Y:S01]  /*1140*/  LDGDEPBAR ;  /* 0x00000000000079af */ /* 0x000e220000000000 */
[----:B------:R-:W-:Y:S02]  /*1150*/  @!P0 LEA.HI.X.SX32 R2, R0, UR6, 0x1, P2 ;  /* 0x0000000600028c11 */ /* 0x000fe400090f0eff */
[----:B------:R-:W-:-:S04]  /*1160*/  @!P0 LEA R4, P2, R5, c[0x0][0x2a0], 0x2 ;  /* 0x0000a80005048a11 */ /* 0x000fc800078410ff */
[----:B------:R-:W-:Y:S01]  /*1170*/  @!P0 LEA.HI.X R5, R5, c[0x0][0x2a4], R2, 0x2, P2 ;  /* 0x0000a90005058a11 */ /* 0x000fe200010f1402 */
[----:B------:R-:W-:Y:S06]  /*1180*/  BAR.SYNC.DEFER_BLOCKING 0x0 ;  /* 0x0000000000007b1d */ /* 0x000fec0000010000 */
[----:B------:R-:W3:Y:S01]  /*1190*/  @!P0 LDG.E R200, [R4.64] ;  /* 0x0000000c04c88981 */ /* 0x000ee2000c1e1900 */
[----:B------:R-:W-:Y:S01]  /*11a0*/  IMAD.MOV R0, RZ, RZ, -R0 ;  /* 0x000000ffff007224 */ /* 0x000fe200078e0a00 */
[----:B------:R-:W-:Y:S01]  /*11b0*/  UIMAD UR10, UR11, UR4, URZ ;  /* 0x000000040b0a72a4 */ /* 0x000fe2000f8e023f */
[----:B------:R-:W-:Y:S01]  /*11c0*/  ISETP.GE.AND P5, PT, R210, c[0x0][0x1d4], PT ;  /* 0x00007500d2007a0c */ /* 0x000fe20003fa6270 */
[----:B------:R-:W-:Y:S01]  /*11d0*/  UIMAD.WIDE.U32 UR14, UR7, UR4, URZ ;  /* 0x00000004070e72a5 */ /* 0x000fe2000f8e003f */
[----:B------:R-:W-:Y:S01]  /*11e0*/  IMAD R201, R0, c[0x0][0x2b8], R201 ;  /* 0x0000ae0000c97a24 */ /* 0x000fe200078e02c9 */
[----:B------:R-:W-:Y:S01]  /*11f0*/  UIMAD UR10, UR7, UR5, UR10 ;  /* 0x00000005070a72a4 */ /* 0x000fe2000f8e020a */
[----:B------:R-:W-:Y:S01]  /*1200*/  ISETP.GE.AND P4, PT, R9, c[0x0][0x1d4], PT ;  /* 0x0000750009007a0c */ /* 0x000fe20003f86270 */
[----:B------:R-:W-:Y:S01]  /*1210*/  IMAD.MOV.U32 R188, RZ, RZ, 0x10 ;  /* 0x00000010ffbc7424 */ /* 0x000fe200078e00ff */
[----:B------:R-:W-:Y:S01]  /*1220*/  ISETP.GE.AND P6, PT, R8, c[0x0][0x1d4], PT ;  /* 0x0000750008007a0c */ /* 0x000fe20003fc6270 */
[C---:B------:R-:W-:Y:S01]  /*1230*/  IMAD.WIDE.U32 R10, R201.reuse, c[0x0][0x1e0], RZ ;  /* 0x00007800c90a7a25 */ /* 0x040fe200078e00ff */
[----:B------:R-:W-:Y:S01]  /*1240*/  SHF.R.S32.HI R25, RZ, 0x1f, R201 ;  /* 0x0000001fff197819 */ /* 0x000fe200000114c9 */
[----:B------:R-:W-:Y:S01]  /*1250*/  UIADD3 UR10, UR15, UR10, URZ ;  /* 0x0000000a0f0a7290 */ /* 0x000fe2000fffe03f */
[----:B------:R-:W-:Y:S01]  /*1260*/  ISETP.GE.AND P3, PT, R210, c[0x0][0x1d4], PT ;  /* 0x00007500d2007a0c */ /* 0x000fe20003f66270 */
[----:B-1----:R-:W-:Y:S01]  /*1270*/  IMAD.WIDE.U32 R16, R201, c[0x0][0x208], RZ ;  /* 0x00008200c9107a25 */ /* 0x002fe200078e00ff */
[----:B------:R-:W-:Y:S01]  /*1280*/  ULDC.64 UR4, c[0x0][0x210] ;  /* 0x0000840000047ab9 */ /* 0x000fe20000000a00 */
[----:B------:R-:W-:Y:S01]  /*1290*/  ISETP.GE.AND P2, PT, R9, c[0x0][0x1d4], PT ;  /* 0x0000750009007a0c */ /* 0x000fe20003f46270 */
[----:B------:R-:W-:Y:S01]  /*12a0*/  UIMAD UR11, UR11, UR4, URZ ;  /* 0x000000040b0b72a4 */ /* 0x000fe2000f8e023f */
[C---:B------:R-:W-:Y:S01]  /*12b0*/  IMAD R0, R25.reuse, c[0x0][0x1e0], RZ ;  /* 0x0000780019007a24 */ /* 0x040fe200078e02ff */
[----:B------:R-:W-:Y:S01]  /*12c0*/  UIMAD.WIDE.U32 UR20, UR7, UR4, URZ ;  /* 0x00000004071472a5 */ /* 0x000fe2000f8e003f */
[----:B------:R-:W-:Y:S01]  /*12d0*/  IMAD R12, R25, c[0x0][0x208], RZ ;  /* 0x00008200190c7a24 */ /* 0x000fe200078e02ff */
[----:B------:R-:W-:Y:S01]  /*12e0*/  UIMAD UR11, UR7, UR5, UR11 ;  /* 0x00000005070b72a4 */ /* 0x000fe2000f8e020b */
[C---:B------:R-:W-:Y:S01]  /*12f0*/  IMAD R0, R201.reuse, c[0x0][0x1e4], R0 ;  /* 0x00007900c9007a24 */ /* 0x040fe200078e0200 */
[----:B------:R-:W-:Y:S01]  /*1300*/  LEA.HI R92, R94, R7, RZ, 0x5 ;  /* 0x000000075e5c7211 */ /* 0x000fe200078f28ff */
[----:B------:R-:W-:Y:S01]  /*1310*/  IMAD R12, R201, c[0x0][0x20c], R12 ;  /* 0x00008300c90c7a24 */ /* 0x000fe200078e020c */
[----:B------:R-:W-:Y:S01]  /*1320*/  UIADD3 UR11, UR21, UR11, URZ ;  /* 0x0000000b150b7290 */ /* 0x000fe2000fffe03f */
[----:B------:R-:W-:Y:S01]  /*1330*/  IMAD.IADD R11, R11, 0x1, R0 ;  /* 0x000000010b0b7824 */ /* 0x000fe200078e0200 */
[----:B------:R-:W-:Y:S01]  /*1340*/  SHF.R.S32.HI R133, RZ, 0x1f, R210 ;  /* 0x0000001fff857819 */ /* 0x000fe200000114d2 */
[----:B------:R-:W-:Y:S01]  /*1350*/  IMAD.IADD R13, R17, 0x1, R12 ;  /* 0x00000001110d7824 */ /* 0x000fe200078e020c */
[----:B------:R-:W-:Y:S01]  /*1360*/  SEL R212, RZ, 0x10, P6 ;  /* 0x00000010ffd47807 */ /* 0x000fe20003000000 */
[----:B------:R-:W-:Y:S01]  /*1370*/  IMAD.MOV.U32 R12, RZ, RZ, R16 ;  /* 0x000000ffff0c7224 */ /* 0x000fe200078e0010 */
[----:B------:R-:W-:Y:S01]  /*1380*/  SHF.R.S32.HI R132, RZ, 0x1f, R209 ;  /* 0x0000001fff847819 */ /* 0x000fe200000114d1 */
[----:B------:R-:W-:Y:S01]  /*1390*/  IMAD.MOV.U32 R186, RZ, RZ, 0x20 ;  /* 0x00000020ffba7424 */ /* 0x000fe200078e00ff */
[----:B------:R-:W-:-:S02]  /*13a0*/  IADD3 R198, R146, 0x100, RZ ;  /* 0x0000010092c67810 */ /* 0x000fc40007ffe0ff */
[----:B---3--:R-:W-:Y:S01]  /*13b0*/  SHF.R.S32.HI R24, RZ, 0x1f, R200 ;  /* 0x0000001fff187819 */ /* 0x008fe200000114c8 */
[----:B------:R-:W-:-:S04]  /*13c0*/  IMAD.WIDE.U32 R4, R200, c[0x0][0x1f0], R10 ;  /* 0x00007c00c8047a25 */ /* 0x000fc800078e000a */
[----:B------:R-:W-:Y:S01]  /*13d0*/  IMAD R11, R24, c[0x0][0x1f0], RZ ;  /* 0x00007c00180b7a24 */ /* 0x000fe200078e02ff */
[----:B------:R-:W-:Y:S01]  /*13e0*/  IADD3 R4, P1, R4, UR14, RZ ;  /* 0x0000000e04047c10 */ /* 0x000fe2000ff3e0ff */
[----:B------:R-:W-:-:S04]  /*13f0*/  IMAD.WIDE.U32 R12, R200, c[0x0][0x218], R12 ;  /* 0x00008600c80c7a25 */ /* 0x000fc800078e000c */
[----:B------:R-:W-:Y:S01]  /*1400*/  IMAD R0, R200, c[0x0][0x1f4], R11 ;  /* 0x00007d00c8007a24 */ /* 0x000fe200078e020b */
[----:B------:R-:W-:-:S04]  /*1410*/  LEA R11, P0, R4, c[0x0][0x1c8], 0x1 ;  /* 0x00007200040b7a11 */ /* 0x000fc800078008ff */
[----:B------:R-:W-:Y:S01]  /*1420*/  IADD3.X R5, R5, UR10, R0, P1, !PT ;  /* 0x0000000a05057c10 */ /* 0x000fe20008ffe400 */
[----:B--2---:R-:W-:Y:S01]  /*1430*/  SHFL.IDX PT, R14, R11, RZ, 0x181f ;  /* 0x00181fff0b0e7589 */ /* 0x004fe200000e0000 */
[----:B------:R-:W-:Y:S02]  /*1440*/  IADD3 R0, -R19, R199, -R144 ;  /* 0x000000c713007210 */ /* 0x000fe40007ffe990 */
[----:B------:R-:W-:Y:S01]  /*1450*/  LEA.HI.X R4, R4, c[0x0][0x1cc], R5, 0x1, P0 ;  /* 0x0000730004047a11 */ /* 0x000fe200000f0c05 */
[----:B------:R-:W-:Y:S01]  /*1460*/  IMAD R5, R24, c[0x0][0x218], RZ ;  /* 0x0000860018057a24 */ /* 0x000fe200078e02ff */
[----:B------:R-:W-:Y:S01]  /*1470*/  ISETP.GE.AND P0, PT, R0, 0x1, PT ;  /* 0x000000010000780c */ /* 0x000fe20003f06270 */
[----:B------:R-:W-:Y:S01]  /*1480*/  SHFL.IDX PT, R28, R11, 0x1, 0x181f ;  /* 0x00381f000b1c7f89 */ /* 0x000fe200000e0000 */
[----:B------:R-:W-:Y:S01]  /*1490*/  ISETP.GE.AND P1, PT, R8, c[0x0][0x1d4], PT ;  /* 0x0000750008007a0c */ /* 0x000fe20003f26270 */
[----:B------:R-:W-:Y:S02]  /*14a0*/  IMAD R2, R200, c[0x0][0x21c], R5 ;  /* 0x00008700c8027a24 */ /* 0x000fe400078e0205 */
[----:B------:R-:W4:Y:S04]  /*14b0*/  SHFL.IDX PT, R15, R4, RZ, 0x181f ;  /* 0x00181fff040f7589 */ /* 0x000f2800000e0000 */
[----:B------:R-:W1:Y:S04]  /*14c0*/  SHFL.IDX PT, R29, R4, 0x1, 0x181f ;  /* 0x00381f00041d7f89 */ /* 0x000e6800000e0000 */
[----:B----4-:R-:W-:-:S04]  /*14d0*/  @P0 IMAD.WIDE R20, R210, 0x2, R14 ;  /* 0x00000002d2140825 */ /* 0x010fc800078e020e */
[--C-:B------:R-:W-:Y:S01]  /*14e0*/  @P0 IMAD.WIDE R16, R209, 0x2, R14.reuse ;  /* 0x00000002d1100825 */ /* 0x100fe200078e020e */
[----:B------:R2:W-:Y:S03]  /*14f0*/  @P0 LDGSTS.E.BYPASS.LTC128B.128 [R146+0xc100], [R20.64], !P5 ;  /* 0x0c10000014920fae */ /* 0x0005e6000e901d4c */
[----:B------:R-:W-:Y:S01]  /*1500*/  @P0 IMAD.WIDE R14, R192, 0x2, R14 ;  /* 0x00000002c00e0825 */ /* 0x000fe200078e020e */
[----:B------:R3:W-:Y:S04]  /*1510*/  @P0 LDGSTS.E.BYPASS.LTC128B.128 [R146+0xe100], [R16.64], !P4 ;  /* 0x0e10000010920fae */ /* 0x0007e8000e101d4c */
[----:B------:R4:W-:Y:S01]  /*1520*/  @P0 LDGSTS.E.BYPASS.LTC128B.128 [R146+0x10100], [R14.64], !P6 ;  /* 0x101000000e920fae */ /* 0x0009e2000f101d4c */
[----:B------:R-:W-:-:S04]  /*1530*/  IADD3 R18, P0, R12, UR20, RZ ;  /* 0x000000140c127c10 */ /* 0x000fc8000ff1e0ff */
[----:B------:R-:W-:Y:S02]  /*1540*/  IADD3.X R13, R13, UR11, R2, P0, !PT ;  /* 0x0000000b0d0d7c10 */ /* 0x000fe400087fe402 */
[----:B------:R-:W-:-:S04]  /*1550*/  LEA R10, P0, R18, c[0x0][0x1f8], 0x1 ;  /* 0x00007e00120a7a11 */ /* 0x000fc800078008ff */
[----:B------:R-:W-:Y:S01]  /*1560*/  LEA.HI.X R18, R18, c[0x0][0x1fc], R13, 0x1, P0 ;  /* 0x00007f0012127a11 */ /* 0x000fe200000f0c0d */
[----:B------:R-:W4:Y:S01]  /*1570*/  SHFL.IDX PT, R5, R10, RZ, 0x181f ;  /* 0x00181fff0a057589 */ /* 0x000f2200000e0000 */
[----:B------:R-:W-:-:S03]  /*1580*/  ISETP.GT.AND P0, PT, R0, 0x20, PT ;  /* 0x000000200000780c */ /* 0x000fc60003f04270 */
[----:B------:R-:W4:Y:S01]  /*1590*/  SHFL.IDX PT, R6, R18, RZ, 0x181f ;  /* 0x00181fff12067589 */ /* 0x000f2200000e0000 */
[----:B--2---:R-:W-:-:S03]  /*15a0*/  IMAD.WIDE R20, R210, 0x2, RZ ;  /* 0x00000002d2147825 */ /* 0x004fc600078e02ff */
[----:B------:R2:W2:Y:S01]  /*15b0*/  SHFL.IDX PT, R2, R10, 0x1, 0x181f ;  /* 0x00381f000a027f89 */ /* 0x0004a200000e0000 */
[----:B---3--:R-:W-:-:S03]  /*15c0*/  IMAD.WIDE R16, R209, 0x2, RZ ;  /* 0x00000002d1107825 */ /* 0x008fc600078e02ff */
[----:B------:R-:W3:Y:S02]  /*15d0*/  SHFL.IDX PT, R4, R18, 0x1, 0x181f ;  /* 0x00381f0012047f89 */ /* 0x000ee400000e0000 */
[----:B-1----:R-:W-:-:S04]  /*15e0*/  @P0 IMAD.WIDE R26, R210, 0x2, R28 ;  /* 0x00000002d21a0825 */ /* 0x002fc800078e021c */
[--C-:B------:R-:W-:Y:S01]  /*15f0*/  @P0 IMAD.WIDE R30, R209, 0x2, R28.reuse ;  /* 0x00000002d11e0825 */ /* 0x100fe200078e021c */
[----:B------:R1:W-:Y:S03]  /*1600*/  @P0 LDGSTS.E.BYPASS.LTC128B.128 [R146+0xd100], [R26.64], !P5 ;  /* 0x0d1000001a920fae */ /* 0x0003e6000e901d4c */
[C---:B------:R-:W-:Y:S01]  /*1610*/  @P0 IMAD.WIDE R28, R192.reuse, 0x2, R28 ;  /* 0x00000002c01c0825 */ /* 0x040fe200078e021c */
[----:B------:R3:W-:Y:S03]  /*1620*/  @P0 LDGSTS.E.BYPASS.LTC128B.128 [R146+0xf100], [R30.64], !P4 ;  /* 0x0f1000001e920fae */ /* 0x0007e6000e101d4c */
[----:B----4-:R-:W-:Y:S01]  /*1630*/  IMAD.WIDE R14, R192, 0x2, RZ ;  /* 0x00000002c00e7825 */ /* 0x010fe200078e02ff */
[----:B------:R4:W-:Y:S01]  /*1640*/  @P0 LDGSTS.E.BYPASS.LTC128B.128 [R146+0x11100], [R28.64], !P6 ;  /* 0x111000001c920fae */ /* 0x0009e2000f101d4c */
[----:B------:R-:W-:-:S03]  /*1650*/  IADD3 R12, P0, R5, R20, RZ ;  /* 0x00000014050c7210 */ /* 0x000fc60007f1e0ff */
[----:B------:R-:W0:Y:S02]  /*1660*/  LDGDEPBAR ;  /* 0x00000000000079af */ /* 0x000e240000000000 */
[----:B------:R-:W-:Y:S01]  /*1670*/  IMAD.X R13, R6, 0x1, R21, P0 ;  /* 0x00000001060d7824 */ /* 0x000fe200000e0615 */
[----:B--2---:R-:W-:-:S05]  /*1680*/  IADD3 R10, P0, R5, R16, RZ ;  /* 0x00000010050a7210 */ /* 0x004fca0007f1e0ff */
[----:B------:R-:W-:Y:S01]  /*1690*/  IMAD.X R11, R6, 0x1, R17, P0 ;  /* 0x00000001060b7824 */ /* 0x000fe200000e0611 */
[----:B------:R-:W-:-:S05]  /*16a0*/  IADD3 R22, P0, R5, R14, RZ ;  /* 0x0000000e05167210 */ /* 0x000fca0007f1e0ff */
[----:B------:R-:W-:Y:S01]  /*16b0*/  IMAD.X R23, R6, 0x1, R15, P0 ;  /* 0x0000000106177824 */ /* 0x000fe200000e060f */
[----:B-1----:R-:W-:Y:S02]  /*16c0*/  IADD3 R26, P0, R20, R2, RZ ;  /* 0x00000002141a7210 */ /* 0x002fe40007f1e0ff */
[----:B------:R-:W-:-:S03]  /*16d0*/  SHF.R.S32.HI R6, RZ, 0x5, R92 ;  /* 0x00000005ff067819 */ /* 0x000fc6000001145c */
[----:B---3--:R-:W-:Y:S01]  /*16e0*/  IMAD.X R27, R21, 0x1, R4, P0 ;  /* 0x00000001151b7824 */ /* 0x008fe200000e0604 */
[----:B------:R-:W-:Y:S02]  /*16f0*/  IADD3 R16, P0, R16, R2, RZ ;  /* 0x0000000210107210 */ /* 0x000fe40007f1e0ff */
[----:B------:R-:W-:-:S03]  /*1700*/  LEA.HI R21, R94, R7, RZ, 0x4 ;  /* 0x000000075e157211 */ /* 0x000fc600078f20ff */
[----:B------:R-:W-:Y:S01]  /*1710*/  IMAD.X R17, R17, 0x1, R4, P0 ;  /* 0x0000000111117824 */ /* 0x000fe200000e0604 */
[----:B------:R-:W-:Y:S02]  /*1720*/  IADD3 R14, P0, R14, R2, RZ ;  /* 0x000000020e0e7210 */ /* 0x000fe40007f1e0ff */
[----:B------:R-:W-:-:S03]  /*1730*/  LOP3.LUT R20, R21, 0xfffffff0, RZ, 0xc0, !PT ;  /* 0xfffffff015147812 */ /* 0x000fc600078ec0ff */
[----:B------:R-:W-:Y:S01]  /*1740*/  IMAD.X R15, R15, 0x1, R4, P0 ;  /* 0x000000010f0f7824 */ /* 0x000fe200000e0604 */
[----:B------:R-:W-:Y:S01]  /*1750*/  ISETP.LT.OR P0, PT, R0, 0x1, P3 ;  /* 0x000000010000780c */ /* 0x000fe20001f01670 */
[----:B------:R-:W-:-:S05]  /*1760*/  IMAD.IADD R20, R7, 0x1, -R20 ;  /* 0x0000000107147824 */ /* 0x000fca00078e0a14 */
[----:B------:R-:W-:-:S07]  /*1770*/  SHF.R.S32.HI R5, RZ, 0x1f, R20 ;  /* 0x0000001fff057819 */ /* 0x000fce0000011414 */
[----:B------:R4:W-:Y:S01]  /*1780*/  LDGSTS.E.BYPASS.LTC128B.128 [R146+0x100], [R12.64], !P0 ;  /* 0x001000000c927fae */ /* 0x0009e2000c101d4c */
[----:B------:R-:W-:-:S13]  /*1790*/  ISETP.LT.OR P0, PT, R0, 0x1, P2 ;  /* 0x000000010000780c */ /* 0x000fda0001701670 */
[----:B------:R4:W-:Y:S01]  /*17a0*/  LDGSTS.E.BYPASS.LTC128B.128 [R146+0x2100], [R10.64], !P0 ;  /* 0x021000000a927fae */ /* 0x0009e2000c101d4c */
[----:B------:R-:W-:-:S13]  /*17b0*/  ISETP.LT.OR P0, PT, R0, 0x1, P1 ;  /* 0x000000010000780c */ /* 0x000fda0000f01670 */
[----:B------:R1:W-:Y:S01]  /*17c0*/  LDGSTS.E.BYPASS.LTC128B.128 [R146+0x4100], [R22.64], !P0 ;  /* 0x0410000016927fae */ /* 0x0003e2000c101d4c */
[----:B------:R-:W-:Y:S02]  /*17d0*/  ISETP.LT.OR P0, PT, R0, 0x21, P3 ;  /* 0x000000210000780c */ /* 0x000fe40001f01670 */
[----:B------:R-:W-:-:S11]  /*17e0*/  ISETP.GT.AND P3, PT, R203, 0x3f, PT ;  /* 0x0000003fcb00780c */ /* 0x000fd60003f64270 */
[----:B------:R4:W-:Y:S01]  /*17f0*/  LDGSTS.E.BYPASS.LTC128B.128 [R146+0x1100], [R26.64], !P0 ;  /* 0x011000001a927fae */ /* 0x0009e2000c101d4c */
[----:B------:R-:W-:Y:S02]  /*1800*/  ISETP.LT.OR P0, PT, R0, 0x21, P2 ;  /* 0x000000210000780c */ /* 0x000fe40001701670 */
[----:B------:R-:W-:Y:S02]  /*1810*/  ISETP.GT.AND P2, PT, R3, R194, PT ;  /* 0x000000c20300720c */ /* 0x000fe40003f44270 */
[----:B------:R-:W-:Y:S02]  /*1820*/  SHF.R.S32.HI R3, RZ, 0x1f, R192 ;  /* 0x0000001fff037819 */ /* 0x000fe400000114c0 */
[----:B-1----:R-:W-:-:S07]  /*1830*/  P2R R22, PR, RZ, 0x4 ;  /* 0x00000004ff167803 */ /* 0x002fce0000000000 */
[----:B------:R4:W-:Y:S01]  /*1840*/  LDGSTS.E.BYPASS.LTC128B.128 [R146+0x3100], [R16.64], !P0 ;  /* 0x0310000010927fae */ /* 0x0009e2000c101d4c */
[----:B------:R-:W-:Y:S02]  /*1850*/  ISETP.LT.OR P0, PT, R0, 0x21, P1 ;  /* 0x000000210000780c */ /* 0x000fe40000f01670 */
[----:B------:R-:W-:Y:S02]  /*1860*/  LEA.HI R0, R5, R20, RZ, 0x3 ;  /* 0x0000001405007211 */ /* 0x000fe400078f18ff */
[----:B------:R-:W-:Y:S02]  /*1870*/  LOP3.LUT P1, RZ, R211, 0x4, RZ, 0xc0, !PT ;  /* 0x00000004d3ff7812 */ /* 0x000fe4000782c0ff */
[----:B------:R-:W-:-:S05]  /*1880*/  LOP3.LUT R5, R0, 0xfffffff8, RZ, 0xc0, !PT ;  /* 0xfffffff800057812 */ /* 0x000fca00078ec0ff */
[----:B------:R-:W-:Y:S02]  /*1890*/  IMAD.IADD R20, R20, 0x1, -R5 ;  /* 0x0000000114147824 */ /* 0x000fe400078e0a05 */
[----:B------:R4:W-:Y:S03]  /*18a0*/  LDGSTS.E.BYPASS.LTC128B.128 [R146+0x5100], [R14.64], !P0 ;  /* 0x051000000e927fae */ /* 0x0009e6000c101d4c */
[----:B------:R-:W-:Y:S01]  /*18b0*/  LOP3.LUT P0, RZ, R20, 0x2, RZ, 0xc0, !PT ;  /* 0x0000000214ff7812 */ /* 0x000fe2000780c0ff */
[----:B------:R-:W0:Y:S03]  /*18c0*/  LDGDEPBAR ;  /* 0x00000000000079af */ /* 0x000e260000000000 */
[----:B------:R-:W-:Y:S02]  /*18d0*/  SEL R188, R188, 0xfffffff0, !P0 ;  /* 0xfffffff0bcbc7807 */ /* 0x000fe40004000000 */
[----:B------:R-:W-:-:S04]  /*18e0*/  LOP3.LUT P0, RZ, R20, 0x4, RZ, 0xc0, !PT ;  /* 0x0000000414ff7812 */ /* 0x000fc8000780c0ff */
[----:B------:R-:W-:Y:S02]  /*18f0*/  SEL R4, R186, 0xffffffe0, !P0 ;  /* 0xffffffe0ba047807 */ /* 0x000fe40004000000 */
[----:B------:R-:W-:-:S04]  /*1900*/  LOP3.LUT P0, RZ, R211, 0x2, RZ, 0xc0, !PT ;  /* 0x00000002d3ff7812 */ /* 0x000fc8000780c0ff */
[----:B------:R-:W-:Y:S01]  /*1910*/  P2R R2, PR, RZ, 0x1 ;  /* 0x00000001ff027803 */ /* 0x000fe20000000000 */
        /* <DEDUP_REMOVED lines=8> */
[----:B------:R-:W-:-:S04]  /*19a0*/  @!P3 IADD3 R8, P0, R2, UR8, RZ ;  /* 0x000000080208bc10 */ /* 0x000fc8000ff1e0ff */
[----:B------:R-:W-:Y:S02]  /*19b0*/  @!P3 LEA.HI.X.SX32 R5, R2, UR6, 0x1, P0 ;  /* 0x000000060205bc11 */ /* 0x000fe400080f0eff */
[----:B----4-:R-:W-:-:S04]  /*19c0*/  @!P3 LEA R10, P0, R8, c[0x0][0x2a0], 0x2 ;  /* 0x0000a800080aba11 */ /* 0x010fc800078010ff */
[----:B------:R-:W-:-:S05]  /*19d0*/  @!P3 LEA.HI.X R11, R8, c[0x0][0x2a4], R5, 0x2, P0 ;  /* 0x0000a900080bba11 */ /* 0x000fca00000f1405 */
[----:B------:R1:W2:Y:S01]  /*19e0*/  @!P3 LDG.E R200, [R10.64] ;  /* 0x0000000c0ac8b981 */ /* 0x0002a2000c1e1900 */
[----:B------:R-:W-:Y:S01]  /*19f0*/  IMAD.MOV R2, RZ, RZ, -R2 ;  /* 0x000000ffff027224 */ /* 0x000fe200078e0a02 */
[----:B------:R-:W-:Y:S01]  /*1a00*/  SEL R18, RZ, 0x10, P5 ;  /* 0x00000010ff127807 */ /* 0x000fe20002800000 */
[----:B------:R-:W-:Y:S01]  /*1a10*/  IMAD.SHL.U32 R13, R192, 0x2, RZ ;  /* 0x00000002c00d7824 */ /* 0x000fe200078e00ff */
        /* <DEDUP_REMOVED lines=13> */
[----:B------:R-:W-:Y:S02]  /*1af0*/  IMAD.IADD R9, R9, 0x1, R5 ;  /* 0x0000000109097824 */ /* 0x000fe400078e0205 */
[C---:B-1----:R-:W-:Y:S01]  /*1b00*/  IMAD.SHL.U32 R11, R209.reuse, 0x2, RZ ;  /* 0x00000002d10b7824 */ /* 0x042fe200078e00ff */
[----:B------:R-:W-:Y:S02]  /*1b10*/  SHF.L.U64.HI R10, R209, 0x1, R132 ;  /* 0x00000001d10a7819 */ /* 0x000fe40000010284 */
[----:B--2---:R-:W-:Y:S01]  /*1b20*/  SHF.R.S32.HI R24, RZ, 0x1f, R200 ;  /* 0x0000001fff187819 */ /* 0x004fe200000114c8 */
[----:B------:R-:W-:-:S04]  /*1b30*/  IMAD.WIDE.U32 R8, R200, c[0x0][0x1f0], R8 ;  /* 0x00007c00c8087a25 */ /* 0x000fc800078e0008 */
[----:B------:R-:W-:Y:S01]  /*1b40*/  IMAD R5, R24, c[0x0][0x1f0], RZ ;  /* 0x00007c0018057a24 */ /* 0x000fe200078e02ff */
[----:B------:R-:W-:Y:S02]  /*1b50*/  IADD3 R2, P0, R8, UR14, RZ ;  /* 0x0000000e08027c10 */ /* 0x000fe4000ff1e0ff */
[----:B------:R-:W-:Y:S01]  /*1b60*/  SHF.L.U64.HI R8, R210, 0x1, R133 ;  /* 0x00000001d2087819 */ /* 0x000fe20000010285 */
[----:B------:R-:W-:-:S05]  /*1b70*/  IMAD R5, R200, c[0x0][0x1f4], R5 ;  /* 0x00007d00c8057a24 */ /* 0x000fca00078e0205 */
[----:B------:R-:W-:Y:S02]  /*1b80*/  IADD3.X R9, R9, UR10, R5, P0, !PT ;  /* 0x0000000a09097c10 */ /* 0x000fe400087fe405 */
[----:B------:R-:W-:-:S04]  /*1b90*/  LEA R5, P0, R2, c[0x0][0x1c8], 0x1 ;  /* 0x0000720002057a11 */ /* 0x000fc800078008ff */
        /* <DEDUP_REMOVED lines=27> */
.L_x_1016:
[----:B------:R-:W0:Y:S01]  /*1d50*/  LDGDEPBAR ;  /* 0x00000000000079af */ /* 0x000e220000000000 */
[----:B------:R-:W-:Y:S01]  /*1d60*/  SHF.R.S32.HI R2, RZ, 0x4, R21 ;  /* 0x00000004ff027819 */ /* 0x000fe20000011415 */
[C---:B------:R-:W-:Y:S01]  /*1d70*/  IMAD.SHL.U32 R5, R211.reuse, 0x40, RZ ;  /* 0x00000040d3057824 */ /* 0x040fe200078e00ff */
[----:B------:R-:W-:Y:S01]  /*1d80*/  LOP3.LUT P2, RZ, R211, 0x2, RZ, 0xc0, !PT ;  /* 0x00000002d3ff7812 */ /* 0x000fe2000784c0ff */
[----:B------:R-:W-:Y:S01]  /*1d90*/  IMAD.SHL.U32 R20, R20, 0x40, RZ ;  /* 0x0000004014147824 */ /* 0x000fe200078e00ff */
[----:B------:R-:W-:Y:S01]  /*1da0*/  LEA.HI R21, R21, R2, RZ, 0x1 ;  /* 0x0000000215157211 */ /* 0x000fe200078f08ff */
[----:B------:R-:W-:Y:S01]  /*1db0*/  IMAD.SHL.U32 R19, R19, 0x8, RZ ;  /* 0x0000000813137824 */ /* 0x000fe200078e00ff */
[----:B-1----:R-:W-:Y:S01]  /*1dc0*/  LOP3.LUT R8, R5, 0x1c0, RZ, 0xc0, !PT ;  /* 0x000001c005087812 */ /* 0x002fe200078ec0ff */
[----:B------:R-:W-:Y:S01]  /*1dd0*/  IMAD.SHL.U32 R5, R0, 0x40, RZ ;  /* 0x0000004000057824 */ /* 0x000fe200078e00ff */
[----:B------:R-:W-:Y:S01]  /*1de0*/  LOP3.LUT R21, R21, 0xfffffffe, RZ, 0xc0, !PT ;  /* 0xfffffffe15157812 */ /* 0x000fe200078ec0ff */
[----:B------:R-:W-:Y:S01]  /*1df0*/  IMAD.SHL.U32 R188, R188, 0x2, RZ ;  /* 0x00000002bcbc7824 */ /* 0x000fe200078e00ff */
[----:B------:R-:W-:-:S02]  /*1e00*/  LOP3.LUT R20, R20, 0x1c0, RZ, 0xc0, !PT ;  /* 0x000001c014147812 */ /* 0x000fc400078ec0ff */
[----:B------:R-:W-:Y:S01]  /*1e10*/  LOP3.LUT R5, R5, 0xfffffe00, RZ, 0xc0, !PT ;  /* 0xfffffe0005057812 */ /* 0x000fe200078ec0ff */
[----:B------:R-:W-:Y:S01]  /*1e20*/  IMAD.IADD R21, R2, 0x1, -R21 ;  /* 0x0000000102157824 */ /* 0x000fe200078e0a15 */
[----:B------:R-:W-:Y:S02]  /*1e30*/  SHF.R.U32.HI R2, RZ, 0x3, R20 ;  /* 0x00000003ff027819 */ /* 0x000fe40000011614 */
[----:B------:R-:W-:Y:S01]  /*1e40*/  LOP3.LUT R19, R8, 0x8, R19, 0xf8, !PT ;  /* 0x0000000808137812 */ /* 0x000fe200078ef813 */
[----:B------:R-:W-:Y:S01]  /*1e50*/  IMAD.SHL.U32 R9, R21, 0x8, RZ ;  /* 0x0000000815097824 */ /* 0x000fe200078e00ff */
[----:B------:R-:W-:Y:S02]  /*1e60*/  SHF.R.U32.HI R8, RZ, 0x3, R8 ;  /* 0x00000003ff087819 */ /* 0x000fe40000011608 */
[----:B------:R-:W-:Y:S02]  /*1e70*/  ISETP.NE.AND P0, PT, R22, RZ, PT ;  /* 0x000000ff1600720c */ /* 0x000fe40003f05270 */
[----:B------:R-:W-:Y:S01]  /*1e80*/  LOP3.LUT R9, R20, 0x8, R9, 0xf8, !PT ;  /* 0x0000000814097812 */ /* 0x000fe200078ef809 */
[----:B------:R-:W-:-:S04]  /*1e90*/  DEPBAR.LE SB0, 0x3 ;  /* 0x000080c00000791a */ /* 0x000fc80000000000 */
[----:B------:R-:W-:-:S04]  /*1ea0*/  DEPBAR.LE SB0, 0x2 ;  /* 0x000080800000791a */ /* 0x000fc80000000000 */
[----:B------:R-:W-:Y:S01]  /*1eb0*/  LOP3.LUT R2, R9, R2, RZ, 0x3c, !PT ;  /* 0x0000000209027212 */ /* 0x000fe200078e3cff */
[----:B------:R-:W-:Y:S01]  /*1ec0*/  IMAD R9, R6, 0x400, R5 ;  /* 0x0000040006097824 */ /* 0x000fe200078e0205 */
[----:B------:R-:W-:Y:S02]  /*1ed0*/  LOP3.LUT R8, R19, R8, RZ, 0x3c, !PT ;  /* 0x0000000813087212 */ /* 0x000fe400078e3cff */
[----:B------:R-:W-:Y:S01]  /*1ee0*/  SEL R186, R186, 0xffffffe0, !P2 ;  /* 0xffffffe0baba7807 */ /* 0x000fe20005000000 */
[----:B------:R-:W-:Y:S02]  /*1ef0*/  IMAD.IADD R0, R2, 0x1, R9 ;  /* 0x0000000102007824 */ /* 0x000fe400078e0209 */
[----:B------:R-:W-:Y:S02]  /*1f00*/  IMAD R189, R21, 0x200, R8 ;  /* 0x0000020015bd7824 */ /* 0x000fe400078e0208 */
[C---:B------:R-:W-:Y:S01]  /*1f10*/  IMAD.SHL.U32 R44, R0.reuse, 0x2, RZ ;  /* 0x00000002002c7824 */ /* 0x040fe200078e00ff */
[----:B------:R-:W-:Y:S01]  /*1f20*/  BAR.SYNC.DEFER_BLOCKING 0x0 ;  /* 0x0000000000007b1d */ /* 0x000fe20000010000 */
[----:B------:R-:W-:Y:S01]  /*1f30*/  LEA R191, R0, 0x18100, 0x1 ;  /* 0x0001810000bf7811 */ /* 0x000fe200078e08ff */
[----:B------:R-:W-:-:S04]  /*1f40*/  IMAD.SHL.U32 R189, R189, 0x2, RZ ;  /* 0x00000002bdbd7824 */ /* 0x000fc800078e00ff */
[----:B------:R-:W-:Y:S02]  /*1f50*/  IMAD.IADD R96, R189, 0x1, R186 ;  /* 0x00000001bd607824 */ /* 0x000fe400078e02ba */
[----:B------:R-:W-:Y:S01]  /*1f60*/  IMAD.IADD R187, R191, 0x1, R188 ;  /* 0x00000001bfbb7824 */ /* 0x000fe200078e02bc */
[----:B------:R1:W2:Y:S04]  /*1f70*/  LDSM.16.M88.4 R60, [R189+0xc100] ;  /* 0x00c10000bd3c783b */ /* 0x0002a80000000200 */
[----:B------:R1:W3:Y:S04]  /*1f80*/  LDSM.16.M88.4 R20, [R189+0xc900] ;  /* 0x00c90000bd14783b */ /* 0x0002e80000000200 */
[----:B------:R1:W4:Y:S04]  /*1f90*/  LDSM.16.M88.4 R52, [R189+0xd100] ;  /* 0x00d10000bd34783b */ /* 0x0003280000000200 */
[----:B------:R1:W1:Y:S04]  /*1fa0*/  LDSM.16.M88.4 R32, [R189+0xd900] ;  /* 0x00d90000bd20783b */ /* 0x0002680000000200 */
[----:B----4-:R4:W1:Y:S04]  /*1fb0*/  LDSM.16.M88.4 R12, [R96+0xc100] ;  /* 0x00c10000600c783b */ /* 0x0108680000000200 */
        /* <DEDUP_REMOVED lines=13> */
[----:B------:R-:W-:Y:S01]  /*2090*/  IMAD.SHL.U32 R30, R210, 0x2, RZ ;  /* 0x00000002d21e7824 */ /* 0x000fe200078e00ff */
[----:B------:R-:W-:Y:S01]  /*20a0*/  LOP3.LUT R43, R43, 0xf, RZ, 0xc0, !PT ;  /* 0x0000000f2b2b7812 */ /* 0x000fe200078ec0ff */
[----:B------:R-:W-:Y:S02]  /*20b0*/  IMAD.IADD R25, R27, 0x1, R0 ;  /* 0x000000011b197824 */ /* 0x000fe400078e0200 */
[----:B------:R-:W-:Y:S02]  /*20c0*/  IMAD R27, R24, c[0x0][0x218], RZ ;  /* 0x00008600181b7a24 */ /* 0x000fe400078e02ff */
[----:B------:R-:W-:Y:S01]  /*20d0*/  IMAD.MOV.U32 R24, RZ, RZ, R26 ;  /* 0x000000ffff187224 */ /* 0x000fe200078e001a */
[----:B------:R-:W-:Y:S01]  /*20e0*/  SEL R26, RZ, 0x10, P4 ;  /* 0x00000010ff1a7807 */ /* 0x000fe20002000000 */
[----:B------:R-:W-:-:S02]  /*20f0*/  IMAD R0, R200, c[0x0][0x21c], R27 ;  /* 0x00008700c8007a24 */ /* 0x000fc400078e021b */
[----:B------:R-:W-:Y:S01]  /*2100*/  IMAD.WIDE.U32 R24, R200, c[0x0][0x218], R24 ;  /* 0x00008600c8187a25 */ /* 0x000fe200078e0018 */
[----:B------:R-:W-:-:S03]  /*2110*/  IADD3 R40, -R26, 0x10, RZ ;  /* 0x000000101a287810 */ /* 0x000fc60007ffe1ff */
[----:B------:R-:W-:Y:S01]  /*2120*/  IMAD.SHL.U32 R27, R209, 0x2, RZ ;  /* 0x00000002d11b7824 */ /* 0x000fe200078e00ff */
[----:B------:R-:W-:Y:S02]  /*2130*/  IADD3 R36, P0, R24, UR20, RZ ;  /* 0x0000001418247c10 */ /* 0x000fe4000ff1e0ff */
[----:B------:R-:W-:Y:S02]  /*2140*/  LOP3.LUT R40, R40, 0xf, RZ, 0xc0, !PT ;  /* 0x0000000f28287812 */ /* 0x000fe400078ec0ff */
[----:B------:R-:W-:Y:S02]  /*2150*/  IADD3.X R25, R25, UR11, R0, P0, !PT ;  /* 0x0000000b19197c10 */ /* 0x000fe400087fe400 */
[----:B------:R-:W-:Y:S02]  /*2160*/  LEA R37, P0, R36, c[0x0][0x1f8], 0x1 ;  /* 0x00007e0024257a11 */ /* 0x000fe400078008ff */
[----:B------:R-:W-:Y:S02]  /*2170*/  IADD3 R0, -R212, 0x10, RZ ;  /* 0x00000010d4007810 */ /* 0x000fe40007ffe1ff */
[----:B------:R-:W-:Y:S01]  /*2180*/  LEA.HI.X R36, R36, c[0x0][0x1fc], R25, 0x1, P0 ;  /* 0x00007f0024247a11 */ /* 0x000fe200000f0c19 */
[----:B------:R-:W5:Y:S01]  /*2190*/  SHFL.IDX PT, R38, R37, 0x1, 0x181f ;  /* 0x00381f0025267f89 */ /* 0x000f6200000e0000 */
[----:B------:R-:W-:Y:S01]  /*21a0*/  IMAD.SHL.U32 R25, R192, 0x2, RZ ;  /* 0x00000002c0197824 */ /* 0x000fe200078e00ff */
[----:B------:R-:W-:-:S02]  /*21b0*/  LOP3.LUT R0, R0, 0xf, RZ, 0xc0, !PT ;  /* 0x0000000f00007812 */ /* 0x000fc400078ec0ff */
[----:B------:R-:W4:Y:S01]  /*21c0*/  SHFL.IDX PT, R39, R36, 0x1, 0x181f ;  /* 0x00381f0024277f89 */ /* 0x000f2200000e0000 */
[----:B------:R-:W-:-:S03]  /*21d0*/  SHF.L.U64.HI R24, R192, 0x1, R3 ;  /* 0x00000001c0187819 */ /* 0x000fc60000010203 */
        /* <DEDUP_REMOVED lines=23> */
.L_x_1017:
[C---:B-12-4-:R-:W-:Y:S01]  /*2350*/  HMMA.16816.F32.BF16 R28, R44.reuse, R60, RZ ;  /* 0x0000003c2c1c723c */ /* 0x056fe200000418ff */
[----:B------:R-:W-:Y:S01]  /*2360*/  IMAD.MOV.U32 R0, RZ, RZ, 0x40 ;  /* 0x00000040ff007424 */ /* 0x000fe200078e00ff */
[----:B------:R-:W-:Y:S01]  /*2370*/  LDSM.16.M88.4 R80, [R191+0x8000] ;  /* 0x00800000bf50783b */ /* 0x000fe20000000200 */
[C---:B------:R-:W-:Y:S01]  /*2380*/  IMAD R185, R4.reuse, 0x2, R191 ;  /* 0x0000000204b97824 */ /* 0x040fe200078e02bf */
[----:B------:R-:W-:Y:S01]  /*2390*/  ISETP.NE.AND P0, PT, R197, 0x1, PT ;  /* 0x00000001c500780c */ /* 0x000fe20003f05270 */
[----:B------:R-:W-:Y:S01]  /*23a0*/  IMAD R184, R4, 0x2, R187 ;  /* 0x0000000204b87824 */ /* 0x000fe200078e02bb */
[----:B------:R-:W-:Y:S01]  /*23b0*/  SEL R193, R0, 0xffffffc0, !P1 ;  /* 0xffffffc000c17807 */ /* 0x000fe20004800000 */
[----:B------:R-:W-:Y:S01]  /*23c0*/  LDSM.16.M88.4 R72, [R187+0x8000] ;  /* 0x00800000bb48783b */ /* 0x000fe20000000200 */
[C---:B------:R-:W-:Y:S01]  /*23d0*/  HMMA.16816.F32.BF16 R60, R44.reuse, R62, RZ ;  /* 0x0000003e2c3c723c */ /* 0x040fe200000418ff */
[----:B------:R-:W-:Y:S01]  /*23e0*/  ISETP.LE.AND P2, PT, R196, c[0x0][0x32c], PT ;  /* 0x0000cb00c4007a0c */ /* 0x000fe20003f43270 */
[----:B------:R-:W-:Y:S01]  /*23f0*/  ULDC UR17, c[0x0][0x324] ;  /* 0x0000c90000117ab9 */ /* 0x000fe20000000800 */
[----:B------:R-:W-:Y:S01]  /*2400*/  IADD3 R93, R189, R193, RZ ;  /* 0x000000c1bd5d7210 */ /* 0x000fe20007ffe0ff */
[----:B------:R-:W-:Y:S01]  /*2410*/  LDSM.16.M88.4 R88, [R96+0x10100] ;  /* 0x010100006058783b */ /* 0x000fe20000000200 */
[----:B------:R-:W-:Y:S01]  /*2420*/  IADD3 R0, R193, R96, RZ ;  /* 0x00000060c1007210 */ /* 0x000fe20007ffe0ff */
[----:B------:R-:W-:Y:S01]  /*2430*/  ULOP3.LUT UR17, URZ, UR17, URZ, 0x33, !UPT ;  /* 0x000000113f117292 */ /* 0x000fe2000f8e333f */
[----:B------:R-:W-:Y:S01]  /*2440*/  IADD3 R135, R5, R2, RZ ;  /* 0x0000000205877210 */ /* 0x000fe20007ffe0ff */
[C---:B---3--:R-:W-:Y:S01]  /*2450*/  HMMA.16816.F32.BF16 R24, R44.reuse, R20, RZ ;  /* 0x000000142c18723c */ /* 0x048fe200000418ff */
[----:B------:R-:W-:Y:S04]  /*2460*/  LDSM.16.M88.4 R36, [R93+0xc100] ;  /* 0x00c100005d24783b */ /* 0x000fe80000000200 */
[----:B------:R-:W-:Y:S03]  /*2470*/  LDSM.16.M88.4 R40, [R93+0xc900] ;  /* 0x00c900005d28783b */ /* 0x000fe60000000200 */
[C---:B------:R-:W-:Y:S01]  /*2480*/  HMMA.16816.F32.BF16 R56, R44.reuse, R52, RZ ;  /* 0x000000342c38723c */ /* 0x040fe200000418ff */
[----:B------:R-:W-:Y:S04]  /*2490*/  LDSM.16.M88.4 R64, [R93+0xd100] ;  /* 0x00d100005d40783b */ /* 0x000fe80000000200 */
[----:B------:R-:W-:Y:S03]  /*24a0*/  LDSM.16.M88.4 R84, [R189+0x11900] ;  /* 0x01190000bd54783b */ /* 0x000fe60000000200 */
[C---:B------:R-:W-:Y:S01]  /*24b0*/  HMMA.16816.F32.BF16 R20, R44.reuse, R22, RZ ;  /* 0x000000162c14723c */ /* 0x040fe200000418ff */
[----:B------:R-:W0:Y:S07]  /*24c0*/  LDGDEPBAR ;  /* 0x00000000000079af */ /* 0x000e2e0000000000 */
[C---:B------:R-:W-:Y:S08]  /*24d0*/  HMMA.16816.F32.BF16 R52, R44.reuse, R54, RZ ;  /* 0x000000362c34723c */ /* 0x040ff000000418ff */
[C---:B------:R-:W-:Y:S08]  /*24e0*/  HMMA.16816.F32.BF16 R48, R44.reuse, R32, RZ ;  /* 0x000000202c30723c */ /* 0x040ff000000418ff */
[----:B------:R-:W-:Y:S01]  /*24f0*/  HMMA.16816.F32.BF16 R44, R44, R34, RZ ;  /* 0x000000222c2c723c */ /* 0x000fe200000418ff */
[----:B------:R-:W-:Y:S07]  /*2500*/  LDSM.16.M88.4 R32, [R93+0xd900] ;  /* 0x00d900005d20783b */ /* 0x000fee0000000200 */
[C---:B------:R-:W-:Y:S08]  /*2510*/  HMMA.16816.F32.BF16 R28, R76.reuse, R12, R28 ;  /* 0x0000000c4c1c723c */ /* 0x040ff0000004181c */
[C---:B------:R-:W-:Y:S01]  /*2520*/  HMMA.16816.F32.BF16 R60, R76.reuse, R14, R60 ;  /* 0x0000000e4c3c723c */ /* 0x040fe2000004183c */
[----:B------:R-:W1:Y:S07]  /*2530*/  LDSM.16.M88.4 R12, [R185] ;  /* 0x00000000b90c783b */ /* 0x000e6e0000000200 */
[C---:B------:R-:W-:Y:S08]  /*2540*/  HMMA.16816.F32.BF16 R24, R76.reuse, R16, R24 ;  /* 0x000000104c18723c */ /* 0x040ff00000041818 */
[C---:B------:R-:W-:Y:S01]  /*2550*/  HMMA.16816.F32.BF16 R20, R76.reuse, R18, R20 ;  /* 0x000000124c14723c */ /* 0x040fe20000041814 */
[----:B------:R-:W-:Y:S07]  /*2560*/  LDSM.16.M88.4 R16, [R184] ;  /* 0x00000000b810783b */ /* 0x000fee0000000200 */
[C---:B------:R-:W-:Y:S08]  /*2570*/  HMMA.16816.F32.BF16 R56, R76.reuse, R8, R56 ;  /* 0x000000084c38723c */ /* 0x040ff00000041838 */
[C---:B------:R-:W-:Y:S01]  /*2580*/  HMMA.16816.F32.BF16 R52, R76.reuse, R10, R52 ;  /* 0x0000000a4c34723c */ /* 0x040fe20000041834 */
[----:B------:R-:W2:Y:S07]  /*2590*/  LDSM.16.M88.4 R8, [R0+0xc100] ;  /* 0x00c100000008783b */ /* 0x000eae0000000200 */
[C---:B------:R-:W-:Y:S08]  /*25a0*/  HMMA.16816.F32.BF16 R48, R76.reuse, R68, R48 ;  /* 0x000000444c30723c */ /* 0x040ff00000041830 */
[----:B------:R-:W-:Y:S01]  /*25b0*/  HMMA.16816.F32.BF16 R76, R76, R70, R44 ;  /* 0x000000464c4c723c */ /* 0x000fe2000004182c */
[----:B------:R-:W3:Y:S04]  /*25c0*/  LDSM.16.M88.4 R44, [R0+0xc900] ;  /* 0x00c90000002c783b */ /* 0x000ee80000000200 */
[----:B------:R-:W-:Y:S03]  /*25d0*/  LDSM.16.M88.4 R68, [R96+0xf900] ;  /* 0x00f900006044783b */ /* 0x000fe60000000200 */
[C---:B-1----:R-:W-:Y:S08]  /*25e0*/  HMMA.16816.F32.BF16 R28, R12.reuse, R36, R28 ;  /* 0x000000240c1c723c */ /* 0x042ff0000004181c */
[C---:B------:R-:W-:Y:S01]  /*25f0*/  HMMA.16816.F32.BF16 R60, R12.reuse, R38, R60 ;  /* 0x000000260c3c723c */ /* 0x040fe2000004183c */
[----:B------:R-:W1:Y:S07]  /*2600*/  LDSM.16.M88.4 R36, [R0+0xd100] ;  /* 0x00d100000024783b */ /* 0x000e6e0000000200 */
[C---:B------:R-:W-:Y:S08]  /*2610*/  HMMA.16816.F32.BF16 R24, R12.reuse, R40, R24 ;  /* 0x000000280c18723c */ /* 0x040ff00000041818 */
[C---:B------:R-:W-:Y:S01]  /*2620*/  HMMA.16816.F32.BF16 R20, R12.reuse, R42, R20 ;  /* 0x0000002a0c14723c */ /* 0x040fe20000041814 */
[----:B------:R-:W4:Y:S07]  /*2630*/  LDSM.16.M88.4 R40, [R0+0xd900] ;  /* 0x00d900000028783b */ /* 0x000f2e0000000200 */
[C---:B------:R-:W-:Y:S08]  /*2640*/  HMMA.16816.F32.BF16 R56, R12.reuse, R64, R56 ;  /* 0x000000400c38723c */ /* 0x040ff00000041838 */
[C---:B------:R-:W-:Y:S01]  /*2650*/  HMMA.16816.F32.BF16 R52, R12.reuse, R66, R52 ;  /* 0x000000420c34723c */ /* 0x040fe20000041834 */
[----:B------:R-:W-:Y:S07]  /*2660*/  LDSM.16.M88.4 R64, [R93+0xf100] ;  /* 0x00f100005d40783b */ /* 0x000fee0000000200 */
[C---:B------:R-:W-:Y:S08]  /*2670*/  HMMA.16816.F32.BF16 R48, R12.reuse, R32, R48 ;  /* 0x000000200c30723c */ /* 0x040ff00000041830 */
[----:B------:R-:W-:Y:S01]  /*2680*/  HMMA.16816.F32.BF16 R76, R12, R34, R76 ;  /* 0x000000220c4c723c */ /* 0x000fe2000004184c */
[----:B------:R-:W-:Y:S04]  /*2690*/  LDSM.16.M88.4 R32, [R191+0x4000] ;  /* 0x00400000bf20783b */ /* 0x000fe80000000200 */
[----:B------:R-:W5:Y:S03]  /*26a0*/  LDSM.16.M88.4 R12, [R189+0xe100] ;  /* 0x00e10000bd0c783b */ /* 0x000f660000000200 */
        /* <DEDUP_REMOVED lines=11> */
[----:B------:R-:W-:Y:S04]  /*2760*/  LDSM.16.M88.4 R40, [R187+0x4000] ;  /* 0x00400000bb28783b */ /* 0x000fe80000000200 */
[----:B------:R-:W-:Y:S03]  /*2770*/  LDSM.16.M88.4 R16, [R96+0xe100] ;  /* 0x00e100006010783b */ /* 0x000fe60000000200 */
[C---:B-----5:R-:W-:Y:S08]  /*2780*/  HMMA.16816.F32.BF16 R28, R32.reuse, R12, R28 ;  /* 0x0000000c201c723c */ /* 0x060ff0000004181c */
[C---:B------:R-:W-:Y:S01]  /*2790*/  HMMA.16816.F32.BF16 R60, R32.reuse, R14, R60 ;  /* 0x0000000e203c723c */ /* 0x040fe2000004183c */
[----:B------:R-:W4:Y:S07]  /*27a0*/  LDSM.16.M88.4 R12, [R96+0xe900] ;  /* 0x00e90000600c783b */ /* 0x000f2e0000000200 */
[C---:B--2---:R-:W-:Y:S08]  /*27b0*/  HMMA.16816.F32.BF16 R24, R32.reuse, R8, R24 ;  /* 0x000000082018723c */ /* 0x044ff00000041818 */
[C---:B------:R-:W-:Y:S01]  /*27c0*/  HMMA.16816.F32.BF16 R20, R32.reuse, R10, R20 ;  /* 0x0000000a2014723c */ /* 0x040fe20000041814 */
[----:B------:R-:W2:Y:S07]  /*27d0*/  LDSM.16.M88.4 R8, [R96+0xf100] ;  /* 0x00f100006008783b */ /* 0x000eae0000000200 */
[C---:B---3--:R-:W-:Y:S08]  /*27e0*/  HMMA.16816.F32.BF16 R56, R32.reuse, R44, R56 ;  /* 0x0000002c2038723c */ /* 0x048ff00000041838 */
[C---:B------:R-:W-:Y:S01]  /*27f0*/  HMMA.16816.F32.BF16 R52, R32.reuse, R46, R52 ;  /* 0x0000002e2034723c */ /* 0x040fe20000041834 */
[----:B------:R-:W-:Y:S07]  /*2800*/  LDSM.16.M88.4 R44, [R93+0xf900] ;  /* 0x00f900005d2c783b */ /* 0x000fee0000000200 */
[C---:B-1----:R-:W-:Y:S08]  /*2810*/  HMMA.16816.F32.BF16 R48, R32.reuse, R36, R48 ;  /* 0x000000242030723c */ /* 0x042ff00000041830 */
[----:B------:R-:W-:Y:S01]  /*2820*/  HMMA.16816.F32.BF16 R76, R32, R38, R76 ;  /* 0x00000026204c723c */ /* 0x000fe2000004184c */
[----:B------:R-:W-:Y:S04]  /*2830*/  LDSM.16.M88.4 R32, [R185+0x4000] ;  /* 0x00400000b920783b */ /* 0x000fe80000000200 */
[----:B------:R-:W1:Y:S03]  /*2840*/  LDSM.16.M88.4 R36, [R93+0xe100] ;  /* 0x00e100005d24783b */ /* 0x000e660000000200 */
[C---:B----4-:R-:W-:Y:S08]  /*2850*/  HMMA.16816.F32.BF16 R24, R40.reuse, R12, R24 ;  /* 0x0000000c2818723c */ /* 0x050ff00000041818 */
[C---:B------:R-:W-:Y:S01]  /*2860*/  HMMA.16816.F32.BF16 R20, R40.reuse, R14, R20 ;  /* 0x0000000e2814723c */ /* 0x040fe20000041814 */
[----:B------:R-:W3:Y:S07]  /*2870*/  LDSM.16.M88.4 R12, [R93+0xe900] ;  /* 0x00e900005d0c783b */ /* 0x000eee0000000200 */
[C---:B------:R-:W-:Y:S08]  /*2880*/  HMMA.16816.F32.BF16 R28, R40.reuse, R16, R28 ;  /* 0x00000010281c723c */ /* 0x040ff0000004181c */
[C---:B------:R-:W-:Y:S01]  /*2890*/  HMMA.16816.F32.BF16 R60, R40.reuse, R18, R60 ;  /* 0x00000012283c723c */ /* 0x040fe2000004183c */
[----:B------:R-:W-:Y:S07]  /*28a0*/  LDSM.16.M88.4 R16, [R0+0xe100] ;  /* 0x00e100000010783b */ /* 0x000fee0000000200 */
[C---:B--2---:R-:W-:Y:S08]  /*28b0*/  HMMA.16816.F32.BF16 R56, R40.reuse, R8, R56 ;  /* 0x000000082838723c */ /* 0x044ff00000041838 */
[C---:B------:R-:W-:Y:S01]  /*28c0*/  HMMA.16816.F32.BF16 R52, R40.reuse, R10, R52 ;  /* 0x0000000a2834723c */ /* 0x040fe20000041834 */
[----:B------:R-:W2:Y:S07]  /*28d0*/  LDSM.16.M88.4 R8, [R184+0x4000] ;  /* 0x00400000b808783b */ /* 0x000eae0000000200 */
[C---:B------:R-:W-:Y:S08]  /*28e0*/  HMMA.16816.F32.BF16 R48, R40.reuse, R68, R48 ;  /* 0x000000442830723c */ /* 0x040ff00000041830 */
[----:B------:R-:W-:Y:S01]  /*28f0*/  HMMA.16816.F32.BF16 R76, R40, R70, R76 ;  /* 0x00000046284c723c */ /* 0x000fe2000004184c */
[----:B------:R-:W4:Y:S04]  /*2900*/  LDSM.16.M88.4 R40, [R0+0xe900] ;  /* 0x00e900000028783b */ /* 0x000f280000000200 */
[----:B------:R-:W-:Y:S03]  /*2910*/  LDSM.16.M88.4 R68, [R96+0x11100] ;  /* 0x011100006044783b */ /* 0x000fe60000000200 */
[C---:B-1----:R-:W-:Y:S08]  /*2920*/  HMMA.16816.F32.BF16 R28, R32.reuse, R36, R28 ;  /* 0x00000024201c723c */ /* 0x042ff0000004181c */
[C---:B------:R-:W-:Y:S01]  /*2930*/  HMMA.16816.F32.BF16 R60, R32.reuse, R38, R60 ;  /* 0x00000026203c723c */ /* 0x040fe2000004183c */
[----:B------:R-:W-:Y:S07]  /*2940*/  LDSM.16.M88.4 R36, [R0+0xf900] ;  /* 0x00f900000024783b */ /* 0x000fee0000000200 */
[C---:B---3--:R-:W-:Y:S08]  /*2950*/  HMMA.16816.F32.BF16 R24, R32.reuse, R12, R24 ;  /* 0x0000000c2018723c */ /* 0x048ff00000041818 */
[C---:B------:R-:W-:Y:S01]  /*2960*/  HMMA.16816.F32.BF16 R20, R32.reuse, R14, R20 ;  /* 0x0000000e2014723c */ /* 0x040fe20000041814 */
[----:B------:R-:W1:Y:S07]  /*2970*/  LDSM.16.M88.4 R12, [R0+0xf100] ;  /* 0x00f10000000c783b */ /* 0x000e6e0000000200 */
[C---:B------:R-:W-:Y:S08]  /*2980*/  HMMA.16816.F32.BF16 R56, R32.reuse, R64, R56 ;  /* 0x000000402038723c */ /* 0x040ff00000041838 */
[C---:B------:R-:W-:Y:S01]  /*2990*/  HMMA.16816.F32.BF16 R52, R32.reuse, R66, R52 ;  /* 0x000000422034723c */ /* 0x040fe20000041834 */
[----:B------:R-:W-:Y:S07]  /*29a0*/  LDSM.16.M88.4 R64, [R96+0x11900] ;  /* 0x011900006040783b */ /* 0x000fee0000000200 */
[C---:B------:R-:W-:Y:S08]  /*29b0*/  HMMA.16816.F32.BF16 R48, R32.reuse, R44, R48 ;  /* 0x0000002c2030723c */ /* 0x040ff00000041830 */
[----:B------:R-:W-:Y:S01]  /*29c0*/  HMMA.16816.F32.BF16 R76, R32, R46, R76 ;  /* 0x0000002e204c723c */ /* 0x000fe2000004184c */
[----:B------:R-:W-:Y:S04]  /*29d0*/  LDSM.16.M88.4 R32, [R189+0x10100] ;  /* 0x01010000bd20783b */ /* 0x000fe80000000200 */
[----:B------:R-:W-:Y:S03]  /*29e0*/  LDSM.16.M88.4 R44, [R185+0x8000] ;  /* 0x00800000b92c783b */ /* 0x000fe60000000200 */
[C---:B--2---:R-:W-:Y:S08]  /*29f0*/  HMMA.16816.F32.BF16 R28, R8.reuse, R16, R28 ;  /* 0x00000010081c723c */ /* 0x044ff0000004181c */
[C---:B------:R-:W-:Y:S01]  /*2a00*/  HMMA.16816.F32.BF16 R60, R8.reuse, R18, R60 ;  /* 0x00000012083c723c */ /* 0x040fe2000004183c */
[----:B------:R-:W2:Y:S07]  /*2a10*/  LDSM.16.M88.4 R16, [R189+0x10900] ;  /* 0x01090000bd10783b */ /* 0x000eae0000000200 */
[C---:B----4-:R-:W-:Y:S08]  /*2a20*/  HMMA.16816.F32.BF16 R20, R8.reuse, R42, R20 ;  /* 0x0000002a0814723c */ /* 0x050ff00000041814 */
[C---:B------:R-:W-:Y:S01]  /*2a30*/  HMMA.16816.F32.BF16 R24, R8.reuse, R40, R24 ;  /* 0x000000280818723c */ /* 0x040fe20000041818 */
[----:B------:R-:W-:Y:S07]  /*2a40*/  LDSM.16.M88.4 R40, [R93+0x10100] ;  /* 0x010100005d28783b */ /* 0x000fee0000000200 */
[C---:B-1----:R-:W-:Y:S08]  /*2a50*/  HMMA.16816.F32.BF16 R56, R8.reuse, R12, R56 ;  /* 0x0000000c0838723c */ /* 0x042ff00000041838 */
[C---:B------:R-:W-:Y:S01]  /*2a60*/  HMMA.16816.F32.BF16 R52, R8.reuse, R14, R52 ;  /* 0x0000000e0834723c */ /* 0x040fe20000041834 */
[----:B------:R-:W1:Y:S07]  /*2a70*/  LDSM.16.M88.4 R12, [R189+0x11100] ;  /* 0x01110000bd0c783b */ /* 0x000e6e0000000200 */
[C---:B------:R-:W-:Y:S08]  /*2a80*/  HMMA.16816.F32.BF16 R48, R8.reuse, R36, R48 ;  /* 0x000000240830723c */ /* 0x040ff00000041830 */
[----:B------:R-:W-:Y:S01]  /*2a90*/  HMMA.16816.F32.BF16 R76, R8, R38, R76 ;  /* 0x00000026084c723c */ /* 0x000fe2000004184c */
[----:B------:R-:W3:Y:S04]  /*2aa0*/  LDSM.16.M88.4 R8, [R96+0x10900] ;  /* 0x010900006008783b */ /* 0x000ee80000000200 */
[----:B------:R-:W4:Y:S03]  /*2ab0*/  LDSM.16.M88.4 R36, [R93+0x10900] ;  /* 0x010900005d24783b */ /* 0x000f260000000200 */
[C---:B--2---:R-:W-:Y:S08]  /*2ac0*/  HMMA.16816.F32.BF16 R20, R80.reuse, R18, R20 ;  /* 0x000000125014723c */ /* 0x044ff00000041814 */
[C---:B------:R-:W-:Y:S01]  /*2ad0*/  HMMA.16816.F32.BF16 R24, R80.reuse, R16, R24 ;  /* 0x000000105018723c */ /* 0x040fe20000041818 */
[----:B------:R-:W-:Y:S07]  /*2ae0*/  LDSM.16.M88.4 R16, [R184+0x8000] ;  /* 0x00800000b810783b */ /* 0x000fee0000000200 */
[C---:B------:R-:W-:Y:S08]  /*2af0*/  HMMA.16816.F32.BF16 R28, R80.reuse, R32, R28 ;  /* 0x00000020501c723c */ /* 0x040ff0000004181c */
[C---:B-1----:R-:W-:Y:S08]  /*2b00*/  HMMA.16816.F32.BF16 R56, R80.reuse, R12, R56 ;  /* 0x0000000c5038723c */ /* 0x042ff00000041838 */
[----:B------:R-:W-:Y:S01]  /*2b10*/  HMMA.16816.F32.BF16 R52, R80, R14, R52 ;  /* 0x0000000e5034723c */ /* 0x000fe20000041834 */
[----:B------:R-:W-:Y:S07]  /*2b20*/  LDSM.16.M88.4 R12, [R0+0x10100] ;  /* 0x01010000000c783b */ /* 0x000fee0000000200 */
[C---:B---3--:R-:W-:Y:S08]  /*2b30*/  HMMA.16816.F32.BF16 R20, R72.reuse, R10, R20 ;  /* 0x0000000a4814723c */ /* 0x048ff00000041814 */
[----:B------:R-:W-:Y:S01]  /*2b40*/  HMMA.16816.F32.BF16 R24, R72, R8, R24 ;  /* 0x000000084818723c */ /* 0x000fe20000041818 */
[----:B------:R-:W1:Y:S07]  /*2b50*/  LDSM.16.M88.4 R8, [R0+0x10900] ;  /* 0x010900000008783b */ /* 0x000e6e0000000200 */
[----:B------:R-:W-:Y:S01]  /*2b60*/  HMMA.16816.F32.BF16 R60, R80, R34, R60 ;  /* 0x00000022503c723c */ /* 0x000fe2000004183c */
[----:B------:R-:W2:Y:S07]  /*2b70*/  LDSM.16.M88.4 R32, [R93+0x11100] ;  /* 0x011100005d20783b */ /* 0x000eae0000000200 */
[----:B------:R-:W-:Y:S08]  /*2b80*/  HMMA.16816.F32.BF16 R28, R72, R88, R28 ;  /* 0x00000058481c723c */ /* 0x000ff0000004181c */
[----:B----4-:R-:W-:Y:S08]  /*2b90*/  HMMA.16816.F32.BF16 R20, R44, R38, R20 ;  /* 0x000000262c14723c */ /* 0x010ff00000041814 */
[C---:B------:R-:W-:Y:S08]  /*2ba0*/  HMMA.16816.F32.BF16 R48, R80.reuse, R84, R48 ;  /* 0x000000545030723c */ /* 0x040ff00000041830 */
[----:B------:R-:W-:Y:S08]  /*2bb0*/  HMMA.16816.F32.BF16 R76, R80, R86, R76 ;  /* 0x00000056504c723c */ /* 0x000ff0000004184c */
[C---:B------:R-:W-:Y:S08]  /*2bc0*/  HMMA.16816.F32.BF16 R56, R72.reuse, R68, R56 ;  /* 0x000000444838723c */ /* 0x040ff00000041838 */
[C---:B------:R-:W-:Y:S01]  /*2bd0*/  HMMA.16816.F32.BF16 R52, R72.reuse, R70, R52 ;  /* 0x000000464834723c */ /* 0x040fe20000041834 */
[----:B------:R-:W3:Y:S07]  /*2be0*/  LDSM.16.M88.4 R68, [R93+0x11900] ;  /* 0x011900005d44783b */ /* 0x000eee0000000200 */
[----:B------:R-:W-:Y:S08]  /*2bf0*/  HMMA.16816.F32.BF16 R60, R72, R90, R60 ;  /* 0x0000005a483c723c */ /* 0x000ff0000004183c */
[----:B------:R-:W-:Y:S08]  /*2c00*/  HMMA.16816.F32.BF16 R28, R44, R40, R28 ;  /* 0x000000282c1c723c */ /* 0x000ff0000004181c */
[----:B-1----:R-:W-:Y:S08]  /*2c10*/  HMMA.16816.F32.BF16 R20, R16, R10, R20 ;  /* 0x0000000a1014723c */ /* 0x002ff00000041814 */
[C---:B------:R-:W-:Y:S08]  /*2c20*/  HMMA.16816.F32.BF16 R48, R72.reuse, R64, R48 ;  /* 0x000000404830723c */ /* 0x040ff00000041830 */
[----:B------:R-:W-:Y:S08]  /*2c30*/  HMMA.16816.F32.BF16 R76, R72, R66, R76 ;  /* 0x00000042484c723c */ /* 0x000ff0000004184c */
[----:B------:R-:W-:Y:S01]  /*2c40*/  HMMA.16816.F32.BF16 R24, R44, R36, R24 ;  /* 0x000000242c18723c */ /* 0x000fe20000041818 */
[----:B------:R-:W1:Y:S01]  /*2c50*/  LDSM.16.M88.4 R36, [R0+0x11100] ;  /* 0x011100000024783b */ /* 0x000e620000000200 */
[----:B------:R-:W-:Y:S01]  /*2c60*/  FMUL.FTZ R11, R21, c[0x0][0x320] ;  /* 0x0000c800150b7a20 */ /* 0x000fe20000410000 */
[----:B------:R-:W-:-:S04]  /*2c70*/  SHF.R.S32.HI R21, RZ, 0x1f, R6 ;  /* 0x0000001fff157819 */ /* 0x000fc80000011406 */
[----:B------:R-:W-:Y:S01]  /*2c80*/  LEA.HI R21, R21, R6, RZ, 0x3 ;  /* 0x0000000615157211 */ /* 0x000fe200078f18ff */
[----:B--2---:R-:W-:Y:S01]  /*2c90*/  HMMA.16816.F32.BF16 R56, R44, R32, R56 ;  /* 0x000000202c38723c */ /* 0x004fe20000041838 */
[----:B------:R-:W2:Y:S02]  /*2ca0*/  MUFU.TANH R11, R11 ;  /* 0x0000000b000b7308 */ /* 0x000ea40000002400 */
[----:B------:R-:W-:-:S05]  /*2cb0*/  LOP3.LUT R21, R21, 0xffffff8, RZ, 0xc0, !PT ;  /* 0x0ffffff815157812 */ /* 0x000fca00078ec0ff */
[----:B------:R-:W-:Y:S01]  /*2cc0*/  HMMA.16816.F32.BF16 R52, R44, R34, R52 ;  /* 0x000000222c34723c */ /* 0x000fe20000041834 */
[----:B------:R4:W5:Y:S01]  /*2cd0*/  LDSM.16.M88.4 R32, [R0+0x11900] ;  /* 0x011900000020783b */ /* 0x0009620000000200 */
[----:B------:R-:W-:-:S06]  /*2ce0*/  IMAD.IADD R6, R6, 0x1, -R21 ;  /* 0x0000000106067824 */ /* 0x000fcc00078e0a15 */
[----:B------:R-:W-:Y:S08]  /*2cf0*/  HMMA.16816.F32.BF16 R60, R44, R42, R60 ;  /* 0x0000002a2c3c723c */ /* 0x000ff0000004183c */
[----:B------:R-:W-:Y:S07]  /*2d00*/  HMMA.16816.F32.BF16 R28, R16, R12, R28 ;  /* 0x0000000c101c723c */ /* 0x000fee000004181c */
[----:B------:R-:W-:Y:S01]  /*2d10*/  LOP3.LUT R12, R92, 0xffffffe0, RZ, 0xc0, !PT ;  /* 0xffffffe05c0c7812 */ /* 0x000fe200078ec0ff */
[----:B----4-:R-:W-:Y:S01]  /*2d20*/  FMUL.FTZ R0, R20, c[0x0][0x320] ;  /* 0x0000c80014007a20 */ /* 0x010fe20000410000 */
[-C--:B------:R-:W-:Y:S01]  /*2d30*/  LEA.HI R20, R94, R7.reuse, RZ, 0x2 ;  /* 0x000000075e147211 */ /* 0x080fe200078f10ff */
[C---:B---3--:R-:W-:Y:S02]  /*2d40*/  HMMA.16816.F32.BF16 R48, R44.reuse, R68, R48 ;  /* 0x000000442c30723c */ /* 0x048fe40000041830 */
[----:B------:R-:W-:Y:S01]  /*2d50*/  IMAD.IADD R12, R7, 0x1, -R12 ;  /* 0x00000001070c7824 */ /* 0x000fe200078e0a0c */
[----:B------:R-:W-:Y:S01]  /*2d60*/  LOP3.LUT R20, R20, 0xfffffffc, RZ, 0xc0, !PT ;  /* 0xfffffffc14147812 */ /* 0x000fe200078ec0ff */
[----:B------:R-:W3:Y:S03]  /*2d70*/  MUFU.TANH R0, R0 ;  /* 0x0000000000007308 */ /* 0x000ee60000002400 */
[----:B------:R-:W-:Y:S01]  /*2d80*/  IADD3 R7, -R20, R7, RZ ;  /* 0x0000000714077210 */ /* 0x000fe20007ffe1ff */
[----:B------:R-:W-:Y:S01]  /*2d90*/  HMMA.16816.F32.BF16 R76, R44, R70, R76 ;  /* 0x000000462c4c723c */ /* 0x000fe2000004184c */
[----:B------:R-:W-:-:S02]  /*2da0*/  SHF.R.S32.HI R13, RZ, 0x1f, R12 ;  /* 0x0000001fff0d7819 */ /* 0x000fc4000001140c */
[----:B------:R-:W-:Y:S02]  /*2db0*/  LEA.HI R20, R7, R7, RZ, 0x1 ;  /* 0x0000000707147211 */ /* 0x000fe400078f08ff */
[----:B------:R-:W-:Y:S02]  /*2dc0*/  LEA.HI R13, R13, R12, RZ, 0x2 ;  /* 0x0000000c0d0d7211 */ /* 0x000fe400078f10ff */
[----:B------:R-:W-:Y:S01]  /*2dd0*/  LOP3.LUT R20, R20, 0x1ffffffe, RZ, 0xc0, !PT ;  /* 0x1ffffffe14147812 */ /* 0x000fe200078ec0ff */
[----:B------:R-:W-:Y:S04]  /*2de0*/  HMMA.16816.F32.BF16 R60, R16, R14, R60 ;  /* 0x0000000e103c723c */ /* 0x000fe8000004183c */
[----:B------:R-:W-:-:S03]  /*2df0*/  IMAD.IADD R205, R7, 0x1, -R20 ;  /* 0x0000000107cd7824 */ /* 0x000fc600078e0a14 */
[C---:B------:R-:W-:Y:S01]  /*2e00*/  LEA.HI.SX32 R15, R13.reuse, R148, 0x1e ;  /* 0x000000940d0f7211 */ /* 0x040fe200078ff2ff */
[C---:B------:R-:W-:Y:S01]  /*2e10*/  HMMA.16816.F32.BF16 R24, R16.reuse, R8, R24 ;  /* 0x000000081018723c */ /* 0x040fe20000041818 */
[----:B------:R-:W-:Y:S02]  /*2e20*/  LOP3.LUT R13, R13, 0x7ffffffc, RZ, 0xc0, !PT ;  /* 0x7ffffffc0d0d7812 */ /* 0x000fe400078ec0ff */
[----:B------:R-:W-:Y:S02]  /*2e30*/  LEA R6, R6, R15, 0x4 ;  /* 0x0000000f06067211 */ /* 0x000fe400078e20ff */
[----:B------:R-:W-:Y:S01]  /*2e40*/  IADD3 R206, R12, -R13, RZ ;  /* 0x8000000d0cce7210 */ /* 0x000fe20007ffe0ff */
[--C-:B------:R-:W-:Y:S01]  /*2e50*/  IMAD R13, R214, c[0x0][0x1d0], -R144.reuse ;  /* 0x00007400d60d7a24 */ /* 0x100fe200078e0a90 */
[----:B------:R-:W-:Y:S01]  /*2e60*/  LEA R205, R205, R6, 0x3 ;  /* 0x00000006cdcd7211 */ /* 0x000fe200078e18ff */
[----:B-1----:R-:W-:Y:S01]  /*2e70*/  HMMA.16816.F32.BF16 R56, R16, R36, R56 ;  /* 0x000000241038723c */ /* 0x002fe20000041838 */
[----:B------:R-:W-:Y:S01]  /*2e80*/  FMUL.FTZ R8, R28, c[0x0][0x320] ;  /* 0x0000c8001c087a20 */ /* 0x000fe20000410000 */
[----:B------:R-:W-:Y:S01]  /*2e90*/  IADD3 R15, R199, 0x1, -R144 ;  /* 0x00000001c70f7810 */ /* 0x000fe20007ffe890 */
[----:B------:R-:W-:-:S02]  /*2ea0*/  IMAD.SHL.U32 R206, R206, 0x2, RZ ;  /* 0x00000002cece7824 */ /* 0x000fc400078e00ff */
[----:B------:R-:W-:Y:S02]  /*2eb0*/  @P0 IMAD.HI.U32 R6, R205, c[0x0][0x2c8], RZ ;  /* 0x0000b200cd060a27 */ /* 0x000fe400078e00ff */
[----:B------:R-:W1:Y:S01]  /*2ec0*/  MUFU.TANH R8, R8 ;  /* 0x0000000800087308 */ /* 0x000e620000002400 */
[C---:B------:R-:W-:Y:S01]  /*2ed0*/  HMMA.16816.F32.BF16 R52, R16.reuse, R38, R52 ;  /* 0x000000261034723c */ /* 0x040fe20000041834 */
[----:B------:R-:W-:Y:S01]  /*2ee0*/  IMAD.MOV.U32 R7, RZ, RZ, R205 ;  /* 0x000000ffff077224 */ /* 0x000fe200078e00cd */
[----:B------:R-:W-:Y:S01]  /*2ef0*/  @P0 SHF.R.U32.HI R7, RZ, c[0x0][0x2cc], R6 ;  /* 0x0000b300ff070a19 */ /* 0x000fe20000011606 */
[----:B------:R-:W-:Y:S01]  /*2f00*/  FMUL.FTZ R9, R29, c[0x0][0x320] ;  /* 0x0000c8001d097a20 */ /* 0x000fe20000410000 */
[----:B------:R-:W-:Y:S01]  /*2f10*/  IADD3 R15, R15, -c[0x0][0x168], -R206 ;  /* 0x80005a000f0f7a10 */ /* 0x000fe20007ffe8ce */
[----:B------:R-:W-:Y:S01]  /*2f20*/  FMUL.FTZ R28, R30, c[0x0][0x320] ;  /* 0x0000c8001e1c7a20 */ /* 0x000fe20000410000 */
[----:B------:R-:W-:Y:S01]  /*2f30*/  IADD3 R13, -R206, R13, RZ ;  /* 0x0000000dce0d7210 */ /* 0x000fe20007ffe1ff */
[----:B------:R-:W4:Y:S01]  /*2f40*/  SHFL.IDX PT, R14, R7, RZ, 0x1c1f ;  /* 0x001c1fff070e7589 */ /* 0x000f2200000e0000 */
[----:B-----5:R-:W-:Y:S01]  /*2f50*/  HMMA.16816.F32.BF16 R48, R16, R32, R48 ;  /* 0x000000201030723c */ /* 0x020fe20000041830 */
[----:B------:R-:W-:Y:S01]  /*2f60*/  FMUL.FTZ R10, R25, c[0x0][0x320] ;  /* 0x0000c800190a7a20 */ /* 0x000fe20000410000 */
[----:B------:R-:W1:Y:S01]  /*2f70*/  MUFU.TANH R9, R9 ;  /* 0x0000000900097308 */ /* 0x000e620000002400 */
[----:B------:R-:W-:-:S02]  /*2f80*/  FMUL.FTZ R24, R24, c[0x0][0x320] ;  /* 0x0000c80018187a20 */ /* 0x000fc40000410000 */
[----:B------:R-:W-:-:S03]  /*2f90*/  FMUL.FTZ R61, R61, c[0x0][0x320] ;  /* 0x0000c8003d3d7a20 */ /* 0x000fc60000410000 */
[----:B------:R-:W-:Y:S01]  /*2fa0*/  HMMA.16816.F32.BF16 R76, R16, R34, R76 ;  /* 0x00000022104c723c */ /* 0x000fe2000004184c */
[----:B------:R-:W-:Y:S01]  /*2fb0*/  FMUL.FTZ R57, R57, c[0x0][0x320] ;  /* 0x0000c80039397a20 */ /* 0x000fe20000410000 */
[----:B------:R-:W1:Y:S01]  /*2fc0*/  MUFU.TANH R28, R28 ;  /* 0x0000001c001c7308 */ /* 0x000e620000002400 */
[----:B------:R-:W-:-:S04]  /*2fd0*/  FMUL.FTZ R56, R56, c[0x0][0x320] ;  /* 0x0000c80038387a20 */ /* 0x000fc80000410000 */
[----:B------:R-:W-:Y:S01]  /*2fe0*/  FMUL.FTZ R16, R60, c[0x0][0x320] ;  /* 0x0000c8003c107a20 */ /* 0x000fe20000410000 */
[----:B------:R-:W-:Y:S01]  /*2ff0*/  IADD3 R17, R15, c[0x0][0x328], RZ ;  /* 0x0000ca000f117a10 */ /* 0x000fe20007ffe0ff */
[----:B------:R-:W-:Y:S01]  /*3000*/  FMUL.FTZ R52, R52, c[0x0][0x320] ;  /* 0x0000c80034347a20 */ /* 0x000fe20000410000 */
[----:B------:R-:W1:Y:S01]  /*3010*/  MUFU.TANH R10, R10 ;  /* 0x0000000a000a7308 */ /* 0x000e620000002400 */
[----:B------:R-:W-:Y:S01]  /*3020*/  FMUL.FTZ R53, R53, c[0x0][0x320] ;  /* 0x0000c80035357a20 */ /* 0x000fe20000410000 */
[----:B------:R-:W-:Y:S01]  /*3030*/  IADD3 R15, R15, UR17, RZ ;  /* 0x000000110f0f7c10 */ /* 0x000fe2000fffe0ff */
[----:B----4-:R-:W-:-:S03]  /*3040*/  IMAD.IADD R18, R17, 0x1, R14 ;  /* 0x0000000111127824 */ /* 0x010fc600078e020e */
[----:B------:R-:W-:Y:S02]  /*3050*/  FMUL.FTZ R48, R48, c[0x0][0x320] ;  /* 0x0000c80030307a20 */ /* 0x000fe40000410000 */
[----:B------:R4:W1:Y:S01]  /*3060*/  MUFU.TANH R174, R57 ;  /* 0x0000003900ae7308 */ /* 0x0008620000002400 */
[----:B------:R-:W-:Y:S01]  /*3070*/  FMUL.FTZ R49, R49, c[0x0][0x320] ;  /* 0x0000c80031317a20 */ /* 0x000fe20000410000 */
[----:B------:R-:W-:Y:S01]  /*3080*/  IMNMX R19, R18, R13, PT ;  /* 0x0000000d12137217 */ /* 0x000fe20003800200 */
[----:B------:R-:W-:-:S03]  /*3090*/  IMAD.IADD R2, R15, 0x1, R14 ;  /* 0x000000010f027824 */ /* 0x000fc600078e020e */
[----:B------:R-:W-:Y:S02]  /*30a0*/  FMUL.FTZ R76, R76, c[0x0][0x320] ;  /* 0x0000c8004c4c7a20 */ /* 0x000fe40000410000 */
[----:B------:R-:W-:Y:S01]  /*30b0*/  FMUL.FTZ R77, R77, c[0x0][0x320] ;  /* 0x0000c8004d4d7a20 */ /* 0x000fe20000410000 */
[----:B------:R4:W1:Y:S08]  /*30c0*/  MUFU.TANH R172, R52 ;  /* 0x0000003400ac7308 */ /* 0x0008700000002400 */
[----:B------:R4:W1:Y:S08]  /*30d0*/  MUFU.TANH R168, R53 ;  /* 0x0000003500a87308 */ /* 0x0008700000002400 */
[----:B------:R4:W1:Y:S08]  /*30e0*/  MUFU.TANH R178, R48 ;  /* 0x0000003000b27308 */ /* 0x0008700000002400 */
[----:B------:R4:W1:Y:S08]  /*30f0*/  MUFU.TANH R176, R49 ;  /* 0x0000003100b07308 */ /* 0x0008700000002400 */
[----:B------:R4:W1:Y:S08]  /*3100*/  MUFU.TANH R142, R76 ;  /* 0x0000004c008e7308 */ /* 0x0008700000002400 */
[----:B------:R4:W1:Y:S08]  /*3110*/  MUFU.TANH R140, R77 ;  /* 0x0000004d008c7308 */ /* 0x0008700000002400 */
[----:B------:R4:W1:Y:S08]  /*3120*/  MUFU.TANH R6, R24 ;  /* 0x0000001800067308 */ /* 0x0008700000002400 */
[----:B------:R-:W1:Y:S08]  /*3130*/  MUFU.TANH R16, R16 ;  /* 0x0000001000107308 */ /* 0x000e700000002400 */
[----:B------:R4:W1:Y:S08]  /*3140*/  MUFU.TANH R12, R61 ;  /* 0x0000003d000c7308 */ /* 0x0008700000002400 */
[----:B------:R4:W1:Y:S01]  /*3150*/  MUFU.TANH R166, R56 ;  /* 0x0000003800a67308 */ /* 0x0008620000002400 */
[----:B------:R-:W-:Y:S05]  /*3160*/  @!P2 BRA `(.L_x_1018) ;  /* 0x000001500000a947 */ /* 0x000fea0003800000 */
[----:B--23--:R-:W-:Y:S01]  /*3170*/  IADD3 R21, R199, -c[0x0][0x168], R14 ;  /* 0x80005a00c7157a10 */ /* 0x00cfe20007ffe00e */
[----:B------:R-:W-:Y:S03]  /*3180*/  BSSY B0, `(.L_x_1019) ;  /* 0x000000e000007945 */ /* 0x000fe60003800000 */
        /* <DEDUP_REMOVED lines=9> */
.L_x_1020:
[----:B------:R-:W-:-:S04]  /*3220*/  MOV R5, c[0x0][0x32c] ;  /* 0x0000cb0000057a02 */ /* 0x000fc80000000f00 */
[----:B------:R-:W-:-:S13]  /*3230*/  ISETP.NE.AND P0, PT, R5, 0x1, PT ;  /* 0x000000010500780c */ /* 0x000fda0003f05270 */
[----:B------:R-:W-:-:S05]  /*3240*/  @P0 IMAD.HI.U32 R5, R21, c[0x0][0x330], RZ ;  /* 0x0000cc0015050a27 */ /* 0x000fca00078e00ff */
[----:B------:R-:W-:Y:S02]  /*3250*/  @P0 SHF.R.U32.HI R21, RZ, c[0x0][0x334], R5 ;  /* 0x0000cd00ff150a19 */ /* 0x000fe40000011605 */
.L_x_1021:
[----:B------:R-:W-:Y:S05]  /*3260*/  BSYNC B0 ;  /* 0x0000000000007941 */ /* 0x000fea0003800000 */
.L_x_1019:
[----:B------:R-:W-:-:S04]  /*3270*/  IMAD R5, R21, c[0x0][0x32c], -R144 ;  /* 0x0000cb0015057a24 */ /* 0x000fc800078e0a90 */
[----:B------:R-:W-:-:S05]  /*3280*/  IMAD.IADD R5, R5, 0x1, -R206 ;  /* 0x0000000105057824 */ /* 0x000fca00078e0ace */
[----:B------:R-:W-:Y:S02]  /*3290*/  IADD3 R14, R5, c[0x0][0x32c], RZ ;  /* 0x0000cb00050e7a10 */ /* 0x000fe40007ffe0ff */
[----:B------:R-:W-:Y:S02]  /*32a0*/  IMNMX R2, R2, R5, !PT ;  /* 0x0000000502027217 */ /* 0x000fe40007800200 */
[----:B------:R-:W-:Y:S02]  /*32b0*/  IMNMX R19, R19, R14, PT ;  /* 0x0000000e13137217 */ /* 0x000fe40003800200 */
.L_x_1018:
[----:B--23--:R-:W-:Y:S01]  /*32c0*/  ISETP.GT.AND P1, PT, R145, RZ, PT ;  /* 0x000000ff9100720c */ /* 0x00cfe20003f24270 */
[----:B----4-:R-:W2:Y:S01]  /*32d0*/  SHFL.IDX PT, R24, R7, 0x1, 0x1c1f ;  /* 0x003c1f0007187f89 */ /* 0x010ea200000e0000 */
        /* <DEDUP_REMOVED lines=8> */
[----:B-1----:R-:W-:Y:S01]  /*3360*/  FSEL R5, R8, -INF , !P0 ;  /* 0xff80000008057808 */ /* 0x002fe20004000000 */
[----:B------:R-:W-:Y:S01]  /*3370*/  FMUL.FTZ R54, R54, c[0x0][0x320] ;  /* 0x0000c80036367a20 */ /* 0x000fe20000410000 */
[----:B------:R-:W-:Y:S01]  /*3380*/  ISETP.GT.AND P0, PT, R2, 0x1, P1 ;  /* 0x000000010200780c */ /* 0x000fe20000f04270 */
[----:B------:R-:W-:-:S02]  /*3390*/  FMUL.FTZ R55, R55, c[0x0][0x320] ;  /* 0x0000c80037377a20 */ /* 0x000fc40000410000 */
[----:B------:R-:W-:Y:S01]  /*33a0*/  FMUL.FTZ R51, R51, c[0x0][0x320] ;  /* 0x0000c80033337a20 */ /* 0x000fe20000410000 */
[----:B------:R-:W-:Y:S01]  /*33b0*/  ISETP.LT.OR P0, PT, R19, 0x2, P0 ;  /* 0x000000021300780c */ /* 0x000fe20000701670 */
[----:B------:R-:W-:Y:S01]  /*33c0*/  FMUL.FTZ R78, R78, c[0x0][0x320] ;  /* 0x0000c8004e4e7a20 */ /* 0x000fe20000410000 */
[----:B------:R1:W4:Y:S01]  /*33d0*/  MUFU.TANH R207, R58 ;  /* 0x0000003a00cf7308 */ /* 0x0003220000002400 */
[----:B------:R-:W-:Y:S01]  /*33e0*/  FMUL.FTZ R79, R79, c[0x0][0x320] ;  /* 0x0000c8004f4f7a20 */ /* 0x000fe20000410000 */
[----:B------:R-:W-:Y:S01]  /*33f0*/  FSEL R18, R9, -INF , !P0 ;  /* 0xff80000009127808 */ /* 0x000fe20004000000 */
[----:B------:R-:W-:Y:S01]  /*3400*/  FMUL.FTZ R9, R23, c[0x0][0x320] ;  /* 0x0000c80017097a20 */ /* 0x000fe20000410000 */
[----:B------:R-:W-:Y:S01]  /*3410*/  ISETP.GT.AND P0, PT, R2, 0x8, P1 ;  /* 0x000000080200780c */ /* 0x000fe20000f04270 */
[----:B------:R-:W-:Y:S02]  /*3420*/  FMUL.FTZ R23, R31, c[0x0][0x320] ;  /* 0x0000c8001f177a20 */ /* 0x000fe40000410000 */
[----:B------:R-:W-:Y:S01]  /*3430*/  FMUL.FTZ R50, R50, c[0x0][0x320] ;  /* 0x0000c80032327a20 */ /* 0x000fe20000410000 */
[----:B------:R-:W-:Y:S01]  /*3440*/  ISETP.LT.OR P0, PT, R19, 0x9, P0 ;  /* 0x000000091300780c */ /* 0x000fe20000701670 */
[----:B------:R-:W1:Y:S03]  /*3450*/  MUFU.TANH R9, R9 ;  /* 0x0000000900097308 */ /* 0x000e660000002400 */
[----:B------:R-:W-:-:S02]  /*3460*/  FSEL R16, R16, -INF , !P0 ;  /* 0xff80000010107808 */ /* 0x000fc40004000000 */
[----:B------:R-:W-:-:S03]  /*3470*/  ISETP.GT.AND P0, PT, R2, 0x9, P1 ;  /* 0x000000090200780c */ /* 0x000fc60000f04270 */
[----:B------:R1:W1:Y:S01]  /*3480*/  MUFU.TANH R175, R59 ;  /* 0x0000003b00af7308 */ /* 0x0002620000002400 */
        /* <DEDUP_REMOVED lines=13> */
[----:B------:R1:W1:Y:S03]  /*3560*/  MUFU.TANH R143, R51 ;  /* 0x00000033008f7308 */ /* 0x0002660000002400 */
[----:B------:R-:W-:Y:S01]  /*3570*/  FSEL R8, R0, -INF , !P0 ;  /* 0xff80000000087808 */ /* 0x000fe20004000000 */
[----:B------:R-:W-:Y:S01]  /*3580*/  FMUL.FTZ R0, R62, c[0x0][0x320] ;  /* 0x0000c8003e007a20 */ /* 0x000fe20000410000 */
[----:B------:R-:W-:-:S03]  /*3590*/  ISETP.GT.AND P0, PT, R2, 0x19, P1 ;  /* 0x000000190200780c */ /* 0x000fc60000f04270 */
[----:B------:R1:W1:Y:S01]  /*35a0*/  MUFU.TANH R141, R78 ;  /* 0x0000004e008d7308 */ /* 0x0002620000002400 */
[----:B------:R-:W-:-:S04]  /*35b0*/  ISETP.LT.OR P0, PT, R19, 0x1a, P0 ;  /* 0x0000001a1300780c */ /* 0x000fc80000701670 */
[----:B------:R-:W-:Y:S01]  /*35c0*/  FSEL R6, R11, -INF , !P0 ;  /* 0xff8000000b067808 */ /* 0x000fe20004000000 */
[----:B------:R-:W-:Y:S01]  /*35d0*/  FMUL.FTZ R11, R27, c[0x0][0x320] ;  /* 0x0000c8001b0b7a20 */ /* 0x000fe20000410000 */
        /* <DEDUP_REMOVED lines=14> */
[----:B------:R-:W1:Y:S01]  /*36c0*/  MUFU.TANH R21, R21 ;  /* 0x0000001500157308 */ /* 0x000e620000002400 */
[----:B------:R-:W-:-:S04]  /*36d0*/  ISETP.LT.OR P0, PT, R19, 0x2a, P0 ;  /* 0x0000002a1300780c */ /* 0x000fc80000701670 */
[----:B------:R-:W-:Y:S02]  /*36e0*/  FSEL R168, R168, -INF , !P0 ;  /* 0xff800000a8a87808 */ /* 0x000fe40004000000 */
[----:B------:R-:W-:Y:S01]  /*36f0*/  ISETP.GT.AND P0, PT, R2, 0x30, P1 ;  /* 0x000000300200780c */ /* 0x000fe20000f04270 */
[----:B------:R1:W1:Y:S03]  /*3700*/  MUFU.TANH R177, R50 ;  /* 0x0000003200b17308 */ /* 0x0002660000002400 */
        /* <DEDUP_REMOVED lines=9> */
[----:B--2---:R-:W-:-:S03]  /*37a0*/  IMAD.IADD R2, R17, 0x1, R24 ;  /* 0x0000000111027824 */ /* 0x004fc600078e0218 */
[----:B------:R-:W-:Y:S01]  /*37b0*/  ISETP.LT.OR P0, PT, R19, 0x3a, P0 ;  /* 0x0000003a1300780c */ /* 0x000fe20000701670 */
[----:B------:R-:W-:Y:S01]  /*37c0*/  IMAD.IADD R19, R15, 0x1, R24 ;  /* 0x000000010f137824 */ /* 0x000fe200078e0218 */
[----:B------:R-:W-:Y:S02]  /*37d0*/  IMNMX R2, R2, R13, PT ;  /* 0x0000000d02027217 */ /* 0x000fe40003800200 */
[----:B------:R-:W-:Y:S01]  /*37e0*/  FSEL R140, R140, -INF , !P0 ;  /* 0xff8000008c8c7808 */ /* 0x000fe20004000000 */
[----:B------:R-:W-:Y:S05]  /*37f0*/  @!P2 BRA `(.L_x_1022) ;  /* 0x000001500000a947 */ /* 0x000fea0003800000 */
[----:B-1-34-:R-:W-:Y:S01]  /*3800*/  IADD3 R13, R199, -c[0x0][0x168], R24 ;  /* 0x80005a00c70d7a10 */ /* 0x01afe20007ffe018 */
        /* <DEDUP_REMOVED lines=10> */
.L_x_1024:
[----:B------:R-:W-:-:S04]  /*38b0*/  MOV R7, c[0x0][0x32c] ;  /* 0x0000cb0000077a02 */ /* 0x000fc80000000f00 */
[----:B------:R-:W-:-:S13]  /*38c0*/  ISETP.NE.AND P0, PT, R7, 0x1, PT ;  /* 0x000000010700780c */ /* 0x000fda0003f05270 */
[----:B------:R-:W-:-:S05]  /*38d0*/  @P0 IMAD.HI.U32 R7, R13, c[0x0][0x330], RZ ;  /* 0x0000cc000d070a27 */ /* 0x000fca00078e00ff */
[----:B------:R-:W-:Y:S02]  /*38e0*/  @P0 SHF.R.U32.HI R13, RZ, c[0x0][0x334], R7 ;  /* 0x0000cd00ff0d0a19 */ /* 0x000fe40000011607 */
.L_x_1025:
[----:B------:R-:W-:Y:S05]  /*38f0*/  BSYNC B0 ;  /* 0x0000000000007941 */ /* 0x000fea0003800000 */
.L_x_1023:
[----:B------:R-:W-:-:S04]  /*3900*/  IMAD R13, R13, c[0x0][0x32c], -R144 ;  /* 0x0000cb000d0d7a24 */ /* 0x000fc800078e0a90 */
[----:B------:R-:W-:-:S05]  /*3910*/  IMAD.IADD R22, R13, 0x1, -R206 ;  /* 0x000000010d167824 */ /* 0x000fca00078e0ace */
[----:B------:R-:W-:Y:S02]  /*3920*/  IADD3 R7, R22, c[0x0][0x32c], RZ ;  /* 0x0000cb0016077a10 */ /* 0x000fe40007ffe0ff */
[----:B------:R-:W-:Y:S02]  /*3930*/  IMNMX R19, R19, R22, !PT ;  /* 0x0000001613137217 */ /* 0x000fe40007800200 */
[----:B------:R-:W-:Y:S02]  /*3940*/  IMNMX R2, R2, R7, PT ;  /* 0x0000000702027217 */ /* 0x000fe40003800200 */
.L_x_1022:
[----:B-1-34-:R-:W-:Y:S01]  /*3950*/  ISETP.GT.AND P0, PT, R19, 0x1, P1 ;  /* 0x000000011300780c */ /* 0x01afe20000f04270 */
[----:B------:R-:W-:-:S04]  /*3960*/  DEPBAR.LE SB0, 0x2 ;  /* 0x000080800000791a */ /* 0x000fc80000000000 */
[----:B------:R-:W-:Y:S01]  /*3970*/  BAR.SYNC.DEFER_BLOCKING 0x0 ;  /* 0x0000000000007b1d */ /* 0x000fe20000010000 */
[----:B------:R-:W-:Y:S01]  /*3980*/  ISETP.LT.OR P0, PT, R2, 0x2, P0 ;  /* 0x000000020200780c */ /* 0x000fe20000701670 */
[----:B------:R-:W-:-:S03]  /*3990*/  IMAD.SHL.U32 R135, R135, 0x2, RZ ;  /* 0x0000000287877824 */ /* 0x000fc600078e00ff */
[----:B------:R-:W-:Y:S01]  /*39a0*/  FSEL R17, R23, -INF , !P0 ;  /* 0xff80000017117808 */ /* 0x000fe20004000000 */
[--C-:B------:R-:W-:Y:S01]  /*39b0*/  IMAD R134, R4, 0x2, R135.reuse ;  /* 0x0000000204867824 */ /* 0x100fe200078e0287 */
[----:B------:R-:W-:Y:S01]  /*39c0*/  ISETP.GT.AND P0, PT, R19, 0x8, P1 ;  /* 0x000000081300780c */ /* 0x000fe20000f04270 */
[C---:B------:R-:W-:Y:S02]  /*39d0*/  IMAD.IADD R173, R188.reuse, 0x1, R135 ;  /* 0x00000001bcad7824 */ /* 0x040fe400078e0287 */
[----:B------:R-:W-:Y:S01]  /*39e0*/  IMAD.IADD R165, R188, 0x1, R134 ;  /* 0x00000001bca57824 */ /* 0x000fe200078e0286 */
[----:B------:R-:W-:Y:S01]  /*39f0*/  ISETP.LT.OR P0, PT, R2, 0x9, P0 ;  /* 0x000000090200780c */ /* 0x000fe20000701670 */
[----:B------:R-:W-:-:S03]  /*3a00*/  IMAD R4, R4, 0x2, R173 ;  /* 0x0000000204047824 */ /* 0x000fc600078e02ad */
[----:B------:R-:W-:Y:S02]  /*3a10*/  FSEL R7, R0, -INF , !P0 ;  /* 0xff80000000077808 */ /* 0x000fe40004000000 */
[----:B------:R-:W-:-:S04]  /*3a20*/  ISETP.GT.AND P0, PT, R19, 0x9, P1 ;  /* 0x000000091300780c */ /* 0x000fc80000f04270 */
[C---:B------:R-:W-:Y:S01]  /*3a30*/  ISETP.LT.OR P0, PT, R2.reuse, 0xa, P0 ;  /* 0x0000000a0200780c */ /* 0x040fe20000701670 */
[----:B------:R-:W-:Y:S03]  /*3a40*/  LDSM.16.MT88.4 R40, [R135+0x2100] ;  /* 0x002100008728783b */ /* 0x000fe60000004200 */
[----:B------:R-:W-:Y:S02]  /*3a50*/  FSEL R157, R157, -INF , !P0 ;  /* 0xff8000009d9d7808 */ /* 0x000fe40004000000 */
[C---:B------:R-:W-:Y:S01]  /*3a60*/  ISETP.GT.AND P0, PT, R19.reuse, 0x10, P1 ;  /* 0x000000101300780c */ /* 0x040fe20000f04270 */
[----:B------:R-:W-:Y:S03]  /*3a70*/  LDSM.16.MT88.4 R56, [R134+0x2100] ;  /* 0x002100008638783b */ /* 0x000fe60000004200 */
[----:B------:R-:W-:Y:S01]  /*3a80*/  ISETP.LT.OR P0, PT, R2, 0x11, P0 ;  /* 0x000000110200780c */ /* 0x000fe20000701670 */
[----:B------:R-:W-:Y:S03]  /*3a90*/  LDSM.16.MT88.4 R124, [R135+0x100] ;  /* 0x00010000877c783b */ /* 0x000fe60000004200 */
[----:B------:R-:W-:Y:S01]  /*3aa0*/  FSEL R15, R20, -INF , !P0 ;  /* 0xff800000140f7808 */ /* 0x000fe20004000000 */
[----:B------:R-:W-:Y:S01]  /*3ab0*/  LDSM.16.MT88.4 R116, [R173+0x100] ;  /* 0x00010000ad74783b */ /* 0x000fe20000004200 */
[----:B------:R-:W-:-:S03]  /*3ac0*/  ISETP.GT.AND P0, PT, R19, 0x11, P1 ;  /* 0x000000111300780c */ /* 0x000fc60000f04270 */
[----:B------:R-:W-:Y:S01]  /*3ad0*/  LDSM.16.MT88.4 R108, [R134+0x100] ;  /* 0x00010000866c783b */ /* 0x000fe20000004200 */
[----:B------:R-:W-:-:S03]  /*3ae0*/  ISETP.LT.OR P0, PT, R2, 0x12, P0 ;  /* 0x000000120200780c */ /* 0x000fc60000701670 */
[----:B------:R-:W-:Y:S01]  /*3af0*/  LDSM.16.MT88.4 R100, [R4+0x100] ;  /* 0x000100000464783b */ /* 0x000fe20000004200 */
[----:B------:R-:W-:Y:S02]  /*3b00*/  FSEL R13, R11, -INF , !P0 ;  /* 0xff8000000b0d7808 */ /* 0x000fe40004000000 */
[----:B------:R-:W-:Y:S01]  /*3b10*/  ISETP.GT.AND P0, PT, R19, 0x18, P1 ;  /* 0x000000181300780c */ /* 0x000fe20000f04270 */
        /* <DEDUP_REMOVED lines=37> */
[----:B------:R-:W-:Y:S02]  /*3d70*/  ISETP.GT.AND P0, PT, R19, 0x39, P1 ;  /* 0x000000391300780c */ /* 0x000fe40000f04270 */
[----:B------:R-:W-:Y:S02]  /*3d80*/  FMNMX.FTZ R19, R5, R18, !PT ;  /* 0x0000001205137209 */ /* 0x000fe40007810000 */
[----:B------:R-:W-:Y:S02]  /*3d90*/  FMNMX.FTZ R20, R28, R17, !PT ;  /* 0x000000111c147209 */ /* 0x000fe40007810000 */
[----:B------:R-:W-:Y:S02]  /*3da0*/  FMNMX.FTZ R19, R16, R19, !PT ;  /* 0x0000001310137209 */ /* 0x000fe40007810000 */
[----:B------:R-:W-:-:S02]  /*3db0*/  FMNMX.FTZ R20, R7, R20, !PT ;  /* 0x0000001407147209 */ /* 0x000fc40007810000 */
[----:B------:R-:W-:Y:S02]  /*3dc0*/  FMNMX.FTZ R19, R14, R19, !PT ;  /* 0x000000130e137209 */ /* 0x000fe40007810000 */
[----:B------:R-:W-:Y:S02]  /*3dd0*/  FMNMX.FTZ R20, R157, R20, !PT ;  /* 0x000000149d147209 */ /* 0x000fe40007810000 */
        /* <DEDUP_REMOVED lines=13> */
[----:B------:R-:W-:Y:S02]  /*3eb0*/  ISETP.LT.OR P0, PT, R2, 0x3a, P0 ;  /* 0x0000003a0200780c */ /* 0x000fe40000701670 */
        /* <DEDUP_REMOVED lines=9> */
[----:B------:R-:W-:Y:S02]  /*3f50*/  FSEL R171, R171, -INF , !P0 ;  /* 0xff800000abab7808 */ /* 0x000fe40004000000 */
[----:B------:R-:W-:Y:S01]  /*3f60*/  FMNMX.FTZ R20, R141, R20, !PT ;  /* 0x000000148d147209 */ /* 0x000fe20007810000 */
[----:B------:R-:W1:Y:S03]  /*3f70*/  SHFL.BFLY PT, R19, R0, 0x2, 0x1f ;  /* 0x0c401f0000137f89 */ /* 0x000e6600000e0000 */
[----:B------:R-:W-:Y:S02]  /*3f80*/  FMNMX.FTZ R20, R171, R20, !PT ;  /* 0x00000014ab147209 */ /* 0x000fe40007810000 */
[----:B-1----:R-:W-:-:S05]  /*3f90*/  FMNMX.FTZ R19, R0, R19, !PT ;  /* 0x0000001300137209 */ /* 0x002fca0007810000 */
[----:B------:R-:W1:Y:S02]  /*3fa0*/  SHFL.BFLY PT, R2, R19, 0x1, 0x1f ;  /* 0x0c201f0013027f89 */ /* 0x000e6400000e0000 */
[----:B-1----:R-:W-:Y:S02]  /*3fb0*/  FMNMX.FTZ R2, R19, R2, !PT ;  /* 0x0000000213027209 */ /* 0x002fe40007810000 */
[----:B------:R-:W1:Y:S02]  /*3fc0*/  SHFL.BFLY PT, R19, R20, 0x2, 0x1f ;  /* 0x0c401f0014137f89 */ /* 0x000e6400000e0000 */
[C---:B------:R-:W-:Y:S01]  /*3fd0*/  FSETP.NEU.FTZ.AND P0, PT, R2.reuse, -INF , PT ;  /* 0xff8000000200780b */ /* 0x040fe20003f1d000 */
[----:B------:R-:W-:-:S05]  /*3fe0*/  FMUL.FTZ R181, R2, c[0x0][0x2d0] ;  /* 0x0000b40002b57a20 */ /* 0x000fca0000410000 */
[----:B------:R-:W-:-:S05]  /*3ff0*/  FSEL R181, R181, RZ, P0 ;  /* 0x000000ffb5b57208 */ /* 0x000fca0000000000 */
[--C-:B------:R-:W-:Y:S02]  /*4000*/  FFMA.FTZ R161, R5, c[0x0][0x2d0], -R181.reuse ;  /* 0x0000b40005a17a23 */ /* 0x100fe400000108b5 */
[--C-:B------:R-:W-:Y:S02]  /*4010*/  FFMA.FTZ R160, R18, c[0x0][0x2d0], -R181.reuse ;  /* 0x0000b40012a07a23 */ /* 0x100fe400000108b5 */
[--C-:B------:R-:W-:Y:S02]  /*4020*/  FFMA.FTZ R158, R16, c[0x0][0x2d0], -R181.reuse ;  /* 0x0000b400109e7a23 */ /* 0x100fe400000108b5 */
[--C-:B------:R-:W-:Y:S01]  /*4030*/  FFMA.FTZ R155, R14, c[0x0][0x2d0], -R181.reuse ;  /* 0x0000b4000e9b7a23 */ /* 0x100fe200000108b5 */
[----:B------:R-:W-:Y:S01]  /*4040*/  MUFU.EX2 R161, R161 ;  /* 0x000000a100a17308 */ /* 0x000fe20000000800 */
[--C-:B------:R-:W-:Y:S02]  /*4050*/  FFMA.FTZ R150, R6, c[0x0][0x2d0], -R181.reuse ;  /* 0x0000b40006967a23 */ /* 0x100fe400000108b5 */
[--C-:B------:R-:W-:Y:S01]  /*4060*/  FFMA.FTZ R154, R10, c[0x0][0x2d0], -R181.reuse ;  /* 0x0000b4000a9a7a23 */ /* 0x100fe200000108b5 */
[----:B-1----:R-:W-:Y:S01]  /*4070*/  FMNMX.FTZ R19, R20, R19, !PT ;  /* 0x0000001314137209 */ /* 0x002fe20007810000 */
[--C-:B------:R-:W-:Y:S01]  /*4080*/  FFMA.FTZ R153, R8, c[0x0][0x2d0], -R181.reuse ;  /* 0x0000b40008997a23 */ /* 0x100fe200000108b5 */
[----:B------:R-:W-:Y:S01]  /*4090*/  LDSM.16.MT88.4 R20, [R135+0x900] ;  /* 0x000900008714783b */ /* 0x000fe20000004200 */
[--C-:B------:R-:W-:Y:S01]  /*40a0*/  FFMA.FTZ R159, R12, c[0x0][0x2d0], -R181.reuse ;  /* 0x0000b4000c9f7a23 */ /* 0x100fe200000108b5 */
[----:B------:R-:W1:Y:S01]  /*40b0*/  MUFU.EX2 R160, R160 ;  /* 0x000000a000a07308 */ /* 0x000e620000000800 */
[--C-:B------:R-:W-:Y:S01]  /*40c0*/  FFMA.FTZ R169, R174, c[0x0][0x2d0], -R181.reuse ;  /* 0x0000b400aea97a23 */ /* 0x100fe200000108b5 */
[----:B------:R-:W2:Y:S01]  /*40d0*/  SHFL.BFLY PT, R0, R19, 0x1, 0x1f ;  /* 0x0c201f0013007f89 */ /* 0x000ea200000e0000 */
[----:B------:R-:W-:-:S02]  /*40e0*/  FFMA.FTZ R167, R172, c[0x0][0x2d0], -R181 ;  /* 0x0000b400aca77a23 */ /* 0x000fc400000108b5 */
[--C-:B------:R-:W-:Y:S02]  /*40f0*/  FFMA.FTZ R166, R166, c[0x0][0x2d0], -R181.reuse ;  /* 0x0000b400a6a67a23 */ /* 0x100fe400000108b5 */
[--C-:B------:R-:W-:Y:S01]  /*4100*/  FFMA.FTZ R168, R168, c[0x0][0x2d0], -R181.reuse ;  /* 0x0000b400a8a87a23 */ /* 0x100fe200000108b5 */
[----:B------:R-:W-:Y:S01]  /*4110*/  MUFU.EX2 R158, R158 ;  /* 0x0000009e009e7308 */ /* 0x000fe20000000800 */
[----:B------:R-:W-:-:S07]  /*4120*/  FFMA.FTZ R178, R178, c[0x0][0x2d0], -R181 ;  /* 0x0000b400b2b27a23 */ /* 0x000fce00000108b5 */
[----:B------:R-:W3:Y:S01]  /*4130*/  MUFU.EX2 R155, R155 ;  /* 0x0000009b009b7308 */ /* 0x000ee20000000800 */
[----:B-1----:R-:W-:Y:S01]  /*4140*/  F2FP.BF16.PACK_AB R96, R160, R161 ;  /* 0x000000a1a060723e */ /* 0x002fe200000010ff */
[----:B------:R-:W-:-:S06]  /*4150*/  FADD.FTZ R161, R161, R160 ;  /* 0x000000a0a1a17221 */ /* 0x000fcc0000010000 */
[----:B------:R-:W-:Y:S01]  /*4160*/  MUFU.EX2 R159, R159 ;  /* 0x0000009f009f7308 */ /* 0x000fe20000000800 */
[----:B--2---:R-:W-:-:S04]  /*4170*/  FMNMX.FTZ R0, R19, R0, !PT ;  /* 0x0000000013007209 */ /* 0x004fc80007810000 */
[C---:B------:R-:W-:Y:S01]  /*4180*/  FSETP.NEU.FTZ.AND P0, PT, R0.reuse, -INF , PT ;  /* 0xff8000000000780b */ /* 0x040fe20003f1d000 */
[----:B------:R-:W-:Y:S01]  /*4190*/  FMUL.FTZ R170, R0, c[0x0][0x2d0] ;  /* 0x0000b40000aa7a20 */ /* 0x000fe20000410000 */
[C---:B---3--:R-:W-:Y:S01]  /*41a0*/  F2FP.BF16.PACK_AB R98, R155.reuse, R158 ;  /* 0x0000009e9b62723e */ /* 0x048fe200000010ff */
[----:B------:R-:W-:Y:S01]  /*41b0*/  MUFU.EX2 R154, R154 ;  /* 0x0000009a009a7308 */ /* 0x000fe20000000800 */
[----:B------:R-:W-:Y:S02]  /*41c0*/  FADD.FTZ R158, R158, R161 ;  /* 0x000000a19e9e7221 */ /* 0x000fe40000010000 */
[----:B------:R-:W-:Y:S02]  /*41d0*/  FSEL R170, R170, RZ, P0 ;  /* 0x000000ffaaaa7208 */ /* 0x000fe40000000000 */
[----:B------:R-:W-:-:S03]  /*41e0*/  FADD.FTZ R158, R155, R158 ;  /* 0x0000009e9b9e7221 */ /* 0x000fc60000010000 */
[--C-:B------:R-:W-:Y:S01]  /*41f0*/  FFMA.FTZ R163, R28, c[0x0][0x2d0], -R170.reuse ;  /* 0x0000b4001ca37a23 */ /* 0x100fe200000108aa */
[----:B------:R-:W-:Y:S01]  /*4200*/  MUFU.EX2 R153, R153 ;  /* 0x0000009900997308 */ /* 0x000fe20000000800 */
[--C-:B------:R-:W-:Y:S01]  /*4210*/  FFMA.FTZ R162, R17, c[0x0][0x2d0], -R170.reuse ;  /* 0x0000b40011a27a23 */ /* 0x100fe200000108aa */
[----:B------:R-:W-:Y:S01]  /*4220*/  LDSM.16.MT88.4 R28, [R165+0x900] ;  /* 0x00090000a51c783b */ /* 0x000fe20000004200 */
[--C-:B------:R-:W-:Y:S02]  /*4230*/  FFMA.FTZ R164, R7, c[0x0][0x2d0], -R170.reuse ;  /* 0x0000b40007a47a23 */ /* 0x100fe400000108aa */
[--C-:B------:R-:W-:Y:S01]  /*4240*/  FFMA.FTZ R157, R157, c[0x0][0x2d0], -R170.reuse ;  /* 0x0000b4009d9d7a23 */ /* 0x100fe200000108aa */
[----:B------:R-:W1:Y:S01]  /*4250*/  LDSM.16.MT88.4 R4, [R4+0x4100] ;  /* 0x004100000404783b */ /* 0x000e620000004200 */
[--C-:B------:R-:W-:Y:S01]  /*4260*/  FFMA.FTZ R152, R11, c[0x0][0x2d0], -R170.reuse ;  /* 0x0000b4000b987a23 */ /* 0x100fe200000108aa */
[----:B------:R-:W-:Y:S01]  /*4270*/  MUFU.EX2 R163, R163 ;  /* 0x000000a300a37308 */ /* 0x000fe20000000800 */
[--C-:B------:R-:W-:Y:S01]  /*4280*/  FFMA.FTZ R149, R9, c[0x0][0x2d0], -R170.reuse ;  /* 0x0000b40009957a23 */ /* 0x100fe200000108aa */
[----:B------:R-:W-:Y:S01]  /*4290*/  LDSM.16.MT88.4 R16, [R134+0x2900] ;  /* 0x002900008610783b */ /* 0x000fe20000004200 */
[----:B------:R-:W-:-:S02]  /*42a0*/  FFMA.FTZ R156, R15, c[0x0][0x2d0], -R170 ;  /* 0x0000b4000f9c7a23 */ /* 0x000fc400000108aa */
[--C-:B------:R-:W-:Y:S01]  /*42b0*/  FFMA.FTZ R151, R13, c[0x0][0x2d0], -R170.reuse ;  /* 0x0000b4000d977a23 */ /* 0x100fe200000108aa */
[----:B------:R-:W2:Y:S01]  /*42c0*/  LDSM.16.MT88.4 R8, [R135+0x2900] ;  /* 0x002900008708783b */ /* 0x000ea20000004200 */
[--C-:B------:R-:W-:Y:S01]  /*42d0*/  FFMA.FTZ R172, R207, c[0x0][0x2d0], -R170.reuse ;  /* 0x0000b400cfac7a23 */ /* 0x100fe200000108aa */
[----:B------:R-:W3:Y:S01]  /*42e0*/  MUFU.EX2 R162, R162 ;  /* 0x000000a200a27308 */ /* 0x000ee20000000800 */
[--C-:B------:R-:W-:Y:S01]  /*42f0*/  FFMA.FTZ R175, R175, c[0x0][0x2d0], -R170.reuse ;  /* 0x0000b400afaf7a23 */ /* 0x100fe200000108aa */
[----:B------:R-:W4:Y:S01]  /*4300*/  LDSM.16.MT88.4 R12, [R165+0x2900] ;  /* 0x00290000a50c783b */ /* 0x000f220000004200 */
[--C-:B------:R-:W-:Y:S02]  /*4310*/  FFMA.FTZ R174, R183, c[0x0][0x2d0], -R170.reuse ;  /* 0x0000b400b7ae7a23 */ /* 0x100fe400000108aa */
[----:B------:R-:W-:Y:S02]  /*4320*/  FFMA.FTZ R179, R179, c[0x0][0x2d0], -R170 ;  /* 0x0000b400b3b37a23 */ /* 0x000fe400000108aa */
[--C-:B------:R-:W-:Y:S01]  /*4330*/  FFMA.FTZ R183, R176, c[0x0][0x2d0], -R181.reuse ;  /* 0x0000b400b0b77a23 */ /* 0x100fe200000108b5 */
[----:B------:R-:W-:Y:S01]  /*4340*/  MUFU.EX2 R164, R164 ;  /* 0x000000a400a47308 */ /* 0x000fe20000000800 */
[----:B------:R-:W-:-:S02]  /*4350*/  FFMA.FTZ R176, R142, c[0x0][0x2d0], -R181 ;  /* 0x0000b4008eb07a23 */ /* 0x000fc400000108b5 */
[----:B------:R-:W-:Y:S02]  /*4360*/  FFMA.FTZ R207, R140, c[0x0][0x2d0], -R181 ;  /* 0x0000b4008ccf7a23 */ /* 0x000fe400000108b5 */
[--C-:B------:R-:W-:Y:S02]  /*4370*/  FFMA.FTZ R177, R177, c[0x0][0x2d0], -R170.reuse ;  /* 0x0000b400b1b17a23 */ /* 0x100fe400000108aa */
[--C-:B------:R-:W-:Y:S01]  /*4380*/  FFMA.FTZ R180, R143, c[0x0][0x2d0], -R170.reuse ;  /* 0x0000b4008fb47a23 */ /* 0x100fe200000108aa */
[----:B------:R-:W5:Y:S01]  /*4390*/  MUFU.EX2 R157, R157 ;  /* 0x0000009d009d7308 */ /* 0x000f620000000800 */
[----:B---3--:R-:W-:Y:S01]  /*43a0*/  F2FP.BF16.PACK_AB R97, R162, R163 ;  /* 0x000000a3a261723e */ /* 0x008fe200000010ff */
[--C-:B------:R-:W-:Y:S02]  /*43b0*/  FFMA.FTZ R181, R141, c[0x0][0x2d0], -R170.reuse ;  /* 0x0000b4008db57a23 */ /* 0x100fe400000108aa */
[----:B------:R-:W-:Y:S01]  /*43c0*/  FFMA.FTZ R208, R171, c[0x0][0x2d0], -R170 ;  /* 0x0000b400abd07a23 */ /* 0x000fe200000108aa */
[----:B------:R-:W-:Y:S01]  /*43d0*/  LDSM.16.MT88.4 R140, [R173+0x3900] ;  /* 0x00390000ad8c783b */ /* 0x000fe20000004200 */
[----:B------:R-:W-:-:S02]  /*43e0*/  FADD.FTZ R163, R163, R162 ;  /* 0x000000a2a3a37221 */ /* 0x000fc40000010000 */
[----:B------:R-:W-:Y:S01]  /*43f0*/  MUFU.EX2 R150, R150 ;  /* 0x0000009600967308 */ /* 0x000fe20000000800 */
[----:B-----5:R-:W-:-:S07]  /*4400*/  F2FP.BF16.PACK_AB R99, R157, R164 ;  /* 0x000000a49d63723e */ /* 0x020fce00000010ff */
[----:B------:R-:W-:Y:S01]  /*4410*/  MUFU.EX2 R156, R156 ;  /* 0x0000009c009c7308 */ /* 0x000fe20000000800 */
[----:B------:R-:W-:-:S04]  /*4420*/  FADD.FTZ R164, R164, R163 ;  /* 0x000000a3a4a47221 */ /* 0x000fc80000010000 */
[----:B------:R-:W-:Y:S01]  /*4430*/  FADD.FTZ R157, R157, R164 ;  /* 0x000000a49d9d7221 */ /* 0x000fe20000010000 */
[C---:B------:R-:W-:Y:S02]  /*4440*/  HMMA.16816.F32.BF16 R36, R96.reuse, R40, RZ ;  /* 0x000000286024723c */ /* 0x040fe400000418ff */
[----:B------:R-:W3:Y:S06]  /*4450*/  MUFU.EX2 R151, R151 ;  /* 0x0000009700977308 */ /* 0x000eec0000000800 */
        /* <DEDUP_REMOVED lines=39> */
[C---:B-1----:R-:W-:Y:S07]  /*46d0*/  HMMA.16816.F32.BF16 R92, R96.reuse, R4, RZ ;  /* 0x00000004605c723c */ /* 0x042fee00000418ff */
[----:B------:R-:W-:Y:S01]  /*46e0*/  F2FP.BF16.PACK_AB R4, R154, R159 ;  /* 0x0000009f9a04723e */ /* 0x000fe200000010ff */
[----:B------:R-:W-:Y:S01]  /*46f0*/  HMMA.16816.F32.BF16 R96, R96, R6, RZ ;  /* 0x000000066060723c */ /* 0x000fe200000418ff */
[----:B---3--:R-:W-:Y:S01]  /*4700*/  F2FP.BF16.PACK_AB R5, R151, R156 ;  /* 0x0000009c9705723e */ /* 0x008fe200000010ff */
[----:B------:R-:W-:-:S02]  /*4710*/  FADD.FTZ R159, R159, R158 ;  /* 0x0000009e9f9f7221 */ /* 0x000fc40000010000 */
[----:B------:R-:W-:Y:S02]  /*4720*/  FADD.FTZ R156, R156, R157 ;  /* 0x0000009d9c9c7221 */ /* 0x000fe40000010000 */
[----:B------:R-:W-:Y:S01]  /*4730*/  FADD.FTZ R154, R154, R159 ;  /* 0x0000009f9a9a7221 */ /* 0x000fe20000010000 */
[----:B------:R-:W-:Y:S01]  /*4740*/  F2FP.BF16.PACK_AB R6, R150, R153 ;  /* 0x000000999606723e */ /* 0x000fe200000010ff */
[----:B------:R-:W-:Y:S01]  /*4750*/  FADD.FTZ R151, R151, R156 ;  /* 0x0000009c97977221 */ /* 0x000fe20000010000 */
[----:B-----5:R-:W-:Y:S01]  /*4760*/  F2FP.BF16.PACK_AB R7, R149, R152 ;  /* 0x000000989507723e */ /* 0x020fe200000010ff */
[----:B------:R-:W-:Y:S02]  /*4770*/  FADD.FTZ R153, R153, R154 ;  /* 0x0000009a99997221 */ /* 0x000fe40000010000 */
[----:B------:R-:W-:Y:S02]  /*4780*/  FADD.FTZ R152, R152, R151 ;  /* 0x0000009798987221 */ /* 0x000fe40000010000 */
[----:B------:R-:W-:-:S02]  /*4790*/  FADD.FTZ R153, R150, R153 ;  /* 0x0000009996997221 */ /* 0x000fc40000010000 */
[----:B--2---:R-:W-:Y:S01]  /*47a0*/  HMMA.16816.F32.BF16 R36, R4, R8, R36 ;  /* 0x000000080424723c */ /* 0x004fe20000041824 */
        /* <DEDUP_REMOVED lines=9> */
[C---:B----4-:R-:W-:Y:S08]  /*4840*/  HMMA.16816.F32.BF16 R60, R4.reuse, R12, R60 ;  /* 0x0000000c043c723c */ /* 0x050ff0000004183c */
        /* <DEDUP_REMOVED lines=112> */
[----:B------:R-:W-:Y:S07]  /*4f50*/  HMMA.16816.F32.BF16 R96, R4, R18, R96 ;  /* 0x000000120460723c */ /* 0x000fee0000041860 */
[----:B------:R-:W-:-:S04]  /*4f60*/  IADD3 R5, R145, -0x3, RZ ;  /* 0xfffffffd91057810 */ /* 0x000fc80007ffe0ff */
[----:B------:R-:W-:Y:S11]  /*4f70*/  ISETP.GE.AND P0, PT, R5, R194, PT ;  /* 0x000000c20500720c */ /* 0x000ff60003f06270 */
[----:B------:R-:W-:Y:S02]  /*4f80*/  @!UPT UIADD3 URZ, URZ, URZ, URZ ;  /* 0x0000003f3f3ff290 */ /* 0x000fe4000fffe03f */
        /* <DEDUP_REMOVED lines=18> */
[----:B------:R-:W-:-:S03]  /*50b0*/  IADD3 R20, -R10, 0x10, RZ ;  /* 0x000000100a147810 */ /* 0x000fc60007ffe1ff */
[----:B------:R-:W-:Y:S01]  /*50c0*/  IMAD.WIDE.U32 R8, R201, c[0x0][0x1e0], RZ ;  /* 0x00007800c9087a25 */ /* 0x000fe200078e00ff */
[----:B------:R-:W-:Y:S02]  /*50d0*/  SHF.R.S32.HI R4, RZ, 0x1f, R201 ;  /* 0x0000001fff047819 */ /* 0x000fe400000114c9 */
[----:B------:R-:W-:-:S03]  /*50e0*/  LOP3.LUT R20, R20, 0xf, RZ, 0xc0, !PT ;  /* 0x0000000f14147812 */ /* 0x000fc600078ec0ff */
[----:B------:R-:W-:-:S04]  /*50f0*/  IMAD R4, R4, c[0x0][0x1e0], RZ ;  /* 0x0000780004047a24 */ /* 0x000fc800078e02ff */
[----:B------:R-:W-:-:S04]  /*5100*/  IMAD R4, R201, c[0x0][0x1e4], R4 ;  /* 0x00007900c9047a24 */ /* 0x000fc800078e0204 */
[----:B------:R-:W-:Y:S01]  /*5110*/  IMAD.IADD R5, R9, 0x1, R4 ;  /* 0x0000000109057824 */ /* 0x000fe200078e0204 */
[C---:B------:R-:W-:Y:S01]  /*5120*/  SHF.L.U64.HI R9, R209.reuse, 0x1, R132 ;  /* 0x00000001d1097819 */ /* 0x040fe20000010284 */
[----:B------:R-:W-:Y:S01]  /*5130*/  IMAD.MOV.U32 R4, RZ, RZ, R8 ;  /* 0x000000ffff047224 */ /* 0x000fe200078e0008 */
[----:B-1----:R-:W-:Y:S01]  /*5140*/  SEL R7, RZ, 0x10, P4 ;  /* 0x00000010ff077807 */ /* 0x002fe20002000000 */
[----:B------:R-:W-:Y:S01]  /*5150*/  IMAD.SHL.U32 R8, R209, 0x2, RZ ;  /* 0x00000002d1087824 */ /* 0x000fe200078e00ff */
[----:B------:R-:W-:Y:S02]  /*5160*/  SHF.L.U64.HI R6, R192, 0x1, R3 ;  /* 0x00000001c0067819 */ /* 0x000fe40000010203 */
[----:B------:R-:W-:-:S04]  /*5170*/  IADD3 R18, -R7, 0x10, RZ ;  /* 0x0000001007127810 */ /* 0x000fc80007ffe1ff */
[----:B------:R-:W-:Y:S02]  /*5180*/  LOP3.LUT R18, R18, 0xf, RZ, 0xc0, !PT ;  /* 0x0000000f12127812 */ /* 0x000fe400078ec0ff */
[----:B--2---:R-:W-:Y:S01]  /*5190*/  SHF.R.S32.HI R13, RZ, 0x1f, R200 ;  /* 0x0000001fff0d7819 */ /* 0x004fe200000114c8 */
[----:B------:R-:W-:-:S04]  /*51a0*/  IMAD.WIDE.U32 R4, R200, c[0x0][0x1f0], R4 ;  /* 0x00007c00c8047a25 */ /* 0x000fc800078e0004 */
[----:B------:R-:W-:Y:S01]  /*51b0*/  IMAD R13, R13, c[0x0][0x1f0], RZ ;  /* 0x00007c000d0d7a24 */ /* 0x000fe200078e02ff */
[----:B------:R-:W-:-:S03]  /*51c0*/  IADD3 R4, P0, R4, UR14, RZ ;  /* 0x0000000e04047c10 */ /* 0x000fc6000ff1e0ff */
[----:B------:R-:W-:-:S05]  /*51d0*/  IMAD R13, R200, c[0x0][0x1f4], R13 ;  /* 0x00007d00c80d7a24 */ /* 0x000fca00078e020d */
[----:B------:R-:W-:Y:S01]  /*51e0*/  IADD3.X R13, R5, UR10, R13, P0, !PT ;  /* 0x0000000a050d7c10 */ /* 0x000fe200087fe40d */
[----:B------:R-:W-:Y:S01]  /*51f0*/  IMAD.SHL.U32 R5, R192, 0x2, RZ ;  /* 0x00000002c0057824 */ /* 0x000fe200078e00ff */
[----:B------:R-:W-:-:S04]  /*5200*/  LEA R14, P0, R4, c[0x0][0x1c8], 0x1 ;  /* 0x00007200040e7a11 */ /* 0x000fc800078008ff */
[----:B------:R-:W-:Y:S01]  /*5210*/  LEA.HI.X R13, R4, c[0x0][0x1cc], R13, 0x1, P0 ;  /* 0x00007300040d7a11 */ /* 0x000fe200000f0c0d */
        /* <DEDUP_REMOVED lines=27> */
.L_x_1026:
[----:B------:R-:W-:Y:S01]  /*53d0*/  ISETP.NE.AND P0, PT, R197, 0x1, PT ;  /* 0x00000001c500780c */ /* 0x000fe20003f05270 */
[----:B------:R-:W0:Y:S01]  /*53e0*/  LDGDEPBAR ;  /* 0x00000000000079af */ /* 0x000e220000000000 */
[----:B------:R-:W-:-:S11]  /*53f0*/  IADD3 R213, R145, -0x2, RZ ;  /* 0xfffffffe91d57810 */ /* 0x000fd60007ffe0ff */
[----:B-1----:R-:W-:-:S05]  /*5400*/  @P0 IMAD.HI.U32 R4, R148, c[0x0][0x2c8], RZ ;  /* 0x0000b20094040a27 */ /* 0x002fca00078e00ff */
[----:B------:R-:W-:-:S05]  /*5410*/  @P0 SHF.R.U32.HI R148, RZ, c[0x0][0x2cc], R4 ;  /* 0x0000b300ff940a19 */ /* 0x000fca0000011604 */
[----:B------:R-:W-:-:S05]  /*5420*/  IMAD.IADD R147, R147, 0x1, R148 ;  /* 0x0000000193937824 */ /* 0x000fca00078e0294 */
[----:B------:R-:W-:Y:S01]  /*5430*/  IADD3 R5, R147, c[0x0][0x328], RZ ;  /* 0x0000ca0093057a10 */ /* 0x000fe20007ffe0ff */
[----:B------:R-:W-:Y:S05]  /*5440*/  @!P2 BRA `(.L_x_1027) ;  /* 0x000000f00000a947 */ /* 0x000fea0003800000 */
[C---:B------:R-:W-:Y:S01]  /*5450*/  ISETP.GT.AND P0, PT, R147.reuse, RZ, PT ;  /* 0x000000ff9300720c */ /* 0x040fe20003f04270 */
[----:B------:R-:W-:Y:S01]  /*5460*/  IMAD.MOV.U32 R4, RZ, RZ, c[0x0][0x32c] ;  /* 0x0000cb00ff047624 */ /* 0x000fe200078e00ff */
        /* <DEDUP_REMOVED lines=8> */
.L_x_1028:
[----:B------:R-:W-:-:S13]  /*54f0*/  ISETP.NE.AND P0, PT, R4, 0x1, PT ;  /* 0x000000010400780c */ /* 0x000fda0003f05270 */
[----:B------:R-:W-:-:S05]  /*5500*/  @P0 IMAD.HI.U32 R6, R7, c[0x0][0x330], RZ ;  /* 0x0000cc0007060a27 */ /* 0x000fca00078e00ff */
[----:B------:R-:W-:-:S05]  /*5510*/  @P0 SHF.R.U32.HI R7, RZ, c[0x0][0x334], R6 ;  /* 0x0000cd00ff070a19 */ /* 0x000fca0000011606 */
.L_x_1029:
[----:B------:R-:W-:-:S05]  /*5520*/  IMAD R4, R7, R4, c[0x0][0x32c] ;  /* 0x0000cb0007047624 */ /* 0x000fca00078e0204 */
[----:B------:R-:W-:-:S04]  /*5530*/  IMNMX R5, R5, R4, PT ;  /* 0x0000000405057217 */ /* 0x000fc80003800200 */
.L_x_1027:
[----:B------:R-:W-:Y:S01]  /*5540*/  SHF.R.S32.HI R4, RZ, 0x1f, R5 ;  /* 0x0000001fff047819 */ /* 0x000fe20000011405 */
[----:B------:R-:W-:Y:S02]  /*5550*/  UMOV UR5, 0x1 ;  /* 0x0000000100057882 */ /* 0x000fe40000000000 */
[----:B------:R-:W-:Y:S01]  /*5560*/  UMOV UR16, URZ ;  /* 0x0000003f00107c82 */ /* 0x000fe20008000000 */
[----:B------:R-:W-:-:S04]  /*5570*/  LEA.HI R5, R4, R5, RZ, 0x6 ;  /* 0x0000000504057211 */ /* 0x000fc800078f30ff */
[----:B------:R-:W-:-:S04]  /*5580*/  SHF.R.S32.HI R5, RZ, 0x6, R5 ;  /* 0x00000006ff057819 */ /* 0x000fc80000011405 */
[----:B------:R-:W-:-:S04]  /*5590*/  IMNMX R224, R194, R5, !PT ;  /* 0x00000005c2e07217 */ /* 0x000fc80007800200 */
[----:B------:R-:W-:-:S13]  /*55a0*/  ISETP.GE.AND P0, PT, R213, R224, PT ;  /* 0x000000e0d500720c */ /* 0x000fda0003f06270 */
[----:B------:R-:W-:Y:S05]  /*55b0*/  @!P0 BRA `(.L_x_1030) ;  /* 0x00003b8000008947 */ /* 0x000fea0003800000 */
[----:B------:R-:W-:Y:S01]  /*55c0*/  IMAD.MOV.U32 R186, RZ, RZ, 0x20 ;  /* 0x00000020ffba7424 */ /* 0x000fe200078e00ff */
[----:B------:R-:W-:Y:S01]  /*55d0*/  LOP3.LUT P1, RZ, R211, 0x2, RZ, 0xc0, !PT ;  /* 0x00000002d3ff7812 */ /* 0x000fe2000782c0ff */
[----:B------:R-:W-:Y:S01]  /*55e0*/  IMAD.MOV.U32 R225, RZ, RZ, R213 ;  /* 0x000000ffffe17224 */ /* 0x000fe200078e00d5 */
[C---:B------:R-:W-:Y:S01]  /*55f0*/  SHF.L.U64.HI R220, R209.reuse, 0x1, R132 ;  /* 0x00000001d1dc7819 */ /* 0x040fe20000010284 */
[----:B------:R-:W-:Y:S01]  /*5600*/  IMAD.MOV.U32 R132, RZ, RZ, R2 ;  /* 0x000000ffff847224 */ /* 0x000fe200078e0002 */
[----:B------:R-:W-:Y:S01]  /*5610*/  SHF.L.U64.HI R217, R192, 0x1, R3 ;  /* 0x00000001c0d97819 */ /* 0x000fe20000010203 */
[----:B------:R-:W-:Y:S01]  /*5620*/  IMAD.MOV.U32 R3, RZ, RZ, R0 ;  /* 0x000000ffff037224 */ /* 0x000fe200078e0000 */
[----:B------:R-:W-:Y:S01]  /*5630*/  SEL R186, R186, 0xffffffe0, !P1 ;  /* 0xffffffe0baba7807 */ /* 0x000fe20004800000 */
[C---:B------:R-:W-:Y:S01]  /*5640*/  IMAD.SHL.U32 R222, R210.reuse, 0x2, RZ ;  /* 0x00000002d2de7824 */ /* 0x040fe200078e00ff */
[----:B------:R-:W-:Y:S01]  /*5650*/  SHF.L.U64.HI R223, R210, 0x1, R133 ;  /* 0x00000001d2df7819 */ /* 0x000fe20000010285 */
[----:B------:R-:W-:Y:S01]  /*5660*/  IMAD.SHL.U32 R219, R209, 0x2, RZ ;  /* 0x00000002d1db7824 */ /* 0x000fe200078e00ff */
[----:B------:R-:W-:Y:S01]  /*5670*/  SEL R221, RZ, 0x10, P5 ;  /* 0x00000010ffdd7807 */ /* 0x000fe20002800000 */
[----:B------:R-:W-:Y:S01]  /*5680*/  IMAD.SHL.U32 R216, R192, 0x2, RZ ;  /* 0x00000002c0d87824 */ /* 0x000fe200078e00ff */
[----:B------:R-:W-:Y:S01]  /*5690*/  SEL R218, RZ, 0x10, P4 ;  /* 0x00000010ffda7807 */ /* 0x000fe20002000000 */
[----:B------:R-:W-:-:S02]  /*56a0*/  UMOV UR16, URZ ;  /* 0x0000003f00107c82 */ /* 0x000fc40008000000 */
[----:B------:R-:W-:Y:S02]  /*56b0*/  UMOV UR5, 0x1 ;  /* 0x0000000100057882 */ /* 0x000fe40000000000 */
.L_x_1041:
[----:B------:R-:W-:Y:S04]  /*56c0*/  DEPBAR.LE SB0, 0x2 ;  /* 0x000080800000791a */ /* 0x000fe80000000000 */
[----:B------:R-:W-:Y:S01]  /*56d0*/  BAR.SYNC.DEFER_BLOCKING 0x0 ;  /* 0x0000000000007b1d */ /* 0x000fe20000010000 */
[----:B------:R-:W-:Y:S01]  /*56e0*/  UIMAD UR4, UR5, 0x6000, URZ ;  /* 0x00006000050478a4 */ /* 0x000fe2000f8e023f */
[----:B------:R-:W-:Y:S05]  /*56f0*/  ISETP.GE.AND P0, PT, R194, R225, PT ;  /* 0x000000e1c200720c */ /* 0x000fea0003f06270 */
[----:B------:R-:W-:Y:S05]  /*5700*/  IADD3 R133, R189, UR4, RZ ;  /* 0x00000004bd857c10 */ /* 0x000fea000fffe0ff */
[----:B------:R-:W-:Y:S01]  /*5710*/  IMAD.IADD R190, R186, 0x1, R133 ;  /* 0x00000001babe7824 */ /* 0x000fe200078e0285 */
[----:B-1----:R1:W2:Y:S04]  /*5720*/  LDSM.16.M88.4 R136, [R191] ;  /* 0x00000000bf88783b */ /* 0x0022a80000000200 */
[----:B------:R1:W3:Y:S04]  /*5730*/  LDSM.16.M88.4 R140, [R189+UR4+0xc100] ;  /* 0x00c10004bd8c783b */ /* 0x0002e80008000200 */
[----:B------:R1:W4:Y:S04]  /*5740*/  LDSM.16.M88.4 R144, [R189+UR4+0xc900] ;  /* 0x00c90004bd90783b */ /* 0x0003280008000200 */
[----:B------:R1:W1:Y:S04]  /*5750*/  LDSM.16.M88.4 R148, [R189+UR4+0xd100] ;  /* 0x00d10004bd94783b */ /* 0x0002680008000200 */
[----:B------:R1:W1:Y:S04]  /*5760*/  LDSM.16.M88.4 R152, [R189+UR4+0xd900] ;  /* 0x00d90004bd98783b */ /* 0x0002680008000200 */
[----:B------:R1:W1:Y:S04]  /*5770*/  LDSM.16.M88.4 R156, [R187] ;  /* 0x00000000bb9c783b */ /* 0x0002680000000200 */
[----:B------:R1:W1:Y:S04]  /*5780*/  LDSM.16.M88.4 R160, [R190+0xc100] ;  /* 0x00c10000bea0783b */ /* 0x0002680000000200 */
[----:B------:R1:W1:Y:S04]  /*5790*/  LDSM.16.M88.4 R164, [R190+0xc900] ;  /* 0x00c90000bea4783b */ /* 0x0002680000000200 */
[----:B------:R1:W1:Y:S04]  /*57a0*/  LDSM.16.M88.4 R168, [R190+0xd100] ;  /* 0x00d10000bea8783b */ /* 0x0002680000000200 */
[----:B------:R1:W1:Y:S01]  /*57b0*/  LDSM.16.M88.4 R172, [R190+0xd900] ;  /* 0x00d90000beac783b */ /* 0x0002620000000200 */
[----:B------:R-:W-:-:S05]  /*57c0*/  @P0 BRA `(.L_x_1031) ;  /* 0x0000030000000947 */ /* 0x000fca0003800000 */
[----:B------:R-:W-:Y:S01]  /*57d0*/  SHF.R.S32.HI R9, RZ, 0x1f, R201 ;  /* 0x0000001fff097819 */ /* 0x000fe200000114c9 */
[----:B------:R-:W-:Y:S01]  /*57e0*/  IMAD.WIDE.U32 R6, R201, c[0x0][0x208], RZ ;  /* 0x00008200c9067a25 */ /* 0x000fe200078e00ff */
[----:B------:R-:W-:Y:S02]  /*57f0*/  SHF.R.S32.HI R5, RZ, 0x1f, R200 ;  /* 0x0000001fff057819 */ /* 0x000fe400000114c8 */
[----:B------:R-:W-:Y:S01]  /*5800*/  IADD3 R11, -R221, 0x10, RZ ;  /* 0x00000010dd0b7810 */ /* 0x000fe20007ffe1ff */
[----:B------:R-:W-:Y:S01]  /*5810*/  IMAD R9, R9, c[0x0][0x208], RZ ;  /* 0x0000820009097a24 */ /* 0x000fe200078e02ff */
[----:B------:R-:W-:Y:S01]  /*5820*/  IADD3 R8, -R218, 0x10, RZ ;  /* 0x00000010da087810 */ /* 0x000fe20007ffe1ff */
[----:B------:R-:W-:Y:S01]  /*5830*/  IMAD R5, R5, c[0x0][0x218], RZ ;  /* 0x0000860005057a24 */ /* 0x000fe200078e02ff */
[----:B------:R-:W-:Y:S01]  /*5840*/  LOP3.LUT R11, R11, 0xf, RZ, 0xc0, !PT ;  /* 0x0000000f0b0b7812 */ /* 0x000fe200078ec0ff */
[----:B------:R-:W-:Y:S01]  /*5850*/  IMAD R9, R201, c[0x0][0x20c], R9 ;  /* 0x00008300c9097a24 */ /* 0x000fe200078e0209 */
[----:B------:R-:W-:Y:S01]  /*5860*/  LOP3.LUT R8, R8, 0xf, RZ, 0xc0, !PT ;  /* 0x0000000f08087812 */ /* 0x000fe200078ec0ff */
[C---:B------:R-:W-:Y:S02]  /*5870*/  IMAD R5, R200.reuse, c[0x0][0x21c], R5 ;  /* 0x00008700c8057a24 */ /* 0x040fe400078e0205 */
[----:B------:R-:W-:Y:S04]  /*5880*/  IMAD.IADD R7, R7, 0x1, R9 ;  /* 0x0000000107077824 */ /* 0x000fe800078e0209 */
[----:B------:R-:W-:Y:S05]  /*5890*/  IMAD.WIDE.U32 R6, R200, c[0x0][0x218], R6 ;  /* 0x00008600c8067a25 */ /* 0x000fea00078e0006 */
[----:B------:R-:W-:Y:S04]  /*58a0*/  IADD3 R4, P0, R6, UR20, RZ ;  /* 0x0000001406047c10 */ /* 0x000fe8000ff1e0ff */
[----:B------:R-:W-:Y:S02]  /*58b0*/  IADD3.X R5, R7, UR11, R5, P0, !PT ;  /* 0x0000000b07057c10 */ /* 0x000fe400087fe405 */
[C---:B------:R-:W-:Y:S04]  /*58c0*/  LEA R2, P0, R4.reuse, c[0x0][0x1f8], 0x1 ;  /* 0x00007e0004027a11 */ /* 0x040fe800078008ff */
[----:B------:R-:W-:Y:S02]  /*58d0*/  LEA.HI.X R0, R4, c[0x0][0x1fc], R5, 0x1, P0 ;  /* 0x00007f0004007a11 */ /* 0x000fe400000f0c05 */
[----:B------:R-:W5:Y:S01]  /*58e0*/  SHFL.IDX PT, R4, R2, 0x1, 0x181f ;  /* 0x00381f0002047f89 */ /* 0x000f6200000e0000 */
[----:B------:R-:W-:Y:S03]  /*58f0*/  IADD3 R5, -R212, 0x10, RZ ;  /* 0x00000010d4057810 */ /* 0x000fe60007ffe1ff */
[----:B------:R-:W4:Y:S01]  /*5900*/  SHFL.IDX PT, R6, R0, 0x1, 0x181f ;  /* 0x00381f0000067f89 */ /* 0x000f2200000e0000 */
[----:B------:R-:W-:Y:S03]  /*5910*/  LOP3.LUT R5, R5, 0xf, RZ, 0xc0, !PT ;  /* 0x0000000f05057812 */ /* 0x000fe600078ec0ff */
[----:B------:R-:W-:Y:S01]  /*5920*/  SHFL.IDX PT, R0, R0, RZ, 0x181f ;  /* 0x00181fff00007589 */ /* 0x000fe200000e0000 */
[----:B-----5:R-:W-:Y:S04]  /*5930*/  IADD3 R10, P1, P0, R11, R4, R222 ;  /* 0x000000040b0a7210 */ /* 0x020fe8000783e0de */
[----:B----4-:R-:W-:Y:S02]  /*5940*/  IADD3.X R11, RZ, R6, R223, P1, P0 ;  /* 0x00000006ff0b7210 */ /* 0x010fe40000fe04df */
[----:B------:R-:W-:Y:S04]  /*5950*/  IADD3 R8, P1, P0, R8, R4, R219 ;  /* 0x0000000408087210 */ /* 0x000fe8000783e0db */
[----:B------:R-:W-:Y:S02]  /*5960*/  IADD3.X R9, RZ, R6, R220, P1, P0 ;  /* 0x00000006ff097210 */ /* 0x000fe40000fe04dc */
[----:B------:R-:W-:Y:S02]  /*5970*/  IADD3 R12, P1, P0, R5, R4, R216 ;  /* 0x00000004050c7210 */ /* 0x000fe4000783e0d8 */
[----:B------:R-:W4:Y:S02]  /*5980*/  SHFL.IDX PT, R5, R2, RZ, 0x181f ;  /* 0x00181fff02057589 */ /* 0x000f2400000e0000 */
[----:B------:R-:W-:Y:S02]  /*5990*/  IADD3.X R13, RZ, R6, R217, P1, P0 ;  /* 0x00000006ff0d7210 */ /* 0x000fe40000fe04d9 */
[C---:B----4-:R-:W-:Y:S05]  /*59a0*/  IADD3 R16, P0, R5.reuse, R222, RZ ;  /* 0x000000de05107210 */ /* 0x050fea0007f1e0ff */
[C---:B------:R-:W-:Y:S01]  /*59b0*/  IMAD.X R17, R0.reuse, 0x1, R223, P0 ;  /* 0x0000000100117824 */ /* 0x040fe200000e06df */
[C---:B------:R-:W-:Y:S05]  /*59c0*/  IADD3 R14, P0, R5.reuse, R219, RZ ;  /* 0x000000db050e7210 */ /* 0x040fea0007f1e0ff */
[C---:B------:R-:W-:Y:S01]  /*59d0*/  IMAD.X R15, R0.reuse, 0x1, R220, P0 ;  /* 0x00000001000f7824 */ /* 0x040fe200000e06dc */
[----:B------:R-:W-:Y:S01]  /*59e0*/  IADD3 R18, P0, R5, R216, RZ ;  /* 0x000000d805127210 */ /* 0x000fe20007f1e0ff */
[----:B------:R-:W-:Y:S04]  /*59f0*/  IMAD.U32 R5, RZ, RZ, UR16 ;  /* 0x00000010ff057e24 */ /* 0x000fe8000f8e00ff */
[----:B------:R-:W-:Y:S02]  /*5a00*/  IMAD R7, R5, 0x6000, R198 ;  /* 0x0000600005077824 */ /* 0x000fe400078e02c6 */
[----:B------:R-:W-:Y:S01]  /*5a10*/  IMAD.X R19, R0, 0x1, R217, P0 ;  /* 0x0000000100137824 */ /* 0x000fe200000e06d9 */
[----:B------:R-:W-:Y:S02]  /*5a20*/  ISETP.NE.U32.AND P0, PT, R221, RZ, PT ;  /* 0x000000ffdd00720c */ /* 0x000fe40003f05070 */
[----:B------:R4:W-:Y:S04]  /*5a30*/  LDGSTS.E.BYPASS.LTC128B.128 [R7], [R16.64], !P5 ;  /* 0x0000000010077fae */ /* 0x0009e8000e901d4c */
[----:B------:R4:W-:Y:S04]  /*5a40*/  LDGSTS.E.BYPASS.LTC128B.128 [R7+0x2000], [R14.64], !P4 ;  /* 0x020000000e077fae */ /* 0x0009e8000e101d4c */
[----:B------:R4:W-:Y:S04]  /*5a50*/  LDGSTS.E.BYPASS.LTC128B.128 [R7+0x4000], [R18.64], !P6 ;  /* 0x0400000012077fae */ /* 0x0009e8000f101d4c */
[----:B------:R4:W-:Y:S01]  /*5a60*/  LDGSTS.E.BYPASS.LTC128B.128.ZFILL [R7+0x1000], [R10.64], P0 ;  /* 0x010000000a077fae */ /* 0x0009e20008141d4c */
[----:B------:R-:W-:Y:S11]  /*5a70*/  ISETP.NE.U32.AND P0, PT, R218, RZ, PT ;  /* 0x000000ffda00720c */ /* 0x000ff60003f05070 */
[----:B------:R-:W-:Y:S02]  /*5a80*/  @!UPT UIADD3 URZ, URZ, URZ, URZ ;  /* 0x0000003f3f3ff290 */ /* 0x000fe4000fffe03f */
[----:B------:R4:W-:Y:S01]  /*5a90*/  LDGSTS.E.BYPASS.LTC128B.128.ZFILL [R7+0x3000], [R8.64], P0 ;  /* 0x0300000008077fae */ /* 0x0009e20008141d4c */
[----:B------:R-:W-:Y:S11]  /*5aa0*/  ISETP.NE.U32.AND P0, PT, R212, RZ, PT ;  /* 0x000000ffd400720c */ /* 0x000ff60003f05070 */
[----:B------:R-:W-:Y:S02]  /*5ab0*/  @!UPT UIADD3 URZ, URZ, URZ, URZ ;  /* 0x0000003f3f3ff290 */ /* 0x000fe4000fffe03f */
[----:B------:R4:W-:Y:S02]  /*5ac0*/  LDGSTS.E.BYPASS.LTC128B.128.ZFILL [R7+0x5000], [R12.64], P0 ;  /* 0x050000000c077fae */ /* 0x0009e40008141d4c */
.L_x_1031:
[C---:B--234-:R-:W-:Y:S01]  /*5ad0*/  HMMA.16816.F32.BF16 R4, R136.reuse, R140, RZ ;  /* 0x0000008c8804723c */ /* 0x05cfe200000418ff */
[----:B------:R-:W-:Y:S01]  /*5ae0*/  LDSM.16.M88.4 R180, [R189+UR4+0x10100] ;  /* 0x01010004bdb4783b */ /* 0x000fe20008000200 */
[----:B------:R-:W-:Y:S01]  /*5af0*/  UIADD3 UR18, UR16, 0x1, URZ ;  /* 0x0000000110127890 */ /* 0x000fe2000fffe03f */
[----:B------:R-:W-:Y:S01]  /*5b00*/  ISETP.NE.AND P0, PT, R197, 0x1, PT ;  /* 0x00000001c500780c */ /* 0x000fe20003f05270 */
[----:B------:R-:W-:Y:S01]  /*5b10*/  UISETP.GE.AND UP0, UPT, UR16, 0x1, UPT ;  /* 0x000000011000788c */ /* 0x000fe2000bf06270 */
[CC--:B------:R-:W-:Y:S02]  /*5b20*/  IADD3 R0, R193.reuse, R133.reuse, RZ ;  /* 0x00000085c1007210 */ /* 0x0c0fe40007ffe0ff */
[----:B------:R-:W-:Y:S01]  /*5b30*/  IADD3 R2, R193, R190, RZ ;  /* 0x000000bec1027210 */ /* 0x000fe20007ffe0ff */
[C---:B------:R-:W-:Y:S01]  /*5b40*/  HMMA.16816.F32.BF16 R8, R136.reuse, R142, RZ ;  /* 0x0000008e8808723c */ /* 0x040fe200000418ff */
[----:B------:R-:W-:Y:S01]  /*5b50*/  LDSM.16.M88.4 R140, [R185] ;  /* 0x00000000b98c783b */ /* 0x000fe20000000200 */
[----:B------:R-:W-:Y:S01]  /*5b60*/  ISETP.LE.AND P2, PT, R196, c[0x0][0x32c], PT ;  /* 0x0000cb00c4007a0c */ /* 0x000fe20003f43270 */
[----:B------:R-:W-:Y:S01]  /*5b70*/  USEL UR16, UR18, URZ, !UP0 ;  /* 0x0000003f12107287 */ /* 0x000fe2000c000000 */
[----:B------:R-:W-:Y:S02]  /*5b80*/  IADD3 R133, R186, R133, R193 ;  /* 0x00000085ba857210 */ /* 0x000fe40007ffe0c1 */
[----:B------:R-:W-:Y:S02]  /*5b90*/  MOV R246, R205 ;  /* 0x000000cd00f67202 */ /* 0x000fe40000000f00 */
[C---:B------:R-:W-:Y:S01]  /*5ba0*/  HMMA.16816.F32.BF16 R12, R136.reuse, R144, RZ ;  /* 0x00000090880c723c */ /* 0x040fe200000418ff */
[----:B------:R-:W-:Y:S07]  /*5bb0*/  LDSM.16.M88.4 R176, [R0+0xe100] ;  /* 0x00e1000000b0783b */ /* 0x000fee0000000200 */
[C---:B------:R-:W-:Y:S01]  /*5bc0*/  HMMA.16816.F32.BF16 R16, R136.reuse, R146, RZ ;  /* 0x000000928810723c */ /* 0x040fe200000418ff */
[----:B------:R-:W2:Y:S07]  /*5bd0*/  LDSM.16.M88.4 R144, [R0+0xc100] ;  /* 0x00c100000090783b */ /* 0x000eae0000000200 */
[C---:B-1----:R-:W-:Y:S01]  /*5be0*/  HMMA.16816.F32.BF16 R20, R136.reuse, R148, RZ ;  /* 0x000000948814723c */ /* 0x042fe200000418ff */
[----:B------:R-:W0:Y:S07]  /*5bf0*/  LDGDEPBAR ;  /* 0x00000000000079af */ /* 0x000e2e0000000000 */
[C---:B------:R-:W-:Y:S01]  /*5c00*/  HMMA.16816.F32.BF16 R24, R136.reuse, R150, RZ ;  /* 0x000000968818723c */ /* 0x040fe200000418ff */
[----:B------:R-:W-:Y:S07]  /*5c10*/  LDSM.16.M88.4 R148, [R0+0xd100] ;  /* 0x00d100000094783b */ /* 0x000fee0000000200 */
[C---:B------:R-:W-:Y:S08]  /*5c20*/  HMMA.16816.F32.BF16 R28, R136.reuse, R152, RZ ;  /* 0x00000098881c723c */ /* 0x040ff000000418ff */
[----:B------:R-:W-:Y:S01]  /*5c30*/  HMMA.16816.F32.BF16 R32, R136, R154, RZ ;  /* 0x0000009a8820723c */ /* 0x000fe200000418ff */
[----:B------:R-:W1:Y:S07]  /*5c40*/  LDSM.16.M88.4 R136, [R0+0xc900] ;  /* 0x00c900000088783b */ /* 0x000e6e0000000200 */
[C---:B------:R-:W-:Y:S01]  /*5c50*/  HMMA.16816.F32.BF16 R4, R156.reuse, R160, R4 ;  /* 0x000000a09c04723c */ /* 0x040fe20000041804 */
[----:B------:R-:W3:Y:S07]  /*5c60*/  LDSM.16.M88.4 R152, [R0+0xd900] ;  /* 0x00d900000098783b */ /* 0x000eee0000000200 */
[C---:B------:R-:W-:Y:S01]  /*5c70*/  HMMA.16816.F32.BF16 R8, R156.reuse, R162, R8 ;  /* 0x000000a29c08723c */ /* 0x040fe20000041808 */
[----:B------:R-:W-:Y:S07]  /*5c80*/  LDSM.16.M88.4 R160, [R184] ;  /* 0x00000000b8a0783b */ /* 0x000fee0000000200 */
        /* <DEDUP_REMOVED lines=8> */
[----:B------:R-:W5:Y:S07]  /*5d10*/  LDSM.16.M88.4 R156, [R2+0xc900] ;  /* 0x00c90000029c783b */ /* 0x000f6e0000000200 */
[C---:B--2---:R-:W-:Y:S01]  /*5d20*/  HMMA.16816.F32.BF16 R4, R140.reuse, R144, R4 ;  /* 0x000000908c04723c */ /* 0x044fe20000041804 */
[----:B------:R-:W-:Y:S07]  /*5d30*/  LDSM.16.M88.4 R172, [R190+0xe900] ;  /* 0x00e90000beac783b */ /* 0x000fee0000000200 */
[C---:B------:R-:W-:Y:S01]  /*5d40*/  HMMA.16816.F32.BF16 R8, R140.reuse, R146, R8 ;  /* 0x000000928c08723c */ /* 0x040fe20000041808 */
[----:B------:R-:W2:Y:S07]  /*5d50*/  LDSM.16.M88.4 R144, [R2+0xd100] ;  /* 0x00d100000290783b */ /* 0x000eae0000000200 */
[C---:B-1----:R-:W-:Y:S08]  /*5d60*/  HMMA.16816.F32.BF16 R12, R140.reuse, R136, R12 ;  /* 0x000000888c0c723c */ /* 0x042ff0000004180c */
[C---:B------:R-:W-:Y:S01]  /*5d70*/  HMMA.16816.F32.BF16 R16, R140.reuse, R138, R16 ;  /* 0x0000008a8c10723c */ /* 0x040fe20000041810 */
[----:B------:R-:W1:Y:S07]  /*5d80*/  LDSM.16.M88.4 R136, [R2+0xd900] ;  /* 0x00d900000288783b */ /* 0x000e6e0000000200 */
[C---:B------:R-:W-:Y:S08]  /*5d90*/  HMMA.16816.F32.BF16 R20, R140.reuse, R148, R20 ;  /* 0x000000948c14723c */ /* 0x040ff00000041814 */
[C---:B------:R-:W-:Y:S01]  /*5da0*/  HMMA.16816.F32.BF16 R24, R140.reuse, R150, R24 ;  /* 0x000000968c18723c */ /* 0x040fe20000041818 */
[----:B------:R-:W-:Y:S07]  /*5db0*/  LDSM.16.M88.4 R148, [R189+UR4+0xe100] ;  /* 0x00e10004bd94783b */ /* 0x000fee0008000200 */
[C---:B---3--:R-:W-:Y:S08]  /*5dc0*/  HMMA.16816.F32.BF16 R28, R140.reuse, R152, R28 ;  /* 0x000000988c1c723c */ /* 0x048ff0000004181c */
[----:B------:R-:W-:Y:S01]  /*5dd0*/  HMMA.16816.F32.BF16 R32, R140, R154, R32 ;  /* 0x0000009a8c20723c */ /* 0x000fe20000041820 */
[----:B------:R-:W3:Y:S07]  /*5de0*/  LDSM.16.M88.4 R140, [R191+0x4000] ;  /* 0x00400000bf8c783b */ /* 0x000eee0000000200 */
[C---:B----4-:R-:W-:Y:S01]  /*5df0*/  HMMA.16816.F32.BF16 R4, R160.reuse, R164, R4 ;  /* 0x000000a4a004723c */ /* 0x050fe20000041804 */
[----:B------:R-:W4:Y:S07]  /*5e00*/  LDSM.16.M88.4 R152, [R189+UR4+0xe900] ;  /* 0x00e90004bd98783b */ /* 0x000f2e0008000200 */
[C---:B------:R-:W-:Y:S01]  /*5e10*/  HMMA.16816.F32.BF16 R8, R160.reuse, R166, R8 ;  /* 0x000000a6a008723c */ /* 0x040fe20000041808 */
[----:B------:R-:W-:Y:S07]  /*5e20*/  LDSM.16.M88.4 R164, [R189+UR4+0xf900] ;  /* 0x00f90004bda4783b */ /* 0x000fee0008000200 */
[C---:B-----5:R-:W-:Y:S08]  /*5e30*/  HMMA.16816.F32.BF16 R12, R160.reuse, R156, R12 ;  /* 0x0000009ca00c723c */ /* 0x060ff0000004180c */
[C---:B------:R-:W-:Y:S01]  /*5e40*/  HMMA.16816.F32.BF16 R16, R160.reuse, R158, R16 ;  /* 0x0000009ea010723c */ /* 0x040fe20000041810 */
[----:B------:R-:W5:Y:S07]  /*5e50*/  LDSM.16.M88.4 R156, [R189+UR4+0xf100] ;  /* 0x00f10004bd9c783b */ /* 0x000f6e0008000200 */
[C---:B--2---:R-:W-:Y:S08]  /*5e60*/  HMMA.16816.F32.BF16 R20, R160.reuse, R144, R20 ;  /* 0x00000090a014723c */ /* 0x044ff00000041814 */
[C---:B------:R-:W-:Y:S01]  /*5e70*/  HMMA.16816.F32.BF16 R24, R160.reuse, R146, R24 ;  /* 0x00000092a018723c */ /* 0x040fe20000041818 */
[----:B------:R-:W2:Y:S07]  /*5e80*/  LDSM.16.M88.4 R144, [R187+0x4000] ;  /* 0x00400000bb90783b */ /* 0x000eae0000000200 */
[C---:B-1----:R-:W-:Y:S08]  /*5e90*/  HMMA.16816.F32.BF16 R28, R160.reuse, R136, R28 ;  /* 0x00000088a01c723c */ /* 0x042ff0000004181c */
[----:B------:R-:W-:Y:S01]  /*5ea0*/  HMMA.16816.F32.BF16 R32, R160, R138, R32 ;  /* 0x0000008aa020723c */ /* 0x000fe20000041820 */
[----:B------:R-:W1:Y:S07]  /*5eb0*/  LDSM.16.M88.4 R136, [R190+0xf100] ;  /* 0x00f10000be88783b */ /* 0x000e6e0000000200 */
[C---:B---3--:R-:W-:Y:S01]  /*5ec0*/  HMMA.16816.F32.BF16 R4, R140.reuse, R148, R4 ;  /* 0x000000948c04723c */ /* 0x048fe20000041804 */
[----:B------:R-:W-:Y:S07]  /*5ed0*/  LDSM.16.M88.4 R160, [R185+0x4000] ;  /* 0x00400000b9a0783b */ /* 0x000fee0000000200 */
[C---:B------:R-:W-:Y:S01]  /*5ee0*/  HMMA.16816.F32.BF16 R8, R140.reuse, R150, R8 ;  /* 0x000000968c08723c */ /* 0x040fe20000041808 */
[----:B------:R-:W3:Y:S07]  /*5ef0*/  LDSM.16.M88.4 R148, [R190+0xf900] ;  /* 0x00f90000be94783b */ /* 0x000eee0000000200 */
[C---:B----4-:R-:W-:Y:S08]  /*5f00*/  HMMA.16816.F32.BF16 R12, R140.reuse, R152, R12 ;  /* 0x000000988c0c723c */ /* 0x050ff0000004180c */
[C---:B------:R-:W-:Y:S01]  /*5f10*/  HMMA.16816.F32.BF16 R16, R140.reuse, R154, R16 ;  /* 0x0000009a8c10723c */ /* 0x040fe20000041810 */
[----:B------:R-:W-:Y:S07]  /*5f20*/  LDSM.16.M88.4 R152, [R0+0xf100] ;  /* 0x00f100000098783b */ /* 0x000fee0000000200 */
[C---:B-----5:R-:W-:Y:S08]  /*5f30*/  HMMA.16816.F32.BF16 R20, R140.reuse, R156, R20 ;  /* 0x0000009c8c14723c */ /* 0x060ff00000041814 */
[C---:B------:R-:W-:Y:S01]  /*5f40*/  HMMA.16816.F32.BF16 R24, R140.reuse, R158, R24 ;  /* 0x0000009e8c18723c */ /* 0x040fe20000041818 */
[----:B------:R-:W-:Y:S07]  /*5f50*/  LDSM.16.M88.4 R156, [R0+0xf900] ;  /* 0x00f90000009c783b */ /* 0x000fee0000000200 */
[C---:B------:R-:W-:Y:S08]  /*5f60*/  HMMA.16816.F32.BF16 R28, R140.reuse, R164, R28 ;  /* 0x000000a48c1c723c */ /* 0x040ff0000004181c */
[----:B------:R-:W-:Y:S01]  /*5f70*/  HMMA.16816.F32.BF16 R32, R140, R166, R32 ;  /* 0x000000a68c20723c */ /* 0x000fe20000041820 */
[----:B------:R-:W4:Y:S07]  /*5f80*/  LDSM.16.M88.4 R140, [R0+0xe900] ;  /* 0x00e90000008c783b */ /* 0x000f2e0000000200 */
[C---:B--2---:R-:W-:Y:S01]  /*5f90*/  HMMA.16816.F32.BF16 R4, R144.reuse, R168, R4 ;  /* 0x000000a89004723c */ /* 0x044fe20000041804 */
[----:B------:R-:W-:Y:S07]  /*5fa0*/  LDSM.16.M88.4 R164, [R184+0x4000] ;  /* 0x00400000b8a4783b */ /* 0x000fee0000000200 */
[C---:B------:R-:W-:Y:S01]  /*5fb0*/  HMMA.16816.F32.BF16 R8, R144.reuse, R170, R8 ;  /* 0x000000aa9008723c */ /* 0x040fe20000041808 */
[----:B------:R-:W2:Y:S07]  /*5fc0*/  LDSM.16.M88.4 R168, [R2+0xe100] ;  /* 0x00e1000002a8783b */ /* 0x000eae0000000200 */
[C---:B------:R-:W-:Y:S08]  /*5fd0*/  HMMA.16816.F32.BF16 R12, R144.reuse, R172, R12 ;  /* 0x000000ac900c723c */ /* 0x040ff0000004180c */
[C---:B------:R-:W-:Y:S01]  /*5fe0*/  HMMA.16816.F32.BF16 R16, R144.reuse, R174, R16 ;  /* 0x000000ae9010723c */ /* 0x040fe20000041810 */
[----:B------:R-:W-:Y:S07]  /*5ff0*/  LDSM.16.M88.4 R172, [R191+0x8000] ;  /* 0x00800000bfac783b */ /* 0x000fee0000000200 */
[C---:B-1----:R-:W-:Y:S08]  /*6000*/  HMMA.16816.F32.BF16 R20, R144.reuse, R136, R20 ;  /* 0x000000889014723c */ /* 0x042ff00000041814 */
[C---:B------:R-:W-:Y:S01]  /*6010*/  HMMA.16816.F32.BF16 R24, R144.reuse, R138, R24 ;  /* 0x0000008a9018723c */ /* 0x040fe20000041818 */
[----:B------:R-:W1:Y:S07]  /*6020*/  LDSM.16.M88.4 R136, [R133+0xe900] ;  /* 0x00e900008588783b */ /* 0x000e6e0000000200 */
[C---:B---3--:R-:W-:Y:S08]  /*6030*/  HMMA.16816.F32.BF16 R28, R144.reuse, R148, R28 ;  /* 0x00000094901c723c */ /* 0x048ff0000004181c */
[----:B------:R-:W-:Y:S01]  /*6040*/  HMMA.16816.F32.BF16 R32, R144, R150, R32 ;  /* 0x000000969020723c */ /* 0x000fe20000041820 */
[----:B------:R-:W3:Y:S07]  /*6050*/  LDSM.16.M88.4 R144, [R133+0xf100] ;  /* 0x00f100008590783b */ /* 0x000eee0000000200 */
[C---:B------:R-:W-:Y:S01]  /*6060*/  HMMA.16816.F32.BF16 R4, R160.reuse, R176, R4 ;  /* 0x000000b0a004723c */ /* 0x040fe20000041804 */
[----:B------:R-:W5:Y:S07]  /*6070*/  LDSM.16.M88.4 R148, [R133+0xf900] ;  /* 0x00f900008594783b */ /* 0x000f6e0000000200 */
[C---:B------:R-:W-:Y:S01]  /*6080*/  HMMA.16816.F32.BF16 R8, R160.reuse, R178, R8 ;  /* 0x000000b2a008723c */ /* 0x040fe20000041808 */
[----:B------:R-:W-:Y:S07]  /*6090*/  LDSM.16.M88.4 R176, [R190+0x10100] ;  /* 0x01010000beb0783b */ /* 0x000fee0000000200 */
[C---:B----4-:R-:W-:Y:S08]  /*60a0*/  HMMA.16816.F32.BF16 R12, R160.reuse, R140, R12 ;  /* 0x0000008ca00c723c */ /* 0x050ff0000004180c */
[C---:B------:R-:W-:Y:S01]  /*60b0*/  HMMA.16816.F32.BF16 R16, R160.reuse, R142, R16 ;  /* 0x0000008ea010723c */ /* 0x040fe20000041810 */
[----:B------:R-:W4:Y:S07]  /*60c0*/  LDSM.16.M88.4 R140, [R189+UR4+0x10900] ;  /* 0x01090004bd8c783b */ /* 0x000f2e0008000200 */
[C---:B------:R-:W-:Y:S08]  /*60d0*/  HMMA.16816.F32.BF16 R20, R160.reuse, R152, R20 ;  /* 0x00000098a014723c */ /* 0x040ff00000041814 */
[C---:B------:R-:W-:Y:S01]  /*60e0*/  HMMA.16816.F32.BF16 R24, R160.reuse, R154, R24 ;  /* 0x0000009aa018723c */ /* 0x040fe20000041818 */
[----:B------:R-:W3:Y:S07]  /*60f0*/  LDSM.16.M88.4 R152, [R189+UR4+0x11100] ;  /* 0x01110004bd98783b */ /* 0x000eee0008000200 */
[C---:B------:R-:W-:Y:S08]  /*6100*/  HMMA.16816.F32.BF16 R28, R160.reuse, R156, R28 ;  /* 0x0000009ca01c723c */ /* 0x040ff0000004181c */
[----:B------:R-:W-:Y:S01]  /*6110*/  HMMA.16816.F32.BF16 R32, R160, R158, R32 ;  /* 0x0000009ea020723c */ /* 0x000fe20000041820 */
[----:B------:R-:W4:Y:S07]  /*6120*/  LDSM.16.M88.4 R156, [R189+UR4+0x11900] ;  /* 0x01190004bd9c783b */ /* 0x000f2e0008000200 */
[C---:B--2---:R-:W-:Y:S01]  /*6130*/  HMMA.16816.F32.BF16 R4, R164.reuse, R168, R4 ;  /* 0x000000a8a404723c */ /* 0x044fe20000041804 */
[----:B------:R-:W2:Y:S07]  /*6140*/  LDSM.16.M88.4 R160, [R187+0x8000] ;  /* 0x00800000bba0783b */ /* 0x000eae0000000200 */
[C---:B------:R-:W-:Y:S01]  /*6150*/  HMMA.16816.F32.BF16 R8, R164.reuse, R170, R8 ;  /* 0x000000aaa408723c */ /* 0x040fe20000041808 */
[----:B------:R-:W-:Y:S07]  /*6160*/  LDSM.16.M88.4 R168, [R0+0x10100] ;  /* 0x0101000000a8783b */ /* 0x000fee0000000200 */
[C---:B-1----:R-:W-:Y:S08]  /*6170*/  HMMA.16816.F32.BF16 R12, R164.reuse, R136, R12 ;  /* 0x00000088a40c723c */ /* 0x042ff0000004180c */
[C---:B------:R-:W-:Y:S01]  /*6180*/  HMMA.16816.F32.BF16 R16, R164.reuse, R138, R16 ;  /* 0x0000008aa410723c */ /* 0x040fe20000041810 */
[----:B------:R-:W1:Y:S07]  /*6190*/  LDSM.16.M88.4 R136, [R190+0x10900] ;  /* 0x01090000be88783b */ /* 0x000e6e0000000200 */
[C---:B---3--:R-:W-:Y:S08]  /*61a0*/  HMMA.16816.F32.BF16 R20, R164.reuse, R144, R20 ;  /* 0x00000090a414723c */ /* 0x048ff00000041814 */
[C---:B------:R-:W-:Y:S01]  /*61b0*/  HMMA.16816.F32.BF16 R24, R164.reuse, R146, R24 ;  /* 0x00000092a418723c */ /* 0x040fe20000041818 */
[----:B------:R-:W3:Y:S07]  /*61c0*/  LDSM.16.M88.4 R144, [R190+0x11100] ;  /* 0x01110000be90783b */ /* 0x000eee0000000200 */
[C---:B-----5:R-:W-:Y:S08]  /*61d0*/  HMMA.16816.F32.BF16 R28, R164.reuse, R148, R28 ;  /* 0x00000094a41c723c */ /* 0x060ff0000004181c */
[----:B------:R-:W-:Y:S01]  /*61e0*/  HMMA.16816.F32.BF16 R32, R164, R150, R32 ;  /* 0x00000096a420723c */ /* 0x000fe20000041820 */
[----:B------:R-:W5:Y:S07]  /*61f0*/  LDSM.16.M88.4 R148, [R190+0x11900] ;  /* 0x01190000be94783b */ /* 0x000f6e0000000200 */
[C---:B------:R-:W-:Y:S01]  /*6200*/  HMMA.16816.F32.BF16 R4, R172.reuse, R180, R4 ;  /* 0x000000b4ac04723c */ /* 0x040fe20000041804 */
[----:B------:R-:W1:Y:S07]  /*6210*/  LDSM.16.M88.4 R164, [R185+0x8000] ;  /* 0x00800000b9a4783b */ /* 0x000e6e0000000200 */
        /* <DEDUP_REMOVED lines=10> */
[----:B------:R-:W4:Y:S07]  /*62c0*/  LDSM.16.M88.4 R156, [R0+0x11900] ;  /* 0x01190000009c783b */ /* 0x000f2e0000000200 */
[C---:B--2---:R-:W-:Y:S01]  /*62d0*/  HMMA.16816.F32.BF16 R4, R160.reuse, R176, R4 ;  /* 0x000000b0a004723c */ /* 0x044fe20000041804 */
[----:B------:R-:W2:Y:S07]  /*62e0*/  LDSM.16.M88.4 R172, [R184+0x8000] ;  /* 0x00800000b8ac783b */ /* 0x000eae0000000200 */
[C---:B------:R-:W-:Y:S08]  /*62f0*/  HMMA.16816.F32.BF16 R8, R160.reuse, R178, R8 ;  /* 0x000000b2a008723c */ /* 0x040ff00000041808 */
[C---:B-1----:R-:W-:Y:S08]  /*6300*/  HMMA.16816.F32.BF16 R12, R160.reuse, R136, R12 ;  /* 0x00000088a00c723c */ /* 0x042ff0000004180c */
[C---:B------:R-:W-:Y:S01]  /*6310*/  HMMA.16816.F32.BF16 R16, R160.reuse, R138, R16 ;  /* 0x0000008aa010723c */ /* 0x040fe20000041810 */
[----:B------:R-:W1:Y:S07]  /*6320*/  LDSM.16.M88.4 R136, [R133+0x10900] ;  /* 0x010900008588783b */ /* 0x000e6e0000000200 */
[C---:B---3--:R-:W-:Y:S08]  /*6330*/  HMMA.16816.F32.BF16 R20, R160.reuse, R144, R20 ;  /* 0x00000090a014723c */ /* 0x048ff00000041814 */
[C---:B------:R-:W-:Y:S08]  /*6340*/  HMMA.16816.F32.BF16 R24, R160.reuse, R146, R24 ;  /* 0x00000092a018723c */ /* 0x040ff00000041818 */
[C---:B-----5:R-:W-:Y:S08]  /*6350*/  HMMA.16816.F32.BF16 R28, R160.reuse, R148, R28 ;  /* 0x00000094a01c723c */ /* 0x060ff0000004181c */
[----:B------:R-:W-:Y:S08]  /*6360*/  HMMA.16816.F32.BF16 R32, R160, R150, R32 ;  /* 0x00000096a020723c */ /* 0x000ff00000041820 */
[C---:B------:R-:W-:Y:S08]  /*6370*/  HMMA.16816.F32.BF16 R4, R164.reuse, R168, R4 ;  /* 0x000000a8a404723c */ /* 0x040ff00000041804 */
[C---:B------:R-:W-:Y:S08]  /*6380*/  HMMA.16816.F32.BF16 R8, R164.reuse, R170, R8 ;  /* 0x000000aaa408723c */ /* 0x040ff00000041808 */
[C---:B----4-:R-:W-:Y:S08]  /*6390*/  HMMA.16816.F32.BF16 R12, R164.reuse, R140, R12 ;  /* 0x0000008ca40c723c */ /* 0x050ff0000004180c */
[C---:B------:R-:W-:Y:S01]  /*63a0*/  HMMA.16816.F32.BF16 R16, R164.reuse, R142, R16 ;  /* 0x0000008ea410723c */ /* 0x040fe20000041810 */
[----:B------:R-:W3:Y:S07]  /*63b0*/  LDSM.16.M88.4 R140, [R133+0x11100] ;  /* 0x01110000858c783b */ /* 0x000eee0000000200 */
        /* <DEDUP_REMOVED lines=8> */
[----:B------:R-:W1:Y:S03]  /*6440*/  LDSM.16.M88.4 R136, [R133+0x11900] ;  /* 0x011900008588783b */ /* 0x000e660000000200 */
[----:B------:R-:W-:Y:S02]  /*6450*/  FMUL.FTZ R179, R4, c[0x0][0x320] ;  /* 0x0000c80004b37a20 */ /* 0x000fe40000410000 */
[----:B------:R-:W-:Y:S02]  /*6460*/  FMUL.FTZ R181, R5, c[0x0][0x320] ;  /* 0x0000c80005b57a20 */ /* 0x000fe40000410000 */
[C---:B---3--:R-:W-:Y:S02]  /*6470*/  HMMA.16816.F32.BF16 R20, R172.reuse, R140, R20 ;  /* 0x0000008cac14723c */ /* 0x048fe40000041814 */
[----:B------:R-:W2:Y:S02]  /*6480*/  MUFU.TANH R179, R179 ;  /* 0x000000b300b37308 */ /* 0x000ea40000002400 */
[----:B------:R-:W-:Y:S02]  /*6490*/  FMUL.FTZ R176, R6, c[0x0][0x320] ;  /* 0x0000c80006b07a20 */ /* 0x000fe40000410000 */
[----:B------:R-:W-:Y:S02]  /*64a0*/  FMUL.FTZ R177, R7, c[0x0][0x320] ;  /* 0x0000c80007b17a20 */ /* 0x000fe40000410000 */
[C---:B------:R-:W-:Y:S04]  /*64b0*/  HMMA.16816.F32.BF16 R24, R172.reuse, R142, R24 ;  /* 0x0000008eac18723c */ /* 0x040fe80000041818 */
[----:B------:R-:W3:Y:S01]  /*64c0*/  MUFU.TANH R181, R181 ;  /* 0x000000b500b57308 */ /* 0x000ee20000002400 */
[----:B------:R-:W-:Y:S02]  /*64d0*/  FMUL.FTZ R182, R8, c[0x0][0x320] ;  /* 0x0000c80008b67a20 */ /* 0x000fe40000410000 */
[----:B------:R-:W-:Y:S02]  /*64e0*/  FMUL.FTZ R226, R9, c[0x0][0x320] ;  /* 0x0000c80009e27a20 */ /* 0x000fe40000410000 */
[----:B------:R-:W-:Y:S03]  /*64f0*/  FMUL.FTZ R178, R10, c[0x0][0x320] ;  /* 0x0000c8000ab27a20 */ /* 0x000fe60000410000 */
[----:B------:R-:W-:Y:S02]  /*6500*/  FMUL.FTZ R180, R11, c[0x0][0x320] ;  /* 0x0000c8000bb47a20 */ /* 0x000fe40000410000 */
[----:B------:R-:W4:Y:S01]  /*6510*/  MUFU.TANH R176, R176 ;  /* 0x000000b000b07308 */ /* 0x000f220000002400 */
[----:B------:R-:W-:Y:S02]  /*6520*/  FMUL.FTZ R230, R12, c[0x0][0x320] ;  /* 0x0000c8000ce67a20 */ /* 0x000fe40000410000 */
[----:B------:R-:W-:Y:S02]  /*6530*/  FMUL.FTZ R229, R13, c[0x0][0x320] ;  /* 0x0000c8000de57a20 */ /* 0x000fe40000410000 */
[----:B------:R-:W-:Y:S02]  /*6540*/  FMUL.FTZ R213, R14, c[0x0][0x320] ;  /* 0x0000c8000ed57a20 */ /* 0x000fe40000410000 */
[----:B------:R-:W-:Y:S02]  /*6550*/  FMUL.FTZ R183, R15, c[0x0][0x320] ;  /* 0x0000c8000fb77a20 */ /* 0x000fe40000410000 */
[----:B------:R-:W-:Y:S01]  /*6560*/  FMUL.FTZ R231, R16, c[0x0][0x320] ;  /* 0x0000c80010e77a20 */ /* 0x000fe20000410000 */
[----:B------:R-:W2:Y:S01]  /*6570*/  MUFU.TANH R177, R177 ;  /* 0x000000b100b17308 */ /* 0x000ea20000002400 */
[C---:B-1----:R-:W-:Y:S03]  /*6580*/  HMMA.16816.F32.BF16 R28, R172.reuse, R136, R28 ;  /* 0x00000088ac1c723c */ /* 0x042fe6000004181c */
[----:B------:R-:W-:Y:S02]  /*6590*/  FMUL.FTZ R234, R17, c[0x0][0x320] ;  /* 0x0000c80011ea7a20 */ /* 0x000fe40000410000 */
[----:B------:R-:W-:Y:S02]  /*65a0*/  FMUL.FTZ R228, R18, c[0x0][0x320] ;  /* 0x0000c80012e47a20 */ /* 0x000fe40000410000 */
[----:B------:R-:W-:Y:S01]  /*65b0*/  FMUL.FTZ R227, R19, c[0x0][0x320] ;  /* 0x0000c80013e37a20 */ /* 0x000fe20000410000 */
[----:B------:R-:W-:Y:S01]  /*65c0*/  HMMA.16816.F32.BF16 R32, R172, R138, R32 ;  /* 0x0000008aac20723c */ /* 0x000fe20000041820 */
[----:B------:R-:W1:Y:S03]  /*65d0*/  MUFU.TANH R182, R182 ;  /* 0x000000b600b67308 */ /* 0x000e660000002400 */
[----:B------:R-:W-:Y:S02]  /*65e0*/  FMUL.FTZ R238, R20, c[0x0][0x320] ;  /* 0x0000c80014ee7a20 */ /* 0x000fe40000410000 */
[----:B------:R-:W-:Y:S02]  /*65f0*/  FMUL.FTZ R237, R21, c[0x0][0x320] ;  /* 0x0000c80015ed7a20 */ /* 0x000fe40000410000 */
[----:B------:R-:W-:Y:S03]  /*6600*/  @P0 IMAD.HI.U32 R175, R205, c[0x0][0x2c8], RZ ;  /* 0x0000b200cdaf0a27 */ /* 0x000fe600078e00ff */
[----:B------:R-:W1:Y:S01]  /*6610*/  MUFU.TANH R226, R226 ;  /* 0x000000e200e27308 */ /* 0x000e620000002400 */
[----:B------:R-:W-:Y:S01]  /*6620*/  FMUL.FTZ R233, R22, c[0x0][0x320] ;  /* 0x0000c80016e97a20 */ /* 0x000fe20000410000 */
[----:B------:R-:W-:Y:S01]  /*6630*/  @P0 SHF.R.U32.HI R246, RZ, c[0x0][0x2cc], R175 ;  /* 0x0000b300fff60a19 */ /* 0x000fe200000116af */
[----:B------:R-:W-:Y:S01]  /*6640*/  FMUL.FTZ R232, R23, c[0x0][0x320] ;  /* 0x0000c80017e87a20 */ /* 0x000fe20000410000 */
[----:B------:R-:W-:Y:S01]  /*6650*/  SHF.L.U32 R175, R225, 0x6, RZ ;  /* 0x00000006e1af7819 */ /* 0x000fe200000006ff */
[----:B------:R-:W-:Y:S02]  /*6660*/  FMUL.FTZ R239, R24, c[0x0][0x320] ;  /* 0x0000c80018ef7a20 */ /* 0x000fe40000410000 */
[----:B------:R-:W-:Y:S01]  /*6670*/  FMUL.FTZ R243, R25, c[0x0][0x320] ;  /* 0x0000c80019f37a20 */ /* 0x000fe20000410000 */
[----:B------:R-:W-:Y:S01]  /*6680*/  IADD3 R249, -R206, 0x1, -R175 ;  /* 0x00000001cef97810 */ /* 0x000fe20007ffe9af */
        /* <DEDUP_REMOVED lines=10> */
[----:B------:R-:W5:Y:S01]  /*6730*/  SHFL.IDX PT, R33, R246, RZ, 0x1c1f ;  /* 0x001c1ffff6217589 */ /* 0x000f6200000e0000 */
[----:B------:R-:W-:Y:S02]  /*6740*/  FMUL.FTZ R242, R34, c[0x0][0x320] ;  /* 0x0000c80022f27a20 */ /* 0x000fe40000410000 */
[----:B------:R-:W-:Y:S02]  /*6750*/  FMUL.FTZ R241, R35, c[0x0][0x320] ;  /* 0x0000c80023f17a20 */ /* 0x000fe40000410000 */
[----:B------:R-:W1:Y:S01]  /*6760*/  MUFU.TANH R230, R230 ;  /* 0x000000e600e67308 */ /* 0x000e620000002400 */
[----:B------:R-:W-:Y:S05]  /*6770*/  IMAD R249, R214, c[0x0][0x1d0], R249 ;  /* 0x00007400d6f97a24 */ /* 0x000fea00078e02f9 */
[----:B------:R-:W-:Y:S04]  /*6780*/  IADD3 R249, R249, -c[0x0][0x168], RZ ;  /* 0x80005a00f9f97a10 */ /* 0x000fe80007ffe0ff */
[----:B------:R-:W1:Y:S01]  /*6790*/  MUFU.TANH R229, R229 ;  /* 0x000000e500e57308 */ /* 0x000e620000002400 */
[C---:B------:R-:W-:Y:S02]  /*67a0*/  IADD3 R250, R249.reuse, c[0x0][0x328], RZ ;  /* 0x0000ca00f9fa7a10 */ /* 0x040fe40007ffe0ff */
[----:B------:R-:W-:Y:S02]  /*67b0*/  IADD3 R249, R249, UR17, RZ ;  /* 0x00000011f9f97c10 */ /* 0x000fe4000fffe0ff */
[-C--:B-----5:R-:W-:Y:S05]  /*67c0*/  IADD3 R252, R250, R33.reuse, RZ ;  /* 0x00000021fafc7210 */ /* 0x0a0fea0007ffe0ff */
[----:B------:R-:W1:Y:S01]  /*67d0*/  MUFU.TANH R213, R213 ;  /* 0x000000d500d57308 */ /* 0x000e620000002400 */
[----:B------:R-:W-:Y:S09]  /*67e0*/  IADD3 R251, R249, R33, RZ ;  /* 0x00000021f9fb7210 */ /* 0x000ff20007ffe0ff */
        /* <DEDUP_REMOVED lines=22> */
[----:B--234-:R-:W-:Y:S01]  /*6950*/  IMAD R33, R214, c[0x0][0x1d0], R33 ;  /* 0x00007400d6217a24 */ /* 0x01cfe200078e0221 */
[----:B------:R-:W-:Y:S04]  /*6960*/  BSSY B0, `(.L_x_1033) ;  /* 0x0000012000007945 */ /* 0x000fe80003800000 */
        /* <DEDUP_REMOVED lines=12> */
.L_x_1034:
[----:B------:R-:W-:Y:S04]  /*6a30*/  MOV R0, c[0x0][0x32c] ;  /* 0x0000cb0000007a02 */ /* 0x000fe80000000f00 */
[----:B------:R-:W-:Y:S11]  /*6a40*/  ISETP.NE.AND P0, PT, R0, 0x1, PT ;  /* 0x000000010000780c */ /* 0x000ff60003f05270 */
[----:B------:R-:W-:Y:S02]  /*6a50*/  @!UPT UIADD3 URZ, URZ, URZ, URZ ;  /* 0x0000003f3f3ff290 */ /* 0x000fe4000fffe03f */
[----:B------:R-:W-:Y:S05]  /*6a60*/  @P0 IMAD.HI.U32 R0, R2, c[0x0][0x330], RZ ;  /* 0x0000cc0002000a27 */ /* 0x000fea00078e00ff */
[----:B------:R-:W-:Y:S02]  /*6a70*/  @P0 SHF.R.U32.HI R2, RZ, c[0x0][0x334], R0 ;  /* 0x0000cd00ff020a19 */ /* 0x000fe40000011600 */
.L_x_1035:
[----:B------:R-:W-:Y:S05]  /*6a80*/  BSYNC B0 ;  /* 0x0000000000007941 */ /* 0x000fea0003800000 */
.L_x_1033:
[----:B------:R-:W-:Y:S04]  /*6a90*/  IMAD R5, R2, c[0x0][0x32c], -R175 ;  /* 0x0000cb0002057a24 */ /* 0x000fe800078e0aaf */
[----:B------:R-:W-:Y:S05]  /*6aa0*/  IMAD.IADD R0, R5, 0x1, -R206 ;  /* 0x0000000105007824 */ /* 0x000fea00078e0ace */
[----:B------:R-:W-:Y:S02]  /*6ab0*/  IADD3 R5, R0, c[0x0][0x32c], RZ ;  /* 0x0000cb0000057a10 */ /* 0x000fe40007ffe0ff */
[----:B------:R-:W-:Y:S02]  /*6ac0*/  IMNMX R251, R251, R0, !PT ;  /* 0x00000000fbfb7217 */ /* 0x000fe40007800200 */
[----:B------:R-:W-:Y:S02]  /*6ad0*/  IMNMX R252, R252, R5, PT ;  /* 0x00000005fcfc7217 */ /* 0x000fe40003800200 */
.L_x_1032:
[----:B--234-:R-:W-:Y:S01]  /*6ae0*/  ISETP.GT.AND P1, PT, R225, -0x1, PT ;  /* 0xffffffffe100780c */ /* 0x01cfe20003f24270 */
[----:B------:R-:W2:Y:S03]  /*6af0*/  SHFL.IDX PT, R5, R246, 0x1, 0x1c1f ;  /* 0x003c1f00f6057f89 */ /* 0x000ea600000e0000 */
[----:B------:R-:W-:Y:S04]  /*6b00*/  ISETP.GT.AND P0, PT, R251, RZ, P1 ;  /* 0x000000fffb00720c */ /* 0x000fe80000f04270 */
[C---:B------:R-:W-:Y:S04]  /*6b10*/  ISETP.LT.OR P0, PT, R252.reuse, 0x1, P0 ;  /* 0x00000001fc00780c */ /* 0x040fe80000701670 */
[----:B------:R-:W-:Y:S02]  /*6b20*/  FSEL R179, R179, -INF , !P0 ;  /* 0xff800000b3b37808 */ /* 0x000fe40004000000 */
[----:B------:R-:W-:Y:S04]  /*6b30*/  ISETP.GT.AND P0, PT, R251, 0x1, P1 ;  /* 0x00000001fb00780c */ /* 0x000fe80000f04270 */
[----:B------:R-:W-:Y:S04]  /*6b40*/  ISETP.LT.OR P0, PT, R252, 0x2, P0 ;  /* 0x00000002fc00780c */ /* 0x000fe80000701670 */
[----:B------:R-:W-:Y:S02]  /*6b50*/  FSEL R6, R181, -INF , !P0 ;  /* 0xff800000b5067808 */ /* 0x000fe40004000000 */
[----:B------:R-:W-:Y:S01]  /*6b60*/  ISETP.GT.AND P0, PT, R251, 0x8, P1 ;  /* 0x00000008fb00780c */ /* 0x000fe20000f04270 */
[--C-:B--2---:R-:W-:Y:S02]  /*6b70*/  IMAD.IADD R250, R250, 0x1, R5.reuse ;  /* 0x00000001fafa7824 */ /* 0x104fe400078e0205 */
[----:B------:R-:W-:Y:S01]  /*6b80*/  IMAD.IADD R249, R249, 0x1, R5 ;  /* 0x00000001f9f97824 */ /* 0x000fe200078e0205 */
[----:B------:R-:W-:Y:S04]  /*6b90*/  ISETP.LT.OR P0, PT, R252, 0x9, P0 ;  /* 0x00000009fc00780c */ /* 0x000fe80000701670 */
[----:B-1----:R-:W-:Y:S02]  /*6ba0*/  FSEL R182, R182, -INF , !P0 ;  /* 0xff800000b6b67808 */ /* 0x002fe40004000000 */
[C---:B------:R-:W-:Y:S04]  /*6bb0*/  ISETP.GT.AND P0, PT, R251.reuse, 0x9, P1 ;  /* 0x00000009fb00780c */ /* 0x040fe80000f04270 */
[----:B------:R-:W-:Y:S04]  /*6bc0*/  ISETP.LT.OR P0, PT, R252, 0xa, P0 ;  /* 0x0000000afc00780c */ /* 0x000fe80000701670 */
[----:B------:R-:W-:Y:S02]  /*6bd0*/  FSEL R226, R226, -INF , !P0 ;  /* 0xff800000e2e27808 */ /* 0x000fe40004000000 */
[C---:B------:R-:W-:Y:S04]  /*6be0*/  ISETP.GT.AND P0, PT, R251.reuse, 0x10, P1 ;  /* 0x00000010fb00780c */ /* 0x040fe80000f04270 */
[----:B------:R-:W-:Y:S04]  /*6bf0*/  ISETP.LT.OR P0, PT, R252, 0x11, P0 ;  /* 0x00000011fc00780c */ /* 0x000fe80000701670 */
[----:B------:R-:W-:Y:S02]  /*6c00*/  FSEL R164, R230, -INF , !P0 ;  /* 0xff800000e6a47808 */ /* 0x000fe40004000000 */
[----:B------:R-:W-:Y:S04]  /*6c10*/  ISETP.GT.AND P0, PT, R251, 0x11, P1 ;  /* 0x00000011fb00780c */ /* 0x000fe80000f04270 */
[C---:B------:R-:W-:Y:S04]  /*6c20*/  ISETP.LT.OR P0, PT, R252.reuse, 0x12, P0 ;  /* 0x00000012fc00780c */ /* 0x040fe80000701670 */
[----:B------:R-:W-:Y:S02]  /*6c30*/  FSEL R162, R229, -INF , !P0 ;  /* 0xff800000e5a27808 */ /* 0x000fe40004000000 */
[----:B------:R-:W-:Y:S04]  /*6c40*/  ISETP.GT.AND P0, PT, R251, 0x18, P1 ;  /* 0x00000018fb00780c */ /* 0x000fe80000f04270 */
[C---:B------:R-:W-:Y:S04]  /*6c50*/  ISETP.LT.OR P0, PT, R252.reuse, 0x19, P0 ;  /* 0x00000019fc00780c */ /* 0x040fe80000701670 */
[----:B------:R-:W-:Y:S02]  /*6c60*/  FSEL R142, R231, -INF , !P0 ;  /* 0xff800000e78e7808 */ /* 0x000fe40004000000 */
        /* <DEDUP_REMOVED lines=25> */
[----:B------:R-:W-:Y:S04]  /*6e00*/  ISETP.LT.OR P0, PT, R252, 0x3a, P0 ;  /* 0x0000003afc00780c */ /* 0x000fe80000701670 */
[----:B------:R-:W-:Y:S01]  /*6e10*/  FSEL R146, R247, -INF , !P0 ;  /* 0xff800000f7927808 */ /* 0x000fe20004000000 */
[----:B------:R-:W-:-:S05]  /*6e20*/  @!P2 BRA `(.L_x_1036) ;  /* 0x000001900000a947 */ /* 0x000fca0003800000 */
[----:B------:R-:W-:Y:S01]  /*6e30*/  IMAD R5, R214, c[0x0][0x1d0], R5 ;  /* 0x00007400d6057a24 */ /* 0x000fe200078e0205 */
        /* <DEDUP_REMOVED lines=13> */
.L_x_1038:
[----:B------:R-:W-:Y:S04]  /*6f10*/  MOV R0, c[0x0][0x32c] ;  /* 0x0000cb0000007a02 */ /* 0x000fe80000000f00 */
[----:B------:R-:W-:Y:S11]  /*6f20*/  ISETP.NE.AND P0, PT, R0, 0x1, PT ;  /* 0x000000010000780c */ /* 0x000ff60003f05270 */
[----:B------:R-:W-:Y:S02]  /*6f30*/  @!UPT UIADD3 URZ, URZ, URZ, URZ ;  /* 0x0000003f3f3ff290 */ /* 0x000fe4000fffe03f */
[----:B------:R-:W-:Y:S05]  /*6f40*/  @P0 IMAD.HI.U32 R0, R2, c[0x0][0x330], RZ ;  /* 0x0000cc0002000a27 */ /* 0x000fea00078e00ff */
[----:B------:R-:W-:Y:S02]  /*6f50*/  @P0 SHF.R.U32.HI R2, RZ, c[0x0][0x334], R0 ;  /* 0x0000cd00ff020a19 */ /* 0x000fe40000011600 */
.L_x_1039:
[----:B------:R-:W-:Y:S05]  /*6f60*/  BSYNC B0 ;  /* 0x0000000000007941 */ /* 0x000fea0003800000 */
.L_x_1037:
[----:B------:R-:W-:Y:S04]  /*6f70*/  IMAD R5, R2, c[0x0][0x32c], -R175 ;  /* 0x0000cb0002057a24 */ /* 0x000fe800078e0aaf */
[----:B------:R-:W-:Y:S05]  /*6f80*/  IMAD.IADD R0, R5, 0x1, -R206 ;  /* 0x0000000105007824 */ /* 0x000fea00078e0ace */
[----:B------:R-:W-:Y:S02]  /*6f90*/  IADD3 R5, R0, c[0x0][0x32c], RZ ;  /* 0x0000cb0000057a10 */ /* 0x000fe40007ffe0ff */
[----:B------:R-:W-:Y:S02]  /*6fa0*/  IMNMX R249, R249, R0, !PT ;  /* 0x00000000f9f97217 */ /* 0x000fe40007800200 */
[----:B------:R-:W-:Y:S02]  /*6fb0*/  IMNMX R250, R250, R5, PT ;  /* 0x00000005fafa7217 */ /* 0x000fe40003800200 */
.L_x_1036:
[----:B------:R-:W-:Y:S01]  /*6fc0*/  FMNMX.FTZ R5, R179, R132, !PT ;  /* 0x00000084b3057209 */ /* 0x000fe20007810000 */
[----:B------:R-:W-:Y:S04]  /*6fd0*/  DEPBAR.LE SB0, 0x2 ;  /* 0x000080800000791a */ /* 0x000fe80000000000 */
[----:B------:R-:W-:Y:S01]  /*6fe0*/  FMNMX.FTZ R5, R6, R5, !PT ;  /* 0x0000000506057209 */ /* 0x000fe20007810000 */
[----:B------:R-:W-:Y:S01]  /*6ff0*/  BAR.SYNC.DEFER_BLOCKING 0x0 ;  /* 0x0000000000007b1d */ /* 0x000fe20000010000 */
[C---:B------:R-:W-:Y:S02]  /*7000*/  ISETP.GT.AND P0, PT, R249.reuse, RZ, P1 ;  /* 0x000000fff900720c */ /* 0x040fe40000f04270 */
[----:B------:R-:W-:Y:S02]  /*7010*/  FMNMX.FTZ R5, R182, R5, !PT ;  /* 0x00000005b6057209 */ /* 0x000fe40007810000 */
[----:B------:R-:W-:Y:S02]  /*7020*/  ISETP.LT.OR P0, PT, R250, 0x1, P0 ;  /* 0x00000001fa00780c */ /* 0x000fe40000701670 */
[----:B------:R-:W-:Y:S02]  /*7030*/  FMNMX.FTZ R5, R226, R5, !PT ;  /* 0x00000005e2057209 */ /* 0x000fe40007810000 */
[----:B------:R-:W-:Y:S02]  /*7040*/  FSEL R176, R176, -INF , !P0 ;  /* 0xff800000b0b07808 */ /* 0x000fe40004000000 */
[----:B------:R-:W-:Y:S02]  /*7050*/  FMNMX.FTZ R5, R164, R5, !PT ;  /* 0x00000005a4057209 */ /* 0x000fe40007810000 */
[----:B------:R-:W-:Y:S02]  /*7060*/  ISETP.GT.AND P0, PT, R249, 0x1, P1 ;  /* 0x00000001f900780c */ /* 0x000fe40000f04270 */
[----:B------:R-:W-:Y:S02]  /*7070*/  FMNMX.FTZ R5, R162, R5, !PT ;  /* 0x00000005a2057209 */ /* 0x000fe40007810000 */
[----:B------:R-:W-:Y:S02]  /*7080*/  ISETP.LT.OR P0, PT, R250, 0x2, P0 ;  /* 0x00000002fa00780c */ /* 0x000fe40000701670 */
[----:B------:R-:W-:Y:S02]  /*7090*/  FMNMX.FTZ R5, R142, R5, !PT ;  /* 0x000000058e057209 */ /* 0x000fe40007810000 */
[----:B------:R-:W-:Y:S02]  /*70a0*/  FSEL R177, R177, -INF , !P0 ;  /* 0xff800000b1b17808 */ /* 0x000fe40004000000 */
[----:B------:R-:W-:Y:S01]  /*70b0*/  FMNMX.FTZ R5, R140, R5, !PT ;  /* 0x000000058c057209 */ /* 0x000fe20007810000 */
[----:B------:R-:W-:Y:S01]  /*70c0*/  LDSM.16.MT88.4 R28, [R134+UR4+0x100] ;  /* 0x00010004861c783b */ /* 0x000fe20008004200 */
[C---:B------:R-:W-:Y:S02]  /*70d0*/  ISETP.GT.AND P0, PT, R249.reuse, 0x8, P1 ;  /* 0x00000008f900780c */ /* 0x040fe40000f04270 */
[----:B------:R-:W-:Y:S02]  /*70e0*/  FMNMX.FTZ R5, R160, R5, !PT ;  /* 0x00000005a0057209 */ /* 0x000fe40007810000 */
[----:B------:R-:W-:Y:S02]  /*70f0*/  ISETP.LT.OR P0, PT, R250, 0x9, P0 ;  /* 0x00000009fa00780c */ /* 0x000fe40000701670 */
[----:B------:R-:W-:Y:S02]  /*7100*/  FMNMX.FTZ R5, R158, R5, !PT ;  /* 0x000000059e057209 */ /* 0x000fe40007810000 */
[----:B------:R-:W-:Y:S02]  /*7110*/  FSEL R9, R178, -INF , !P0 ;  /* 0xff800000b2097808 */ /* 0x000fe40004000000 */
[----:B------:R-:W-:Y:S02]  /*7120*/  FMNMX.FTZ R5, R156, R5, !PT ;  /* 0x000000059c057209 */ /* 0x000fe40007810000 */
[C---:B------:R-:W-:Y:S02]  /*7130*/  ISETP.GT.AND P0, PT, R249.reuse, 0x9, P1 ;  /* 0x00000009f900780c */ /* 0x040fe40000f04270 */
        /* <DEDUP_REMOVED lines=12> */
[----:B------:R-:W-:Y:S01]  /*7200*/  IADD3 R17, R134, UR4, RZ ;  /* 0x0000000486117c10 */ /* 0x000fe2000fffe0ff */
[----:B------:R-:W1:Y:S01]  /*7210*/  SHFL.BFLY PT, R0, R13, 0x2, 0x1f ;  /* 0x0c401f000d007f89 */ /* 0x000e6200000e0000 */
[----:B------:R-:W-:Y:S02]  /*7220*/  FSEL R163, R183, -INF , !P0 ;  /* 0xff800000b7a37808 */ /* 0x000fe40004000000 */
[C---:B------:R-:W-:Y:S02]  /*7230*/  ISETP.GT.AND P0, PT, R249.reuse, 0x18, P1 ;  /* 0x00000018f900780c */ /* 0x040fe40000f04270 */
[----:B------:R-:W-:Y:S02]  /*7240*/  IADD3 R168, R188, R17, RZ ;  /* 0x00000011bca87210 */ /* 0x000fe40007ffe0ff */
[----:B------:R-:W-:Y:S04]  /*7250*/  ISETP.LT.OR P0, PT, R250, 0x19, P0 ;  /* 0x00000019fa00780c */ /* 0x000fe80000701670 */
[----:B------:R-:W-:Y:S02]  /*7260*/  FSEL R143, R228, -INF , !P0 ;  /* 0xff800000e48f7808 */ /* 0x000fe40004000000 */
[----:B------:R-:W-:Y:S04]  /*7270*/  ISETP.GT.AND P0, PT, R249, 0x19, P1 ;  /* 0x00000019f900780c */ /* 0x000fe80000f04270 */
[C---:B------:R-:W-:Y:S04]  /*7280*/  ISETP.LT.OR P0, PT, R250.reuse, 0x1a, P0 ;  /* 0x0000001afa00780c */ /* 0x040fe80000701670 */
[----:B------:R-:W-:Y:S02]  /*7290*/  FSEL R141, R227, -INF , !P0 ;  /* 0xff800000e38d7808 */ /* 0x000fe40004000000 */
[----:B------:R-:W-:Y:S02]  /*72a0*/  ISETP.GT.AND P0, PT, R249, 0x20, P1 ;  /* 0x00000020f900780c */ /* 0x000fe40000f04270 */
[----:B-1----:R-:W-:Y:S02]  /*72b0*/  FMNMX.FTZ R11, R13, R0, !PT ;  /* 0x000000000d0b7209 */ /* 0x002fe40007810000 */
[----:B------:R-:W-:Y:S02]  /*72c0*/  ISETP.LT.OR P0, PT, R250, 0x21, P0 ;  /* 0x00000021fa00780c */ /* 0x000fe40000701670 */
[----:B------:R-:W-:Y:S01]  /*72d0*/  FMNMX.FTZ R0, R176, R3, !PT ;  /* 0x00000003b0007209 */ /* 0x000fe20007810000 */
[----:B------:R-:W1:Y:S01]  /*72e0*/  SHFL.BFLY PT, R2, R11, 0x1, 0x1f ;  /* 0x0c201f000b027f89 */ /* 0x000e6200000e0000 */
        /* <DEDUP_REMOVED lines=13> */
[C---:B------:R-:W-:Y:S02]  /*73c0*/  ISETP.LT.OR P0, PT, R250.reuse, 0x2a, P0 ;  /* 0x0000002afa00780c */ /* 0x040fe40000701670 */
        /* <DEDUP_REMOVED lines=22> */
[----:B-1----:R-:W-:Y:S02]  /*7530*/  FMNMX.FTZ R2, R11, R2, !PT ;  /* 0x000000020b027209 */ /* 0x002fe40007810000 */
[----:B------:R-:W-:Y:S02]  /*7540*/  FMNMX.FTZ R13, R145, R0, !PT ;  /* 0x00000000910d7209 */ /* 0x000fe40007810000 */
[C---:B------:R-:W-:Y:S01]  /*7550*/  FSETP.NEU.FTZ.AND P0, PT, R2.reuse, -INF , PT ;  /* 0xff8000000200780b */ /* 0x040fe20003f1d000 */
[C---:B------:R-:W-:Y:S02]  /*7560*/  FMUL.FTZ R153, R2.reuse, c[0x0][0x2d0] ;  /* 0x0000b40002997a20 */ /* 0x040fe40000410000 */
[----:B------:R-:W1:Y:S01]  /*7570*/  SHFL.BFLY PT, R0, R13, 0x2, 0x1f ;  /* 0x0c401f000d007f89 */ /* 0x000e6200000e0000 */
[----:B------:R-:W-:Y:S02]  /*7580*/  FSEL R5, R2, RZ, P0 ;  /* 0x000000ff02057208 */ /* 0x000fe40000000000 */
[----:B------:R-:W-:Y:S03]  /*7590*/  FSEL R153, R153, RZ, P0 ;  /* 0x000000ff99997208 */ /* 0x000fe60000000000 */
[----:B------:R-:W-:Y:S02]  /*75a0*/  FADD.FTZ R5, -R5, R132 ;  /* 0x0000008405057221 */ /* 0x000fe40000010100 */
[--C-:B------:R-:W-:Y:S02]  /*75b0*/  FFMA.FTZ R174, R179, c[0x0][0x2d0], -R153.reuse ;  /* 0x0000b400b3ae7a23 */ /* 0x100fe40000010899 */
[--C-:B------:R-:W-:Y:S02]  /*75c0*/  FFMA.FTZ R171, R6, c[0x0][0x2d0], -R153.reuse ;  /* 0x0000b40006ab7a23 */ /* 0x100fe40000010899 */
[--C-:B------:R-:W-:Y:S02]  /*75d0*/  FFMA.FTZ R170, R182, c[0x0][0x2d0], -R153.reuse ;  /* 0x0000b400b6aa7a23 */ /* 0x100fe40000010899 */
[--C-:B------:R-:W-:Y:S01]  /*75e0*/  FFMA.FTZ R169, R226, c[0x0][0x2d0], -R153.reuse ;  /* 0x0000b400e2a97a23 */ /* 0x100fe20000010899 */
[----:B------:R-:W-:Y:S01]  /*75f0*/  MUFU.EX2 R174, R174 ;  /* 0x000000ae00ae7308 */ /* 0x000fe20000000800 */
[----:B------:R-:W-:Y:S01]  /*7600*/  FMUL.FTZ R132, R5, c[0x0][0x2d0] ;  /* 0x0000b40005847a20 */ /* 0x000fe20000410000 */
[----:B------:R-:W-:Y:S01]  /*7610*/  IADD3 R5, R135, UR4, RZ ;  /* 0x0000000487057c10 */ /* 0x000fe2000fffe0ff */
[--C-:B------:R-:W-:Y:S02]  /*7620*/  FFMA.FTZ R178, R164, c[0x0][0x2d0], -R153.reuse ;  /* 0x0000b400a4b27a23 */ /* 0x100fe40000010899 */
[--C-:B------:R-:W-:Y:S01]  /*7630*/  FFMA.FTZ R179, R162, c[0x0][0x2d0], -R153.reuse ;  /* 0x0000b400a2b37a23 */ /* 0x100fe20000010899 */
[----:B------:R-:W-:Y:S01]  /*7640*/  IADD3 R133, R188, R5, RZ ;  /* 0x00000005bc857210 */ /* 0x000fe20007ffe0ff */
[--C-:B------:R-:W-:Y:S01]  /*7650*/  FFMA.FTZ R180, R142, c[0x0][0x2d0], -R153.reuse ;  /* 0x0000b4008eb47a23 */ /* 0x100fe20000010899 */
[----:B-1----:R-:W-:Y:S02]  /*7660*/  FMNMX.FTZ R11, R13, R0, !PT ;  /* 0x000000000d0b7209 */ /* 0x002fe40007810000 */
[----:B------:R-:W1:Y:S01]  /*7670*/  MUFU.EX2 R171, R171 ;  /* 0x000000ab00ab7308 */ /* 0x000e620000000800 */
[----:B------:R-:W-:Y:S01]  /*7680*/  LDSM.16.MT88.4 R12, [R135+UR4+0x100] ;  /* 0x00010004870c783b */ /* 0x000fe20008004200 */
[--C-:B------:R-:W-:Y:S02]  /*7690*/  FFMA.FTZ R181, R140, c[0x0][0x2d0], -R153.reuse ;  /* 0x0000b4008cb57a23 */ /* 0x100fe40000010899 */
[--C-:B------:R-:W-:Y:S02]  /*76a0*/  FFMA.FTZ R226, R160, c[0x0][0x2d0], -R153.reuse ;  /* 0x0000b400a0e27a23 */ /* 0x100fe40000010899 */
[--C-:B------:R-:W-:Y:S02]  /*76b0*/  FFMA.FTZ R227, R158, c[0x0][0x2d0], -R153.reuse ;  /* 0x0000b4009ee37a23 */ /* 0x100fe40000010899 */
[--C-:B------:R-:W-:Y:S01]  /*76c0*/  FFMA.FTZ R228, R156, c[0x0][0x2d0], -R153.reuse ;  /* 0x0000b4009ce47a23 */ /* 0x100fe20000010899 */
[----:B------:R-:W2:Y:S01]  /*76d0*/  SHFL.BFLY PT, R0, R11, 0x1, 0x1f ;  /* 0x0c201f000b007f89 */ /* 0x000ea200000e0000 */
[----:B------:R-:W-:Y:S01]  /*76e0*/  MUFU.EX2 R170, R170 ;  /* 0x000000aa00aa7308 */ /* 0x000fe20000000800 */
[--C-:B------:R-:W-:Y:S02]  /*76f0*/  FFMA.FTZ R229, R154, c[0x0][0x2d0], -R153.reuse ;  /* 0x0000b4009ae57a23 */ /* 0x100fe40000010899 */
[--C-:B------:R-:W-:Y:S02]  /*7700*/  FFMA.FTZ R234, R152, c[0x0][0x2d0], -R153.reuse ;  /* 0x0000b40098ea7a23 */ /* 0x100fe40000010899 */
[--C-:B------:R-:W-:Y:S02]  /*7710*/  FFMA.FTZ R235, R150, c[0x0][0x2d0], -R153.reuse ;  /* 0x0000b40096eb7a23 */ /* 0x100fe40000010899 */
[----:B------:R-:W3:Y:S01]  /*7720*/  LDSM.16.MT88.4 R20, [R133+0x100] ;  /* 0x000100008514783b */ /* 0x000ee20000004200 */
[--C-:B------:R-:W-:Y:S02]  /*7730*/  FFMA.FTZ R236, R148, c[0x0][0x2d0], -R153.reuse ;  /* 0x0000b40094ec7a23 */ /* 0x100fe40000010899 */
[----:B------:R-:W4:Y:S01]  /*7740*/  MUFU.EX2 R169, R169 ;  /* 0x000000a900a97308 */ /* 0x000f220000000800 */
[----:B------:R-:W-:Y:S01]  /*7750*/  FFMA.FTZ R153, R146, c[0x0][0x2d0], -R153 ;  /* 0x0000b40092997a23 */ /* 0x000fe20000010899 */
[----:B-1----:R-:W-:Y:S08]  /*7760*/  F2FP.BF16.PACK_AB R136, R171, R174 ;  /* 0x000000aeab88723e */ /* 0x002ff000000010ff */
[----:B------:R-:W1:Y:S01]  /*7770*/  MUFU.EX2 R132, R132 ;  /* 0x0000008400847308 */ /* 0x000e620000000800 */
[----:B--2---:R-:W-:Y:S04]  /*7780*/  FMNMX.FTZ R0, R11, R0, !PT ;  /* 0x000000000b007209 */ /* 0x004fe80007810000 */
[C---:B------:R-:W-:Y:S01]  /*7790*/  FSETP.NEU.FTZ.AND P0, PT, R0.reuse, -INF , PT ;  /* 0xff8000000000780b */ /* 0x040fe20003f1d000 */
[C---:B------:R-:W-:Y:S04]  /*77a0*/  FMUL.FTZ R144, R0.reuse, c[0x0][0x2d0] ;  /* 0x0000b40000907a20 */ /* 0x040fe80000410000 */
[----:B------:R-:W-:Y:S01]  /*77b0*/  MUFU.EX2 R237, R153 ;  /* 0x0000009900ed7308 */ /* 0x000fe20000000800 */
[----:B------:R-:W-:Y:S02]  /*77c0*/  FSEL R4, R0, RZ, P0 ;  /* 0x000000ff00047208 */ /* 0x000fe40000000000 */
[----:B------:R-:W-:Y:S02]  /*77d0*/  FSEL R144, R144, RZ, P0 ;  /* 0x000000ff90907208 */ /* 0x000fe40000000000 */
[----:B----4-:R-:W-:Y:S01]  /*77e0*/  F2FP.BF16.PACK_AB R138, R169, R170 ;  /* 0x000000aaa98a723e */ /* 0x010fe200000010ff */
[----:B------:R-:W-:Y:S02]  /*77f0*/  FADD.FTZ R4, -R4, R3 ;  /* 0x0000000304047221 */ /* 0x000fe40000010100 */
[--C-:B------:R-:W-:Y:S02]  /*7800*/  FFMA.FTZ R176, R176, c[0x0][0x2d0], -R144.reuse ;  /* 0x0000b400b0b07a23 */ /* 0x100fe40000010890 */
[--C-:B------:R-:W-:Y:S01]  /*7810*/  FFMA.FTZ R173, R177, c[0x0][0x2d0], -R144.reuse ;  /* 0x0000b400b1ad7a23 */ /* 0x100fe20000010890 */
[----:B------:R-:W-:Y:S01]  /*7820*/  MUFU.EX2 R178, R178 ;  /* 0x000000b200b27308 */ /* 0x000fe20000000800 */
[--C-:B------:R-:W-:Y:S02]  /*7830*/  FFMA.FTZ R172, R9, c[0x0][0x2d0], -R144.reuse ;  /* 0x0000b40009ac7a23 */ /* 0x100fe40000010890 */
[--C-:B------:R-:W-:Y:S02]  /*7840*/  FFMA.FTZ R177, R7, c[0x0][0x2d0], -R144.reuse ;  /* 0x0000b40007b17a23 */ /* 0x100fe40000010890 */
[----:B------:R-:W-:Y:S02]  /*7850*/  FMUL.FTZ R3, R4, c[0x0][0x2d0] ;  /* 0x0000b40004037a20 */ /* 0x000fe40000410000 */
[C---:B-1----:R-:W-:Y:S02]  /*7860*/  FMUL.FTZ R4, R132.reuse, R128 ;  /* 0x0000008084047220 */ /* 0x042fe40000410000 */
[C---:B------:R-:W-:Y:S01]  /*7870*/  FMUL.FTZ R5, R132.reuse, R129 ;  /* 0x0000008184057220 */ /* 0x040fe20000410000 */
[----:B------:R-:W-:Y:S01]  /*7880*/  MUFU.EX2 R176, R176 ;  /* 0x000000b000b07308 */ /* 0x000fe20000000800 */
[C---:B------:R-:W-:Y:S02]  /*7890*/  FMUL.FTZ R8, R132.reuse, R124 ;  /* 0x0000007c84087220 */ /* 0x040fe40000410000 */
[C---:B------:R-:W-:Y:S02]  /*78a0*/  FMUL.FTZ R9, R132.reuse, R125 ;  /* 0x0000007d84097220 */ /* 0x040fe40000410000 */
[C---:B------:R-:W-:Y:S02]  /*78b0*/  FMUL.FTZ R16, R132.reuse, R116 ;  /* 0x0000007484107220 */ /* 0x040fe40000410000 */
[C---:B------:R-:W-:Y:S02]  /*78c0*/  FMUL.FTZ R17, R132.reuse, R117 ;  /* 0x0000007584117220 */ /* 0x040fe40000410000 */
[C---:B------:R-:W-:Y:S01]  /*78d0*/  FMUL.FTZ R24, R132.reuse, R108 ;  /* 0x0000006c84187220 */ /* 0x040fe20000410000 */
[----:B------:R-:W1:Y:S01]  /*78e0*/  MUFU.EX2 R173, R173 ;  /* 0x000000ad00ad7308 */ /* 0x000e620000000800 */
[C---:B------:R-:W-:Y:S02]  /*78f0*/  FMUL.FTZ R25, R132.reuse, R109 ;  /* 0x0000006d84197220 */ /* 0x040fe40000410000 */
[C---:B------:R-:W-:Y:S02]  /*7900*/  FMUL.FTZ R32, R132.reuse, R100 ;  /* 0x0000006484207220 */ /* 0x040fe40000410000 */
[C---:B------:R-:W-:Y:S02]  /*7910*/  FMUL.FTZ R33, R132.reuse, R101 ;  /* 0x0000006584217220 */ /* 0x040fe40000410000 */
[--C-:B------:R-:W-:Y:S02]  /*7920*/  FFMA.FTZ R182, R165, c[0x0][0x2d0], -R144.reuse ;  /* 0x0000b400a5b67a23 */ /* 0x100fe40000010890 */
[----:B------:R-:W-:Y:S01]  /*7930*/  LDSM.16.MT88.4 R164, [R135+UR4+0x5900] ;  /* 0x0059000487a4783b */ /* 0x000fe20008004200 */
[----:B------:R-:W-:Y:S01]  /*7940*/  MUFU.EX2 R172, R172 ;  /* 0x000000ac00ac7308 */ /* 0x000fe20000000800 */
[--C-:B------:R-:W-:Y:S02]  /*7950*/  FFMA.FTZ R183, R163, c[0x0][0x2d0], -R144.reuse ;  /* 0x0000b400a3b77a23 */ /* 0x100fe40000010890 */
[--C-:B------:R-:W-:Y:S02]  /*7960*/  FFMA.FTZ R190, R143, c[0x0][0x2d0], -R144.reuse ;  /* 0x0000b4008fbe7a23 */ /* 0x100fe40000010890 */
[--C-:B------:R-:W-:Y:S02]  /*7970*/  FFMA.FTZ R213, R141, c[0x0][0x2d0], -R144.reuse ;  /* 0x0000b4008dd57a23 */ /* 0x100fe40000010890 */
[----:B------:R-:W-:Y:S01]  /*7980*/  LDSM.16.MT88.4 R140, [R134+UR4+0x2900] ;  /* 0x00290004868c783b */ /* 0x000fe20008004200 */
[--C-:B------:R-:W-:Y:S02]  /*7990*/  FFMA.FTZ R230, R161, c[0x0][0x2d0], -R144.reuse ;  /* 0x0000b400a1e67a23 */ /* 0x100fe40000010890 */
[----:B------:R-:W2:Y:S01]  /*79a0*/  MUFU.EX2 R177, R177 ;  /* 0x000000b100b17308 */ /* 0x000ea20000000800 */
[--C-:B------:R-:W-:Y:S02]  /*79b0*/  FFMA.FTZ R231, R159, c[0x0][0x2d0], -R144.reuse ;  /* 0x0000b4009fe77a23 */ /* 0x100fe40000010890 */
[--C-:B------:R-:W-:Y:S01]  /*79c0*/  FFMA.FTZ R232, R157, c[0x0][0x2d0], -R144.reuse ;  /* 0x0000b4009de87a23 */ /* 0x100fe20000010890 */
[----:B-1----:R-:W-:Y:S01]  /*79d0*/  F2FP.BF16.PACK_AB R137, R173, R176 ;  /* 0x000000b0ad89723e */ /* 0x002fe200000010ff */
[----:B------:R-:W-:Y:S01]  /*79e0*/  LDSM.16.MT88.4 R156, [R134+UR4+0x3900] ;  /* 0x00390004869c783b */ /* 0x000fe20008004200 */
[--C-:B------:R-:W-:Y:S02]  /*79f0*/  FFMA.FTZ R233, R155, c[0x0][0x2d0], -R144.reuse ;  /* 0x0000b4009be97a23 */ /* 0x100fe40000010890 */
[--C-:B------:R-:W-:Y:S02]  /*7a00*/  FFMA.FTZ R238, R151, c[0x0][0x2d0], -R144.reuse ;  /* 0x0000b40097ee7a23 */ /* 0x100fe40000010890 */
[----:B------:R-:W1:Y:S01]  /*7a10*/  MUFU.EX2 R3, R3 ;  /* 0x0000000300037308 */ /* 0x000e620000000800 */
[--C-:B------:R-:W-:Y:S02]  /*7a20*/  FFMA.FTZ R239, R149, c[0x0][0x2d0], -R144.reuse ;  /* 0x0000b40095ef7a23 */ /* 0x100fe40000010890 */
[----:B------:R-:W-:Y:S01]  /*7a30*/  LDSM.16.MT88.4 R148, [R135+UR4+0x3900] ;  /* 0x003900048794783b */ /* 0x000fe20008004200 */
[--C-:B------:R-:W-:Y:S02]  /*7a40*/  FFMA.FTZ R240, R147, c[0x0][0x2d0], -R144.reuse ;  /* 0x0000b40093f07a23 */ /* 0x100fe40000010890 */
[----:B------:R-:W-:Y:S02]  /*7a50*/  FFMA.FTZ R144, R145, c[0x0][0x2d0], -R144 ;  /* 0x0000b40091907a23 */ /* 0x000fe40000010890 */
[C---:B------:R-:W-:Y:S02]  /*7a60*/  FMUL.FTZ R36, R132.reuse, R36 ;  /* 0x0000002484247220 */ /* 0x040fe40000410000 */
[----:B------:R4:W-:Y:S01]  /*7a70*/  MUFU.EX2 R241, R144 ;  /* 0x0000009000f17308 */ /* 0x0009e20000000800 */
[----:B------:R-:W-:Y:S01]  /*7a80*/  LDSM.16.MT88.4 R152, [R133+0x3900] ;  /* 0x003900008598783b */ /* 0x000fe20000004200 */
[C---:B------:R-:W-:Y:S01]  /*7a90*/  FMUL.FTZ R37, R132.reuse, R37 ;  /* 0x0000002584257220 */ /* 0x040fe20000410000 */
[----:B--2---:R-:W-:Y:S01]  /*7aa0*/  F2FP.BF16.PACK_AB R139, R177, R172 ;  /* 0x000000acb18b723e */ /* 0x004fe200000010ff */
[C---:B------:R-:W-:Y:S02]  /*7ab0*/  FMUL.FTZ R40, R132.reuse, R40 ;  /* 0x0000002884287220 */ /* 0x040fe40000410000 */
[C---:B------:R-:W-:Y:S03]  /*7ac0*/  FMUL.FTZ R41, R132.reuse, R41 ;  /* 0x0000002984297220 */ /* 0x040fe60000410000 */
[----:B------:R-:W-:Y:S01]  /*7ad0*/  LDSM.16.MT88.4 R160, [R168+0x3900] ;  /* 0x00390000a8a0783b */ /* 0x000fe20000004200 */
[C---:B------:R-:W-:Y:S01]  /*7ae0*/  FMUL.FTZ R44, R132.reuse, R44 ;  /* 0x0000002c842c7220 */ /* 0x040fe20000410000 */
[----:B------:R-:W2:Y:S01]  /*7af0*/  MUFU.EX2 R179, R179 ;  /* 0x000000b300b37308 */ /* 0x000ea20000000800 */
[C---:B------:R-:W-:Y:S02]  /*7b00*/  FMUL.FTZ R45, R132.reuse, R45 ;  /* 0x0000002d842d7220 */ /* 0x040fe40000410000 */
[C---:B-1----:R-:W-:Y:S02]  /*7b10*/  FMUL.FTZ R6, R3.reuse, R130 ;  /* 0x0000008203067220 */ /* 0x042fe40000410000 */
[C---:B------:R-:W-:Y:S02]  /*7b20*/  FMUL.FTZ R7, R3.reuse, R131 ;  /* 0x0000008303077220 */ /* 0x040fe40000410000 */
[----:B------:R-:W-:Y:S01]  /*7b30*/  LDSM.16.MT88.4 R128, [R133+0x2900] ;  /* 0x002900008580783b */ /* 0x000fe20000004200 */
[C---:B------:R-:W-:Y:S02]  /*7b40*/  FMUL.FTZ R10, R3.reuse, R126 ;  /* 0x0000007e030a7220 */ /* 0x040fe40000410000 */
[C---:B------:R-:W-:Y:S01]  /*7b50*/  FMUL.FTZ R11, R3.reuse, R127 ;  /* 0x0000007f030b7220 */ /* 0x040fe20000410000 */
[----:B------:R-:W-:Y:S01]  /*7b60*/  MUFU.EX2 R180, R180 ;  /* 0x000000b400b47308 */ /* 0x000fe20000000800 */
[C---:B------:R-:W-:Y:S03]  /*7b70*/  HMMA.16816.F32.BF16 R4, R136.reuse, R12, R4 ;  /* 0x0000000c8804723c */ /* 0x040fe60000041804 */
[----:B------:R-:W-:Y:S02]  /*7b80*/  LDSM.16.MT88.4 R124, [R135+UR4+0x2900] ;  /* 0x00290004877c783b */ /* 0x000fe40008004200 */
[C---:B------:R-:W-:Y:S02]  /*7b90*/  FMUL.FTZ R18, R3.reuse, R118 ;  /* 0x0000007603127220 */ /* 0x040fe40000410000 */
[C---:B------:R-:W-:Y:S01]  /*7ba0*/  FMUL.FTZ R12, R132.reuse, R120 ;  /* 0x00000078840c7220 */ /* 0x040fe20000410000 */
[C---:B------:R-:W-:Y:S01]  /*7bb0*/  HMMA.16816.F32.BF16 R8, R136.reuse, R14, R8 ;  /* 0x0000000e8808723c */ /* 0x040fe20000041808 */
[----:B------:R-:W-:Y:S02]  /*7bc0*/  MUFU.EX2 R181, R181 ;  /* 0x000000b500b57308 */ /* 0x000fe40000000800 */
[----:B----4-:R-:W-:Y:S01]  /*7bd0*/  LDSM.16.MT88.4 R144, [R168+0x1900] ;  /* 0x00190000a890783b */ /* 0x010fe20000004200 */
        /* <DEDUP_REMOVED lines=9> */
[C---:B---3--:R-:W-:Y:S01]  /*7c70*/  HMMA.16816.F32.BF16 R12, R136.reuse, R20, R12 ;  /* 0x00000014880c723c */ /* 0x048fe2000004180c */
[----:B------:R-:W1:Y:S02]  /*7c80*/  LDSM.16.MT88.4 R120, [R168+0x100] ;  /* 0x00010000a878783b */ /* 0x000e640000004200 */
[C---:B------:R-:W-:Y:S01]  /*7c90*/  FMUL.FTZ R35, R3.reuse, R103 ;  /* 0x0000006703237220 */ /* 0x040fe20000410000 */
[----:B------:R-:W3:Y:S01]  /*7ca0*/  MUFU.EX2 R183, R183 ;  /* 0x000000b700b77308 */ /* 0x000ee20000000800 */
[C---:B------:R-:W-:Y:S02]  /*7cb0*/  FMUL.FTZ R38, R3.reuse, R38 ;  /* 0x0000002603267220 */ /* 0x040fe40000410000 */
[C---:B------:R-:W-:Y:S01]  /*7cc0*/  FMUL.FTZ R20, R132.reuse, R112 ;  /* 0x0000007084147220 */ /* 0x040fe20000410000 */
[C---:B------:R-:W-:Y:S01]  /*7cd0*/  HMMA.16816.F32.BF16 R16, R136.reuse, R22, R16 ;  /* 0x000000168810723c */ /* 0x040fe20000041810 */
[----:B------:R-:W-:Y:S03]  /*7ce0*/  LDSM.16.MT88.4 R100, [R134+UR4+0x2100] ;  /* 0x002100048664783b */ /* 0x000fe60008004200 */
        /* <DEDUP_REMOVED lines=8> */
[----:B------:R-:W4:Y:S01]  /*7d70*/  LDSM.16.MT88.4 R112, [R135+UR4+0x2100] ;  /* 0x002100048770783b */ /* 0x000f220008004200 */
[C---:B------:R-:W-:Y:S01]  /*7d80*/  FMUL.FTZ R46, R3.reuse, R46 ;  /* 0x0000002e032e7220 */ /* 0x040fe20000410000 */
[C---:B------:R-:W-:Y:S01]  /*7d90*/  HMMA.16816.F32.BF16 R20, R136.reuse, R28, R20 ;  /* 0x0000001c8814723c */ /* 0x040fe20000041814 */
[----:B------:R-:W5:Y:S02]  /*7da0*/  MUFU.EX2 R213, R213 ;  /* 0x000000d500d57308 */ /* 0x000f640000000800 */
[C---:B------:R-:W-:Y:S02]  /*7db0*/  FMUL.FTZ R47, R3.reuse, R47 ;  /* 0x0000002f032f7220 */ /* 0x040fe40000410000 */
[C---:B------:R-:W-:Y:S02]  /*7dc0*/  FMUL.FTZ R48, R132.reuse, R48 ;  /* 0x0000003084307220 */ /* 0x040fe40000410000 */
[C---:B------:R-:W-:Y:S01]  /*7dd0*/  FMUL.FTZ R28, R132.reuse, R104 ;  /* 0x00000068841c7220 */ /* 0x040fe20000410000 */
[C---:B------:R-:W-:Y:S03]  /*7de0*/  HMMA.16816.F32.BF16 R24, R136.reuse, R30, R24 ;  /* 0x0000001e8818723c */ /* 0x040fe60000041818 */
[----:B------:R-:W-:Y:S01]  /*7df0*/  MUFU.EX2 R226, R226 ;  /* 0x000000e200e27308 */ /* 0x000fe20000000800 */
[C---:B------:R-:W-:Y:S02]  /*7e00*/  FMUL.FTZ R29, R132.reuse, R105 ;  /* 0x00000069841d7220 */ /* 0x040fe40000410000 */
[C---:B------:R-:W-:Y:S02]  /*7e10*/  FMUL.FTZ R49, R132.reuse, R49 ;  /* 0x0000003184317220 */ /* 0x040fe40000410000 */
[C---:B------:R-:W-:Y:S04]  /*7e20*/  FMUL.FTZ R30, R3.reuse, R106 ;  /* 0x0000006a031e7220 */ /* 0x040fe80000410000 */
[C---:B------:R-:W-:Y:S01]  /*7e30*/  FMUL.FTZ R31, R3.reuse, R107 ;  /* 0x0000006b031f7220 */ /* 0x040fe20000410000 */
[----:B------:R-:W2:Y:S01]  /*7e40*/  MUFU.EX2 R227, R227 ;  /* 0x000000e300e37308 */ /* 0x000ea20000000800 */
[----:B------:R-:W2:Y:S01]  /*7e50*/  LDSM.16.MT88.4 R104, [R133+0x2100] ;  /* 0x002100008568783b */ /* 0x000ea20000004200 */
[C---:B------:R-:W-:Y:S02]  /*7e60*/  FMUL.FTZ R50, R3.reuse, R50 ;  /* 0x0000003203327220 */ /* 0x040fe40000410000 */
[C---:B------:R-:W-:Y:S02]  /*7e70*/  FMUL.FTZ R51, R3.reuse, R51 ;  /* 0x0000003303337220 */ /* 0x040fe40000410000 */
[C---:B-1----:R-:W-:Y:S03]  /*7e80*/  HMMA.16816.F32.BF16 R28, R136.reuse, R120, R28 ;  /* 0x00000078881c723c */ /* 0x042fe6000004181c */
        /* <DEDUP_REMOVED lines=8> */
[----:B------:R-:W1:Y:S01]  /*7f10*/  MUFU.EX2 R229, R229 ;  /* 0x000000e500e57308 */ /* 0x000e620000000800 */
[C---:B----4-:R-:W-:Y:S04]  /*7f20*/  HMMA.16816.F32.BF16 R36, R136.reuse, R112, R36 ;  /* 0x000000708824723c */ /* 0x050fe80000041824 */
[C---:B------:R-:W-:Y:S02]  /*7f30*/  FMUL.FTZ R57, R132.reuse, R57 ;  /* 0x0000003984397220 */ /* 0x040fe40000410000 */
[C---:B------:R-:W-:Y:S02]  /*7f40*/  FMUL.FTZ R58, R3.reuse, R58 ;  /* 0x0000003a033a7220 */ /* 0x040fe40000410000 */
[C---:B------:R-:W-:Y:S01]  /*7f50*/  HMMA.16816.F32.BF16 R40, R136.reuse, R114, R40 ;  /* 0x000000728828723c */ /* 0x040fe20000041828 */
[----:B------:R-:W-:Y:S01]  /*7f60*/  LDSM.16.MT88.4 R112, [R135+UR4+0x900] ;  /* 0x000900048770783b */ /* 0x000fe20008004200 */
[----:B------:R-:W-:Y:S02]  /*7f70*/  MUFU.EX2 R230, R230 ;  /* 0x000000e600e67308 */ /* 0x000fe40000000800 */
[C---:B------:R-:W-:Y:S02]  /*7f80*/  FMUL.FTZ R59, R3.reuse, R59 ;  /* 0x0000003b033b7220 */ /* 0x040fe40000410000 */
[C---:B------:R-:W-:Y:S02]  /*7f90*/  FMUL.FTZ R60, R132.reuse, R60 ;  /* 0x0000003c843c7220 */ /* 0x040fe40000410000 */
[C---:B------:R-:W-:Y:S01]  /*7fa0*/  FMUL.FTZ R61, R132.reuse, R61 ;  /* 0x0000003d843d7220 */ /* 0x040fe20000410000 */
[C---:B--2---:R-:W-:Y:S03]  /*7fb0*/  HMMA.16816.F32.BF16 R44, R136.reuse, R104, R44 ;  /* 0x00000068882c723c */ /* 0x044fe6000004182c */
[----:B------:R-:W2:Y:S01]  /*7fc0*/  MUFU.EX2 R231, R231 ;  /* 0x000000e700e77308 */ /* 0x000ea20000000800 */
[C---:B------:R-:W-:Y:S02]  /*7fd0*/  FMUL.FTZ R62, R3.reuse, R62 ;  /* 0x0000003e033e7220 */ /* 0x040fe40000410000 */
[C---:B------:R-:W-:Y:S02]  /*7fe0*/  FMUL.FTZ R63, R3.reuse, R63 ;  /* 0x0000003f033f7220 */ /* 0x040fe40000410000 */
[C---:B------:R-:W-:Y:S01]  /*7ff0*/  FMUL.FTZ R64, R132.reuse, R64 ;  /* 0x0000004084407220 */ /* 0x040fe20000410000 */
[C---:B------:R-:W-:Y:S01]  /*8000*/  HMMA.16816.F32.BF16 R48, R136.reuse, R106, R48 ;  /* 0x0000006a8830723c */ /* 0x040fe20000041830 */
[----:B------:R-:W4:Y:S03]  /*8010*/  LDSM.16.MT88.4 R104, [R135+UR4+0x4100] ;  /* 0x004100048768783b */ /* 0x000f260008004200 */
        /* <DEDUP_REMOVED lines=16> */
[----:B------:R-:W2:Y:S01]  /*8120*/  LDSM.16.MT88.4 R108, [R134+UR4+0x4100] ;  /* 0x00410004866c783b */ /* 0x000ea20008004200 */
[----:B------:R-:W1:Y:S02]  /*8130*/  MUFU.EX2 R235, R235 ;  /* 0x000000eb00eb7308 */ /* 0x000e640000000800 */
[C---:B------:R-:W-:Y:S02]  /*8140*/  FMUL.FTZ R73, R132.reuse, R73 ;  /* 0x0000004984497220 */ /* 0x040fe40000410000 */
[C---:B------:R-:W-:Y:S02]  /*8150*/  FMUL.FTZ R74, R3.reuse, R74 ;  /* 0x0000004a034a7220 */ /* 0x040fe40000410000 */
[C---:B------:R-:W-:Y:S01]  /*8160*/  FMUL.FTZ R75, R3.reuse, R75 ;  /* 0x0000004b034b7220 */ /* 0x040fe20000410000 */
[C---:B----4-:R-:W-:Y:S03]  /*8170*/  HMMA.16816.F32.BF16 R68, R136.reuse, R104, R68 ;  /* 0x000000688844723c */ /* 0x050fe60000041844 */
[C---:B------:R-:W-:Y:S01]  /*8180*/  FMUL.FTZ R76, R132.reuse, R76 ;  /* 0x0000004c844c7220 */ /* 0x040fe20000410000 */
[----:B------:R-:W-:Y:S01]  /*8190*/  MUFU.EX2 R236, R236 ;  /* 0x000000ec00ec7308 */ /* 0x000fe20000000800 */
[C---:B------:R-:W-:Y:S02]  /*81a0*/  FMUL.FTZ R77, R132.reuse, R77 ;  /* 0x0000004d844d7220 */ /* 0x040fe40000410000 */
[C---:B------:R-:W-:Y:S01]  /*81b0*/  FMUL.FTZ R78, R3.reuse, R78 ;  /* 0x0000004e034e7220 */ /* 0x040fe20000410000 */
[C---:B------:R-:W-:Y:S01]  /*81c0*/  HMMA.16816.F32.BF16 R72, R136.reuse, R106, R72 ;  /* 0x0000006a8848723c */ /* 0x040fe20000041848 */
[----:B------:R-:W4:Y:S03]  /*81d0*/  LDSM.16.MT88.4 R104, [R168+0x4100] ;  /* 0x00410000a868783b */ /* 0x000f260000004200 */
[C---:B------:R-:W-:Y:S02]  /*81e0*/  FMUL.FTZ R79, R3.reuse, R79 ;  /* 0x0000004f034f7220 */ /* 0x040fe40000410000 */
[C---:B------:R-:W-:Y:S01]  /*81f0*/  FMUL.FTZ R80, R132.reuse, R80 ;  /* 0x0000005084507220 */ /* 0x040fe20000410000 */
[----:B------:R-:W-:Y:S01]  /*8200*/  MUFU.EX2 R238, R238 ;  /* 0x000000ee00ee7308 */ /* 0x000fe20000000800 */
[C---:B------:R-:W-:Y:S03]  /*8210*/  FMUL.FTZ R81, R132.reuse, R81 ;  /* 0x0000005184517220 */ /* 0x040fe60000410000 */
[C---:B-1----:R-:W-:Y:S03]  /*8220*/  HMMA.16816.F32.BF16 R76, R136.reuse, R100, R76 ;  /* 0x00000064884c723c */ /* 0x042fe6000004184c */
[C---:B------:R-:W-:Y:S02]  /*8230*/  FMUL.FTZ R82, R3.reuse, R82 ;  /* 0x0000005203527220 */ /* 0x040fe40000410000 */
[----:B------:R-:W-:Y:S01]  /*8240*/  FMUL.FTZ R83, R3, R83 ;  /* 0x0000005303537220 */ /* 0x000fe20000410000 */
[----:B------:R-:W1:Y:S01]  /*8250*/  MUFU.EX2 R239, R239 ;  /* 0x000000ef00ef7308 */ /* 0x000e620000000800 */
[C---:B------:R-:W-:Y:S01]  /*8260*/  FMUL.FTZ R84, R132.reuse, R84 ;  /* 0x0000005484547220 */ /* 0x040fe20000410000 */
[----:B------:R-:W-:Y:S01]  /*8270*/  F2FP.BF16.PACK_AB R100, R179, R178 ;  /* 0x000000b2b364723e */ /* 0x000fe200000010ff */
[C---:B------:R-:W-:Y:S03]  /*8280*/  FMUL.FTZ R85, R132.reuse, R85 ;  /* 0x0000005584557220 */ /* 0x040fe60000410000 */
[C---:B------:R-:W-:Y:S03]  /*8290*/  HMMA.16816.F32.BF16 R80, R136.reuse, R102, R80 ;  /* 0x000000668850723c */ /* 0x040fe60000041850 */
[----:B------:R-:W-:Y:S01]  /*82a0*/  FMUL.FTZ R86, R3, R86 ;  /* 0x0000005603567220 */ /* 0x000fe20000410000 */
[----:B---3--:R-:W-:Y:S01]  /*82b0*/  F2FP.BF16.PACK_AB R101, R183, R182 ;  /* 0x000000b6b765723e */ /* 0x008fe200000010ff */
[----:B------:R-:W-:Y:S01]  /*82c0*/  FMUL.FTZ R87, R3, R87 ;  /* 0x0000005703577220 */ /* 0x000fe20000410000 */
[----:B------:R-:W3:Y:S01]  /*82d0*/  MUFU.EX2 R240, R240 ;  /* 0x000000f000f07308 */ /* 0x000ee20000000800 */
[C---:B------:R-:W-:Y:S01]  /*82e0*/  FMUL.FTZ R88, R132.reuse, R88 ;  /* 0x0000005884587220 */ /* 0x040fe20000410000 */
[----:B------:R-:W-:Y:S01]  /*82f0*/  F2FP.BF16.PACK_AB R102, R181, R180 ;  /* 0x000000b4b566723e */ /* 0x000fe200000010ff */
[C---:B------:R-:W-:Y:S03]  /*8300*/  FMUL.FTZ R89, R132.reuse, R89 ;  /* 0x0000005984597220 */ /* 0x040fe60000410000 */
[C---:B--2---:R-:W-:Y:S03]  /*8310*/  HMMA.16816.F32.BF16 R84, R136.reuse, R108, R84 ;  /* 0x0000006c8854723c */ /* 0x044fe60000041854 */
[----:B------:R-:W-:Y:S01]  /*8320*/  FMUL.FTZ R90, R3, R90 ;  /* 0x0000005a035a7220 */ /* 0x000fe20000410000 */
[----:B-----5:R-:W-:Y:S01]  /*8330*/  F2FP.BF16.PACK_AB R103, R213, R190 ;  /* 0x000000bed567723e */ /* 0x020fe200000010ff */
[C---:B------:R-:W-:Y:S02]  /*8340*/  FMUL.FTZ R91, R3.reuse, R91 ;  /* 0x0000005b035b7220 */ /* 0x040fe40000410000 */
[C---:B------:R-:W-:Y:S02]  /*8350*/  FMUL.FTZ R92, R132.reuse, R92 ;  /* 0x0000005c845c7220 */ /* 0x040fe40000410000 */
[C---:B------:R-:W-:Y:S03]  /*8360*/  FMUL.FTZ R93, R132.reuse, R93 ;  /* 0x0000005d845d7220 */ /* 0x040fe60000410000 */
[C---:B------:R-:W-:Y:S01]  /*8370*/  HMMA.16816.F32.BF16 R88, R136.reuse, R110, R88 ;  /* 0x0000006e8858723c */ /* 0x040fe20000041858 */
[----:B------:R-:W2:Y:S02]  /*8380*/  LDSM.16.MT88.4 R108, [R134+UR4+0x900] ;  /* 0x00090004866c783b */ /* 0x000ea40008004200 */
[C---:B------:R-:W-:Y:S02]  /*8390*/  FMUL.FTZ R94, R3.reuse, R94 ;  /* 0x0000005e035e7220 */ /* 0x040fe40000410000 */
[C---:B------:R-:W-:Y:S02]  /*83a0*/  FMUL.FTZ R95, R3.reuse, R95 ;  /* 0x0000005f035f7220 */ /* 0x040fe40000410000 */
[C---:B------:R-:W-:Y:S02]  /*83b0*/  FMUL.FTZ R96, R132.reuse, R96 ;  /* 0x0000006084607220 */ /* 0x040fe40000410000 */
[C---:B------:R-:W-:Y:S03]  /*83c0*/  FMUL.FTZ R97, R132.reuse, R97 ;  /* 0x0000006184617220 */ /* 0x040fe60000410000 */
[C---:B----4-:R-:W-:Y:S03]  /*83d0*/  HMMA.16816.F32.BF16 R92, R136.reuse, R104, R92 ;  /* 0x00000068885c723c */ /* 0x050fe6000004185c */
[C---:B------:R-:W-:Y:S02]  /*83e0*/  FMUL.FTZ R98, R3.reuse, R98 ;  /* 0x0000006203627220 */ /* 0x040fe40000410000 */
[C---:B------:R-:W-:Y:S02]  /*83f0*/  FMUL.FTZ R99, R3.reuse, R99 ;  /* 0x0000006303637220 */ /* 0x040fe40000410000 */
[----:B------:R-:W-:Y:S02]  /*8400*/  FFMA.FTZ R174, R132, R207, R174 ;  /* 0x000000cf84ae7223 */ /* 0x000fe400000100ae */
[----:B------:R-:W-:Y:S03]  /*8410*/  FFMA.FTZ R176, R3, R208, R176 ;  /* 0x000000d003b07223 */ /* 0x000fe600000100b0 */
[----:B------:R-:W-:Y:S01]  /*8420*/  HMMA.16816.F32.BF16 R96, R136, R106, R96 ;  /* 0x0000006a8860723c */ /* 0x000fe20000041860 */
[----:B------:R-:W4:Y:S02]  /*8430*/  LDSM.16.MT88.4 R104, [R168+0x2900] ;  /* 0x00290000a868783b */ /* 0x000f240000004200 */
[----:B------:R-:W-:Y:S01]  /*8440*/  IADD3 R3, R225, -0x2, RZ ;  /* 0xfffffffee1037810 */ /* 0x000fe20007ffe0ff */
[----:B------:R-:W-:Y:S02]  /*8450*/  FADD.FTZ R171, R171, R174 ;  /* 0x000000aeabab7221 */ /* 0x000fe40000010000 */
[----:B------:R-:W-:Y:S01]  /*8460*/  FADD.FTZ R173, R173, R176 ;  /* 0x000000b0adad7221 */ /* 0x000fe20000010000 */
[----:B------:R-:W-:Y:S01]  /*8470*/  ISETP.GE.AND P0, PT, R3, R194, PT ;  /* 0x000000c20300720c */ /* 0x000fe20003f06270 */
[C---:B------:R-:W-:Y:S01]  /*8480*/  HMMA.16816.F32.BF16 R4, R100.reuse, R112, R4 ;  /* 0x000000706404723c */ /* 0x040fe20000041804 */
[----:B------:R-:W-:Y:S04]  /*8490*/  LDSM.16.MT88.4 R136, [R134+UR4+0x3100] ;  /* 0x003100048688783b */ /* 0x000fe80008004200 */
        /* <DEDUP_REMOVED lines=10> */
[----:B------:R-:W-:Y:S03]  /*8540*/  LDSM.16.MT88.4 R116, [R134+UR4+0x4900] ;  /* 0x004900048674783b */ /* 0x000fe60008004200 */
[----:B------:R-:W-:Y:S02]  /*8550*/  FADD.FTZ R179, R179, R178 ;  /* 0x000000b2b3b37221 */ /* 0x000fe40000010000 */
[----:B------:R-:W-:Y:S02]  /*8560*/  FADD.FTZ R183, R183, R182 ;  /* 0x000000b6b7b77221 */ /* 0x000fe40000010000 */
[C---:B--2---:R-:W-:Y:S04]  /*8570*/  HMMA.16816.F32.BF16 R20, R100.reuse, R108, R20 ;  /* 0x0000006c6414723c */ /* 0x044fe80000041814 */
[----:B------:R-:W-:Y:S02]  /*8580*/  FADD.FTZ R180, R180, R179 ;  /* 0x000000b3b4b47221 */ /* 0x000fe40000010000 */
[----:B------:R-:W-:Y:S02]  /*8590*/  FADD.FTZ R190, R190, R183 ;  /* 0x000000b7bebe7221 */ /* 0x000fe40000010000 */
[C---:B------:R-:W-:Y:S01]  /*85a0*/  HMMA.16816.F32.BF16 R24, R100.reuse, R110, R24 ;  /* 0x0000006e6418723c */ /* 0x040fe20000041818 */
[----:B------:R-:W2:Y:S03]  /*85b0*/  LDSM.16.MT88.4 R108, [R135+UR4+0x4900] ;  /* 0x00490004876c783b */ /* 0x000ea60008004200 */
[----:B------:R-:W-:Y:S02]  /*85c0*/  FADD.FTZ R181, R181, R180 ;  /* 0x000000b4b5b57221 */ /* 0x000fe40000010000 */
[----:B------:R-:W-:Y:S02]  /*85d0*/  FADD.FTZ R213, R213, R190 ;  /* 0x000000bed5d57221 */ /* 0x000fe40000010000 */
        /* <DEDUP_REMOVED lines=11> */
[----:B------:R-:W-:Y:S07]  /*8690*/  LDSM.16.MT88.4 R140, [R134+UR4+0x1900] ;  /* 0x00190004868c783b */ /* 0x000fee0008004200 */
[C---:B----4-:R-:W-:Y:S08]  /*86a0*/  HMMA.16816.F32.BF16 R60, R100.reuse, R104, R60 ;  /* 0x00000068643c723c */ /* 0x050ff0000004183c */
[C---:B------:R-:W-:Y:S01]  /*86b0*/  HMMA.16816.F32.BF16 R64, R100.reuse, R106, R64 ;  /* 0x0000006a6440723c */ /* 0x040fe20000041840 */
[----:B------:R-:W4:Y:S07]  /*86c0*/  LDSM.16.MT88.4 R104, [R168+0x4900] ;  /* 0x00490000a868783b */ /* 0x000f2e0000004200 */
[C---:B--2---:R-:W-:Y:S08]  /*86d0*/  HMMA.16816.F32.BF16 R68, R100.reuse, R108, R68 ;  /* 0x0000006c6444723c */ /* 0x044ff00000041844 */
[C---:B------:R-:W-:Y:S01]  /*86e0*/  HMMA.16816.F32.BF16 R72, R100.reuse, R110, R72 ;  /* 0x0000006e6448723c */ /* 0x040fe20000041848 */
[----:B------:R-:W2:Y:S07]  /*86f0*/  LDSM.16.MT88.4 R108, [R135+UR4+0x1100] ;  /* 0x00110004876c783b */ /* 0x000eae0008004200 */
[C---:B------:R-:W-:Y:S08]  /*8700*/  HMMA.16816.F32.BF16 R76, R100.reuse, R112, R76 ;  /* 0x00000070644c723c */ /* 0x040ff0000004184c */
[C---:B------:R-:W-:Y:S01]  /*8710*/  HMMA.16816.F32.BF16 R80, R100.reuse, R114, R80 ;  /* 0x000000726450723c */ /* 0x040fe20000041850 */
[----:B------:R-:W5:Y:S07]  /*8720*/  LDSM.16.MT88.4 R112, [R134+UR4+0x1100] ;  /* 0x001100048670783b */ /* 0x000f6e0008004200 */
[C---:B------:R-:W-:Y:S08]  /*8730*/  HMMA.16816.F32.BF16 R84, R100.reuse, R116, R84 ;  /* 0x000000746454723c */ /* 0x040ff00000041854 */
[C---:B------:R-:W-:Y:S01]  /*8740*/  HMMA.16816.F32.BF16 R88, R100.reuse, R118, R88 ;  /* 0x000000766458723c */ /* 0x040fe20000041858 */
[----:B------:R-:W1:Y:S07]  /*8750*/  LDSM.16.MT88.4 R116, [R135+UR4+0x3100] ;  /* 0x003100048774783b */ /* 0x000e6e0008004200 */
[C---:B----4-:R-:W-:Y:S08]  /*8760*/  HMMA.16816.F32.BF16 R92, R100.reuse, R104, R92 ;  /* 0x00000068645c723c */ /* 0x050ff0000004185c */
[----:B------:R-:W-:Y:S01]  /*8770*/  HMMA.16816.F32.BF16 R96, R100, R106, R96 ;  /* 0x0000006a6460723c */ /* 0x000fe20000041860 */
[----:B------:R-:W4:Y:S06]  /*8780*/  LDSM.16.MT88.4 R104, [R168+0x3100] ;  /* 0x00310000a868783b */ /* 0x000f2c0000004200 */
        /* <DEDUP_REMOVED lines=14> */
[----:B------:R-:W2:Y:S07]  /*8870*/  LDSM.16.MT88.4 R108, [R135+UR4+0x5100] ;  /* 0x00510004876c783b */ /* 0x000eae0008004200 */
[C---:B------:R-:W-:Y:S08]  /*8880*/  HMMA.16816.F32.BF16 R12, R100.reuse, R120, R12 ;  /* 0x00000078640c723c */ /* 0x040ff0000004180c */
[C---:B------:R-:W-:Y:S08]  /*8890*/  HMMA.16816.F32.BF16 R16, R100.reuse, R122, R16 ;  /* 0x0000007a6410723c */ /* 0x040ff00000041810 */
[C---:B-----5:R-:W-:Y:S08]  /*88a0*/  HMMA.16816.F32.BF16 R20, R100.reuse, R112, R20 ;  /* 0x000000706414723c */ /* 0x060ff00000041814 */
[C---:B------:R-:W-:Y:S01]  /*88b0*/  HMMA.16816.F32.BF16 R24, R100.reuse, R114, R24 ;  /* 0x000000726418723c */ /* 0x040fe20000041818 */
[----:B------:R-:W5:Y:S07]  /*88c0*/  LDSM.16.MT88.4 R112, [R133+0x5100] ;  /* 0x005100008570783b */ /* 0x000f6e0000004200 */
[C---:B------:R-:W-:Y:S08]  /*88d0*/  HMMA.16816.F32.BF16 R28, R100.reuse, R124, R28 ;  /* 0x0000007c641c723c */ /* 0x040ff0000004181c */
[C---:B------:R-:W-:Y:S01]  /*88e0*/  HMMA.16816.F32.BF16 R32, R100.reuse, R126, R32 ;  /* 0x0000007e6420723c */ /* 0x040fe20000041820 */
[----:B------:R-:W-:Y:S07]  /*88f0*/  LDSM.16.MT88.4 R124, [R135+UR4+0x1900] ;  /* 0x00190004877c783b */ /* 0x000fee0008004200 */
[C---:B-1----:R-:W-:Y:S08]  /*8900*/  HMMA.16816.F32.BF16 R36, R100.reuse, R116, R36 ;  /* 0x000000746424723c */ /* 0x042ff00000041824 */
[C---:B------:R-:W-:Y:S01]  /*8910*/  HMMA.16816.F32.BF16 R40, R100.reuse, R118, R40 ;  /* 0x000000766428723c */ /* 0x040fe20000041828 */
[----:B------:R-:W1:Y:S07]  /*8920*/  LDSM.16.MT88.4 R116, [R134+UR4+0x5100] ;  /* 0x005100048674783b */ /* 0x000e6e0008004200 */
        /* <DEDUP_REMOVED lines=8> */
[C---:B----4-:R-:W-:Y:S04]  /*89b0*/  HMMA.16816.F32.BF16 R60, R100.reuse, R104, R60 ;  /* 0x00000068643c723c */ /* 0x050fe8000004183c */
[----:B---3--:R-:W-:Y:S01]  /*89c0*/  F2FP.BF16.PACK_AB R139, R241, R240 ;  /* 0x000000f0f18b723e */ /* 0x008fe200000010ff */
        /* <DEDUP_REMOVED lines=21> */
[----:B------:R-:W3:Y:S07]  /*8b20*/  LDSM.16.MT88.4 R8, [R134+UR4+0x5900] ;  /* 0x005900048608783b */ /* 0x000eee0008004200 */
        /* <DEDUP_REMOVED lines=23> */
[----:B------:R-:W-:-:S07]  /*8ca0*/  @!P0 BRA `(.L_x_1040) ;  /* 0x000003f000008947 */ /* 0x000fce0003800000 */
[----:B------:R-:W-:Y:S01]  /*8cb0*/  ISETP.NE.AND P2, PT, R195, 0x1, PT ;  /* 0x00000001c300780c */ /* 0x000fe20003f45270 */
[----:B------:R-:W-:Y:S01]  /*8cc0*/  IMAD.MOV.U32 R200, RZ, RZ, RZ ;  /* 0x000000ffffc87224 */ /* 0x000fe200078e00ff */
[----:B------:R-:W-:Y:S02]  /*8cd0*/  IADD3 R201, R203, R175, R204 ;  /* 0x000000afcbc97210 */ /* 0x000fe40007ffe0cc */
[----:B------:R-:W-:Y:S02]  /*8ce0*/  IADD3 R11, -R221, 0x10, RZ ;  /* 0x00000010dd0b7810 */ /* 0x000fe40007ffe1ff */
[----:B------:R-:W-:Y:S02]  /*8cf0*/  IADD3 R201, R201, -0x80, RZ ;  /* 0xffffff80c9c97810 */ /* 0x000fe40007ffe0ff */
[----:B------:R-:W-:Y:S02]  /*8d00*/  LOP3.LUT R11, R11, 0xf, RZ, 0xc0, !PT ;  /* 0x0000000f0b0b7812 */ /* 0x000fe400078ec0ff */
[----:B------:R-:W-:Y:S01]  /*8d10*/  IADD3 R8, -R218, 0x10, RZ ;  /* 0x00000010da087810 */ /* 0x000fe20007ffe1ff */
[----:B------:R-:W-:Y:S02]  /*8d20*/  IMAD.MOV.U32 R3, RZ, RZ, R201 ;  /* 0x000000ffff037224 */ /* 0x000fe400078e00c9 */
[----:B------:R-:W-:Y:S01]  /*8d30*/  @P2 IMAD.HI.U32 R6, R201, c[0x0][0x2bc], RZ ;  /* 0x0000af00c9062a27 */ /* 0x000fe200078e00ff */
[----:B------:R-:W-:Y:S04]  /*8d40*/  LOP3.LUT R8, R8, 0xf, RZ, 0xc0, !PT ;  /* 0x0000000f08087812 */ /* 0x000fe800078ec0ff */
        /* <DEDUP_REMOVED lines=21> */
[----:B------:R-:W-:Y:S02]  /*8ea0*/  LEA.HI.X R4, R6, c[0x0][0x1cc], R3, 0x1, P0 ;  /* 0x0000730006047a11 */ /* 0x000fe400000f0c03 */
[----:B------:R-:W1:Y:S01]  /*8eb0*/  SHFL.IDX PT, R6, R18, 0x1, 0x181f ;  /* 0x00381f0012067f89 */ /* 0x000e6200000e0000 */
[----:B------:R-:W-:Y:S03]  /*8ec0*/  LOP3.LUT R7, R7, 0xf, RZ, 0xc0, !PT ;  /* 0x0000000f07077812 */ /* 0x000fe600078ec0ff */
[----:B------:R-:W2:Y:S04]  /*8ed0*/  SHFL.IDX PT, R12, R4, 0x1, 0x181f ;  /* 0x00381f00040c7f89 */ /* 0x000ea800000e0000 */
[----:B------:R-:W3:Y:S04]  /*8ee0*/  SHFL.IDX PT, R3, R18, RZ, 0x181f ;  /* 0x00181fff12037589 */ /* 0x000ee800000e0000 */
[----:B------:R-:W4:Y:S01]  /*8ef0*/  SHFL.IDX PT, R4, R4, RZ, 0x181f ;  /* 0x00181fff04047589 */ /* 0x000f2200000e0000 */
[----:B-1----:R-:W-:Y:S04]  /*8f00*/  IADD3 R10, P1, P0, R11, R6, R222 ;  /* 0x000000060b0a7210 */ /* 0x002fe8000783e0de */
[----:B--2---:R-:W-:Y:S02]  /*8f10*/  IADD3.X R11, RZ, R12, R223, P1, P0 ;  /* 0x0000000cff0b7210 */ /* 0x004fe40000fe04df */
[----:B------:R-:W-:Y:S04]  /*8f20*/  IADD3 R8, P1, P0, R8, R6, R219 ;  /* 0x0000000608087210 */ /* 0x000fe8000783e0db */
[----:B------:R-:W-:Y:S02]  /*8f30*/  IADD3.X R9, RZ, R12, R220, P1, P0 ;  /* 0x0000000cff097210 */ /* 0x000fe40000fe04dc */
[----:B------:R-:W-:Y:S04]  /*8f40*/  IADD3 R6, P1, P0, R7, R6, R216 ;  /* 0x0000000607067210 */ /* 0x000fe8000783e0d8 */
[----:B------:R-:W-:Y:S02]  /*8f50*/  IADD3.X R7, RZ, R12, R217, P1, P0 ;  /* 0x0000000cff077210 */ /* 0x000fe40000fe04d9 */
[C---:B---3--:R-:W-:Y:S05]  /*8f60*/  IADD3 R14, P0, R3.reuse, R222, RZ ;  /* 0x000000de030e7210 */ /* 0x048fea0007f1e0ff */
[C---:B----4-:R-:W-:Y:S01]  /*8f70*/  IMAD.X R15, R4.reuse, 0x1, R223, P0 ;  /* 0x00000001040f7824 */ /* 0x050fe200000e06df */
[C---:B------:R-:W-:Y:S05]  /*8f80*/  IADD3 R12, P0, R3.reuse, R219, RZ ;  /* 0x000000db030c7210 */ /* 0x040fea0007f1e0ff */
[C---:B------:R-:W-:Y:S01]  /*8f90*/  IMAD.X R13, R4.reuse, 0x1, R220, P0 ;  /* 0x00000001040d7824 */ /* 0x040fe200000e06dc */
[----:B------:R-:W-:Y:S01]  /*8fa0*/  IADD3 R16, P0, R3, R216, RZ ;  /* 0x000000d803107210 */ /* 0x000fe20007f1e0ff */
[----:B------:R-:W-:Y:S04]  /*8fb0*/  IMAD.U32 R3, RZ, RZ, UR16 ;  /* 0x00000010ff037e24 */ /* 0x000fe8000f8e00ff */
[----:B------:R-:W-:Y:S02]  /*8fc0*/  IMAD R3, R3, 0x3000, R202 ;  /* 0x0000300003037824 */ /* 0x000fe400078e02ca */
[----:B------:R-:W-:Y:S01]  /*8fd0*/  IMAD.X R17, R4, 0x1, R217, P0 ;  /* 0x0000000104117824 */ /* 0x000fe200000e06d9 */
[----:B------:R-:W-:Y:S01]  /*8fe0*/  ISETP.NE.U32.AND P0, PT, R221, RZ, PT ;  /* 0x000000ffdd00720c */ /* 0x000fe20003f05070 */
[----:B------:R-:W-:Y:S05]  /*8ff0*/  IMAD.SHL.U32 R5, R3, 0x2, RZ ;  /* 0x0000000203057824 */ /* 0x000fea00078e00ff */
[----:B------:R1:W-:Y:S04]  /*9000*/  LDGSTS.E.BYPASS.LTC128B.128 [R5+0xc100], [R14.64], !P5 ;  /* 0x0c1000000e057fae */ /* 0x0003e8000e901d4c */
        /* <DEDUP_REMOVED lines=9> */
.L_x_1040:
[----:B------:R-:W0:Y:S01]  /*90a0*/  LDGDEPBAR ;  /* 0x00000000000079af */ /* 0x000e220000000000 */
[----:B------:R-:W-:Y:S01]  /*90b0*/  UIADD3 UR4, UR5, 0x1, URZ ;  /* 0x0000000105047890 */ /* 0x000fe2000fffe03f */
[C---:B------:R-:W-:Y:S01]  /*90c0*/  ISETP.GT.AND P0, PT, R225.reuse, R224, PT ;  /* 0x000000e0e100720c */ /* 0x040fe20003f04270 */
[----:B------:R-:W-:Y:S01]  /*90d0*/  UISETP.GE.AND UP0, UPT, UR5, 0x1, UPT ;  /* 0x000000010500788c */ /* 0x000fe2000bf06270 */
[----:B------:R-:W-:Y:S01]  /*90e0*/  IADD3 R213, R225, -0x1, RZ ;  /* 0xffffffffe1d57810 */ /* 0x000fe20007ffe0ff */
[----:B------:R-:W-:Y:S01]  /*90f0*/  IMAD.MOV.U32 R3, RZ, RZ, R0 ;  /* 0x000000ffff037224 */ /* 0x000fe200078e0000 */
[----:B------:R-:W-:Y:S01]  /*9100*/  MOV R132, R2 ;  /* 0x0000000200847202 */ /* 0x000fe20000000f00 */
[----:B------:R-:W-:Y:S02]  /*9110*/  USEL UR5, UR4, URZ, !UP0 ;  /* 0x0000003f04057287 */ /* 0x000fe4000c000000 */
[----:B------:R-:W-:Y:S06]  /*9120*/  IMAD.MOV.U32 R225, RZ, RZ, R213 ;  /* 0x000000ffffe17224 */ /* 0x000fec00078e00d5 */
[----:B------:R-:W-:-:S05]  /*9130*/  @P0 BRA `(.L_x_1041) ;  /* 0xffffc58000000947 */ /* 0x000fca000383ffff */
.L_x_1030:
[----:B------:R-:W-:Y:S01]  /*9140*/  ISETP.NE.AND P1, PT, R197, 0x1, PT ;  /* 0x00000001c500780c */ /* 0x000fe20003f25270 */
[----:B------:R-:W-:Y:S01]  /*9150*/  IMAD.MOV.U32 R3, RZ, RZ, 0x1 ;  /* 0x00000001ff037424 */ /* 0x000fe200078e00ff */
[----:B------:R-:W-:-:S02]  /*9160*/  LEA R215, R215, 0x7f, 0x7 ;  /* 0x0000007fd7d77811 */ /* 0x000fc400078e38ff */
[----:B------:R-:W-:Y:S02]  /*9170*/  ISETP.LE.AND P0, PT, R196, c[0x0][0x32c], PT ;  /* 0x0000cb00c4007a0c */ /* 0x000fe40003f03270 */
[----:B------:R-:W-:-:S05]  /*9180*/  IADD3 R3, R3, -c[0x0][0x168], RZ ;  /* 0x80005a0003037a10 */ /* 0x000fca0007ffe0ff */
[----:B------:R-:W-:Y:S02]  /*9190*/  IMAD R214, R214, c[0x0][0x1d0], R3 ;  /* 0x00007400d6d67a24 */ /* 0x000fe400078e0203 */
[----:B------:R-:W-:-:S05]  /*91a0*/  @P1 IMAD.HI.U32 R4, R215, c[0x0][0x2c8], RZ ;  /* 0x0000b200d7041a27 */ /* 0x000fca00078e00ff */
[----:B------:R-:W-:-:S05]  /*91b0*/  @P1 SHF.R.U32.HI R215, RZ, c[0x0][0x2cc], R4 ;  /* 0x0000b300ffd71a19 */ /* 0x000fca0000011604 */
[----:B-1----:R-:W-:-:S05]  /*91c0*/  IMAD.IADD R5, R214, 0x1, R215 ;  /* 0x00000001d6057824 */ /* 0x002fca00078e02d7 */
[----:B------:R-:W-:Y:S01]  /*91d0*/  IADD3 R4, R5, -c[0x0][0x324], RZ ;  /* 0x8000c90005047a10 */ /* 0x000fe20007ffe0ff */
[----:B------:R-:W-:Y:S05]  /*91e0*/  @!P0 BRA `(.L_x_1042) ;  /* 0x000000f000008947 */ /* 0x000fea0003800000 */
        /* <DEDUP_REMOVED lines=9> */
.L_x_1043:
[----:B------:R-:W-:-:S04]  /*9280*/  MOV R3, c[0x0][0x32c] ;  /* 0x0000cb0000037a02 */ /* 0x000fc80000000f00 */
[----:B------:R-:W-:-:S13]  /*9290*/  ISETP.NE.AND P0, PT, R3, 0x1, PT ;  /* 0x000000010300780c */ /* 0x000fda0003f05270 */
[----:B------:R-:W-:-:S05]  /*92a0*/  @P0 IMAD.HI.U32 R3, R5, c[0x0][0x330], RZ ;  /* 0x0000cc0005030a27 */ /* 0x000fca00078e00ff */
[----:B------:R-:W-:-:S05]  /*92b0*/  @P0 SHF.R.U32.HI R5, RZ, c[0x0][0x334], R3 ;  /* 0x0000cd00ff050a19 */ /* 0x000fca0000011603 */
.L_x_1044:
[----:B------:R-:W-:-:S05]  /*92c0*/  IMAD R5, R5, c[0x0][0x32c], RZ ;  /* 0x0000cb0005057a24 */ /* 0x000fca00078e02ff */
[----:B------:R-:W-:-:S04]  /*92d0*/  IMNMX R4, R4, R5, !PT ;  /* 0x0000000504047217 */ /* 0x000fc80007800200 */
.L_x_1042:
[----:B------:R-:W-:-:S04]  /*92e0*/  IADD3 R4, R4, 0x3f, RZ ;  /* 0x0000003f04047810 */ /* 0x000fc80007ffe0ff */
[----:B------:R-:W-:-:S04]  /*92f0*/  SHF.R.S32.HI R3, RZ, 0x1f, R4 ;  /* 0x0000001fff037819 */ /* 0x000fc80000011404 */
        /* <DEDUP_REMOVED lines=8> */
[----:B------:R-:W-:Y:S01]  /*9380*/  SHF.R.S32.HI R221, RZ, 0x1f, R210 ;  /* 0x0000001fffdd7819 */ /* 0x000fe200000114d2 */
[----:B------:R-:W-:Y:S01]  /*9390*/  IMAD.MOV.U32 R133, RZ, RZ, R2 ;  /* 0x000000ffff857224 */ /* 0x000fe200078e0002 */
[----:B------:R-:W-:Y:S01]  /*93a0*/  SHF.R.S32.HI R218, RZ, 0x1f, R209 ;  /* 0x0000001fffda7819 */ /* 0x000fe200000114d1 */
[----:B------:R-:W-:Y:S01]  /*93b0*/  IMAD.MOV.U32 R223, RZ, RZ, R213 ;  /* 0x000000ffffdf7224 */ /* 0x000fe200078e00d5 */
[----:B------:R-:W-:Y:S01]  /*93c0*/  SHF.R.S32.HI R215, RZ, 0x1f, R192 ;  /* 0x0000001fffd77819 */ /* 0x000fe200000114c0 */
[----:B------:R-:W-:Y:S01]  /*93d0*/  IMAD.SHL.U32 R220, R210, 0x2, RZ ;  /* 0x00000002d2dc7824 */ /* 0x000fe200078e00ff */
[----:B------:R-:W-:Y:S01]  /*93e0*/  SEL R186, R186, 0xffffffe0, !P0 ;  /* 0xffffffe0baba7807 */ /* 0x000fe20004000000 */
[----:B------:R-:W-:Y:S01]  /*93f0*/  IMAD.SHL.U32 R217, R209, 0x2, RZ ;  /* 0x00000002d1d97824 */ /* 0x000fe200078e00ff */
[----:B------:R-:W-:Y:S01]  /*9400*/  SEL R219, RZ, 0x10, P5 ;  /* 0x00000010ffdb7807 */ /* 0x000fe20002800000 */
[----:B------:R-:W-:Y:S01]  /*9410*/  IMAD.SHL.U32 R214, R192, 0x2, RZ ;  /* 0x00000002c0d67824 */ /* 0x000fe200078e00ff */
[----:B------:R-:W-:-:S02]  /*9420*/  SEL R216, RZ, 0x10, P4 ;  /* 0x00000010ffd87807 */ /* 0x000fc40002000000 */
[----:B------:R-:W-:Y:S02]  /*9430*/  SHF.L.U64.HI R221, R210, 0x1, R221 ;  /* 0x00000001d2dd7819 */ /* 0x000fe400000102dd */
[----:B------:R-:W-:Y:S02]  /*9440*/  SHF.L.U64.HI R218, R209, 0x1, R218 ;  /* 0x00000001d1da7819 */ /* 0x000fe400000102da */
[----:B------:R-:W-:Y:S02]  /*9450*/  SHF.L.U64.HI R215, R192, 0x1, R215 ;  /* 0x00000001c0d77819 */ /* 0x000fe400000102d7 */
.L_x_1048:
        /* <DEDUP_REMOVED lines=65> */
.L_x_1046:
[C---:B--234-:R-:W-:Y:S01]  /*9870*/  HMMA.16816.F32.BF16 R4, R136.reuse, R140, RZ ;  /* 0x0000008c8804723c */ /* 0x05cfe200000418ff */
[----:B------:R-:W-:Y:S01]  /*9880*/  LDSM.16.M88.4 R172, [R132+0xe900] ;  /* 0x00e9000084ac783b */ /* 0x000fe20000000200 */
[----:B------:R-:W-:Y:S02]  /*9890*/  UIADD3 UR18, UR16, 0x1, URZ ;  /* 0x0000000110127890 */ /* 0x000fe4000fffe03f */
[C---:B------:R-:W-:Y:S01]  /*98a0*/  IADD3 R0, R193.reuse, R180, RZ ;  /* 0x000000b4c1007210 */ /* 0x040fe20007ffe0ff */
[----:B------:R-:W-:Y:S01]  /*98b0*/  UISETP.GE.AND UP0, UPT, UR16, 0x1, UPT ;  /* 0x000000011000788c */ /* 0x000fe2000bf06270 */
[----:B------:R-:W-:Y:S02]  /*98c0*/  IADD3 R2, R193, R132, RZ ;  /* 0x00000084c1027210 */ /* 0x000fe40007ffe0ff */
[C---:B------:R-:W-:Y:S01]  /*98d0*/  HMMA.16816.F32.BF16 R8, R136.reuse, R142, RZ ;  /* 0x0000008e8808723c */ /* 0x040fe200000418ff */
[----:B------:R-:W-:Y:S01]  /*98e0*/  LDSM.16.M88.4 R140, [R185] ;  /* 0x00000000b98c783b */ /* 0x000fe20000000200 */
[----:B------:R-:W-:Y:S02]  /*98f0*/  USEL UR16, UR18, URZ, !UP0 ;  /* 0x0000003f12107287 */ /* 0x000fe4000c000000 */
[----:B------:R-:W-:Y:S04]  /*9900*/  IADD3 R190, R186, R180, R193 ;  /* 0x000000b4babe7210 */ /* 0x000fe80007ffe0c1 */
[C---:B------:R-:W-:Y:S01]  /*9910*/  HMMA.16816.F32.BF16 R12, R136.reuse, R16, RZ ;  /* 0x00000010880c723c */ /* 0x040fe200000418ff */
[----:B------:R-:W2:Y:S07]  /*9920*/  LDSM.16.M88.4 R164, [R0+0xc100] ;  /* 0x00c1000000a4783b */ /* 0x000eae0000000200 */
[C---:B------:R-:W-:Y:S01]  /*9930*/  HMMA.16816.F32.BF16 R16, R136.reuse, R18, RZ ;  /* 0x000000128810723c */ /* 0x040fe200000418ff */
[----:B------:R-:W-:Y:S07]  /*9940*/  LDSM.16.M88.4 R168, [R2+0xc100] ;  /* 0x00c1000002a8783b */ /* 0x000fee0000000200 */
[C---:B-1----:R-:W-:Y:S01]  /*9950*/  HMMA.16816.F32.BF16 R20, R136.reuse, R24, RZ ;  /* 0x000000188814723c */ /* 0x042fe200000418ff */
[----:B------:R-:W-:Y:S07]  /*9960*/  LDSM.16.M88.4 R176, [R0+0xe100] ;  /* 0x00e1000000b0783b */ /* 0x000fee0000000200 */
[C---:B------:R-:W-:Y:S01]  /*9970*/  HMMA.16816.F32.BF16 R24, R136.reuse, R26, RZ ;  /* 0x0000001a8818723c */ /* 0x040fe200000418ff */
[----:B------:R-:W-:Y:S07]  /*9980*/  LDSM.16.M88.4 R180, [R189+UR4+0x10100] ;  /* 0x01010004bdb4783b */ /* 0x000fee0008000200 */
[C---:B------:R-:W-:Y:S01]  /*9990*/  HMMA.16816.F32.BF16 R28, R136.reuse, R32, RZ ;  /* 0x00000020881c723c */ /* 0x040fe200000418ff */
[----:B------:R-:W0:Y:S07]  /*99a0*/  LDGDEPBAR ;  /* 0x00000000000079af */ /* 0x000e2e0000000000 */
[----:B------:R-:W-:Y:S01]  /*99b0*/  HMMA.16816.F32.BF16 R32, R136, R34, RZ ;  /* 0x000000228820723c */ /* 0x000fe200000418ff */
[----:B------:R-:W1:Y:S07]  /*99c0*/  LDSM.16.M88.4 R136, [R0+0xc900] ;  /* 0x00c900000088783b */ /* 0x000e6e0000000200 */
[C---:B------:R-:W-:Y:S08]  /*99d0*/  HMMA.16816.F32.BF16 R4, R144.reuse, R148, R4 ;  /* 0x000000949004723c */ /* 0x040ff00000041804 */
[C---:B------:R-:W-:Y:S01]  /*99e0*/  HMMA.16816.F32.BF16 R8, R144.reuse, R150, R8 ;  /* 0x000000969008723c */ /* 0x040fe20000041808 */
[----:B------:R-:W3:Y:S07]  /*99f0*/  LDSM.16.M88.4 R148, [R0+0xd100] ;  /* 0x00d100000094783b */ /* 0x000eee0000000200 */
[C---:B------:R-:W-:Y:S08]  /*9a00*/  HMMA.16816.F32.BF16 R12, R144.reuse, R152, R12 ;  /* 0x00000098900c723c */ /* 0x040ff0000004180c */
[C---:B------:R-:W-:Y:S01]  /*9a10*/  HMMA.16816.F32.BF16 R16, R144.reuse, R154, R16 ;  /* 0x0000009a9010723c */ /* 0x040fe20000041810 */
[----:B------:R-:W4:Y:S07]  /*9a20*/  LDSM.16.M88.4 R152, [R0+0xd900] ;  /* 0x00d900000098783b */ /* 0x000f2e0000000200 */
[C---:B------:R-:W-:Y:S08]  /*9a30*/  HMMA.16816.F32.BF16 R20, R144.reuse, R156, R20 ;  /* 0x0000009c9014723c */ /* 0x040ff00000041814 */
[C---:B------:R-:W-:Y:S01]  /*9a40*/  HMMA.16816.F32.BF16 R24, R144.reuse, R158, R24 ;  /* 0x0000009e9018723c */ /* 0x040fe20000041818 */
[----:B------:R-:W5:Y:S07]  /*9a50*/  LDSM.16.M88.4 R156, [R184] ;  /* 0x00000000b89c783b */ /* 0x000f6e0000000200 */
[C---:B------:R-:W-:Y:S08]  /*9a60*/  HMMA.16816.F32.BF16 R28, R144.reuse, R160, R28 ;  /* 0x000000a0901c723c */ /* 0x040ff0000004181c */
[----:B------:R-:W-:Y:S01]  /*9a70*/  HMMA.16816.F32.BF16 R32, R144, R162, R32 ;  /* 0x000000a29020723c */ /* 0x000fe20000041820 */
[----:B------:R-:W4:Y:S07]  /*9a80*/  LDSM.16.M88.4 R144, [R2+0xc900] ;  /* 0x00c900000290783b */ /* 0x000f2e0000000200 */
[C---:B--2---:R-:W-:Y:S01]  /*9a90*/  HMMA.16816.F32.BF16 R4, R140.reuse, R164, R4 ;  /* 0x000000a48c04723c */ /* 0x044fe20000041804 */
[----:B------:R-:W2:Y:S07]  /*9aa0*/  LDSM.16.M88.4 R160, [R2+0xd100] ;  /* 0x00d1000002a0783b */ /* 0x000eae0000000200 */
[C---:B------:R-:W-:Y:S01]  /*9ab0*/  HMMA.16816.F32.BF16 R8, R140.reuse, R166, R8 ;  /* 0x000000a68c08723c */ /* 0x040fe20000041808 */
[----:B------:R-:W-:Y:S07]  /*9ac0*/  LDSM.16.M88.4 R164, [R189+UR4+0xf900] ;  /* 0x00f90004bda4783b */ /* 0x000fee0008000200 */
[C---:B-1----:R-:W-:Y:S08]  /*9ad0*/  HMMA.16816.F32.BF16 R12, R140.reuse, R136, R12 ;  /* 0x000000888c0c723c */ /* 0x042ff0000004180c */
[C---:B------:R-:W-:Y:S01]  /*9ae0*/  HMMA.16816.F32.BF16 R16, R140.reuse, R138, R16 ;  /* 0x0000008a8c10723c */ /* 0x040fe20000041810 */
[----:B------:R-:W1:Y:S07]  /*9af0*/  LDSM.16.M88.4 R136, [R2+0xd900] ;  /* 0x00d900000288783b */ /* 0x000e6e0000000200 */
[C---:B---3--:R-:W-:Y:S08]  /*9b00*/  HMMA.16816.F32.BF16 R20, R140.reuse, R148, R20 ;  /* 0x000000948c14723c */ /* 0x048ff00000041814 */
[C---:B------:R-:W-:Y:S01]  /*9b10*/  HMMA.16816.F32.BF16 R24, R140.reuse, R150, R24 ;  /* 0x000000968c18723c */ /* 0x040fe20000041818 */
[----:B------:R-:W-:Y:S07]  /*9b20*/  LDSM.16.M88.4 R148, [R189+UR4+0xe100] ;  /* 0x00e10004bd94783b */ /* 0x000fee0008000200 */
[C---:B----4-:R-:W-:Y:S08]  /*9b30*/  HMMA.16816.F32.BF16 R28, R140.reuse, R152, R28 ;  /* 0x000000988c1c723c */ /* 0x050ff0000004181c */
[----:B------:R-:W-:Y:S01]  /*9b40*/  HMMA.16816.F32.BF16 R32, R140, R154, R32 ;  /* 0x0000009a8c20723c */ /* 0x000fe20000041820 */
[----:B------:R-:W3:Y:S07]  /*9b50*/  LDSM.16.M88.4 R140, [R191+0x4000] ;  /* 0x00400000bf8c783b */ /* 0x000eee0000000200 */
[C---:B-----5:R-:W-:Y:S01]  /*9b60*/  HMMA.16816.F32.BF16 R4, R156.reuse, R168, R4 ;  /* 0x000000a89c04723c */ /* 0x060fe20000041804 */
[----:B------:R-:W4:Y:S07]  /*9b70*/  LDSM.16.M88.4 R152, [R189+UR4+0xe900] ;  /* 0x00e90004bd98783b */ /* 0x000f2e0008000200 */
[C---:B------:R-:W-:Y:S01]  /*9b80*/  HMMA.16816.F32.BF16 R8, R156.reuse, R170, R8 ;  /* 0x000000aa9c08723c */ /* 0x040fe20000041808 */
[----:B------:R-:W-:Y:S07]  /*9b90*/  LDSM.16.M88.4 R168, [R132+0xe100] ;  /* 0x00e1000084a8783b */ /* 0x000fee0000000200 */
[C---:B------:R-:W-:Y:S08]  /*9ba0*/  HMMA.16816.F32.BF16 R12, R156.reuse, R144, R12 ;  /* 0x000000909c0c723c */ /* 0x040ff0000004180c */
        /* <DEDUP_REMOVED lines=95> */
[C---:B------:R-:W-:Y:S04]  /*a1a0*/  HMMA.16816.F32.BF16 R16, R172.reuse, R138, R16 ;  /* 0x0000008aac10723c */ /* 0x040fe80000041810 */
[----:B------:R-:W-:Y:S02]  /*a1b0*/  FMUL.FTZ R176, R4, c[0x0][0x320] ;  /* 0x0000c80004b07a20 */ /* 0x000fe40000410000 */
[----:B------:R-:W-:Y:S02]  /*a1c0*/  FMUL.FTZ R238, R5, c[0x0][0x320] ;  /* 0x0000c80005ee7a20 */ /* 0x000fe40000410000 */
[C---:B---3--:R-:W-:Y:S02]  /*a1d0*/  HMMA.16816.F32.BF16 R20, R172.reuse, R140, R20 ;  /* 0x0000008cac14723c */ /* 0x048fe40000041814 */
[----:B------:R-:W-:Y:S02]  /*a1e0*/  MUFU.TANH R176, R176 ;  /* 0x000000b000b07308 */ /* 0x000fe40000002400 */
[----:B------:R-:W-:Y:S02]  /*a1f0*/  FMUL.FTZ R9, R9, c[0x0][0x320] ;  /* 0x0000c80009097a20 */ /* 0x000fe40000410000 */
[----:B------:R-:W-:Y:S02]  /*a200*/  FMUL.FTZ R10, R10, c[0x0][0x320] ;  /* 0x0000c8000a0a7a20 */ /* 0x000fe40000410000 */
[C---:B------:R-:W-:Y:S04]  /*a210*/  HMMA.16816.F32.BF16 R24, R172.reuse, R142, R24 ;  /* 0x0000008eac18723c */ /* 0x040fe80000041818 */
[----:B------:R-:W-:Y:S01]  /*a220*/  FMUL.FTZ R11, R11, c[0x0][0x320] ;  /* 0x0000c8000b0b7a20 */ /* 0x000fe20000410000 */
[----:B------:R-:W-:Y:S01]  /*a230*/  MUFU.TANH R246, R9 ;  /* 0x0000000900f67308 */ /* 0x000fe20000002400 */
[----:B------:R-:W-:Y:S02]  /*a240*/  FMUL.FTZ R242, R8, c[0x0][0x320] ;  /* 0x0000c80008f27a20 */ /* 0x000fe40000410000 */
[----:B------:R-:W-:Y:S04]  /*a250*/  FMUL.FTZ R170, R6, c[0x0][0x320] ;  /* 0x0000c80006aa7a20 */ /* 0x000fe80000410000 */
[----:B------:R-:W-:Y:S02]  /*a260*/  FMUL.FTZ R17, R17, c[0x0][0x320] ;  /* 0x0000c80011117a20 */ /* 0x000fe40000410000 */
[----:B------:R-:W-:Y:S01]  /*a270*/  FMUL.FTZ R168, R7, c[0x0][0x320] ;  /* 0x0000c80007a87a20 */ /* 0x000fe20000410000 */
[----:B------:R-:W-:Y:S01]  /*a280*/  MUFU.TANH R244, R10 ;  /* 0x0000000a00f47308 */ /* 0x000fe20000002400 */
[----:B------:R-:W-:Y:S02]  /*a290*/  FMUL.FTZ R236, R12, c[0x0][0x320] ;  /* 0x0000c8000cec7a20 */ /* 0x000fe40000410000 */
[----:B------:R-:W-:Y:S02]  /*a2a0*/  FMUL.FTZ R14, R14, c[0x0][0x320] ;  /* 0x0000c8000e0e7a20 */ /* 0x000fe40000410000 */
[----:B------:R-:W-:Y:S02]  /*a2b0*/  FMUL.FTZ R13, R13, c[0x0][0x320] ;  /* 0x0000c8000d0d7a20 */ /* 0x000fe40000410000 */
[----:B------:R-:W-:Y:S02]  /*a2c0*/  FMUL.FTZ R15, R15, c[0x0][0x320] ;  /* 0x0000c8000f0f7a20 */ /* 0x000fe40000410000 */
[----:B------:R-:W-:Y:S01]  /*a2d0*/  FMUL.FTZ R16, R16, c[0x0][0x320] ;  /* 0x0000c80010107a20 */ /* 0x000fe20000410000 */
[----:B------:R1:W-:Y:S01]  /*a2e0*/  MUFU.TANH R240, R11 ;  /* 0x0000000b00f07308 */ /* 0x0003e20000002400 */
[----:B------:R-:W-:Y:S02]  /*a2f0*/  FMUL.FTZ R18, R18, c[0x0][0x320] ;  /* 0x0000c80012127a20 */ /* 0x000fe40000410000 */
[----:B------:R-:W-:Y:S02]  /*a300*/  FMUL.FTZ R20, R20, c[0x0][0x320] ;  /* 0x0000c80014147a20 */ /* 0x000fe40000410000 */
[----:B------:R-:W-:Y:S02]  /*a310*/  FMUL.FTZ R19, R19, c[0x0][0x320] ;  /* 0x0000c80013137a20 */ /* 0x000fe40000410000 */
        /* <DEDUP_REMOVED lines=8> */
[----:B------:R-:W2:Y:S01]  /*a3a0*/  MUFU.TANH R170, R170 ;  /* 0x000000aa00aa7308 */ /* 0x000ea20000002400 */
[----:B-1----:R-:W1:Y:S01]  /*a3b0*/  LDSM.16.M88.4 R8, [R190+0x11900] ;  /* 0x01190000be08783b */ /* 0x002e620000000200 */
[----:B------:R-:W-:Y:S08]  /*a3c0*/  DEPBAR.LE SB0, 0x2 ;  /* 0x000080800000791a */ /* 0x000ff00000000000 */
[----:B------:R2:W-:Y:S01]  /*a3d0*/  MUFU.TANH R182, R17 ;  /* 0x0000001100b67308 */ /* 0x0005e20000002400 */
[----:B------:R-:W-:Y:S01]  /*a3e0*/  BAR.SYNC.DEFER_BLOCKING 0x0 ;  /* 0x0000000000007b1d */ /* 0x000fe20000010000 */
[----:B--2---:R-:W-:Y:S01]  /*a3f0*/  FMNMX.FTZ R17, R170, R3, !PT ;  /* 0x00000003aa117209 */ /* 0x004fe20007810000 */
[C---:B-1----:R-:W-:Y:S07]  /*a400*/  HMMA.16816.F32.BF16 R28, R172.reuse, R8, R28 ;  /* 0x00000008ac1c723c */ /* 0x042fee000004181c */
[----:B------:R-:W1:Y:S01]  /*a410*/  MUFU.TANH R168, R168 ;  /* 0x000000a800a87308 */ /* 0x000e620000002400 */
[----:B------:R-:W-:Y:S01]  /*a420*/  FMNMX.FTZ R9, R176, R133, !PT ;  /* 0x00000085b0097209 */ /* 0x000fe20007810000 */
[----:B------:R-:W-:Y:S08]  /*a430*/  HMMA.16816.F32.BF16 R32, R172, R10, R32 ;  /* 0x0000000aac20723c */ /* 0x000ff00000041820 */
[----:B------:R-:W2:Y:S01]  /*a440*/  MUFU.TANH R242, R242 ;  /* 0x000000f200f27308 */ /* 0x000ea20000002400 */
[----:B------:R-:W-:Y:S09]  /*a450*/  FMNMX.FTZ R9, R238, R9, !PT ;  /* 0x00000009ee097209 */ /* 0x000ff20007810000 */
[----:B------:R-:W3:Y:S01]  /*a460*/  MUFU.TANH R236, R236 ;  /* 0x000000ec00ec7308 */ /* 0x000ee20000002400 */
[----:B------:R-:W-:Y:S01]  /*a470*/  FMUL.FTZ R28, R28, c[0x0][0x320] ;  /* 0x0000c8001c1c7a20 */ /* 0x000fe20000410000 */
[----:B-1----:R-:W-:Y:S01]  /*a480*/  FMNMX.FTZ R17, R168, R17, !PT ;  /* 0x00000011a8117209 */ /* 0x002fe20007810000 */
[----:B------:R-:W-:Y:S02]  /*a490*/  FMUL.FTZ R29, R29, c[0x0][0x320] ;  /* 0x0000c8001d1d7a20 */ /* 0x000fe40000410000 */
[----:B------:R-:W-:Y:S01]  /*a4a0*/  FMUL.FTZ R30, R30, c[0x0][0x320] ;  /* 0x0000c8001e1e7a20 */ /* 0x000fe20000410000 */
[----:B------:R-:W-:Y:S01]  /*a4b0*/  FMNMX.FTZ R17, R244, R17, !PT ;  /* 0x00000011f4117209 */ /* 0x000fe20007810000 */
[----:B------:R-:W-:Y:S03]  /*a4c0*/  FMUL.FTZ R31, R31, c[0x0][0x320] ;  /* 0x0000c8001f1f7a20 */ /* 0x000fe60000410000 */
[----:B------:R-:W1:Y:S01]  /*a4d0*/  MUFU.TANH R234, R14 ;  /* 0x0000000e00ea7308 */ /* 0x000e620000002400 */
[----:B------:R-:W-:Y:S01]  /*a4e0*/  FMUL.FTZ R32, R32, c[0x0][0x320] ;  /* 0x0000c80020207a20 */ /* 0x000fe20000410000 */
[----:B------:R-:W-:Y:S01]  /*a4f0*/  FMNMX.FTZ R17, R240, R17, !PT ;  /* 0x00000011f0117209 */ /* 0x000fe20007810000 */
[----:B------:R-:W-:Y:S01]  /*a500*/  FMUL.FTZ R33, R33, c[0x0][0x320] ;  /* 0x0000c80021217a20 */ /* 0x000fe20000410000 */
[----:B--2---:R-:W-:Y:S01]  /*a510*/  FMNMX.FTZ R9, R242, R9, !PT ;  /* 0x00000009f2097209 */ /* 0x004fe20007810000 */
[----:B------:R-:W-:Y:S02]  /*a520*/  FMUL.FTZ R34, R34, c[0x0][0x320] ;  /* 0x0000c80022227a20 */ /* 0x000fe40000410000 */
[----:B------:R-:W-:Y:S01]  /*a530*/  FMUL.FTZ R35, R35, c[0x0][0x320] ;  /* 0x0000c80023237a20 */ /* 0x000fe20000410000 */
[----:B------:R-:W-:Y:S02]  /*a540*/  FMNMX.FTZ R9, R246, R9, !PT ;  /* 0x00000009f6097209 */ /* 0x000fe40007810000 */
[----:B------:R-:W2:Y:S02]  /*a550*/  MUFU.TANH R178, R13 ;  /* 0x0000000d00b27308 */ /* 0x000ea40000002400 */
[----:B---3--:R-:W-:Y:S08]  /*a560*/  FMNMX.FTZ R9, R236, R9, !PT ;  /* 0x00000009ec097209 */ /* 0x008ff00007810000 */
[----:B------:R-:W3:Y:S01]  /*a570*/  MUFU.TANH R180, R15 ;  /* 0x0000000f00b47308 */ /* 0x000ee20000002400 */
[----:B-1----:R-:W-:Y:S09]  /*a580*/  FMNMX.FTZ R17, R234, R17, !PT ;  /* 0x00000011ea117209 */ /* 0x002ff20007810000 */
[----:B------:R-:W1:Y:S01]  /*a590*/  MUFU.TANH R232, R16 ;  /* 0x0000001000e87308 */ /* 0x000e620000002400 */
[----:B--2---:R-:W-:Y:S09]  /*a5a0*/  FMNMX.FTZ R9, R178, R9, !PT ;  /* 0x00000009b2097209 */ /* 0x004ff20007810000 */
[----:B------:R-:W2:Y:S01]  /*a5b0*/  MUFU.TANH R230, R18 ;  /* 0x0000001200e67308 */ /* 0x000ea20000002400 */
[----:B---3--:R-:W-:Y:S09]  /*a5c0*/  FMNMX.FTZ R17, R180, R17, !PT ;  /* 0x00000011b4117209 */ /* 0x008ff20007810000 */
[----:B------:R-:W3:Y:S01]  /*a5d0*/  MUFU.TANH R226, R20 ;  /* 0x0000001400e27308 */ /* 0x000ee20000002400 */
[----:B-1----:R-:W-:Y:S04]  /*a5e0*/  FMNMX.FTZ R9, R232, R9, !PT ;  /* 0x00000009e8097209 */ /* 0x002fe80007810000 */
[----:B------:R-:W-:Y:S05]  /*a5f0*/  FMNMX.FTZ R9, R182, R9, !PT ;  /* 0x00000009b6097209 */ /* 0x000fea0007810000 */
[----:B------:R-:W1:Y:S01]  /*a600*/  MUFU.TANH R228, R19 ;  /* 0x0000001300e47308 */ /* 0x000e620000002400 */
[----:B--2---:R-:W-:Y:S09]  /*a610*/  FMNMX.FTZ R17, R230, R17, !PT ;  /* 0x00000011e6117209 */ /* 0x004ff20007810000 */
[----:B------:R-:W2:Y:S01]  /*a620*/  MUFU.TANH R224, R21 ;  /* 0x0000001500e07308 */ /* 0x000ea20000002400 */
[----:B---3--:R-:W-:Y:S09]  /*a630*/  FMNMX.FTZ R9, R226, R9, !PT ;  /* 0x00000009e2097209 */ /* 0x008ff20007810000 */
[----:B------:R-:W3:Y:S01]  /*a640*/  MUFU.TANH R166, R22 ;  /* 0x0000001600a67308 */ /* 0x000ee20000002400 */
[----:B-1----:R-:W-:Y:S09]  /*a650*/  FMNMX.FTZ R17, R228, R17, !PT ;  /* 0x00000011e4117209 */ /* 0x002ff20007810000 */
        /* <DEDUP_REMOVED lines=21> */
[----:B---3--:R-:W-:Y:S01]  /*a7b0*/  FMNMX.FTZ R17, R148, R17, !PT ;  /* 0x0000001194117209 */ /* 0x008fe20007810000 */
[----:B------:R-:W-:Y:S08]  /*a7c0*/  LDSM.16.MT88.4 R28, [R134+UR4+0x100] ;  /* 0x00010004861c783b */ /* 0x000ff00008004200 */
[----:B------:R-:W3:Y:S01]  /*a7d0*/  MUFU.TANH R142, R34 ;  /* 0x00000022008e7308 */ /* 0x000ee20000002400 */
[----:B-1----:R-:W-:Y:S09]  /*a7e0*/  FMNMX.FTZ R0, R146, R9, !PT ;  /* 0x0000000992007209 */ /* 0x002ff20007810000 */
[----:B------:R-:W1:Y:S01]  /*a7f0*/  MUFU.TANH R144, R35 ;  /* 0x0000002300907308 */ /* 0x000e620000002400 */
[----:B--2---:R-:W-:Y:S05]  /*a800*/  FMNMX.FTZ R15, R143, R0, !PT ;  /* 0x000000008f0f7209 */ /* 0x004fea0007810000 */
[----:B------:R-:W2:Y:S01]  /*a810*/  SHFL.BFLY PT, R2, R15, 0x2, 0x1f ;  /* 0x0c401f000f027f89 */ /* 0x000ea200000e0000 */
[----:B---3--:R-:W-:Y:S04]  /*a820*/  FMNMX.FTZ R17, R142, R17, !PT ;  /* 0x000000118e117209 */ /* 0x008fe80007810000 */
[----:B-1----:R-:W-:Y:S02]  /*a830*/  FMNMX.FTZ R13, R144, R17, !PT ;  /* 0x00000011900d7209 */ /* 0x002fe40007810000 */
[----:B------:R-:W-:Y:S03]  /*a840*/  IADD3 R17, R134, UR4, RZ ;  /* 0x0000000486117c10 */ /* 0x000fe6000fffe0ff */
[----:B------:R-:W1:Y:S01]  /*a850*/  SHFL.BFLY PT, R0, R13, 0x2, 0x1f ;  /* 0x0c401f000d007f89 */ /* 0x000e6200000e0000 */
[----:B--2---:R-:W-:Y:S07]  /*a860*/  FMNMX.FTZ R11, R15, R2, !PT ;  /* 0x000000020f0b7209 */ /* 0x004fee0007810000 */
[----:B------:R-:W2:Y:S01]  /*a870*/  SHFL.BFLY PT, R2, R11, 0x1, 0x1f ;  /* 0x0c201f000b027f89 */ /* 0x000ea200000e0000 */
[----:B-1----:R-:W-:Y:S07]  /*a880*/  FMNMX.FTZ R9, R13, R0, !PT ;  /* 0x000000000d097209 */ /* 0x002fee0007810000 */
[----:B------:R-:W-:Y:S01]  /*a890*/  LDSM.16.MT88.4 R12, [R135+UR4+0x100] ;  /* 0x00010004870c783b */ /* 0x000fe20008004200 */
[----:B--2---:R-:W-:Y:S07]  /*a8a0*/  FMNMX.FTZ R2, R11, R2, !PT ;  /* 0x000000020b027209 */ /* 0x004fee0007810000 */
[----:B------:R-:W1:Y:S01]  /*a8b0*/  SHFL.BFLY PT, R0, R9, 0x1, 0x1f ;  /* 0x0c201f0009007f89 */ /* 0x000e6200000e0000 */
[C---:B------:R-:W-:Y:S02]  /*a8c0*/  FADD.FTZ R4, -R2.reuse, R133 ;  /* 0x0000008502047221 */ /* 0x040fe40000010100 */
[----:B------:R-:W-:Y:S02]  /*a8d0*/  FMUL.FTZ R147, R2, c[0x0][0x2d0] ;  /* 0x0000b40002937a20 */ /* 0x000fe40000410000 */
[----:B------:R-:W-:Y:S02]  /*a8e0*/  FMUL.FTZ R132, R4, c[0x0][0x2d0] ;  /* 0x0000b40004847a20 */ /* 0x000fe40000410000 */
[--C-:B------:R-:W-:Y:S02]  /*a8f0*/  FFMA.FTZ R176, R176, c[0x0][0x2d0], -R147.reuse ;  /* 0x0000b400b0b07a23 */ /* 0x100fe40000010893 */
[--C-:B------:R-:W-:Y:S02]  /*a900*/  FFMA.FTZ R175, R238, c[0x0][0x2d0], -R147.reuse ;  /* 0x0000b400eeaf7a23 */ /* 0x100fe40000010893 */
[--C-:B------:R-:W-:Y:S01]  /*a910*/  FFMA.FTZ R173, R242, c[0x0][0x2d0], -R147.reuse ;  /* 0x0000b400f2ad7a23 */ /* 0x100fe20000010893 */
[----:B------:R-:W2:Y:S01]  /*a920*/  MUFU.EX2 R132, R132 ;  /* 0x0000008400847308 */ /* 0x000ea20000000800 */
[--C-:B------:R-:W-:Y:S02]  /*a930*/  FFMA.FTZ R172, R246, c[0x0][0x2d0], -R147.reuse ;  /* 0x0000b400f6ac7a23 */ /* 0x100fe40000010893 */
[--C-:B------:R-:W-:Y:S02]  /*a940*/  FFMA.FTZ R227, R162, c[0x0][0x2d0], -R147.reuse ;  /* 0x0000b400a2e37a23 */ /* 0x100fe40000010893 */
[--C-:B------:R-:W-:Y:S02]  /*a950*/  FFMA.FTZ R231, R154, c[0x0][0x2d0], -R147.reuse ;  /* 0x0000b4009ae77a23 */ /* 0x100fe40000010893 */
[--C-:B------:R-:W-:Y:S01]  /*a960*/  FFMA.FTZ R235, R146, c[0x0][0x2d0], -R147.reuse ;  /* 0x0000b40092eb7a23 */ /* 0x100fe20000010893 */
[----:B-1----:R-:W-:Y:S02]  /*a970*/  FMNMX.FTZ R0, R9, R0, !PT ;  /* 0x0000000009007209 */ /* 0x002fe40007810000 */
[----:B------:R-:W-:Y:S01]  /*a980*/  MUFU.EX2 R176, R176 ;  /* 0x000000b000b07308 */ /* 0x000fe20000000800 */
[----:B------:R-:W-:Y:S01]  /*a990*/  IADD3 R9, R135, UR4, RZ ;  /* 0x0000000487097c10 */ /* 0x000fe2000fffe0ff */
[----:B------:R-:W-:Y:S02]  /*a9a0*/  FFMA.FTZ R177, R236, c[0x0][0x2d0], -R147 ;  /* 0x0000b400ecb17a23 */ /* 0x000fe40000010893 */
[----:B------:R-:W-:Y:S01]  /*a9b0*/  FMUL.FTZ R145, R0, c[0x0][0x2d0] ;  /* 0x0000b40000917a20 */ /* 0x000fe20000410000 */
[----:B------:R-:W-:Y:S01]  /*a9c0*/  IADD3 R133, R188, R9, RZ ;  /* 0x00000009bc857210 */ /* 0x000fe20007ffe0ff */
[----:B------:R-:W-:Y:S02]  /*a9d0*/  FADD.FTZ R4, -R0, R3 ;  /* 0x0000000300047221 */ /* 0x000fe40000010100 */
[--C-:B------:R-:W-:Y:S02]  /*a9e0*/  FFMA.FTZ R174, R170, c[0x0][0x2d0], -R145.reuse ;  /* 0x0000b400aaae7a23 */ /* 0x100fe40000010891 */
[--C-:B------:R-:W-:Y:S01]  /*a9f0*/  FFMA.FTZ R171, R168, c[0x0][0x2d0], -R145.reuse ;  /* 0x0000b400a8ab7a23 */ /* 0x100fe20000010891 */
[----:B------:R-:W1:Y:S01]  /*aa00*/  MUFU.EX2 R175, R175 ;  /* 0x000000af00af7308 */ /* 0x000e620000000800 */
[--C-:B------:R-:W-:Y:S01]  /*aa10*/  FFMA.FTZ R170, R244, c[0x0][0x2d0], -R145.reuse ;  /* 0x0000b400f4aa7a23 */ /* 0x100fe20000010891 */
[----:B------:R-:W3:Y:S01]  /*aa20*/  LDSM.16.MT88.4 R20, [R133+0x100] ;  /* 0x000100008514783b */ /* 0x000ee20000004200 */
[--C-:B------:R-:W-:Y:S01]  /*aa30*/  FFMA.FTZ R169, R240, c[0x0][0x2d0], -R145.reuse ;  /* 0x0000b400f0a97a23 */ /* 0x100fe20000010891 */
[----:B------:R-:W-:Y:S01]  /*aa40*/  IADD3 R168, R188, R17, RZ ;  /* 0x00000011bca87210 */ /* 0x000fe20007ffe0ff */
[----:B------:R-:W-:Y:S02]  /*aa50*/  FMUL.FTZ R3, R4, c[0x0][0x2d0] ;  /* 0x0000b40004037a20 */ /* 0x000fe40000410000 */
[C---:B--2---:R-:W-:Y:S02]  /*aa60*/  FMUL.FTZ R4, R132.reuse, R128 ;  /* 0x0000008084047220 */ /* 0x044fe40000410000 */
[C---:B------:R-:W-:Y:S01]  /*aa70*/  FMUL.FTZ R5, R132.reuse, R129 ;  /* 0x0000008184057220 */ /* 0x040fe20000410000 */
[----:B------:R-:W-:Y:S01]  /*aa80*/  MUFU.EX2 R173, R173 ;  /* 0x000000ad00ad7308 */ /* 0x000fe20000000800 */
[C---:B------:R-:W-:Y:S01]  /*aa90*/  FMUL.FTZ R8, R132.reuse, R124 ;  /* 0x0000007c84087220 */ /* 0x040fe20000410000 */
[----:B------:R-:W-:Y:S01]  /*aaa0*/  LDSM.16.MT88.4 R136, [R133+0x2900] ;  /* 0x002900008588783b */ /* 0x000fe20000004200 */
[C---:B------:R-:W-:Y:S02]  /*aab0*/  FMUL.FTZ R9, R132.reuse, R125 ;  /* 0x0000007d84097220 */ /* 0x040fe40000410000 */
[C---:B------:R-:W-:Y:S02]  /*aac0*/  FMUL.FTZ R16, R132.reuse, R116 ;  /* 0x0000007484107220 */ /* 0x040fe40000410000 */
[C---:B------:R-:W-:Y:S02]  /*aad0*/  FMUL.FTZ R17, R132.reuse, R117 ;  /* 0x0000007584117220 */ /* 0x040fe40000410000 */
[C---:B------:R-:W-:Y:S01]  /*aae0*/  FMUL.FTZ R24, R132.reuse, R108 ;  /* 0x0000006c84187220 */ /* 0x040fe20000410000 */
[----:B------:R-:W2:Y:S01]  /*aaf0*/  MUFU.EX2 R3, R3 ;  /* 0x0000000300037308 */ /* 0x000ea20000000800 */
[C---:B------:R-:W-:Y:S02]  /*ab00*/  FMUL.FTZ R25, R132.reuse, R109 ;  /* 0x0000006d84197220 */ /* 0x040fe40000410000 */
[C---:B------:R-:W-:Y:S01]  /*ab10*/  FMUL.FTZ R32, R132.reuse, R100 ;  /* 0x0000006484207220 */ /* 0x040fe20000410000 */
[----:B-1----:R-:W-:Y:S01]  /*ab20*/  F2FP.BF16.PACK_AB R128, R175, R176 ;  /* 0x000000b0af80723e */ /* 0x002fe200000010ff */
[----:B------:R-:W-:Y:S02]  /*ab30*/  FMUL.FTZ R33, R132, R101 ;  /* 0x0000006584217220 */ /* 0x000fe40000410000 */
[--C-:B------:R-:W-:Y:S02]  /*ab40*/  FFMA.FTZ R179, R234, c[0x0][0x2d0], -R145.reuse ;  /* 0x0000b400eab37a23 */ /* 0x100fe40000010891 */
[--C-:B------:R-:W-:Y:S01]  /*ab50*/  FFMA.FTZ R180, R180, c[0x0][0x2d0], -R145.reuse ;  /* 0x0000b400b4b47a23 */ /* 0x100fe20000010891 */
[----:B------:R-:W1:Y:S01]  /*ab60*/  MUFU.EX2 R172, R172 ;  /* 0x000000ac00ac7308 */ /* 0x000e620000000800 */
[--C-:B------:R-:W-:Y:S02]  /*ab70*/  FFMA.FTZ R183, R230, c[0x0][0x2d0], -R145.reuse ;  /* 0x0000b400e6b77a23 */ /* 0x100fe40000010891 */
[--C-:B------:R-:W-:Y:S02]  /*ab80*/  FFMA.FTZ R190, R228, c[0x0][0x2d0], -R145.reuse ;  /* 0x0000b400e4be7a23 */ /* 0x100fe40000010891 */
[----:B------:R-:W-:Y:S02]  /*ab90*/  FFMA.FTZ R225, R166, c[0x0][0x2d0], -R145 ;  /* 0x0000b400a6e17a23 */ /* 0x000fe40000010891 */
[----:B------:R-:W-:Y:S02]  /*aba0*/  FFMA.FTZ R228, R160, c[0x0][0x2d0], -R147 ;  /* 0x0000b400a0e47a23 */ /* 0x000fe40000010893 */
[----:B------:R-:W-:Y:S01]  /*abb0*/  LDSM.16.MT88.4 R160, [R168+0x3900] ;  /* 0x00390000a8a0783b */ /* 0x000fe20000004200 */
[----:B------:R-:W-:Y:S01]  /*abc0*/  MUFU.EX2 R174, R174 ;  /* 0x000000ae00ae7308 */ /* 0x000fe20000000800 */
[--C-:B------:R-:W-:Y:S02]  /*abd0*/  FFMA.FTZ R229, R158, c[0x0][0x2d0], -R145.reuse ;  /* 0x0000b4009ee57a23 */ /* 0x100fe40000010891 */
[--C-:B------:R-:W-:Y:S02]  /*abe0*/  FFMA.FTZ R230, R156, c[0x0][0x2d0], -R145.reuse ;  /* 0x0000b4009ce67a23 */ /* 0x100fe40000010891 */
[C---:B--2---:R-:W-:Y:S02]  /*abf0*/  FMUL.FTZ R6, R3.reuse, R130 ;  /* 0x0000008203067220 */ /* 0x044fe40000410000 */
[C---:B------:R-:W-:Y:S01]  /*ac00*/  FMUL.FTZ R7, R3.reuse, R131 ;  /* 0x0000008303077220 */ /* 0x040fe20000410000 */
[----:B------:R-:W-:Y:S01]  /*ac10*/  LDSM.16.MT88.4 R156, [R134+UR4+0x3900] ;  /* 0x00390004869c783b */ /* 0x000fe20008004200 */
[C---:B------:R-:W-:Y:S01]  /*ac20*/  FMUL.FTZ R10, R3.reuse, R126 ;  /* 0x0000007e030a7220 */ /* 0x040fe20000410000 */
[----:B------:R-:W2:Y:S01]  /*ac30*/  MUFU.EX2 R171, R171 ;  /* 0x000000ab00ab7308 */ /* 0x000ea20000000800 */
[C---:B------:R-:W-:Y:S02]  /*ac40*/  FMUL.FTZ R11, R3.reuse, R127 ;  /* 0x0000007f030b7220 */ /* 0x040fe40000410000 */
[C---:B------:R-:W-:Y:S01]  /*ac50*/  FMUL.FTZ R18, R3.reuse, R118 ;  /* 0x0000007603127220 */ /* 0x040fe20000410000 */
[----:B-1----:R-:W-:Y:S01]  /*ac60*/  F2FP.BF16.PACK_AB R130, R172, R173 ;  /* 0x000000adac82723e */ /* 0x002fe200000010ff */
[C---:B------:R-:W-:Y:S01]  /*ac70*/  FMUL.FTZ R19, R3.reuse, R119 ;  /* 0x0000007703137220 */ /* 0x040fe20000410000 */
[----:B------:R-:W-:Y:S01]  /*ac80*/  LDSM.16.MT88.4 R124, [R135+UR4+0x2900] ;  /* 0x00290004877c783b */ /* 0x000fe20008004200 */
[C---:B------:R-:W-:Y:S02]  /*ac90*/  FMUL.FTZ R26, R3.reuse, R110 ;  /* 0x0000006e031a7220 */ /* 0x040fe40000410000 */
[C---:B------:R-:W-:Y:S01]  /*aca0*/  FMUL.FTZ R27, R3.reuse, R111 ;  /* 0x0000006f031b7220 */ /* 0x040fe20000410000 */
[----:B------:R-:W-:Y:S01]  /*acb0*/  MUFU.EX2 R170, R170 ;  /* 0x000000aa00aa7308 */ /* 0x000fe20000000800 */
[C---:B------:R-:W-:Y:S02]  /*acc0*/  FMUL.FTZ R34, R3.reuse, R102 ;  /* 0x0000006603227220 */ /* 0x040fe40000410000 */
[----:B------:R-:W-:Y:S01]  /*acd0*/  FMUL.FTZ R35, R3, R103 ;  /* 0x0000006703237220 */ /* 0x000fe20000410000 */
[----:B------:R-:W-:Y:S01]  /*ace0*/  LDSM.16.MT88.4 R108, [R168+0x2100] ;  /* 0x00210000a86c783b */ /* 0x000fe20000004200 */
[--C-:B------:R-:W-:Y:S02]  /*acf0*/  FFMA.FTZ R233, R150, c[0x0][0x2d0], -R145.reuse ;  /* 0x0000b40096e97a23 */ /* 0x100fe40000010891 */
[--C-:B------:R-:W-:Y:S02]  /*ad00*/  FFMA.FTZ R234, R148, c[0x0][0x2d0], -R145.reuse ;  /* 0x0000b40094ea7a23 */ /* 0x100fe40000010891 */
[--C-:B------:R-:W-:Y:S01]  /*ad10*/  FFMA.FTZ R237, R142, c[0x0][0x2d0], -R145.reuse ;  /* 0x0000b4008eed7a23 */ /* 0x100fe20000010891 */
[----:B------:R-:W1:Y:S01]  /*ad20*/  MUFU.EX2 R169, R169 ;  /* 0x000000a900a97308 */ /* 0x000e620000000800 */
[----:B------:R-:W-:Y:S01]  /*ad30*/  FFMA.FTZ R238, R144, c[0x0][0x2d0], -R145 ;  /* 0x0000b40090ee7a23 */ /* 0x000fe20000010891 */
[----:B------:R-:W-:Y:S01]  /*ad40*/  LDSM.16.MT88.4 R100, [R134+UR4+0x2100] ;  /* 0x002100048664783b */ /* 0x000fe20008004200 */
[C---:B------:R-:W-:Y:S01]  /*ad50*/  FMUL.FTZ R36, R132.reuse, R36 ;  /* 0x0000002484247220 */ /* 0x040fe20000410000 */
[----:B--2---:R-:W-:Y:S01]  /*ad60*/  F2FP.BF16.PACK_AB R129, R171, R174 ;  /* 0x000000aeab81723e */ /* 0x004fe200000010ff */
[C---:B------:R-:W-:Y:S02]  /*ad70*/  FMUL.FTZ R37, R132.reuse, R37 ;  /* 0x0000002584257220 */ /* 0x040fe40000410000 */
[C---:B------:R-:W-:Y:S02]  /*ad80*/  FMUL.FTZ R38, R3.reuse, R38 ;  /* 0x0000002603267220 */ /* 0x040fe40000410000 */
[C---:B------:R-:W-:Y:S01]  /*ad90*/  FMUL.FTZ R39, R3.reuse, R39 ;  /* 0x0000002703277220 */ /* 0x040fe20000410000 */
[----:B------:R-:W-:Y:S01]  /*ada0*/  LDSM.16.MT88.4 R116, [R134+UR4+0x900] ;  /* 0x000900048674783b */ /* 0x000fe20008004200 */
[C---:B------:R-:W-:Y:S01]  /*adb0*/  FMUL.FTZ R40, R132.reuse, R40 ;  /* 0x0000002884287220 */ /* 0x040fe20000410000 */
[----:B------:R-:W-:Y:S01]  /*adc0*/  MUFU.EX2 R177, R177 ;  /* 0x000000b100b17308 */ /* 0x000fe20000000800 */
[C---:B------:R-:W-:Y:S02]  /*add0*/  FMUL.FTZ R41, R132.reuse, R41 ;  /* 0x0000002984297220 */ /* 0x040fe40000410000 */
[C---:B------:R-:W-:Y:S02]  /*ade0*/  FMUL.FTZ R42, R3.reuse, R42 ;  /* 0x0000002a032a7220 */ /* 0x040fe40000410000 */
[C---:B------:R-:W-:Y:S01]  /*adf0*/  FMUL.FTZ R43, R3.reuse, R43 ;  /* 0x0000002b032b7220 */ /* 0x040fe20000410000 */
[----:B------:R-:W-:Y:S01]  /*ae00*/  LDSM.16.MT88.4 R148, [R135+UR4+0x3900] ;  /* 0x003900048794783b */ /* 0x000fe20008004200 */
[C---:B------:R-:W-:Y:S02]  /*ae10*/  FMUL.FTZ R44, R132.reuse, R44 ;  /* 0x0000002c842c7220 */ /* 0x040fe40000410000 */
[C---:B------:R-:W-:Y:S01]  /*ae20*/  FMUL.FTZ R45, R132.reuse, R45 ;  /* 0x0000002d842d7220 */ /* 0x040fe20000410000 */
[----:B------:R-:W-:Y:S01]  /*ae30*/  MUFU.EX2 R179, R179 ;  /* 0x000000b300b37308 */ /* 0x000fe20000000800 */
[----:B------:R-:W-:Y:S01]  /*ae40*/  FMUL.FTZ R46, R3, R46 ;  /* 0x0000002e032e7220 */ /* 0x000fe20000410000 */
        /* <DEDUP_REMOVED lines=15> */
[----:B------:R-:W4:Y:S01]  /*af40*/  LDSM.16.MT88.4 R120, [R168+0x100] ;  /* 0x00010000a878783b */ /* 0x000f220000004200 */
[C---:B------:R-:W-:Y:S02]  /*af50*/  FMUL.FTZ R52, R132.reuse, R52 ;  /* 0x0000003484347220 */ /* 0x040fe40000410000 */
[C---:B------:R-:W-:Y:S02]  /*af60*/  FMUL.FTZ R53, R132.reuse, R53 ;  /* 0x0000003584357220 */ /* 0x040fe40000410000 */
[C---:B---3--:R-:W-:Y:S03]  /*af70*/  HMMA.16816.F32.BF16 R12, R128.reuse, R20, R12 ;  /* 0x00000014800c723c */ /* 0x048fe6000004180c */
        /* <DEDUP_REMOVED lines=10> */
[----:B------:R-:W3:Y:S01]  /*b020*/  LDSM.16.MT88.4 R112, [R135+UR4+0x2100] ;  /* 0x002100048770783b */ /* 0x000ee20008004200 */
        /* <DEDUP_REMOVED lines=14> */
[----:B------:R-:W5:Y:S01]  /*b110*/  LDSM.16.MT88.4 R104, [R133+0x2100] ;  /* 0x002100008568783b */ /* 0x000f620000004200 */
[C---:B------:R-:W-:Y:S02]  /*b120*/  FMUL.FTZ R62, R3.reuse, R62 ;  /* 0x0000003e033e7220 */ /* 0x040fe40000410000 */
[C---:B------:R-:W-:Y:S02]  /*b130*/  FMUL.FTZ R63, R3.reuse, R63 ;  /* 0x0000003f033f7220 */ /* 0x040fe40000410000 */
[C---:B----4-:R-:W-:Y:S02]  /*b140*/  HMMA.16816.F32.BF16 R28, R128.reuse, R120, R28 ;  /* 0x00000078801c723c */ /* 0x050fe4000004181c */
        /* <DEDUP_REMOVED lines=14> */
[----:B------:R-:W-:Y:S03]  /*b230*/  LDSM.16.MT88.4 R112, [R135+UR4+0x900] ;  /* 0x000900048770783b */ /* 0x000fe60008004200 */
[C---:B------:R-:W-:Y:S02]  /*b240*/  FMUL.FTZ R71, R3.reuse, R71 ;  /* 0x0000004703477220 */ /* 0x040fe40000410000 */
[C---:B------:R-:W-:Y:S02]  /*b250*/  FMUL.FTZ R72, R132.reuse, R72 ;  /* 0x0000004884487220 */ /* 0x040fe40000410000 */
[C---:B------:R-:W-:Y:S01]  /*b260*/  FMUL.FTZ R73, R132.reuse, R73 ;  /* 0x0000004984497220 */ /* 0x040fe20000410000 */
[----:B------:R-:W-:Y:S01]  /*b270*/  MUFU.EX2 R235, R235 ;  /* 0x000000eb00eb7308 */ /* 0x000fe20000000800 */
[C---:B-----5:R-:W-:Y:S03]  /*b280*/  HMMA.16816.F32.BF16 R44, R128.reuse, R104, R44 ;  /* 0x00000068802c723c */ /* 0x060fe6000004182c */
[C---:B------:R-:W-:Y:S02]  /*b290*/  FMUL.FTZ R74, R3.reuse, R74 ;  /* 0x0000004a034a7220 */ /* 0x040fe40000410000 */
[C---:B------:R-:W-:Y:S02]  /*b2a0*/  FMUL.FTZ R75, R3.reuse, R75 ;  /* 0x0000004b034b7220 */ /* 0x040fe40000410000 */
[C---:B------:R-:W-:Y:S01]  /*b2b0*/  FMUL.FTZ R76, R132.reuse, R76 ;  /* 0x0000004c844c7220 */ /* 0x040fe20000410000 */
[C---:B------:R-:W-:Y:S01]  /*b2c0*/  HMMA.16816.F32.BF16 R48, R128.reuse, R106, R48 ;  /* 0x0000006a8030723c */ /* 0x040fe20000041830 */
[----:B------:R-:W3:Y:S01]  /*b2d0*/  LDSM.16.MT88.4 R104, [R135+UR4+0x4100] ;  /* 0x004100048768783b */ /* 0x000ee20008004200 */
        /* <DEDUP_REMOVED lines=8> */
[----:B------:R-:W4:Y:S03]  /*b360*/  LDSM.16.MT88.4 R100, [R133+0x4100] ;  /* 0x004100008564783b */ /* 0x000f260000004200 */
[C---:B------:R-:W-:Y:S02]  /*b370*/  FMUL.FTZ R81, R132.reuse, R81 ;  /* 0x0000005184517220 */ /* 0x040fe40000410000 */
[C---:B------:R-:W-:Y:S02]  /*b380*/  FMUL.FTZ R82, R3.reuse, R82 ;  /* 0x0000005203527220 */ /* 0x040fe40000410000 */
[C---:B------:R-:W-:Y:S04]  /*b390*/  HMMA.16816.F32.BF16 R60, R128.reuse, R108, R60 ;  /* 0x0000006c803c723c */ /* 0x040fe8000004183c */
[C---:B------:R-:W-:Y:S02]  /*b3a0*/  FMUL.FTZ R83, R3.reuse, R83 ;  /* 0x0000005303537220 */ /* 0x040fe40000410000 */
[C---:B------:R-:W-:Y:S02]  /*b3b0*/  FMUL.FTZ R84, R132.reuse, R84 ;  /* 0x0000005484547220 */ /* 0x040fe40000410000 */
[C---:B------:R-:W-:Y:S01]  /*b3c0*/  HMMA.16816.F32.BF16 R64, R128.reuse, R110, R64 ;  /* 0x0000006e8040723c */ /* 0x040fe20000041840 */
[----:B------:R-:W5:Y:S03]  /*b3d0*/  LDSM.16.MT88.4 R108, [R134+UR4+0x4100] ;  /* 0x00410004866c783b */ /* 0x000f660008004200 */
[----:B------:R-:W-:Y:S02]  /*b3e0*/  FMUL.FTZ R85, R132, R85 ;  /* 0x0000005584557220 */ /* 0x000fe40000410000 */
[C---:B------:R-:W-:Y:S02]  /*b3f0*/  FMUL.FTZ R86, R3.reuse, R86 ;  /* 0x0000005603567220 */ /* 0x040fe40000410000 */
[C---:B------:R-:W-:Y:S01]  /*b400*/  FMUL.FTZ R87, R3.reuse, R87 ;  /* 0x0000005703577220 */ /* 0x040fe20000410000 */
[C---:B---3--:R-:W-:Y:S03]  /*b410*/  HMMA.16816.F32.BF16 R68, R128.reuse, R104, R68 ;  /* 0x000000688044723c */ /* 0x048fe60000041844 */
[--C-:B------:R-:W-:Y:S02]  /*b420*/  FFMA.FTZ R178, R178, c[0x0][0x2d0], -R147.reuse ;  /* 0x0000b400b2b27a23 */ /* 0x100fe40000010893 */
[--C-:B------:R-:W-:Y:S02]  /*b430*/  FFMA.FTZ R181, R232, c[0x0][0x2d0], -R147.reuse ;  /* 0x0000b400e8b57a23 */ /* 0x100fe40000010893 */
[--C-:B------:R-:W-:Y:S01]  /*b440*/  FFMA.FTZ R232, R152, c[0x0][0x2d0], -R147.reuse ;  /* 0x0000b40098e87a23 */ /* 0x100fe20000010893 */
[C---:B------:R-:W-:Y:S01]  /*b450*/  HMMA.16816.F32.BF16 R72, R128.reuse, R106, R72 ;  /* 0x0000006a8048723c */ /* 0x040fe20000041848 */
[----:B------:R-:W3:Y:S01]  /*b460*/  LDSM.16.MT88.4 R104, [R168+0x4100] ;  /* 0x00410000a868783b */ /* 0x000ee20000004200 */
[----:B------:R-:W5:Y:S02]  /*b470*/  MUFU.EX2 R178, R178 ;  /* 0x000000b200b27308 */ /* 0x000f640000000800 */
[--C-:B------:R-:W-:Y:S02]  /*b480*/  FFMA.FTZ R182, R182, c[0x0][0x2d0], -R147.reuse ;  /* 0x0000b400b6b67a23 */ /* 0x100fe40000010893 */
[C---:B------:R-:W-:Y:S02]  /*b490*/  FMUL.FTZ R88, R132.reuse, R88 ;  /* 0x0000005884587220 */ /* 0x040fe40000410000 */
[C---:B----4-:R-:W-:Y:S01]  /*b4a0*/  HMMA.16816.F32.BF16 R76, R128.reuse, R100, R76 ;  /* 0x00000064804c723c */ /* 0x050fe2000004184c */
[----:B------:R-:W-:Y:S03]  /*b4b0*/  LDSM.16.MT88.4 R152, [R133+0x3900] ;  /* 0x003900008598783b */ /* 0x000fe60000004200 */
[----:B------:R-:W-:Y:S01]  /*b4c0*/  FMUL.FTZ R89, R132, R89 ;  /* 0x0000005984597220 */ /* 0x000fe20000410000 */
[----:B------:R-:W-:Y:S01]  /*b4d0*/  MUFU.EX2 R181, R181 ;  /* 0x000000b500b57308 */ /* 0x000fe20000000800 */
[C---:B------:R-:W-:Y:S01]  /*b4e0*/  FMUL.FTZ R90, R3.reuse, R90 ;  /* 0x0000005a035a7220 */ /* 0x040fe20000410000 */
[----:B-1----:R-:W-:Y:S01]  /*b4f0*/  F2FP.BF16.PACK_AB R101, R180, R179 ;  /* 0x000000b3b465723e */ /* 0x002fe200000010ff */
[C---:B------:R-:W-:Y:S04]  /*b500*/  HMMA.16816.F32.BF16 R80, R128.reuse, R102, R80 ;  /* 0x000000668050723c */ /* 0x040fe80000041850 */
[C---:B------:R-:W-:Y:S02]  /*b510*/  FMUL.FTZ R91, R3.reuse, R91 ;  /* 0x0000005b035b7220 */ /* 0x040fe40000410000 */
[----:B------:R-:W-:Y:S01]  /*b520*/  FMUL.FTZ R92, R132, R92 ;  /* 0x0000005c845c7220 */ /* 0x000fe20000410000 */
[----:B--2---:R-:W-:Y:S01]  /*b530*/  F2FP.BF16.PACK_AB R103, R190, R183 ;  /* 0x000000b7be67723e */ /* 0x004fe200000010ff */
[C---:B-----5:R-:W-:Y:S01]  /*b540*/  HMMA.16816.F32.BF16 R84, R128.reuse, R108, R84 ;  /* 0x0000006c8054723c */ /* 0x060fe20000041854 */
[----:B------:R-:W1:Y:S03]  /*b550*/  MUFU.EX2 R182, R182 ;  /* 0x000000b600b67308 */ /* 0x000e660000000800 */
[----:B------:R-:W-:Y:S01]  /*b560*/  FMUL.FTZ R93, R132, R93 ;  /* 0x0000005d845d7220 */ /* 0x000fe20000410000 */
[----:B------:R-:W-:Y:S01]  /*b570*/  F2FP.BF16.PACK_AB R100, R178, R177 ;  /* 0x000000b1b264723e */ /* 0x000fe200000010ff */
[C---:B------:R-:W-:Y:S02]  /*b580*/  FMUL.FTZ R94, R3.reuse, R94 ;  /* 0x0000005e035e7220 */ /* 0x040fe40000410000 */
[C---:B------:R-:W-:Y:S01]  /*b590*/  HMMA.16816.F32.BF16 R88, R128.reuse, R110, R88 ;  /* 0x0000006e8058723c */ /* 0x040fe20000041858 */
[----:B------:R-:W2:Y:S02]  /*b5a0*/  LDSM.16.MT88.4 R108, [R133+0x900] ;  /* 0x00090000856c783b */ /* 0x000ea40000004200 */
[----:B------:R-:W-:Y:S01]  /*b5b0*/  MUFU.EX2 R232, R232 ;  /* 0x000000e800e87308 */ /* 0x000fe20000000800 */
[C---:B------:R-:W-:Y:S02]  /*b5c0*/  FMUL.FTZ R95, R3.reuse, R95 ;  /* 0x0000005f035f7220 */ /* 0x040fe40000410000 */
[C---:B------:R-:W-:Y:S02]  /*b5d0*/  FMUL.FTZ R96, R132.reuse, R96 ;  /* 0x0000006084607220 */ /* 0x040fe40000410000 */
[----:B------:R-:W-:Y:S03]  /*b5e0*/  FMUL.FTZ R97, R132, R97 ;  /* 0x0000006184617220 */ /* 0x000fe60000410000 */
[C---:B---3--:R-:W-:Y:S03]  /*b5f0*/  HMMA.16816.F32.BF16 R92, R128.reuse, R104, R92 ;  /* 0x00000068805c723c */ /* 0x048fe6000004185c */
[C---:B------:R-:W-:Y:S02]  /*b600*/  FMUL.FTZ R98, R3.reuse, R98 ;  /* 0x0000006203627220 */ /* 0x040fe40000410000 */
[----:B------:R-:W-:Y:S01]  /*b610*/  FMUL.FTZ R99, R3, R99 ;  /* 0x0000006303637220 */ /* 0x000fe20000410000 */
[----:B-1----:R-:W-:Y:S01]  /*b620*/  F2FP.BF16.PACK_AB R102, R182, R181 ;  /* 0x000000b5b666723e */ /* 0x002fe200000010ff */
[----:B------:R-:W-:Y:S02]  /*b630*/  FFMA.FTZ R213, R226, c[0x0][0x2d0], -R147 ;  /* 0x0000b400e2d57a23 */ /* 0x000fe40000010893 */
[----:B------:R-:W-:Y:S02]  /*b640*/  FFMA.FTZ R226, R164, c[0x0][0x2d0], -R145 ;  /* 0x0000b400a4e27a23 */ /* 0x000fe40000010891 */
[----:B------:R-:W-:Y:S01]  /*b650*/  LDSM.16.MT88.4 R164, [R135+UR4+0x5900] ;  /* 0x0059000487a4783b */ /* 0x000fe20008004200 */
[----:B------:R-:W-:Y:S01]  /*b660*/  HMMA.16816.F32.BF16 R96, R128, R106, R96 ;  /* 0x0000006a8060723c */ /* 0x000fe20000041860 */
[----:B------:R-:W-:Y:S02]  /*b670*/  MUFU.EX2 R213, R213 ;  /* 0x000000d500d57308 */ /* 0x000fe40000000800 */
[--C-:B------:R-:W-:Y:S02]  /*b680*/  FFMA.FTZ R224, R224, c[0x0][0x2d0], -R147.reuse ;  /* 0x0000b400e0e07a23 */ /* 0x100fe40000010893 */
[----:B------:R-:W-:Y:S02]  /*b690*/  FFMA.FTZ R147, R143, c[0x0][0x2d0], -R147 ;  /* 0x0000b4008f937a23 */ /* 0x000fe40000010893 */
[----:B------:R-:W1:Y:S01]  /*b6a0*/  LDSM.16.MT88.4 R104, [R134+UR4+0x2900] ;  /* 0x002900048668783b */ /* 0x000e620008004200 */
[C---:B------:R-:W-:Y:S03]  /*b6b0*/  HMMA.16816.F32.BF16 R4, R100.reuse, R112, R4 ;  /* 0x000000706404723c */ /* 0x040fe60000041804 */
[----:B------:R3:W-:Y:S02]  /*b6c0*/  MUFU.EX2 R236, R147 ;  /* 0x0000009300ec7308 */ /* 0x0007e40000000800 */
[----:B------:R-:W-:Y:S02]  /*b6d0*/  FFMA.FTZ R176, R132, R207, R176 ;  /* 0x000000cf84b07223 */ /* 0x000fe400000100b0 */
[----:B------:R-:W-:Y:S01]  /*b6e0*/  LDSM.16.MT88.4 R128, [R135+UR4+0x3100] ;  /* 0x003100048780783b */ /* 0x000fe20008004200 */
[C---:B------:R-:W-:Y:S04]  /*b6f0*/  HMMA.16816.F32.BF16 R8, R100.reuse, R114, R8 ;  /* 0x000000726408723c */ /* 0x040fe80000041808 */
[----:B------:R-:W-:Y:S01]  /*b700*/  FFMA.FTZ R174, R3, R208, R174 ;  /* 0x000000d003ae7223 */ /* 0x000fe200000100ae */
[----:B------:R-:W4:Y:S01]  /*b710*/  MUFU.EX2 R224, R224 ;  /* 0x000000e000e07308 */ /* 0x000f220000000800 */
[----:B------:R-:W-:Y:S01]  /*b720*/  IADD3 R3, R223, -0x2, RZ ;  /* 0xfffffffedf037810 */ /* 0x000fe20007ffe0ff */
[----:B------:R-:W-:Y:S01]  /*b730*/  LDSM.16.MT88.4 R112, [R135+UR4+0x4900] ;  /* 0x004900048770783b */ /* 0x000fe20008004200 */
[C---:B--2---:R-:W-:Y:S03]  /*b740*/  HMMA.16816.F32.BF16 R12, R100.reuse, R108, R12 ;  /* 0x0000006c640c723c */ /* 0x044fe6000004180c */
[----:B------:R-:W-:Y:S01]  /*b750*/  ISETP.GE.AND P0, PT, R3, R194, PT ;  /* 0x000000c20300720c */ /* 0x000fe20003f06270 */
[----:B------:R-:W-:Y:S02]  /*b760*/  FADD.FTZ R176, R175, R176 ;  /* 0x000000b0afb07221 */ /* 0x000fe40000010000 */
[----:B------:R-:W-:Y:S01]  /*b770*/  FADD.FTZ R171, R171, R174 ;  /* 0x000000aeabab7221 */ /* 0x000fe20000010000 */
[----:B------:R-:W-:Y:S01]  /*b780*/  LDSM.16.MT88.4 R140, [R134+UR4+0x1900] ;  /* 0x00190004868c783b */ /* 0x000fe20008004200 */
[C---:B------:R-:W-:Y:S01]  /*b790*/  HMMA.16816.F32.BF16 R16, R100.reuse, R110, R16 ;  /* 0x0000006e6410723c */ /* 0x040fe20000041810 */
[----:B------:R-:W2:Y:S03]  /*b7a0*/  MUFU.EX2 R226, R226 ;  /* 0x000000e200e27308 */ /* 0x000ea60000000800 */
[----:B------:R-:W-:Y:S02]  /*b7b0*/  FADD.FTZ R173, R173, R176 ;  /* 0x000000b0adad7221 */ /* 0x000fe40000010000 */
[----:B------:R-:W-:Y:S01]  /*b7c0*/  FADD.FTZ R170, R170, R171 ;  /* 0x000000abaaaa7221 */ /* 0x000fe20000010000 */
[----:B------:R-:W5:Y:S01]  /*b7d0*/  LDSM.16.MT88.4 R108, [R168+0x2900] ;  /* 0x00290000a86c783b */ /* 0x000f620000004200 */
[C---:B------:R-:W-:Y:S04]  /*b7e0*/  HMMA.16816.F32.BF16 R20, R100.reuse, R116, R20 ;  /* 0x000000746414723c */ /* 0x040fe80000041814 */
[----:B------:R-:W-:Y:S02]  /*b7f0*/  FADD.FTZ R172, R172, R173 ;  /* 0x000000adacac7221 */ /* 0x000fe40000010000 */
[----:B------:R-:W-:Y:S01]  /*b800*/  FADD.FTZ R170, R169, R170 ;  /* 0x000000aaa9aa7221 */ /* 0x000fe20000010000 */
[----:B---3--:R-:W-:Y:S01]  /*b810*/  LDSM.16.MT88.4 R144, [R168+0x1900] ;  /* 0x00190000a890783b */ /* 0x008fe20000004200 */
[C---:B------:R-:W-:Y:S04]  /*b820*/  HMMA.16816.F32.BF16 R24, R100.reuse, R118, R24 ;  /* 0x000000766418723c */ /* 0x040fe80000041818 */
[----:B------:R-:W-:Y:S02]  /*b830*/  FADD.FTZ R177, R177, R172 ;  /* 0x000000acb1b17221 */ /* 0x000fe40000010000 */
[----:B------:R-:W-:Y:S01]  /*b840*/  FADD.FTZ R179, R179, R170 ;  /* 0x000000aab3b37221 */ /* 0x000fe20000010000 */
[----:B------:R-:W3:Y:S01]  /*b850*/  LDSM.16.MT88.4 R116, [R133+0x4900] ;  /* 0x004900008574783b */ /* 0x000ee20000004200 */
[C---:B------:R-:W-:Y:S04]  /*b860*/  HMMA.16816.F32.BF16 R28, R100.reuse, R120, R28 ;  /* 0x00000078641c723c */ /* 0x040fe8000004181c */
[----:B------:R-:W-:Y:S02]  /*b870*/  FADD.FTZ R178, R178, R177 ;  /* 0x000000b1b2b27221 */ /* 0x000fe40000010000 */
[----:B------:R-:W-:Y:S02]  /*b880*/  FADD.FTZ R180, R180, R179 ;  /* 0x000000b3b4b47221 */ /* 0x000fe40000010000 */
[C---:B------:R-:W-:Y:S01]  /*b890*/  HMMA.16816.F32.BF16 R32, R100.reuse, R122, R32 ;  /* 0x0000007a6420723c */ /* 0x040fe20000041820 */
[----:B------:R-:W-:Y:S03]  /*b8a0*/  LDSM.16.MT88.4 R120, [R134+UR4+0x1100] ;  /* 0x001100048678783b */ /* 0x000fe60008004200 */
[----:B------:R-:W-:Y:S02]  /*b8b0*/  FADD.FTZ R181, R181, R178 ;  /* 0x000000b2b5b57221 */ /* 0x000fe40000010000 */
[----:B------:R-:W-:Y:S02]  /*b8c0*/  FADD.FTZ R183, R183, R180 ;  /* 0x000000b4b7b77221 */ /* 0x000fe40000010000 */
[C---:B------:R-:W-:Y:S04]  /*b8d0*/  HMMA.16816.F32.BF16 R36, R100.reuse, R124, R36 ;  /* 0x0000007c6424723c */ /* 0x040fe80000041824 */
[----:B------:R-:W-:Y:S02]  /*b8e0*/  FADD.FTZ R182, R182, R181 ;  /* 0x000000b5b6b67221 */ /* 0x000fe40000010000 */
[----:B------:R-:W-:Y:S02]  /*b8f0*/  FADD.FTZ R190, R190, R183 ;  /* 0x000000b7bebe7221 */ /* 0x000fe40000010000 */
[C---:B------:R-:W-:Y:S01]  /*b900*/  HMMA.16816.F32.BF16 R40, R100.reuse, R126, R40 ;  /* 0x0000007e6428723c */ /* 0x040fe20000041828 */
[----:B------:R-:W-:Y:S07]  /*b910*/  LDSM.16.MT88.4 R124, [R168+0x1100] ;  /* 0x00110000a87c783b */ /* 0x000fee0000004200 */
[C---:B------:R-:W-:Y:S08]  /*b920*/  HMMA.16816.F32.BF16 R44, R100.reuse, R136, R44 ;  /* 0x00000088642c723c */ /* 0x040ff0000004182c */
[C---:B------:R-:W-:Y:S01]  /*b930*/  HMMA.16816.F32.BF16 R48, R100.reuse, R138, R48 ;  /* 0x0000008a6430723c */ /* 0x040fe20000041830 */
[----:B------:R-:W-:Y:S07]  /*b940*/  LDSM.16.MT88.4 R136, [R134+UR4+0x3100] ;  /* 0x003100048688783b */ /* 0x000fee0008004200 */
[C---:B-1----:R-:W-:Y:S08]  /*b950*/  HMMA.16816.F32.BF16 R52, R100.reuse, R104, R52 ;  /* 0x000000686434723c */ /* 0x042ff00000041834 */
[C---:B------:R-:W-:Y:S01]  /*b960*/  HMMA.16816.F32.BF16 R56, R100.reuse, R106, R56 ;  /* 0x0000006a6438723c */ /* 0x040fe20000041838 */
[----:B------:R-:W1:Y:S07]  /*b970*/  LDSM.16.MT88.4 R104, [R134+UR4+0x4900] ;  /* 0x004900048668783b */ /* 0x000e6e0008004200 */
[C---:B-----5:R-:W-:Y:S08]  /*b980*/  HMMA.16816.F32.BF16 R60, R100.reuse, R108, R60 ;  /* 0x0000006c643c723c */ /* 0x060ff0000004183c */
[C---:B------:R-:W-:Y:S01]  /*b990*/  HMMA.16816.F32.BF16 R64, R100.reuse, R110, R64 ;  /* 0x0000006e6440723c */ /* 0x040fe20000041840 */
[----:B------:R-:W5:Y:S07]  /*b9a0*/  LDSM.16.MT88.4 R108, [R168+0x4900] ;  /* 0x00490000a86c783b */ /* 0x000f6e0000004200 */
[C---:B------:R-:W-:Y:S08]  /*b9b0*/  HMMA.16816.F32.BF16 R68, R100.reuse, R112, R68 ;  /* 0x000000706444723c */ /* 0x040ff00000041844 */
[C---:B------:R-:W-:Y:S01]  /*b9c0*/  HMMA.16816.F32.BF16 R72, R100.reuse, R114, R72 ;  /* 0x000000726448723c */ /* 0x040fe20000041848 */
[----:B------:R-:W2:Y:S07]  /*b9d0*/  LDSM.16.MT88.4 R112, [R135+UR4+0x1100] ;  /* 0x001100048770783b */ /* 0x000eae0008004200 */
[C---:B---3--:R-:W-:Y:S08]  /*b9e0*/  HMMA.16816.F32.BF16 R76, R100.reuse, R116, R76 ;  /* 0x00000074644c723c */ /* 0x048ff0000004184c */
[C---:B------:R-:W-:Y:S01]  /*b9f0*/  HMMA.16816.F32.BF16 R80, R100.reuse, R118, R80 ;  /* 0x000000766450723c */ /* 0x040fe20000041850 */
[----:B------:R-:W3:Y:S07]  /*ba00*/  LDSM.16.MT88.4 R116, [R133+0x1100] ;  /* 0x001100008574783b */ /* 0x000eee0000004200 */
[C---:B-1----:R-:W-:Y:S08]  /*ba10*/  HMMA.16816.F32.BF16 R84, R100.reuse, R104, R84 ;  /* 0x000000686454723c */ /* 0x042ff00000041854 */
[C---:B------:R-:W-:Y:S01]  /*ba20*/  HMMA.16816.F32.BF16 R88, R100.reuse, R106, R88 ;  /* 0x0000006a6458723c */ /* 0x040fe20000041858 */
[----:B------:R-:W1:Y:S07]  /*ba30*/  LDSM.16.MT88.4 R104, [R133+0x3100] ;  /* 0x003100008568783b */ /* 0x000e6e0000004200 */
[C---:B-----5:R-:W-:Y:S08]  /*ba40*/  HMMA.16816.F32.BF16 R92, R100.reuse, R108, R92 ;  /* 0x0000006c645c723c */ /* 0x060ff0000004185c */
[----:B------:R-:W-:Y:S01]  /*ba50*/  HMMA.16816.F32.BF16 R96, R100, R110, R96 ;  /* 0x0000006e6460723c */ /* 0x000fe20000041860 */
[----:B------:R-:W5:Y:S06]  /*ba60*/  LDSM.16.MT88.4 R108, [R168+0x3100] ;  /* 0x00310000a86c783b */ /* 0x000f6c0000004200 */
[----:B----4-:R-:W-:Y:S01]  /*ba70*/  F2FP.BF16.PACK_AB R100, R224, R213 ;  /* 0x000000d5e064723e */ /* 0x010fe200000010ff */
[----:B------:R-:W-:Y:S01]  /*ba80*/  FADD.FTZ R213, R213, R182 ;  /* 0x000000b6d5d57221 */ /* 0x000fe20000010000 */
[----:B--2---:R-:W-:Y:S03]  /*ba90*/  F2FP.BF16.PACK_AB R101, R226, R225 ;  /* 0x000000e1e265723e */ /* 0x004fe600000010ff */
[----:B------:R-:W-:Y:S01]  /*baa0*/  F2FP.BF16.PACK_AB R102, R228, R227 ;  /* 0x000000e3e466723e */ /* 0x000fe200000010ff */
[----:B------:R-:W-:Y:S01]  /*bab0*/  FADD.FTZ R225, R225, R190 ;  /* 0x000000bee1e17221 */ /* 0x000fe20000010000 */
[----:B------:R-:W-:Y:S01]  /*bac0*/  F2FP.BF16.PACK_AB R103, R230, R229 ;  /* 0x000000e5e667723e */ /* 0x000fe200000010ff */
[----:B------:R-:W-:Y:S02]  /*bad0*/  FADD.FTZ R224, R224, R213 ;  /* 0x000000d5e0e07221 */ /* 0x000fe40000010000 */
[----:B------:R-:W-:Y:S02]  /*bae0*/  FADD.FTZ R226, R226, R225 ;  /* 0x000000e1e2e27221 */ /* 0x000fe40000010000 */
[----:B------:R-:W-:Y:S02]  /*baf0*/  FADD.FTZ R227, R227, R224 ;  /* 0x000000e0e3e37221 */ /* 0x000fe40000010000 */
[C---:B------:R-:W-:Y:S03]  /*bb00*/  HMMA.16816.F32.BF16 R4, R100.reuse, R112, R4 ;  /* 0x000000706404723c */ /* 0x040fe60000041804 */
[----:B------:R-:W-:Y:S02]  /*bb10*/  FADD.FTZ R229, R229, R226 ;  /* 0x000000e2e5e57221 */ /* 0x000fe40000010000 */
[----:B------:R-:W-:Y:S02]  /*bb20*/  FADD.FTZ R228, R228, R227 ;  /* 0x000000e3e4e47221 */ /* 0x000fe40000010000 */
[----:B------:R-:W-:Y:S01]  /*bb30*/  FADD.FTZ R230, R230, R229 ;  /* 0x000000e5e6e67221 */ /* 0x000fe20000010000 */
[C---:B------:R-:W-:Y:S01]  /*bb40*/  HMMA.16816.F32.BF16 R8, R100.reuse, R114, R8 ;  /* 0x000000726408723c */ /* 0x040fe20000041808 */
[----:B------:R-:W2:Y:S07]  /*bb50*/  LDSM.16.MT88.4 R112, [R135+UR4+0x5100] ;  /* 0x005100048770783b */ /* 0x000eae0008004200 */
[C---:B---3--:R-:W-:Y:S08]  /*bb60*/  HMMA.16816.F32.BF16 R12, R100.reuse, R116, R12 ;  /* 0x00000074640c723c */ /* 0x048ff0000004180c */
[C---:B------:R-:W-:Y:S01]  /*bb70*/  HMMA.16816.F32.BF16 R16, R100.reuse, R118, R16 ;  /* 0x000000766410723c */ /* 0x040fe20000041810 */
[----:B------:R-:W-:Y:S07]  /*bb80*/  LDSM.16.MT88.4 R116, [R134+UR4+0x5100] ;  /* 0x005100048674783b */ /* 0x000fee0008004200 */
[C---:B------:R-:W-:Y:S08]  /*bb90*/  HMMA.16816.F32.BF16 R20, R100.reuse, R120, R20 ;  /* 0x000000786414723c */ /* 0x040ff00000041814 */
[C---:B------:R-:W-:Y:S08]  /*bba0*/  HMMA.16816.F32.BF16 R24, R100.reuse, R122, R24 ;  /* 0x0000007a6418723c */ /* 0x040ff00000041818 */
[C---:B------:R-:W-:Y:S08]  /*bbb0*/  HMMA.16816.F32.BF16 R28, R100.reuse, R124, R28 ;  /* 0x0000007c641c723c */ /* 0x040ff0000004181c */
[C---:B------:R-:W-:Y:S01]  /*bbc0*/  HMMA.16816.F32.BF16 R32, R100.reuse, R126, R32 ;  /* 0x0000007e6420723c */ /* 0x040fe20000041820 */
[----:B------:R-:W-:Y:S07]  /*bbd0*/  LDSM.16.MT88.4 R124, [R135+UR4+0x1900] ;  /* 0x00190004877c783b */ /* 0x000fee0008004200 */
[C---:B------:R-:W-:Y:S08]  /*bbe0*/  HMMA.16816.F32.BF16 R36, R100.reuse, R128, R36 ;  /* 0x000000806424723c */ /* 0x040ff00000041824 */
[C---:B------:R-:W-:Y:S08]  /*bbf0*/  HMMA.16816.F32.BF16 R40, R100.reuse, R130, R40 ;  /* 0x000000826428723c */ /* 0x040ff00000041828 */
[C---:B-1----:R-:W-:Y:S08]  /*bc00*/  HMMA.16816.F32.BF16 R44, R100.reuse, R104, R44 ;  /* 0x00000068642c723c */ /* 0x042ff0000004182c */
[C---:B------:R-:W-:Y:S01]  /*bc10*/  HMMA.16816.F32.BF16 R48, R100.reuse, R106, R48 ;  /* 0x0000006a6430723c */ /* 0x040fe20000041830 */
[----:B------:R-:W1:Y:S07]  /*bc20*/  LDSM.16.MT88.4 R104, [R133+0x5100] ;  /* 0x005100008568783b */ /* 0x000e6e0000004200 */
[C---:B------:R-:W-:Y:S07]  /*bc30*/  HMMA.16816.F32.BF16 R52, R100.reuse, R136, R52 ;  /* 0x000000886434723c */ /* 0x040fee0000041834 */
[----:B------:R-:W-:Y:S01]  /*bc40*/  F2FP.BF16.PACK_AB R136, R232, R231 ;  /* 0x000000e7e888723e */ /* 0x000fe200000010ff */
[C---:B------:R-:W-:Y:S04]  /*bc50*/  HMMA.16816.F32.BF16 R56, R100.reuse, R138, R56 ;  /* 0x0000008a6438723c */ /* 0x040fe80000041838 */
[----:B------:R-:W-:Y:S01]  /*bc60*/  F2FP.BF16.PACK_AB R137, R234, R233 ;  /* 0x000000e9ea89723e */ /* 0x000fe200000010ff */
[----:B------:R-:W-:Y:S02]  /*bc70*/  FADD.FTZ R231, R231, R228 ;  /* 0x000000e4e7e77221 */ /* 0x000fe40000010000 */
[----:B------:R-:W-:Y:S01]  /*bc80*/  F2FP.BF16.PACK_AB R138, R236, R235 ;  /* 0x000000ebec8a723e */ /* 0x000fe200000010ff */
[C---:B-----5:R-:W-:Y:S04]  /*bc90*/  HMMA.16816.F32.BF16 R60, R100.reuse, R108, R60 ;  /* 0x0000006c643c723c */ /* 0x060fe8000004183c */
[----:B------:R-:W-:Y:S01]  /*bca0*/  F2FP.BF16.PACK_AB R139, R238, R237 ;  /* 0x000000edee8b723e */ /* 0x000fe200000010ff */
        /* <DEDUP_REMOVED lines=9> */
[C---:B------:R-:W-:Y:S04]  /*bd40*/  HMMA.16816.F32.BF16 R72, R100.reuse, R114, R72 ;  /* 0x000000726448723c */ /* 0x040fe80000041848 */
[----:B------:R-:W-:Y:S04]  /*bd50*/  FADD.FTZ R208, R238, R237 ;  /* 0x000000edeed07221 */ /* 0x000fe80000010000 */
[C---:B-1----:R-:W-:Y:S08]  /*bd60*/  HMMA.16816.F32.BF16 R76, R100.reuse, R104, R76 ;  /* 0x00000068644c723c */ /* 0x042ff0000004184c */
[C---:B------:R-:W-:Y:S01]  /*bd70*/  HMMA.16816.F32.BF16 R80, R100.reuse, R106, R80 ;  /* 0x0000006a6450723c */ /* 0x040fe20000041850 */
[----:B------:R-:W1:Y:S07]  /*bd80*/  LDSM.16.MT88.4 R104, [R133+0x1900] ;  /* 0x001900008568783b */ /* 0x000e6e0000004200 */
[C---:B------:R-:W-:Y:S08]  /*bd90*/  HMMA.16816.F32.BF16 R84, R100.reuse, R116, R84 ;  /* 0x000000746454723c */ /* 0x040ff00000041854 */
[C---:B------:R-:W-:Y:S08]  /*bda0*/  HMMA.16816.F32.BF16 R88, R100.reuse, R118, R88 ;  /* 0x000000766458723c */ /* 0x040ff00000041858 */
[C---:B---3--:R-:W-:Y:S08]  /*bdb0*/  HMMA.16816.F32.BF16 R92, R100.reuse, R108, R92 ;  /* 0x0000006c645c723c */ /* 0x048ff0000004185c */
[----:B------:R-:W-:Y:S08]  /*bdc0*/  HMMA.16816.F32.BF16 R96, R100, R110, R96 ;  /* 0x0000006e6460723c */ /* 0x000ff00000041860 */
[C---:B------:R-:W-:Y:S08]  /*bdd0*/  HMMA.16816.F32.BF16 R128, R136.reuse, R124, R4 ;  /* 0x0000007c8880723c */ /* 0x040ff00000041804 */
[C---:B------:R-:W-:Y:S01]  /*bde0*/  HMMA.16816.F32.BF16 R124, R136.reuse, R126, R8 ;  /* 0x0000007e887c723c */ /* 0x040fe20000041808 */
[----:B------:R-:W2:Y:S07]  /*bdf0*/  LDSM.16.MT88.4 R8, [R133+0x5900] ;  /* 0x005900008508783b */ /* 0x000eae0000004200 */
[C---:B-1----:R-:W-:Y:S01]  /*be00*/  HMMA.16816.F32.BF16 R120, R136.reuse, R104, R12 ;  /* 0x000000688878723c */ /* 0x042fe2000004180c */
[----:B------:R-:W1:Y:S07]  /*be10*/  LDSM.16.MT88.4 R12, [R134+UR4+0x5900] ;  /* 0x00590004860c783b */ /* 0x000e6e0008004200 */
[C---:B------:R-:W-:Y:S01]  /*be20*/  HMMA.16816.F32.BF16 R116, R136.reuse, R106, R16 ;  /* 0x0000006a8874723c */ /* 0x040fe20000041810 */
[----:B------:R-:W3:Y:S07]  /*be30*/  LDSM.16.MT88.4 R16, [R168+0x5900] ;  /* 0x00590000a810783b */ /* 0x000eee0000004200 */
        /* <DEDUP_REMOVED lines=20> */
[----:B------:R-:W-:-:S07]  /*bf80*/  @!P0 BRA `(.L_x_1047) ;  /* 0x000003f000008947 */ /* 0x000fce0003800000 */
[----:B------:R-:W-:Y:S01]  /*bf90*/  ISETP.NE.AND P1, PT, R195, 0x1, PT ;  /* 0x00000001c300780c */ /* 0x000fe20003f25270 */
[----:B------:R-:W-:Y:S01]  /*bfa0*/  IMAD R6, R223, 0x40, R204 ;  /* 0x00000040df067824 */ /* 0x000fe200078e02cc */
[----:B------:R-:W-:Y:S01]  /*bfb0*/  IADD3 R11, -R219, 0x10, RZ ;  /* 0x00000010db0b7810 */ /* 0x000fe20007ffe1ff */
[----:B------:R-:W-:Y:S01]  /*bfc0*/  IMAD.MOV.U32 R200, RZ, RZ, RZ ;  /* 0x000000ffffc87224 */ /* 0x000fe200078e00ff */
[----:B------:R-:W-:Y:S02]  /*bfd0*/  IADD3 R8, -R216, 0x10, RZ ;  /* 0x00000010d8087810 */ /* 0x000fe40007ffe1ff */
[----:B------:R-:W-:Y:S02]  /*bfe0*/  IADD3 R201, R6, -0x80, R203 ;  /* 0xffffff8006c97810 */ /* 0x000fe40007ffe0cb */
[----:B------:R-:W-:Y:S02]  /*bff0*/  LOP3.LUT R11, R11, 0xf, RZ, 0xc0, !PT ;  /* 0x0000000f0b0b7812 */ /* 0x000fe400078ec0ff */
[----:B------:R-:W-:Y:S01]  /*c000*/  LOP3.LUT R8, R8, 0xf, RZ, 0xc0, !PT ;  /* 0x0000000f08087812 */ /* 0x000fe200078ec0ff */
        /* <DEDUP_REMOVED lines=55> */
.L_x_1047:
        /* <DEDUP_REMOVED lines=10> */
.L_x_1045:
[----:B------:R-:W-:-:S13]  /*c420*/  ISETP.GE.AND P0, PT, R213, R194, PT ;  /* 0x000000c2d500720c */ /* 0x000fda0003f06270 */
[----:B------:R-:W-:Y:S05]  /*c430*/  @!P0 BRA `(.L_x_1049) ;  /* 0x00003a2000008947 */ /* 0x000fea0003800000 */
[----:B------:R-:W-:Y:S01]  /*c440*/  IMAD.MOV.U32 R3, RZ, RZ, R0 ;  /* 0x000000ffff037224 */ /* 0x000fe200078e0000 */
[----:B------:R-:W-:Y:S01]  /*c450*/  SHF.R.S32.HI R193, RZ, 0x1f, R210 ;  /* 0x0000001fffc17819 */ /* 0x000fe200000114d2 */
[----:B------:R-:W-:Y:S01]  /*c460*/  IMAD.MOV.U32 R190, RZ, RZ, 0x40 ;  /* 0x00000040ffbe7424 */ /* 0x000fe200078e00ff */
[----:B------:R-:W-:Y:S01]  /*c470*/  SHF.R.S32.HI R0, RZ, 0x1f, R209 ;  /* 0x0000001fff007819 */ /* 0x000fe200000114d1 */
[----:B------:R-:W-:Y:S01]  /*c480*/  IMAD.SHL.U32 R212, R209, 0x2, RZ ;  /* 0x00000002d1d47824 */ /* 0x000fe200078e00ff */
[----:B------:R-:W-:Y:S01]  /*c490*/  LOP3.LUT P0, RZ, R211, 0x4, RZ, 0xc0, !PT ;  /* 0x00000004d3ff7812 */ /* 0x000fe2000780c0ff */
[C---:B------:R-:W-:Y:S01]  /*c4a0*/  IMAD.SHL.U32 R211, R210.reuse, 0x2, RZ ;  /* 0x00000002d2d37824 */ /* 0x040fe200078e00ff */
[----:B-1----:R-:W-:Y:S01]  /*c4b0*/  SHF.R.S32.HI R5, RZ, 0x1f, R192 ;  /* 0x0000001fff057819 */ /* 0x002fe200000114c0 */
[----:B------:R-:W-:Y:S01]  /*c4c0*/  IMAD.MOV.U32 R132, RZ, RZ, R2 ;  /* 0x000000ffff847224 */ /* 0x000fe200078e0002 */
[----:B------:R-:W-:Y:S01]  /*c4d0*/  SHF.L.U64.HI R193, R210, 0x1, R193 ;  /* 0x00000001d2c17819 */ /* 0x000fe200000102c1 */
[----:B------:R-:W-:Y:S01]  /*c4e0*/  IMAD.SHL.U32 R214, R192, 0x2, RZ ;  /* 0x00000002c0d67824 */ /* 0x000fe200078e00ff */
[----:B------:R-:W-:-:S02]  /*c4f0*/  SHF.L.U64.HI R210, R209, 0x1, R0 ;  /* 0x00000001d1d27819 */ /* 0x000fc40000010200 */
[----:B------:R-:W-:Y:S02]  /*c500*/  SEL R190, R190, 0xffffffc0, !P0 ;  /* 0xffffffc0bebe7807 */ /* 0x000fe40004000000 */
[----:B------:R-:W-:Y:S02]  /*c510*/  SHF.L.U64.HI R209, R192, 0x1, R5 ;  /* 0x00000001c0d17819 */ /* 0x000fe40000010205 */
.L_x_1060:
        /* <DEDUP_REMOVED lines=19> */
[----:B------:R-:W-:Y:S03]  /*c650*/  SHF.R.S32.HI R5, RZ, 0x1f, R200 ;  /* 0x0000001fff057819 */ /* 0x000fe600000114c8 */
[----:B------:R-:W-:Y:S02]  /*c660*/  IMAD R9, R9, c[0x0][0x208], RZ ;  /* 0x0000820009097a24 */ /* 0x000fe400078e02ff */
[----:B------:R-:W-:Y:S02]  /*c670*/  IMAD R5, R5, c[0x0][0x218], RZ ;  /* 0x0000860005057a24 */ /* 0x000fe400078e02ff */
        /* <DEDUP_REMOVED lines=8> */
[----:B------:R-:W5:Y:S04]  /*c700*/  SHFL.IDX PT, R11, R4, RZ, 0x181f ;  /* 0x00181fff040b7589 */ /* 0x000f6800000e0000 */
[----:B------:R-:W4:Y:S04]  /*c710*/  SHFL.IDX PT, R0, R2, RZ, 0x181f ;  /* 0x00181fff02007589 */ /* 0x000f2800000e0000 */
[----:B------:R-:W3:Y:S01]  /*c720*/  SHFL.IDX PT, R5, R4, 0x1, 0x181f ;  /* 0x00381f0004057f89 */ /* 0x000ee200000e0000 */
[CC--:B-----5:R-:W-:Y:S05]  /*c730*/  IADD3 R20, P0, R11.reuse, R211.reuse, RZ ;  /* 0x000000d30b147210 */ /* 0x0e0fea0007f1e0ff */
[C---:B----4-:R-:W-:Y:S01]  /*c740*/  IMAD.X R21, R0.reuse, 0x1, R193, P0 ;  /* 0x0000000100157824 */ /* 0x050fe200000e06c1 */
[C---:B------:R-:W-:Y:S04]  /*c750*/  IADD3 R14, P0, R11.reuse, R212, RZ ;  /* 0x000000d40b0e7210 */ /* 0x040fe80007f1e0ff */
[C---:B------:R-:W-:Y:S02]  /*c760*/  IADD3.X R15, R0.reuse, R210, RZ, P0, !PT ;  /* 0x000000d2000f7210 */ /* 0x040fe400007fe4ff */
[----:B------:R-:W-:Y:S05]  /*c770*/  IADD3 R10, P0, R11, R214, RZ ;  /* 0x000000d60b0a7210 */ /* 0x000fea0007f1e0ff */
[----:B------:R-:W-:Y:S01]  /*c780*/  IMAD.X R11, R0, 0x1, R209, P0 ;  /* 0x00000001000b7824 */ /* 0x000fe200000e06d1 */
[C---:B---3--:R-:W-:Y:S01]  /*c790*/  IADD3 R8, P0, R5.reuse, R211, RZ ;  /* 0x000000d305087210 */ /* 0x048fe20007f1e0ff */
[----:B------:R-:W3:Y:S04]  /*c7a0*/  SHFL.IDX PT, R0, R2, 0x1, 0x181f ;  /* 0x00381f0002007f89 */ /* 0x000ee800000e0000 */
[C---:B---3--:R-:W-:Y:S01]  /*c7b0*/  IMAD.X R9, R0.reuse, 0x1, R193, P0 ;  /* 0x0000000100097824 */ /* 0x048fe200000e06c1 */
[C---:B------:R-:W-:Y:S04]  /*c7c0*/  IADD3 R6, P0, R5.reuse, R212, RZ ;  /* 0x000000d405067210 */ /* 0x040fe80007f1e0ff */
[C---:B------:R-:W-:Y:S02]  /*c7d0*/  IADD3.X R7, R0.reuse, R210, RZ, P0, !PT ;  /* 0x000000d200077210 */ /* 0x040fe400007fe4ff */
[----:B------:R-:W-:Y:S02]  /*c7e0*/  IADD3 R22, P0, R5, R214, RZ ;  /* 0x000000d605167210 */ /* 0x000fe40007f1e0ff */
[----:B------:R-:W-:Y:S03]  /*c7f0*/  MOV R5, UR16 ;  /* 0x0000001000057c02 */ /* 0x000fe60008000f00 */
[----:B------:R-:W-:Y:S02]  /*c800*/  IMAD.X R23, R0, 0x1, R209, P0 ;  /* 0x0000000100177824 */ /* 0x000fe400000e06d1 */
[----:B------:R-:W-:Y:S05]  /*c810*/  IMAD R13, R5, 0x6000, R198 ;  /* 0x00006000050d7824 */ /* 0x000fea00078e02c6 */
[----:B------:R3:W-:Y:S04]  /*c820*/  LDGSTS.E.BYPASS.LTC128B.128 [R13], [R20.64], !P5 ;  /* 0x00000000140d7fae */ /* 0x0007e8000e901d4c */
[----:B------:R3:W-:Y:S04]  /*c830*/  LDGSTS.E.BYPASS.LTC128B.128 [R13+0x2000], [R14.64], !P4 ;  /* 0x020000000e0d7fae */ /* 0x0007e8000e101d4c */
[----:B------:R3:W-:Y:S04]  /*c840*/  LDGSTS.E.BYPASS.LTC128B.128 [R13+0x4000], [R10.64], !P6 ;  /* 0x040000000a0d7fae */ /* 0x0007e8000f101d4c */
[----:B------:R3:W-:Y:S04]  /*c850*/  LDGSTS.E.BYPASS.LTC128B.128 [R13+0x1000], [R8.64], !P5 ;  /* 0x01000000080d7fae */ /* 0x0007e8000e901d4c */
[----:B------:R3:W-:Y:S04]  /*c860*/  LDGSTS.E.BYPASS.LTC128B.128 [R13+0x3000], [R6.64], !P4 ;  /* 0x03000000060d7fae */ /* 0x0007e8000e101d4c */
[----:B------:R3:W-:Y:S02]  /*c870*/  LDGSTS.E.BYPASS.LTC128B.128 [R13+0x5000], [R22.64], !P6 ;  /* 0x05000000160d7fae */ /* 0x0007e4000f101d4c */
.L_x_1050:
[C---:B--23--:R-:W-:Y:S01]  /*c880*/  HMMA.16816.F32.BF16 R4, R136.reuse, R140, RZ ;  /* 0x0000008c8804723c */ /* 0x04cfe200000418ff */
[----:B------:R-:W-:Y:S01]  /*c890*/  LDSM.16.M88.4 R172, [R133+0xf900] ;  /* 0x00f9000085ac783b */ /* 0x000fe20000000200 */
[----:B------:R-:W-:Y:S01]  /*c8a0*/  UIADD3 UR18, UR16, 0x1, URZ ;  /* 0x0000000110127890 */ /* 0x000fe2000fffe03f */
[----:B------:R-:W-:Y:S01]  /*c8b0*/  ISETP.NE.AND P0, PT, R197, 0x1, PT ;  /* 0x00000001c500780c */ /* 0x000fe20003f05270 */
[----:B------:R-:W-:Y:S01]  /*c8c0*/  UISETP.GE.AND UP0, UPT, UR16, 0x1, UPT ;  /* 0x000000011000788c */ /* 0x000fe2000bf06270 */
[C---:B------:R-:W-:Y:S02]  /*c8d0*/  IADD3 R0, R190.reuse, R165, RZ ;  /* 0x000000a5be007210 */ /* 0x040fe40007ffe0ff */
[----:B------:R-:W-:Y:S01]  /*c8e0*/  IADD3 R2, R190, R133, RZ ;  /* 0x00000085be027210 */ /* 0x000fe20007ffe0ff */
[C---:B------:R-:W-:Y:S01]  /*c8f0*/  HMMA.16816.F32.BF16 R8, R136.reuse, R142, RZ ;  /* 0x0000008e8808723c */ /* 0x040fe200000418ff */
[----:B------:R-:W-:Y:S01]  /*c900*/  LDSM.16.M88.4 R176, [R191+0x8000] ;  /* 0x00800000bfb0783b */ /* 0x000fe20000000200 */
[----:B------:R-:W-:Y:S01]  /*c910*/  ISETP.LE.AND P2, PT, R196, c[0x0][0x32c], PT ;  /* 0x0000cb00c4007a0c */ /* 0x000fe20003f43270 */
[----:B------:R-:W-:Y:S05]  /*c920*/  USEL UR16, UR18, URZ, !UP0 ;  /* 0x0000003f12107287 */ /* 0x000fea000c000000 */
[C---:B----4-:R-:W-:Y:S01]  /*c930*/  HMMA.16816.F32.BF16 R12, R136.reuse, R16, RZ ;  /* 0x00000010880c723c */ /* 0x050fe200000418ff */
[----:B------:R-:W-:Y:S07]  /*c940*/  LDSM.16.M88.4 R140, [R0+0xc100] ;  /* 0x00c10000008c783b */ /* 0x000fee0000000200 */
        /* <DEDUP_REMOVED lines=9> */
[----:B------:R-:W1:Y:S07]  /*c9e0*/  LDSM.16.M88.4 R136, [R185] ;  /* 0x00000000b988783b */ /* 0x000e6e0000000200 */
[C---:B------:R-:W-:Y:S08]  /*c9f0*/  HMMA.16816.F32.BF16 R4, R144.reuse, R148, R4 ;  /* 0x000000949004723c */ /* 0x040ff00000041804 */
[C---:B------:R-:W-:Y:S01]  /*ca00*/  HMMA.16816.F32.BF16 R8, R144.reuse, R150, R8 ;  /* 0x000000969008723c */ /* 0x040fe20000041808 */
[----:B------:R-:W2:Y:S07]  /*ca10*/  LDSM.16.M88.4 R148, [R0+0xd100] ;  /* 0x00d100000094783b */ /* 0x000eae0000000200 */
[C---:B------:R-:W-:Y:S08]  /*ca20*/  HMMA.16816.F32.BF16 R12, R144.reuse, R152, R12 ;  /* 0x00000098900c723c */ /* 0x040ff0000004180c */
[C---:B------:R-:W-:Y:S01]  /*ca30*/  HMMA.16816.F32.BF16 R16, R144.reuse, R154, R16 ;  /* 0x0000009a9010723c */ /* 0x040fe20000041810 */
[----:B------:R-:W3:Y:S07]  /*ca40*/  LDSM.16.M88.4 R152, [R0+0xd900] ;  /* 0x00d900000098783b */ /* 0x000eee0000000200 */
[C---:B------:R-:W-:Y:S08]  /*ca50*/  HMMA.16816.F32.BF16 R20, R144.reuse, R156, R20 ;  /* 0x0000009c9014723c */ /* 0x040ff00000041814 */
[C---:B------:R-:W-:Y:S01]  /*ca60*/  HMMA.16816.F32.BF16 R24, R144.reuse, R158, R24 ;  /* 0x0000009e9018723c */ /* 0x040fe20000041818 */
[----:B------:R-:W4:Y:S07]  /*ca70*/  LDSM.16.M88.4 R156, [R184] ;  /* 0x00000000b89c783b */ /* 0x000f2e0000000200 */
[C---:B------:R-:W-:Y:S08]  /*ca80*/  HMMA.16816.F32.BF16 R28, R144.reuse, R160, R28 ;  /* 0x000000a0901c723c */ /* 0x040ff0000004181c */
[----:B------:R-:W-:Y:S01]  /*ca90*/  HMMA.16816.F32.BF16 R32, R144, R162, R32 ;  /* 0x000000a29020723c */ /* 0x000fe20000041820 */
[----:B------:R-:W-:Y:S07]  /*caa0*/  LDSM.16.M88.4 R144, [R2+0xd100] ;  /* 0x00d100000290783b */ /* 0x000fee0000000200 */
[C---:B-1----:R-:W-:Y:S01]  /*cab0*/  HMMA.16816.F32.BF16 R4, R136.reuse, R140, R4 ;  /* 0x0000008c8804723c */ /* 0x042fe20000041804 */
[----:B------:R-:W-:Y:S07]  /*cac0*/  LDSM.16.M88.4 R160, [R2+0xd900] ;  /* 0x00d9000002a0783b */ /* 0x000fee0000000200 */
[C---:B------:R-:W-:Y:S01]  /*cad0*/  HMMA.16816.F32.BF16 R8, R136.reuse, R142, R8 ;  /* 0x0000008e8808723c */ /* 0x040fe20000041808 */
[----:B------:R-:W1:Y:S07]  /*cae0*/  LDSM.16.M88.4 R140, [R2+0xc900] ;  /* 0x00c90000028c783b */ /* 0x000e6e0000000200 */
[C---:B------:R-:W-:Y:S08]  /*caf0*/  HMMA.16816.F32.BF16 R12, R136.reuse, R164, R12 ;  /* 0x000000a4880c723c */ /* 0x040ff0000004180c */
[C---:B------:R-:W-:Y:S01]  /*cb00*/  HMMA.16816.F32.BF16 R16, R136.reuse, R166, R16 ;  /* 0x000000a68810723c */ /* 0x040fe20000041810 */
[----:B------:R-:W-:Y:S07]  /*cb10*/  LDSM.16.M88.4 R164, [R189+UR4+0xe100] ;  /* 0x00e10004bda4783b */ /* 0x000fee0008000200 */
[C---:B--2---:R-:W-:Y:S08]  /*cb20*/  HMMA.16816.F32.BF16 R20, R136.reuse, R148, R20 ;  /* 0x000000948814723c */ /* 0x044ff00000041814 */
[C---:B------:R-:W-:Y:S01]  /*cb30*/  HMMA.16816.F32.BF16 R24, R136.reuse, R150, R24 ;  /* 0x000000968818723c */ /* 0x040fe20000041818 */
[----:B------:R-:W2:Y:S07]  /*cb40*/  LDSM.16.M88.4 R148, [R191+0x4000] ;  /* 0x00400000bf94783b */ /* 0x000eae0000000200 */
[C---:B---3--:R-:W-:Y:S08]  /*cb50*/  HMMA.16816.F32.BF16 R28, R136.reuse, R152, R28 ;  /* 0x00000098881c723c */ /* 0x048ff0000004181c */
[----:B------:R-:W-:Y:S01]  /*cb60*/  HMMA.16816.F32.BF16 R32, R136, R154, R32 ;  /* 0x0000009a8820723c */ /* 0x000fe20000041820 */
[----:B------:R-:W3:Y:S07]  /*cb70*/  LDSM.16.M88.4 R136, [R189+UR4+0xe900] ;  /* 0x00e90004bd88783b */ /* 0x000eee0008000200 */
[C---:B----4-:R-:W-:Y:S01]  /*cb80*/  HMMA.16816.F32.BF16 R4, R156.reuse, R168, R4 ;  /* 0x000000a89c04723c */ /* 0x050fe20000041804 */
[----:B------:R-:W4:Y:S07]  /*cb90*/  LDSM.16.M88.4 R152, [R189+UR4+0xf100] ;  /* 0x00f10004bd98783b */ /* 0x000f2e0008000200 */
[C---:B------:R-:W-:Y:S01]  /*cba0*/  HMMA.16816.F32.BF16 R8, R156.reuse, R170, R8 ;  /* 0x000000aa9c08723c */ /* 0x040fe20000041808 */
[----:B------:R-:W5:Y:S07]  /*cbb0*/  LDSM.16.M88.4 R168, [R189+UR4+0xf900] ;  /* 0x00f90004bda8783b */ /* 0x000f6e0008000200 */
[C---:B-1----:R-:W-:Y:S08]  /*cbc0*/  HMMA.16816.F32.BF16 R12, R156.reuse, R140, R12 ;  /* 0x0000008c9c0c723c */ /* 0x042ff0000004180c */
[C---:B------:R-:W-:Y:S01]  /*cbd0*/  HMMA.16816.F32.BF16 R16, R156.reuse, R142, R16 ;  /* 0x0000008e9c10723c */ /* 0x040fe20000041810 */
[----:B------:R-:W-:Y:S07]  /*cbe0*/  LDSM.16.M88.4 R140, [R187+0x4000] ;  /* 0x00400000bb8c783b */ /* 0x000fee0000000200 */
        /* <DEDUP_REMOVED lines=12> */
[----:B------:R-:W-:Y:S07]  /*ccb0*/  LDSM.16.M88.4 R136, [R185+0x4000] ;  /* 0x00400000b988783b */ /* 0x000fee0000000200 */
[C---:B----4-:R-:W-:Y:S08]  /*ccc0*/  HMMA.16816.F32.BF16 R20, R148.reuse, R152, R20 ;  /* 0x000000989414723c */ /* 0x050ff00000041814 */
[C---:B------:R-:W-:Y:S01]  /*ccd0*/  HMMA.16816.F32.BF16 R24, R148.reuse, R154, R24 ;  /* 0x0000009a9418723c */ /* 0x040fe20000041818 */
[----:B------:R-:W3:Y:S07]  /*cce0*/  LDSM.16.M88.4 R152, [R0+0xe100] ;  /* 0x00e100000098783b */ /* 0x000eee0000000200 */
[C---:B-----5:R-:W-:Y:S08]  /*ccf0*/  HMMA.16816.F32.BF16 R28, R148.reuse, R168, R28 ;  /* 0x000000a8941c723c */ /* 0x060ff0000004181c */
[----:B------:R-:W-:Y:S01]  /*cd00*/  HMMA.16816.F32.BF16 R32, R148, R170, R32 ;  /* 0x000000aa9420723c */ /* 0x000fe20000041820 */
[----:B------:R-:W-:Y:S07]  /*cd10*/  LDSM.16.M88.4 R148, [R0+0xf100] ;  /* 0x00f100000094783b */ /* 0x000fee0000000200 */
[C---:B-1----:R-:W-:Y:S08]  /*cd20*/  HMMA.16816.F32.BF16 R4, R140.reuse, R144, R4 ;  /* 0x000000908c04723c */ /* 0x042ff00000041804 */
[C---:B------:R-:W-:Y:S01]  /*cd30*/  HMMA.16816.F32.BF16 R8, R140.reuse, R146, R8 ;  /* 0x000000928c08723c */ /* 0x040fe20000041808 */
[----:B------:R-:W1:Y:S07]  /*cd40*/  LDSM.16.M88.4 R144, [R0+0xe900] ;  /* 0x00e900000090783b */ /* 0x000e6e0000000200 */
[C---:B------:R-:W-:Y:S08]  /*cd50*/  HMMA.16816.F32.BF16 R12, R140.reuse, R156, R12 ;  /* 0x0000009c8c0c723c */ /* 0x040ff0000004180c */
[C---:B------:R-:W-:Y:S01]  /*cd60*/  HMMA.16816.F32.BF16 R16, R140.reuse, R158, R16 ;  /* 0x0000009e8c10723c */ /* 0x040fe20000041810 */
[----:B------:R-:W4:Y:S07]  /*cd70*/  LDSM.16.M88.4 R156, [R0+0xf900] ;  /* 0x00f90000009c783b */ /* 0x000f2e0000000200 */
[C---:B--2---:R-:W-:Y:S08]  /*cd80*/  HMMA.16816.F32.BF16 R20, R140.reuse, R160, R20 ;  /* 0x000000a08c14723c */ /* 0x044ff00000041814 */
[C---:B------:R-:W-:Y:S01]  /*cd90*/  HMMA.16816.F32.BF16 R24, R140.reuse, R162, R24 ;  /* 0x000000a28c18723c */ /* 0x040fe20000041818 */
[----:B------:R-:W2:Y:S07]  /*cda0*/  LDSM.16.M88.4 R160, [R184+0x4000] ;  /* 0x00400000b8a0783b */ /* 0x000eae0000000200 */
[C---:B------:R-:W-:Y:S08]  /*cdb0*/  HMMA.16816.F32.BF16 R28, R140.reuse, R172, R28 ;  /* 0x000000ac8c1c723c */ /* 0x040ff0000004181c */
[----:B------:R-:W-:Y:S07]  /*cdc0*/  HMMA.16816.F32.BF16 R32, R140, R174, R32 ;  /* 0x000000ae8c20723c */ /* 0x000fee0000041820 */
[----:B------:R-:W-:Y:S01]  /*cdd0*/  IADD3 R141, R190, UR4, R189 ;  /* 0x00000004be8d7c10 */ /* 0x000fe2000fffe0bd */
[C---:B---3--:R-:W-:Y:S05]  /*cde0*/  HMMA.16816.F32.BF16 R4, R136.reuse, R152, R4 ;  /* 0x000000988804723c */ /* 0x048fea0000041804 */
[----:B------:R-:W-:Y:S03]  /*cdf0*/  IADD3 R192, R186, R141, RZ ;  /* 0x0000008dbac07210 */ /* 0x000fe60007ffe0ff */
[C---:B------:R-:W-:Y:S01]  /*ce00*/  HMMA.16816.F32.BF16 R8, R136.reuse, R154, R8 ;  /* 0x0000009a8808723c */ /* 0x040fe20000041808 */
[----:B------:R-:W-:Y:S07]  /*ce10*/  LDSM.16.M88.4 R152, [R187+0x8000] ;  /* 0x00800000bb98783b */ /* 0x000fee0000000200 */
[C---:B-1----:R-:W-:Y:S01]  /*ce20*/  HMMA.16816.F32.BF16 R12, R136.reuse, R144, R12 ;  /* 0x00000090880c723c */ /* 0x042fe2000004180c */
[----:B------:R-:W1:Y:S07]  /*ce30*/  LDSM.16.M88.4 R140, [R192+0xe900] ;  /* 0x00e90000c08c783b */ /* 0x000e6e0000000200 */
[C---:B------:R-:W-:Y:S01]  /*ce40*/  HMMA.16816.F32.BF16 R16, R136.reuse, R146, R16 ;  /* 0x000000928810723c */ /* 0x040fe20000041810 */
[----:B------:R-:W3:Y:S07]  /*ce50*/  LDSM.16.M88.4 R168, [R192+0xf100] ;  /* 0x00f10000c0a8783b */ /* 0x000eee0000000200 */
[C---:B------:R-:W-:Y:S01]  /*ce60*/  HMMA.16816.F32.BF16 R20, R136.reuse, R148, R20 ;  /* 0x000000948814723c */ /* 0x040fe20000041814 */
[----:B------:R-:W5:Y:S07]  /*ce70*/  LDSM.16.M88.4 R172, [R192+0xf900] ;  /* 0x00f90000c0ac783b */ /* 0x000f6e0000000200 */
[C---:B------:R-:W-:Y:S01]  /*ce80*/  HMMA.16816.F32.BF16 R24, R136.reuse, R150, R24 ;  /* 0x000000968818723c */ /* 0x040fe20000041818 */
[----:B------:R-:W-:Y:S07]  /*ce90*/  LDSM.16.M88.4 R144, [R189+UR4+0x11100] ;  /* 0x01110004bd90783b */ /* 0x000fee0008000200 */
[C---:B----4-:R-:W-:Y:S01]  /*cea0*/  HMMA.16816.F32.BF16 R28, R136.reuse, R156, R28 ;  /* 0x0000009c881c723c */ /* 0x050fe2000004181c */
[----:B------:R-:W-:Y:S07]  /*ceb0*/  LDSM.16.M88.4 R148, [R189+UR4+0x11900] ;  /* 0x01190004bd94783b */ /* 0x000fee0008000200 */
        /* <DEDUP_REMOVED lines=11> */
[----:B------:R-:W-:Y:S07]  /*cf70*/  LDSM.16.M88.4 R168, [R185+0x8000] ;  /* 0x00800000b9a8783b */ /* 0x000fee0000000200 */
[C---:B-----5:R-:W-:Y:S08]  /*cf80*/  HMMA.16816.F32.BF16 R28, R160.reuse, R172, R28 ;  /* 0x000000aca01c723c */ /* 0x060ff0000004181c */
        /* <DEDUP_REMOVED lines=20> */
[----:B------:R-:W-:Y:S07]  /*d0d0*/  LDSM.16.M88.4 R140, [R192+0x11100] ;  /* 0x01110000c08c783b */ /* 0x000fee0000000200 */
[C---:B---3--:R-:W-:Y:S08]  /*d0e0*/  HMMA.16816.F32.BF16 R20, R152.reuse, R160, R20 ;  /* 0x000000a09814723c */ /* 0x048ff00000041814 */
[C---:B------:R-:W-:Y:S08]  /*d0f0*/  HMMA.16816.F32.BF16 R24, R152.reuse, R162, R24 ;  /* 0x000000a29818723c */ /* 0x040ff00000041818 */
[C---:B------:R-:W-:Y:S08]  /*d100*/  HMMA.16816.F32.BF16 R28, R152.reuse, R164, R28 ;  /* 0x000000a4981c723c */ /* 0x040ff0000004181c */
[----:B------:R-:W-:Y:S08]  /*d110*/  HMMA.16816.F32.BF16 R32, R152, R166, R32 ;  /* 0x000000a69820723c */ /* 0x000ff00000041820 */
[C---:B-----5:R-:W-:Y:S08]  /*d120*/  HMMA.16816.F32.BF16 R4, R168.reuse, R172, R4 ;  /* 0x000000aca804723c */ /* 0x060ff00000041804 */
[C---:B------:R-:W-:Y:S08]  /*d130*/  HMMA.16816.F32.BF16 R8, R168.reuse, R174, R8 ;  /* 0x000000aea808723c */ /* 0x040ff00000041808 */
[C---:B----4-:R-:W-:Y:S08]  /*d140*/  HMMA.16816.F32.BF16 R12, R168.reuse, R136, R12 ;  /* 0x00000088a80c723c */ /* 0x050ff0000004180c */
[C---:B------:R-:W-:Y:S01]  /*d150*/  HMMA.16816.F32.BF16 R16, R168.reuse, R138, R16 ;  /* 0x0000008aa810723c */ /* 0x040fe20000041810 */
[----:B------:R-:W1:Y:S07]  /*d160*/  LDSM.16.M88.4 R136, [R192+0x10900] ;  /* 0x01090000c088783b */ /* 0x000e6e0000000200 */
[C---:B------:R-:W-:Y:S08]  /*d170*/  HMMA.16816.F32.BF16 R20, R168.reuse, R144, R20 ;  /* 0x00000090a814723c */ /* 0x040ff00000041814 */
[C---:B------:R-:W-:Y:S08]  /*d180*/  HMMA.16816.F32.BF16 R24, R168.reuse, R146, R24 ;  /* 0x00000092a818723c */ /* 0x040ff00000041818 */
[C---:B------:R-:W-:Y:S08]  /*d190*/  HMMA.16816.F32.BF16 R28, R168.reuse, R148, R28 ;  /* 0x00000094a81c723c */ /* 0x040ff0000004181c */
[----:B------:R-:W-:Y:S07]  /*d1a0*/  HMMA.16816.F32.BF16 R32, R168, R150, R32 ;  /* 0x00000096a820723c */ /* 0x000fee0000041820 */
[----:B------:R-:W-:Y:S01]  /*d1b0*/  SHF.L.U32 R169, R213, 0x6, RZ ;  /* 0x00000006d5a97819 */ /* 0x000fe200000006ff */
[C---:B--2---:R-:W-:Y:S08]  /*d1c0*/  HMMA.16816.F32.BF16 R4, R176.reuse, R180, R4 ;  /* 0x000000b4b004723c */ /* 0x044ff00000041804 */
[C---:B------:R-:W-:Y:S08]  /*d1d0*/  HMMA.16816.F32.BF16 R8, R176.reuse, R182, R8 ;  /* 0x000000b6b008723c */ /* 0x040ff00000041808 */
[C---:B-1----:R-:W-:Y:S08]  /*d1e0*/  HMMA.16816.F32.BF16 R12, R176.reuse, R136, R12 ;  /* 0x00000088b00c723c */ /* 0x042ff0000004180c */
[C---:B------:R-:W-:Y:S04]  /*d1f0*/  HMMA.16816.F32.BF16 R16, R176.reuse, R138, R16 ;  /* 0x0000008ab010723c */ /* 0x040fe80000041810 */
[----:B------:R-:W-:Y:S02]  /*d200*/  FMUL.FTZ R144, R4, c[0x0][0x320] ;  /* 0x0000c80004907a20 */ /* 0x000fe40000410000 */
[----:B------:R-:W-:Y:S02]  /*d210*/  FMUL.FTZ R146, R5, c[0x0][0x320] ;  /* 0x0000c80005927a20 */ /* 0x000fe40000410000 */
[----:B------:R-:W-:Y:S01]  /*d220*/  FMUL.FTZ R9, R9, c[0x0][0x320] ;  /* 0x0000c80009097a20 */ /* 0x000fe20000410000 */
[C---:B------:R-:W-:Y:S01]  /*d230*/  HMMA.16816.F32.BF16 R20, R176.reuse, R140, R20 ;  /* 0x0000008cb014723c */ /* 0x040fe20000041814 */
        /* <DEDUP_REMOVED lines=25> */
[----:B------:R-:W-:Y:S05]  /*d3d0*/  FMUL.FTZ R27, R27, c[0x0][0x320] ;  /* 0x0000c8001b1b7a20 */ /* 0x000fea0000410000 */
[----:B------:R-:W1:Y:S01]  /*d3e0*/  MUFU.TANH R158, R21 ;  /* 0x00000015009e7308 */ /* 0x000e620000002400 */
[----:B----4-:R-:W4:Y:S09]  /*d3f0*/  LDSM.16.M88.4 R8, [R192+0x11900] ;  /* 0x01190000c008783b */ /* 0x010f320000000200 */
[----:B------:R1:W1:Y:S01]  /*d400*/  MUFU.TANH R161, R22 ;  /* 0x0000001600a17308 */ /* 0x0002620000002400 */
[----:B-----5:R-:W-:Y:S09]  /*d410*/  FMUL.FTZ R13, R18, c[0x0][0x320] ;  /* 0x0000c800120d7a20 */ /* 0x020ff20000410000 */
[----:B------:R-:W1:Y:S10]  /*d420*/  MUFU.TANH R146, R146 ;  /* 0x0000009200927308 */ /* 0x000e740000002400 */
[----:B------:R-:W1:Y:S10]  /*d430*/  MUFU.TANH R0, R0 ;  /* 0x0000000000007308 */ /* 0x000e740000002400 */
[----:B------:R-:W1:Y:S01]  /*d440*/  MUFU.TANH R2, R2 ;  /* 0x0000000200027308 */ /* 0x000e620000002400 */
[C---:B----4-:R-:W-:Y:S09]  /*d450*/  HMMA.16816.F32.BF16 R28, R176.reuse, R8, R28 ;  /* 0x00000008b01c723c */ /* 0x050ff2000004181c */
[----:B------:R-:W4:Y:S03]  /*d460*/  MUFU.TANH R147, R147 ;  /* 0x0000009300937308 */ /* 0x000f260000002400 */
[----:B------:R-:W-:Y:S01]  /*d470*/  @P0 IMAD.HI.U32 R8, R205, c[0x0][0x2c8], RZ ;  /* 0x0000b200cd080a27 */ /* 0x000fe200078e00ff */
[----:B------:R-:W-:Y:S03]  /*d480*/  HMMA.16816.F32.BF16 R32, R176, R10, R32 ;  /* 0x0000000ab020723c */ /* 0x000fe60000041820 */
[----:B------:R-:W-:Y:S02]  /*d490*/  MOV R9, R205 ;  /* 0x000000cd00097202 */ /* 0x000fe40000000f00 */
[----:B------:R-:W-:Y:S01]  /*d4a0*/  @P0 SHF.R.U32.HI R9, RZ, c[0x0][0x2cc], R8 ;  /* 0x0000b300ff090a19 */ /* 0x000fe20000011608 */
[----:B------:R-:W1:Y:S01]  /*d4b0*/  MUFU.TANH R164, R164 ;  /* 0x000000a400a47308 */ /* 0x000e620000002400 */
[----:B------:R-:W-:Y:S03]  /*d4c0*/  IADD3 R10, -R206, 0x1, -R169 ;  /* 0x00000001ce0a7810 */ /* 0x000fe60007ffe9a9 */
[----:B------:R-:W1:Y:S02]  /*d4d0*/  SHFL.IDX PT, R8, R9, RZ, 0x1c1f ;  /* 0x001c1fff09087589 */ /* 0x000e6400000e0000 */
[----:B------:R-:W-:Y:S01]  /*d4e0*/  IADD3 R19, R10, -c[0x0][0x168], R199 ;  /* 0x80005a000a137a10 */ /* 0x000fe20007ffe0c7 */
[----:B------:R-:W-:Y:S03]  /*d4f0*/  FMUL.FTZ R152, R28, c[0x0][0x320] ;  /* 0x0000c8001c987a20 */ /* 0x000fe60000410000 */
[----:B------:R-:W-:Y:S01]  /*d500*/  IADD3 R20, R19, c[0x0][0x328], RZ ;  /* 0x0000ca0013147a10 */ /* 0x000fe20007ffe0ff */
[----:B------:R-:W2:Y:S01]  /*d510*/  MUFU.TANH R165, R165 ;  /* 0x000000a500a57308 */ /* 0x000ea20000002400 */
[----:B------:R-:W-:Y:S01]  /*d520*/  FMUL.FTZ R29, R29, c[0x0][0x320] ;  /* 0x0000c8001d1d7a20 */ /* 0x000fe20000410000 */
[----:B------:R-:W-:Y:S01]  /*d530*/  IADD3 R19, R19, UR17, RZ ;  /* 0x0000001113137c10 */ /* 0x000fe2000fffe0ff */
[----:B------:R-:W-:Y:S02]  /*d540*/  FMUL.FTZ R30, R30, c[0x0][0x320] ;  /* 0x0000c8001e1e7a20 */ /* 0x000fe40000410000 */
[----:B------:R-:W-:Y:S02]  /*d550*/  FMUL.FTZ R31, R31, c[0x0][0x320] ;  /* 0x0000c8001f1f7a20 */ /* 0x000fe40000410000 */
[----:B------:R-:W-:Y:S02]  /*d560*/  FMUL.FTZ R18, R32, c[0x0][0x320] ;  /* 0x0000c80020127a20 */ /* 0x000fe40000410000 */
[----:B------:R-:W-:Y:S01]  /*d570*/  FMUL.FTZ R11, R33, c[0x0][0x320] ;  /* 0x0000c800210b7a20 */ /* 0x000fe20000410000 */
[----:B------:R-:W2:Y:S01]  /*d580*/  MUFU.TANH R163, R163 ;  /* 0x000000a300a37308 */ /* 0x000ea20000002400 */
[----:B------:R-:W-:Y:S02]  /*d590*/  FMUL.FTZ R17, R34, c[0x0][0x320] ;  /* 0x0000c80022117a20 */ /* 0x000fe40000410000 */
[----:B------:R-:W-:Y:S01]  /*d5a0*/  FMUL.FTZ R16, R35, c[0x0][0x320] ;  /* 0x0000c80023107a20 */ /* 0x000fe20000410000 */
[-C--:B-1----:R-:W-:Y:S02]  /*d5b0*/  IADD3 R22, R20, R8.reuse, RZ ;  /* 0x0000000814167210 */ /* 0x082fe40007ffe0ff */
[----:B------:R-:W-:Y:S04]  /*d5c0*/  IADD3 R21, R19, R8, RZ ;  /* 0x0000000813157210 */ /* 0x000fe80007ffe0ff */
[----:B------:R-:W1:Y:S10]  /*d5d0*/  MUFU.TANH R14, R14 ;  /* 0x0000000e000e7308 */ /* 0x000e740000002400 */
[----:B------:R-:W1:Y:S10]  /*d5e0*/  MUFU.TANH R15, R15 ;  /* 0x0000000f000f7308 */ /* 0x000e740000002400 */
[----:B------:R-:W1:Y:S10]  /*d5f0*/  MUFU.TANH R13, R13 ;  /* 0x0000000d000d7308 */ /* 0x000e740000002400 */
[----:B------:R-:W1:Y:S10]  /*d600*/  MUFU.TANH R12, R12 ;  /* 0x0000000c000c7308 */ /* 0x000e740000002400 */
[----:B------:R-:W1:Y:S10]  /*d610*/  MUFU.TANH R160, R160 ;  /* 0x000000a000a07308 */ /* 0x000e740000002400 */
        /* <DEDUP_REMOVED lines=10> */
[----:B------:R-:W1:Y:S10]  /*d6c0*/  MUFU.TANH R11, R11 ;  /* 0x0000000b000b7308 */ /* 0x000e740000002400 */
[----:B------:R-:W1:Y:S10]  /*d6d0*/  MUFU.TANH R17, R17 ;  /* 0x0000001100117308 */ /* 0x000e740000002400 */
[----:B------:R-:W1:Y:S01]  /*d6e0*/  MUFU.TANH R16, R16 ;  /* 0x0000001000107308 */ /* 0x000e620000002400 */
[----:B------:R-:W-:-:S05]  /*d6f0*/  @!P2 BRA `(.L_x_1051) ;  /* 0x000001a00000a947 */ /* 0x000fca0003800000 */
[----:B--234-:R-:W-:Y:S01]  /*d700*/  MOV R5, c[0x0][0x2ac] ;  /* 0x0000ab0000057a02 */ /* 0x01cfe20000000f00 */
        /* <DEDUP_REMOVED lines=14> */
.L_x_1053:
[----:B------:R-:W-:Y:S04]  /*d7f0*/  MOV R4, c[0x0][0x32c] ;  /* 0x0000cb0000047a02 */ /* 0x000fe80000000f00 */
[----:B------:R-:W-:Y:S11]  /*d800*/  ISETP.NE.AND P0, PT, R4, 0x1, PT ;  /* 0x000000010400780c */ /* 0x000ff60003f05270 */
[----:B------:R-:W-:Y:S02]  /*d810*/  @!UPT UIADD3 URZ, URZ, URZ, URZ ;  /* 0x0000003f3f3ff290 */ /* 0x000fe4000fffe03f */
[----:B------:R-:W-:Y:S05]  /*d820*/  @P0 IMAD.HI.U32 R4, R6, c[0x0][0x330], RZ ;  /* 0x0000cc0006040a27 */ /* 0x000fea00078e00ff */
[----:B------:R-:W-:Y:S02]  /*d830*/  @P0 SHF.R.U32.HI R6, RZ, c[0x0][0x334], R4 ;  /* 0x0000cd00ff060a19 */ /* 0x000fe40000011604 */
.L_x_1054:
[----:B------:R-:W-:Y:S05]  /*d840*/  BSYNC B0 ;  /* 0x0000000000007941 */ /* 0x000fea0003800000 */
.L_x_1052:
[----:B------:R-:W-:Y:S04]  /*d850*/  IMAD R5, R6, c[0x0][0x32c], -R169 ;  /* 0x0000cb0006057a24 */ /* 0x000fe800078e0aa9 */
[----:B------:R-:W-:Y:S05]  /*d860*/  IMAD.IADD R4, R5, 0x1, -R206 ;  /* 0x0000000105047824 */ /* 0x000fea00078e0ace */
[----:B------:R-:W-:Y:S02]  /*d870*/  IADD3 R5, R4, c[0x0][0x32c], RZ ;  /* 0x0000cb0004057a10 */ /* 0x000fe40007ffe0ff */
[----:B------:R-:W-:Y:S02]  /*d880*/  IMNMX R21, R21, R4, !PT ;  /* 0x0000000415157217 */ /* 0x000fe40007800200 */
[----:B------:R-:W-:Y:S02]  /*d890*/  IMNMX R22, R22, R5, PT ;  /* 0x0000000516167217 */ /* 0x000fe40003800200 */
.L_x_1051:
[----:B--234-:R-:W-:Y:S01]  /*d8a0*/  ISETP.GT.AND P1, PT, R213, -0x1, PT ;  /* 0xffffffffd500780c */ /* 0x01cfe20003f24270 */
[----:B------:R-:W2:Y:S03]  /*d8b0*/  SHFL.IDX PT, R4, R9, 0x1, 0x1c1f ;  /* 0x003c1f0009047f89 */ /* 0x000ea600000e0000 */
[C---:B------:R-:W-:Y:S04]  /*d8c0*/  ISETP.GT.AND P0, PT, R21.reuse, RZ, P1 ;  /* 0x000000ff1500720c */ /* 0x040fe80000f04270 */
[----:B------:R-:W-:Y:S04]  /*d8d0*/  ISETP.LT.OR P0, PT, R22, 0x1, P0 ;  /* 0x000000011600780c */ /* 0x000fe80000701670 */
[----:B------:R-:W-:Y:S02]  /*d8e0*/  FSEL R7, R144, -INF , !P0 ;  /* 0xff80000090077808 */ /* 0x000fe40004000000 */
[C---:B------:R-:W-:Y:S04]  /*d8f0*/  ISETP.GT.AND P0, PT, R21.reuse, 0x1, P1 ;  /* 0x000000011500780c */ /* 0x040fe80000f04270 */
[----:B------:R-:W-:Y:S04]  /*d900*/  ISETP.LT.OR P0, PT, R22, 0x2, P0 ;  /* 0x000000021600780c */ /* 0x000fe80000701670 */
[----:B------:R-:W-:Y:S02]  /*d910*/  FSEL R10, R146, -INF , !P0 ;  /* 0xff800000920a7808 */ /* 0x000fe40004000000 */
[----:B------:R-:W-:Y:S01]  /*d920*/  ISETP.GT.AND P0, PT, R21, 0x8, P1 ;  /* 0x000000081500780c */ /* 0x000fe20000f04270 */
[--C-:B--2---:R-:W-:Y:S02]  /*d930*/  IMAD.IADD R20, R20, 0x1, R4.reuse ;  /* 0x0000000114147824 */ /* 0x104fe400078e0204 */
[----:B------:R-:W-:Y:S01]  /*d940*/  IMAD.IADD R19, R19, 0x1, R4 ;  /* 0x0000000113137824 */ /* 0x000fe200078e0204 */
        /* <DEDUP_REMOVED lines=13> */
[----:B-1----:R-:W-:Y:S02]  /*da20*/  FSEL R142, R14, -INF , !P0 ;  /* 0xff8000000e8e7808 */ /* 0x002fe40004000000 */
        /* <DEDUP_REMOVED lines=43> */
.L_x_1057:
[----:B------:R-:W-:Y:S04]  /*dce0*/  MOV R4, c[0x0][0x32c] ;  /* 0x0000cb0000047a02 */ /* 0x000fe80000000f00 */
[----:B------:R-:W-:Y:S11]  /*dcf0*/  ISETP.NE.AND P0, PT, R4, 0x1, PT ;  /* 0x000000010400780c */ /* 0x000ff60003f05270 */
[----:B------:R-:W-:Y:S02]  /*dd00*/  @!UPT UIADD3 URZ, URZ, URZ, URZ ;  /* 0x0000003f3f3ff290 */ /* 0x000fe4000fffe03f */
[----:B------:R-:W-:Y:S05]  /*dd10*/  @P0 IMAD.HI.U32 R4, R14, c[0x0][0x330], RZ ;  /* 0x0000cc000e040a27 */ /* 0x000fea00078e00ff */
[----:B------:R-:W-:Y:S02]  /*dd20*/  @P0 SHF.R.U32.HI R14, RZ, c[0x0][0x334], R4 ;  /* 0x0000cd00ff0e0a19 */ /* 0x000fe40000011604 */
.L_x_1058:
[----:B------:R-:W-:Y:S05]  /*dd30*/  BSYNC B0 ;  /* 0x0000000000007941 */ /* 0x000fea0003800000 */
.L_x_1056:
[----:B------:R-:W-:Y:S04]  /*dd40*/  IMAD R5, R14, c[0x0][0x32c], -R169 ;  /* 0x0000cb000e057a24 */ /* 0x000fe800078e0aa9 */
[----:B------:R-:W-:Y:S05]  /*dd50*/  IMAD.IADD R4, R5, 0x1, -R206 ;  /* 0x0000000105047824 */ /* 0x000fea00078e0ace */
[----:B------:R-:W-:Y:S02]  /*dd60*/  IADD3 R5, R4, c[0x0][0x32c], RZ ;  /* 0x0000cb0004057a10 */ /* 0x000fe40007ffe0ff */
[----:B------:R-:W-:Y:S02]  /*dd70*/  IMNMX R19, R19, R4, !PT ;  /* 0x0000000413137217 */ /* 0x000fe40007800200 */
[----:B------:R-:W-:Y:S02]  /*dd80*/  IMNMX R20, R20, R5, PT ;  /* 0x0000000514147217 */ /* 0x000fe40003800200 */
.L_x_1055:
        /* <DEDUP_REMOVED lines=15> */
[----:B------:R-:W-:Y:S01]  /*de80*/  FMNMX.FTZ R5, R140, R5, !PT ;  /* 0x000000058c057209 */ /* 0x000fe20007810000 */
[----:B------:R-:W-:Y:S01]  /*de90*/  LDSM.16.MT88.4 R28, [R134+UR4+0x100] ;  /* 0x00010004861c783b */ /* 0x000fe20008004200 */
[----:B------:R-:W-:Y:S02]  /*dea0*/  ISETP.GT.AND P0, PT, R19, 0x8, P1 ;  /* 0x000000081300780c */ /* 0x000fe40000f04270 */
        /* <DEDUP_REMOVED lines=17> */
[C---:B------:R-:W-:Y:S03]  /*dfc0*/  ISETP.LT.OR P0, PT, R20.reuse, 0x12, P0 ;  /* 0x000000121400780c */ /* 0x040fe60000701670 */
[----:B------:R-:W1:Y:S01]  /*dfd0*/  SHFL.BFLY PT, R0, R15, 0x2, 0x1f ;  /* 0x0c401f000f007f89 */ /* 0x000e6200000e0000 */
[----:B------:R-:W-:Y:S02]  /*dfe0*/  FSEL R163, R163, -INF , !P0 ;  /* 0xff800000a3a37808 */ /* 0x000fe40004000000 */
[----:B------:R-:W-:Y:S04]  /*dff0*/  ISETP.GT.AND P0, PT, R19, 0x18, P1 ;  /* 0x000000181300780c */ /* 0x000fe80000f04270 */
[C---:B------:R-:W-:Y:S04]  /*e000*/  ISETP.LT.OR P0, PT, R20.reuse, 0x19, P0 ;  /* 0x000000191400780c */ /* 0x040fe80000701670 */
[----:B------:R-:W-:Y:S02]  /*e010*/  FSEL R143, R13, -INF , !P0 ;  /* 0xff8000000d8f7808 */ /* 0x000fe40004000000 */
[C---:B------:R-:W-:Y:S04]  /*e020*/  ISETP.GT.AND P0, PT, R19.reuse, 0x19, P1 ;  /* 0x000000191300780c */ /* 0x040fe80000f04270 */
[----:B------:R-:W-:Y:S04]  /*e030*/  ISETP.LT.OR P0, PT, R20, 0x1a, P0 ;  /* 0x0000001a1400780c */ /* 0x000fe80000701670 */
        /* <DEDUP_REMOVED lines=45> */
[----:B------:R-:W-:Y:S01]  /*e310*/  FMUL.FTZ R153, R2, c[0x0][0x2d0] ;  /* 0x0000b40002997a20 */ /* 0x000fe20000410000 */
[----:B------:R-:W-:Y:S01]  /*e320*/  IADD3 R17, R134, UR4, RZ ;  /* 0x0000000486117c10 */ /* 0x000fe2000fffe0ff */
[----:B------:R-:W1:Y:S01]  /*e330*/  SHFL.BFLY PT, R0, R15, 0x2, 0x1f ;  /* 0x0c401f000f007f89 */ /* 0x000e6200000e0000 */
[----:B------:R-:W-:Y:S02]  /*e340*/  FSEL R5, R2, RZ, P0 ;  /* 0x000000ff02057208 */ /* 0x000fe40000000000 */
[----:B------:R-:W-:Y:S02]  /*e350*/  FSEL R153, R153, RZ, P0 ;  /* 0x000000ff99997208 */ /* 0x000fe40000000000 */
[----:B------:R-:W-:Y:S01]  /*e360*/  IADD3 R168, R188, R17, RZ ;  /* 0x00000011bca87210 */ /* 0x000fe20007ffe0ff */
        /* <DEDUP_REMOVED lines=9> */
[--C-:B------:R-:W-:Y:S02]  /*e400*/  FFMA.FTZ R179, R162, c[0x0][0x2d0], -R153.reuse ;  /* 0x0000b400a2b37a23 */ /* 0x100fe40000010899 */
[--C-:B------:R-:W-:Y:S01]  /*e410*/  FFMA.FTZ R180, R142, c[0x0][0x2d0], -R153.reuse ;  /* 0x0000b4008eb47a23 */ /* 0x100fe20000010899 */
[----:B-1----:R-:W-:Y:S02]  /*e420*/  FMNMX.FTZ R13, R15, R0, !PT ;  /* 0x000000000f0d7209 */ /* 0x002fe40007810000 */
[----:B------:R-:W1:Y:S01]  /*e430*/  MUFU.EX2 R172, R172 ;  /* 0x000000ac00ac7308 */ /* 0x000e620000000800 */
[--C-:B------:R-:W-:Y:S02]  /*e440*/  FFMA.FTZ R181, R140, c[0x0][0x2d0], -R153.reuse ;  /* 0x0000b4008cb57a23 */ /* 0x100fe40000010899 */
[--C-:B------:R-:W-:Y:S01]  /*e450*/  FFMA.FTZ R216, R160, c[0x0][0x2d0], -R153.reuse ;  /* 0x0000b400a0d87a23 */ /* 0x100fe20000010899 */
[----:B------:R-:W2:Y:S01]  /*e460*/  SHFL.BFLY PT, R0, R13, 0x1, 0x1f ;  /* 0x0c201f000d007f89 */ /* 0x000ea200000e0000 */
[--C-:B------:R-:W-:Y:S02]  /*e470*/  FFMA.FTZ R217, R158, c[0x0][0x2d0], -R153.reuse ;  /* 0x0000b4009ed97a23 */ /* 0x100fe40000010899 */
[--C-:B------:R-:W-:Y:S02]  /*e480*/  FFMA.FTZ R218, R156, c[0x0][0x2d0], -R153.reuse ;  /* 0x0000b4009cda7a23 */ /* 0x100fe40000010899 */
[--C-:B------:R-:W-:Y:S01]  /*e490*/  FFMA.FTZ R219, R154, c[0x0][0x2d0], -R153.reuse ;  /* 0x0000b4009adb7a23 */ /* 0x100fe20000010899 */
[----:B------:R-:W-:Y:S01]  /*e4a0*/  MUFU.EX2 R171, R171 ;  /* 0x000000ab00ab7308 */ /* 0x000fe20000000800 */
[--C-:B------:R-:W-:Y:S02]  /*e4b0*/  FFMA.FTZ R224, R152, c[0x0][0x2d0], -R153.reuse ;  /* 0x0000b40098e07a23 */ /* 0x100fe40000010899 */
[--C-:B------:R-:W-:Y:S02]  /*e4c0*/  FFMA.FTZ R225, R150, c[0x0][0x2d0], -R153.reuse ;  /* 0x0000b40096e17a23 */ /* 0x100fe40000010899 */
[--C-:B------:R-:W-:Y:S02]  /*e4d0*/  FFMA.FTZ R226, R148, c[0x0][0x2d0], -R153.reuse ;  /* 0x0000b40094e27a23 */ /* 0x100fe40000010899 */
[----:B------:R-:W-:Y:S03]  /*e4e0*/  FFMA.FTZ R153, R146, c[0x0][0x2d0], -R153 ;  /* 0x0000b40092997a23 */ /* 0x000fe60000010899 */
[----:B------:R-:W3:Y:S01]  /*e4f0*/  MUFU.EX2 R170, R170 ;  /* 0x000000aa00aa7308 */ /* 0x000ee20000000800 */
[----:B-1----:R-:W-:Y:S02]  /*e500*/  F2FP.BF16.PACK_AB R136, R172, R175 ;  /* 0x000000afac88723e */ /* 0x002fe400000010ff */
[----:B--2---:R-:W-:Y:S07]  /*e510*/  FMNMX.FTZ R0, R13, R0, !PT ;  /* 0x000000000d007209 */ /* 0x004fee0007810000 */
[----:B------:R-:W1:Y:S01]  /*e520*/  MUFU.EX2 R132, R132 ;  /* 0x0000008400847308 */ /* 0x000e620000000800 */
[C---:B------:R-:W-:Y:S01]  /*e530*/  FSETP.NEU.FTZ.AND P0, PT, R0.reuse, -INF , PT ;  /* 0xff8000000000780b */ /* 0x040fe20003f1d000 */
[C---:B------:R-:W-:Y:S03]  /*e540*/  FMUL.FTZ R144, R0.reuse, c[0x0][0x2d0] ;  /* 0x0000b40000907a20 */ /* 0x040fe60000410000 */
[----:B------:R-:W-:Y:S02]  /*e550*/  FSEL R4, R0, RZ, P0 ;  /* 0x000000ff00047208 */ /* 0x000fe40000000000 */
[----:B------:R-:W-:Y:S03]  /*e560*/  FSEL R144, R144, RZ, P0 ;  /* 0x000000ff90907208 */ /* 0x000fe60000000000 */
[----:B------:R-:W-:Y:S01]  /*e570*/  MUFU.EX2 R227, R153 ;  /* 0x0000009900e37308 */ /* 0x000fe20000000800 */
[----:B------:R-:W-:Y:S02]  /*e580*/  FADD.FTZ R4, -R4, R3 ;  /* 0x0000000304047221 */ /* 0x000fe40000010100 */
[--C-:B------:R-:W-:Y:S01]  /*e590*/  FFMA.FTZ R177, R14, c[0x0][0x2d0], -R144.reuse ;  /* 0x0000b4000eb17a23 */ /* 0x100fe20000010890 */
[----:B---3--:R-:W-:Y:S01]  /*e5a0*/  F2FP.BF16.PACK_AB R138, R170, R171 ;  /* 0x000000abaa8a723e */ /* 0x008fe200000010ff */
[----:B------:R-:W2:Y:S01]  /*e5b0*/  LDSM.16.MT88.4 R12, [R135+UR4+0x100] ;  /* 0x00010004870c783b */ /* 0x000ea20008004200 */
[--C-:B------:R-:W-:Y:S02]  /*e5c0*/  FFMA.FTZ R174, R11, c[0x0][0x2d0], -R144.reuse ;  /* 0x0000b4000bae7a23 */ /* 0x100fe40000010890 */
[--C-:B------:R-:W-:Y:S01]  /*e5d0*/  FFMA.FTZ R173, R133, c[0x0][0x2d0], -R144.reuse ;  /* 0x0000b40085ad7a23 */ /* 0x100fe20000010890 */
[----:B------:R-:W-:Y:S01]  /*e5e0*/  IADD3 R133, R188, R5, RZ ;  /* 0x00000005bc857210 */ /* 0x000fe20007ffe0ff */
[--C-:B------:R-:W-:Y:S01]  /*e5f0*/  FFMA.FTZ R176, R9, c[0x0][0x2d0], -R144.reuse ;  /* 0x0000b40009b07a23 */ /* 0x100fe20000010890 */
[----:B------:R-:W-:Y:S01]  /*e600*/  MUFU.EX2 R177, R177 ;  /* 0x000000b100b17308 */ /* 0x000fe20000000800 */
[----:B------:R-:W-:Y:S02]  /*e610*/  FMUL.FTZ R3, R4, c[0x0][0x2d0] ;  /* 0x0000b40004037a20 */ /* 0x000fe40000410000 */
[----:B------:R-:W3:Y:S01]  /*e620*/  LDSM.16.MT88.4 R20, [R133+0x100] ;  /* 0x000100008514783b */ /* 0x000ee20000004200 */
        /* <DEDUP_REMOVED lines=11> */
[----:B------:R-:W-:Y:S02]  /*e6e0*/  FMUL.FTZ R33, R132, R101 ;  /* 0x0000006584217220 */ /* 0x000fe40000410000 */
[--C-:B------:R-:W-:Y:S02]  /*e6f0*/  FFMA.FTZ R182, R165, c[0x0][0x2d0], -R144.reuse ;  /* 0x0000b400a5b67a23 */ /* 0x100fe40000010890 */
[----:B------:R-:W-:Y:S01]  /*e700*/  LDSM.16.MT88.4 R164, [R135+UR4+0x5900] ;  /* 0x0059000487a4783b */ /* 0x000fe20008004200 */
[--C-:B------:R-:W-:Y:S02]  /*e710*/  FFMA.FTZ R183, R163, c[0x0][0x2d0], -R144.reuse ;  /* 0x0000b400a3b77a23 */ /* 0x100fe40000010890 */
[----:B------:R-:W4:Y:S01]  /*e720*/  MUFU.EX2 R176, R176 ;  /* 0x000000b000b07308 */ /* 0x000f220000000800 */
        /* <DEDUP_REMOVED lines=10> */
[--C-:B------:R-:W-:Y:S02]  /*e7d0*/  FFMA.FTZ R228, R151, c[0x0][0x2d0], -R144.reuse ;  /* 0x0000b40097e47a23 */ /* 0x100fe40000010890 */
[--C-:B------:R-:W-:Y:S02]  /*e7e0*/  FFMA.FTZ R229, R149, c[0x0][0x2d0], -R144.reuse ;  /* 0x0000b40095e57a23 */ /* 0x100fe40000010890 */
[--C-:B------:R-:W-:Y:S01]  /*e7f0*/  FFMA.FTZ R230, R147, c[0x0][0x2d0], -R144.reuse ;  /* 0x0000b40093e67a23 */ /* 0x100fe20000010890 */
[----:B------:R-:W-:Y:S01]  /*e800*/  LDSM.16.MT88.4 R148, [R135+UR4+0x3900] ;  /* 0x003900048794783b */ /* 0x000fe20008004200 */
[----:B------:R-:W-:Y:S01]  /*e810*/  FFMA.FTZ R144, R145, c[0x0][0x2d0], -R144 ;  /* 0x0000b40091907a23 */ /* 0x000fe20000010890 */
[----:B------:R-:W-:Y:S01]  /*e820*/  MUFU.EX2 R178, R178 ;  /* 0x000000b200b27308 */ /* 0x000fe20000000800 */
[----:B----4-:R-:W-:Y:S01]  /*e830*/  F2FP.BF16.PACK_AB R139, R176, R173 ;  /* 0x000000adb08b723e */ /* 0x010fe200000010ff */
[C---:B------:R-:W-:Y:S02]  /*e840*/  FMUL.FTZ R36, R132.reuse, R36 ;  /* 0x0000002484247220 */ /* 0x040fe40000410000 */
[C---:B------:R-:W-:Y:S02]  /*e850*/  FMUL.FTZ R37, R132.reuse, R37 ;  /* 0x0000002584257220 */ /* 0x040fe40000410000 */
[----:B------:R-:W-:Y:S01]  /*e860*/  LDSM.16.MT88.4 R152, [R133+0x3900] ;  /* 0x003900008598783b */ /* 0x000fe20000004200 */
[C---:B------:R-:W-:Y:S02]  /*e870*/  FMUL.FTZ R40, R132.reuse, R40 ;  /* 0x0000002884287220 */ /* 0x040fe40000410000 */
[C---:B------:R-:W-:Y:S01]  /*e880*/  FMUL.FTZ R41, R132.reuse, R41 ;  /* 0x0000002984297220 */ /* 0x040fe20000410000 */
[----:B------:R4:W-:Y:S01]  /*e890*/  MUFU.EX2 R231, R144 ;  /* 0x0000009000e77308 */ /* 0x0009e20000000800 */
[C---:B-1----:R-:W-:Y:S02]  /*e8a0*/  FMUL.FTZ R6, R3.reuse, R130 ;  /* 0x0000008203067220 */ /* 0x042fe40000410000 */
[C---:B------:R-:W-:Y:S01]  /*e8b0*/  FMUL.FTZ R7, R3.reuse, R131 ;  /* 0x0000008303077220 */ /* 0x040fe20000410000 */
[----:B------:R-:W-:Y:S01]  /*e8c0*/  LDSM.16.MT88.4 R160, [R168+0x3900] ;  /* 0x00390000a8a0783b */ /* 0x000fe20000004200 */
[C---:B------:R-:W-:Y:S02]  /*e8d0*/  FMUL.FTZ R10, R3.reuse, R126 ;  /* 0x0000007e030a7220 */ /* 0x040fe40000410000 */
[C---:B------:R-:W-:Y:S02]  /*e8e0*/  FMUL.FTZ R11, R3.reuse, R127 ;  /* 0x0000007f030b7220 */ /* 0x040fe40000410000 */
[C---:B------:R-:W-:Y:S01]  /*e8f0*/  FMUL.FTZ R18, R3.reuse, R118 ;  /* 0x0000007603127220 */ /* 0x040fe20000410000 */
[C---:B--2---:R-:W-:Y:S01]  /*e900*/  HMMA.16816.F32.BF16 R4, R136.reuse, R12, R4 ;  /* 0x0000000c8804723c */ /* 0x044fe20000041804 */
[----:B------:R-:W1:Y:S01]  /*e910*/  MUFU.EX2 R179, R179 ;  /* 0x000000b300b37308 */ /* 0x000e620000000800 */
[----:B------:R-:W-:Y:S03]  /*e920*/  LDSM.16.MT88.4 R124, [R135+UR4+0x2900] ;  /* 0x00290004877c783b */ /* 0x000fe60008004200 */
[C---:B------:R-:W-:Y:S02]  /*e930*/  FMUL.FTZ R19, R3.reuse, R119 ;  /* 0x0000007703137220 */ /* 0x040fe40000410000 */
[C---:B------:R-:W-:Y:S01]  /*e940*/  FMUL.FTZ R12, R132.reuse, R120 ;  /* 0x00000078840c7220 */ /* 0x040fe20000410000 */
[C---:B------:R-:W-:Y:S02]  /*e950*/  HMMA.16816.F32.BF16 R8, R136.reuse, R14, R8 ;  /* 0x0000000e8808723c */ /* 0x040fe40000041808 */
[----:B------:R-:W-:Y:S01]  /*e960*/  LDSM.16.MT88.4 R116, [R133+0x900] ;  /* 0x000900008574783b */ /* 0x000fe20000004200 */
[----:B------:R-:W-:Y:S01]  /*e970*/  MUFU.EX2 R180, R180 ;  /* 0x000000b400b47308 */ /* 0x000fe20000000800 */
[C---:B------:R-:W-:Y:S02]  /*e980*/  FMUL.FTZ R13, R132.reuse, R121 ;  /* 0x00000079840d7220 */ /* 0x040fe40000410000 */
[C---:B------:R-:W-:Y:S02]  /*e990*/  FMUL.FTZ R26, R3.reuse, R110 ;  /* 0x0000006e031a7220 */ /* 0x040fe40000410000 */
[C---:B------:R-:W-:Y:S02]  /*e9a0*/  FMUL.FTZ R14, R3.reuse, R122 ;  /* 0x0000007a030e7220 */ /* 0x040fe40000410000 */
[----:B------:R-:W-:Y:S02]  /*e9b0*/  LDSM.16.MT88.4 R128, [R133+0x2900] ;  /* 0x002900008580783b */ /* 0x000fe40000004200 */
[C---:B------:R-:W-:Y:S01]  /*e9c0*/  FMUL.FTZ R15, R3.reuse, R123 ;  /* 0x0000007b030f7220 */ /* 0x040fe20000410000 */
[----:B------:R-:W-:Y:S01]  /*e9d0*/  MUFU.EX2 R181, R181 ;  /* 0x000000b500b57308 */ /* 0x000fe20000000800 */
[C---:B------:R-:W-:Y:S02]  /*e9e0*/  FMUL.FTZ R27, R3.reuse, R111 ;  /* 0x0000006f031b7220 */ /* 0x040fe40000410000 */
[C---:B------:R-:W-:Y:S02]  /*e9f0*/  FMUL.FTZ R34, R3.reuse, R102 ;  /* 0x0000006603227220 */ /* 0x040fe40000410000 */
[----:B------:R-:W2:Y:S01]  /*ea00*/  LDSM.16.MT88.4 R120, [R168+0x100] ;  /* 0x00010000a878783b */ /* 0x000ea20000004200 */
[C---:B---3--:R-:W-:Y:S03]  /*ea10*/  HMMA.16816.F32.BF16 R12, R136.reuse, R20, R12 ;  /* 0x00000014880c723c */ /* 0x048fe6000004180c */
[C---:B------:R-:W-:Y:S01]  /*ea20*/  FMUL.FTZ R35, R3.reuse, R103 ;  /* 0x0000006703237220 */ /* 0x040fe20000410000 */
[----:B------:R-:W-:Y:S01]  /*ea30*/  MUFU.EX2 R182, R182 ;  /* 0x000000b600b67308 */ /* 0x000fe20000000800 */
[C---:B------:R-:W-:Y:S02]  /*ea40*/  FMUL.FTZ R38, R3.reuse, R38 ;  /* 0x0000002603267220 */ /* 0x040fe40000410000 */
[----:B------:R-:W-:Y:S01]  /*ea50*/  LDSM.16.MT88.4 R100, [R134+UR4+0x2100] ;  /* 0x002100048664783b */ /* 0x000fe20008004200 */
[C---:B------:R-:W-:Y:S04]  /*ea60*/  HMMA.16816.F32.BF16 R16, R136.reuse, R22, R16 ;  /* 0x000000168810723c */ /* 0x040fe80000041810 */
[C---:B------:R-:W-:Y:S02]  /*ea70*/  FMUL.FTZ R20, R132.reuse, R112 ;  /* 0x0000007084147220 */ /* 0x040fe40000410000 */
[C---:B------:R-:W-:Y:S01]  /*ea80*/  FMUL.FTZ R21, R132.reuse, R113 ;  /* 0x0000007184157220 */ /* 0x040fe20000410000 */
[----:B------:R-:W-:Y:S01]  /*ea90*/  LDSM.16.MT88.4 R108, [R168+0x2100] ;  /* 0x00210000a86c783b */ /* 0x000fe20000004200 */
[C---:B------:R-:W-:Y:S01]  /*eaa0*/  FMUL.FTZ R22, R3.reuse, R114 ;  /* 0x0000007203167220 */ /* 0x040fe20000410000 */
[----:B------:R-:W3:Y:S03]  /*eab0*/  MUFU.EX2 R183, R183 ;  /* 0x000000b700b77308 */ /* 0x000ee60000000800 */
[C---:B------:R-:W-:Y:S02]  /*eac0*/  FMUL.FTZ R23, R3.reuse, R115 ;  /* 0x0000007303177220 */ /* 0x040fe40000410000 */
[C---:B------:R-:W-:Y:S01]  /*ead0*/  FMUL.FTZ R39, R3.reuse, R39 ;  /* 0x0000002703277220 */ /* 0x040fe20000410000 */
[----:B------:R-:W5:Y:S01]  /*eae0*/  LDSM.16.MT88.4 R112, [R135+UR4+0x2100] ;  /* 0x002100048770783b */ /* 0x000f620008004200 */
[C---:B------:R-:W-:Y:S02]  /*eaf0*/  FMUL.FTZ R42, R3.reuse, R42 ;  /* 0x0000002a032a7220 */ /* 0x040fe40000410000 */
[C---:B------:R-:W-:Y:S01]  /*eb00*/  FMUL.FTZ R43, R3.reuse, R43 ;  /* 0x0000002b032b7220 */ /* 0x040fe20000410000 */
[C---:B------:R-:W-:Y:S01]  /*eb10*/  HMMA.16816.F32.BF16 R20, R136.reuse, R28, R20 ;  /* 0x0000001c8814723c */ /* 0x040fe20000041814 */
[----:B------:R-:W-:Y:S02]  /*eb20*/  MUFU.EX2 R192, R192 ;  /* 0x000000c000c07308 */ /* 0x000fe40000000800 */
[C---:B------:R-:W-:Y:S01]  /*eb30*/  FMUL.FTZ R44, R132.reuse, R44 ;  /* 0x0000002c842c7220 */ /* 0x040fe20000410000 */
[----:B----4-:R-:W-:Y:S01]  /*eb40*/  LDSM.16.MT88.4 R144, [R168+0x1900] ;  /* 0x00190000a890783b */ /* 0x010fe20000004200 */
[C---:B------:R-:W-:Y:S02]  /*eb50*/  FMUL.FTZ R45, R132.reuse, R45 ;  /* 0x0000002d842d7220 */ /* 0x040fe40000410000 */
[C---:B------:R-:W-:Y:S01]  /*eb60*/  FMUL.FTZ R28, R132.reuse, R104 ;  /* 0x00000068841c7220 */ /* 0x040fe20000410000 */
[C---:B------:R-:W-:Y:S03]  /*eb70*/  HMMA.16816.F32.BF16 R24, R136.reuse, R30, R24 ;  /* 0x0000001e8818723c */ /* 0x040fe60000041818 */
[----:B------:R-:W4:Y:S01]  /*eb80*/  MUFU.EX2 R215, R215 ;  /* 0x000000d700d77308 */ /* 0x000f220000000800 */
[C---:B------:R-:W-:Y:S02]  /*eb90*/  FMUL.FTZ R29, R132.reuse, R105 ;  /* 0x00000069841d7220 */ /* 0x040fe40000410000 */
[C---:B------:R-:W-:Y:S02]  /*eba0*/  FMUL.FTZ R46, R3.reuse, R46 ;  /* 0x0000002e032e7220 */ /* 0x040fe40000410000 */
[C---:B------:R-:W-:Y:S04]  /*ebb0*/  FMUL.FTZ R30, R3.reuse, R106 ;  /* 0x0000006a031e7220 */ /* 0x040fe80000410000 */
[C---:B------:R-:W-:Y:S01]  /*ebc0*/  FMUL.FTZ R31, R3.reuse, R107 ;  /* 0x0000006b031f7220 */ /* 0x040fe20000410000 */
[----:B------:R-:W-:Y:S01]  /*ebd0*/  MUFU.EX2 R216, R216 ;  /* 0x000000d800d87308 */ /* 0x000fe20000000800 */
[----:B------:R-:W1:Y:S01]  /*ebe0*/  LDSM.16.MT88.4 R104, [R133+0x2100] ;  /* 0x002100008568783b */ /* 0x000e620000004200 */
[C---:B------:R-:W-:Y:S02]  /*ebf0*/  FMUL.FTZ R47, R3.reuse, R47 ;  /* 0x0000002f032f7220 */ /* 0x040fe40000410000 */
[C---:B------:R-:W-:Y:S02]  /*ec00*/  FMUL.FTZ R48, R132.reuse, R48 ;  /* 0x0000003084307220 */ /* 0x040fe40000410000 */
[C---:B--2---:R-:W-:Y:S03]  /*ec10*/  HMMA.16816.F32.BF16 R28, R136.reuse, R120, R28 ;  /* 0x00000078881c723c */ /* 0x044fe6000004181c */
[C---:B------:R-:W-:Y:S01]  /*ec20*/  FMUL.FTZ R49, R132.reuse, R49 ;  /* 0x0000003184317220 */ /* 0x040fe20000410000 */
[----:B------:R-:W2:Y:S01]  /*ec30*/  MUFU.EX2 R217, R217 ;  /* 0x000000d900d97308 */ /* 0x000ea20000000800 */
[C---:B------:R-:W-:Y:S02]  /*ec40*/  FMUL.FTZ R50, R3.reuse, R50 ;  /* 0x0000003203327220 */ /* 0x040fe40000410000 */
[C---:B------:R-:W-:Y:S01]  /*ec50*/  FMUL.FTZ R51, R3.reuse, R51 ;  /* 0x0000003303337220 */ /* 0x040fe20000410000 */
[C---:B------:R-:W-:Y:S01]  /*ec60*/  HMMA.16816.F32.BF16 R32, R136.reuse, R122, R32 ;  /* 0x0000007a8820723c */ /* 0x040fe20000041820 */
[----:B------:R-:W-:Y:S03]  /*ec70*/  LDSM.16.MT88.4 R120, [R168+0x900] ;  /* 0x00090000a878783b */ /* 0x000fe60000004200 */
[C---:B------:R-:W-:Y:S02]  /*ec80*/  FMUL.FTZ R52, R132.reuse, R52 ;  /* 0x0000003484347220 */ /* 0x040fe40000410000 */
[C---:B------:R-:W-:Y:S01]  /*ec90*/  FMUL.FTZ R53, R132.reuse, R53 ;  /* 0x0000003584357220 */ /* 0x040fe20000410000 */
[----:B------:R-:W-:Y:S01]  /*eca0*/  MUFU.EX2 R218, R218 ;  /* 0x000000da00da7308 */ /* 0x000fe20000000800 */
[C---:B-----5:R-:W-:Y:S04]  /*ecb0*/  HMMA.16816.F32.BF16 R36, R136.reuse, R112, R36 ;  /* 0x000000708824723c */ /* 0x060fe80000041824 */
[C---:B------:R-:W-:Y:S02]  /*ecc0*/  FMUL.FTZ R54, R3.reuse, R54 ;  /* 0x0000003603367220 */ /* 0x040fe40000410000 */
[C---:B------:R-:W-:Y:S02]  /*ecd0*/  FMUL.FTZ R55, R3.reuse, R55 ;  /* 0x0000003703377220 */ /* 0x040fe40000410000 */
[C---:B------:R-:W-:Y:S01]  /*ece0*/  HMMA.16816.F32.BF16 R40, R136.reuse, R114, R40 ;  /* 0x000000728828723c */ /* 0x040fe20000041828 */
[----:B------:R-:W-:Y:S01]  /*ecf0*/  LDSM.16.MT88.4 R112, [R135+UR4+0x900] ;  /* 0x000900048770783b */ /* 0x000fe20008004200 */
[----:B------:R-:W5:Y:S02]  /*ed00*/  MUFU.EX2 R219, R219 ;  /* 0x000000db00db7308 */ /* 0x000f640000000800 */
[C---:B------:R-:W-:Y:S02]  /*ed10*/  FMUL.FTZ R56, R132.reuse, R56 ;  /* 0x0000003884387220 */ /* 0x040fe40000410000 */
[C---:B------:R-:W-:Y:S02]  /*ed20*/  FMUL.FTZ R57, R132.reuse, R57 ;  /* 0x0000003984397220 */ /* 0x040fe40000410000 */
[C---:B------:R-:W-:Y:S01]  /*ed30*/  FMUL.FTZ R58, R3.reuse, R58 ;  /* 0x0000003a033a7220 */ /* 0x040fe20000410000 */
[C---:B-1----:R-:W-:Y:S03]  /*ed40*/  HMMA.16816.F32.BF16 R44, R136.reuse, R104, R44 ;  /* 0x00000068882c723c */ /* 0x042fe6000004182c */
[----:B------:R-:W-:Y:S01]  /*ed50*/  MUFU.EX2 R220, R220 ;  /* 0x000000dc00dc7308 */ /* 0x000fe20000000800 */
[C---:B------:R-:W-:Y:S02]  /*ed60*/  FMUL.FTZ R59, R3.reuse, R59 ;  /* 0x0000003b033b7220 */ /* 0x040fe40000410000 */
[C---:B------:R-:W-:Y:S02]  /*ed70*/  FMUL.FTZ R60, R132.reuse, R60 ;  /* 0x0000003c843c7220 */ /* 0x040fe40000410000 */
[C---:B------:R-:W-:Y:S01]  /*ed80*/  FMUL.FTZ R61, R132.reuse, R61 ;  /* 0x0000003d843d7220 */ /* 0x040fe20000410000 */
[C---:B------:R-:W-:Y:S01]  /*ed90*/  HMMA.16816.F32.BF16 R48, R136.reuse, R106, R48 ;  /* 0x0000006a8830723c */ /* 0x040fe20000041830 */
[----:B------:R-:W1:Y:S03]  /*eda0*/  LDSM.16.MT88.4 R104, [R135+UR4+0x4100] ;  /* 0x004100048768783b */ /* 0x000e660008004200 */
[----:B------:R-:W1:Y:S01]  /*edb0*/  MUFU.EX2 R221, R221 ;  /* 0x000000dd00dd7308 */ /* 0x000e620000000800 */
[C---:B------:R-:W-:Y:S02]  /*edc0*/  FMUL.FTZ R62, R3.reuse, R62 ;  /* 0x0000003e033e7220 */ /* 0x040fe40000410000 */
[C---:B------:R-:W-:Y:S01]  /*edd0*/  FMUL.FTZ R63, R3.reuse, R63 ;  /* 0x0000003f033f7220 */ /* 0x040fe20000410000 */
[C---:B------:R-:W-:Y:S04]  /*ede0*/  HMMA.16816.F32.BF16 R52, R136.reuse, R100, R52 ;  /* 0x000000648834723c */ /* 0x040fe80000041834 */
[C---:B------:R-:W-:Y:S02]  /*edf0*/  FMUL.FTZ R64, R132.reuse, R64 ;  /* 0x0000004084407220 */ /* 0x040fe40000410000 */
[----:B------:R-:W-:Y:S01]  /*ee00*/  MUFU.EX2 R222, R222 ;  /* 0x000000de00de7308 */ /* 0x000fe20000000800 */
[C---:B------:R-:W-:Y:S01]  /*ee10*/  FMUL.FTZ R65, R132.reuse, R65 ;  /* 0x0000004184417220 */ /* 0x040fe20000410000 */
[C---:B------:R-:W-:Y:S01]  /*ee20*/  HMMA.16816.F32.BF16 R56, R136.reuse, R102, R56 ;  /* 0x000000668838723c */ /* 0x040fe20000041838 */
[----:B------:R-:W2:Y:S03]  /*ee30*/  LDSM.16.MT88.4 R100, [R133+0x4100] ;  /* 0x004100008564783b */ /* 0x000ea60000004200 */
[C---:B------:R-:W-:Y:S02]  /*ee40*/  FMUL.FTZ R66, R3.reuse, R66 ;  /* 0x0000004203427220 */ /* 0x040fe40000410000 */
[C---:B------:R-:W-:Y:S02]  /*ee50*/  FMUL.FTZ R67, R3.reuse, R67 ;  /* 0x0000004303437220 */ /* 0x040fe40000410000 */
[----:B------:R-:W2:Y:S01]  /*ee60*/  MUFU.EX2 R223, R223 ;  /* 0x000000df00df7308 */ /* 0x000ea20000000800 */
[C---:B------:R-:W-:Y:S03]  /*ee70*/  HMMA.16816.F32.BF16 R60, R136.reuse, R108, R60 ;  /* 0x0000006c883c723c */ /* 0x040fe6000004183c */
[C---:B------:R-:W-:Y:S02]  /*ee80*/  FMUL.FTZ R68, R132.reuse, R68 ;  /* 0x0000004484447220 */ /* 0x040fe40000410000 */
[C---:B------:R-:W-:Y:S03]  /*ee90*/  FMUL.FTZ R69, R132.reuse, R69 ;  /* 0x0000004584457220 */ /* 0x040fe60000410000 */
[C---:B------:R-:W-:Y:S01]  /*eea0*/  HMMA.16816.F32.BF16 R64, R136.reuse, R110, R64 ;  /* 0x0000006e8840723c */ /* 0x040fe20000041840 */
[----:B------:R-:W3:Y:S01]  /*eeb0*/  LDSM.16.MT88.4 R108, [R134+UR4+0x4100] ;  /* 0x00410004866c783b */ /* 0x000ee20008004200 */
[----:B------:R-:W-:Y:S02]  /*eec0*/  MUFU.EX2 R224, R224 ;  /* 0x000000e000e07308 */ /* 0x000fe40000000800 */
[C---:B------:R-:W-:Y:S02]  /*eed0*/  FMUL.FTZ R70, R3.reuse, R70 ;  /* 0x0000004603467220 */ /* 0x040fe40000410000 */
[C---:B------:R-:W-:Y:S02]  /*eee0*/  FMUL.FTZ R71, R3.reuse, R71 ;  /* 0x0000004703477220 */ /* 0x040fe40000410000 */
[C---:B------:R-:W-:Y:S04]  /*eef0*/  FMUL.FTZ R72, R132.reuse, R72 ;  /* 0x0000004884487220 */ /* 0x040fe80000410000 */
[C---:B------:R-:W-:Y:S01]  /*ef00*/  FMUL.FTZ R73, R132.reuse, R73 ;  /* 0x0000004984497220 */ /* 0x040fe20000410000 */
[C---:B-1----:R-:W-:Y:S01]  /*ef10*/  HMMA.16816.F32.BF16 R68, R136.reuse, R104, R68 ;  /* 0x000000688844723c */ /* 0x042fe20000041844 */
[----:B------:R-:W1:Y:S02]  /*ef20*/  MUFU.EX2 R225, R225 ;  /* 0x000000e100e17308 */ /* 0x000e640000000800 */
[C---:B------:R-:W-:Y:S02]  /*ef30*/  FMUL.FTZ R74, R3.reuse, R74 ;  /* 0x0000004a034a7220 */ /* 0x040fe40000410000 */
[C---:B------:R-:W-:Y:S02]  /*ef40*/  FMUL.FTZ R75, R3.reuse, R75 ;  /* 0x0000004b034b7220 */ /* 0x040fe40000410000 */
[C---:B------:R-:W-:Y:S02]  /*ef50*/  FMUL.FTZ R76, R132.reuse, R76 ;  /* 0x0000004c844c7220 */ /* 0x040fe40000410000 */
[C---:B------:R-:W-:Y:S02]  /*ef60*/  FMUL.FTZ R77, R132.reuse, R77 ;  /* 0x0000004d844d7220 */ /* 0x040fe40000410000 */
[----:B------:R-:W-:Y:S01]  /*ef70*/  MUFU.EX2 R226, R226 ;  /* 0x000000e200e27308 */ /* 0x000fe20000000800 */
        /* <DEDUP_REMOVED lines=9> */
[----:B------:R-:W-:Y:S02]  /*f010*/  FMUL.FTZ R83, R3, R83 ;  /* 0x0000005303537220 */ /* 0x000fe40000410000 */
[C---:B------:R-:W-:Y:S01]  /*f020*/  FMUL.FTZ R84, R132.reuse, R84 ;  /* 0x0000005484547220 */ /* 0x040fe20000410000 */
[----:B------:R-:W-:Y:S01]  /*f030*/  F2FP.BF16.PACK_AB R100, R179, R178 ;  /* 0x000000b2b364723e */ /* 0x000fe200000010ff */
[C---:B------:R-:W-:Y:S01]  /*f040*/  FMUL.FTZ R85, R132.reuse, R85 ;  /* 0x0000005584557220 */ /* 0x040fe20000410000 */
[----:B------:R-:W2:Y:S02]  /*f050*/  MUFU.EX2 R229, R229 ;  /* 0x000000e500e57308 */ /* 0x000ea40000000800 */
[C---:B------:R-:W-:Y:S03]  /*f060*/  HMMA.16816.F32.BF16 R80, R136.reuse, R102, R80 ;  /* 0x000000668850723c */ /* 0x040fe60000041850 */
[----:B------:R-:W-:Y:S01]  /*f070*/  FMUL.FTZ R86, R3, R86 ;  /* 0x0000005603567220 */ /* 0x000fe20000410000 */
[----:B---3--:R-:W-:Y:S01]  /*f080*/  F2FP.BF16.PACK_AB R101, R183, R182 ;  /* 0x000000b6b765723e */ /* 0x008fe200000010ff */
[----:B------:R-:W-:Y:S02]  /*f090*/  FMUL.FTZ R87, R3, R87 ;  /* 0x0000005703577220 */ /* 0x000fe40000410000 */
[C---:B------:R-:W-:Y:S01]  /*f0a0*/  FMUL.FTZ R88, R132.reuse, R88 ;  /* 0x0000005884587220 */ /* 0x040fe20000410000 */
[----:B------:R-:W-:Y:S01]  /*f0b0*/  F2FP.BF16.PACK_AB R102, R181, R180 ;  /* 0x000000b4b566723e */ /* 0x000fe200000010ff */
[C---:B------:R-:W-:Y:S01]  /*f0c0*/  FMUL.FTZ R89, R132.reuse, R89 ;  /* 0x0000005984597220 */ /* 0x040fe20000410000 */
[----:B------:R-:W3:Y:S02]  /*f0d0*/  MUFU.EX2 R230, R230 ;  /* 0x000000e600e67308 */ /* 0x000ee40000000800 */
[C---:B------:R-:W-:Y:S03]  /*f0e0*/  HMMA.16816.F32.BF16 R84, R136.reuse, R108, R84 ;  /* 0x0000006c8854723c */ /* 0x040fe60000041854 */
[----:B------:R-:W-:Y:S01]  /*f0f0*/  FMUL.FTZ R90, R3, R90 ;  /* 0x0000005a035a7220 */ /* 0x000fe20000410000 */
[----:B----4-:R-:W-:Y:S01]  /*f100*/  F2FP.BF16.PACK_AB R103, R215, R192 ;  /* 0x000000c0d767723e */ /* 0x010fe200000010ff */
[C---:B------:R-:W-:Y:S02]  /*f110*/  FMUL.FTZ R91, R3.reuse, R91 ;  /* 0x0000005b035b7220 */ /* 0x040fe40000410000 */
[C---:B------:R-:W-:Y:S02]  /*f120*/  FMUL.FTZ R92, R132.reuse, R92 ;  /* 0x0000005c845c7220 */ /* 0x040fe40000410000 */
[C---:B------:R-:W-:Y:S03]  /*f130*/  FMUL.FTZ R93, R132.reuse, R93 ;  /* 0x0000005d845d7220 */ /* 0x040fe60000410000 */
[C---:B------:R-:W-:Y:S01]  /*f140*/  HMMA.16816.F32.BF16 R88, R136.reuse, R110, R88 ;  /* 0x0000006e8858723c */ /* 0x040fe20000041858 */
[----:B------:R-:W4:Y:S02]  /*f150*/  LDSM.16.MT88.4 R108, [R134+UR4+0x900] ;  /* 0x00090004866c783b */ /* 0x000f240008004200 */
[C---:B------:R-:W-:Y:S02]  /*f160*/  FMUL.FTZ R94, R3.reuse, R94 ;  /* 0x0000005e035e7220 */ /* 0x040fe40000410000 */
[C---:B------:R-:W-:Y:S02]  /*f170*/  FMUL.FTZ R95, R3.reuse, R95 ;  /* 0x0000005f035f7220 */ /* 0x040fe40000410000 */
[C---:B------:R-:W-:Y:S02]  /*f180*/  FMUL.FTZ R96, R132.reuse, R96 ;  /* 0x0000006084607220 */ /* 0x040fe40000410000 */
[C---:B------:R-:W-:Y:S03]  /*f190*/  FMUL.FTZ R97, R132.reuse, R97 ;  /* 0x0000006184617220 */ /* 0x040fe60000410000 */
[C---:B-1----:R-:W-:Y:S03]  /*f1a0*/  HMMA.16816.F32.BF16 R92, R136.reuse, R104, R92 ;  /* 0x00000068885c723c */ /* 0x042fe6000004185c */
[C---:B------:R-:W-:Y:S02]  /*f1b0*/  FMUL.FTZ R98, R3.reuse, R98 ;  /* 0x0000006203627220 */ /* 0x040fe40000410000 */
[C---:B------:R-:W-:Y:S02]  /*f1c0*/  FMUL.FTZ R99, R3.reuse, R99 ;  /* 0x0000006303637220 */ /* 0x040fe40000410000 */
[----:B------:R-:W-:Y:S02]  /*f1d0*/  FFMA.FTZ R175, R132, R207, R175 ;  /* 0x000000cf84af7223 */ /* 0x000fe400000100af */
[----:B------:R-:W-:Y:S03]  /*f1e0*/  FFMA.FTZ R177, R3, R208, R177 ;  /* 0x000000d003b17223 */ /* 0x000fe600000100b1 */
[----:B------:R-:W-:Y:S01]  /*f1f0*/  HMMA.16816.F32.BF16 R96, R136, R106, R96 ;  /* 0x0000006a8860723c */ /* 0x000fe20000041860 */
[----:B------:R-:W1:Y:S02]  /*f200*/  LDSM.16.MT88.4 R104, [R168+0x2900] ;  /* 0x00290000a868783b */ /* 0x000e640000004200 */
        /* <DEDUP_REMOVED lines=19> */
[C---:B----4-:R-:W-:Y:S04]  /*f340*/  HMMA.16816.F32.BF16 R20, R100.reuse, R108, R20 ;  /* 0x0000006c6414723c */ /* 0x050fe80000041814 */
[----:B------:R-:W-:Y:S02]  /*f350*/  FADD.FTZ R180, R180, R179 ;  /* 0x000000b3b4b47221 */ /* 0x000fe40000010000 */
[----:B------:R-:W-:Y:S02]  /*f360*/  FADD.FTZ R192, R192, R183 ;  /* 0x000000b7c0c07221 */ /* 0x000fe40000010000 */
[C---:B------:R-:W-:Y:S01]  /*f370*/  HMMA.16816.F32.BF16 R24, R100.reuse, R110, R24 ;  /* 0x0000006e6418723c */ /* 0x040fe20000041818 */
[----:B------:R-:W4:Y:S03]  /*f380*/  LDSM.16.MT88.4 R108, [R135+UR4+0x4900] ;  /* 0x00490004876c783b */ /* 0x000f260008004200 */
        /* <DEDUP_REMOVED lines=14> */
[C---:B-1----:R-:W-:Y:S08]  /*f470*/  HMMA.16816.F32.BF16 R60, R100.reuse, R104, R60 ;  /* 0x00000068643c723c */ /* 0x042ff0000004183c */
[C---:B------:R-:W-:Y:S01]  /*f480*/  HMMA.16816.F32.BF16 R64, R100.reuse, R106, R64 ;  /* 0x0000006a6440723c */ /* 0x040fe20000041840 */
[----:B------:R-:W1:Y:S07]  /*f490*/  LDSM.16.MT88.4 R104, [R168+0x4900] ;  /* 0x00490000a868783b */ /* 0x000e6e0000004200 */
[C---:B----4-:R-:W-:Y:S08]  /*f4a0*/  HMMA.16816.F32.BF16 R68, R100.reuse, R108, R68 ;  /* 0x0000006c6444723c */ /* 0x050ff00000041844 */
[C---:B------:R-:W-:Y:S01]  /*f4b0*/  HMMA.16816.F32.BF16 R72, R100.reuse, R110, R72 ;  /* 0x0000006e6448723c */ /* 0x040fe20000041848 */
[----:B------:R-:W4:Y:S07]  /*f4c0*/  LDSM.16.MT88.4 R108, [R135+UR4+0x1100] ;  /* 0x00110004876c783b */ /* 0x000f2e0008004200 */
[C---:B------:R-:W-:Y:S08]  /*f4d0*/  HMMA.16816.F32.BF16 R76, R100.reuse, R112, R76 ;  /* 0x00000070644c723c */ /* 0x040ff0000004184c */
[C---:B------:R-:W-:Y:S01]  /*f4e0*/  HMMA.16816.F32.BF16 R80, R100.reuse, R114, R80 ;  /* 0x000000726450723c */ /* 0x040fe20000041850 */
[----:B------:R-:W2:Y:S07]  /*f4f0*/  LDSM.16.MT88.4 R112, [R134+UR4+0x1100] ;  /* 0x001100048670783b */ /* 0x000eae0008004200 */
[C---:B------:R-:W-:Y:S08]  /*f500*/  HMMA.16816.F32.BF16 R84, R100.reuse, R116, R84 ;  /* 0x000000746454723c */ /* 0x040ff00000041854 */
[C---:B------:R-:W-:Y:S01]  /*f510*/  HMMA.16816.F32.BF16 R88, R100.reuse, R118, R88 ;  /* 0x000000766458723c */ /* 0x040fe20000041858 */
[----:B------:R-:W2:Y:S07]  /*f520*/  LDSM.16.MT88.4 R116, [R135+UR4+0x3100] ;  /* 0x003100048774783b */ /* 0x000eae0008004200 */
        /* <DEDUP_REMOVED lines=12> */
[C---:B----4-:R-:W-:Y:S03]  /*f5f0*/  HMMA.16816.F32.BF16 R4, R100.reuse, R108, R4 ;  /* 0x0000006c6404723c */ /* 0x050fe60000041804 */
[----:B------:R-:W-:Y:S02]  /*f600*/  FADD.FTZ R222, R222, R221 ;  /* 0x000000dddede7221 */ /* 0x000fe40000010000 */
[----:B------:R-:W-:Y:S02]  /*f610*/  FADD.FTZ R219, R219, R218 ;  /* 0x000000dadbdb7221 */ /* 0x000fe40000010000 */
[----:B------:R-:W-:Y:S01]  /*f620*/  FADD.FTZ R223, R223, R222 ;  /* 0x000000dedfdf7221 */ /* 0x000fe20000010000 */
[C---:B------:R-:W-:Y:S01]  /*f630*/  HMMA.16816.F32.BF16 R8, R100.reuse, R110, R8 ;  /* 0x0000006e6408723c */ /* 0x040fe20000041808 */
[----:B------:R-:W4:Y:S07]  /*f640*/  LDSM.16.MT88.4 R108, [R135+UR4+0x5100] ;  /* 0x00510004876c783b */ /* 0x000f2e0008004200 */
[C---:B------:R-:W-:Y:S08]  /*f650*/  HMMA.16816.F32.BF16 R12, R100.reuse, R120, R12 ;  /* 0x00000078640c723c */ /* 0x040ff0000004180c */
[C---:B------:R-:W-:Y:S08]  /*f660*/  HMMA.16816.F32.BF16 R16, R100.reuse, R122, R16 ;  /* 0x0000007a6410723c */ /* 0x040ff00000041810 */
[C---:B--2---:R-:W-:Y:S08]  /*f670*/  HMMA.16816.F32.BF16 R20, R100.reuse, R112, R20 ;  /* 0x000000706414723c */ /* 0x044ff00000041814 */
[C---:B------:R-:W-:Y:S01]  /*f680*/  HMMA.16816.F32.BF16 R24, R100.reuse, R114, R24 ;  /* 0x000000726418723c */ /* 0x040fe20000041818 */
[----:B------:R-:W2:Y:S07]  /*f690*/  LDSM.16.MT88.4 R112, [R133+0x5100] ;  /* 0x005100008570783b */ /* 0x000eae0000004200 */
[C---:B------:R-:W-:Y:S08]  /*f6a0*/  HMMA.16816.F32.BF16 R28, R100.reuse, R124, R28 ;  /* 0x0000007c641c723c */ /* 0x040ff0000004181c */
[C---:B------:R-:W-:Y:S01]  /*f6b0*/  HMMA.16816.F32.BF16 R32, R100.reuse, R126, R32 ;  /* 0x0000007e6420723c */ /* 0x040fe20000041820 */
[----:B------:R-:W-:Y:S07]  /*f6c0*/  LDSM.16.MT88.4 R124, [R135+UR4+0x1900] ;  /* 0x00190004877c783b */ /* 0x000fee0008004200 */
[C---:B------:R-:W-:Y:S08]  /*f6d0*/  HMMA.16816.F32.BF16 R36, R100.reuse, R116, R36 ;  /* 0x000000746424723c */ /* 0x040ff00000041824 */
[C---:B------:R-:W-:Y:S01]  /*f6e0*/  HMMA.16816.F32.BF16 R40, R100.reuse, R118, R40 ;  /* 0x000000766428723c */ /* 0x040fe20000041828 */
[----:B------:R-:W5:Y:S07]  /*f6f0*/  LDSM.16.MT88.4 R116, [R134+UR4+0x5100] ;  /* 0x005100048674783b */ /* 0x000f6e0008004200 */
        /* <DEDUP_REMOVED lines=9> */
[----:B---3--:R-:W-:Y:S01]  /*f790*/  F2FP.BF16.PACK_AB R139, R231, R230 ;  /* 0x000000e6e78b723e */ /* 0x008fe200000010ff */
[----:B------:R-:W-:Y:S02]  /*f7a0*/  FADD.FTZ R228, R228, R223 ;  /* 0x000000dfe4e47221 */ /* 0x000fe40000010000 */
[----:B------:R-:W-:Y:S01]  /*f7b0*/  FADD.FTZ R225, R225, R224 ;  /* 0x000000e0e1e17221 */ /* 0x000fe20000010000 */
[C---:B------:R-:W-:Y:S01]  /*f7c0*/  HMMA.16816.F32.BF16 R64, R100.reuse, R106, R64 ;  /* 0x0000006a6440723c */ /* 0x040fe20000041840 */
[----:B------:R-:W1:Y:S03]  /*f7d0*/  LDSM.16.MT88.4 R104, [R168+0x5100] ;  /* 0x00510000a868783b */ /* 0x000e660000004200 */
[----:B------:R-:W-:Y:S02]  /*f7e0*/  FADD.FTZ R229, R229, R228 ;  /* 0x000000e4e5e57221 */ /* 0x000fe40000010000 */
[----:B------:R-:W-:Y:S02]  /*f7f0*/  FADD.FTZ R226, R226, R225 ;  /* 0x000000e1e2e27221 */ /* 0x000fe40000010000 */
[C---:B----4-:R-:W-:Y:S04]  /*f800*/  HMMA.16816.F32.BF16 R68, R100.reuse, R108, R68 ;  /* 0x0000006c6444723c */ /* 0x050fe80000041844 */
[----:B------:R-:W-:Y:S02]  /*f810*/  FADD.FTZ R208, R230, R229 ;  /* 0x000000e5e6d07221 */ /* 0x000fe40000010000 */
[----:B------:R-:W-:Y:S02]  /*f820*/  FADD.FTZ R207, R227, R226 ;  /* 0x000000e2e3cf7221 */ /* 0x000fe40000010000 */
[C---:B------:R-:W-:Y:S01]  /*f830*/  HMMA.16816.F32.BF16 R72, R100.reuse, R110, R72 ;  /* 0x0000006e6448723c */ /* 0x040fe20000041848 */
[----:B------:R-:W3:Y:S03]  /*f840*/  LDSM.16.MT88.4 R108, [R133+0x1900] ;  /* 0x00190000856c783b */ /* 0x000ee60000004200 */
[----:B------:R-:W-:Y:S04]  /*f850*/  FADD.FTZ R208, R231, R208 ;  /* 0x000000d0e7d07221 */ /* 0x000fe80000010000 */
[C---:B--2---:R-:W-:Y:S08]  /*f860*/  HMMA.16816.F32.BF16 R76, R100.reuse, R112, R76 ;  /* 0x00000070644c723c */ /* 0x044ff0000004184c */
[C---:B------:R-:W-:Y:S08]  /*f870*/  HMMA.16816.F32.BF16 R80, R100.reuse, R114, R80 ;  /* 0x000000726450723c */ /* 0x040ff00000041850 */
[C---:B-----5:R-:W-:Y:S08]  /*f880*/  HMMA.16816.F32.BF16 R84, R100.reuse, R116, R84 ;  /* 0x000000746454723c */ /* 0x060ff00000041854 */
[C---:B------:R-:W-:Y:S08]  /*f890*/  HMMA.16816.F32.BF16 R88, R100.reuse, R118, R88 ;  /* 0x000000766458723c */ /* 0x040ff00000041858 */
[C---:B-1----:R-:W-:Y:S08]  /*f8a0*/  HMMA.16816.F32.BF16 R92, R100.reuse, R104, R92 ;  /* 0x00000068645c723c */ /* 0x042ff0000004185c */
[----:B------:R-:W-:Y:S08]  /*f8b0*/  HMMA.16816.F32.BF16 R96, R100, R106, R96 ;  /* 0x0000006a6460723c */ /* 0x000ff00000041860 */
[C---:B------:R-:W-:Y:S01]  /*f8c0*/  HMMA.16816.F32.BF16 R128, R136.reuse, R124, R4 ;  /* 0x0000007c8880723c */ /* 0x040fe20000041804 */
[----:B------:R-:W1:Y:S07]  /*f8d0*/  LDSM.16.MT88.4 R4, [R133+0x5900] ;  /* 0x005900008504783b */ /* 0x000e6e0000004200 */
[C---:B------:R-:W-:Y:S01]  /*f8e0*/  HMMA.16816.F32.BF16 R124, R136.reuse, R126, R8 ;  /* 0x0000007e887c723c */ /* 0x040fe20000041808 */
[----:B------:R-:W2:Y:S07]  /*f8f0*/  LDSM.16.MT88.4 R8, [R134+UR4+0x5900] ;  /* 0x005900048608783b */ /* 0x000eae0008004200 */
[C---:B---3--:R-:W-:Y:S01]  /*f900*/  HMMA.16816.F32.BF16 R120, R136.reuse, R108, R12 ;  /* 0x0000006c8878723c */ /* 0x048fe2000004180c */
        /* <DEDUP_REMOVED lines=22> */
[----:B------:R-:W-:-:S07]  /*fa70*/  @!P0 BRA `(.L_x_1059) ;  /* 0x0000034000008947 */ /* 0x000fce0003800000 */
[----:B------:R-:W-:Y:S01]  /*fa80*/  ISETP.NE.AND P2, PT, R195, 0x1, PT ;  /* 0x00000001c300780c */ /* 0x000fe20003f45270 */
[----:B------:R-:W-:Y:S01]  /*fa90*/  IMAD.MOV.U32 R200, RZ, RZ, RZ ;  /* 0x000000ffffc87224 */ /* 0x000fe200078e00ff */
[----:B------:R-:W-:Y:S04]  /*faa0*/  IADD3 R201, R203, R169, R204 ;  /* 0x000000a9cbc97210 */ /* 0x000fe80007ffe0cc */
[----:B------:R-:W-:Y:S05]  /*fab0*/  IADD3 R201, R201, -0x80, RZ ;  /* 0xffffff80c9c97810 */ /* 0x000fea0007ffe0ff */
        /* <DEDUP_REMOVED lines=25> */
[----:B------:R-:W3:Y:S01]  /*fc50*/  SHFL.IDX PT, R3, R19, 0x1, 0x181f ;  /* 0x00381f0013037f89 */ /* 0x000ee200000e0000 */
[C---:B-1----:R-:W-:Y:S05]  /*fc60*/  IADD3 R14, P0, R11.reuse, R211, RZ ;  /* 0x000000d30b0e7210 */ /* 0x042fea0007f1e0ff */
[C-C-:B--2---:R-:W-:Y:S01]  /*fc70*/  IMAD.X R15, R4.reuse, 0x1, R193.reuse, P0 ;  /* 0x00000001040f7824 */ /* 0x144fe200000e06c1 */
[C---:B------:R-:W-:Y:S05]  /*fc80*/  IADD3 R12, P0, R11.reuse, R212, RZ ;  /* 0x000000d40b0c7210 */ /* 0x040fea0007f1e0ff */
[C-C-:B------:R-:W-:Y:S01]  /*fc90*/  IMAD.X R13, R4.reuse, 0x1, R210.reuse, P0 ;  /* 0x00000001040d7824 */ /* 0x140fe200000e06d2 */
[----:B------:R-:W-:Y:S04]  /*fca0*/  IADD3 R10, P0, R11, R214, RZ ;  /* 0x000000d60b0a7210 */ /* 0x000fe80007f1e0ff */
[----:B------:R-:W-:Y:S02]  /*fcb0*/  IADD3.X R11, R4, R209, RZ, P0, !PT ;  /* 0x000000d1040b7210 */ /* 0x000fe400007fe4ff */
[----:B------:R-:W1:Y:S01]  /*fcc0*/  SHFL.IDX PT, R4, R18, 0x1, 0x181f ;  /* 0x00381f0012047f89 */ /* 0x000e6200000e0000 */
[C---:B---3--:R-:W-:Y:S05]  /*fcd0*/  IADD3 R8, P0, R3.reuse, R211, RZ ;  /* 0x000000d303087210 */ /* 0x048fea0007f1e0ff */
[C---:B-1----:R-:W-:Y:S01]  /*fce0*/  IMAD.X R9, R4.reuse, 0x1, R193, P0 ;  /* 0x0000000104097824 */ /* 0x042fe200000e06c1 */
[C---:B------:R-:W-:Y:S05]  /*fcf0*/  IADD3 R6, P0, R3.reuse, R212, RZ ;  /* 0x000000d403067210 */ /* 0x040fea0007f1e0ff */
[C---:B------:R-:W-:Y:S01]  /*fd00*/  IMAD.X R7, R4.reuse, 0x1, R210, P0 ;  /* 0x0000000104077824 */ /* 0x040fe200000e06d2 */
[----:B------:R-:W-:Y:S02]  /*fd10*/  IADD3 R16, P0, R3, R214, RZ ;  /* 0x000000d603107210 */ /* 0x000fe40007f1e0ff */
[----:B------:R-:W-:Y:S03]  /*fd20*/  MOV R3, UR16 ;  /* 0x0000001000037c02 */ /* 0x000fe60008000f00 */
[----:B------:R-:W-:Y:S02]  /*fd30*/  IMAD.X R17, R4, 0x1, R209, P0 ;  /* 0x0000000104117824 */ /* 0x000fe400000e06d1 */
[----:B------:R-:W-:Y:S04]  /*fd40*/  IMAD R3, R3, 0x3000, R202 ;  /* 0x0000300003037824 */ /* 0x000fe800078e02ca */
[----:B------:R-:W-:Y:S05]  /*fd50*/  IMAD.SHL.U32 R5, R3, 0x2, RZ ;  /* 0x0000000203057824 */ /* 0x000fea00078e00ff */
[----:B------:R1:W-:Y:S04]  /*fd60*/  LDGSTS.E.BYPASS.LTC128B.128 [R5+0xc100], [R14.64], !P5 ;  /* 0x0c1000000e057fae */ /* 0x0003e8000e901d4c */
[----:B------:R1:W-:Y:S04]  /*fd70*/  LDGSTS.E.BYPASS.LTC128B.128 [R5+0xe100], [R12.64], !P4 ;  /* 0x0e1000000c057fae */ /* 0x0003e8000e101d4c */
[----:B------:R1:W-:Y:S04]  /*fd80*/  LDGSTS.E.BYPASS.LTC128B.128 [R5+0x10100], [R10.64], !P6 ;  /* 0x101000000a057fae */ /* 0x0003e8000f101d4c */
[----:B------:R1:W-:Y:S04]  /*fd90*/  LDGSTS.E.BYPASS.LTC128B.128 [R5+0xd100], [R8.64], !P5 ;  /* 0x0d10000008057fae */ /* 0x0003e8000e901d4c */
[----:B------:R1:W-:Y:S04]  /*fda0*/  LDGSTS.E.BYPASS.LTC128B.128 [R5+0xf100], [R6.64], !P4 ;  /* 0x0f10000006057fae */ /* 0x0003e8000e101d4c */
[----:B------:R1:W-:Y:S02]  /*fdb0*/  LDGSTS.E.BYPASS.LTC128B.128 [R5+0x11100], [R16.64], !P6 ;  /* 0x1110000010057fae */ /* 0x0003e4000f101d4c */
.L_x_1059:
[----:B------:R-:W0:Y:S01]  /*fdc0*/  LDGDEPBAR ;  /* 0x00000000000079af */ /* 0x000e220000000000 */
[----:B------:R-:W-:Y:S01]  /*fdd0*/  UIADD3 UR4, UR5, 0x1, URZ ;  /* 0x0000000105047890 */ /* 0x000fe2000fffe03f */
[----:B------:R-:W-:Y:S01]  /*fde0*/  ISETP.GE.AND P0, PT, R194, R213, PT ;  /* 0x000000d5c200720c */ /* 0x000fe20003f06270 */
[----:B------:R-:W-:Y:S01]  /*fdf0*/  UISETP.GE.AND UP0, UPT, UR5, 0x1, UPT ;  /* 0x000000010500788c */ /* 0x000fe2000bf06270 */
[----:B------:R-:W-:Y:S01]  /*fe00*/  IADD3 R4, R213, -0x1, RZ ;  /* 0xffffffffd5047810 */ /* 0x000fe20007ffe0ff */
[----:B------:R-:W-:Y:S01]  /*fe10*/  IMAD.MOV.U32 R3, RZ, RZ, R0 ;  /* 0x000000ffff037224 */ /* 0x000fe200078e0000 */
[----:B------:R-:W-:Y:S01]  /*fe20*/  MOV R132, R2 ;  /* 0x0000000200847202 */ /* 0x000fe20000000f00 */
[----:B------:R-:W-:Y:S02]  /*fe30*/  USEL UR5, UR4, URZ, !UP0 ;  /* 0x0000003f04057287 */ /* 0x000fe4000c000000 */
[----:B------:R-:W-:Y:S06]  /*fe40*/  IMAD.MOV.U32 R213, RZ, RZ, R4 ;  /* 0x000000ffffd57224 */ /* 0x000fec00078e0004 */
[----:B------:R-:W-:-:S05]  /*fe50*/  @!P0 BRA `(.L_x_1060) ;  /* 0xffffc6c000008947 */ /* 0x000fca000383ffff */
.L_x_1049:
[----:B------:R-:W2:Y:S01]  /*fe60*/  SHFL.BFLY PT, R4, R207, 0x2, 0x1f ;  /* 0x0c401f00cf047f89 */ /* 0x000ea200000e0000 */
[----:B-1----:R-:W-:-:S02]  /*fe70*/  MOV R6, RZ ;  /* 0x000000ff00067202 */ /* 0x002fc40000000f00 */
[----:B------:R-:W-:Y:S01]  /*fe80*/  MOV R5, RZ ;  /* 0x000000ff00057202 */ /* 0x000fe20000000f00 */
[----:B------:R-:W1:Y:S01]  /*fe90*/  SHFL.BFLY PT, R3, R208, 0x2, 0x1f ;  /* 0x0c401f00d0037f89 */ /* 0x000e6200000e0000 */
[----:B------:R-:W-:Y:S01]  /*fea0*/  PLOP3.LUT P2, PT, PT, PT, PT, 0x8, 0x0 ;  /* 0x000000000000781c */ /* 0x000fe20003f4e170 */
[----:B--2---:R-:W-:Y:S02]  /*feb0*/  FADD.FTZ R7, R4, R207 ;  /* 0x000000cf04077221 */ /* 0x004fe40000010000 */
[----:B-1----:R-:W-:-:S03]  /*fec0*/  FADD.FTZ R8, R3, R208 ;  /* 0x000000d003087221 */ /* 0x002fc60000010000 */
        /* <DEDUP_REMOVED lines=8> */
[----:B------:R-:W-:-:S05]  /*ff50*/  @P0 MOV R10, 0x3f317218 ;  /* 0x3f317218000a0802 */ /* 0x000fca0000000f00 */
[----:B------:R-:W2:Y:S08]  /*ff60*/  @P1 MUFU.LG2 R4, R4 ;  /* 0x0000000400041308 */ /* 0x000eb00000000c00 */
[----:B------:R-:W3:Y:S01]  /*ff70*/  @P0 MUFU.LG2 R7, R3 ;  /* 0x0000000300070308 */ /* 0x000ee20000000c00 */
[C---:B-1----:R-:W-:Y:S02]  /*ff80*/  FMUL.FTZ R128, R6.reuse, R128 ;  /* 0x0000008006807220 */ /* 0x042fe40000410000 */
[----:B------:R-:W-:-:S02]  /*ff90*/  FMUL.FTZ R129, R6, R129 ;  /* 0x0000008106817220 */ /* 0x000fc40000410000 */
[C---:B------:R-:W-:Y:S02]  /*ffa0*/  FMUL.FTZ R124, R6.reuse, R124 ;  /* 0x0000007c067c7220 */ /* 0x040fe40000410000 */
[----:B------:R-:W-:Y:S01]  /*ffb0*/  FMUL.FTZ R125, R6, R125 ;  /* 0x0000007d067d7220 */ /* 0x000fe20000410000 */
[----:B------:R1:W4:Y:S01]  /*ffc0*/  @P0 MUFU.RCP R5, R3 ;  /* 0x0000000300050308 */ /* 0x0003220000001000 */
[----:B--2---:R-:W-:Y:S02]  /*ffd0*/  @P1 FMUL.FTZ R9, R4, 0.69314718246459960938 ;  /* 0x3f31721804091820 */ /* 0x004fe40000410000 */
[----:B------:R-:W-:Y:S02]  /*ffe0*/  @P1 FMUL.FTZ R4, R8, c[0x0][0x2d0] ;  /* 0x0000b40008041a20 */ /* 0x000fe40000410000 */
[C---:B------:R-:W-:Y:S02]  /*fff0*/  FMUL.FTZ R120, R6.reuse, R120 ;  /* 0x0000007806787220 */ /* 0x040fe40000410000 */
[----:B------:R-:W-:-:S02]  /*10000*/  FMUL.FTZ R121, R6, R121 ;  /* 0x0000007906797220 */ /* 0x000fc40000410000 */
[----:B---3--:R-:W-:Y:S02]  /*10010*/  @P0 FMUL.FTZ R8, R7, 0.69314718246459960938 ;  /* 0x3f31721807080820 */ /* 0x008fe40000410000 */
[----:B------:R-:W-:Y:S02]  /*10020*/  @P0 FMUL.FTZ R7, R10, c[0x0][0x2d0] ;  /* 0x0000b4000a070a20 */ /* 0x000fe40000410000 */
[C---:B------:R-:W-:Y:S02]  /*10030*/  FMUL.FTZ R116, R6.reuse, R116 ;  /* 0x0000007406747220 */ /* 0x040fe40000410000 */
[C---:B------:R-:W-:Y:S01]  /*10040*/  FMUL.FTZ R117, R6.reuse, R117 ;  /* 0x0000007506757220 */ /* 0x040fe20000410000 */
[----:B-1----:R-:W-:Y:S01]  /*10050*/  MOV R3, 0xff800000 ;  /* 0xff80000000037802 */ /* 0x002fe20000000f00 */
        /* <DEDUP_REMOVED lines=91> */
.L_x_1015:
[----:B------:R-:W-:Y:S01]  /*10610*/  USHF.R.S32.HI UR6, URZ, 0x1f, UR7 ;  /* 0x0000001f3f067899 */ /* 0x000fe20008011407 */
[----:B------:R-:W-:Y:S05]  /*10620*/  @P2 BRA `(.L_x_1061) ;  /* 0x0000157000002947 */ /* 0x000fea0003800000 */
[----:B------:R-:W1:Y:S01]  /*10630*/  S2R R0, SR_TID.X ;  /* 0x0000000000007919 */ /* 0x000e620000002100 */
[----:B------:R-:W-:Y:S01]  /*10640*/  ULDC.64 UR4, c[0x0][0x490] ;  /* 0x0001240000047ab9 */ /* 0x000fe20000000a00 */
[----:B------:R-:W-:Y:S01]  /*10650*/  F2FP.BF16.PACK_AB R128, R129, R128 ;  /* 0x000000808180723e */ /* 0x000fe200000010ff */
[----:B------:R-:W-:Y:S01]  /*10660*/  UIMAD UR8, UR6, UR4, URZ ;  /* 0x00000004060872a4 */ /* 0x000fe2000f8e023f */
[----:B------:R-:W2:Y:S01]  /*10670*/  S2R R22, SR_CTAID.Z ;  /* 0x0000000000167919 */ /* 0x000ea20000002700 */
[----:B------:R-:W-:Y:S01]  /*10680*/  UIMAD.WIDE.U32 UR10, UR7, UR4, URZ ;  /* 0x00000004070a72a5 */ /* 0x000fe2000f8e003f */
[----:B------:R-:W-:Y:S01]  /*10690*/  F2FP.BF16.PACK_AB R130, R131, R130 ;  /* 0x000000828382723e */ /* 0x000fe200000010ff */
[----:B------:R-:W-:Y:S01]  /*106a0*/  UIMAD UR8, UR7, UR5, UR8 ;  /* 0x00000005070872a4 */ /* 0x000fe2000f8e0208 */
[----:B------:R-:W3:Y:S01]  /*106b0*/  S2R R10, SR_CTAID.X ;  /* 0x00000000000a7919 */ /* 0x000ee20000002500 */
[----:B------:R-:W-:Y:S01]  /*106c0*/  F2FP.BF16.PACK_AB R124, R125, R124 ;  /* 0x0000007c7d7c723e */ /* 0x000fe200000010ff */
[----:B------:R-:W-:Y:S01]  /*106d0*/  ULDC.64 UR4, c[0x0][0x3e8] ;  /* 0x0000fa0000047ab9 */ /* 0x000fe20000000a00 */
[----:B------:R-:W-:Y:S01]  /*106e0*/  IMAD.U32 R25, RZ, RZ, UR11 ;  /* 0x0000000bff197e24 */ /* 0x000fe2000f8e00ff */
[----:B------:R-:W-:Y:S01]  /*106f0*/  UIMAD UR6, UR6, UR4, URZ ;  /* 0x00000004060672a4 */ /* 0x000fe2000f8e023f */
[----:B------:R-:W-:Y:S01]  /*10700*/  IMAD.U32 R24, RZ, RZ, UR10 ;  /* 0x0000000aff187e24 */ /* 0x000fe2000f8e00ff */
[----:B------:R-:W-:Y:S01]  /*10710*/  UIMAD.WIDE.U32 UR14, UR7, UR4, URZ ;  /* 0x00000004070e72a5 */ /* 0x000fe2000f8e003f */
        /* <DEDUP_REMOVED lines=9> */
[----:B-1----:R-:W-:Y:S01]  /*107b0*/  SHF.R.S32.HI R9, RZ, 0x1f, R0 ;  /* 0x0000001fff097819 */ /* 0x002fe20000011400 */
[----:B------:R-:W-:Y:S01]  /*107c0*/  IMAD.U32 R25, RZ, RZ, UR8 ;  /* 0x00000008ff197e24 */ /* 0x000fe2000f8e00ff */
[----:B------:R-:W-:Y:S01]  /*107d0*/  F2FP.BF16.PACK_AB R118, R119, R118 ;  /* 0x000000767776723e */ /* 0x000fe200000010ff */
[----:B------:R-:W-:Y:S01]  /*107e0*/  IMAD.U32 R17, RZ, RZ, UR5 ;  /* 0x00000005ff117e24 */ /* 0x000fe2000f8e00ff */
[CC--:B------:R-:W-:Y:S01]  /*107f0*/  LEA.HI R13, R9.reuse, R0.reuse, RZ, 0x2 ;  /* 0x00000000090d7211 */ /* 0x0c0fe200078f10ff */
[----:B--2---:R-:W-:Y:S01]  /*10800*/  IMAD.WIDE.U32 R24, R22, c[0x0][0x498], R24 ;  /* 0x0001260016187a25 */ /* 0x004fe200078e0018 */
[CC--:B------:R-:W-:Y:S01]  /*10810*/  LEA.HI R18, R9.reuse, R0.reuse, RZ, 0x5 ;  /* 0x0000000009127211 */ /* 0x0c0fe200078f28ff */
[----:B------:R-:W-:Y:S01]  /*10820*/  BSSY B0, `(.L_x_1062) ;  /* 0x00000ef000007945 */ /* 0x000fe20003800000 */
[----:B------:R-:W-:-:S02]  /*10830*/  LEA.HI R7, R9, R0, RZ, 0x3 ;  /* 0x0000000009077211 */ /* 0x000fc400078f18ff */
[----:B------:R-:W-:Y:S02]  /*10840*/  LEA.HI R2, R9, R0, RZ, 0x6 ;  /* 0x0000000009027211 */ /* 0x000fe400078f30ff */
[--C-:B------:R-:W-:Y:S02]  /*10850*/  SHF.R.S32.HI R20, RZ, 0x2, R13.reuse ;  /* 0x00000002ff147819 */ /* 0x100fe4000001140d */
[----:B------:R-:W-:Y:S02]  /*10860*/  SHF.R.S32.HI R15, RZ, 0x1f, R13 ;  /* 0x0000001fff0f7819 */ /* 0x000fe4000001140d */
[----:B------:R-:W-:Y:S02]  /*10870*/  LOP3.LUT R13, R13, 0xfffffffc, RZ, 0xc0, !PT ;  /* 0xfffffffc0d0d7812 */ /* 0x000fe400078ec0ff */
[----:B------:R-:W-:Y:S02]  /*10880*/  LOP3.LUT R9, R18, 0xffffffe0, RZ, 0xc0, !PT ;  /* 0xffffffe012097812 */ /* 0x000fe400078ec0ff */
[----:B------:R-:W-:Y:S01]  /*10890*/  LOP3.LUT R11, R7, 0xfffffff8, RZ, 0xc0, !PT ;  /* 0xfffffff8070b7812 */ /* 0x000fe200078ec0ff */
[C---:B------:R-:W-:Y:S01]  /*108a0*/  IMAD.IADD R8, R0.reuse, 0x1, -R13 ;  /* 0x0000000100087824 */ /* 0x040fe200078e0a0d */
[----:B------:R-:W-:Y:S01]  /*108b0*/  LEA.HI R4, R15, R20, RZ, 0x3 ;  /* 0x000000140f047211 */ /* 0x000fe200078f18ff */
[C---:B------:R-:W-:Y:S01]  /*108c0*/  IMAD.IADD R9, R0.reuse, 0x1, -R9 ;  /* 0x0000000100097824 */ /* 0x040fe200078e0a09 */
[----:B------:R-:W-:Y:S01]  /*108d0*/  SHF.R.S32.HI R15, RZ, 0x1f, R22 ;  /* 0x0000001fff0f7819 */ /* 0x000fe20000011416 */
[----:B------:R-:W-:Y:S01]  /*108e0*/  IMAD.IADD R0, R0, 0x1, -R11 ;  /* 0x0000000100007824 */ /* 0x000fe200078e0a0b */
[----:B------:R-:W-:-:S02]  /*108f0*/  LOP3.LUT R11, R4, 0xfffffff8, RZ, 0xc0, !PT ;  /* 0xfffffff8040b7812 */ /* 0x000fc400078ec0ff */
[----:B------:R-:W-:Y:S01]  /*10900*/  SHF.R.S32.HI R7, RZ, 0x3, R7 ;  /* 0x00000003ff077819 */ /* 0x000fe20000011407 */
[C---:B------:R-:W-:Y:S01]  /*10910*/  IMAD R13, R15.reuse, c[0x0][0x498], RZ ;  /* 0x000126000f0d7a24 */ /* 0x040fe200078e02ff */
[----:B------:R-:W-:Y:S01]  /*10920*/  SHF.R.S32.HI R4, RZ, 0x1f, R9 ;  /* 0x0000001fff047819 */ /* 0x000fe20000011409 */
[----:B------:R-:W-:Y:S01]  /*10930*/  IMAD R15, R15, c[0x0][0x3f0], RZ ;  /* 0x0000fc000f0f7a24 */ /* 0x000fe200078e02ff */
[----:B------:R-:W-:Y:S01]  /*10940*/  LOP3.LUT P0, RZ, R9, 0x3, RZ, 0xc0, !PT ;  /* 0x0000000309ff7812 */ /* 0x000fe2000780c0ff */
[----:B------:R-:W-:Y:S01]  /*10950*/  IMAD.IADD R20, R20, 0x1, -R11 ;  /* 0x0000000114147824 */ /* 0x000fe200078e0a0b */
[----:B------:R-:W-:Y:S01]  /*10960*/  LEA.HI R9, R4, R9, RZ, 0x2 ;  /* 0x0000000904097211 */ /* 0x000fe200078f10ff */
[----:B------:R-:W-:Y:S01]  /*10970*/  IMAD.MOV.U32 R11, RZ, RZ, c[0x0][0x4e8] ;  /* 0x00013a00ff0b7624 */ /* 0x000fe200078e00ff */
[--C-:B------:R-:W-:Y:S01]  /*10980*/  SHF.R.S32.HI R21, RZ, 0x5, R18.reuse ;  /* 0x00000005ff157819 */ /* 0x100fe20000011412 */
[C---:B------:R-:W-:Y:S01]  /*10990*/  IMAD R12, R22.reuse, c[0x0][0x3f4], R15 ;  /* 0x0000fd00160c7a24 */ /* 0x040fe200078e020f */
[----:B------:R-:W-:Y:S01]  /*109a0*/  SHF.R.S32.HI R18, RZ, 0x1f, R18 ;  /* 0x0000001fff127819 */ /* 0x000fe20000011412 */
[----:B------:R-:W-:Y:S01]  /*109b0*/  IMAD.SHL.U32 R15, R7, 0x40, RZ ;  /* 0x00000040070f7824 */ /* 0x000fe200078e00ff */
[----:B------:R-:W-:Y:S01]  /*109c0*/  ISETP.NE.AND P3, PT, R11, 0x1, PT ;  /* 0x000000010b00780c */ /* 0x000fe20003f65270 */
[----:B------:R-:W-:Y:S01]  /*109d0*/  IMAD R13, R22, c[0x0][0x49c], R13 ;  /* 0x00012700160d7a24 */ /* 0x000fe200078e020d */
[----:B------:R-:W-:Y:S01]  /*109e0*/  LEA.HI R19, R8, R8, RZ, 0x1 ;  /* 0x0000000808137211 */ /* 0x000fe200078f08ff */
[----:B------:R-:W-:Y:S01]  /*109f0*/  IMAD.SHL.U32 R4, R0, 0x8, RZ ;  /* 0x0000000800047824 */ /* 0x000fe200078e00ff */
[----:B------:R-:W-:Y:S01]  /*10a00*/  LOP3.LUT R15, R15, 0x1c0, RZ, 0xc0, !PT ;  /* 0x000001c00f0f7812 */ /* 0x000fe200078ec0ff */
[----:B------:R-:W-:Y:S01]  /*10a10*/  IMAD.WIDE.U32 R22, R22, c[0x0][0x3f0], R16 ;  /* 0x0000fc0016167a25 */ /* 0x000fe200078e0010 */
[----:B------:R-:W-:-:S02]  /*10a20*/  LEA.HI R18, R18, R21, RZ, 0x3 ;  /* 0x0000001512127211 */ /* 0x000fc400078f18ff */
[----:B------:R-:W-:Y:S01]  /*10a30*/  LOP3.LUT R19, R19, 0x1ffffffe, RZ, 0xc0, !PT ;  /* 0x1ffffffe13137812 */ /* 0x000fe200078ec0ff */
[----:B------:R-:W-:Y:S01]  /*10a40*/  IMAD R17, R0, 0x20, R7 ;  /* 0x0000002000117824 */ /* 0x000fe200078e0207 */
[----:B------:R-:W-:Y:S01]  /*10a50*/  SHF.R.U32.HI R0, RZ, 0x3, R15 ;  /* 0x00000003ff007819 */ /* 0x000fe2000001160f */
[----:B------:R-:W-:Y:S01]  /*10a60*/  IMAD R14, R21, 0x200, R8 ;  /* 0x00000200150e7824 */ /* 0x000fe200078e0208 */
[----:B------:R-:W-:Y:S01]  /*10a70*/  LOP3.LUT R15, R15, 0x38, R4, 0xf8, !PT ;  /* 0x000000380f0f7812 */ /* 0x000fe200078ef804 */
[----:B---3--:R-:W-:Y:S01]  /*10a80*/  IMAD R17, R10, 0x80, R17 ;  /* 0x000000800a117824 */ /* 0x008fe200078e0211 */
[----:B------:R-:W-:Y:S01]  /*10a90*/  LOP3.LUT R18, R18, 0xffffff8, RZ, 0xc0, !PT ;  /* 0x0ffffff812127812 */ /* 0x000fe200078ec0ff */
[----:B------:R-:W-:Y:S01]  /*10aa0*/  IMAD.IADD R8, R8, 0x1, -R19 ;  /* 0x0000000108087824 */ /* 0x000fe200078e0a13 */
[----:B------:R-:W-:Y:S01]  /*10ab0*/  LOP3.LUT R0, R15, R0, RZ, 0x3c, !PT ;  /* 0x000000000f007212 */ /* 0x000fe200078e3cff */
[----:B------:R-:W-:Y:S01]  /*10ac0*/  @P3 IMAD.HI.U32 R15, R17, c[0x0][0x4ec], RZ ;  /* 0x00013b00110f3a27 */ /* 0x000fe200078e00ff */
[----:B------:R-:W-:-:S02]  /*10ad0*/  R2P PR, R20, 0x6 ;  /* 0x0000000614007804 */ /* 0x000fc40000000000 */
[C---:B------:R-:W-:Y:S01]  /*10ae0*/  LOP3.LUT R19, R20.reuse, 0x1, RZ, 0xc0, !PT ;  /* 0x0000000114137812 */ /* 0x040fe200078ec0ff */
[----:B------:R-:W-:Y:S01]  /*10af0*/  IMAD.MOV.U32 R16, RZ, RZ, R17 ;  /* 0x000000ffff107224 */ /* 0x000fe200078e0011 */
[----:B------:R-:W-:Y:S01]  /*10b00*/  @P3 SHF.R.U32.HI R16, RZ, c[0x0][0x4f0], R15 ;  /* 0x00013c00ff103a19 */ /* 0x000fe2000001160f */
[----:B------:R-:W-:Y:S01]  /*10b10*/  IMAD.SHL.U32 R20, R20, 0x40, RZ ;  /* 0x0000004014147824 */ /* 0x000fe200078e00ff */
[----:B------:R-:W-:Y:S01]  /*10b20*/  SHF.R.S32.HI R9, RZ, 0x2, R9 ;  /* 0x00000002ff097819 */ /* 0x000fe20000011409 */
[----:B------:R-:W-:Y:S01]  /*10b30*/  IMAD.IADD R18, R21, 0x1, -R18 ;  /* 0x0000000115127824 */ /* 0x000fe200078e0a12 */
[----:B------:R-:W-:Y:S01]  /*10b40*/  ISETP.NE.U32.AND P4, PT, R19, 0x1, PT ;  /* 0x000000011300780c */ /* 0x000fe20003f85070 */
[----:B------:R-:W-:Y:S01]  /*10b50*/  IMAD.SHL.U32 R15, R2, 0x8, RZ ;  /* 0x00000008020f7824 */ /* 0x000fe200078e00ff */
[----:B------:R-:W-:Y:S01]  /*10b60*/  LOP3.LUT R20, R20, 0x1c0, RZ, 0xc0, !PT ;  /* 0x000001c014147812 */ /* 0x000fe200078ec0ff */
[--C-:B------:R-:W-:Y:S01]  /*10b70*/  IMAD.MOV R2, RZ, RZ, -R16.reuse ;  /* 0x000000ffff027224 */ /* 0x100fe200078e0a10 */
[----:B------:R-:W-:Y:S01]  /*10b80*/  F2FP.BF16.PACK_AB R112, R113, R112 ;  /* 0x000000707170723e */ /* 0x000fe200000010ff */
[----:B------:R-:W-:Y:S01]  /*10b90*/  IMAD R9, R18, 0x10, R9 ;  /* 0x0000001012097824 */ /* 0x000fe200078e0209 */
[----:B------:R-:W-:Y:S01]  /*10ba0*/  LEA.HI R19, R20, R20, RZ, 0x1d ;  /* 0x0000001414137211 */ /* 0x000fe200078fe8ff */
[----:B------:R-:W-:Y:S01]  /*10bb0*/  IMAD R2, R2, c[0x0][0x4e8], R17 ;  /* 0x00013a0002027a24 */ /* 0x000fe200078e0211 */
[----:B------:R-:W-:Y:S01]  /*10bc0*/  LOP3.LUT R15, R0, 0x7ffffe00, R15, 0xf8, !PT ;  /* 0x7ffffe00000f7812 */ /* 0x000fe200078ef80f */
[----:B------:R-:W-:Y:S01]  /*10bd0*/  IMAD R17, R8, 0x8, R9 ;  /* 0x0000000808117824 */ /* 0x000fe200078e0209 */
[----:B------:R-:W-:Y:S01]  /*10be0*/  SHF.R.S32.HI R0, RZ, 0x1f, R16 ;  /* 0x0000001fff007819 */ /* 0x000fe20000011410 */
[----:B------:R-:W-:Y:S01]  /*10bf0*/  IMAD.U32 R14, R14, 0x2, R19 ;  /* 0x000000020e0e7824 */ /* 0x000fe200078e0013 */
[----:B------:R-:W-:Y:S01]  /*10c00*/  F2FP.BF16.PACK_AB R114, R115, R114 ;  /* 0x000000727372723e */ /* 0x000fe200000010ff */
[----:B------:R-:W-:Y:S01]  /*10c10*/  IMAD R17, R10, 0x80, R17 ;  /* 0x000000800a117824 */ /* 0x000fe200078e0211 */
[----:B------:R-:W-:Y:S01]  /*10c20*/  F2FP.BF16.PACK_AB R108, R109, R108 ;  /* 0x0000006c6d6c723e */ /* 0x000fe200000010ff */
[----:B------:R-:W-:Y:S01]  /*10c30*/  IMAD R19, R0, c[0x0][0x3e0], RZ ;  /* 0x0000f80000137a24 */ /* 0x000fe200078e02ff */
[----:B------:R-:W-:Y:S01]  /*10c40*/  F2FP.BF16.PACK_AB R110, R111, R110 ;  /* 0x0000006e6f6e723e */ /* 0x000fe200000010ff */
[----:B------:R-:W-:Y:S01]  /*10c50*/  IMAD R11, R11, c[0x0][0x388], RZ ;  /* 0x0000e2000b0b7a24 */ /* 0x000fe200078e02ff */
[----:B------:R-:W-:Y:S01]  /*10c60*/  F2FP.BF16.PACK_AB R104, R105, R104 ;  /* 0x000000686968723e */ /* 0x000fe200000010ff */
[----:B------:R-:W-:Y:S01]  /*10c70*/  IMAD R0, R10, 0x80, R9 ;  /* 0x000000800a007824 */ /* 0x000fe200078e0209 */
[----:B------:R-:W-:Y:S01]  /*10c80*/  F2FP.BF16.PACK_AB R106, R107, R106 ;  /* 0x0000006a6b6a723e */ /* 0x000fe200000010ff */
[----:B------:R-:W-:Y:S01]  /*10c90*/  @P3 IMAD.HI.U32 R8, R17, c[0x0][0x4ec], RZ ;  /* 0x00013b0011083a27 */ /* 0x000fe200078e00ff */
[----:B------:R-:W-:-:S02]  /*10ca0*/  F2FP.BF16.PACK_AB R100, R101, R100 ;  /* 0x000000646564723e */ /* 0x000fc400000010ff */
[CC--:B------:R-:W-:Y:S01]  /*10cb0*/  ISETP.GE.OR P6, PT, R0.reuse, R11.reuse, P0 ;  /* 0x0000000b0000720c */ /* 0x0c0fe200007c6670 */
[----:B------:R-:W-:Y:S01]  /*10cc0*/  IMAD.MOV.U32 R9, RZ, RZ, R17 ;  /* 0x000000ffff097224 */ /* 0x000fe200078e0011 */
[----:B------:R-:W-:Y:S01]  /*10cd0*/  IADD3 R0, R0, 0x8, RZ ;  /* 0x0000000800007810 */ /* 0x000fe20007ffe0ff */
[----:B------:R-:W-:Y:S01]  /*10ce0*/  IMAD.IADD R23, R23, 0x1, R12 ;  /* 0x0000000117177824 */ /* 0x000fe200078e020c */
[----:B------:R-:W-:Y:S01]  /*10cf0*/  @P3 SHF.R.U32.HI R9, RZ, c[0x0][0x4f0], R8 ;  /* 0x00013c00ff093a19 */ /* 0x000fe20000011608 */
[----:B------:R-:W-:Y:S01]  /*10d00*/  IMAD.SHL.U32 R21, R14, 0x2, RZ ;  /* 0x000000020e157824 */ /* 0x000fe200078e00ff */
[----:B------:R-:W-:Y:S01]  /*10d10*/  ISETP.GE.OR P5, PT, R0, R11, P0 ;  /* 0x0000000b0000720c */ /* 0x000fe200007a6670 */
[C---:B------:R-:W-:Y:S01]  /*10d20*/  IMAD.WIDE.U32 R22, R16.reuse, c[0x0][0x3e0], R22 ;  /* 0x0000f80010167a25 */ /* 0x040fe200078e0016 */
[----:B------:R-:W-:Y:S01]  /*10d30*/  SHF.R.S32.HI R0, RZ, 0x1f, R9 ;  /* 0x0000001fff007819 */ /* 0x000fe20000011409 */
[----:B------:R-:W-:Y:S01]  /*10d40*/  BAR.SYNC.DEFER_BLOCKING 0x1, 0x100 ;  /* 0x0044000000007b1d */ /* 0x000fe20000010000 */
[----:B------:R-:W-:Y:S01]  /*10d50*/  IADD3 R12, P0, R9, R24, RZ ;  /* 0x00000018090c7210 */ /* 0x000fe20007f1e0ff */
[----:B------:R-:W-:Y:S01]  /*10d60*/  IMAD R19, R16, c[0x0][0x3e4], R19 ;  /* 0x0000f90010137a24 */ /* 0x000fe200078e0213 */
[----:B------:R-:W-:Y:S01]  /*10d70*/  IADD3 R8, R21, 0x80, RZ ;  /* 0x0000008015087810 */ /* 0x000fe20007ffe0ff */
[----:B------:R-:W-:Y:S01]  /*10d80*/  IMAD.MOV R14, RZ, RZ, -R9 ;  /* 0x000000ffff0e7224 */ /* 0x000fe200078e0a09 */
[----:B------:R-:W-:Y:S01]  /*10d90*/  IADD3.X R13, R0, R25, R13, P0, !PT ;  /* 0x00000019000d7210 */ /* 0x000fe200007fe40d */
[----:B------:R-:W-:Y:S01]  /*10da0*/  IMAD.MOV.U32 R0, RZ, RZ, 0x20 ;  /* 0x00000020ff007424 */ /* 0x000fe200078e00ff */
[----:B------:R-:W-:Y:S01]  /*10db0*/  F2FP.BF16.PACK_AB R102, R103, R102 ;  /* 0x000000666766723e */ /* 0x000fe200000010ff */
[----:B------:R-:W-:Y:S01]  /*10dc0*/  IMAD.IADD R23, R23, 0x1, R19 ;  /* 0x0000000117177824 */ /* 0x000fe200078e0213 */
[----:B------:R-:W-:Y:S01]  /*10dd0*/  IADD3 R19, R21, 0x70, RZ ;  /* 0x0000007015137810 */ /* 0x000fe20007ffe0ff */
[----:B------:R-:W-:Y:S01]  /*10de0*/  IMAD R25, R14, c[0x0][0x4e8], R17 ;  /* 0x00013a000e197a24 */ /* 0x000fe200078e0211 */
[----:B------:R-:W-:Y:S01]  /*10df0*/  @P4 IADD3 R19, R8, 0x10, RZ ;  /* 0x0000001008134810 */ /* 0x000fe20007ffe0ff */
[----:B------:R-:W-:Y:S01]  /*10e00*/  IMAD.WIDE.U32 R22, R2, c[0x0][0x3d8], R22 ;  /* 0x0000f60002167a25 */ /* 0x000fe200078e0016 */
[----:B------:R-:W-:-:S02]  /*10e10*/  SHF.R.S32.HI R8, RZ, 0x1f, R2 ;  /* 0x0000001fff087819 */ /* 0x000fc40000011402 */
[----:B------:R-:W-:Y:S01]  /*10e20*/  SEL R0, R0, 0xffffffe0, !P1 ;  /* 0xffffffe000007807 */ /* 0x000fe20004800000 */
[----:B------:R-:W-:Y:S01]  /*10e30*/  IMAD.WIDE.U32 R12, R25, c[0x0][0x488], R12 ;  /* 0x00012200190c7a25 */ /* 0x000fe200078e000c */
[----:B------:R-:W-:Y:S02]  /*10e40*/  F2FP.BF16.PACK_AB R36, R37, R36 ;  /* 0x000000242524723e */ /* 0x000fe400000010ff */
[----:B------:R-:W-:Y:S01]  /*10e50*/  F2FP.BF16.PACK_AB R38, R39, R38 ;  /* 0x000000262726723e */ /* 0x000fe200000010ff */
[----:B------:R-:W-:Y:S01]  /*10e60*/  IMAD R9, R8, c[0x0][0x3d8], RZ ;  /* 0x0000f60008097a24 */ /* 0x000fe200078e02ff */
[----:B------:R-:W-:Y:S01]  /*10e70*/  F2FP.BF16.PACK_AB R40, R41, R40 ;  /* 0x000000282928723e */ /* 0x000fe200000010ff */
[----:B------:R-:W-:Y:S01]  /*10e80*/  IMAD.MOV.U32 R8, RZ, RZ, 0x40 ;  /* 0x00000040ff087424 */ /* 0x000fe200078e00ff */
[----:B------:R-:W-:Y:S01]  /*10e90*/  F2FP.BF16.PACK_AB R42, R43, R42 ;  /* 0x0000002a2b2a723e */ /* 0x000fe200000010ff */
[----:B------:R-:W-:Y:S01]  /*10ea0*/  IMAD.IADD R17, R21, 0x1, R0 ;  /* 0x0000000115117824 */ /* 0x000fe200078e0200 */
[----:B------:R-:W-:Y:S01]  /*10eb0*/  STS [R21+0x80], R128 ;  /* 0x0000808015007388 */ /* 0x000fe20000000800 */
[----:B------:R-:W-:Y:S01]  /*10ec0*/  IMAD.IADD R27, R0, 0x1, R19 ;  /* 0x00000001001b7824 */ /* 0x000fe200078e0213 */
[----:B------:R-:W-:Y:S01]  /*10ed0*/  SHF.R.S32.HI R0, RZ, 0x1f, R25 ;  /* 0x0000001fff007819 */ /* 0x000fe20000011419 */
[----:B------:R-:W-:Y:S01]  /*10ee0*/  IMAD R9, R2, c[0x0][0x3dc], R9 ;  /* 0x0000f70002097a24 */ /* 0x000fe200078e0209 */
[----:B------:R-:W-:Y:S01]  /*10ef0*/  SEL R8, R8, 0xffffffc0, !P2 ;  /* 0xffffffc008087807 */ /* 0x000fe20005000000 */
[----:B------:R-:W-:Y:S01]  /*10f00*/  STS [R21+0x480], R130 ;  /* 0x0004808215007388 */ /* 0x000fe20000000800 */
[----:B------:R-:W-:Y:S01]  /*10f10*/  F2FP.BF16.PACK_AB R44, R45, R44 ;  /* 0x0000002c2d2c723e */ /* 0x000fe200000010ff */
[----:B------:R-:W-:Y:S01]  /*10f20*/  IMAD R0, R0, c[0x0][0x488], RZ ;  /* 0x0001220000007a24 */ /* 0x000fe200078e02ff */
[----:B------:R-:W-:Y:S01]  /*10f30*/  F2FP.BF16.PACK_AB R46, R47, R46 ;  /* 0x0000002e2f2e723e */ /* 0x000fe200000010ff */
[----:B------:R-:W-:Y:S01]  /*10f40*/  IMAD.IADD R29, R21, 0x1, R8 ;  /* 0x00000001151d7824 */ /* 0x000fe200078e0208 */
[----:B------:R-:W-:Y:S01]  /*10f50*/  STS [R19], R124 ;  /* 0x0000007c13007388 */ /* 0x000fe20000000800 */
        /* <DEDUP_REMOVED lines=11> */
[----:B------:R-:W-:Y:S01]  /*11010*/  STS [R17+0x480], R122 ;  /* 0x0004807a11007388 */ /* 0x000fe20000000800 */
[----:B------:R-:W-:Y:S01]  /*11020*/  F2FP.BF16.PACK_AB R56, R57, R56 ;  /* 0x000000383938723e */ /* 0x000fe200000010ff */
[----:B------:R-:W-:Y:S01]  /*11030*/  IMAD.IADD R9, R23, 0x1, R9 ;  /* 0x0000000117097824 */ /* 0x000fe200078e0209 */
[----:B------:R-:W-:Y:S01]  /*11040*/  F2FP.BF16.PACK_AB R58, R59, R58 ;  /* 0x0000003a3b3a723e */ /* 0x000fe200000010ff */
[----:B------:R-:W-:Y:S01]  /*11050*/  STS [R27], R116 ;  /* 0x000000741b007388 */ /* 0x000fe20000000800 */
[----:B------:R-:W-:Y:S01]  /*11060*/  F2FP.BF16.PACK_AB R60, R61, R60 ;  /* 0x0000003c3d3c723e */ /* 0x000fe200000010ff */
[----:B------:R-:W-:Y:S01]  /*11070*/  IMAD R10, R10, 0x80, R7 ;  /* 0x000000800a0a7824 */ /* 0x000fe200078e0207 */
        /* <DEDUP_REMOVED lines=20> */
[----:B------:R-:W-:-:S02]  /*111c0*/  LEA R2, P0, R12, c[0x0][0x450], 0x2 ;  /* 0x000114000c027a11 */ /* 0x000fc400078010ff */
        /* <DEDUP_REMOVED lines=43> */
[----:B------:R-:W-:Y:S04]  /*11480*/  SHFL.IDX PT, R34, R2, RZ, 0x1c1f ;  /* 0x001c1fff02227589 */ /* 0x000fe800000e0000 */
[----:B------:R-:W1:Y:S04]  /*11490*/  SHFL.IDX PT, R35, R13, RZ, 0x1c1f ;  /* 0x001c1fff0d237589 */ /* 0x000e6800000e0000 */
[----:B------:R-:W-:Y:S06]  /*114a0*/  BAR.SYNC.DEFER_BLOCKING 0x1, 0x100 ;  /* 0x0044000000007b1d */ /* 0x000fec0000010000 */
[----:B------:R2:W-:Y:S04]  /*114b0*/  SHFL.IDX PT, R98, R2, 0x1, 0x1c1f ;  /* 0x003c1f0002627f89 */ /* 0x0005e800000e0000 */
[----:B------:R-:W3:Y:S04]  /*114c0*/  SHFL.IDX PT, R99, R13, 0x1, 0x1c1f ;  /* 0x003c1f000d637f89 */ /* 0x000ee800000e0000 */
[----:B------:R4:W4:Y:S04]  /*114d0*/  SHFL.IDX PT, R62, R0, RZ, 0x181f ;  /* 0x00181fff003e7589 */ /* 0x00092800000e0000 */
[----:B-1----:R1:W-:Y:S01]  /*114e0*/  @!P6 ST.E [R34.64], R3 ;  /* 0x000000032200e985 */ /* 0x0023e2000c10190c */
[----:B--2---:R-:W-:-:S02]  /*114f0*/  LEA.HI.X R2, R22, c[0x0][0x384], R9, 0x1, P0 ;  /* 0x0000e10016027a11 */ /* 0x004fc400000f0c09 */
[----:B------:R-:W-:Y:S01]  /*11500*/  ISETP.GE.AND P0, PT, R10, R11, PT ;  /* 0x0000000b0a00720c */ /* 0x000fe20003f06270 */
[----:B---3--:R1:W-:Y:S04]  /*11510*/  @!P5 ST.E [R98.64], R6 ;  /* 0x000000066200d985 */ /* 0x0083e8000c10190c */
[----:B------:R1:W2:Y:S04]  /*11520*/  LDS.128 R52, [R60+0x1080] ;  /* 0x001080003c347984 */ /* 0x0002a80000000c00 */
[----:B------:R1:W3:Y:S04]  /*11530*/  LDS.128 R48, [R60+0x2080] ;  /* 0x002080003c307984 */ /* 0x0002e80000000c00 */
[----:B------:R1:W1:Y:S04]  /*11540*/  LDS.128 R44, [R60+0x3080] ;  /* 0x003080003c2c7984 */ /* 0x0002680000000c00 */
[----:B------:R1:W1:Y:S04]  /*11550*/  LDS.128 R40, [R60+0x5080] ;  /* 0x005080003c287984 */ /* 0x0002680000000c00 */
[----:B------:R1:W1:Y:S04]  /*11560*/  LDS.128 R36, [R60+0x6080] ;  /* 0x006080003c247984 */ /* 0x0002680000000c00 */
[----:B------:R1:W1:Y:S04]  /*11570*/  LDS.128 R28, [R60+0x7080] ;  /* 0x007080003c1c7984 */ /* 0x0002680000000c00 */
[----:B------:R1:W1:Y:S04]  /*11580*/  LDS.128 R24, [R60+0x9080] ;  /* 0x009080003c187984 */ /* 0x0002680000000c00 */
[----:B------:R1:W1:Y:S04]  /*11590*/  LDS.128 R16, [R60+0xa080] ;  /* 0x00a080003c107984 */ /* 0x0002680000000c00 */
[----:B------:R1:W1:Y:S04]  /*115a0*/  LDS.128 R12, [R60+0xb080] ;  /* 0x00b080003c0c7984 */ /* 0x0002680000000c00 */
[----:B------:R1:W1:Y:S01]  /*115b0*/  SHFL.IDX PT, R63, R2, RZ, 0x181f ;  /* 0x00181fff023f7589 */ /* 0x00026200000e0000 */
[----:B------:R-:W-:Y:S05]  /*115c0*/  @P0 BRA `(.L_x_1063) ;  /* 0x0000014000000947 */ /* 0x000fea0003800000 */
[----:B----4-:R-:W4:Y:S01]  /*115d0*/  LDS.128 R56, [R60+0x80] ;  /* 0x000080003c387984 */ /* 0x010f220000000c00 */
[----:B------:R-:W-:-:S02]  /*115e0*/  IADD3 R8, R4, 0x40, RZ ;  /* 0x0000004004087810 */ /* 0x000fc40007ffe0ff */
[----:B-1----:R-:W-:Y:S01]  /*115f0*/  IADD3 R6, R4, 0x80, RZ ;  /* 0x0000008004067810 */ /* 0x002fe20007ffe0ff */
[----:B------:R-:W1:Y:S01]  /*11600*/  LDS.128 R32, [R60+0x4080] ;  /* 0x004080003c207984 */ /* 0x000e620000000c00 */
[----:B------:R-:W-:Y:S02]  /*11610*/  ISETP.GE.AND P1, PT, R8, c[0x0][0x3c8], PT ;  /* 0x0000f20008007a0c */ /* 0x000fe40003f26270 */
[----:B------:R-:W-:Y:S01]  /*11620*/  ISETP.GE.AND P0, PT, R6, c[0x0][0x3c8], PT ;  /* 0x0000f20006007a0c */ /* 0x000fe20003f06270 */
[----:B------:R-:W3:Y:S01]  /*11630*/  LDS.128 R20, [R60+0x8080] ;  /* 0x008080003c147984 */ /* 0x000ee20000000c00 */
[----:B------:R-:W-:-:S09]  /*11640*/  ISETP.GE.AND P2, PT, R4, c[0x0][0x3c8], PT ;  /* 0x0000f20004007a0c */ /* 0x000fd20003f46270 */
[----:B------:R-:W-:Y:S02]  /*11650*/  @!P1 SHF.R.S32.HI R5, RZ, 0x1f, R8 ;  /* 0x0000001fff059819 */ /* 0x000fe40000011408 */
[----:B------:R-:W-:Y:S02]  /*11660*/  @!P0 SHF.R.S32.HI R3, RZ, 0x1f, R6 ;  /* 0x0000001fff038819 */ /* 0x000fe40000011406 */
[----:B------:R-:W-:Y:S02]  /*11670*/  @!P1 LEA.HI R5, R5, R8, RZ, 0x3 ;  /* 0x0000000805059211 */ /* 0x000fe400078f18ff */
[----:B------:R-:W-:Y:S01]  /*11680*/  @!P0 LEA.HI R3, R3, R6, RZ, 0x3 ;  /* 0x0000000603038211 */ /* 0x000fe200078f18ff */
[----:B------:R-:W-:Y:S01]  /*11690*/  @!P2 IMAD.WIDE R6, R4, 0x2, R62 ;  /* 0x000000020406a825 */ /* 0x000fe200078e023e */
[----:B------:R-:W-:Y:S02]  /*116a0*/  @!P1 LOP3.LUT R5, R5, 0xfffffff8, RZ, 0xc0, !PT ;  /* 0xfffffff805059812 */ /* 0x000fe400078ec0ff */
[----:B------:R-:W-:-:S03]  /*116b0*/  @!P0 LOP3.LUT R3, R3, 0xfffffff8, RZ, 0xc0, !PT ;  /* 0xfffffff803038812 */ /* 0x000fc600078ec0ff */
[----:B------:R-:W-:-:S04]  /*116c0*/  @!P1 IMAD.WIDE R8, R5, 0x2, R62 ;  /* 0x0000000205089825 */ /* 0x000fc800078e023e */
[----:B------:R-:W-:Y:S01]  /*116d0*/  @!P0 IMAD.WIDE R62, R3, 0x2, R62 ;  /* 0x00000002033e8825 */ /* 0x000fe200078e023e */
[----:B----4-:R4:W-:Y:S04]  /*116e0*/  @!P2 ST.E.128 [R6.64], R56 ;  /* 0x000000380600a985 */ /* 0x0109e8000c101d0c */
[----:B-1----:R4:W-:Y:S04]  /*116f0*/  @!P1 ST.E.128 [R8.64], R32 ;  /* 0x0000002008009985 */ /* 0x0029e8000c101d0c */
[----:B---3--:R4:W-:Y:S02]  /*11700*/  @!P0 ST.E.128 [R62.64], R20 ;  /* 0x000000143e008985 */ /* 0x0089e4000c101d0c */
.L_x_1063:
[----:B----4-:R-:W-:Y:S05]  /*11710*/  BSYNC B0 ;  /* 0x0000000000007941 */ /* 0x010fea0003800000 */
.L_x_1062:
[----:B-1----:R-:W-:Y:S01]  /*11720*/  IADD3 R6, R10, 0x20, RZ ;  /* 0x000000200a067810 */ /* 0x002fe20007ffe0ff */
[----:B------:R1:W4:Y:S01]  /*11730*/  SHFL.IDX PT, R21, R2, 0x1, 0x181f ;  /* 0x00381f0002157f89 */ /* 0x00032200000e0000 */
        /* <DEDUP_REMOVED lines=16> */
[----:B--2---:R2:W-:Y:S01]  /*11840*/  @!P2 ST.E.128 [R6.64], R52 ;  /* 0x000000340600a985 */ /* 0x0045e2000c101d0c */
[----:B------:R-:W-:-:S04]  /*11850*/  @!P1 IMAD.WIDE R8, R5, 0x2, R20 ;  /* 0x0000000205089825 */ /* 0x000fc800078e0214 */
[----:B------:R-:W-:Y:S01]  /*11860*/  @!P0 IMAD.WIDE R20, R3, 0x2, R20 ;  /* 0x0000000203148825 */ /* 0x000fe200078e0214 */
[----:B------:R2:W-:Y:S04]  /*11870*/  @!P1 ST.E.128 [R8.64], R40 ;  /* 0x0000002808009985 */ /* 0x0005e8000c101d0c */
[----:B------:R2:W-:Y:S02]  /*11880*/  @!P0 ST.E.128 [R20.64], R24 ;  /* 0x0000001814008985 */ /* 0x0005e4000c101d0c */
.L_x_1065:
[----:B------:R-:W-:Y:S05]  /*11890*/  BSYNC B0 ;  /* 0x0000000000007941 */ /* 0x000fea0003800000 */
.L_x_1064:
[----:B--2---:R-:W-:Y:S01]  /*118a0*/  IADD3 R6, R10, 0x40, RZ ;  /* 0x000000400a067810 */ /* 0x004fe20007ffe0ff */
[----:B----4-:R2:W4:Y:S01]  /*118b0*/  SHFL.IDX PT, R21, R2, 0x2, 0x181f ;  /* 0x00581f0002157f89 */ /* 0x01052200000e0000 */
[----:B------:R-:W-:Y:S02]  /*118c0*/  BSSY B0, `(.L_x_1066) ;  /* 0x0000015000007945 */ /* 0x000fe40003800000 */
[----:B------:R-:W-:Y:S01]  /*118d0*/  ISETP.GE.AND P0, PT, R6, R11, PT ;  /* 0x0000000b0600720c */ /* 0x000fe20003f06270 */
[----:B---3--:R2:W3:-:S12]  /*118e0*/  SHFL.IDX PT, R20, R0, 0x2, 0x181f ;  /* 0x00581f0000147f89 */ /* 0x0084d800000e0000 */
        /* <DEDUP_REMOVED lines=14> */
[----:B------:R-:W-:-:S04]  /*119d0*/  @!P1 IMAD.WIDE R8, R5, 0x2, R20 ;  /* 0x0000000205089825 */ /* 0x000fc800078e0214 */
[----:B------:R-:W-:Y:S01]  /*119e0*/  @!P0 IMAD.WIDE R20, R3, 0x2, R20 ;  /* 0x0000000203148825 */ /* 0x000fe200078e0214 */
[----:B------:R3:W-:Y:S04]  /*119f0*/  @!P1 ST.E.128 [R8.64], R36 ;  /* 0x0000002408009985 */ /* 0x0007e8000c101d0c */
[----:B------:R3:W-:Y:S02]  /*11a00*/  @!P0 ST.E.128 [R20.64], R16 ;  /* 0x0000001014008985 */ /* 0x0007e4000c101d0c */
.L_x_1067:
[----:B------:R-:W-:Y:S05]  /*11a10*/  BSYNC B0 ;  /* 0x0000000000007941 */ /* 0x000fea0003800000 */
.L_x_1066:
[----:B------:R-:W-:Y:S01]  /*11a20*/  IADD3 R10, R10, 0x60, RZ ;  /* 0x000000600a0a7810 */ /* 0x000fe20007ffe0ff */
[----:B---3--:R3:W1:Y:S03]  /*11a30*/  SHFL.IDX PT, R7, R2, 0x3, 0x181f ;  /* 0x00781f0002077f89 */ /* 0x00866600000e0000 */
[----:B------:R-:W-:Y:S01]  /*11a40*/  ISETP.GE.AND P0, PT, R10, R11, PT ;  /* 0x0000000b0a00720c */ /* 0x000fe20003f06270 */
[----:B------:R3:W2:-:S12]  /*11a50*/  SHFL.IDX PT, R6, R0, 0x3, 0x181f ;  /* 0x00781f0000067f89 */ /* 0x00069800000e0000 */
[----:B------:R-:W-:Y:S05]  /*11a60*/  @P0 EXIT ;  /* 0x000000000000094d */ /* 0x000fea0003800000 */
[C---:B------:R-:W-:Y:S02]  /*11a70*/  IADD3 R3, R4.reuse, 0x40, RZ ;  /* 0x0000004004037810 */ /* 0x040fe40007ffe0ff */
[C---:B------:R-:W-:Y:S02]  /*11a80*/  ISETP.GE.AND P1, PT, R4.reuse, c[0x0][0x3c8], PT ;  /* 0x0000f20004007a0c */ /* 0x040fe40003f26270 */
[----:B------:R-:W-:Y:S02]  /*11a90*/  ISETP.GE.AND P0, PT, R3, c[0x0][0x3c8], PT ;  /* 0x0000f20003007a0c */ /* 0x000fe40003f06270 */
[----:B------:R-:W-:-:S11]  /*11aa0*/  IADD3 R5, R4, 0x80, RZ ;  /* 0x0000008004057810 */ /* 0x000fd60007ffe0ff */
[----:B-123--:R-:W-:-:S04]  /*11ab0*/  @!P0 SHF.R.S32.HI R0, RZ, 0x1f, R3 ;  /* 0x0000001fff008819 */ /* 0x00efc80000011403 */
[----:B------:R-:W-:Y:S01]  /*11ac0*/  @!P0 LEA.HI R0, R0, R3, RZ, 0x3 ;  /* 0x0000000300008211 */ /* 0x000fe200078f18ff */
[----:B------:R-:W-:-:S03]  /*11ad0*/  @!P1 IMAD.WIDE R2, R4, 0x2, R6 ;  /* 0x0000000204029825 */ /* 0x000fc600078e0206 */
[----:B------:R-:W-:Y:S02]  /*11ae0*/  @!P0 LOP3.LUT R0, R0, 0xfffffff8, RZ, 0xc0, !PT ;  /* 0xfffffff800008812 */ /* 0x000fe400078ec0ff */
[----:B------:R1:W-:Y:S03]  /*11af0*/  @!P1 ST.E.128 [R2.64], R44 ;  /* 0x0000002c02009985 */ /* 0x0003e6000c101d0c */
[----:B------:R-:W-:-:S05]  /*11b00*/  @!P0 IMAD.WIDE R8, R0, 0x2, R6 ;  /* 0x0000000200088825 */ /* 0x000fca00078e0206 */
[----:B------:R1:W-:Y:S01]  /*11b10*/  @!P0 ST.E.128 [R8.64], R28 ;  /* 0x0000001c08008985 */ /* 0x0003e2000c101d0c */
[----:B------:R-:W-:-:S13]  /*11b20*/  ISETP.GE.AND P0, PT, R5, c[0x0][0x3c8], PT ;  /* 0x0000f20005007a0c */ /* 0x000fda0003f06270 */
[----:B------:R-:W-:Y:S05]  /*11b30*/  @P0 EXIT ;  /* 0x000000000000094d */ /* 0x000fea0003800000 */
[----:B------:R-:W-:-:S04]  /*11b40*/  SHF.R.S32.HI R0, RZ, 0x1f, R5 ;  /* 0x0000001fff007819 */ /* 0x000fc80000011405 */
[----:B------:R-:W-:-:S04]  /*11b50*/  LEA.HI R0, R0, R5, RZ, 0x3 ;  /* 0x0000000500007211 */ /* 0x000fc800078f18ff */
[----:B-1----:R-:W-:-:S05]  /*11b60*/  LOP3.LUT R3, R0, 0xfffffff8, RZ, 0xc0, !PT ;  /* 0xfffffff800037812 */ /* 0x002fca00078ec0ff */
[----:B------:R-:W-:-:S05]  /*11b70*/  IMAD.WIDE R6, R3, 0x2, R6 ;  /* 0x0000000203067825 */ /* 0x000fca00078e0206 */
[----:B------:R-:W-:Y:S01]  /*11b80*/  ST.E.128 [R6.64], R12 ;  /* 0x0000000c06007985 */ /* 0x000fe2000c101d0c */
[----:B------:R-:W-:Y:S05]  /*11b90*/  EXIT ;  /* 0x000000000000794d */ /* 0x000fea0003800000 */
.L_x_1061:
[----:B------:R-:W1:Y:S01]  /*11ba0*/  S2R R7, SR_TID.X ;  /* 0x0000000000077919 */ /* 0x000e620000002100 */
[----:B------:R-:W-:Y:S03]  /*11bb0*/  BSSY B0, `(.L_x_1068) ;  /* 0x0000029000007945 */ /* 0x000fe60003800000 */
[----:B------:R-:W2:Y:S01]  /*11bc0*/  S2R R8, SR_CTAID.Z ;  /* 0x0000000000087919 */ /* 0x000ea20000002700 */
[----:B-1----:R-:W-:Y:S02]  /*11bd0*/  ISETP.GT.AND P0, PT, R7, 0x7f, PT ;  /* 0x0000007f0700780c */ /* 0x002fe40003f04270 */
[----:B--2---:R-:W-:-:S11]  /*11be0*/  SHF.R.S32.HI R11, RZ, 0x1f, R8 ;  /* 0x0000001fff0b7819 */ /* 0x004fd60000011408 */
[----:B------:R-:W-:Y:S05]  /*11bf0*/  @P0 BRA `(.L_x_1069) ;  /* 0x0000024000000947 */ /* 0x000fea0003800000 */
[----:B------:R-:W1:Y:S01]  /*11c00*/  S2R R4, SR_CTAID.X ;  /* 0x0000000000047919 */ /* 0x000e620000002500 */
[----:B------:R-:W-:-:S05]  /*11c10*/  MOV R2, c[0x0][0x4e8] ;  /* 0x00013a0000027a02 */ /* 0x000fca0000000f00 */
[----:B------:R-:W-:Y:S01]  /*11c20*/  IMAD R0, R2, c[0x0][0x388], RZ ;  /* 0x0000e20002007a24 */ /* 0x000fe200078e02ff */
[----:B-1----:R-:W-:-:S04]  /*11c30*/  LEA R9, R4, R7, 0x7 ;  /* 0x0000000704097211 */ /* 0x002fc800078e38ff */
        /* <DEDUP_REMOVED lines=32> */
.L_x_1069:
[----:B------:R-:W-:Y:S05]  /*11e40*/  BSYNC B0 ;  /* 0x0000000000007941 */ /* 0x000fea0003800000 */
.L_x_1068:
        /* <DEDUP_REMOVED lines=45> */
[----:B------:R1:W2:Y:S01]  /*12120*/  SHFL.IDX PT, R10, R9, RZ, 0x181f ;  /* 0x00181fff090a7589 */ /* 0x0002a200000e0000 */
[----:B------:R-:W-:-:S03]  /*12130*/  ISETP.GE.AND P0, PT, R4, R3, PT ;  /* 0x000000030400720c */ /* 0x000fc60003f06270 */
        /* <DEDUP_REMOVED lines=17> */
.L_x_1071:
[----:B------:R-:W-:Y:S05]  /*12250*/  BSYNC B0 ;  /* 0x0000000000007941 */ /* 0x000fea0003800000 */
.L_x_1070:
        /* <DEDUP_REMOVED lines=21> */
.L_x_1073:
[----:B------:R-:W-:Y:S05]  /*123b0*/  BSYNC B0 ;  /* 0x0000000000007941 */ /* 0x000fea0003800000 */
.L_x_1072:
        /* <DEDUP_REMOVED lines=21> */
.L_x_1075:
[----:B------:R-:W-:Y:S05]  /*12510*/  BSYNC B0 ;  /* 0x0000000000007941 */ /* 0x000fea0003800000 */
.L_x_1074:
        /* <DEDUP_REMOVED lines=22> */
.L_x_1076:
        /* <DEDUP_REMOVED lines=16> */
.L_x_3411:


//--------------------- .text._ZN7cutlass13device_kernelIN5flash19enable_sm80_to_sm89INS1_16FlashAttnFwdSm80INS1_25CollectiveMainloopFwdSm80ILi8ELi2ELb0EN4cute5tupleIJNS5_1CILi128EEENS7_ILi64EEENS7_ILi192EEEEEELi192ENS_10bfloat16_tEfNS_4arch4Sm80ELb0ELb1ELb1ELb1ELb1ELb0ELb1ELb0EEENS1_21CollectiveEpilogueFwdINS6_IJS8_SA_S9_EEENS6_IJNS7_ILi1EEESI_SI_EEESC_SE_Li256ELb1ELb1ELb0ELb0EEENS1_19SingleTileSchedulerILb1ELb0ELb1ELi128EEEEEEEEEvNT_6ParamsE --------------------------
	.section	.text._ZN7cutlass13device_kernelIN5flash19enable_sm80_to_sm89INS1_16FlashAttnFwdSm80INS1_25CollectiveMainloopFwdSm80ILi8ELi2ELb0EN4cute5tupleIJNS5_1CILi128EEENS7_ILi64EEENS7_ILi192EEEEEELi192ENS_10bfloat16_tEfNS_4arch4Sm80ELb0ELb1ELb1ELb1ELb1ELb0ELb1ELb0EEENS1_21CollectiveEpilogueFwdINS6_IJS8_SA_S9_EEENS6_IJNS7_ILi1EEESI_SI_EEESC_SE_Li256ELb1ELb1ELb0ELb0EEENS1_19SingleTileSchedulerILb1ELb0ELb1ELi128EEEEEEEEEvNT_6ParamsE,"ax",@progbits
	.sectioninfo	@"SHI_REGISTERS=254"
	.align	128
.text._ZN7cutlass13device_kernelIN5flash19enable_sm80_to_sm89INS1_16FlashAttnFwdSm80INS1_25CollectiveMainloopFwdSm80ILi8ELi2ELb0EN4cute5tupleIJNS5_1CILi128EEENS7_ILi64EEENS7_ILi192EEEEEELi192ENS_10bfloat16_tEfNS_4arch4Sm80ELb0ELb1ELb1ELb1ELb1ELb0ELb1ELb0EEENS1_21CollectiveEpilogueFwdINS6_IJS8_SA_S9_EEENS6_IJNS7_ILi1EEESI_SI_EEESC_SE_Li256ELb1ELb1ELb0ELb0EEENS1_19SingleTileSchedulerILb1ELb0ELb1ELi128EEEEEEEEEvNT_6ParamsE:
        .type           _ZN7cutlass13device_kernelIN5flash19enable_sm80_to_sm89INS1_16FlashAttnFwdSm80INS1_25CollectiveMainloopFwdSm80ILi8ELi2ELb0EN4cute5tupleIJNS5_1CILi128EEENS7_ILi64EEENS7_ILi192EEEEEELi192ENS_10bfloat16_tEfNS_4arch4Sm80ELb0ELb1ELb1ELb1ELb1ELb0ELb1ELb0EEENS1_21CollectiveEpilogueFwdINS6_IJS8_SA_S9_EEENS6_IJNS7_ILi1EEESI_SI_EEESC_SE_Li256ELb1ELb1ELb0ELb0EEENS1_19SingleTileSchedulerILb1ELb0ELb1ELi128EEEEEEEEEvNT_6ParamsE,@function
        .size           _ZN7cutlass13device_kernelIN5flash19enable_sm80_to_sm89INS1_16FlashAttnFwdSm80INS1_25CollectiveMainloopFwdSm80ILi8ELi2ELb0EN4cute5tupleIJNS5_1CILi128EEENS7_ILi64EEENS7_ILi192EEEEEELi192ENS_10bfloat16_tEfNS_4arch4Sm80ELb0ELb1ELb1ELb1ELb1ELb0ELb1ELb0EEENS1_21CollectiveEpilogueFwdINS6_IJS8_SA_S9_EEENS6_IJNS7_ILi1EEESI_SI_EEESC_SE_Li256ELb1ELb1ELb0ELb0EEENS1_19SingleTileSchedulerILb1ELb0ELb1ELi128EEEEEEEEEvNT_6ParamsE,(.L_x_3412 - _ZN7cutlass13device_kernelIN5flash19enable_sm80_to_sm89INS1_16FlashAttnFwdSm80INS1_25CollectiveMainloopFwdSm80ILi8ELi2ELb0EN4cute5tupleIJNS5_1CILi128EEENS7_ILi64EEENS7_ILi192EEEEEELi192ENS_10bfloat16_tEfNS_4arch4Sm80ELb0ELb1ELb1ELb1ELb1ELb0ELb1ELb0EEENS1_21CollectiveEpilogueFwdINS6_IJS8_SA_S9_EEENS6_IJNS7_ILi1EEESI_SI_EEESC_SE_Li256ELb1ELb1ELb0ELb0EEENS1_19SingleTileSchedulerILb1ELb0ELb1ELi128EEEEEEEEEvNT_6ParamsE)
        .other          _ZN7cutlass13device_kernelIN5flash19enable_sm80_to_sm89INS1_16FlashAttnFwdSm80INS1_25CollectiveMainloopFwdSm80ILi8ELi2ELb0EN4cute5tupleIJNS5_1CILi128EEENS7_ILi64EEENS7_ILi192EEEEEELi192ENS_10bfloat16_tEfNS_4arch4Sm80ELb0ELb1ELb1ELb1ELb1ELb0ELb1ELb0EEENS1_21CollectiveEpilogueFwdINS6_IJS8_SA_S9_EEENS6_IJNS7_ILi1EEESI_SI_EEESC_SE_Li256ELb1ELb1ELb0ELb0EEENS1_19SingleTileSchedulerILb1ELb0ELb1ELi128EEEEEEEEEvNT_6ParamsE,@"STO_CUDA_ENTRY STV_DEFAULT"
_ZN7cutlass13device_kernelIN5flash19enable_sm80_to_sm89INS1_16FlashAttnFwdSm80INS1_25CollectiveMainloopFwdSm80ILi8ELi2ELb0EN4cute5tupleIJNS5_1CILi128EEENS7_ILi64EEENS7_ILi192EEEEEELi192ENS_10bfloat16_tEfNS_4arch4Sm80ELb0ELb1ELb1ELb1ELb1ELb0ELb1ELb0EEENS1_21CollectiveEpilogueFwdINS6_IJS8_SA_S9_EEENS6_IJNS7_ILi1EEESI_SI_EEESC_SE_Li256ELb1ELb1ELb0ELb0EEENS1_19SingleTileSchedulerILb1ELb0ELb1ELi128EEEEEEEEEvNT_6ParamsE:
        /* <DEDUP_REMOVED lines=20> */
.L_x_1078:
        /* <DEDUP_REMOVED lines=13> */
.L_x_1080:
[----:B------:R-:W-:Y:S02]  /*0210*/  ULDC UR5, c[0x0][0x54c] ;  /* 0x0001530000057ab9 */ /* 0x000fe40000000800 */
.L_x_1079:
[----:B------:R-:W-:Y:S02]  /*0220*/  ULDC UR4, c[0x0][0x548] ;  /* 0x0001520000047ab9 */ /* 0x000fe40000000800 */
[----:B------:R-:W-:-:S02]  /*0230*/  USHF.L.U32 UR7, UR6, 0x7, URZ ;  /* 0x0000000706077899 */ /* 0x000fc4000800063f */
[----:B------:R-:W-:-:S04]  /*0240*/  UIMAD UR4, UR5, UR4, URZ ;  /* 0x00000004050472a4 */ /* 0x000fc8000f8e023f */
[----:B------:R-:W-:-:S04]  /*0250*/  UISETP.GE.AND UP0, UPT, UR7, UR4, UPT ;  /* 0x000000040700728c */ /* 0x000fc8000bf06270 */
[----:B------:R-:W-:Y:S01]  /*0260*/  USEL UR11, UR11, 0xffffffff, !UP0 ;  /* 0xffffffff0b0b7887 */ /* 0x000fe2000c000000 */
[----:B------:R-:W-:Y:S05]  /*0270*/  BRA `(.L_x_1081) ;  /* 0x000001b000007947 */ /* 0x000fea0003800000 */
.L_x_1077:
        /* <DEDUP_REMOVED lines=8> */
.L_x_1082:
        /* <DEDUP_REMOVED lines=13> */
.L_x_1084:
[----:B------:R-:W-:Y:S02]  /*03d0*/  ULDC UR5, c[0x0][0x54c] ;  /* 0x0001530000057ab9 */ /* 0x000fe40000000800 */
.L_x_1083:
[----:B------:R-:W-:Y:S02]  /*03e0*/  ULDC UR4, c[0x0][0x548] ;  /* 0x0001520000047ab9 */ /* 0x000fe40000000800 */
[----:B------:R-:W-:-:S02]  /*03f0*/  USHF.L.U32 UR7, UR6, 0x7, URZ ;  /* 0x0000000706077899 */ /* 0x000fc4000800063f */
[----:B------:R-:W-:-:S04]  /*0400*/  UIMAD UR4, UR5, UR4, URZ ;  /* 0x00000004050472a4 */ /* 0x000fc8000f8e023f */
[----:B------:R-:W-:-:S04]  /*0410*/  UISETP.GE.AND UP0, UPT, UR7, UR4, UPT ;  /* 0x000000040700728c */ /* 0x000fc8000bf06270 */
[----:B------:R-:W-:-:S06]  /*0420*/  USEL UR11, UR11, 0xffffffff, !UP0 ;  /* 0xffffffff0b0b7887 */ /* 0x000fcc000c000000 */
.L_x_1081:
        /* <DEDUP_REMOVED lines=44> */
.L_x_1085:
        /* <DEDUP_REMOVED lines=9> */
.L_x_1086:
        /* <DEDUP_REMOVED lines=9> */
[----:B--2---:R-:W-:Y:S02]  /*0810*/  IADD3 R4, -R4, R7, RZ ;  /* 0x0000000704047210 */ /* 0x004fe40007ffe1ff */
.L_x_1087:
[----:B------:R-:W-:Y:S01]  /*0820*/  ULDC UR4, c[0x0][0x2c4] ;  /* 0x0000b10000047ab9 */ /* 0x000fe20000000800 */
[----:B------:R-:W-:Y:S01]  /*0830*/  IMAD.MOV.U32 R197, RZ, RZ, c[0x0][0x32c] ;  /* 0x0000cb00ffc57624 */ /* 0x000fe200078e00ff */
[----:B------:R-:W-:Y:S01]  /*0840*/  UISETP.NE.AND UP1, UPT, UR4, 0x1, UPT ;  /* 0x000000010400788c */ /* 0x000fe2000bf25270 */
[----:B-----5:R-:W-:Y:S02]  /*0850*/  IMAD.IADD R195, R4, 0x1, -R203 ;  /* 0x0000000104c37824 */ /* 0x020fe400078e0acb */
[----:B------:R-:W-:Y:S01]  /*0860*/  ULDC.64 UR4, c[0x0][0x2c8] ;  /* 0x0000b20000047ab9 */ /* 0x000fe20000000a00 */
[----:B------:R-:W-:-:S02]  /*0870*/  ISETP.GE.AND P1, PT, R197, 0x1, PT ;  /* 0x00000001c500780c */ /* 0x000fc40003f26270 */
[----:B-1----:R-:W-:Y:S02]  /*0880*/  IADD3 R2, R195, 0x1, -R204 ;  /* 0x00000001c3027810 */ /* 0x002fe40007ffe8cc */
[----:B------:R-:W-:-:S03]  /*0890*/  P2R R0, PR, RZ, 0x2 ;  /* 0x00000002ff007803 */ /* 0x000fc60000000000 */
[----:B------:R-:W-:-:S04]  /*08a0*/  @UP1 UIADD3 UR12, UR7, 0x7f, URZ ;  /* 0x0000007f070c1890 */ /* 0x000fc8000fffe03f */
[----:B------:R-:W-:Y:S02]  /*08b0*/  UIMAD.WIDE.U32 UR12, UR12, UR4, URZ ;  /* 0x000000040c0c72a5 */ /* 0x000fe4000f8e003f */
[----:B------:R-:W-:Y:S02]  /*08c0*/  UIADD3 UR4, UR7, 0x7f, URZ ;  /* 0x0000007f07047890 */ /* 0x000fe4000fffe03f */
[----:B------:R-:W-:-:S06]  /*08d0*/  @UP1 USHF.R.U32.HI UR4, URZ, UR5, UR13 ;  /* 0x000000053f041299 */ /* 0x000fcc000801160d */
[----:B------:R-:W-:-:S04]  /*08e0*/  IADD3 R2, R2, UR4, RZ ;  /* 0x0000000402027c10 */ /* 0x000fc8000fffe0ff */
        /* <DEDUP_REMOVED lines=11> */
.L_x_1089:
[----:B------:R-:W-:-:S13]  /*09a0*/  ISETP.NE.AND P0, PT, R197, 0x1, PT ;  /* 0x00000001c500780c */ /* 0x000fda0003f05270 */
[----:B------:R-:W-:-:S05]  /*09b0*/  @P0 IMAD.HI.U32 R2, R0, c[0x0][0x330], RZ ;  /* 0x0000cc0000020a27 */ /* 0x000fca00078e00ff */
[----:B------:R-:W-:-:S05]  /*09c0*/  @P0 SHF.R.U32.HI R0, RZ, c[0x0][0x334], R2 ;  /* 0x0000cd00ff000a19 */ /* 0x000fca0000011602 */
.L_x_1090:
[----:B------:R-:W-:-:S05]  /*09d0*/  IMAD R0, R0, R197, c[0x0][0x32c] ;  /* 0x0000cb0000007624 */ /* 0x000fca00078e02c5 */
[----:B------:R-:W-:Y:S02]  /*09e0*/  IMNMX R7, R7, R0, PT ;  /* 0x0000000007077217 */ /* 0x000fe40003800200 */
.L_x_1088:
[----:B------:R-:W-:Y:S01]  /*09f0*/  IADD3 R3, R195, 0x3f, RZ ;  /* 0x0000003fc3037810 */ /* 0x000fe20007ffe0ff */
[----:B------:R-:W-:Y:S01]  /*0a00*/  ULDC.64 UR4, c[0x0][0x2c8] ;  /* 0x0000b20000047ab9 */ /* 0x000fe20000000a00 */
[----:B------:R-:W-:Y:S01]  /*0a10*/  IADD3 R7, R7, 0x3f, RZ ;  /* 0x0000003f07077810 */ /* 0x000fe20007ffe0ff */
[----:B------:R-:W-:Y:S01]  /*0a20*/  UIMAD.WIDE.U32 UR12, UR7, UR4, URZ ;  /* 0x00000004070c72a5 */ /* 0x000fe2000f8e003f */
[----:B------:R-:W-:Y:S01]  /*0a30*/  SHF.R.S32.HI R2, RZ, 0x1f, R3 ;  /* 0x0000001fff027819 */ /* 0x000fe20000011403 */
[----:B------:R-:W-:Y:S01]  /*0a40*/  IMAD.IADD R147, R195, 0x1, -R204 ;  /* 0x00000001c3937824 */ /* 0x000fe200078e0acc */
[----:B------:R-:W-:Y:S01]  /*0a50*/  SHF.R.S32.HI R0, RZ, 0x1f, R7 ;  /* 0x0000001fff007819 */ /* 0x000fe20000011407 */
[----:B------:R-:W-:Y:S01]  /*0a60*/  UMOV UR4, UR7 ;  /* 0x0000000700047c82 */ /* 0x000fe20008000000 */
[----:B------:R-:W-:Y:S01]  /*0a70*/  LEA.HI R2, R2, R3, RZ, 0x6 ;  /* 0x0000000302027211 */ /* 0x000fe200078f30ff */
[----:B------:R-:W-:Y:S01]  /*0a80*/  @UP1 USHF.R.U32.HI UR4, URZ, UR5, UR13 ;  /* 0x000000053f041299 */ /* 0x000fe2000801160d */
[----:B------:R-:W-:-:S02]  /*0a90*/  LEA.HI R0, R0, R7, RZ, 0x6 ;  /* 0x0000000700007211 */ /* 0x000fc400078f30ff */
[----:B------:R-:W-:Y:S02]  /*0aa0*/  SHF.R.S32.HI R149, RZ, 0x6, R2 ;  /* 0x00000006ff957819 */ /* 0x000fe40000011402 */
[----:B------:R-:W-:Y:S02]  /*0ab0*/  SHF.R.S32.HI R0, RZ, 0x6, R0 ;  /* 0x00000006ff007819 */ /* 0x000fe40000011400 */
[----:B------:R-:W-:Y:S02]  /*0ac0*/  IADD3 R2, R147, UR4, RZ ;  /* 0x0000000493027c10 */ /* 0x000fe4000fffe0ff */
[----:B------:R-:W-:Y:S02]  /*0ad0*/  IMNMX R149, R149, R0, PT ;  /* 0x0000000095957217 */ /* 0x000fe40003800200 */
        /* <DEDUP_REMOVED lines=10> */
.L_x_1092:
[----:B------:R-:W-:-:S13]  /*0b80*/  ISETP.NE.AND P0, PT, R197, 0x1, PT ;  /* 0x00000001c500780c */ /* 0x000fda0003f05270 */
[----:B------:R-:W-:-:S05]  /*0b90*/  @P0 IMAD.HI.U32 R0, R2, c[0x0][0x330], RZ ;  /* 0x0000cc0002000a27 */ /* 0x000fca00078e00ff */
[----:B------:R-:W-:-:S05]  /*0ba0*/  @P0 SHF.R.U32.HI R2, RZ, c[0x0][0x334], R0 ;  /* 0x0000cd00ff020a19 */ /* 0x000fca0000011600 */
.L_x_1093:
[----:B------:R-:W-:-:S05]  /*0bb0*/  IMAD R2, R2, c[0x0][0x32c], RZ ;  /* 0x0000cb0002027a24 */ /* 0x000fca00078e02ff */
[----:B------:R-:W-:-:S04]  /*0bc0*/  IMNMX R3, R3, R2, !PT ;  /* 0x0000000203037217 */ /* 0x000fc80007800200 */
.L_x_1091:
[----:B------:R-:W-:Y:S01]  /*0bd0*/  SHF.R.S32.HI R194, RZ, 0x1f, R3 ;  /* 0x0000001fffc27819 */ /* 0x000fe20000011403 */
[----:B------:R-:W-:Y:S01]  /*0be0*/  CS2R R98, SRZ ;  /* 0x0000000000627805 */ /* 0x000fe2000001ff00 */
[----:B------:R-:W-:Y:S01]  /*0bf0*/  PLOP3.LUT P2, PT, PT, PT, PT, 0x80, 0x0 ;  /* 0x000000000000781c */ /* 0x000fe20003f4f070 */
[----:B------:R-:W-:Y:S01]  /*0c00*/  CS2R R96, SRZ ;  /* 0x0000000000607805 */ /* 0x000fe2000001ff00 */
        /* <DEDUP_REMOVED lines=72> */
[----:B------:R-:W-:Y:S01]  /*1090*/  IMAD.MOV.U32 R188, RZ, RZ, 0x10 ;  /* 0x00000010ffbc7424 */ /* 0x000fe200078e00ff */
[----:B------:R-:W-:Y:S01]  /*10a0*/  PLOP3.LUT P0, PT, PT, PT, UP1, 0x80, 0x0 ;  /* 0x000000000000781c */ /* 0x000fe20003f0f018 */
[----:B------:R-:W-:Y:S01]  /*10b0*/  IMAD.IADD R212, R5, 0x1, -R212 ;  /* 0x0000000105d47824 */ /* 0x000fe200078e0ad4 */
[----:B------:R-:W-:Y:S01]  /*10c0*/  ULDC.64 UR4, c[0x0][0x1b8] ;  /* 0x00006e0000047ab9 */ /* 0x000fe20000000a00 */
[----:B------:R-:W-:Y:S01]  /*10d0*/  LEA.HI R12, R20, R5, RZ, 0x4 ;  /* 0x00000005140c7211 */ /* 0x000fe200078f20ff */
[----:B------:R-:W-:Y:S01]  /*10e0*/  UIADD3 UR13, UR13, UR9, URZ ;  /* 0x000000090d0d7290 */ /* 0x000fe2000fffe03f */
[----:B------:R-:W-:Y:S01]  /*10f0*/  IMAD R202, R212, 0x20, R21 ;  /* 0x00000020d4ca7824 */ /* 0x000fe200078e0215 */
[----:B------:R-:W-:Y:S01]  /*1100*/  USHF.R.S32.HI UR9, URZ, 0x1f, UR11 ;  /* 0x0000001f3f097899 */ /* 0x000fe2000801140b */
[----:B------:R-:W-:Y:S01]  /*1110*/  SHF.R.S32.HI R13, RZ, 0x4, R12 ;  /* 0x00000004ff0d7819 */ /* 0x000fe2000001140c */
[----:B------:R-:W-:Y:S01]  /*1120*/  UIMAD UR8, UR18, UR4, URZ ;  /* 0x00000004120872a4 */ /* 0x000fe2000f8e023f */
[----:B------:R-:W-:Y:S01]  /*1130*/  IMAD.SHL.U32 R201, R21, 0x40, RZ ;  /* 0x0000004015c97824 */ /* 0x000fe200078e00ff */
[----:B------:R-:W-:Y:S01]  /*1140*/  IADD3 R8, R202, UR7, RZ ;  /* 0x00000007ca087c10 */ /* 0x000fe2000fffe0ff */
[----:B------:R-:W-:Y:S01]  /*1150*/  USEL UR9, UR9, URZ, !UP2 ;  /* 0x0000003f09097287 */ /* 0x000fe2000d000000 */
[----:B------:R-:W-:Y:S01]  /*1160*/  IMAD.SHL.U32 R210, R212, 0x8, RZ ;  /* 0x00000008d4d27824 */ /* 0x000fe200078e00ff */
[----:B------:R-:W-:Y:S01]  /*1170*/  UIMAD UR8, UR10, UR5, UR8 ;  /* 0x000000050a0872a4 */ /* 0x000fe2000f8e0208 */
[----:B------:R-:W-:Y:S01]  /*1180*/  LOP3.LUT R201, R201, 0x1c0, RZ, 0xc0, !PT ;  /* 0x000001c0c9c97812 */ /* 0x000fe200078ec0ff */
[----:B------:R-:W-:Y:S01]  /*1190*/  UIMAD.WIDE.U32 UR16, UR10, UR4, UR12 ;  /* 0x000000040a1072a5 */ /* 0x000fe2000f8e000c */
[----:B-1----:R-:W-:Y:S01]  /*11a0*/  @P1 IMAD.HI.U32 R2, R8, c[0x0][0x2c8], RZ ;  /* 0x0000b20008021a27 */ /* 0x002fe200078e00ff */
[----:B------:R-:W-:Y:S01]  /*11b0*/  USEL UR12, UR11, URZ, !UP2 ;  /* 0x0000003f0b0c7287 */ /* 0x000fe2000d000000 */
[----:B------:R-:W-:Y:S01]  /*11c0*/  SHF.R.U32.HI R10, RZ, 0x3, R201 ;  /* 0x00000003ff0a7819 */ /* 0x000fe200000116c9 */
[----:B------:R-:W-:Y:S01]  /*11d0*/  ULDC.64 UR4, c[0x0][0x1c0] ;  /* 0x0000700000047ab9 */ /* 0x000fe20000000a00 */
[----:B------:R-:W-:Y:S01]  /*11e0*/  IMAD.MOV.U32 R3, RZ, RZ, R8 ;  /* 0x000000ffff037224 */ /* 0x000fe200078e0008 */
[----:B------:R-:W-:Y:S01]  /*11f0*/  UIMAD UR9, UR9, UR4, URZ ;  /* 0x00000004090972a4 */ /* 0x000fe2000f8e023f */
[----:B------:R-:W-:Y:S01]  /*1200*/  @P0 SHF.R.U32.HI R3, RZ, c[0x0][0x2cc], R2 ;  /* 0x0000b300ff030a19 */ /* 0x000fe20000011602 */
[----:B------:R-:W-:Y:S01]  /*1210*/  UIADD3 UR17, UR17, UR8, URZ ;  /* 0x0000000811117290 */ /* 0x000fe2000fffe03f */
[C---:B------:R-:W-:Y:S01]  /*1220*/  LOP3.LUT R2, R12.reuse, 0xfffffff0, RZ, 0xc0, !PT ;  /* 0xfffffff00c027812 */ /* 0x040fe200078ec0ff */
[----:B------:R-:W-:Y:S01]  /*1230*/  UIMAD UR5, UR12, UR5, UR9 ;  /* 0x000000050c0572a4 */ /* 0x000fe2000f8e0209 */
[----:B------:R-:W-:Y:S01]  /*1240*/  LEA.HI R12, R12, R13, RZ, 0x1 ;  /* 0x0000000d0c0c7211 */ /* 0x000fe200078f08ff */
[----:B------:R-:W-:Y:S01]  /*1250*/  UIMAD.WIDE.U32 UR12, UR12, UR4, UR16 ;  /* 0x000000040c0c72a5 */ /* 0x000fe2000f8e0010 */
[----:B------:R-:W-:Y:S01]  /*1260*/  IMAD.SHL.U32 R189, R212, 0x40, RZ ;  /* 0x00000040d4bd7824 */ /* 0x000fe200078e00ff */
[----:B------:R-:W-:Y:S01]  /*1270*/  LOP3.LUT R201, R201, 0x38, R210, 0xf8, !PT ;  /* 0x00000038c9c97812 */ /* 0x000fe200078ef8d2 */
[----:B------:R-:W-:Y:S01]  /*1280*/  IMAD.IADD R7, R5, 0x1, -R2 ;  /* 0x0000000105077824 */ /* 0x000fe200078e0a02 */
[----:B------:R-:W-:Y:S01]  /*1290*/  UIADD3 UR5, UR13, UR5, URZ ;  /* 0x000000050d057290 */ /* 0x000fe2000fffe03f */
[----:B------:R-:W-:Y:S01]  /*12a0*/  SHF.R.S32.HI R2, RZ, 0x1f, R3 ;  /* 0x0000001fff027819 */ /* 0x000fe20000011403 */
[----:B------:R-:W-:Y:S01]  /*12b0*/  IMAD.U32 R15, RZ, RZ, UR13 ;  /* 0x0000000dff0f7e24 */ /* 0x000fe2000f8e00ff */
[----:B------:R-:W-:Y:S01]  /*12c0*/  LOP3.LUT R12, R12, 0xfffffffe, RZ, 0xc0, !PT ;  /* 0xfffffffe0c0c7812 */ /* 0x000fe200078ec0ff */
[----:B------:R-:W-:Y:S01]  /*12d0*/  IMAD.U32 R14, RZ, RZ, UR12 ;  /* 0x0000000cff0e7e24 */ /* 0x000fe2000f8e00ff */
[----:B------:R-:W-:Y:S01]  /*12e0*/  SHF.R.S32.HI R4, RZ, 0x1f, R7 ;  /* 0x0000001fff047819 */ /* 0x000fe20000011407 */
[----:B------:R-:W-:Y:S01]  /*12f0*/  IMAD.U32 R15, RZ, RZ, UR5 ;  /* 0x00000005ff0f7e24 */ /* 0x000fe2000f8e00ff */
[----:B------:R-:W-:Y:S01]  /*1300*/  LOP3.LUT R189, R189, 0x1c0, RZ, 0xc0, !PT ;  /* 0x000001c0bdbd7812 */ /* 0x000fe200078ec0ff */
[----:B------:R-:W-:Y:S01]  /*1310*/  IMAD R2, R2, c[0x0][0x1b0], RZ ;  /* 0x00006c0002027a24 */ /* 0x000fe200078e02ff */
[----:B------:R-:W-:Y:S01]  /*1320*/  LEA.HI R11, R4, R7, RZ, 0x3 ;  /* 0x00000007040b7211 */ /* 0x000fe200078f18ff */
[----:B------:R-:W-:Y:S01]  /*1330*/  IMAD.WIDE.U32 R14, R3, c[0x0][0x1b0], R14 ;  /* 0x00006c00030e7a25 */ /* 0x000fe200078e000e */
[----:B------:R-:W-:Y:S01]  /*1340*/  LOP3.LUT R201, R201, R10, RZ, 0x3c, !PT ;  /* 0x0000000ac9c97212 */ /* 0x000fe200078e3cff */
[----:B------:R-:W-:Y:S01]  /*1350*/  BSSY B0, `(.L_x_1095) ;  /* 0x0000046000007945 */ /* 0x000fe20003800000 */
[----:B------:R-:W-:Y:S01]  /*1360*/  LOP3.LUT R6, R189, 0x8, R6, 0xf8, !PT ;  /* 0x00000008bd067812 */ /* 0x000fe200078ef806 */
[----:B------:R-:W-:Y:S01]  /*1370*/  IMAD R9, R3, c[0x0][0x1b4], R2 ;  /* 0x00006d0003097a24 */ /* 0x000fe200078e0202 */
[----:B------:R-:W-:Y:S01]  /*1380*/  LOP3.LUT R2, R11, 0xfffffff8, RZ, 0xc0, !PT ;  /* 0xfffffff80b027812 */ /* 0x000fe200078ec0ff */
[----:B------:R-:W-:Y:S01]  /*1390*/  IMAD.MOV R3, RZ, RZ, -R3 ;  /* 0x000000ffff037224 */ /* 0x000fe200078e0a03 */
[----:B------:R-:W-:Y:S01]  /*13a0*/  SHF.R.U32.HI R189, RZ, 0x3, R189 ;  /* 0x00000003ffbd7819 */ /* 0x000fe200000116bd */
[----:B------:R-:W-:Y:S01]  /*13b0*/  IMAD.IADD R12, R13, 0x1, -R12 ;  /* 0x000000010d0c7824 */ /* 0x000fe200078e0a0c */
[----:B------:R-:W-:Y:S01]  /*13c0*/  IADD3 R16, R210, 0x40, RZ ;  /* 0x00000040d2107810 */ /* 0x000fe20007ffe0ff */
[----:B------:R-:W-:Y:S01]  /*13d0*/  IMAD R8, R3, c[0x0][0x2c4], R8 ;  /* 0x0000b10003087a24 */ /* 0x000fe200078e0208 */
[----:B------:R-:W-:Y:S01]  /*13e0*/  LOP3.LUT R189, R6, R189, RZ, 0x3c, !PT ;  /* 0x000000bd06bd7212 */ /* 0x000fe200078e3cff */
[----:B------:R-:W-:Y:S01]  /*13f0*/  IMAD.IADD R2, R7, 0x1, -R2 ;  /* 0x0000000107027824 */ /* 0x000fe200078e0a02 */
[----:B------:R-:W-:Y:S01]  /*1400*/  LOP3.LUT P1, RZ, R212, 0x4, RZ, 0xc0, !PT ;  /* 0x00000004d4ff7812 */ /* 0x000fe2000782c0ff */
[----:B------:R-:W-:Y:S01]  /*1410*/  IMAD.IADD R15, R15, 0x1, R9 ;  /* 0x000000010f0f7824 */ /* 0x000fe200078e0209 */
[----:B------:R-:W-:Y:S01]  /*1420*/  SHF.R.S32.HI R3, RZ, 0x1f, R8 ;  /* 0x0000001fff037819 */ /* 0x000fe20000011408 */
[C---:B------:R-:W-:Y:S01]  /*1430*/  IMAD.SHL.U32 R7, R2.reuse, 0x40, RZ ;  /* 0x0000004002077824 */ /* 0x040fe200078e00ff */
[----:B------:R-:W-:Y:S01]  /*1440*/  LOP3.LUT P5, RZ, R2, 0x4, RZ, 0xc0, !PT ;  /* 0x0000000402ff7812 */ /* 0x000fe200078ac0ff */
[----:B------:R-:W-:Y:S01]  /*1450*/  IMAD.SHL.U32 R4, R12, 0x8, RZ ;  /* 0x000000080c047824 */ /* 0x000fe200078e00ff */
[----:B------:R-:W-:Y:S01]  /*1460*/  LOP3.LUT P4, RZ, R2, 0x2, RZ, 0xc0, !PT ;  /* 0x0000000202ff7812 */ /* 0x000fe2000788c0ff */
[----:B------:R-:W-:Y:S01]  /*1470*/  IMAD R3, R3, c[0x0][0x1a8], RZ ;  /* 0x00006a0003037a24 */ /* 0x000fe200078e02ff */
[----:B------:R-:W-:Y:S01]  /*1480*/  LOP3.LUT R7, R7, 0x1c0, RZ, 0xc0, !PT ;  /* 0x000001c007077812 */ /* 0x000fe200078ec0ff */
[----:B------:R-:W-:Y:S01]  /*1490*/  IMAD.SHL.U32 R11, R11, 0x40, RZ ;  /* 0x000000400b0b7824 */ /* 0x000fe200078e00ff */
[----:B------:R-:W-:Y:S01]  /*14a0*/  IADD3 R2, R21, UR7, RZ ;  /* 0x0000000715027c10 */ /* 0x000fe2000fffe0ff */
[C---:B------:R-:W-:Y:S01]  /*14b0*/  IMAD R3, R8.reuse, c[0x0][0x1ac], R3 ;  /* 0x00006b0008037a24 */ /* 0x040fe200078e0203 */
[----:B------:R-:W-:Y:S01]  /*14c0*/  LOP3.LUT R4, R7, 0x8, R4, 0xf8, !PT ;  /* 0x0000000807047812 */ /* 0x000fe200078ef804 */
[----:B------:R-:W-:Y:S01]  /*14d0*/  IMAD.WIDE.U32 R8, R8, c[0x0][0x1a8], R14 ;  /* 0x00006a0008087a25 */ /* 0x000fe200078e000e */
[----:B------:R-:W-:-:S02]  /*14e0*/  SHF.R.U32.HI R13, RZ, 0x3, R7 ;  /* 0x00000003ff0d7819 */ /* 0x000fc40000011607 */
[-C--:B------:R-:W-:Y:S01]  /*14f0*/  LEA.HI R14, R20, R5.reuse, RZ, 0x6 ;  /* 0x00000005140e7211 */ /* 0x080fe200078f30ff */
[----:B------:R-:W-:Y:S01]  /*1500*/  IMAD.IADD R7, R9, 0x1, R3 ;  /* 0x0000000109077824 */ /* 0x000fe200078e0203 */
[----:B------:R-:W-:Y:S01]  /*1510*/  LEA R10, P0, R8, c[0x0][0x160], 0x1 ;  /* 0x00005800080a7a11 */ /* 0x000fe200078008ff */
[----:B------:R-:W-:Y:S01]  /*1520*/  IMAD R9, R204, c[0x0][0x2c4], RZ ;  /* 0x0000b100cc097a24 */ /* 0x000fe200078e02ff */
[----:B------:R-:W-:Y:S01]  /*1530*/  LOP3.LUT R11, R11, 0xfffffe00, RZ, 0xc0, !PT ;  /* 0xfffffe000b0b7812 */ /* 0x000fe200078ec0ff */
[----:B------:R-:W-:Y:S01]  /*1540*/  IMAD.SHL.U32 R14, R14, 0x8, RZ ;  /* 0x000000080e0e7824 */ /* 0x000fe200078e00ff */
[----:B------:R-:W-:Y:S01]  /*1550*/  LEA.HI.X R8, R8, c[0x0][0x164], R7, 0x1, P0 ;  /* 0x0000590008087a11 */ /* 0x000fe200000f0c07 */
[----:B------:R1:W3:Y:S01]  /*1560*/  SHFL.IDX PT, R18, R10, RZ, 0x181f ;  /* 0x00181fff0a127589 */ /* 0x0002e200000e0000 */
[----:B------:R-:W-:Y:S01]  /*1570*/  LEA.HI R7, R20, R5, RZ, 0x5 ;  /* 0x0000000514077211 */ /* 0x000fe200078f28ff */
[----:B------:R-:W-:Y:S01]  /*1580*/  IMAD R189, R12, 0x200, R189 ;  /* 0x000002000cbd7824 */ /* 0x000fe200078e02bd */
[----:B------:R-:W-:Y:S01]  /*1590*/  LOP3.LUT P0, RZ, R212, 0x2, RZ, 0xc0, !PT ;  /* 0x00000002d4ff7812 */ /* 0x000fe2000780c0ff */
[----:B------:R1:W4:Y:S01]  /*15a0*/  SHFL.IDX PT, R19, R8, RZ, 0x181f ;  /* 0x00181fff08137589 */ /* 0x00032200000e0000 */
[----:B------:R-:W-:-:S02]  /*15b0*/  SHF.R.S32.HI R6, RZ, 0x5, R7 ;  /* 0x00000005ff067819 */ /* 0x000fc40000011407 */
[----:B------:R-:W-:Y:S01]  /*15c0*/  LOP3.LUT R3, R4, R13, RZ, 0x3c, !PT ;  /* 0x0000000d04037212 */ /* 0x000fe200078e3cff */
[----:B------:R-:W-:Y:S01]  /*15d0*/  IMAD.MOV.U32 R4, RZ, RZ, 0x20 ;  /* 0x00000020ff047424 */ /* 0x000fe200078e00ff */
[----:B------:R-:W-:Y:S02]  /*15e0*/  IADD3 R15, R210, 0x80, RZ ;  /* 0x00000080d20f7810 */ /* 0x000fe40007ffe0ff */
[----:B------:R-:W-:Y:S02]  /*15f0*/  SEL R188, R188, 0xfffffff0, !P4 ;  /* 0xfffffff0bcbc7807 */ /* 0x000fe40006000000 */
[----:B------:R-:W-:Y:S02]  /*1600*/  ISETP.GE.AND P3, PT, R210, c[0x0][0x198], PT ;  /* 0x00006600d2007a0c */ /* 0x000fe40003f66270 */
[----:B------:R-:W-:Y:S02]  /*1610*/  SEL R4, R4, 0xffffffe0, !P5 ;  /* 0xffffffe004047807 */ /* 0x000fe40006800000 */
[----:B------:R-:W-:-:S02]  /*1620*/  ISETP.GE.AND P4, PT, R15, c[0x0][0x198], PT ;  /* 0x000066000f007a0c */ /* 0x000fc40003f86270 */
[----:B------:R-:W-:Y:S01]  /*1630*/  LOP3.LUT R201, R201, 0xfffffe00, R14, 0xf8, !PT ;  /* 0xfffffe00c9c97812 */ /* 0x000fe200078ef80e */
[----:B--2---:R2:W5:Y:S01]  /*1640*/  @P2 R2UR UR9, R0 ;  /* 0x00000000000923c2 */ /* 0x00456200000e0000 */
[----:B------:R-:W-:Y:S01]  /*1650*/  ISETP.GE.AND P2, PT, R2, R9, PT ;  /* 0x000000090200720c */ /* 0x000fe20003f46270 */
[----:B-----5:R-:W-:Y:S01]  /*1660*/  @!UP0 UMOV UR9, UR11 ;  /* 0x0000000b00098c82 */ /* 0x020fe20008000000 */
[----:B--2---:R-:W-:Y:S01]  /*1670*/  P2R R0, PR, RZ, 0x1 ;  /* 0x00000001ff007803 */ /* 0x004fe20000000000 */
[----:B------:R-:W-:Y:S01]  /*1680*/  IMAD R0, R6, 0x400, R11 ;  /* 0x0000040006007824 */ /* 0x000fe200078e020b */
[----:B------:R-:W-:-:S03]  /*1690*/  ISETP.GE.AND P0, PT, R16, c[0x0][0x198], PT ;  /* 0x0000660010007a0c */ /* 0x000fc60003f06270 */
[----:B------:R-:W-:Y:S01]  /*16a0*/  IMAD.IADD R0, R0, 0x1, R3 ;  /* 0x0000000100007824 */ /* 0x000fe200078e0203 */
[----:B------:R-:W-:-:S05]  /*16b0*/  LOP3.LUT R3, R3, R11, RZ, 0xfc, !PT ;  /* 0x0000000b03037212 */ /* 0x000fca00078efcff */
        /* <DEDUP_REMOVED lines=15> */
.L_x_1096:
[----:B-1-34-:R-:W-:Y:S05]  /*17b0*/  BSYNC B0 ;  /* 0x0000000000007941 */ /* 0x01afea0003800000 */
.L_x_1095:
        /* <DEDUP_REMOVED lines=20> */
.L_x_1098:
[----:B------:R-:W-:Y:S05]  /*1900*/  BSYNC B0 ;  /* 0x0000000000007941 */ /* 0x000fea0003800000 */
.L_x_1097:
[----:B------:R-:W-:Y:S01]  /*1910*/  IADD3 R12, R2, 0x40, RZ ;  /* 0x00000040020c7810 */ /* 0x000fe20007ffe0ff */
[----:B--2---:R2:W4:Y:S01]  /*1920*/  SHFL.IDX PT, R19, R8, 0x2, 0x181f ;  /* 0x00581f0008137f89 */ /* 0x00452200000e0000 */
[----:B------:R-:W-:Y:S02]  /*1930*/  BSSY B0, `(.L_x_1099) ;  /* 0x0000012000007945 */ /* 0x000fe40003800000 */
[----:B------:R-:W-:Y:S01]  /*1940*/  ISETP.GE.AND P2, PT, R12, R9, PT ;  /* 0x000000090c00720c */ /* 0x000fe20003f46270 */
        /* <DEDUP_REMOVED lines=16> */
.L_x_1100:
[----:B------:R-:W-:Y:S05]  /*1a50*/  BSYNC B0 ;  /* 0x0000000000007941 */ /* 0x000fea0003800000 */
.L_x_1099:
[----:B------:R-:W-:Y:S01]  /*1a60*/  SHFL.IDX PT, R12, R10, 0x3, 0x181f ;  /* 0x00781f000a0c7f89 */ /* 0x000fe200000e0000 */
[----:B------:R-:W-:Y:S01]  /*1a70*/  IADD3 R2, R2, 0x60, RZ ;  /* 0x0000006002027810 */ /* 0x000fe20007ffe0ff */
[----:B------:R-:W-:Y:S01]  /*1a80*/  IMAD.MOV.U32 R196, RZ, RZ, c[0x0][0x2b8] ;  /* 0x0000ae00ffc47624 */ /* 0x000fe200078e00ff */
[----:B------:R-:W-:Y:S01]  /*1a90*/  SHF.R.S32.HI R209, RZ, 0x1f, R16 ;  /* 0x0000001fffd17819 */ /* 0x000fe20000011410 */
[----:B---3--:R-:W3:Y:S01]  /*1aa0*/  SHFL.IDX PT, R13, R8, 0x3, 0x181f ;  /* 0x00781f00080d7f89 */ /* 0x008ee200000e0000 */
[----:B------:R-:W-:Y:S01]  /*1ab0*/  ISETP.GE.AND P2, PT, R2, R9, PT ;  /* 0x000000090200720c */ /* 0x000fe20003f46270 */
[----:B------:R-:W-:Y:S01]  /*1ac0*/  IMAD.SHL.U32 R144, R201, 0x2, RZ ;  /* 0x00000002c9907824 */ /* 0x000fe200078e00ff */
[----:B------:R-:W-:Y:S01]  /*1ad0*/  LEA.HI R209, R209, R16, RZ, 0x3 ;  /* 0x00000010d1d17211 */ /* 0x000fe200078f18ff */
[----:B------:R-:W-:Y:S01]  /*1ae0*/  USHF.R.S32.HI UR8, URZ, 0x1f, UR9 ;  /* 0x0000001f3f087899 */ /* 0x000fe20008011409 */
[----:B------:R-:W-:Y:S01]  /*1af0*/  IADD3 R9, R149, -0x1, RZ ;  /* 0xffffffff95097810 */ /* 0x000fe20007ffe0ff */
[----:B------:R-:W-:Y:S01]  /*1b00*/  ULDC.64 UR4, c[0x0][0x2b0] ;  /* 0x0000ac0000047ab9 */ /* 0x000fe20000000a00 */
[----:B------:R-:W-:Y:S01]  /*1b10*/  SHF.R.S32.HI R192, RZ, 0x1f, R15 ;  /* 0x0000001fffc07819 */ /* 0x000fe2000001140f */
[----:B------:R-:W-:Y:S01]  /*1b20*/  UIMAD UR8, UR8, UR4, URZ ;  /* 0x00000004080872a4 */ /* 0x000fe2000f8e023f */
[----:B------:R-:W-:Y:S01]  /*1b30*/  LOP3.LUT R209, R209, 0xfffffff8, RZ, 0xc0, !PT ;  /* 0xfffffff8d1d17812 */ /* 0x000fe200078ec0ff */
[----:B------:R-:W-:Y:S01]  /*1b40*/  IMAD.SHL.U32 R146, R9, 0x40, RZ ;  /* 0x0000004009927824 */ /* 0x000fe200078e00ff */
[----:B------:R-:W-:Y:S01]  /*1b50*/  LEA.HI R192, R192, R15, RZ, 0x3 ;  /* 0x0000000fc0c07211 */ /* 0x000fe200078f18ff */
[----:B------:R-:W-:Y:S01]  /*1b60*/  UIMAD.WIDE.U32 UR12, UR9, UR4, URZ ;  /* 0x00000004090c72a5 */ /* 0x000fe2000f8e003f */
[----:B------:R-:W-:Y:S01]  /*1b70*/  ISETP.NE.AND P5, PT, R196, 0x1, PT ;  /* 0x00000001c400780c */ /* 0x000fe20003fa5270 */
[----:B------:R-:W-:Y:S01]  /*1b80*/  IMAD.IADD R200, R202, 0x1, R146 ;  /* 0x00000001cac87824 */ /* 0x000fe200078e0292 */
[----:B------:R-:W-:Y:S01]  /*1b90*/  LOP3.LUT R192, R192, 0xfffffff8, RZ, 0xc0, !PT ;  /* 0xfffffff8c0c07812 */ /* 0x000fe200078ec0ff */
[----:B------:R-:W-:Y:S01]  /*1ba0*/  UIMAD UR8, UR9, UR5, UR8 ;  /* 0x00000005090872a4 */ /* 0x000fe2000f8e0208 */
[----:B------:R-:W-:Y:S01]  /*1bb0*/  P2R R2, PR, RZ, 0x20 ;  /* 0x00000020ff027803 */ /* 0x000fe20000000000 */
[----:B------:R-:W-:Y:S01]  /*1bc0*/  IMAD.MOV.U32 R199, RZ, RZ, RZ ;  /* 0x000000ffffc77224 */ /* 0x000fe200078e00ff */
[----:B------:R-:W-:Y:S01]  /*1bd0*/  ULDC.64 UR4, c[0x0][0x210] ;  /* 0x0000840000047ab9 */ /* 0x000fe20000000a00 */
[----:B------:R-:W-:Y:S01]  /*1be0*/  P2R R17, PR, RZ, 0x2 ;  /* 0x00000002ff117803 */ /* 0x000fe20000000000 */
[----:B------:R-:W-:Y:S01]  /*1bf0*/  UIADD3 UR8, UR13, UR8, URZ ;  /* 0x000000080d087290 */ /* 0x000fe2000fffe03f */
[----:B---34-:R-:W-:-:S04]  /*1c00*/  @!P2 IMAD.WIDE R18, R210, 0x2, R12 ;  /* 0x00000002d212a825 */ /* 0x018fc800078e020c */
[--C-:B-12---:R-:W-:Y:S01]  /*1c10*/  @!P2 IMAD.WIDE R10, R209, 0x2, R12.reuse ;  /* 0x00000002d10aa825 */ /* 0x106fe200078e020c */
[----:B------:R-:W-:Y:S01]  /*1c20*/  @!PT LDS RZ, [RZ] ;  /* 0x00000000fffff984 */ /* 0x000fe20000000800 */
[----:B------:R1:W-:Y:S03]  /*1c30*/  @!P2 LDGSTS.E.BYPASS.LTC128B.128 [R144+0x1b100], [R18.64], !P3 ;  /* 0x1b1000001290afae */ /* 0x0003e6000d901d4e */
[----:B------:R-:W-:Y:S01]  /*1c40*/  @!P2 IMAD.WIDE R26, R192, 0x2, R12 ;  /* 0x00000002c01aa825 */ /* 0x000fe200078e020c */
[----:B------:R2:W-:Y:S01]  /*1c50*/  @!P2 LDGSTS.E.BYPASS.LTC128B.128 [R144+0x1f100], [R10.64], !P0 ;  /* 0x1f1000000a90afae */ /* 0x0005e2000c101d4e */
[C---:B------:R-:W-:Y:S02]  /*1c60*/  ISETP.GE.AND P0, PT, R200.reuse, R195, PT ;  /* 0x000000c3c800720c */ /* 0x040fe40003f06270 */
[----:B------:R-:W-:Y:S01]  /*1c70*/  IMAD.IADD R200, R200, 0x1, R203 ;  /* 0x00000001c8c87824 */ /* 0x000fe200078e02cb */
[----:B------:R3:W-:Y:S01]  /*1c80*/  @!P2 LDGSTS.E.BYPASS.LTC128B.128 [R144+0x23100], [R26.64], !P4 ;  /* 0x231000001a90afae */ /* 0x0007e2000e101d4e */
[----:B------:R-:W-:-:S02]  /*1c90*/  ISETP.GT.OR P0, PT, R202, 0x3f, P0 ;  /* 0x0000003fca00780c */ /* 0x000fc40000704670 */
[----:B------:R-:W-:Y:S01]  /*1ca0*/  @P5 IMAD.HI.U32 R8, R200, c[0x0][0x2bc], RZ ;  /* 0x0000af00c8085a27 */ /* 0x000fe200078e00ff */
[----:B------:R-:W0:Y:S03]  /*1cb0*/  LDGDEPBAR ;  /* 0x00000000000079af */ /* 0x000e260000000000 */
[----:B------:R-:W-:Y:S01]  /*1cc0*/  IMAD.MOV.U32 R2, RZ, RZ, R200 ;  /* 0x000000ffff027224 */ /* 0x000fe200078e00c8 */
[----:B------:R-:W-:-:S06]  /*1cd0*/  @P5 SHF.R.U32.HI R2, RZ, c[0x0][0x2c0], R8 ;  /* 0x0000b000ff025a19 */ /* 0x000fcc0000011608 */
[----:B--2---:R-:W-:-:S04]  /*1ce0*/  @!P0 IADD3 R11, P3, R2, UR12, RZ ;  /* 0x0000000c020b8c10 */ /* 0x004fc8000ff7e0ff */
[----:B------:R-:W-:Y:S02]  /*1cf0*/  @!P0 LEA.HI.X.SX32 R8, R2, UR8, 0x1, P3 ;  /* 0x0000000802088c11 */ /* 0x000fe400098f0eff */
[----:B------:R-:W-:-:S04]  /*1d00*/  @!P0 LEA R10, P3, R11, c[0x0][0x2a0], 0x2 ;  /* 0x0000a8000b0a8a11 */ /* 0x000fc800078610ff */
[----:B------:R-:W-:Y:S01]  /*1d10*/  @!P0 LEA.HI.X R11, R11, c[0x0][0x2a4], R8, 0x2, P3 ;  /* 0x0000a9000b0b8a11 */ /* 0x000fe200018f1408 */
[----:B------:R-:W-:Y:S06]  /*1d20*/  BAR.SYNC.DEFER_BLOCKING 0x0 ;  /* 0x0000000000007b1d */ /* 0x000fec0000010000 */
[----:B------:R-:W2:Y:S01]  /*1d30*/  @!P0 LDG.E R199, [R10.64] ;  /* 0x0000000e0ac78981 */ /* 0x000ea2000c1e1900 */
[----:B------:R-:W-:Y:S01]  /*1d40*/  IMAD.MOV R13, RZ, RZ, -R2 ;  /* 0x000000ffff0d7224 */ /* 0x000fe200078e0a02 */
[----:B------:R-:W-:Y:S01]  /*1d50*/  UIMAD UR9, UR18, UR4, URZ ;  /* 0x00000004120972a4 */ /* 0x000fe2000f8e023f */
[C---:B------:R-:W-:Y:S01]  /*1d60*/  IMAD.WIDE R28, R210.reuse, 0x2, RZ ;  /* 0x00000002d21c7825 */ /* 0x040fe200078e02ff */
[----:B------:R-:W-:Y:S01]  /*1d70*/  UIMAD.WIDE.U32 UR16, UR10, UR4, URZ ;  /* 0x000000040a1072a5 */ /* 0x000fe2000f8e003f */
[----:B------:R-:W-:Y:S01]  /*1d80*/  ISETP.GE.AND P5, PT, R210, c[0x0][0x1d4], PT ;  /* 0x00007500d2007a0c */ /* 0x000fe20003fa6270 */
[----:B------:R-:W-:Y:S01]  /*1d90*/  UIMAD UR9, UR10, UR5, UR9 ;  /* 0x000000050a0972a4 */ /* 0x000fe2000f8e0209 */
[----:B------:R-:W-:Y:S01]  /*1da0*/  IMAD R200, R13, c[0x0][0x2b8], R200 ;  /* 0x0000ae000dc87a24 */ /* 0x000fe200078e02c8 */
[----:B------:R-:W-:Y:S01]  /*1db0*/  ISETP.GE.AND P4, PT, R16, c[0x0][0x1d4], PT ;  /* 0x0000750010007a0c */ /* 0x000fe20003f86270 */
[----:B------:R-:W-:Y:S01]  /*1dc0*/  ULDC.64 UR4, c[0x0][0x1e8] ;  /* 0x00007a0000047ab9 */ /* 0x000fe20000000a00 */
[----:B---3--:R-:W-:Y:S01]  /*1dd0*/  IMAD.WIDE R26, R209, 0x2, RZ ;  /* 0x00000002d11a7825 */ /* 0x008fe200078e02ff */
[----:B------:R-:W-:Y:S01]  /*1de0*/  UIADD3 UR9, UR17, UR9, URZ ;  /* 0x0000000911097290 */ /* 0x000fe2000fffe03f */
[----:B------:R-:W-:Y:S01]  /*1df0*/  SHF.R.S32.HI R13, RZ, 0x1f, R200 ;  /* 0x0000001fff0d7819 */ /* 0x000fe200000114c8 */
[----:B------:R-:W-:Y:S01]  /*1e00*/  UIMAD UR18, UR18, UR4, URZ ;  /* 0x00000004121272a4 */ /* 0x000fe2000f8e023f */
[C---:B-1----:R-:W-:Y:S01]  /*1e10*/  IMAD.WIDE.U32 R18, R200.reuse, c[0x0][0x208], RZ ;  /* 0x00008200c8127a25 */ /* 0x042fe200078e00ff */
[----:B------:R-:W-:Y:S01]  /*1e20*/  UIMAD.WIDE.U32 UR22, UR10, UR4, URZ ;  /* 0x000000040a1672a5 */ /* 0x000fe2000f8e003f */
[----:B------:R-:W-:Y:S01]  /*1e30*/  ISETP.GE.AND P6, PT, R15, c[0x0][0x1d4], PT ;  /* 0x000075000f007a0c */ /* 0x000fe20003fc6270 */
[----:B------:R-:W-:Y:S01]  /*1e40*/  UIMAD UR18, UR10, UR5, UR18 ;  /* 0x000000050a1272a4 */ /* 0x000fe2000f8e0212 */
[C---:B------:R-:W-:Y:S01]  /*1e50*/  IMAD R23, R13.reuse, c[0x0][0x208], RZ ;  /* 0x000082000d177a24 */ /* 0x040fe200078e02ff */
[----:B------:R-:W-:Y:S01]  /*1e60*/  SHF.R.S32.HI R145, RZ, 0x1f, R210 ;  /* 0x0000001fff917819 */ /* 0x000fe200000114d2 */
[----:B------:R-:W-:Y:S01]  /*1e70*/  IMAD R13, R13, c[0x0][0x1e0], RZ ;  /* 0x000078000d0d7a24 */ /* 0x000fe200078e02ff */
[----:B------:R-:W-:Y:S01]  /*1e80*/  UIADD3 UR18, UR23, UR18, URZ ;  /* 0x0000001217127290 */ /* 0x000fe2000fffe03f */
[C---:B------:R-:W-:Y:S01]  /*1e90*/  IMAD R24, R200.reuse, c[0x0][0x20c], R23 ;  /* 0x00008300c8187a24 */ /* 0x040fe200078e0217 */
[----:B------:R-:W-:Y:S01]  /*1ea0*/  SEL R211, RZ, 0x10, P6 ;  /* 0x00000010ffd37807 */ /* 0x000fe20003000000 */
[----:B------:R-:W-:Y:S01]  /*1eb0*/  IMAD R13, R200, c[0x0][0x1e4], R13 ;  /* 0x00007900c80d7a24 */ /* 0x000fe200078e020d */
[----:B------:R-:W-:Y:S01]  /*1ec0*/  IADD3 R198, R144, 0x100, RZ ;  /* 0x0000010090c67810 */ /* 0x000fe20007ffe0ff */
[----:B------:R-:W-:Y:S01]  /*1ed0*/  IMAD.IADD R25, R19, 0x1, R24 ;  /* 0x0000000113197824 */ /* 0x000fe200078e0218 */
[----:B------:R-:W-:Y:S01]  /*1ee0*/  SHF.R.S32.HI R132, RZ, 0x1f, R209 ;  /* 0x0000001fff847819 */ /* 0x000fe200000114d1 */
[----:B------:R-:W-:Y:S01]  /*1ef0*/  IMAD.MOV.U32 R24, RZ, RZ, R18 ;  /* 0x000000ffff187224 */ /* 0x000fe200078e0012 */
[----:B------:R-:W-:Y:S01]  /*1f00*/  SHF.R.S32.HI R133, RZ, 0x1f, R192 ;  /* 0x0000001fff857819 */ /* 0x000fe200000114c0 */
[----:B------:R-:W-:-:S04]  /*1f10*/  IMAD.WIDE.U32 R18, R200, c[0x0][0x1e0], RZ ;  /* 0x00007800c8127a25 */ /* 0x000fc800078e00ff */
[----:B------:R-:W-:Y:S01]  /*1f20*/  IMAD.IADD R19, R19, 0x1, R13 ;  /* 0x0000000113137824 */ /* 0x000fe200078e020d */
        /* <DEDUP_REMOVED lines=9> */
[----:B------:R-:W-:Y:S01]  /*1fc0*/  LEA R23, P0, R11, c[0x0][0x1f8], 0x1 ;  /* 0x00007e000b177a11 */ /* 0x000fe200078008ff */
[----:B------:R-:W-:-:S03]  /*1fd0*/  IMAD.WIDE R24, R192, 0x2, RZ ;  /* 0x00000002c0187825 */ /* 0x000fc600078e02ff */
[----:B------:R-:W-:Y:S01]  /*1fe0*/  LEA.HI.X R22, R11, c[0x0][0x1fc], R22, 0x1, P0 ;  /* 0x00007f000b167a11 */ /* 0x000fe200000f0c16 */
[----:B------:R-:W1:Y:S01]  /*1ff0*/  SHFL.IDX PT, R13, R23, RZ, 0x181f ;  /* 0x00181fff170d7589 */ /* 0x000e6200000e0000 */
[----:B------:R-:W-:-:S03]  /*2000*/  IADD3 R8, P0, R18, UR22, RZ ;  /* 0x0000001612087c10 */ /* 0x000fc6000ff1e0ff */
[----:B------:R-:W-:Y:S01]  /*2010*/  SHFL.IDX PT, R11, R23, 0x1, 0x181f ;  /* 0x00381f00170b7f89 */ /* 0x000fe200000e0000 */
[----:B------:R-:W-:Y:S02]  /*2020*/  IADD3.X R19, R19, UR18, R2, P0, !PT ;  /* 0x0000001213137c10 */ /* 0x000fe400087fe402 */
[C---:B------:R-:W-:Y:S01]  /*2030*/  LEA R10, P0, R8.reuse, c[0x0][0x1c8], 0x1 ;  /* 0x00007200080a7a11 */ /* 0x040fe200078008ff */
[----:B------:R-:W2:Y:S01]  /*2040*/  SHFL.IDX PT, R14, R22, RZ, 0x181f ;  /* 0x00181fff160e7589 */ /* 0x000ea200000e0000 */
[----:B------:R-:W-:Y:S02]  /*2050*/  IADD3 R2, -R21, R195, -R146 ;  /* 0x000000c315027210 */ /* 0x000fe40007ffe992 */
[----:B------:R-:W-:Y:S01]  /*2060*/  LEA.HI.X R8, R8, c[0x0][0x1cc], R19, 0x1, P0 ;  /* 0x0000730008087a11 */ /* 0x000fe200000f0c13 */
[----:B------:R3:W4:Y:S04]  /*2070*/  SHFL.IDX PT, R12, R22, 0x1, 0x181f ;  /* 0x00381f00160c7f89 */ /* 0x00072800000e0000 */
[----:B------:R-:W-:Y:S04]  /*2080*/  SHFL.IDX PT, R18, R10, RZ, 0x181f ;  /* 0x00181fff0a127589 */ /* 0x000fe800000e0000 */
[----:B------:R-:W5:Y:S01]  /*2090*/  SHFL.IDX PT, R19, R8, RZ, 0x181f ;  /* 0x00181fff08137589 */ /* 0x000f6200000e0000 */
[----:B-1----:R-:W-:-:S05]  /*20a0*/  IADD3 R30, P3, R13, R26, RZ ;  /* 0x0000001a0d1e7210 */ /* 0x002fca0007f7e0ff */
[----:B--2---:R-:W-:Y:S01]  /*20b0*/  IMAD.X R31, R14, 0x1, R27, P3 ;  /* 0x000000010e1f7824 */ /* 0x004fe200018e061b */
[-C--:B------:R-:W-:Y:S02]  /*20c0*/  IADD3 R26, P3, R26, R11.reuse, RZ ;  /* 0x0000000b1a1a7210 */ /* 0x080fe40007f7e0ff */
[----:B---3--:R-:W-:Y:S02]  /*20d0*/  IADD3 R22, P2, R13, R28, RZ ;  /* 0x0000001c0d167210 */ /* 0x008fe40007f5e0ff */
[----:B------:R-:W-:Y:S01]  /*20e0*/  IADD3 R28, P0, R28, R11, RZ ;  /* 0x0000000b1c1c7210 */ /* 0x000fe20007f1e0ff */
[--C-:B----4-:R-:W-:Y:S01]  /*20f0*/  IMAD.X R27, R27, 0x1, R12.reuse, P3 ;  /* 0x000000011b1b7824 */ /* 0x110fe200018e060c */
[----:B------:R-:W-:Y:S01]  /*2100*/  ISETP.GE.AND P3, PT, R210, c[0x0][0x1d4], PT ;  /* 0x00007500d2007a0c */ /* 0x000fe20003f66270 */
[----:B------:R-:W-:Y:S01]  /*2110*/  IMAD.X R23, R14, 0x1, R29, P2 ;  /* 0x000000010e177824 */ /* 0x000fe200010e061d */
[----:B------:R-:W-:Y:S01]  /*2120*/  IADD3 R32, P2, R13, R24, RZ ;  /* 0x000000180d207210 */ /* 0x000fe20007f5e0ff */
[----:B------:R-:W-:Y:S01]  /*2130*/  IMAD.X R29, R29, 0x1, R12, P0 ;  /* 0x000000011d1d7824 */ /* 0x000fe200000e060c */
[----:B------:R-:W-:-:S03]  /*2140*/  ISETP.GE.AND P0, PT, R2, 0x1, PT ;  /* 0x000000010200780c */ /* 0x000fc60003f06270 */
[----:B------:R-:W-:Y:S01]  /*2150*/  IMAD.X R33, R14, 0x1, R25, P2 ;  /* 0x000000010e217824 */ /* 0x000fe200010e0619 */
[----:B------:R-:W-:-:S05]  /*2160*/  IADD3 R24, P2, R24, R11, RZ ;  /* 0x0000000b18187210 */ /* 0x000fca0007f5e0ff */
[----:B------:R-:W-:-:S04]  /*2170*/  IMAD.X R25, R25, 0x1, R12, P2 ;  /* 0x0000000119197824 */ /* 0x000fc800010e060c */
[----:B-----5:R-:W-:-:S04]  /*2180*/  @P0 IMAD.WIDE R34, R210, 0x2, R18 ;  /* 0x00000002d2220825 */ /* 0x020fc800078e0212 */
[--C-:B------:R-:W-:Y:S01]  /*2190*/  @P0 IMAD.WIDE R12, R209, 0x2, R18.reuse ;  /* 0x00000002d10c0825 */ /* 0x100fe200078e0212 */
[----:B------:R1:W-:Y:S03]  /*21a0*/  @P0 LDGSTS.E.BYPASS.LTC128B.128 [R144+0xc100], [R34.64], !P5 ;  /* 0x0c10000022900fae */ /* 0x0003e6000e901d4e */
[----:B------:R-:W-:Y:S01]  /*21b0*/  @P0 IMAD.WIDE R40, R192, 0x2, R18 ;  /* 0x00000002c0280825 */ /* 0x000fe200078e0212 */
[----:B------:R1:W-:Y:S04]  /*21c0*/  @P0 LDGSTS.E.BYPASS.LTC128B.128 [R144+0xe100], [R12.64], !P4 ;  /* 0x0e1000000c900fae */ /* 0x0003e8000e101d4e */
[----:B------:R-:W-:Y:S04]  /*21d0*/  SHFL.IDX PT, R18, R10, 0x1, 0x181f ;  /* 0x00381f000a127f89 */ /* 0x000fe800000e0000 */
[----:B------:R-:W2:Y:S04]  /*21e0*/  SHFL.IDX PT, R19, R8, 0x1, 0x181f ;  /* 0x00381f0008137f89 */ /* 0x000ea800000e0000 */
[----:B------:R1:W-:Y:S01]  /*21f0*/  @P0 LDGSTS.E.BYPASS.LTC128B.128 [R144+0x10100], [R40.64], !P6 ;  /* 0x1010000028900fae */ /* 0x0003e2000f101d4e */
[----:B------:R-:W-:-:S13]  /*2200*/  ISETP.GT.AND P0, PT, R2, 0x20, PT ;  /* 0x000000200200780c */ /* 0x000fda0003f04270 */
[----:B--2---:R-:W-:-:S04]  /*2210*/  @P0 IMAD.WIDE R38, R210, 0x2, R18 ;  /* 0x00000002d2260825 */ /* 0x004fc800078e0212 */
[--C-:B------:R-:W-:Y:S01]  /*2220*/  @P0 IMAD.WIDE R36, R209, 0x2, R18.reuse ;  /* 0x00000002d1240825 */ /* 0x100fe200078e0212 */
[----:B------:R1:W-:Y:S03]  /*2230*/  @P0 LDGSTS.E.BYPASS.LTC128B.128 [R144+0xd100], [R38.64], !P5 ;  /* 0x0d10000026900fae */ /* 0x0003e6000e901d4e */
[----:B------:R-:W-:Y:S01]  /*2240*/  @P0 IMAD.WIDE R18, R192, 0x2, R18 ;  /* 0x00000002c0120825 */ /* 0x000fe200078e0212 */
[----:B------:R1:W-:Y:S04]  /*2250*/  @P0 LDGSTS.E.BYPASS.LTC128B.128 [R144+0xf100], [R36.64], !P4 ;  /* 0x0f10000024900fae */ /* 0x0003e8000e101d4e */
[----:B------:R1:W-:Y:S01]  /*2260*/  @P0 LDGSTS.E.BYPASS.LTC128B.128 [R144+0x11100], [R18.64], !P6 ;  /* 0x1110000012900fae */ /* 0x0003e2000f101d4e */
[----:B------:R-:W-:-:S02]  /*2270*/  ISETP.LT.OR P0, PT, R2, 0x1, P3 ;  /* 0x000000010200780c */ /* 0x000fc40001f01670 */
[----:B------:R-:W-:Y:S01]  /*2280*/  ISETP.LT.OR P3, PT, R2, 0x21, P3 ;  /* 0x000000210200780c */ /* 0x000fe20001f61670 */
[----:B------:R-:W0:Y:S10]  /*2290*/  LDGDEPBAR ;  /* 0x00000000000079af */ /* 0x000e340000000000 */
[----:B------:R1:W-:Y:S01]  /*22a0*/  LDGSTS.E.BYPASS.LTC128B.128 [R144+0x100], [R22.64], !P0 ;  /* 0x0010000016907fae */ /* 0x0003e2000c101d4e */
[----:B------:R-:W-:-:S04]  /*22b0*/  ISETP.GE.AND P0, PT, R16, c[0x0][0x1d4], PT ;  /* 0x0000750010007a0c */ /* 0x000fc80003f06270 */
[C---:B------:R-:W-:Y:S02]  /*22c0*/  ISETP.LT.OR P2, PT, R2.reuse, 0x1, P0 ;  /* 0x000000010200780c */ /* 0x040fe40000741670 */
[----:B------:R-:W-:-:S11]  /*22d0*/  ISETP.LT.OR P0, PT, R2, 0x21, P0 ;  /* 0x000000210200780c */ /* 0x000fd60000701670 */
[----:B------:R1:W-:Y:S01]  /*22e0*/  LDGSTS.E.BYPASS.LTC128B.128 [R144+0x2100], [R30.64], !P2 ;  /* 0x021000001e907fae */ /* 0x0003e2000d101d4e */
[----:B------:R-:W-:-:S04]  /*22f0*/  ISETP.GE.AND P2, PT, R15, c[0x0][0x1d4], PT ;  /* 0x000075000f007a0c */ /* 0x000fc80003f46270 */
[----:B------:R-:W-:-:S13]  /*2300*/  ISETP.LT.OR P1, PT, R2, 0x1, P2 ;  /* 0x000000010200780c */ /* 0x000fda0001721670 */
[----:B------:R1:W-:Y:S01]  /*2310*/  LDGSTS.E.BYPASS.LTC128B.128 [R144+0x4100], [R32.64], !P1 ;  /* 0x0410000020907fae */ /* 0x0003e2000c901d4e */
[----:B------:R-:W-:-:S03]  /*2320*/  ISETP.NE.AND P1, PT, R17, RZ, PT ;  /* 0x000000ff1100720c */ /* 0x000fc60003f25270 */
[----:B------:R1:W-:Y:S01]  /*2330*/  LDGSTS.E.BYPASS.LTC128B.128 [R144+0x1100], [R28.64], !P3 ;  /* 0x011000001c907fae */ /* 0x0003e2000d901d4e */
[----:B------:R-:W-:-:S03]  /*2340*/  ISETP.GT.AND P3, PT, R9, R194, PT ;  /* 0x000000c20900720c */ /* 0x000fc60003f64270 */
[----:B------:R1:W-:Y:S01]  /*2350*/  LDGSTS.E.BYPASS.LTC128B.128 [R144+0x3100], [R26.64], !P0 ;  /* 0x031000001a907fae */ /* 0x0003e2000c101d4e */
[----:B------:R-:W-:Y:S02]  /*2360*/  ISETP.LT.OR P0, PT, R2, 0x21, P2 ;  /* 0x000000210200780c */ /* 0x000fe40001701670 */
[----:B------:R-:W-:Y:S02]  /*2370*/  ISETP.GT.AND P2, PT, R202, 0x3f, PT ;  /* 0x0000003fca00780c */ /* 0x000fe40003f44270 */
[----:B------:R-:W-:-:S09]  /*2380*/  P2R R21, PR, RZ, 0x8 ;  /* 0x00000008ff157803 */ /* 0x000fd20000000000 */
[----:B------:R1:W-:Y:S04]  /*2390*/  LDGSTS.E.BYPASS.LTC128B.128 [R144+0x5100], [R24.64], !P0 ;  /* 0x0510000018907fae */ /* 0x0003e8000c101d4e */
[----:B------:R-:W0:Y:S01]  /*23a0*/  LDGDEPBAR ;  /* 0x00000000000079af */ /* 0x000e220000000000 */
        /* <DEDUP_REMOVED lines=14> */
[----:B-1----:R-:W-:Y:S02]  /*2490*/  SEL R12, RZ, 0x10, P5 ;  /* 0x00000010ff0c7807 */ /* 0x002fe40002800000 */
[----:B------:R-:W-:Y:S01]  /*24a0*/  SHF.L.U64.HI R14, R210, 0x1, R145 ;  /* 0x00000001d20e7819 */ /* 0x000fe20000010291 */
        /* <DEDUP_REMOVED lines=9> */
[----:B------:R-:W-:Y:S02]  /*2540*/  IMAD.IADD R11, R11, 0x1, R13 ;  /* 0x000000010b0b7824 */ /* 0x000fe400078e020d */
[----:B------:R-:W-:Y:S01]  /*2550*/  IMAD.SHL.U32 R13, R210, 0x2, RZ ;  /* 0x00000002d20d7824 */ /* 0x000fe200078e00ff */
[----:B--2---:R-:W-:Y:S01]  /*2560*/  SHF.R.S32.HI R2, RZ, 0x1f, R199 ;  /* 0x0000001fff027819 */ /* 0x004fe200000114c7 */
[----:B------:R-:W-:Y:S01]  /*2570*/  IMAD.WIDE.U32 R8, R199, c[0x0][0x1f0], R10 ;  /* 0x00007c00c7087a25 */ /* 0x000fe200078e000a */
[----:B------:R-:W-:-:S03]  /*2580*/  SHF.L.U64.HI R11, R209, 0x1, R132 ;  /* 0x00000001d10b7819 */ /* 0x000fc60000010284 */
[----:B------:R-:W-:Y:S01]  /*2590*/  IMAD R2, R2, c[0x0][0x1f0], RZ ;  /* 0x00007c0002027a24 */ /* 0x000fe200078e02ff */
[----:B------:R-:W-:Y:S01]  /*25a0*/  IADD3 R15, P0, R8, UR22, RZ ;  /* 0x00000016080f7c10 */ /* 0x000fe2000ff1e0ff */
[----:B------:R-:W-:Y:S01]  /*25b0*/  IMAD.SHL.U32 R10, R209, 0x2, RZ ;  /* 0x00000002d10a7824 */ /* 0x000fe200078e00ff */
[----:B------:R-:W-:Y:S01]  /*25c0*/  SHF.L.U64.HI R8, R192, 0x1, R133 ;  /* 0x00000001c0087819 */ /* 0x000fe20000010285 */
[----:B------:R-:W-:-:S05]  /*25d0*/  IMAD R2, R199, c[0x0][0x1f4], R2 ;  /* 0x00007d00c7027a24 */ /* 0x000fca00078e0202 */
[----:B------:R-:W-:Y:S02]  /*25e0*/  IADD3.X R2, R9, UR18, R2, P0, !PT ;  /* 0x0000001209027c10 */ /* 0x000fe400087fe402 */
[C---:B------:R-:W-:Y:S02]  /*25f0*/  LEA R16, P0, R15.reuse, c[0x0][0x1c8], 0x1 ;  /* 0x000072000f107a11 */ /* 0x040fe400078008ff */
[----:B------:R-:W-:Y:S02]  /*2600*/  SEL R9, RZ, 0x10, P4 ;  /* 0x00000010ff097807 */ /* 0x000fe40002000000 */
[----:B------:R-:W-:Y:S01]  /*2610*/  LEA.HI.X R15, R15, c[0x0][0x1cc], R2, 0x1, P0 ;  /* 0x000073000f0f7a11 */ /* 0x000fe200000f0c02 */
[----:B------:R-:W1:Y:S01]  /*2620*/  SHFL.IDX PT, R18, R16, 0x1, 0x181f ;  /* 0x00381f0010127f89 */ /* 0x000e6200000e0000 */
[----:B------:R-:W-:Y:S01]  /*2630*/  IADD3 R23, -R9, 0x10, RZ ;  /* 0x0000001009177810 */ /* 0x000fe20007ffe1ff */
[----:B------:R-:W-:Y:S02]  /*2640*/  IMAD.SHL.U32 R2, R192, 0x2, RZ ;  /* 0x00000002c0027824 */ /* 0x000fe400078e00ff */
[----:B------:R-:W2:Y:S01]  /*2650*/  SHFL.IDX PT, R19, R15, 0x1, 0x181f ;  /* 0x00381f000f137f89 */ /* 0x000ea200000e0000 */
[----:B------:R-:W-:-:S03]  /*2660*/  LOP3.LUT R23, R23, 0xf, RZ, 0xc0, !PT ;  /* 0x0000000f17177812 */ /* 0x000fc600078ec0ff */
        /* <DEDUP_REMOVED lines=23> */
.L_x_1101:
[----:B------:R-:W0:Y:S01]  /*27e0*/  LDGDEPBAR ;  /* 0x00000000000079af */ /* 0x000e220000000000 */
[----:B------:R-:W-:Y:S01]  /*27f0*/  LOP3.LUT P3, RZ, R212, 0x2, RZ, 0xc0, !PT ;  /* 0x00000002d4ff7812 */ /* 0x000fe2000786c0ff */
[----:B------:R-:W-:Y:S01]  /*2800*/  IMAD.SHL.U32 R189, R189, 0x2, RZ ;  /* 0x00000002bdbd7824 */ /* 0x000fe200078e00ff */
[----:B------:R-:W-:Y:S01]  /*2810*/  MOV R186, 0x20 ;  /* 0x0000002000ba7802 */ /* 0x000fe20000000f00 */
[----:B------:R-:W-:Y:S01]  /*2820*/  IMAD.SHL.U32 R188, R188, 0x2, RZ ;  /* 0x00000002bcbc7824 */ /* 0x000fe200078e00ff */
[----:B------:R-:W-:Y:S01]  /*2830*/  ISETP.NE.AND P0, PT, R21, RZ, PT ;  /* 0x000000ff1500720c */ /* 0x000fe20003f05270 */
[C---:B------:R-:W-:Y:S01]  /*2840*/  IMAD.SHL.U32 R48, R0.reuse, 0x2, RZ ;  /* 0x0000000200307824 */ /* 0x040fe200078e00ff */
[----:B------:R-:W-:Y:S02]  /*2850*/  LEA R191, R0, 0x18100, 0x1 ;  /* 0x0001810000bf7811 */ /* 0x000fe400078e08ff */
[----:B------:R-:W-:-:S03]  /*2860*/  SEL R186, R186, 0xffffffe0, !P3 ;  /* 0xffffffe0baba7807 */ /* 0x000fc60005800000 */
[----:B------:R-:W-:Y:S01]  /*2870*/  IMAD.IADD R187, R191, 0x1, R188 ;  /* 0x00000001bfbb7824 */ /* 0x000fe200078e02bc */
[----:B------:R-:W-:Y:S01]  /*2880*/  IADD3 R2, R189, R186, RZ ;  /* 0x000000babd027210 */ /* 0x000fe20007ffe0ff */
[----:B------:R-:W-:-:S04]  /*2890*/  DEPBAR.LE SB0, 0x3 ;  /* 0x000080c00000791a */ /* 0x000fc80000000000 */
[----:B------:R-:W-:-:S04]  /*28a0*/  DEPBAR.LE SB0, 0x2 ;  /* 0x000080800000791a */ /* 0x000fc80000000000 */
[----:B------:R-:W-:Y:S06]  /*28b0*/  BAR.SYNC.DEFER_BLOCKING 0x0 ;  /* 0x0000000000007b1d */ /* 0x000fec0000010000 */
[----:B------:R-:W2:Y:S04]  /*28c0*/  LDSM.16.M88.4 R48, [R48+0x18100] ;  /* 0x018100003030783b */ /* 0x000ea80000000200 */
[----:B-1----:R1:W3:Y:S04]  /*28d0*/  LDSM.16.M88.4 R32, [R189+0xc100] ;  /* 0x00c10000bd20783b */ /* 0x0022e80000000200 */
[----:B------:R1:W4:Y:S04]  /*28e0*/  LDSM.16.M88.4 R24, [R189+0xc900] ;  /* 0x00c90000bd18783b */ /* 0x0003280000000200 */
[----:B------:R1:W1:Y:S04]  /*28f0*/  LDSM.16.M88.4 R16, [R189+0xd100] ;  /* 0x00d10000bd10783b */ /* 0x0002680000000200 */
[----:B------:R1:W1:Y:S04]  /*2900*/  LDSM.16.M88.4 R8, [R189+0xd900] ;  /* 0x00d90000bd08783b */ /* 0x0002680000000200 */
[----:B------:R1:W1:Y:S04]  /*2910*/  LDSM.16.M88.4 R60, [R187] ;  /* 0x00000000bb3c783b */ /* 0x0002680000000200 */
[----:B------:R1:W1:Y:S04]  /*2920*/  LDSM.16.M88.4 R12, [R2+0xc100] ;  /* 0x00c10000020c783b */ /* 0x0002680000000200 */
[----:B------:R1:W1:Y:S04]  /*2930*/  LDSM.16.M88.4 R40, [R2+0xc900] ;  /* 0x00c900000228783b */ /* 0x0002680000000200 */
[----:B------:R1:W1:Y:S04]  /*2940*/  LDSM.16.M88.4 R76, [R2+0xd100] ;  /* 0x00d10000024c783b */ /* 0x0002680000000200 */
[----:B------:R1:W1:Y:S01]  /*2950*/  LDSM.16.M88.4 R52, [R2+0xd900] ;  /* 0x00d900000234783b */ /* 0x0002620000000200 */
[----:B------:R-:W-:Y:S05]  /*2960*/  @!P0 BRA `(.L_x_1102) ;  /* 0x0000034000008947 */ /* 0x000fea0003800000 */
[----:B------:R-:W-:Y:S01]  /*2970*/  SHF.R.S32.HI R21, RZ, 0x1f, R200 ;  /* 0x0000001fff157819 */ /* 0x000fe200000114c8 */
[----:B------:R-:W-:Y:S01]  /*2980*/  IMAD.WIDE.U32 R22, R200, c[0x0][0x208], RZ ;  /* 0x00008200c8167a25 */ /* 0x000fe200078e00ff */
[----:B------:R-:W-:-:S02]  /*2990*/  SHF.R.S32.HI R0, RZ, 0x1f, R199 ;  /* 0x0000001fff007819 */ /* 0x000fc400000114c7 */
[----:B------:R-:W-:Y:S01]  /*29a0*/  SEL R29, RZ, 0x10, P5 ;  /* 0x00000010ff1d7807 */ /* 0x000fe20002800000 */
[----:B------:R-:W-:Y:S01]  /*29b0*/  IMAD R21, R21, c[0x0][0x208], RZ ;  /* 0x0000820015157a24 */ /* 0x000fe200078e02ff */
[----:B------:R-:W-:Y:S01]  /*29c0*/  SHF.L.U64.HI R31, R210, 0x1, R145 ;  /* 0x00000001d21f7819 */ /* 0x000fe20000010291 */
[----:B------:R-:W-:Y:S01]  /*29d0*/  IMAD R0, R0, c[0x0][0x218], RZ ;  /* 0x0000860000007a24 */ /* 0x000fe200078e02ff */
[----:B------:R-:W-:Y:S01]  /*29e0*/  IADD3 R57, -R29, 0x10, RZ ;  /* 0x000000101d397810 */ /* 0x000fe20007ffe1ff */
[----:B------:R-:W-:Y:S01]  /*29f0*/  IMAD R21, R200, c[0x0][0x20c], R21 ;  /* 0x00008300c8157a24 */ /* 0x000fe200078e0215 */
[----:B------:R-:W-:Y:S01]  /*2a00*/  IADD3 R39, -R211, 0x10, RZ ;  /* 0x00000010d3277810 */ /* 0x000fe20007ffe1ff */
[----:B------:R-:W-:Y:S01]  /*2a10*/  IMAD R0, R199, c[0x0][0x21c], R0 ;  /* 0x00008700c7007a24 */ /* 0x000fe200078e0200 */
[----:B------:R-:W-:Y:S01]  /*2a20*/  LOP3.LUT R57, R57, 0xf, RZ, 0xc0, !PT ;  /* 0x0000000f39397812 */ /* 0x000fe200078ec0ff */
[----:B------:R-:W-:Y:S01]  /*2a30*/  IMAD.IADD R23, R23, 0x1, R21 ;  /* 0x0000000117177824 */ /* 0x000fe200078e0215 */
[----:B------:R-:W-:Y:S01]  /*2a40*/  SHF.L.U64.HI R28, R209, 0x1, R132 ;  /* 0x00000001d11c7819 */ /* 0x000fe20000010284 */
[----:B------:R-:W-:Y:S01]  /*2a50*/  IMAD.SHL.U32 R30, R210, 0x2, RZ ;  /* 0x00000002d21e7824 */ /* 0x000fe200078e00ff */
[----:B------:R-:W-:Y:S01]  /*2a60*/  LOP3.LUT R39, R39, 0xf, RZ, 0xc0, !PT ;  /* 0x0000000f27277812 */ /* 0x000fe200078ec0ff */
[----:B------:R-:W-:Y:S01]  /*2a70*/  IMAD.WIDE.U32 R22, R199, c[0x0][0x218], R22 ;  /* 0x00008600c7167a25 */ /* 0x000fe200078e0016 */
[----:B------:R-:W-:-:S04]  /*2a80*/  SHF.L.U64.HI R21, R192, 0x1, R133 ;  /* 0x00000001c0157819 */ /* 0x000fc80000010285 */
        /* <DEDUP_REMOVED lines=8> */
[----:B------:R-:W-:Y:S01]  /*2b10*/  IMAD.SHL.U32 R23, R209, 0x2, RZ ;  /* 0x00000002d1177824 */ /* 0x000fe200078e00ff */
[----:B------:R-:W-:-:S02]  /*2b20*/  LOP3.LUT R46, R46, 0xf, RZ, 0xc0, !PT ;  /* 0x0000000f2e2e7812 */ /* 0x000fc400078ec0ff */
[----:B------:R-:W4:Y:S04]  /*2b30*/  SHFL.IDX PT, R44, R36, 0x1, 0x181f ;  /* 0x00381f00242c7f89 */ /* 0x000f2800000e0000 */
[----:B------:R-:W3:Y:S04]  /*2b40*/  SHFL.IDX PT, R37, R37, RZ, 0x181f ;  /* 0x00181fff25257589 */ /* 0x000ee800000e0000 */
        /* <DEDUP_REMOVED lines=22> */
.L_x_1102:
[----:B------:R-:W-:Y:S01]  /*2cb0*/  IMAD.MOV.U32 R0, RZ, RZ, 0x40 ;  /* 0x00000040ff007424 */ /* 0x000fe200078e00ff */
[----:B------:R-:W-:Y:S01]  /*2cc0*/  LOP3.LUT R80, R7, 0xffffffe0, RZ, 0xc0, !PT ;  /* 0xffffffe007507812 */ /* 0x000fe200078ec0ff */
[C---:B--23--:R-:W-:Y:S01]  /*2cd0*/  HMMA.16816.F32.BF16 R36, R48.reuse, R32, RZ ;  /* 0x000000203024723c */ /* 0x04cfe200000418ff */
[----:B------:R-:W-:Y:S01]  /*2ce0*/  SHF.R.S32.HI R21, RZ, 0x1f, R6 ;  /* 0x0000001fff157819 */ /* 0x000fe20000011406 */
[----:B------:R-:W-:Y:S01]  /*2cf0*/  IMAD R185, R4, 0x2, R191 ;  /* 0x0000000204b97824 */ /* 0x000fe200078e02bf */
[----:B------:R-:W-:Y:S01]  /*2d00*/  SEL R193, R0, 0xffffffc0, !P1 ;  /* 0xffffffc000c17807 */ /* 0x000fe20004800000 */
[----:B------:R-:W-:Y:S01]  /*2d10*/  IMAD.IADD R80, R5, 0x1, -R80 ;  /* 0x0000000105507824 */ /* 0x000fe200078e0a50 */
[-C--:B------:R-:W-:Y:S01]  /*2d20*/  LEA.HI R0, R20, R5.reuse, RZ, 0x2 ;  /* 0x0000000514007211 */ /* 0x080fe200078f10ff */
[----:B------:R-:W-:Y:S01]  /*2d30*/  IMAD R184, R4, 0x2, R187 ;  /* 0x0000000204b87824 */ /* 0x000fe200078e02bb */
[----:B------:R-:W-:Y:S01]  /*2d40*/  LEA.HI R21, R21, R6, RZ, 0x3 ;  /* 0x0000000615157211 */ /* 0x000fe200078f18ff */
[C---:B------:R-:W-:Y:S01]  /*2d50*/  HMMA.16816.F32.BF16 R32, R48.reuse, R34, RZ ;  /* 0x000000223020723c */ /* 0x040fe200000418ff */
[----:B------:R-:W-:Y:S01]  /*2d60*/  LOP3.LUT R0, R0, 0xfffffffc, RZ, 0xc0, !PT ;  /* 0xfffffffc00007812 */ /* 0x000fe200078ec0ff */
[----:B------:R-:W-:Y:S01]  /*2d70*/  ULDC UR19, c[0x0][0x324] ;  /* 0x0000c90000137ab9 */ /* 0x000fe20000000800 */
[----:B------:R-:W-:Y:S01]  /*2d80*/  SHF.R.S32.HI R7, RZ, 0x1f, R80 ;  /* 0x0000001fff077819 */ /* 0x000fe20000011450 */
[----:B------:R-:W-:Y:S01]  /*2d90*/  ULOP3.LUT UR19, URZ, UR19, URZ, 0x33, !UPT ;  /* 0x000000133f137292 */ /* 0x000fe2000f8e333f */
[----:B------:R-:W-:Y:S01]  /*2da0*/  IADD3 R5, -R0, R5, RZ ;  /* 0x0000000500057210 */ /* 0x000fe20007ffe1ff */
[----:B------:R-:W0:Y:S01]  /*2db0*/  LDGDEPBAR ;  /* 0x00000000000079af */ /* 0x000e220000000000 */
[----:B------:R-:W-:Y:S01]  /*2dc0*/  LOP3.LUT R21, R21, 0xffffff8, RZ, 0xc0, !PT ;  /* 0x0ffffff815157812 */ /* 0x000fe200078ec0ff */
[----:B----4-:R-:W-:Y:S01]  /*2dd0*/  HMMA.16816.F32.BF16 R28, R48, R24, RZ ;  /* 0x00000018301c723c */ /* 0x010fe200000418ff */
[----:B------:R-:W-:-:S02]  /*2de0*/  LEA.HI R7, R7, R80, RZ, 0x2 ;  /* 0x0000005007077211 */ /* 0x000fc400078f10ff */
[----:B------:R-:W-:Y:S01]  /*2df0*/  LEA.HI R0, R5, R5, RZ, 0x1 ;  /* 0x0000000505007211 */ /* 0x000fe200078f08ff */
[----:B------:R-:W-:Y:S01]  /*2e00*/  IMAD.IADD R21, R6, 0x1, -R21 ;  /* 0x0000000106157824 */ /* 0x000fe200078e0a15 */
[----:B------:R-:W-:Y:S02]  /*2e10*/  LEA.HI.SX32 R6, R7, UR7, 0x1e ;  /* 0x0000000707067c11 */ /* 0x000fe4000f8ff2ff */
[----:B------:R-:W-:Y:S01]  /*2e20*/  LOP3.LUT R0, R0, 0x1ffffffe, RZ, 0xc0, !PT ;  /* 0x1ffffffe00007812 */ /* 0x000fe200078ec0ff */
[----:B------:R-:W-:Y:S01]  /*2e30*/  HMMA.16816.F32.BF16 R24, R48, R26, RZ ;  /* 0x0000001a3018723c */ /* 0x000fe200000418ff */
[----:B------:R-:W-:Y:S01]  /*2e40*/  PLOP3.LUT P0, PT, PT, PT, UP1, 0x80, 0x0 ;  /* 0x000000000000781c */ /* 0x000fe20003f0f018 */
[----:B------:R-:W-:Y:S01]  /*2e50*/  IMAD R6, R21, 0x10, R6 ;  /* 0x0000001015067824 */ /* 0x000fe200078e0206 */
[----:B------:R-:W-:Y:S02]  /*2e60*/  IADD3 R205, R5, -R0, RZ ;  /* 0x8000000005cd7210 */ /* 0x000fe40007ffe0ff */
[----:B------:R-:W-:-:S02]  /*2e70*/  LOP3.LUT R7, R7, 0x7ffffffc, RZ, 0xc0, !PT ;  /* 0x7ffffffc07077812 */ /* 0x000fc400078ec0ff */
[----:B------:R-:W-:Y:S01]  /*2e80*/  ISETP.GE.AND P3, PT, R197, 0x1, PT ;  /* 0x00000001c500780c */ /* 0x000fe20003f66270 */
[----:B------:R-:W-:Y:S01]  /*2e90*/  IMAD R205, R205, 0x8, R6 ;  /* 0x00000008cdcd7824 */ /* 0x000fe200078e0206 */
[----:B------:R-:W-:Y:S01]  /*2ea0*/  IADD3 R6, R189, R193, RZ ;  /* 0x000000c1bd067210 */ /* 0x000fe20007ffe0ff */
[C---:B-1----:R-:W-:Y:S01]  /*2eb0*/  HMMA.16816.F32.BF16 R20, R48.reuse, R16, RZ ;  /* 0x000000103014723c */ /* 0x042fe200000418ff */
[----:B------:R-:W-:Y:S01]  /*2ec0*/  IMAD.IADD R206, R80, 0x1, -R7 ;  /* 0x0000000150ce7824 */ /* 0x000fe200078e0a07 */
[----:B------:R-:W-:Y:S02]  /*2ed0*/  IADD3 R7, R195, 0x1, -R146 ;  /* 0x00000001c3077810 */ /* 0x000fe40007ffe892 */
[----:B------:R-:W-:Y:S01]  /*2ee0*/  LDSM.16.M88.4 R44, [R6+0xc100] ;  /* 0x00c10000062c783b */ /* 0x000fe20000000200 */
[----:B------:R-:W-:Y:S01]  /*2ef0*/  @P0 IMAD.HI.U32 R5, R205, c[0x0][0x2c8], RZ ;  /* 0x0000b200cd050a27 */ /* 0x000fe200078e00ff */
[----:B------:R-:W-:Y:S02]  /*2f00*/  PLOP3.LUT P0, PT, PT, PT, UP1, 0x80, 0x0 ;  /* 0x000000000000781c */ /* 0x000fe40003f0f018 */
[----:B------:R-:W-:Y:S01]  /*2f10*/  HMMA.16816.F32.BF16 R16, R48, R18, RZ ;  /* 0x000000123010723c */ /* 0x000fe200000418ff */
[----:B------:R-:W-:Y:S01]  /*2f20*/  LDSM.16.M88.4 R72, [R6+0xc900] ;  /* 0x00c900000648783b */ /* 0x000fe20000000200 */
[----:B------:R-:W-:-:S02]  /*2f30*/  MOV R0, R205 ;  /* 0x000000cd00007202 */ /* 0x000fc40000000f00 */
[----:B------:R-:W-:Y:S01]  /*2f40*/  SHF.L.U32 R206, R206, 0x1, RZ ;  /* 0x00000001cece7819 */ /* 0x000fe200000006ff */
[----:B------:R-:W-:Y:S03]  /*2f50*/  LDSM.16.M88.4 R68, [R6+0xd900] ;  /* 0x00d900000644783b */ /* 0x000fe60000000200 */
[----:B------:R-:W-:Y:S03]  /*2f60*/  HMMA.16816.F32.BF16 R64, R48, R8, RZ ;  /* 0x000000083040723c */ /* 0x000fe600000418ff */
[----:B------:R-:W-:Y:S02]  /*2f70*/  @P0 SHF.R.U32.HI R0, RZ, c[0x0][0x2cc], R5 ;  /* 0x0000b300ff000a19 */ /* 0x000fe40000011605 */
[----:B------:R-:W-:-:S03]  /*2f80*/  IADD3 R5, R193, R2, RZ ;  /* 0x00000002c1057210 */ /* 0x000fc60007ffe0ff */
[----:B------:R-:W-:Y:S01]  /*2f90*/  HMMA.16816.F32.BF16 R48, R48, R10, RZ ;  /* 0x0000000a3030723c */ /* 0x000fe200000418ff */
[----:B------:R-:W1:Y:S04]  /*2fa0*/  LDSM.16.M88.4 R8, [R185] ;  /* 0x00000000b908783b */ /* 0x000e680000000200 */
[----:B------:R-:W-:Y:S03]  /*2fb0*/  LDSM.16.M88.4 R56, [R5+0xc100] ;  /* 0x00c100000538783b */ /* 0x000fe60000000200 */
[C---:B------:R-:W-:Y:S08]  /*2fc0*/  HMMA.16816.F32.BF16 R36, R60.reuse, R12, R36 ;  /* 0x0000000c3c24723c */ /* 0x040ff00000041824 */
[C---:B------:R-:W-:Y:S01]  /*2fd0*/  HMMA.16816.F32.BF16 R32, R60.reuse, R14, R32 ;  /* 0x0000000e3c20723c */ /* 0x040fe20000041820 */
[----:B------:R-:W2:Y:S07]  /*2fe0*/  LDSM.16.M88.4 R12, [R6+0xd100] ;  /* 0x00d10000060c783b */ /* 0x000eae0000000200 */
[C---:B------:R-:W-:Y:S08]  /*2ff0*/  HMMA.16816.F32.BF16 R28, R60.reuse, R40, R28 ;  /* 0x000000283c1c723c */ /* 0x040ff0000004181c */
[C---:B------:R-:W-:Y:S01]  /*3000*/  HMMA.16816.F32.BF16 R24, R60.reuse, R42, R24 ;  /* 0x0000002a3c18723c */ /* 0x040fe20000041818 */
[----:B------:R-:W3:Y:S07]  /*3010*/  LDSM.16.M88.4 R40, [R184] ;  /* 0x00000000b828783b */ /* 0x000eee0000000200 */
[C---:B------:R-:W-:Y:S08]  /*3020*/  HMMA.16816.F32.BF16 R20, R60.reuse, R76, R20 ;  /* 0x0000004c3c14723c */ /* 0x040ff00000041814 */
[C---:B------:R-:W-:Y:S01]  /*3030*/  HMMA.16816.F32.BF16 R16, R60.reuse, R78, R16 ;  /* 0x0000004e3c10723c */ /* 0x040fe20000041810 */
[----:B------:R-:W-:Y:S07]  /*3040*/  LDSM.16.M88.4 R76, [R189+0xf100] ;  /* 0x00f10000bd4c783b */ /* 0x000fee0000000200 */
[C---:B------:R-:W-:Y:S08]  /*3050*/  HMMA.16816.F32.BF16 R64, R60.reuse, R52, R64 ;  /* 0x000000343c40723c */ /* 0x040ff00000041840 */
[----:B------:R-:W-:Y:S01]  /*3060*/  HMMA.16816.F32.BF16 R60, R60, R54, R48 ;  /* 0x000000363c3c723c */ /* 0x000fe20000041830 */
[----:B------:R-:W4:Y:S04]  /*3070*/  LDSM.16.M88.4 R52, [R5+0xc900] ;  /* 0x00c900000534783b */ /* 0x000f280000000200 */
[----:B------:R-:W5:Y:S03]  /*3080*/  LDSM.16.M88.4 R48, [R5+0xd100] ;  /* 0x00d100000530783b */ /* 0x000f660000000200 */
[C---:B-1----:R-:W-:Y:S08]  /*3090*/  HMMA.16816.F32.BF16 R36, R8.reuse, R44, R36 ;  /* 0x0000002c0824723c */ /* 0x042ff00000041824 */
[C---:B------:R-:W-:Y:S01]  /*30a0*/  HMMA.16816.F32.BF16 R32, R8.reuse, R46, R32 ;  /* 0x0000002e0820723c */ /* 0x040fe20000041820 */
[----:B------:R-:W1:Y:S07]  /*30b0*/  LDSM.16.M88.4 R44, [R5+0xd900] ;  /* 0x00d90000052c783b */ /* 0x000e6e0000000200 */
        /* <DEDUP_REMOVED lines=8> */
[----:B------:R-:W1:Y:S04]  /*3140*/  LDSM.16.M88.4 R8, [R189+0xe900] ;  /* 0x00e90000bd08783b */ /* 0x000e680000000200 */
[----:B------:R-:W1:Y:S03]  /*3150*/  LDSM.16.M88.4 R68, [R189+0xf900] ;  /* 0x00f90000bd44783b */ /* 0x000e660000000200 */
[C---:B---3--:R-:W-:Y:S08]  /*3160*/  HMMA.16816.F32.BF16 R36, R40.reuse, R56, R36 ;  /* 0x000000382824723c */ /* 0x048ff00000041824 */
[C---:B------:R-:W-:Y:S01]  /*3170*/  HMMA.16816.F32.BF16 R32, R40.reuse, R58, R32 ;  /* 0x0000003a2820723c */ /* 0x040fe20000041820 */
[----:B------:R-:W-:Y:S07]  /*3180*/  LDSM.16.M88.4 R56, [R187+0x4000] ;  /* 0x00400000bb38783b */ /* 0x000fee0000000200 */
[C---:B----4-:R-:W-:Y:S08]  /*3190*/  HMMA.16816.F32.BF16 R28, R40.reuse, R52, R28 ;  /* 0x00000034281c723c */ /* 0x050ff0000004181c */
[C---:B------:R-:W-:Y:S01]  /*31a0*/  HMMA.16816.F32.BF16 R24, R40.reuse, R54, R24 ;  /* 0x000000362818723c */ /* 0x040fe20000041818 */
[----:B------:R-:W3:Y:S07]  /*31b0*/  LDSM.16.M88.4 R52, [R2+0xe100] ;  /* 0x00e100000234783b */ /* 0x000eee0000000200 */
[C---:B-----5:R-:W-:Y:S08]  /*31c0*/  HMMA.16816.F32.BF16 R20, R40.reuse, R48, R20 ;  /* 0x000000302814723c */ /* 0x060ff00000041814 */
[C---:B------:R-:W-:Y:S01]  /*31d0*/  HMMA.16816.F32.BF16 R16, R40.reuse, R50, R16 ;  /* 0x000000322810723c */ /* 0x040fe20000041810 */
[----:B------:R-:W4:Y:S07]  /*31e0*/  LDSM.16.M88.4 R48, [R2+0xe900] ;  /* 0x00e900000230783b */ /* 0x000f2e0000000200 */
[C---:B-1----:R-:W-:Y:S08]  /*31f0*/  HMMA.16816.F32.BF16 R64, R40.reuse, R44, R64 ;  /* 0x0000002c2840723c */ /* 0x042ff00000041840 */
[----:B------:R-:W-:Y:S01]  /*3200*/  HMMA.16816.F32.BF16 R60, R40, R46, R60 ;  /* 0x0000002e283c723c */ /* 0x000fe2000004183c */
[----:B------:R-:W1:Y:S04]  /*3210*/  LDSM.16.M88.4 R44, [R2+0xf100] ;  /* 0x00f10000022c783b */ /* 0x000e680000000200 */
[----:B------:R-:W5:Y:S03]  /*3220*/  LDSM.16.M88.4 R40, [R2+0xf900] ;  /* 0x00f900000228783b */ /* 0x000f660000000200 */
[C---:B--2---:R-:W-:Y:S08]  /*3230*/  HMMA.16816.F32.BF16 R36, R72.reuse, R12, R36 ;  /* 0x0000000c4824723c */ /* 0x044ff00000041824 */
[C---:B------:R-:W-:Y:S01]  /*3240*/  HMMA.16816.F32.BF16 R32, R72.reuse, R14, R32 ;  /* 0x0000000e4820723c */ /* 0x040fe20000041820 */
[----:B------:R-:W-:Y:S07]  /*3250*/  LDSM.16.M88.4 R12, [R185+0x4000] ;  /* 0x00400000b90c783b */ /* 0x000fee0000000200 */
[C---:B------:R-:W-:Y:S08]  /*3260*/  HMMA.16816.F32.BF16 R28, R72.reuse, R8, R28 ;  /* 0x00000008481c723c */ /* 0x040ff0000004181c */
[C---:B------:R-:W-:Y:S01]  /*3270*/  HMMA.16816.F32.BF16 R24, R72.reuse, R10, R24 ;  /* 0x0000000a4818723c */ /* 0x040fe20000041818 */
[----:B------:R-:W2:Y:S07]  /*3280*/  LDSM.16.M88.4 R8, [R6+0xe100] ;  /* 0x00e100000608783b */ /* 0x000eae0000000200 */
[C---:B------:R-:W-:Y:S08]  /*3290*/  HMMA.16816.F32.BF16 R20, R72.reuse, R76, R20 ;  /* 0x0000004c4814723c */ /* 0x040ff00000041814 */
[C---:B------:R-:W-:Y:S08]  /*32a0*/  HMMA.16816.F32.BF16 R16, R72.reuse, R78, R16 ;  /* 0x0000004e4810723c */ /* 0x040ff00000041810 */
[C---:B------:R-:W-:Y:S08]  /*32b0*/  HMMA.16816.F32.BF16 R64, R72.reuse, R68, R64 ;  /* 0x000000444840723c */ /* 0x040ff00000041840 */
[----:B------:R-:W-:Y:S01]  /*32c0*/  HMMA.16816.F32.BF16 R60, R72, R70, R60 ;  /* 0x00000046483c723c */ /* 0x000fe2000004183c */
[----:B------:R-:W-:Y:S07]  /*32d0*/  LDSM.16.M88.4 R68, [R5+0xf100] ;  /* 0x00f100000544783b */ /* 0x000fee0000000200 */
[C---:B---3--:R-:W-:Y:S08]  /*32e0*/  HMMA.16816.F32.BF16 R36, R56.reuse, R52, R36 ;  /* 0x000000343824723c */ /* 0x048ff00000041824 */
[C---:B------:R-:W-:Y:S01]  /*32f0*/  HMMA.16816.F32.BF16 R32, R56.reuse, R54, R32 ;  /* 0x000000363820723c */ /* 0x040fe20000041820 */
[----:B------:R-:W3:Y:S07]  /*3300*/  LDSM.16.M88.4 R52, [R6+0xe900] ;  /* 0x00e900000634783b */ /* 0x000eee0000000200 */
[C---:B----4-:R-:W-:Y:S08]  /*3310*/  HMMA.16816.F32.BF16 R28, R56.reuse, R48, R28 ;  /* 0x00000030381c723c */ /* 0x050ff0000004181c */
[C---:B------:R-:W-:Y:S01]  /*3320*/  HMMA.16816.F32.BF16 R24, R56.reuse, R50, R24 ;  /* 0x000000323818723c */ /* 0x040fe20000041818 */
[----:B------:R-:W4:Y:S07]  /*3330*/  LDSM.16.M88.4 R48, [R6+0xf100] ;  /* 0x00f100000630783b */ /* 0x000f2e0000000200 */
[C---:B-1----:R-:W-:Y:S08]  /*3340*/  HMMA.16816.F32.BF16 R20, R56.reuse, R44, R20 ;  /* 0x0000002c3814723c */ /* 0x042ff00000041814 */
[C---:B------:R-:W-:Y:S01]  /*3350*/  HMMA.16816.F32.BF16 R16, R56.reuse, R46, R16 ;  /* 0x0000002e3810723c */ /* 0x040fe20000041810 */
[----:B------:R-:W1:Y:S07]  /*3360*/  LDSM.16.M88.4 R44, [R6+0xf900] ;  /* 0x00f90000062c783b */ /* 0x000e6e0000000200 */
[C---:B-----5:R-:W-:Y:S08]  /*3370*/  HMMA.16816.F32.BF16 R64, R56.reuse, R40, R64 ;  /* 0x000000283840723c */ /* 0x060ff00000041840 */
        /* <DEDUP_REMOVED lines=9> */
[C---:B----4-:R-:W-:Y:S08]  /*3410*/  HMMA.16816.F32.BF16 R20, R12.reuse, R48, R20 ;  /* 0x000000300c14723c */ /* 0x050ff00000041814 */
[C---:B------:R-:W-:Y:S01]  /*3420*/  HMMA.16816.F32.BF16 R16, R12.reuse, R50, R16 ;  /* 0x000000320c10723c */ /* 0x040fe20000041810 */
[----:B------:R-:W-:Y:S07]  /*3430*/  LDSM.16.M88.4 R48, [R189+0x10100] ;  /* 0x01010000bd30783b */ /* 0x000fee0000000200 */
[C---:B-1----:R-:W-:Y:S01]  /*3440*/  HMMA.16816.F32.BF16 R72, R12.reuse, R44, R64 ;  /* 0x0000002c0c48723c */ /* 0x042fe20000041840 */
[----:B------:R-:W1:Y:S07]  /*3450*/  LDSM.16.M88.4 R64, [R191+0x8000] ;  /* 0x00800000bf40783b */ /* 0x000e6e0000000200 */
        /* <DEDUP_REMOVED lines=8> */
[----:B------:R-:W4:Y:S07]  /*34e0*/  LDSM.16.M88.4 R68, [R189+0x11900] ;  /* 0x01190000bd44783b */ /* 0x000f2e0000000200 */
[C---:B--2---:R-:W-:Y:S08]  /*34f0*/  HMMA.16816.F32.BF16 R28, R56.reuse, R8, R28 ;  /* 0x00000008381c723c */ /* 0x044ff0000004181c */
[C---:B------:R-:W-:Y:S01]  /*3500*/  HMMA.16816.F32.BF16 R24, R56.reuse, R10, R24 ;  /* 0x0000000a3818723c */ /* 0x040fe20000041818 */
[----:B------:R-:W2:Y:S07]  /*3510*/  LDSM.16.M88.4 R8, [R2+0x10100] ;  /* 0x010100000208783b */ /* 0x000eae0000000200 */
[C---:B---3--:R-:W-:Y:S08]  /*3520*/  HMMA.16816.F32.BF16 R72, R56.reuse, R52, R72 ;  /* 0x000000343848723c */ /* 0x048ff00000041848 */
[----:B------:R-:W-:Y:S01]  /*3530*/  HMMA.16816.F32.BF16 R60, R56, R54, R60 ;  /* 0x00000036383c723c */ /* 0x000fe2000004183c */
[----:B------:R-:W-:Y:S07]  /*3540*/  LDSM.16.M88.4 R56, [R2+0x11100] ;  /* 0x011100000238783b */ /* 0x000fee0000000200 */
[C---:B-1----:R-:W-:Y:S08]  /*3550*/  HMMA.16816.F32.BF16 R36, R64.reuse, R48, R36 ;  /* 0x000000304024723c */ /* 0x042ff00000041824 */
[C---:B------:R-:W-:Y:S01]  /*3560*/  HMMA.16816.F32.BF16 R32, R64.reuse, R50, R32 ;  /* 0x000000324020723c */ /* 0x040fe20000041820 */
[----:B------:R-:W1:Y:S07]  /*3570*/  LDSM.16.M88.4 R48, [R2+0x10900] ;  /* 0x010900000230783b */ /* 0x000e6e0000000200 */
[C---:B----4-:R-:W-:Y:S08]  /*3580*/  HMMA.16816.F32.BF16 R28, R64.reuse, R12, R28 ;  /* 0x0000000c401c723c */ /* 0x050ff0000004181c */
[C---:B------:R-:W-:Y:S01]  /*3590*/  HMMA.16816.F32.BF16 R24, R64.reuse, R14, R24 ;  /* 0x0000000e4018723c */ /* 0x040fe20000041818 */
[----:B------:R-:W-:Y:S07]  /*35a0*/  LDSM.16.M88.4 R12, [R6+0x10100] ;  /* 0x01010000060c783b */ /* 0x000fee0000000200 */
[C---:B-----5:R-:W-:Y:S01]  /*35b0*/  HMMA.16816.F32.BF16 R52, R64.reuse, R40, R20 ;  /* 0x000000284034723c */ /* 0x060fe20000041814 */
[----:B------:R-:W3:Y:S07]  /*35c0*/  LDSM.16.M88.4 R20, [R185+0x8000] ;  /* 0x00800000b914783b */ /* 0x000eee0000000200 */
[C---:B------:R-:W-:Y:S01]  /*35d0*/  HMMA.16816.F32.BF16 R16, R64.reuse, R42, R16 ;  /* 0x0000002a4010723c */ /* 0x040fe20000041810 */
[----:B------:R-:W4:Y:S07]  /*35e0*/  LDSM.16.M88.4 R40, [R2+0x11900] ;  /* 0x011900000228783b */ /* 0x000f2e0000000200 */
[C---:B------:R-:W-:Y:S08]  /*35f0*/  HMMA.16816.F32.BF16 R72, R64.reuse, R68, R72 ;  /* 0x000000444048723c */ /* 0x040ff00000041848 */
[----:B------:R-:W-:Y:S01]  /*3600*/  HMMA.16816.F32.BF16 R60, R64, R70, R60 ;  /* 0x00000046403c723c */ /* 0x000fe2000004183c */
[----:B------:R-:W-:Y:S07]  /*3610*/  LDSM.16.M88.4 R68, [R6+0x10900] ;  /* 0x010900000644783b */ /* 0x000fee0000000200 */
[C---:B--2---:R-:W-:Y:S08]  /*3620*/  HMMA.16816.F32.BF16 R36, R44.reuse, R8, R36 ;  /* 0x000000082c24723c */ /* 0x044ff00000041824 */
[C---:B------:R-:W-:Y:S01]  /*3630*/  HMMA.16816.F32.BF16 R64, R44.reuse, R10, R32 ;  /* 0x0000000a2c40723c */ /* 0x040fe20000041820 */
[----:B------:R-:W-:Y:S04]  /*3640*/  LDSM.16.M88.4 R32, [R184+0x8000] ;  /* 0x00800000b820783b */ /* 0x000fe80000000200 */
[----:B------:R-:W2:Y:S03]  /*3650*/  LDSM.16.M88.4 R8, [R5+0x10100] ;  /* 0x010100000508783b */ /* 0x000ea60000000200 */
[C---:B-1----:R-:W-:Y:S08]  /*3660*/  HMMA.16816.F32.BF16 R28, R44.reuse, R48, R28 ;  /* 0x000000302c1c723c */ /* 0x042ff0000004181c */
[----:B------:R-:W-:Y:S01]  /*3670*/  HMMA.16816.F32.BF16 R24, R44, R50, R24 ;  /* 0x000000322c18723c */ /* 0x000fe20000041818 */
[----:B------:R-:W1:Y:S07]  /*3680*/  LDSM.16.M88.4 R48, [R6+0x11100] ;  /* 0x011100000630783b */ /* 0x000e6e0000000200 */
[C---:B---3--:R-:W-:Y:S08]  /*3690*/  HMMA.16816.F32.BF16 R36, R20.reuse, R12, R36 ;  /* 0x0000000c1424723c */ /* 0x048ff00000041824 */
[----:B------:R-:W-:Y:S01]  /*36a0*/  HMMA.16816.F32.BF16 R64, R20, R14, R64 ;  /* 0x0000000e1440723c */ /* 0x000fe20000041840 */
[----:B------:R3:W5:Y:S07]  /*36b0*/  LDSM.16.M88.4 R12, [R6+0x11900] ;  /* 0x01190000060c783b */ /* 0x00076e0000000200 */
[C---:B------:R-:W-:Y:S08]  /*36c0*/  HMMA.16816.F32.BF16 R52, R44.reuse, R56, R52 ;  /* 0x000000382c34723c */ /* 0x040ff00000041834 */
[C---:B------:R-:W-:Y:S08]  /*36d0*/  HMMA.16816.F32.BF16 R16, R44.reuse, R58, R16 ;  /* 0x0000003a2c10723c */ /* 0x040ff00000041810 */
[C---:B----4-:R-:W-:Y:S08]  /*36e0*/  HMMA.16816.F32.BF16 R72, R44.reuse, R40, R72 ;  /* 0x000000282c48723c */ /* 0x050ff00000041848 */
[----:B------:R-:W-:Y:S01]  /*36f0*/  HMMA.16816.F32.BF16 R60, R44, R42, R60 ;  /* 0x0000002a2c3c723c */ /* 0x000fe2000004183c */
[----:B------:R-:W4:Y:S04]  /*3700*/  LDSM.16.M88.4 R40, [R5+0x10900] ;  /* 0x010900000528783b */ /* 0x000f280000000200 */
[----:B------:R-:W4:Y:S03]  /*3710*/  LDSM.16.M88.4 R44, [R5+0x11100] ;  /* 0x01110000052c783b */ /* 0x000f260000000200 */
[C---:B--2---:R-:W-:Y:S08]  /*3720*/  HMMA.16816.F32.BF16 R36, R32.reuse, R8, R36 ;  /* 0x000000082024723c */ /* 0x044ff00000041824 */
[----:B------:R-:W-:Y:S01]  /*3730*/  HMMA.16816.F32.BF16 R64, R32, R10, R64 ;  /* 0x0000000a2040723c */ /* 0x000fe20000041840 */
[----:B------:R2:W2:Y:S07]  /*3740*/  LDSM.16.M88.4 R8, [R5+0x11900] ;  /* 0x011900000508783b */ /* 0x0004ae0000000200 */
[C---:B------:R-:W-:Y:S08]  /*3750*/  HMMA.16816.F32.BF16 R28, R20.reuse, R68, R28 ;  /* 0x00000044141c723c */ /* 0x040ff0000004181c */
[----:B------:R-:W-:Y:S01]  /*3760*/  HMMA.16816.F32.BF16 R24, R20, R70, R24 ;  /* 0x000000461418723c */ /* 0x000fe20000041818 */
[----:B------:R-:W-:-:S02]  /*3770*/  FMUL.FTZ R36, R36, c[0x0][0x320] ;  /* 0x0000c80024247a20 */ /* 0x000fc40000410000 */
[----:B------:R-:W-:Y:S02]  /*3780*/  FMUL.FTZ R37, R37, c[0x0][0x320] ;  /* 0x0000c80025257a20 */ /* 0x000fe40000410000 */
[----:B------:R-:W-:Y:S02]  /*3790*/  FMUL.FTZ R2, R38, c[0x0][0x320] ;  /* 0x0000c80026027a20 */ /* 0x000fe40000410000 */
[----:B------:R-:W2:Y:S01]  /*37a0*/  MUFU.TANH R36, R36 ;  /* 0x0000002400247308 */ /* 0x000ea20000002400 */
[----:B-1----:R-:W-:Y:S01]  /*37b0*/  HMMA.16816.F32.BF16 R52, R20, R48, R52 ;  /* 0x000000301434723c */ /* 0x002fe20000041834 */
[----:B---3--:R-:W-:-:S06]  /*37c0*/  FMUL.FTZ R6, R64, c[0x0][0x320] ;  /* 0x0000c80040067a20 */ /* 0x008fcc0000410000 */
[----:B------:R-:W1:Y:S01]  /*37d0*/  MUFU.TANH R37, R37 ;  /* 0x0000002500257308 */ /* 0x000e620000002400 */
[C---:B------:R-:W-:Y:S07]  /*37e0*/  HMMA.16816.F32.BF16 R16, R20.reuse, R50, R16 ;  /* 0x000000321410723c */ /* 0x040fee0000041810 */
[----:B------:R-:W3:Y:S01]  /*37f0*/  MUFU.TANH R2, R2 ;  /* 0x0000000200027308 */ /* 0x000ee20000002400 */
[C---:B-----5:R-:W-:Y:S07]  /*3800*/  HMMA.16816.F32.BF16 R72, R20.reuse, R12, R72 ;  /* 0x0000000c1448723c */ /* 0x060fee0000041848 */
[----:B------:R-:W-:Y:S01]  /*3810*/  FMUL.FTZ R12, R65, c[0x0][0x320] ;  /* 0x0000c800410c7a20 */ /* 0x000fe20000410000 */
[----:B------:R-:W-:Y:S01]  /*3820*/  HMMA.16816.F32.BF16 R60, R20, R14, R60 ;  /* 0x0000000e143c723c */ /* 0x000fe2000004183c */
[----:B------:R-:W1:Y:S07]  /*3830*/  MUFU.TANH R6, R6 ;  /* 0x0000000600067308 */ /* 0x000e6e0000002400 */
[C---:B----4-:R-:W-:Y:S01]  /*3840*/  HMMA.16816.F32.BF16 R28, R32.reuse, R40, R28 ;  /* 0x00000028201c723c */ /* 0x050fe2000004181c */
[----:B------:R-:W4:Y:S07]  /*3850*/  MUFU.TANH R12, R12 ;  /* 0x0000000c000c7308 */ /* 0x000f2e0000002400 */
[C---:B------:R-:W-:Y:S08]  /*3860*/  HMMA.16816.F32.BF16 R24, R32.reuse, R42, R24 ;  /* 0x0000002a2018723c */ /* 0x040ff00000041818 */
[C---:B------:R-:W-:Y:S08]  /*3870*/  HMMA.16816.F32.BF16 R52, R32.reuse, R44, R52 ;  /* 0x0000002c2034723c */ /* 0x040ff00000041834 */
[----:B------:R-:W-:Y:S01]  /*3880*/  HMMA.16816.F32.BF16 R16, R32, R46, R16 ;  /* 0x0000002e2010723c */ /* 0x000fe20000041810 */
[----:B------:R-:W-:-:S02]  /*3890*/  FMUL.FTZ R13, R29, c[0x0][0x320] ;  /* 0x0000c8001d0d7a20 */ /* 0x000fc40000410000 */
[----:B------:R-:W-:-:S04]  /*38a0*/  FMUL.FTZ R28, R28, c[0x0][0x320] ;  /* 0x0000c8001c1c7a20 */ /* 0x000fc80000410000 */
[----:B--2---:R-:W2:Y:S01]  /*38b0*/  MUFU.TANH R5, R28 ;  /* 0x0000001c00057308 */ /* 0x004ea20000002400 */
[----:B------:R-:W-:Y:S01]  /*38c0*/  HMMA.16816.F32.BF16 R72, R32, R8, R72 ;  /* 0x000000082048723c */ /* 0x000fe20000041848 */
[----:B------:R-:W5:Y:S01]  /*38d0*/  SHFL.IDX PT, R9, R0, RZ, 0x1c1f ;  /* 0x001c1fff00097589 */ /* 0x000f6200000e0000 */
[----:B------:R-:W-:Y:S02]  /*38e0*/  FMUL.FTZ R15, R24, c[0x0][0x320] ;  /* 0x0000c800180f7a20 */ /* 0x000fe40000410000 */
[----:B------:R-:W-:-:S03]  /*38f0*/  FMUL.FTZ R14, R25, c[0x0][0x320] ;  /* 0x0000c800190e7a20 */ /* 0x000fc60000410000 */
[----:B------:R-:W1:Y:S01]  /*3900*/  MUFU.TANH R13, R13 ;  /* 0x0000000d000d7308 */ /* 0x000e620000002400 */
[----:B------:R-:W-:Y:S01]  /*3910*/  HMMA.16816.F32.BF16 R60, R32, R10, R60 ;  /* 0x0000000a203c723c */ /* 0x000fe2000004183c */
[----:B------:R-:W-:Y:S01]  /*3920*/  FMUL.FTZ R52, R52, c[0x0][0x320] ;  /* 0x0000c80034347a20 */ /* 0x000fe20000410000 */
[----:B------:R-:W-:Y:S01]  /*3930*/  IADD3 R8, -R206, R195, -R146 ;  /* 0x000000c3ce087210 */ /* 0x000fe20007ffe992 */
[----:B------:R-:W-:-:S04]  /*3940*/  FMUL.FTZ R53, R53, c[0x0][0x320] ;  /* 0x0000c80035357a20 */ /* 0x000fc80000410000 */
[----:B------:R-:W-:Y:S01]  /*3950*/  IADD3 R10, -R204, R7, -R206 ;  /* 0x00000007cc0a7210 */ /* 0x000fe20007ffe9ce */
[----:B------:R-:W-:Y:S01]  /*3960*/  FMUL.FTZ R17, R17, c[0x0][0x320] ;  /* 0x0000c80011117a20 */ /* 0x000fe20000410000 */
[----:B------:R-:W1:Y:S01]  /*3970*/  MUFU.TANH R15, R15 ;  /* 0x0000000f000f7308 */ /* 0x000e620000002400 */
[----:B------:R-:W-:-:S06]  /*3980*/  FMUL.FTZ R16, R16, c[0x0][0x320] ;  /* 0x0000c80010107a20 */ /* 0x000fcc0000410000 */
[----:B------:R-:W-:Y:S01]  /*3990*/  FMUL.FTZ R72, R72, c[0x0][0x320] ;  /* 0x0000c80048487a20 */ /* 0x000fe20000410000 */
[----:B------:R-:W1:Y:S01]  /*39a0*/  MUFU.TANH R14, R14 ;  /* 0x0000000e000e7308 */ /* 0x000e620000002400 */
[----:B------:R-:W-:-:S06]  /*39b0*/  FMUL.FTZ R73, R73, c[0x0][0x320] ;  /* 0x0000c80049497a20 */ /* 0x000fcc0000410000 */
[----:B------:R-:W-:Y:S01]  /*39c0*/  FMUL.FTZ R60, R60, c[0x0][0x320] ;  /* 0x0000c8003c3c7a20 */ /* 0x000fe20000410000 */
[----:B------:R-:W1:Y:S01]  /*39d0*/  MUFU.TANH R165, R52 ;  /* 0x0000003400a57308 */ /* 0x000e620000002400 */
[----:B------:R-:W-:-:S07]  /*39e0*/  FMUL.FTZ R61, R61, c[0x0][0x320] ;  /* 0x0000c8003d3d7a20 */ /* 0x000fce0000410000 */
[----:B------:R-:W1:Y:S08]  /*39f0*/  MUFU.TANH R175, R53 ;  /* 0x0000003500af7308 */ /* 0x000e700000002400 */
[----:B------:R-:W1:Y:S08]  /*3a00*/  MUFU.TANH R167, R17 ;  /* 0x0000001100a77308 */ /* 0x000e700000002400 */
[----:B------:R-:W1:Y:S08]  /*3a10*/  MUFU.TANH R179, R72 ;  /* 0x0000004800b37308 */ /* 0x000e700000002400 */
[----:B------:R-:W1:Y:S08]  /*3a20*/  MUFU.TANH R177, R73 ;  /* 0x0000004900b17308 */ /* 0x000e700000002400 */
[----:B------:R-:W1:Y:S08]  /*3a30*/  MUFU.TANH R143, R60 ;  /* 0x0000003c008f7308 */ /* 0x000e700000002400 */
[----:B------:R-:W1:Y:S08]  /*3a40*/  MUFU.TANH R141, R61 ;  /* 0x0000003d008d7308 */ /* 0x000e700000002400 */
[----:B------:R1:W1:Y:S02]  /*3a50*/  MUFU.TANH R173, R16 ;  /* 0x0000001000ad7308 */ /* 0x0002640000002400 */
[----:B-1----:R-:W-:-:S02]  /*3a60*/  IADD3 R16, R10, c[0x0][0x328], RZ ;  /* 0x0000ca000a107a10 */ /* 0x002fc40007ffe0ff */
[----:B------:R-:W-:-:S03]  /*3a70*/  IADD3 R10, R10, UR19, RZ ;  /* 0x000000130a0a7c10 */ /* 0x000fc6000fffe0ff */
[----:B-----5:R-:W-:Y:S01]  /*3a80*/  IMAD.IADD R7, R16, 0x1, R9 ;  /* 0x0000000110077824 */ /* 0x020fe200078e0209 */
[----:B------:R-:W-:-:S04]  /*3a90*/  IADD3 R20, R10, R9, RZ ;  /* 0x000000090a147210 */ /* 0x000fc80007ffe0ff */
[----:B------:R-:W-:Y:S01]  /*3aa0*/  IMNMX R22, R7, R8, PT ;  /* 0x0000000807167217 */ /* 0x000fe20003800200 */
        /* <DEDUP_REMOVED lines=12> */
.L_x_1105:
[----:B------:R-:W-:-:S04]  /*3b70*/  MOV R7, 0x1 ;  /* 0x0000000100077802 */ /* 0x000fc80000000f00 */
[----:B------:R-:W-:-:S13]  /*3b80*/  ISETP.NE.AND P0, PT, R7, c[0x0][0x32c], PT ;  /* 0x0000cb0007007a0c */ /* 0x000fda0003f05270 */
[----:B------:R-:W-:-:S05]  /*3b90*/  @P0 IMAD.HI.U32 R7, R9, c[0x0][0x330], RZ ;  /* 0x0000cc0009070a27 */ /* 0x000fca00078e00ff */
[----:B------:R-:W-:Y:S02]  /*3ba0*/  @P0 SHF.R.U32.HI R9, RZ, c[0x0][0x334], R7 ;  /* 0x0000cd00ff090a19 */ /* 0x000fe40000011607 */
.L_x_1106:
[----:B------:R-:W-:Y:S05]  /*3bb0*/  BSYNC B0 ;  /* 0x0000000000007941 */ /* 0x000fea0003800000 */
.L_x_1104:
[----:B------:R-:W-:-:S04]  /*3bc0*/  IMAD R9, R9, c[0x0][0x32c], -R146 ;  /* 0x0000cb0009097a24 */ /* 0x000fc800078e0a92 */
[----:B------:R-:W-:-:S05]  /*3bd0*/  IMAD.IADD R9, R9, 0x1, -R206 ;  /* 0x0000000109097824 */ /* 0x000fca00078e0ace */
[----:B------:R-:W-:Y:S02]  /*3be0*/  IADD3 R7, R9, c[0x0][0x32c], RZ ;  /* 0x0000cb0009077a10 */ /* 0x000fe40007ffe0ff */
[----:B------:R-:W-:Y:S02]  /*3bf0*/  IMNMX R20, R20, R9, !PT ;  /* 0x0000000914147217 */ /* 0x000fe40007800200 */
[----:B------:R-:W-:Y:S02]  /*3c00*/  IMNMX R22, R22, R7, PT ;  /* 0x0000000716167217 */ /* 0x000fe40003800200 */
.L_x_1103:
[----:B--234-:R-:W-:Y:S01]  /*3c10*/  ISETP.GT.AND P1, PT, R149, RZ, PT ;  /* 0x000000ff9500720c */ /* 0x01cfe20003f24270 */
[----:B------:R-:W1:Y:S01]  /*3c20*/  SHFL.IDX PT, R23, R0, 0x1, 0x1c1f ;  /* 0x003c1f0000177f89 */ /* 0x000e6200000e0000 */
[----:B------:R-:W-:Y:S02]  /*3c30*/  FMUL.FTZ R18, R18, c[0x0][0x320] ;  /* 0x0000c80012127a20 */ /* 0x000fe40000410000 */
[----:B------:R-:W-:Y:S01]  /*3c40*/  ISETP.GT.AND P0, PT, R20, RZ, P1 ;  /* 0x000000ff1400720c */ /* 0x000fe20000f04270 */
[----:B------:R-:W-:Y:S01]  /*3c50*/  FMUL.FTZ R19, R19, c[0x0][0x320] ;  /* 0x0000c80013137a20 */ /* 0x000fe20000410000 */
[----:B------:R2:W3:Y:S01]  /*3c60*/  MUFU.TANH R174, R18 ;  /* 0x0000001200ae7308 */ /* 0x0004e20000002400 */
[----:B------:R-:W-:Y:S01]  /*3c70*/  FMUL.FTZ R55, R55, c[0x0][0x320] ;  /* 0x0000c80037377a20 */ /* 0x000fe20000410000 */
[----:B------:R-:W-:Y:S01]  /*3c80*/  ISETP.LT.OR P0, PT, R22, 0x1, P0 ;  /* 0x000000011600780c */ /* 0x000fe20000701670 */
[----:B------:R-:W-:-:S02]  /*3c90*/  FMUL.FTZ R74, R74, c[0x0][0x320] ;  /* 0x0000c8004a4a7a20 */ /* 0x000fc40000410000 */
[----:B------:R-:W-:Y:S01]  /*3ca0*/  FMUL.FTZ R75, R75, c[0x0][0x320] ;  /* 0x0000c8004b4b7a20 */ /* 0x000fe20000410000 */
[----:B------:R-:W-:Y:S01]  /*3cb0*/  FSEL R36, R36, -INF , !P0 ;  /* 0xff80000024247808 */ /* 0x000fe20004000000 */
[----:B------:R-:W-:Y:S01]  /*3cc0*/  FMUL.FTZ R54, R54, c[0x0][0x320] ;  /* 0x0000c80036367a20 */ /* 0x000fe20000410000 */
[----:B------:R-:W-:Y:S01]  /*3cd0*/  ISETP.GT.AND P0, PT, R20, 0x1, P1 ;  /* 0x000000011400780c */ /* 0x000fe20000f04270 */
[----:B------:R4:W3:Y:S01]  /*3ce0*/  MUFU.TANH R180, R19 ;  /* 0x0000001300b47308 */ /* 0x0008e20000002400 */
[----:B------:R-:W-:Y:S02]  /*3cf0*/  FMUL.FTZ R62, R62, c[0x0][0x320] ;  /* 0x0000c8003e3e7a20 */ /* 0x000fe40000410000 */
[----:B------:R-:W-:Y:S01]  /*3d00*/  ISETP.LT.OR P0, PT, R22, 0x2, P0 ;  /* 0x000000021600780c */ /* 0x000fe20000701670 */
[----:B------:R-:W-:Y:S02]  /*3d10*/  FMUL.FTZ R63, R63, c[0x0][0x320] ;  /* 0x0000c8003f3f7a20 */ /* 0x000fe40000410000 */
[----:B------:R-:W-:Y:S01]  /*3d20*/  FMUL.FTZ R39, R39, c[0x0][0x320] ;  /* 0x0000c80027277a20 */ /* 0x000fe20000410000 */
[----:B------:R-:W-:Y:S01]  /*3d30*/  FSEL R37, R37, -INF , !P0 ;  /* 0xff80000025257808 */ /* 0x000fe20004000000 */
[----:B--2---:R-:W-:Y:S01]  /*3d40*/  FMUL.FTZ R18, R31, c[0x0][0x320] ;  /* 0x0000c8001f127a20 */ /* 0x004fe20000410000 */
[----:B------:R-:W-:Y:S01]  /*3d50*/  ISETP.GT.AND P0, PT, R20, 0x8, P1 ;  /* 0x000000081400780c */ /* 0x000fe20000f04270 */
[----:B------:R2:W2:Y:S01]  /*3d60*/  MUFU.TANH R182, R55 ;  /* 0x0000003700b67308 */ /* 0x0004a20000002400 */
[----:B-1----:R-:W-:-:S02]  /*3d70*/  IMAD.IADD R0, R10, 0x1, R23 ;  /* 0x000000010a007824 */ /* 0x002fc400078e0217 */
[----:B------:R-:W-:Y:S01]  /*3d80*/  ISETP.LT.OR P0, PT, R22, 0x9, P0 ;  /* 0x000000091600780c */ /* 0x000fe20000701670 */
[----:B----4-:R-:W-:-:S03]  /*3d90*/  FMUL.FTZ R19, R27, c[0x0][0x320] ;  /* 0x0000c8001b137a20 */ /* 0x010fc60000410000 */
[----:B------:R-:W-:Y:S01]  /*3da0*/  FSEL R21, R6, -INF , !P0 ;  /* 0xff80000006157808 */ /* 0x000fe20004000000 */
[----:B------:R-:W-:Y:S01]  /*3db0*/  FMUL.FTZ R6, R67, c[0x0][0x320] ;  /* 0x0000c80043067a20 */ /* 0x000fe20000410000 */
[----:B------:R-:W-:Y:S01]  /*3dc0*/  ISETP.GT.AND P0, PT, R20, 0x9, P1 ;  /* 0x000000091400780c */ /* 0x000fe20000f04270 */
[----:B------:R1:W4:Y:S03]  /*3dd0*/  MUFU.TANH R176, R74 ;  /* 0x0000004a00b07308 */ /* 0x0003260000002400 */
        /* <DEDUP_REMOVED lines=11> */
[----:B------:R-:W-:Y:S01]  /*3e90*/  FSEL R9, R13, -INF , !P0 ;  /* 0xff8000000d097808 */ /* 0x000fe20004000000 */
[----:B------:R-:W-:Y:S01]  /*3ea0*/  FMUL.FTZ R13, R26, c[0x0][0x320] ;  /* 0x0000c8001a0d7a20 */ /* 0x000fe20000410000 */
[----:B------:R-:W-:-:S04]  /*3eb0*/  ISETP.GT.AND P0, PT, R20, 0x18, P1 ;  /* 0x000000181400780c */ /* 0x000fc80000f04270 */
[----:B------:R-:W-:Y:S01]  /*3ec0*/  ISETP.LT.OR P0, PT, R22, 0x19, P0 ;  /* 0x000000191600780c */ /* 0x000fe20000701670 */
[----:B------:R-:W1:Y:S03]  /*3ed0*/  MUFU.TANH R13, R13 ;  /* 0x0000000d000d7308 */ /* 0x000e660000002400 */
[----:B------:R-:W-:Y:S01]  /*3ee0*/  FSEL R7, R15, -INF , !P0 ;  /* 0xff8000000f077808 */ /* 0x000fe20004000000 */
[----:B------:R-:W-:Y:S01]  /*3ef0*/  IMAD.IADD R15, R16, 0x1, R23 ;  /* 0x00000001100f7824 */ /* 0x000fe200078e0217 */
[----:B------:R-:W-:-:S03]  /*3f00*/  ISETP.GT.AND P0, PT, R20, 0x19, P1 ;  /* 0x000000191400780c */ /* 0x000fc60000f04270 */
[----:B------:R-:W1:Y:S01]  /*3f10*/  MUFU.TANH R18, R18 ;  /* 0x0000001200127308 */ /* 0x000e620000002400 */
[----:B------:R-:W-:Y:S02]  /*3f20*/  ISETP.LT.OR P0, PT, R22, 0x1a, P0 ;  /* 0x0000001a1600780c */ /* 0x000fe40000701670 */
[----:B------:R-:W-:Y:S02]  /*3f30*/  IMNMX R15, R15, R8, PT ;  /* 0x000000080f0f7217 */ /* 0x000fe40003800200 */
[----:B------:R-:W-:Y:S01]  /*3f40*/  FSEL R5, R14, -INF , !P0 ;  /* 0xff8000000e057808 */ /* 0x000fe20004000000 */
[----:B------:R-:W-:Y:S01]  /*3f50*/  FMUL.FTZ R14, R30, c[0x0][0x320] ;  /* 0x0000c8001e0e7a20 */ /* 0x000fe20000410000 */
[----:B------:R-:W-:Y:S01]  /*3f60*/  ISETP.GT.AND P0, PT, R20, 0x20, P1 ;  /* 0x000000201400780c */ /* 0x000fe20000f04270 */
[----:B------:R1:W1:Y:S03]  /*3f70*/  MUFU.TANH R172, R54 ;  /* 0x0000003600ac7308 */ /* 0x0002660000002400 */
        /* <DEDUP_REMOVED lines=28> */
[----:B------:R-:W-:Y:S05]  /*4140*/  @!P3 BRA `(.L_x_1107) ;  /* 0x000001500000b947 */ /* 0x000fea0003800000 */
[----:B-1234-:R-:W-:Y:S01]  /*4150*/  IADD3 R23, -R204, R195, R23 ;  /* 0x000000c3cc177210 */ /* 0x01efe20007ffe117 */
        /* <DEDUP_REMOVED lines=10> */
.L_x_1109:
[----:B------:R-:W-:-:S04]  /*4200*/  MOV R8, 0x1 ;  /* 0x0000000100087802 */ /* 0x000fc80000000f00 */
[----:B------:R-:W-:-:S13]  /*4210*/  ISETP.NE.AND P0, PT, R8, c[0x0][0x32c], PT ;  /* 0x0000cb0008007a0c */ /* 0x000fda0003f05270 */
[----:B------:R-:W-:-:S05]  /*4220*/  @P0 IMAD.HI.U32 R8, R23, c[0x0][0x330], RZ ;  /* 0x0000cc0017080a27 */ /* 0x000fca00078e00ff */
[----:B------:R-:W-:Y:S02]  /*4230*/  @P0 SHF.R.U32.HI R23, RZ, c[0x0][0x334], R8 ;  /* 0x0000cd00ff170a19 */ /* 0x000fe40000011608 */
.L_x_1110:
[----:B------:R-:W-:Y:S05]  /*4240*/  BSYNC B0 ;  /* 0x0000000000007941 */ /* 0x000fea0003800000 */
.L_x_1108:
[----:B------:R-:W-:-:S04]  /*4250*/  IMAD R23, R23, c[0x0][0x32c], -R146 ;  /* 0x0000cb0017177a24 */ /* 0x000fc800078e0a92 */
[----:B------:R-:W-:-:S05]  /*4260*/  IMAD.IADD R23, R23, 0x1, -R206 ;  /* 0x0000000117177824 */ /* 0x000fca00078e0ace */
[----:B------:R-:W-:Y:S02]  /*4270*/  IADD3 R8, R23, c[0x0][0x32c], RZ ;  /* 0x0000cb0017087a10 */ /* 0x000fe40007ffe0ff */
[----:B------:R-:W-:Y:S02]  /*4280*/  IMNMX R0, R0, R23, !PT ;  /* 0x0000001700007217 */ /* 0x000fe40007800200 */
[----:B------:R-:W-:Y:S02]  /*4290*/  IMNMX R15, R15, R8, PT ;  /* 0x000000080f0f7217 */ /* 0x000fe40003800200 */
.L_x_1107:
[----:B-1234-:R-:W-:Y:S01]  /*42a0*/  ISETP.GT.AND P0, PT, R0, 0x1, P1 ;  /* 0x000000010000780c */ /* 0x01efe20000f04270 */
        /* <DEDUP_REMOVED lines=121> */
[--C-:B------:R-:W-:Y:S02]  /*4a40*/  FFMA.FTZ R162, R16, c[0x0][0x2d0], -R169.reuse ;  /* 0x0000b40010a27a23 */ /* 0x100fe400000108a9 */
[--C-:B------:R-:W-:Y:S01]  /*4a50*/  FFMA.FTZ R155, R6, c[0x0][0x2d0], -R169.reuse ;  /* 0x0000b400069b7a23 */ /* 0x100fe200000108a9 */
[----:B------:R-:W1:Y:S01]  /*4a60*/  MUFU.EX2 R158, R158 ;  /* 0x0000009e009e7308 */ /* 0x000e620000000800 */
[--C-:B------:R-:W-:Y:S01]  /*4a70*/  FFMA.FTZ R153, R7, c[0x0][0x2d0], -R178.reuse ;  /* 0x0000b40007997a23 */ /* 0x100fe200000108b2 */
[----:B------:R-:W-:Y:S01]  /*4a80*/  LDSM.16.MT88.4 R16, [R134+0x2900] ;  /* 0x002900008610783b */ /* 0x000fe20000004200 */
[--C-:B------:R-:W-:Y:S02]  /*4a90*/  FFMA.FTZ R148, R5, c[0x0][0x2d0], -R178.reuse ;  /* 0x0000b40005947a23 */ /* 0x100fe400000108b2 */
[--C-:B------:R-:W-:Y:S01]  /*4aa0*/  FFMA.FTZ R157, R11, c[0x0][0x2d0], -R178.reuse ;  /* 0x0000b4000b9d7a23 */ /* 0x100fe200000108b2 */
[----:B------:R-:W2:Y:S01]  /*4ab0*/  LDSM.16.MT88.4 R4, [R4+0x4100] ;  /* 0x004100000404783b */ /* 0x000ea20000004200 */
[----:B------:R-:W-:Y:S01]  /*4ac0*/  FFMA.FTZ R152, R9, c[0x0][0x2d0], -R178 ;  /* 0x0000b40009987a23 */ /* 0x000fe200000108b2 */
[----:B------:R-:W-:Y:S01]  /*4ad0*/  MUFU.EX2 R159, R159 ;  /* 0x0000009f009f7308 */ /* 0x000fe20000000800 */
[----:B------:R-:W-:-:S02]  /*4ae0*/  FFMA.FTZ R150, R10, c[0x0][0x2d0], -R169 ;  /* 0x0000b4000a967a23 */ /* 0x000fc400000108a9 */
[--C-:B------:R-:W-:Y:S02]  /*4af0*/  FFMA.FTZ R3, R8, c[0x0][0x2d0], -R169.reuse ;  /* 0x0000b40008037a23 */ /* 0x100fe400000108a9 */
[----:B------:R-:W3:Y:S01]  /*4b00*/  LDSM.16.MT88.4 R8, [R135+0x2900] ;  /* 0x002900008708783b */ /* 0x000ee20000004200 */
[--C-:B------:R-:W-:Y:S02]  /*4b10*/  FFMA.FTZ R156, R14, c[0x0][0x2d0], -R169.reuse ;  /* 0x0000b4000e9c7a23 */ /* 0x100fe400000108a9 */
[----:B------:R-:W4:Y:S01]  /*4b20*/  MUFU.EX2 R154, R154 ;  /* 0x0000009a009a7308 */ /* 0x000f220000000800 */
[----:B-1----:R-:W-:Y:S01]  /*4b30*/  F2FP.BF16.PACK_AB R96, R158, R161 ;  /* 0x000000a19e60723e */ /* 0x002fe200000010ff */
[----:B------:R-:W-:Y:S02]  /*4b40*/  FFMA.FTZ R151, R12, c[0x0][0x2d0], -R169 ;  /* 0x0000b4000c977a23 */ /* 0x000fe400000108a9 */
[----:B------:R-:W1:Y:S01]  /*4b50*/  LDSM.16.MT88.4 R12, [R164+0x2900] ;  /* 0x00290000a40c783b */ /* 0x000e620000004200 */
[----:B------:R-:W-:-:S02]  /*4b60*/  FFMA.FTZ R168, R175, c[0x0][0x2d0], -R178 ;  /* 0x0000b400afa87a23 */ /* 0x000fc400000108b2 */
[--C-:B------:R-:W-:Y:S01]  /*4b70*/  FFMA.FTZ R166, R173, c[0x0][0x2d0], -R178.reuse ;  /* 0x0000b400ada67a23 */ /* 0x100fe200000108b2 */
[----:B------:R-:W-:Y:S01]  /*4b80*/  MUFU.EX2 R163, R163 ;  /* 0x000000a300a37308 */ /* 0x000fe20000000800 */
[--C-:B------:R-:W-:Y:S02]  /*4b90*/  FFMA.FTZ R165, R165, c[0x0][0x2d0], -R178.reuse ;  /* 0x0000b400a5a57a23 */ /* 0x100fe400000108b2 */
[----:B------:R-:W-:Y:S02]  /*4ba0*/  FFMA.FTZ R167, R167, c[0x0][0x2d0], -R178 ;  /* 0x0000b400a7a77a23 */ /* 0x000fe400000108b2 */
[--C-:B------:R-:W-:Y:S02]  /*4bb0*/  FFMA.FTZ R172, R172, c[0x0][0x2d0], -R169.reuse ;  /* 0x0000b400acac7a23 */ /* 0x100fe400000108a9 */
[--C-:B------:R-:W-:Y:S01]  /*4bc0*/  FFMA.FTZ R173, R182, c[0x0][0x2d0], -R169.reuse ;  /* 0x0000b400b6ad7a23 */ /* 0x100fe200000108a9 */
[----:B------:R-:W5:Y:S01]  /*4bd0*/  MUFU.EX2 R160, R160 ;  /* 0x000000a000a07308 */ /* 0x000f620000000800 */
[----:B----4-:R-:W-:Y:S01]  /*4be0*/  F2FP.BF16.PACK_AB R98, R154, R159 ;  /* 0x0000009f9a62723e */ /* 0x010fe200000010ff */
[----:B------:R-:W-:-:S02]  /*4bf0*/  FFMA.FTZ R174, R174, c[0x0][0x2d0], -R169 ;  /* 0x0000b400aeae7a23 */ /* 0x000fc400000108a9 */
[--C-:B------:R-:W-:Y:S02]  /*4c00*/  FFMA.FTZ R175, R180, c[0x0][0x2d0], -R169.reuse ;  /* 0x0000b400b4af7a23 */ /* 0x100fe400000108a9 */
[--C-:B------:R-:W-:Y:S02]  /*4c10*/  FFMA.FTZ R180, R177, c[0x0][0x2d0], -R178.reuse ;  /* 0x0000b400b1b47a23 */ /* 0x100fe400000108b2 */
[----:B------:R-:W-:Y:S01]  /*4c20*/  MUFU.EX2 R162, R162 ;  /* 0x000000a200a27308 */ /* 0x000fe20000000800 */
[--C-:B------:R-:W-:Y:S02]  /*4c30*/  FFMA.FTZ R179, R179, c[0x0][0x2d0], -R178.reuse ;  /* 0x0000b400b3b37a23 */ /* 0x100fe400000108b2 */
[----:B------:R-:W-:Y:S02]  /*4c40*/  FFMA.FTZ R177, R143, c[0x0][0x2d0], -R178 ;  /* 0x0000b4008fb17a23 */ /* 0x000fe400000108b2 */
[--C-:B------:R-:W-:Y:S02]  /*4c50*/  FFMA.FTZ R176, R176, c[0x0][0x2d0], -R169.reuse ;  /* 0x0000b400b0b07a23 */ /* 0x100fe400000108a9 */
[--C-:B------:R-:W-:Y:S01]  /*4c60*/  FFMA.FTZ R181, R142, c[0x0][0x2d0], -R169.reuse ;  /* 0x0000b4008eb57a23 */ /* 0x100fe200000108a9 */
[----:B------:R-:W4:Y:S01]  /*4c70*/  MUFU.EX2 R155, R155 ;  /* 0x0000009b009b7308 */ /* 0x000f220000000800 */
[----:B-----5:R-:W-:Y:S01]  /*4c80*/  F2FP.BF16.PACK_AB R97, R160, R163 ;  /* 0x000000a3a061723e */ /* 0x020fe200000010ff */
[----:B------:R-:W-:-:S02]  /*4c90*/  FFMA.FTZ R182, R140, c[0x0][0x2d0], -R169 ;  /* 0x0000b4008cb67a23 */ /* 0x000fc400000108a9 */
[----:B------:R-:W-:Y:S02]  /*4ca0*/  FFMA.FTZ R178, R141, c[0x0][0x2d0], -R178 ;  /* 0x0000b4008db27a23 */ /* 0x000fe400000108b2 */
[----:B------:R-:W-:Y:S01]  /*4cb0*/  FFMA.FTZ R169, R170, c[0x0][0x2d0], -R169 ;  /* 0x0000b400aaa97a23 */ /* 0x000fe200000108a9 */
[----:B------:R-:W-:Y:S01]  /*4cc0*/  LDSM.16.MT88.4 R140, [R171+0x3900] ;  /* 0x00390000ab8c783b */ /* 0x000fe20000004200 */
[----:B------:R-:W-:Y:S01]  /*4cd0*/  MUFU.EX2 R157, R157 ;  /* 0x0000009d009d7308 */ /* 0x000fe20000000800 */
[----:B------:R-:W-:Y:S02]  /*4ce0*/  FADD.FTZ R158, R161, R158 ;  /* 0x0000009ea19e7221 */ /* 0x000fe40000010000 */
[----:B------:R-:W-:Y:S02]  /*4cf0*/  FADD.FTZ R163, R163, R160 ;  /* 0x000000a0a3a37221 */ /* 0x000fe40000010000 */
[----:B------:R-:W-:Y:S01]  /*4d00*/  FADD.FTZ R159, R159, R158 ;  /* 0x0000009e9f9f7221 */ /* 0x000fe20000010000 */
[----:B----4-:R-:W-:-:S02]  /*4d10*/  F2FP.BF16.PACK_AB R99, R155, R162 ;  /* 0x000000a29b63723e */ /* 0x010fc400000010ff */
        /* <DEDUP_REMOVED lines=104> */
[----:B------:R-:W-:Y:S01]  /*53a0*/  FADD.FTZ R165, R168, R165 ;  /* 0x000000a5a8a57221 */ /* 0x000fe20000010000 */
[----:B------:R-:W-:Y:S01]  /*53b0*/  IADD3 R3, R149, -0x3, RZ ;  /* 0xfffffffd95037810 */ /* 0x000fe20007ffe0ff */
[----:B------:R-:W-:Y:S02]  /*53c0*/  FADD.FTZ R173, R173, R172 ;  /* 0x000000acadad7221 */ /* 0x000fe40000010000 */
[----:B------:R-:W-:Y:S01]  /*53d0*/  FADD.FTZ R166, R166, R165 ;  /* 0x000000a5a6a67221 */ /* 0x000fe20000010000 */
[----:B------:R-:W-:Y:S01]  /*53e0*/  ISETP.GE.AND P0, PT, R3, R194, PT ;  /* 0x000000c20300720c */ /* 0x000fe20003f06270 */
        /* <DEDUP_REMOVED lines=92> */
[----:B------:R-:W-:Y:S02]  /*59b0*/  IADD3 R14, -R211, 0x10, RZ ;  /* 0x00000010d30e7810 */ /* 0x000fe40007ffe1ff */
[----:B------:R-:W-:Y:S01]  /*59c0*/  SHF.L.U64.HI R7, R209, 0x1, R132 ;  /* 0x00000001d1077819 */ /* 0x000fe20000010284 */
[----:B------:R-:W-:Y:S01]  /*59d0*/  IMAD R200, R3, c[0x0][0x2b8], R200 ;  /* 0x0000ae0003c87a24 */ /* 0x000fe200078e02c8 */
[----:B------:R-:W-:-:S03]  /*59e0*/  LOP3.LUT R14, R14, 0xf, RZ, 0xc0, !PT ;  /* 0x0000000f0e0e7812 */ /* 0x000fc600078ec0ff */
[----:B------:R-:W-:Y:S01]  /*59f0*/  IMAD.WIDE.U32 R10, R200, c[0x0][0x1e0], RZ ;  /* 0x00007800c80a7a25 */ /* 0x000fe200078e00ff */
[----:B------:R-:W-:-:S05]  /*5a00*/  SHF.R.S32.HI R3, RZ, 0x1f, R200 ;  /* 0x0000001fff037819 */ /* 0x000fca00000114c8 */
[----:B------:R-:W-:-:S04]  /*5a10*/  IMAD R3, R3, c[0x0][0x1e0], RZ ;  /* 0x0000780003037a24 */ /* 0x000fc800078e02ff */
[----:B------:R-:W-:Y:S02]  /*5a20*/  IMAD R8, R200, c[0x0][0x1e4], R3 ;  /* 0x00007900c8087a24 */ /* 0x000fe400078e0203 */
[----:B------:R-:W-:Y:S02]  /*5a30*/  IMAD.SHL.U32 R3, R192, 0x2, RZ ;  /* 0x00000002c0037824 */ /* 0x000fe400078e00ff */
[----:B------:R-:W-:Y:S02]  /*5a40*/  IMAD.IADD R9, R11, 0x1, R8 ;  /* 0x000000010b097824 */ /* 0x000fe400078e0208 */
[----:B------:R-:W-:Y:S01]  /*5a50*/  IMAD.MOV.U32 R8, RZ, RZ, R10 ;  /* 0x000000ffff087224 */ /* 0x000fe200078e000a */
[----:B------:R-:W-:Y:S02]  /*5a60*/  SHF.L.U64.HI R10, R210, 0x1, R145 ;  /* 0x00000001d20a7819 */ /* 0x000fe40000010291 */
[----:B--2---:R-:W-:Y:S01]  /*5a70*/  SHF.R.S32.HI R6, RZ, 0x1f, R199 ;  /* 0x0000001fff067819 */ /* 0x004fe200000114c7 */
        /* <DEDUP_REMOVED lines=9> */
[----:B------:R-:W-:Y:S02]  /*5b10*/  IADD3.X R11, R5, UR18, R11, P0, !PT ;  /* 0x00000012050b7c10 */ /* 0x000fe400087fe40b */
[----:B------:R-:W-:-:S02]  /*5b20*/  LEA R12, P0, R4, c[0x0][0x1c8], 0x1 ;  /* 0x00007200040c7a11 */ /* 0x000fc400078008ff */
[----:B------:R-:W-:Y:S02]  /*5b30*/  SEL R5, RZ, 0x10, P4 ;  /* 0x00000010ff057807 */ /* 0x000fe40002000000 */
[----:B------:R-:W-:Y:S01]  /*5b40*/  LEA.HI.X R11, R4, c[0x0][0x1cc], R11, 0x1, P0 ;  /* 0x00007300040b7a11 */ /* 0x000fe200000f0c0b */
[----:B------:R-:W1:Y:S01]  /*5b50*/  SHFL.IDX PT, R13, R12, 0x1, 0x181f ;  /* 0x00381f000c0d7f89 */ /* 0x000e6200000e0000 */
[----:B------:R-:W-:Y:S02]  /*5b60*/  IADD3 R16, -R5, 0x10, RZ ;  /* 0x0000001005107810 */ /* 0x000fe40007ffe1ff */
[----:B------:R-:W-:Y:S01]  /*5b70*/  SHF.L.U64.HI R4, R192, 0x1, R133 ;  /* 0x00000001c0047819 */ /* 0x000fe20000010285 */
        /* <DEDUP_REMOVED lines=25> */
.L_x_1111:
[----:B------:R-:W-:Y:S01]  /*5d10*/  ULDC.64 UR4, c[0x0][0x2c8] ;  /* 0x0000b20000047ab9 */ /* 0x000fe20000000a00 */
[----:B------:R-:W0:Y:S01]  /*5d20*/  LDGDEPBAR ;  /* 0x00000000000079af */ /* 0x000e220000000000 */
[----:B------:R-:W-:Y:S01]  /*5d30*/  UIMAD.WIDE.U32 UR20, UR7, UR4, URZ ;  /* 0x00000004071472a5 */ /* 0x000fe2000f8e003f */
[----:B------:R-:W-:-:S03]  /*5d40*/  IADD3 R213, R149, -0x2, RZ ;  /* 0xfffffffe95d57810 */ /* 0x000fc60007ffe0ff */
[----:B------:R-:W-:-:S06]  /*5d50*/  @UP1 USHF.R.U32.HI UR7, URZ, UR5, UR21 ;  /* 0x000000053f071299 */ /* 0x000fcc0008011615 */
[----:B------:R-:W-:-:S04]  /*5d60*/  IADD3 R147, R147, UR7, RZ ;  /* 0x0000000793937c10 */ /* 0x000fc8000fffe0ff */
[----:B------:R-:W-:Y:S01]  /*5d70*/  IADD3 R4, R147, c[0x0][0x328], RZ ;  /* 0x0000ca0093047a10 */ /* 0x000fe20007ffe0ff */
[----:B------:R-:W-:Y:S05]  /*5d80*/  @!P3 BRA `(.L_x_1112) ;  /* 0x000001100000b947 */ /* 0x000fea0003800000 */
[C---:B------:R-:W-:Y:S02]  /*5d90*/  ISETP.GT.AND P0, PT, R147.reuse, RZ, PT ;  /* 0x000000ff9300720c */ /* 0x040fe40003f04270 */
[----:B------:R-:W-:-:S11]  /*5da0*/  IADD3 R3, R147, -0x1, RZ ;  /* 0xffffffff93037810 */ /* 0x000fd60007ffe0ff */
[----:B------:R-:W-:Y:S05]  /*5db0*/  @P0 BRA `(.L_x_1113) ;  /* 0x0000007000000947 */ /* 0x000fea0003800000 */
[----:B------:R-:W-:Y:S02]  /*5dc0*/  IMAD.MOV.U32 R3, RZ, RZ, 0x1 ;  /* 0x00000001ff037424 */ /* 0x000fe400078e00ff */
[----:B------:R-:W-:-:S03]  /*5dd0*/  IMAD.MOV R147, RZ, RZ, -R147 ;  /* 0x000000ffff937224 */ /* 0x000fc600078e0a93 */
[----:B------:R-:W-:-:S13]  /*5de0*/  ISETP.NE.AND P0, PT, R3, c[0x0][0x32c], PT ;  /* 0x0000cb0003007a0c */ /* 0x000fda0003f05270 */
[----:B------:R-:W-:-:S05]  /*5df0*/  @P0 IMAD.HI.U32 R3, R147, c[0x0][0x330], RZ ;  /* 0x0000cc0093030a27 */ /* 0x000fca00078e00ff */
[----:B------:R-:W-:-:S04]  /*5e00*/  @P0 SHF.R.U32.HI R147, RZ, c[0x0][0x334], R3 ;  /* 0x0000cd00ff930a19 */ /* 0x000fc80000011603 */
[----:B------:R-:W-:Y:S01]  /*5e10*/  LOP3.LUT R3, RZ, R147, RZ, 0x33, !PT ;  /* 0x00000093ff037212 */ /* 0x000fe200078e33ff */
[----:B------:R-:W-:Y:S05]  /*5e20*/  BRA `(.L_x_1114) ;  /* 0x0000004000007947 */ /* 0x000fea0003800000 */
.L_x_1113:
[----:B------:R-:W-:-:S04]  /*5e30*/  MOV R5, 0x1 ;  /* 0x0000000100057802 */ /* 0x000fc80000000f00 */
[----:B------:R-:W-:-:S13]  /*5e40*/  ISETP.NE.AND P0, PT, R5, c[0x0][0x32c], PT ;  /* 0x0000cb0005007a0c */ /* 0x000fda0003f05270 */
[----:B------:R-:W-:-:S05]  /*5e50*/  @P0 IMAD.HI.U32 R5, R3, c[0x0][0x330], RZ ;  /* 0x0000cc0003050a27 */ /* 0x000fca00078e00ff */
[----:B------:R-:W-:Y:S02]  /*5e60*/  @P0 SHF.R.U32.HI R3, RZ, c[0x0][0x334], R5 ;  /* 0x0000cd00ff030a19 */ /* 0x000fe40000011605 */
.L_x_1114:
[----:B-1----:R-:W-:-:S05]  /*5e70*/  MOV R6, c[0x0][0x32c] ;  /* 0x0000cb0000067a02 */ /* 0x002fca0000000f00 */
[----:B------:R-:W-:-:S05]  /*5e80*/  IMAD R3, R3, R6, c[0x0][0x32c] ;  /* 0x0000cb0003037624 */ /* 0x000fca00078e0206 */
[----:B------:R-:W-:-:S04]  /*5e90*/  IMNMX R4, R4, R3, PT ;  /* 0x0000000304047217 */ /* 0x000fc80003800200 */
.L_x_1112:
        /* <DEDUP_REMOVED lines=13> */
[C---:B------:R-:W-:Y:S01]  /*5f70*/  SHF.L.U64.HI R221, R210.reuse, 0x1, R145 ;  /* 0x00000001d2dd7819 */ /* 0x040fe20000010291 */
[----:B------:R-:W-:Y:S01]  /*5f80*/  IMAD.SHL.U32 R220, R210, 0x2, RZ ;  /* 0x00000002d2dc7824 */ /* 0x000fe200078e00ff */
[C---:B------:R-:W-:Y:S01]  /*5f90*/  SHF.L.U64.HI R215, R192.reuse, 0x1, R133 ;  /* 0x00000001c0d77819 */ /* 0x040fe20000010285 */
[----:B------:R-:W-:Y:S01]  /*5fa0*/  IMAD.SHL.U32 R217, R209, 0x2, RZ ;  /* 0x00000002d1d97824 */ /* 0x000fe200078e00ff */
[----:B------:R-:W-:Y:S01]  /*5fb0*/  SEL R219, RZ, 0x10, P5 ;  /* 0x00000010ffdb7807 */ /* 0x000fe20002800000 */
[----:B------:R-:W-:Y:S01]  /*5fc0*/  IMAD.SHL.U32 R214, R192, 0x2, RZ ;  /* 0x00000002c0d67824 */ /* 0x000fe200078e00ff */
[----:B------:R-:W-:Y:S01]  /*5fd0*/  SEL R216, RZ, 0x10, P4 ;  /* 0x00000010ffd87807 */ /* 0x000fe20002000000 */
[----:B------:R-:W-:Y:S01]  /*5fe0*/  UMOV UR20, URZ ;  /* 0x0000003f00147c82 */ /* 0x000fe20008000000 */
[----:B------:R-:W-:Y:S01]  /*5ff0*/  SEL R186, R186, 0xffffffe0, !P1 ;  /* 0xffffffe0baba7807 */ /* 0x000fe20004800000 */
[----:B------:R-:W-:-:S02]  /*6000*/  UMOV UR5, 0x1 ;  /* 0x0000000100057882 */ /* 0x000fc40000000000 */
.L_x_1126:
[----:B------:R-:W-:Y:S04]  /*6010*/  DEPBAR.LE SB0, 0x2 ;  /* 0x000080800000791a */ /* 0x000fe80000000000 */
[----:B------:R-:W-:Y:S01]  /*6020*/  BAR.SYNC.DEFER_BLOCKING 0x0 ;  /* 0x0000000000007b1d */ /* 0x000fe20000010000 */
[----:B------:R-:W-:Y:S01]  /*6030*/  UIMAD UR4, UR5, 0x6000, URZ ;  /* 0x00006000050478a4 */ /* 0x000fe2000f8e023f */
[----:B------:R-:W-:Y:S05]  /*6040*/  ISETP.GE.AND P0, PT, R194, R213, PT ;  /* 0x000000d5c200720c */ /* 0x000fea0003f06270 */
        /* <DEDUP_REMOVED lines=23> */
[----:B------:R-:W-:Y:S02]  /*61c0*/  IMAD R5, R199, c[0x0][0x21c], R5 ;  /* 0x00008700c7057a24 */ /* 0x000fe400078e0205 */
[----:B------:R-:W-:Y:S04]  /*61d0*/  IMAD.IADD R7, R7, 0x1, R9 ;  /* 0x0000000107077824 */ /* 0x000fe800078e0209 */
[----:B------:R-:W-:Y:S05]  /*61e0*/  IMAD.WIDE.U32 R6, R199, c[0x0][0x218], R6 ;  /* 0x00008600c7067a25 */ /* 0x000fea00078e0006 */
[----:B------:R-:W-:Y:S04]  /*61f0*/  IADD3 R4, P0, R6, UR16, RZ ;  /* 0x0000001006047c10 */ /* 0x000fe8000ff1e0ff */
[----:B------:R-:W-:Y:S02]  /*6200*/  IADD3.X R5, R7, UR9, R5, P0, !PT ;  /* 0x0000000907057c10 */ /* 0x000fe400087fe405 */
[C---:B------:R-:W-:Y:S02]  /*6210*/  LEA R2, P0, R4.reuse, c[0x0][0x1f8], 0x1 ;  /* 0x00007e0004027a11 */ /* 0x040fe400078008ff */
[----:B------:R-:W-:Y:S02]  /*6220*/  IADD3 R7, -R211, 0x10, RZ ;  /* 0x00000010d3077810 */ /* 0x000fe40007ffe1ff */
[----:B------:R-:W-:Y:S01]  /*6230*/  LEA.HI.X R0, R4, c[0x0][0x1fc], R5, 0x1, P0 ;  /* 0x00007f0004007a11 */ /* 0x000fe200000f0c05 */
[----:B------:R-:W5:Y:S01]  /*6240*/  SHFL.IDX PT, R6, R2, 0x1, 0x181f ;  /* 0x00381f0002067f89 */ /* 0x000f6200000e0000 */
[----:B------:R-:W-:Y:S03]  /*6250*/  LOP3.LUT R7, R7, 0xf, RZ, 0xc0, !PT ;  /* 0x0000000f07077812 */ /* 0x000fe600078ec0ff */
[----:B------:R-:W2:Y:S04]  /*6260*/  SHFL.IDX PT, R4, R0, 0x1, 0x181f ;  /* 0x00381f0000047f89 */ /* 0x000ea800000e0000 */
[----:B------:R-:W4:Y:S04]  /*6270*/  SHFL.IDX PT, R5, R2, RZ, 0x181f ;  /* 0x00181fff02057589 */ /* 0x000f2800000e0000 */
[----:B------:R-:W3:Y:S01]  /*6280*/  SHFL.IDX PT, R0, R0, RZ, 0x181f ;  /* 0x00181fff00007589 */ /* 0x000ee200000e0000 */
[----:B-----5:R-:W-:Y:S04]  /*6290*/  IADD3 R12, P1, P0, R13, R6, R220 ;  /* 0x000000060d0c7210 */ /* 0x020fe8000783e0dc */
[----:B--2---:R-:W-:Y:S02]  /*62a0*/  IADD3.X R13, RZ, R4, R221, P1, P0 ;  /* 0x00000004ff0d7210 */ /* 0x004fe40000fe04dd */
[----:B------:R-:W-:Y:S04]  /*62b0*/  IADD3 R8, P1, P0, R8, R6, R217 ;  /* 0x0000000608087210 */ /* 0x000fe8000783e0d9 */
[----:B------:R-:W-:Y:S02]  /*62c0*/  IADD3.X R9, RZ, R4, R218, P1, P0 ;  /* 0x00000004ff097210 */ /* 0x000fe40000fe04da */
[----:B------:R-:W-:Y:S04]  /*62d0*/  IADD3 R6, P1, P0, R7, R6, R214 ;  /* 0x0000000607067210 */ /* 0x000fe8000783e0d6 */
[----:B------:R-:W-:Y:S02]  /*62e0*/  IADD3.X R7, RZ, R4, R215, P1, P0 ;  /* 0x00000004ff077210 */ /* 0x000fe40000fe04d7 */
[C---:B----4-:R-:W-:Y:S05]  /*62f0*/  IADD3 R16, P0, R5.reuse, R220, RZ ;  /* 0x000000dc05107210 */ /* 0x050fea0007f1e0ff */
[C---:B---3--:R-:W-:Y:S01]  /*6300*/  IMAD.X R17, R0.reuse, 0x1, R221, P0 ;  /* 0x0000000100117824 */ /* 0x048fe200000e06dd */
        /* <DEDUP_REMOVED lines=17> */
.L_x_1116:
[C---:B--234-:R-:W-:Y:S01]  /*6420*/  HMMA.16816.F32.BF16 R4, R136.reuse, R140, RZ ;  /* 0x0000008c8804723c */ /* 0x05cfe200000418ff */
[----:B------:R-:W-:Y:S01]  /*6430*/  LDSM.16.M88.4 R180, [R189+UR4+0x10100] ;  /* 0x01010004bdb4783b */ /* 0x000fe20008000200 */
[----:B------:R-:W-:Y:S01]  /*6440*/  PLOP3.LUT P0, PT, PT, PT, UP1, 0x80, 0x0 ;  /* 0x000000000000781c */ /* 0x000fe20003f0f018 */
[----:B------:R-:W-:Y:S01]  /*6450*/  UIADD3 UR7, UR20, 0x1, URZ ;  /* 0x0000000114077890 */ /* 0x000fe2000fffe03f */
[CC--:B------:R-:W-:Y:S01]  /*6460*/  IADD3 R0, R193.reuse, R133.reuse, RZ ;  /* 0x00000085c1007210 */ /* 0x0c0fe20007ffe0ff */
[----:B------:R-:W-:Y:S01]  /*6470*/  UISETP.GE.AND UP0, UPT, UR20, 0x1, UPT ;  /* 0x000000011400788c */ /* 0x000fe2000bf06270 */
[----:B------:R-:W-:Y:S02]  /*6480*/  IADD3 R2, R193, R190, RZ ;  /* 0x000000bec1027210 */ /* 0x000fe40007ffe0ff */
[C---:B------:R-:W-:Y:S01]  /*6490*/  HMMA.16816.F32.BF16 R8, R136.reuse, R142, RZ ;  /* 0x0000008e8808723c */ /* 0x040fe200000418ff */
[----:B------:R-:W-:Y:S01]  /*64a0*/  LDSM.16.M88.4 R140, [R185] ;  /* 0x00000000b98c783b */ /* 0x000fe20000000200 */
[----:B------:R-:W-:Y:S01]  /*64b0*/  ISETP.GE.AND P3, PT, R197, 0x1, PT ;  /* 0x00000001c500780c */ /* 0x000fe20003f66270 */
[----:B------:R-:W-:Y:S01]  /*64c0*/  USEL UR20, UR7, URZ, !UP0 ;  /* 0x0000003f07147287 */ /* 0x000fe2000c000000 */
[----:B------:R-:W-:Y:S02]  /*64d0*/  IADD3 R133, R186, R133, R193 ;  /* 0x00000085ba857210 */ /* 0x000fe40007ffe0c1 */
[----:B------:R-:W-:Y:S02]  /*64e0*/  MOV R244, R205 ;  /* 0x000000cd00f47202 */ /* 0x000fe40000000f00 */
[C---:B-1----:R-:W-:Y:S01]  /*64f0*/  HMMA.16816.F32.BF16 R12, R136.reuse, R144, RZ ;  /* 0x00000090880c723c */ /* 0x042fe200000418ff */
[----:B------:R-:W-:Y:S07]  /*6500*/  LDSM.16.M88.4 R176, [R0+0xe100] ;  /* 0x00e1000000b0783b */ /* 0x000fee0000000200 */
[C---:B------:R-:W-:Y:S01]  /*6510*/  HMMA.16816.F32.BF16 R16, R136.reuse, R146, RZ ;  /* 0x000000928810723c */ /* 0x040fe200000418ff */
[----:B------:R-:W1:Y:S07]  /*6520*/  LDSM.16.M88.4 R144, [R0+0xc100] ;  /* 0x00c100000090783b */ /* 0x000e6e0000000200 */
[C---:B------:R-:W-:Y:S01]  /*6530*/  HMMA.16816.F32.BF16 R20, R136.reuse, R148, RZ ;  /* 0x000000948814723c */ /* 0x040fe200000418ff */
[----:B------:R-:W0:Y:S07]  /*6540*/  LDGDEPBAR ;  /* 0x00000000000079af */ /* 0x000e2e0000000000 */
[C---:B------:R-:W-:Y:S01]  /*6550*/  HMMA.16816.F32.BF16 R24, R136.reuse, R150, RZ ;  /* 0x000000968818723c */ /* 0x040fe200000418ff */
[----:B------:R-:W-:Y:S07]  /*6560*/  LDSM.16.M88.4 R148, [R0+0xd100] ;  /* 0x00d100000094783b */ /* 0x000fee0000000200 */
[C---:B------:R-:W-:Y:S08]  /*6570*/  HMMA.16816.F32.BF16 R28, R136.reuse, R152, RZ ;  /* 0x00000098881c723c */ /* 0x040ff000000418ff */
[----:B------:R-:W-:Y:S01]  /*6580*/  HMMA.16816.F32.BF16 R32, R136, R154, RZ ;  /* 0x0000009a8820723c */ /* 0x000fe200000418ff */
[----:B------:R-:W2:Y:S07]  /*6590*/  LDSM.16.M88.4 R136, [R0+0xc900] ;  /* 0x00c900000088783b */ /* 0x000eae0000000200 */
        /* <DEDUP_REMOVED lines=13> */
[C---:B-1----:R-:W-:Y:S01]  /*6670*/  HMMA.16816.F32.BF16 R4, R140.reuse, R144, R4 ;  /* 0x000000908c04723c */ /* 0x042fe20000041804 */
[----:B------:R-:W-:Y:S07]  /*6680*/  LDSM.16.M88.4 R172, [R190+0xe900] ;  /* 0x00e90000beac783b */ /* 0x000fee0000000200 */
[C---:B------:R-:W-:Y:S01]  /*6690*/  HMMA.16816.F32.BF16 R8, R140.reuse, R146, R8 ;  /* 0x000000928c08723c */ /* 0x040fe20000041808 */
[----:B------:R-:W1:Y:S07]  /*66a0*/  LDSM.16.M88.4 R144, [R2+0xd100] ;  /* 0x00d100000290783b */ /* 0x000e6e0000000200 */
[C---:B--2---:R-:W-:Y:S08]  /*66b0*/  HMMA.16816.F32.BF16 R12, R140.reuse, R136, R12 ;  /* 0x000000888c0c723c */ /* 0x044ff0000004180c */
[C---:B------:R-:W-:Y:S01]  /*66c0*/  HMMA.16816.F32.BF16 R16, R140.reuse, R138, R16 ;  /* 0x0000008a8c10723c */ /* 0x040fe20000041810 */
[----:B------:R-:W2:Y:S07]  /*66d0*/  LDSM.16.M88.4 R136, [R2+0xd900] ;  /* 0x00d900000288783b */ /* 0x000eae0000000200 */
        /* <DEDUP_REMOVED lines=13> */
[C---:B-1----:R-:W-:Y:S08]  /*67b0*/  HMMA.16816.F32.BF16 R20, R160.reuse, R144, R20 ;  /* 0x00000090a014723c */ /* 0x042ff00000041814 */
[C---:B------:R-:W-:Y:S01]  /*67c0*/  HMMA.16816.F32.BF16 R24, R160.reuse, R146, R24 ;  /* 0x00000092a018723c */ /* 0x040fe20000041818 */
[----:B------:R-:W1:Y:S07]  /*67d0*/  LDSM.16.M88.4 R144, [R187+0x4000] ;  /* 0x00400000bb90783b */ /* 0x000e6e0000000200 */
[C---:B--2---:R-:W-:Y:S08]  /*67e0*/  HMMA.16816.F32.BF16 R28, R160.reuse, R136, R28 ;  /* 0x00000088a01c723c */ /* 0x044ff0000004181c */
[----:B------:R-:W-:Y:S01]  /*67f0*/  HMMA.16816.F32.BF16 R32, R160, R138, R32 ;  /* 0x0000008aa020723c */ /* 0x000fe20000041820 */
[----:B------:R-:W2:Y:S07]  /*6800*/  LDSM.16.M88.4 R136, [R190+0xf100] ;  /* 0x00f10000be88783b */ /* 0x000eae0000000200 */
        /* <DEDUP_REMOVED lines=13> */
[C---:B-1----:R-:W-:Y:S01]  /*68e0*/  HMMA.16816.F32.BF16 R4, R144.reuse, R168, R4 ;  /* 0x000000a89004723c */ /* 0x042fe20000041804 */
[----:B------:R-:W-:Y:S07]  /*68f0*/  LDSM.16.M88.4 R164, [R184+0x4000] ;  /* 0x00400000b8a4783b */ /* 0x000fee0000000200 */
        /* <DEDUP_REMOVED lines=24> */
[C---:B-1----:R-:W-:Y:S01]  /*6a80*/  HMMA.16816.F32.BF16 R4, R164.reuse, R168, R4 ;  /* 0x000000a8a404723c */ /* 0x042fe20000041804 */
[----:B------:R-:W1:Y:S07]  /*6a90*/  LDSM.16.M88.4 R160, [R187+0x8000] ;  /* 0x00800000bba0783b */ /* 0x000e6e0000000200 */
[C---:B------:R-:W-:Y:S01]  /*6aa0*/  HMMA.16816.F32.BF16 R8, R164.reuse, R170, R8 ;  /* 0x000000aaa408723c */ /* 0x040fe20000041808 */
[----:B------:R-:W-:Y:S07]  /*6ab0*/  LDSM.16.M88.4 R168, [R0+0x10100] ;  /* 0x0101000000a8783b */ /* 0x000fee0000000200 */
[C---:B--2---:R-:W-:Y:S08]  /*6ac0*/  HMMA.16816.F32.BF16 R12, R164.reuse, R136, R12 ;  /* 0x00000088a40c723c */ /* 0x044ff0000004180c */
[C---:B------:R-:W-:Y:S01]  /*6ad0*/  HMMA.16816.F32.BF16 R16, R164.reuse, R138, R16 ;  /* 0x0000008aa410723c */ /* 0x040fe20000041810 */
[----:B------:R-:W2:Y:S07]  /*6ae0*/  LDSM.16.M88.4 R136, [R190+0x10900] ;  /* 0x01090000be88783b */ /* 0x000eae0000000200 */
        /* <DEDUP_REMOVED lines=19> */
[C---:B-1----:R-:W-:Y:S01]  /*6c20*/  HMMA.16816.F32.BF16 R4, R160.reuse, R176, R4 ;  /* 0x000000b0a004723c */ /* 0x042fe20000041804 */
[----:B------:R-:W1:Y:S07]  /*6c30*/  LDSM.16.M88.4 R172, [R184+0x8000] ;  /* 0x00800000b8ac783b */ /* 0x000e6e0000000200 */
[C---:B------:R-:W-:Y:S08]  /*6c40*/  HMMA.16816.F32.BF16 R8, R160.reuse, R178, R8 ;  /* 0x000000b2a008723c */ /* 0x040ff00000041808 */
[C---:B--2---:R-:W-:Y:S08]  /*6c50*/  HMMA.16816.F32.BF16 R12, R160.reuse, R136, R12 ;  /* 0x00000088a00c723c */ /* 0x044ff0000004180c */
[C---:B------:R-:W-:Y:S01]  /*6c60*/  HMMA.16816.F32.BF16 R16, R160.reuse, R138, R16 ;  /* 0x0000008aa010723c */ /* 0x040fe20000041810 */
[----:B------:R-:W2:Y:S07]  /*6c70*/  LDSM.16.M88.4 R136, [R133+0x10900] ;  /* 0x010900008588783b */ /* 0x000eae0000000200 */
        /* <DEDUP_REMOVED lines=45> */
[----:B------:R-:W-:Y:S01]  /*6f50*/  @P0 IMAD.HI.U32 R175, R205, c[0x0][0x2c8], RZ ;  /* 0x0000b200cdaf0a27 */ /* 0x000fe200078e00ff */
[----:B------:R-:W-:Y:S02]  /*6f60*/  PLOP3.LUT P0, PT, PT, PT, UP1, 0x80, 0x0 ;  /* 0x000000000000781c */ /* 0x000fe40003f0f018 */
[----:B------:R-:W1:Y:S01]  /*6f70*/  MUFU.TANH R224, R224 ;  /* 0x000000e000e07308 */ /* 0x000e620000002400 */
[----:B------:R-:W-:Y:S02]  /*6f80*/  FMUL.FTZ R230, R22, c[0x0][0x320] ;  /* 0x0000c80016e67a20 */ /* 0x000fe40000410000 */
[----:B------:R-:W-:Y:S02]  /*6f90*/  FMUL.FTZ R229, R23, c[0x0][0x320] ;  /* 0x0000c80017e57a20 */ /* 0x000fe40000410000 */
[----:B------:R-:W-:Y:S02]  /*6fa0*/  FMUL.FTZ R238, R24, c[0x0][0x320] ;  /* 0x0000c80018ee7a20 */ /* 0x000fe40000410000 */
[----:B------:R-:W-:Y:S02]  /*6fb0*/  FMUL.FTZ R237, R25, c[0x0][0x320] ;  /* 0x0000c80019ed7a20 */ /* 0x000fe40000410000 */
[----:B------:R-:W-:Y:S01]  /*6fc0*/  FMUL.FTZ R234, R26, c[0x0][0x320] ;  /* 0x0000c8001aea7a20 */ /* 0x000fe20000410000 */
[----:B------:R-:W1:Y:S01]  /*6fd0*/  MUFU.TANH R178, R178 ;  /* 0x000000b200b27308 */ /* 0x000e620000002400 */
[----:B------:R-:W-:Y:S01]  /*6fe0*/  @P0 SHF.R.U32.HI R244, RZ, c[0x0][0x2cc], R175 ;  /* 0x0000b300fff40a19 */ /* 0x000fe200000116af */
[----:B------:R-:W-:Y:S01]  /*6ff0*/  FMUL.FTZ R233, R27, c[0x0][0x320] ;  /* 0x0000c8001be97a20 */ /* 0x000fe20000410000 */
[----:B------:R-:W-:Y:S01]  /*7000*/  SHF.L.U32 R175, R213, 0x6, RZ ;  /* 0x00000006d5af7819 */ /* 0x000fe200000006ff */
[----:B------:R-:W-:Y:S02]  /*7010*/  FMUL.FTZ R243, R28, c[0x0][0x320] ;  /* 0x0000c8001cf37a20 */ /* 0x000fe40000410000 */
[----:B------:R-:W5:Y:S01]  /*7020*/  SHFL.IDX PT, R251, R244, RZ, 0x1c1f ;  /* 0x001c1ffff4fb7589 */ /* 0x000f6200000e0000 */
[----:B------:R-:W-:Y:S01]  /*7030*/  FMUL.FTZ R242, R29, c[0x0][0x320] ;  /* 0x0000c8001df27a20 */ /* 0x000fe20000410000 */
[----:B------:R-:W-:Y:S01]  /*7040*/  IADD3 R247, -R206, 0x1, -R175 ;  /* 0x00000001cef77810 */ /* 0x000fe20007ffe9af */
[----:B------:R-:W-:Y:S01]  /*7050*/  FMUL.FTZ R239, R30, c[0x0][0x320] ;  /* 0x0000c8001eef7a20 */ /* 0x000fe20000410000 */
[----:B------:R-:W1:Y:S01]  /*7060*/  MUFU.TANH R180, R180 ;  /* 0x000000b400b47308 */ /* 0x000e620000002400 */
[----:B------:R-:W-:Y:S01]  /*7070*/  FMUL.FTZ R174, R31, c[0x0][0x320] ;  /* 0x0000c8001fae7a20 */ /* 0x000fe20000410000 */
[----:B------:R-:W-:Y:S01]  /*7080*/  IADD3 R247, -R204, R247, R195 ;  /* 0x000000f7ccf77210 */ /* 0x000fe20007ffe1c3 */
[----:B------:R-:W-:Y:S02]  /*7090*/  FMUL.FTZ R246, R32, c[0x0][0x320] ;  /* 0x0000c80020f67a20 */ /* 0x000fe40000410000 */
[----:B------:R-:W-:Y:S01]  /*70a0*/  FMUL.FTZ R245, R33, c[0x0][0x320] ;  /* 0x0000c80021f57a20 */ /* 0x000fe20000410000 */
[C---:B------:R-:W-:Y:S01]  /*70b0*/  IADD3 R248, R247.reuse, c[0x0][0x328], RZ ;  /* 0x0000ca00f7f87a10 */ /* 0x040fe20007ffe0ff */
[----:B------:R-:W-:Y:S01]  /*70c0*/  FMUL.FTZ R241, R34, c[0x0][0x320] ;  /* 0x0000c80022f17a20 */ /* 0x000fe20000410000 */
[----:B------:R-:W-:Y:S01]  /*70d0*/  IADD3 R247, R247, UR19, RZ ;  /* 0x00000013f7f77c10 */ /* 0x000fe2000fffe0ff */
[----:B------:R-:W-:Y:S01]  /*70e0*/  FMUL.FTZ R240, R35, c[0x0][0x320] ;  /* 0x0000c80023f07a20 */ /* 0x000fe20000410000 */
[----:B------:R-:W1:Y:S10]  /*70f0*/  MUFU.TANH R228, R228 ;  /* 0x000000e400e47308 */ /* 0x000e740000002400 */
[----:B------:R-:W1:Y:S01]  /*7100*/  MUFU.TANH R227, R227 ;  /* 0x000000e300e37308 */ /* 0x000e620000002400 */
[-C--:B-----5:R-:W-:Y:S02]  /*7110*/  IADD3 R250, R248, R251.reuse, RZ ;  /* 0x000000fbf8fa7210 */ /* 0x0a0fe40007ffe0ff */
[----:B------:R-:W-:Y:S07]  /*7120*/  IADD3 R249, R247, R251, RZ ;  /* 0x000000fbf7f97210 */ /* 0x000fee0007ffe0ff */
        /* <DEDUP_REMOVED lines=23> */
[----:B--234-:R-:W-:Y:S01]  /*72a0*/  IADD3 R2, -R204, R195, R251 ;  /* 0x000000c3cc027210 */ /* 0x01cfe20007ffe1fb */
        /* <DEDUP_REMOVED lines=12> */
.L_x_1119:
[----:B------:R-:W-:Y:S04]  /*7370*/  MOV R0, 0x1 ;  /* 0x0000000100007802 */ /* 0x000fe80000000f00 */
[----:B------:R-:W-:Y:S11]  /*7380*/  ISETP.NE.AND P0, PT, R0, c[0x0][0x32c], PT ;  /* 0x0000cb0000007a0c */ /* 0x000ff60003f05270 */
[----:B------:R-:W-:Y:S02]  /*7390*/  @!UPT UIADD3 URZ, URZ, URZ, URZ ;  /* 0x0000003f3f3ff290 */ /* 0x000fe4000fffe03f */
[----:B------:R-:W-:Y:S05]  /*73a0*/  @P0 IMAD.HI.U32 R0, R2, c[0x0][0x330], RZ ;  /* 0x0000cc0002000a27 */ /* 0x000fea00078e00ff */
[----:B------:R-:W-:Y:S02]  /*73b0*/  @P0 SHF.R.U32.HI R2, RZ, c[0x0][0x334], R0 ;  /* 0x0000cd00ff020a19 */ /* 0x000fe40000011600 */
.L_x_1120:
[----:B------:R-:W-:Y:S05]  /*73c0*/  BSYNC B0 ;  /* 0x0000000000007941 */ /* 0x000fea0003800000 */
.L_x_1118:
[----:B------:R-:W-:Y:S04]  /*73d0*/  IMAD R5, R2, c[0x0][0x32c], -R175 ;  /* 0x0000cb0002057a24 */ /* 0x000fe800078e0aaf */
[----:B------:R-:W-:Y:S05]  /*73e0*/  IMAD.IADD R0, R5, 0x1, -R206 ;  /* 0x0000000105007824 */ /* 0x000fea00078e0ace */
[----:B------:R-:W-:Y:S02]  /*73f0*/  IADD3 R5, R0, c[0x0][0x32c], RZ ;  /* 0x0000cb0000057a10 */ /* 0x000fe40007ffe0ff */
[----:B------:R-:W-:Y:S02]  /*7400*/  IMNMX R249, R249, R0, !PT ;  /* 0x00000000f9f97217 */ /* 0x000fe40007800200 */
[----:B------:R-:W-:Y:S02]  /*7410*/  IMNMX R250, R250, R5, PT ;  /* 0x00000005fafa7217 */ /* 0x000fe40003800200 */
.L_x_1117:
        /* <DEDUP_REMOVED lines=66> */
.L_x_1123:
[----:B------:R-:W-:Y:S04]  /*7840*/  MOV R0, 0x1 ;  /* 0x0000000100007802 */ /* 0x000fe80000000f00 */
[----:B------:R-:W-:Y:S11]  /*7850*/  ISETP.NE.AND P0, PT, R0, c[0x0][0x32c], PT ;  /* 0x0000cb0000007a0c */ /* 0x000ff60003f05270 */
[----:B------:R-:W-:Y:S02]  /*7860*/  @!UPT UIADD3 URZ, URZ, URZ, URZ ;  /* 0x0000003f3f3ff290 */ /* 0x000fe4000fffe03f */
[----:B------:R-:W-:Y:S05]  /*7870*/  @P0 IMAD.HI.U32 R0, R2, c[0x0][0x330], RZ ;  /* 0x0000cc0002000a27 */ /* 0x000fea00078e00ff */
[----:B------:R-:W-:Y:S02]  /*7880*/  @P0 SHF.R.U32.HI R2, RZ, c[0x0][0x334], R0 ;  /* 0x0000cd00ff020a19 */ /* 0x000fe40000011600 */
.L_x_1124:
[----:B------:R-:W-:Y:S05]  /*7890*/  BSYNC B0 ;  /* 0x0000000000007941 */ /* 0x000fea0003800000 */
.L_x_1122:
[----:B------:R-:W-:Y:S04]  /*78a0*/  IMAD R9, R2, c[0x0][0x32c], -R175 ;  /* 0x0000cb0002097a24 */ /* 0x000fe800078e0aaf */
[----:B------:R-:W-:Y:S05]  /*78b0*/  IMAD.IADD R0, R9, 0x1, -R206 ;  /* 0x0000000109007824 */ /* 0x000fea00078e0ace */
[----:B------:R-:W-:Y:S02]  /*78c0*/  IADD3 R9, R0, c[0x0][0x32c], RZ ;  /* 0x0000cb0000097a10 */ /* 0x000fe40007ffe0ff */
[----:B------:R-:W-:Y:S02]  /*78d0*/  IMNMX R247, R247, R0, !PT ;  /* 0x00000000f7f77217 */ /* 0x000fe40007800200 */
[----:B------:R-:W-:Y:S02]  /*78e0*/  IMNMX R248, R248, R9, PT ;  /* 0x00000009f8f87217 */ /* 0x000fe40003800200 */
.L_x_1121:
[----:B------:R-:W-:Y:S01]  /*78f0*/  ISETP.GT.AND P0, PT, R247, RZ, P1 ;  /* 0x000000fff700720c */ /* 0x000fe20000f04270 */
[----:B------:R-:W-:Y:S04]  /*7900*/  DEPBAR.LE SB0, 0x2 ;  /* 0x000080800000791a */ /* 0x000fe80000000000 */
[----:B------:R-:W-:Y:S01]  /*7910*/  BAR.SYNC.DEFER_BLOCKING 0x0 ;  /* 0x0000000000007b1d */ /* 0x000fe20000010000 */
        /* <DEDUP_REMOVED lines=11> */
[----:B------:R-:W-:Y:S01]  /*79d0*/  FMNMX.FTZ R0, R173, R0, !PT ;  /* 0x00000000ad007209 */ /* 0x000fe20007810000 */
[----:B------:R-:W-:Y:S01]  /*79e0*/  LDSM.16.MT88.4 R28, [R134+UR4+0x100] ;  /* 0x00010004861c783b */ /* 0x000fe20008004200 */
        /* <DEDUP_REMOVED lines=56> */
[----:B------:R-:W-:Y:S01]  /*7d70*/  ISETP.GT.AND P0, PT, R247, 0x38, P1 ;  /* 0x00000038f700780c */ /* 0x000fe20000f04270 */
[----:B------:R-:W1:Y:S01]  /*7d80*/  SHFL.BFLY PT, R4, R9, 0x2, 0x1f ;  /* 0x0c401f0009047f89 */ /* 0x000e6200000e0000 */
        /* <DEDUP_REMOVED lines=9> */
[----:B------:R-:W-:Y:S02]  /*7e20*/  IADD3 R17, R134, UR4, RZ ;  /* 0x0000000486117c10 */ /* 0x000fe4000fffe0ff */
[----:B------:R-:W-:Y:S02]  /*7e30*/  FMNMX.FTZ R11, R144, R15, !PT ;  /* 0x0000000f900b7209 */ /* 0x000fe40007810000 */
[----:B------:R-:W-:Y:S02]  /*7e40*/  IADD3 R164, R188, R17, RZ ;  /* 0x00000011bca47210 */ /* 0x000fe40007ffe0ff */
[----:B-1----:R-:W-:Y:S01]  /*7e50*/  FMNMX.FTZ R4, R9, R4, !PT ;  /* 0x0000000409047209 */ /* 0x002fe20007810000 */
[----:B------:R-:W1:Y:S08]  /*7e60*/  SHFL.BFLY PT, R0, R11, 0x2, 0x1f ;  /* 0x0c401f000b007f89 */ /* 0x000e7000000e0000 */
[----:B------:R-:W2:Y:S01]  /*7e70*/  SHFL.BFLY PT, R13, R4, 0x1, 0x1f ;  /* 0x0c201f00040d7f89 */ /* 0x000ea200000e0000 */
[----:B-1----:R-:W-:Y:S07]  /*7e80*/  FMNMX.FTZ R9, R11, R0, !PT ;  /* 0x000000000b097209 */ /* 0x002fee0007810000 */
[----:B------:R-:W1:Y:S01]  /*7e90*/  SHFL.BFLY PT, R0, R9, 0x1, 0x1f ;  /* 0x0c201f0009007f89 */ /* 0x000e6200000e0000 */
[----:B--2---:R-:W-:Y:S04]  /*7ea0*/  FMNMX.FTZ R2, R4, R13, !PT ;  /* 0x0000000d04027209 */ /* 0x004fe80007810000 */
[C---:B------:R-:W-:Y:S01]  /*7eb0*/  FSETP.NEU.FTZ.AND P0, PT, R2.reuse, -INF , PT ;  /* 0xff8000000200780b */ /* 0x040fe20003f1d000 */
[----:B------:R-:W-:Y:S02]  /*7ec0*/  FMUL.FTZ R152, R2, c[0x0][0x2d0] ;  /* 0x0000b40002987a20 */ /* 0x000fe40000410000 */
[----:B------:R-:W2:Y:S03]  /*7ed0*/  LDSM.16.MT88.4 R12, [R135+UR4+0x100] ;  /* 0x00010004870c783b */ /* 0x000ea60008004200 */
[----:B------:R-:W-:Y:S05]  /*7ee0*/  FSEL R152, R152, RZ, P0 ;  /* 0x000000ff98987208 */ /* 0x000fea0000000000 */
[--C-:B------:R-:W-:Y:S01]  /*7ef0*/  FFMA.FTZ R165, R5, c[0x0][0x2d0], -R152.reuse ;  /* 0x0000b40005a57a23 */ /* 0x100fe20000010898 */
[----:B------:R-:W-:Y:S01]  /*7f00*/  FSEL R5, R2, RZ, P0 ;  /* 0x000000ff02057208 */ /* 0x000fe20000000000 */
[--C-:B------:R-:W-:Y:S02]  /*7f10*/  FFMA.FTZ R167, R179, c[0x0][0x2d0], -R152.reuse ;  /* 0x0000b400b3a77a23 */ /* 0x100fe40000010898 */
[----:B------:R-:W-:Y:S01]  /*7f20*/  FFMA.FTZ R166, R181, c[0x0][0x2d0], -R152 ;  /* 0x0000b400b5a67a23 */ /* 0x000fe20000010898 */
[----:B-1----:R-:W-:Y:S01]  /*7f30*/  FMNMX.FTZ R0, R9, R0, !PT ;  /* 0x0000000009007209 */ /* 0x002fe20007810000 */
[----:B------:R-:W-:Y:S02]  /*7f40*/  FADD.FTZ R4, -R5, R132 ;  /* 0x0000008405047221 */ /* 0x000fe40000010100 */
[----:B------:R-:W-:Y:S01]  /*7f50*/  MUFU.EX2 R167, R167 ;  /* 0x000000a700a77308 */ /* 0x000fe20000000800 */
[--C-:B------:R-:W-:Y:S01]  /*7f60*/  FFMA.FTZ R168, R7, c[0x0][0x2d0], -R152.reuse ;  /* 0x0000b40007a87a23 */ /* 0x100fe20000010898 */
[C---:B------:R-:W-:Y:S01]  /*7f70*/  FSETP.NEU.FTZ.AND P0, PT, R0.reuse, -INF , PT ;  /* 0xff8000000000780b */ /* 0x040fe20003f1d000 */
[----:B------:R-:W-:Y:S01]  /*7f80*/  FMUL.FTZ R145, R0, c[0x0][0x2d0] ;  /* 0x0000b40000917a20 */ /* 0x000fe20000410000 */
[----:B------:R-:W-:Y:S01]  /*7f90*/  IADD3 R5, R135, UR4, RZ ;  /* 0x0000000487057c10 */ /* 0x000fe2000fffe0ff */
[----:B------:R-:W-:Y:S01]  /*7fa0*/  FMUL.FTZ R132, R4, c[0x0][0x2d0] ;  /* 0x0000b40004847a20 */ /* 0x000fe20000410000 */
[----:B------:R-:W-:Y:S01]  /*7fb0*/  FSEL R4, R0, RZ, P0 ;  /* 0x000000ff00047208 */ /* 0x000fe20000000000 */
[--C-:B------:R-:W-:Y:S01]  /*7fc0*/  FFMA.FTZ R174, R163, c[0x0][0x2d0], -R152.reuse ;  /* 0x0000b400a3ae7a23 */ /* 0x100fe20000010898 */
[----:B------:R-:W-:Y:S01]  /*7fd0*/  FSEL R145, R145, RZ, P0 ;  /* 0x000000ff91917208 */ /* 0x000fe20000000000 */
[--C-:B------:R-:W-:Y:S01]  /*7fe0*/  FFMA.FTZ R177, R141, c[0x0][0x2d0], -R152.reuse ;  /* 0x0000b4008db17a23 */ /* 0x100fe20000010898 */
[----:B------:R-:W1:Y:S01]  /*7ff0*/  MUFU.EX2 R166, R166 ;  /* 0x000000a600a67308 */ /* 0x000e620000000800 */
[----:B------:R-:W-:Y:S01]  /*8000*/  FADD.FTZ R4, -R4, R3 ;  /* 0x0000000304047221 */ /* 0x000fe20000010100 */
[----:B------:R-:W-:Y:S01]  /*8010*/  IADD3 R133, R188, R5, RZ ;  /* 0x00000005bc857210 */ /* 0x000fe20007ffe0ff */
[--C-:B------:R-:W-:Y:S02]  /*8020*/  FFMA.FTZ R171, R176, c[0x0][0x2d0], -R145.reuse ;  /* 0x0000b400b0ab7a23 */ /* 0x100fe40000010891 */
[--C-:B------:R-:W-:Y:S02]  /*8030*/  FFMA.FTZ R170, R8, c[0x0][0x2d0], -R145.reuse ;  /* 0x0000b40008aa7a23 */ /* 0x100fe40000010891 */
[--C-:B------:R-:W-:Y:S01]  /*8040*/  FFMA.FTZ R169, R6, c[0x0][0x2d0], -R145.reuse ;  /* 0x0000b40006a97a23 */ /* 0x100fe20000010891 */
[----:B------:R-:W3:Y:S01]  /*8050*/  LDSM.16.MT88.4 R20, [R133+0x100] ;  /* 0x000100008514783b */ /* 0x000ee20000004200 */
[--C-:B------:R-:W-:Y:S01]  /*8060*/  FFMA.FTZ R172, R180, c[0x0][0x2d0], -R145.reuse ;  /* 0x0000b400b4ac7a23 */ /* 0x100fe20000010891 */
[----:B------:R-:W4:Y:S01]  /*8070*/  MUFU.EX2 R132, R132 ;  /* 0x0000008400847308 */ /* 0x000f220000000800 */
[----:B------:R-:W-:Y:S02]  /*8080*/  FMUL.FTZ R3, R4, c[0x0][0x2d0] ;  /* 0x0000b40004037a20 */ /* 0x000fe40000410000 */
[--C-:B------:R-:W-:Y:S02]  /*8090*/  FFMA.FTZ R176, R143, c[0x0][0x2d0], -R152.reuse ;  /* 0x0000b4008fb07a23 */ /* 0x100fe40000010898 */
[--C-:B------:R-:W-:Y:S02]  /*80a0*/  FFMA.FTZ R180, R142, c[0x0][0x2d0], -R145.reuse ;  /* 0x0000b4008eb47a23 */ /* 0x100fe40000010891 */
[--C-:B------:R-:W-:Y:S02]  /*80b0*/  FFMA.FTZ R181, R140, c[0x0][0x2d0], -R145.reuse ;  /* 0x0000b4008cb57a23 */ /* 0x100fe40000010891 */
[----:B------:R-:W-:Y:S01]  /*80c0*/  LDSM.16.MT88.4 R140, [R134+UR4+0x2900] ;  /* 0x00290004868c783b */ /* 0x000fe20008004200 */
[----:B------:R-:W5:Y:S01]  /*80d0*/  MUFU.EX2 R3, R3 ;  /* 0x0000000300037308 */ /* 0x000f620000000800 */
[--C-:B------:R-:W-:Y:S02]  /*80e0*/  FFMA.FTZ R182, R161, c[0x0][0x2d0], -R152.reuse ;  /* 0x0000b400a1b67a23 */ /* 0x100fe40000010898 */
[--C-:B------:R-:W-:Y:S01]  /*80f0*/  FFMA.FTZ R183, R159, c[0x0][0x2d0], -R152.reuse ;  /* 0x0000b4009fb77a23 */ /* 0x100fe20000010898 */
[----:B-1----:R-:W-:Y:S01]  /*8100*/  F2FP.BF16.PACK_AB R136, R166, R167 ;  /* 0x000000a7a688723e */ /* 0x002fe200000010ff */
[--C-:B------:R-:W-:Y:S02]  /*8110*/  FFMA.FTZ R190, R157, c[0x0][0x2d0], -R152.reuse ;  /* 0x0000b4009dbe7a23 */ /* 0x100fe40000010898 */
[--C-:B------:R-:W-:Y:S02]  /*8120*/  FFMA.FTZ R223, R155, c[0x0][0x2d0], -R152.reuse ;  /* 0x0000b4009bdf7a23 */ /* 0x100fe40000010898 */
[--C-:B------:R-:W-:Y:S01]  /*8130*/  FFMA.FTZ R224, R160, c[0x0][0x2d0], -R145.reuse ;  /* 0x0000b400a0e07a23 */ /* 0x100fe20000010891 */
[----:B------:R-:W-:Y:S01]  /*8140*/  MUFU.EX2 R165, R165 ;  /* 0x000000a500a57308 */ /* 0x000fe20000000800 */
[--C-:B------:R-:W-:Y:S02]  /*8150*/  FFMA.FTZ R225, R158, c[0x0][0x2d0], -R145.reuse ;  /* 0x0000b4009ee17a23 */ /* 0x100fe40000010891 */
[--C-:B------:R-:W-:Y:S02]  /*8160*/  FFMA.FTZ R226, R156, c[0x0][0x2d0], -R145.reuse ;  /* 0x0000b4009ce27a23 */ /* 0x100fe40000010891 */
[C---:B----4-:R-:W-:Y:S01]  /*8170*/  FMUL.FTZ R4, R132.reuse, R128 ;  /* 0x0000008084047220 */ /* 0x050fe20000410000 */
[----:B------:R-:W-:Y:S01]  /*8180*/  LDSM.16.MT88.4 R156, [R164+0x3900] ;  /* 0x00390000a49c783b */ /* 0x000fe20000004200 */
[C---:B------:R-:W-:Y:S02]  /*8190*/  FMUL.FTZ R5, R132.reuse, R129 ;  /* 0x0000008184057220 */ /* 0x040fe40000410000 */
[C---:B------:R-:W-:Y:S01]  /*81a0*/  FMUL.FTZ R8, R132.reuse, R124 ;  /* 0x0000007c84087220 */ /* 0x040fe20000410000 */
[----:B------:R-:W1:Y:S01]  /*81b0*/  MUFU.EX2 R168, R168 ;  /* 0x000000a800a87308 */ /* 0x000e620000000800 */
[C---:B------:R-:W-:Y:S02]  /*81c0*/  FMUL.FTZ R9, R132.reuse, R125 ;  /* 0x0000007d84097220 */ /* 0x040fe40000410000 */
[C---:B------:R-:W-:Y:S02]  /*81d0*/  FMUL.FTZ R16, R132.reuse, R116 ;  /* 0x0000007484107220 */ /* 0x040fe40000410000 */
[C---:B-----5:R-:W-:Y:S02]  /*81e0*/  FMUL.FTZ R6, R3.reuse, R130 ;  /* 0x0000008203067220 */ /* 0x060fe40000410000 */
[C---:B------:R-:W-:Y:S02]  /*81f0*/  FMUL.FTZ R7, R3.reuse, R131 ;  /* 0x0000008303077220 */ /* 0x040fe40000410000 */
        /* <DEDUP_REMOVED lines=8> */
[----:B------:R-:W4:Y:S01]  /*8280*/  MUFU.EX2 R170, R170 ;  /* 0x000000aa00aa7308 */ /* 0x000f220000000800 */
[----:B------:R-:W-:Y:S01]  /*8290*/  LDSM.16.MT88.4 R116, [R134+UR4+0x900] ;  /* 0x000900048674783b */ /* 0x000fe20008004200 */
[----:B------:R-:W-:Y:S01]  /*82a0*/  FMUL.FTZ R25, R132, R109 ;  /* 0x0000006d84197220 */ /* 0x000fe20000410000 */
[----:B-1----:R-:W-:Y:S01]  /*82b0*/  F2FP.BF16.PACK_AB R138, R168, R165 ;  /* 0x000000a5a88a723e */ /* 0x002fe200000010ff */
[C---:B------:R-:W-:Y:S02]  /*82c0*/  FMUL.FTZ R26, R3.reuse, R110 ;  /* 0x0000006e031a7220 */ /* 0x040fe40000410000 */
[C---:B------:R-:W-:Y:S03]  /*82d0*/  FMUL.FTZ R27, R3.reuse, R111 ;  /* 0x0000006f031b7220 */ /* 0x040fe60000410000 */
[----:B------:R-:W-:Y:S01]  /*82e0*/  LDSM.16.MT88.4 R108, [R164+0x2100] ;  /* 0x00210000a46c783b */ /* 0x000fe20000004200 */
[----:B------:R-:W-:Y:S01]  /*82f0*/  MUFU.EX2 R169, R169 ;  /* 0x000000a900a97308 */ /* 0x000fe20000000800 */
[C---:B------:R-:W-:Y:S02]  /*8300*/  FMUL.FTZ R32, R132.reuse, R100 ;  /* 0x0000006484207220 */ /* 0x040fe40000410000 */
[----:B------:R-:W-:Y:S02]  /*8310*/  FMUL.FTZ R33, R132, R101 ;  /* 0x0000006584217220 */ /* 0x000fe40000410000 */
[C---:B------:R-:W-:Y:S02]  /*8320*/  FMUL.FTZ R34, R3.reuse, R102 ;  /* 0x0000006603227220 */ /* 0x040fe40000410000 */
[----:B------:R-:W-:Y:S01]  /*8330*/  LDSM.16.MT88.4 R124, [R135+UR4+0x2900] ;  /* 0x00290004877c783b */ /* 0x000fe20008004200 */
[----:B------:R-:W-:Y:S02]  /*8340*/  FMUL.FTZ R35, R3, R103 ;  /* 0x0000006703237220 */ /* 0x000fe40000410000 */
[----:B------:R-:W1:Y:S01]  /*8350*/  MUFU.EX2 R172, R172 ;  /* 0x000000ac00ac7308 */ /* 0x000e620000000800 */
[--C-:B------:R-:W-:Y:S02]  /*8360*/  FFMA.FTZ R227, R154, c[0x0][0x2d0], -R145.reuse ;  /* 0x0000b4009ae37a23 */ /* 0x100fe40000010891 */
[--C-:B------:R-:W-:Y:S01]  /*8370*/  FFMA.FTZ R228, R153, c[0x0][0x2d0], -R152.reuse ;  /* 0x0000b40099e47a23 */ /* 0x100fe20000010898 */
[----:B----4-:R-:W-:Y:S01]  /*8380*/  F2FP.BF16.PACK_AB R137, R170, R171 ;  /* 0x000000abaa89723e */ /* 0x010fe200000010ff */
[----:B------:R-:W-:Y:S01]  /*8390*/  LDSM.16.MT88.4 R100, [R134+UR4+0x2100] ;  /* 0x002100048664783b */ /* 0x000fe20008004200 */
[--C-:B------:R-:W-:Y:S02]  /*83a0*/  FFMA.FTZ R229, R151, c[0x0][0x2d0], -R152.reuse ;  /* 0x0000b40097e57a23 */ /* 0x100fe40000010898 */
[--C-:B------:R-:W-:Y:S02]  /*83b0*/  FFMA.FTZ R230, R149, c[0x0][0x2d0], -R152.reuse ;  /* 0x0000b40095e67a23 */ /* 0x100fe40000010898 */
[--C-:B------:R-:W-:Y:S01]  /*83c0*/  FFMA.FTZ R232, R150, c[0x0][0x2d0], -R145.reuse ;  /* 0x0000b40096e87a23 */ /* 0x100fe20000010891 */
[----:B------:R-:W-:Y:S01]  /*83d0*/  MUFU.EX2 R174, R174 ;  /* 0x000000ae00ae7308 */ /* 0x000fe20000000800 */
[--C-:B------:R-:W-:Y:S02]  /*83e0*/  FFMA.FTZ R233, R148, c[0x0][0x2d0], -R145.reuse ;  /* 0x0000b40094e97a23 */ /* 0x100fe40000010891 */
[----:B------:R-:W-:Y:S01]  /*83f0*/  LDSM.16.MT88.4 R148, [R133+0x3900] ;  /* 0x003900008594783b */ /* 0x000fe20000004200 */
[--C-:B------:R-:W-:Y:S02]  /*8400*/  FFMA.FTZ R234, R146, c[0x0][0x2d0], -R145.reuse ;  /* 0x0000b40092ea7a23 */ /* 0x100fe40000010891 */
[C---:B------:R-:W-:Y:S02]  /*8410*/  FMUL.FTZ R36, R132.reuse, R36 ;  /* 0x0000002484247220 */ /* 0x040fe40000410000 */
[----:B------:R-:W-:Y:S02]  /*8420*/  FMUL.FTZ R37, R132, R37 ;  /* 0x0000002584257220 */ /* 0x000fe40000410000 */
[C---:B------:R-:W-:Y:S01]  /*8430*/  FMUL.FTZ R38, R3.reuse, R38 ;  /* 0x0000002603267220 */ /* 0x040fe20000410000 */
[----:B------:R-:W-:Y:S01]  /*8440*/  MUFU.EX2 R176, R176 ;  /* 0x000000b000b07308 */ /* 0x000fe20000000800 */
[C---:B------:R-:W-:Y:S01]  /*8450*/  FMUL.FTZ R39, R3.reuse, R39 ;  /* 0x0000002703277220 */ /* 0x040fe20000410000 */
[----:B-1----:R-:W-:Y:S01]  /*8460*/  F2FP.BF16.PACK_AB R139, R172, R169 ;  /* 0x000000a9ac8b723e */ /* 0x002fe200000010ff */
[C---:B------:R-:W-:Y:S02]  /*8470*/  FMUL.FTZ R40, R132.reuse, R40 ;  /* 0x0000002884287220 */ /* 0x040fe40000410000 */
[C---:B------:R-:W-:Y:S02]  /*8480*/  FMUL.FTZ R41, R132.reuse, R41 ;  /* 0x0000002984297220 */ /* 0x040fe40000410000 */
[C---:B------:R-:W-:Y:S02]  /*8490*/  FMUL.FTZ R42, R3.reuse, R42 ;  /* 0x0000002a032a7220 */ /* 0x040fe40000410000 */
[C---:B--2---:R-:W-:Y:S01]  /*84a0*/  HMMA.16816.F32.BF16 R4, R136.reuse, R12, R4 ;  /* 0x0000000c8804723c */ /* 0x044fe20000041804 */
[----:B------:R-:W-:Y:S04]  /*84b0*/  MUFU.EX2 R177, R177 ;  /* 0x000000b100b17308 */ /* 0x000fe80000000800 */
        /* <DEDUP_REMOVED lines=23> */
[----:B------:R-:W2:Y:S01]  /*8630*/  LDSM.16.MT88.4 R112, [R135+UR4+0x2100] ;  /* 0x002100048770783b */ /* 0x000ea20008004200 */
        /* <DEDUP_REMOVED lines=14> */
[----:B------:R-:W3:Y:S01]  /*8720*/  LDSM.16.MT88.4 R104, [R133+0x2100] ;  /* 0x002100008568783b */ /* 0x000ee20000004200 */
[C---:B------:R-:W-:Y:S02]  /*8730*/  FMUL.FTZ R55, R3.reuse, R55 ;  /* 0x0000003703377220 */ /* 0x040fe40000410000 */
[C---:B------:R-:W-:Y:S02]  /*8740*/  FMUL.FTZ R56, R132.reuse, R56 ;  /* 0x0000003884387220 */ /* 0x040fe40000410000 */
[C---:B-1----:R-:W-:Y:S02]  /*8750*/  HMMA.16816.F32.BF16 R28, R136.reuse, R120, R28 ;  /* 0x00000078881c723c */ /* 0x042fe4000004181c */
        /* <DEDUP_REMOVED lines=9> */
[C---:B--2---:R-:W-:Y:S04]  /*87f0*/  HMMA.16816.F32.BF16 R36, R136.reuse, R112, R36 ;  /* 0x000000708824723c */ /* 0x044fe80000041824 */
        /* <DEDUP_REMOVED lines=9> */
[C---:B---3--:R-:W-:Y:S03]  /*8890*/  HMMA.16816.F32.BF16 R44, R136.reuse, R104, R44 ;  /* 0x00000068882c723c */ /* 0x048fe6000004182c */
[C---:B------:R-:W-:Y:S02]  /*88a0*/  FMUL.FTZ R67, R3.reuse, R67 ;  /* 0x0000004303437220 */ /* 0x040fe40000410000 */
[C---:B------:R-:W-:Y:S02]  /*88b0*/  FMUL.FTZ R68, R132.reuse, R68 ;  /* 0x0000004484447220 */ /* 0x040fe40000410000 */
[C---:B------:R-:W-:Y:S01]  /*88c0*/  FMUL.FTZ R69, R132.reuse, R69 ;  /* 0x0000004584457220 */ /* 0x040fe20000410000 */
[C---:B------:R-:W-:Y:S01]  /*88d0*/  HMMA.16816.F32.BF16 R48, R136.reuse, R106, R48 ;  /* 0x0000006a8830723c */ /* 0x040fe20000041830 */
[----:B------:R-:W1:Y:S01]  /*88e0*/  LDSM.16.MT88.4 R104, [R135+UR4+0x4100] ;  /* 0x004100048768783b */ /* 0x000e620008004200 */
        /* <DEDUP_REMOVED lines=8> */
[----:B------:R-:W2:Y:S03]  /*8970*/  LDSM.16.MT88.4 R100, [R133+0x4100] ;  /* 0x004100008564783b */ /* 0x000ea60000004200 */
[C---:B------:R-:W-:Y:S02]  /*8980*/  FMUL.FTZ R74, R3.reuse, R74 ;  /* 0x0000004a034a7220 */ /* 0x040fe40000410000 */
[C---:B------:R-:W-:Y:S01]  /*8990*/  FMUL.FTZ R75, R3.reuse, R75 ;  /* 0x0000004b034b7220 */ /* 0x040fe20000410000 */
[----:B------:R-:W-:Y:S01]  /*89a0*/  MUFU.EX2 R232, R232 ;  /* 0x000000e800e87308 */ /* 0x000fe20000000800 */
[C---:B------:R-:W-:Y:S04]  /*89b0*/  HMMA.16816.F32.BF16 R60, R136.reuse, R108, R60 ;  /* 0x0000006c883c723c */ /* 0x040fe8000004183c */
[C---:B------:R-:W-:Y:S02]  /*89c0*/  FMUL.FTZ R84, R132.reuse, R84 ;  /* 0x0000005484547220 */ /* 0x040fe40000410000 */
[----:B------:R-:W-:Y:S02]  /*89d0*/  FMUL.FTZ R85, R132, R85 ;  /* 0x0000005584557220 */ /* 0x000fe40000410000 */
[C---:B------:R-:W-:Y:S01]  /*89e0*/  HMMA.16816.F32.BF16 R64, R136.reuse, R110, R64 ;  /* 0x0000006e8840723c */ /* 0x040fe20000041840 */
[----:B------:R-:W3:Y:S01]  /*89f0*/  LDSM.16.MT88.4 R108, [R134+UR4+0x4100] ;  /* 0x00410004866c783b */ /* 0x000ee20008004200 */
[----:B------:R-:W-:Y:S02]  /*8a00*/  MUFU.EX2 R233, R233 ;  /* 0x000000e900e97308 */ /* 0x000fe40000000800 */
[C---:B------:R-:W-:Y:S02]  /*8a10*/  FMUL.FTZ R86, R3.reuse, R86 ;  /* 0x0000005603567220 */ /* 0x040fe40000410000 */
[----:B------:R-:W-:Y:S02]  /*8a20*/  FMUL.FTZ R87, R3, R87 ;  /* 0x0000005703577220 */ /* 0x000fe40000410000 */
[--C-:B------:R-:W-:Y:S01]  /*8a30*/  FFMA.FTZ R173, R173, c[0x0][0x2d0], -R152.reuse ;  /* 0x0000b400adad7a23 */ /* 0x100fe20000010898 */
[C---:B-1----:R-:W-:Y:S03]  /*8a40*/  HMMA.16816.F32.BF16 R68, R136.reuse, R104, R68 ;  /* 0x000000688844723c */ /* 0x042fe60000041844 */
[----:B------:R-:W-:Y:S01]  /*8a50*/  FFMA.FTZ R152, R147, c[0x0][0x2d0], -R152 ;  /* 0x0000b40093987a23 */ /* 0x000fe20000010898 */
        /* <DEDUP_REMOVED lines=8> */
[C---:B------:R-:W-:Y:S01]  /*8ae0*/  FMUL.FTZ R78, R3.reuse, R78 ;  /* 0x0000004e034e7220 */ /* 0x040fe20000410000 */
[----:B------:R-:W-:Y:S03]  /*8af0*/  LDSM.16.MT88.4 R160, [R135+UR4+0x5900] ;  /* 0x0059000487a0783b */ /* 0x000fe60008004200 */
[C---:B------:R-:W-:Y:S02]  /*8b00*/  FMUL.FTZ R79, R3.reuse, R79 ;  /* 0x0000004f034f7220 */ /* 0x040fe40000410000 */
[----:B------:R-:W-:Y:S02]  /*8b10*/  FFMA.FTZ R145, R144, c[0x0][0x2d0], -R145 ;  /* 0x0000b40090917a23 */ /* 0x000fe40000010891 */
[C---:B------:R-:W-:Y:S01]  /*8b20*/  FMUL.FTZ R88, R132.reuse, R88 ;  /* 0x0000005884587220 */ /* 0x040fe20000410000 */
[----:B------:R5:W-:Y:S01]  /*8b30*/  MUFU.EX2 R231, R152 ;  /* 0x0000009800e77308 */ /* 0x000be20000000800 */
[C---:B------:R-:W-:Y:S01]  /*8b40*/  FMUL.FTZ R89, R132.reuse, R89 ;  /* 0x0000005984597220 */ /* 0x040fe20000410000 */
[C---:B--2---:R-:W-:Y:S03]  /*8b50*/  HMMA.16816.F32.BF16 R76, R136.reuse, R100, R76 ;  /* 0x00000064884c723c */ /* 0x044fe6000004184c */
[C---:B------:R-:W-:Y:S02]  /*8b60*/  FMUL.FTZ R80, R132.reuse, R80 ;  /* 0x0000005084507220 */ /* 0x040fe40000410000 */
[----:B------:R-:W-:Y:S02]  /*8b70*/  FMUL.FTZ R81, R132, R81 ;  /* 0x0000005184517220 */ /* 0x000fe40000410000 */
[C---:B------:R-:W-:Y:S01]  /*8b80*/  FMUL.FTZ R82, R3.reuse, R82 ;  /* 0x0000005203527220 */ /* 0x040fe20000410000 */
[----:B------:R-:W-:Y:S01]  /*8b90*/  MUFU.EX2 R179, R179 ;  /* 0x000000b300b37308 */ /* 0x000fe20000000800 */
[C---:B------:R-:W-:Y:S03]  /*8ba0*/  FMUL.FTZ R83, R3.reuse, R83 ;  /* 0x0000005303537220 */ /* 0x040fe60000410000 */
[C---:B------:R-:W-:Y:S01]  /*8bb0*/  FMUL.FTZ R90, R3.reuse, R90 ;  /* 0x0000005a035a7220 */ /* 0x040fe20000410000 */
[----:B----4-:R-:W-:Y:S01]  /*8bc0*/  F2FP.BF16.PACK_AB R100, R174, R173 ;  /* 0x000000adae64723e */ /* 0x010fe200000010ff */
[C---:B------:R-:W-:Y:S02]  /*8bd0*/  FMUL.FTZ R91, R3.reuse, R91 ;  /* 0x0000005b035b7220 */ /* 0x040fe40000410000 */
[C---:B------:R-:W-:Y:S02]  /*8be0*/  HMMA.16816.F32.BF16 R80, R136.reuse, R102, R80 ;  /* 0x000000668850723c */ /* 0x040fe40000041850 */
[----:B------:R2:W-:Y:S01]  /*8bf0*/  MUFU.EX2 R235, R145 ;  /* 0x0000009100eb7308 */ /* 0x0005e20000000800 */
[C---:B------:R-:W-:Y:S02]  /*8c00*/  FMUL.FTZ R92, R132.reuse, R92 ;  /* 0x0000005c845c7220 */ /* 0x040fe40000410000 */
[C---:B------:R-:W-:Y:S01]  /*8c10*/  FMUL.FTZ R93, R132.reuse, R93 ;  /* 0x0000005d845d7220 */ /* 0x040fe20000410000 */
[----:B-----5:R-:W-:Y:S01]  /*8c20*/  LDSM.16.MT88.4 R152, [R134+UR4+0x3900] ;  /* 0x003900048698783b */ /* 0x020fe20008004200 */
[C---:B------:R-:W-:Y:S01]  /*8c30*/  FMUL.FTZ R94, R3.reuse, R94 ;  /* 0x0000005e035e7220 */ /* 0x040fe20000410000 */
[C---:B---3--:R-:W-:Y:S04]  /*8c40*/  HMMA.16816.F32.BF16 R84, R136.reuse, R108, R84 ;  /* 0x0000006c8854723c */ /* 0x048fe80000041854 */
[----:B------:R-:W3:Y:S01]  /*8c50*/  MUFU.EX2 R178, R178 ;  /* 0x000000b200b27308 */ /* 0x000ee20000000800 */
[----:B------:R-:W-:Y:S01]  /*8c60*/  FMUL.FTZ R95, R3, R95 ;  /* 0x0000005f035f7220 */ /* 0x000fe20000410000 */
[----:B------:R-:W-:Y:S01]  /*8c70*/  F2FP.BF16.PACK_AB R102, R177, R176 ;  /* 0x000000b0b166723e */ /* 0x000fe200000010ff */
[C---:B------:R-:W-:Y:S01]  /*8c80*/  FMUL.FTZ R96, R132.reuse, R96 ;  /* 0x0000006084607220 */ /* 0x040fe20000410000 */
[C---:B------:R-:W-:Y:S01]  /*8c90*/  HMMA.16816.F32.BF16 R88, R136.reuse, R110, R88 ;  /* 0x0000006e8858723c */ /* 0x040fe20000041858 */
[----:B------:R-:W4:Y:S03]  /*8ca0*/  LDSM.16.MT88.4 R108, [R133+0x900] ;  /* 0x00090000856c783b */ /* 0x000f260000004200 */
[C---:B------:R-:W-:Y:S01]  /*8cb0*/  FMUL.FTZ R97, R132.reuse, R97 ;  /* 0x0000006184617220 */ /* 0x040fe20000410000 */
[----:B------:R-:W-:Y:S01]  /*8cc0*/  F2FP.BF16.PACK_AB R103, R181, R180 ;  /* 0x000000b4b567723e */ /* 0x000fe200000010ff */
[C---:B------:R-:W-:Y:S02]  /*8cd0*/  FMUL.FTZ R98, R3.reuse, R98 ;  /* 0x0000006203627220 */ /* 0x040fe40000410000 */
[C---:B-1----:R-:W-:Y:S01]  /*8ce0*/  HMMA.16816.F32.BF16 R92, R136.reuse, R104, R92 ;  /* 0x00000068885c723c */ /* 0x042fe2000004185c */
[----:B--2---:R-:W-:Y:S03]  /*8cf0*/  LDSM.16.MT88.4 R144, [R135+UR4+0x3900] ;  /* 0x003900048790783b */ /* 0x004fe60008004200 */
[C---:B------:R-:W-:Y:S02]  /*8d00*/  FMUL.FTZ R99, R3.reuse, R99 ;  /* 0x0000006303637220 */ /* 0x040fe40000410000 */
[----:B------:R-:W-:Y:S02]  /*8d10*/  FFMA.FTZ R167, R132, R207, R167 ;  /* 0x000000cf84a77223 */ /* 0x000fe400000100a7 */
[----:B------:R-:W-:Y:S03]  /*8d20*/  FFMA.FTZ R171, R3, R208, R171 ;  /* 0x000000d003ab7223 */ /* 0x000fe600000100ab */
[----:B------:R-:W-:Y:S01]  /*8d30*/  HMMA.16816.F32.BF16 R96, R136, R106, R96 ;  /* 0x0000006a8860723c */ /* 0x000fe20000041860 */
[----:B------:R-:W1:Y:S02]  /*8d40*/  LDSM.16.MT88.4 R104, [R164+0x2900] ;  /* 0x00290000a468783b */ /* 0x000e640000004200 */
[----:B---3--:R-:W-:Y:S01]  /*8d50*/  F2FP.BF16.PACK_AB R101, R178, R179 ;  /* 0x000000b3b265723e */ /* 0x008fe200000010ff */
[----:B------:R-:W-:Y:S02]  /*8d60*/  FADD.FTZ R166, R166, R167 ;  /* 0x000000a7a6a67221 */ /* 0x000fe40000010000 */
[----:B------:R-:W-:Y:S01]  /*8d70*/  FADD.FTZ R170, R170, R171 ;  /* 0x000000abaaaa7221 */ /* 0x000fe20000010000 */
[----:B------:R-:W-:Y:S01]  /*8d80*/  F2FP.BF16.PACK_AB R136, R229, R228 ;  /* 0x000000e4e588723e */ /* 0x000fe200000010ff */
[----:B------:R-:W-:Y:S01]  /*8d90*/  FADD.FTZ R165, R165, R166 ;  /* 0x000000a6a5a57221 */ /* 0x000fe20000010000 */
[----:B------:R-:W-:Y:S01]  /*8da0*/  F2FP.BF16.PACK_AB R138, R231, R230 ;  /* 0x000000e6e78a723e */ /* 0x000fe200000010ff */
[C---:B------:R-:W-:Y:S05]  /*8db0*/  HMMA.16816.F32.BF16 R4, R100.reuse, R112, R4 ;  /* 0x000000706404723c */ /* 0x040fea0000041804 */
[----:B------:R-:W-:Y:S01]  /*8dc0*/  F2FP.BF16.PACK_AB R137, R233, R232 ;  /* 0x000000e8e989723e */ /* 0x000fe200000010ff */
[----:B------:R-:W-:Y:S01]  /*8dd0*/  FADD.FTZ R169, R169, R170 ;  /* 0x000000aaa9a97221 */ /* 0x000fe20000010000 */
[----:B------:R-:W-:Y:S01]  /*8de0*/  F2FP.BF16.PACK_AB R139, R235, R234 ;  /* 0x000000eaeb8b723e */ /* 0x000fe200000010ff */
        /* <DEDUP_REMOVED lines=8> */
[----:B------:R-:W2:Y:S03]  /*8e70*/  LDSM.16.MT88.4 R108, [R135+UR4+0x4900] ;  /* 0x00490004876c783b */ /* 0x000ea60008004200 */
[----:B------:R-:W-:Y:S02]  /*8e80*/  FADD.FTZ R3, R174, R3 ;  /* 0x00000003ae037221 */ /* 0x000fe40000010000 */
[----:B------:R-:W-:Y:S02]  /*8e90*/  FADD.FTZ R179, R178, R179 ;  /* 0x000000b3b2b37221 */ /* 0x000fe40000010000 */
[C---:B------:R-:W-:Y:S04]  /*8ea0*/  HMMA.16816.F32.BF16 R20, R100.reuse, R116, R20 ;  /* 0x000000746414723c */ /* 0x040fe80000041814 */
[----:B------:R-:W-:Y:S01]  /*8eb0*/  FADD.FTZ R176, R176, R3 ;  /* 0x00000003b0b07221 */ /* 0x000fe20000010000 */
[----:B------:R-:W-:Y:S01]  /*8ec0*/  IADD3 R3, R213, -0x2, RZ ;  /* 0xfffffffed5037810 */ /* 0x000fe20007ffe0ff */
[----:B------:R-:W-:Y:S02]  /*8ed0*/  FADD.FTZ R180, R180, R179 ;  /* 0x000000b3b4b47221 */ /* 0x000fe40000010000 */
[C---:B------:R-:W-:Y:S01]  /*8ee0*/  HMMA.16816.F32.BF16 R24, R100.reuse, R118, R24 ;  /* 0x000000766418723c */ /* 0x040fe20000041818 */
[----:B------:R-:W-:Y:S02]  /*8ef0*/  LDSM.16.MT88.4 R116, [R164+0x4900] ;  /* 0x00490000a474783b */ /* 0x000fe40000004200 */
[----:B------:R-:W-:Y:S01]  /*8f00*/  ISETP.GE.AND P0, PT, R3, R194, PT ;  /* 0x000000c20300720c */ /* 0x000fe20003f06270 */
        /* <DEDUP_REMOVED lines=13> */
[C---:B-1----:R-:W-:Y:S08]  /*8fe0*/  HMMA.16816.F32.BF16 R60, R100.reuse, R104, R60 ;  /* 0x00000068643c723c */ /* 0x042ff0000004183c */
[C---:B------:R-:W-:Y:S01]  /*8ff0*/  HMMA.16816.F32.BF16 R64, R100.reuse, R106, R64 ;  /* 0x0000006a6440723c */ /* 0x040fe20000041840 */
[----:B------:R-:W1:Y:S07]  /*9000*/  LDSM.16.MT88.4 R104, [R134+UR4+0x4900] ;  /* 0x004900048668783b */ /* 0x000e6e0008004200 */
[C---:B--2---:R-:W-:Y:S08]  /*9010*/  HMMA.16816.F32.BF16 R68, R100.reuse, R108, R68 ;  /* 0x0000006c6444723c */ /* 0x044ff00000041844 */
[C---:B------:R-:W-:Y:S01]  /*9020*/  HMMA.16816.F32.BF16 R72, R100.reuse, R110, R72 ;  /* 0x0000006e6448723c */ /* 0x040fe20000041848 */
[----:B------:R-:W2:Y:S07]  /*9030*/  LDSM.16.MT88.4 R108, [R135+UR4+0x1100] ;  /* 0x00110004876c783b */ /* 0x000eae0008004200 */
[C---:B------:R-:W-:Y:S08]  /*9040*/  HMMA.16816.F32.BF16 R76, R100.reuse, R112, R76 ;  /* 0x00000070644c723c */ /* 0x040ff0000004184c */
[C---:B------:R-:W-:Y:S01]  /*9050*/  HMMA.16816.F32.BF16 R80, R100.reuse, R114, R80 ;  /* 0x000000726450723c */ /* 0x040fe20000041850 */
[----:B------:R-:W3:Y:S07]  /*9060*/  LDSM.16.MT88.4 R112, [R134+UR4+0x1100] ;  /* 0x001100048670783b */ /* 0x000eee0008004200 */
[C---:B-1----:R-:W-:Y:S08]  /*9070*/  HMMA.16816.F32.BF16 R84, R100.reuse, R104, R84 ;  /* 0x000000686454723c */ /* 0x042ff00000041854 */
[C---:B------:R-:W-:Y:S01]  /*9080*/  HMMA.16816.F32.BF16 R88, R100.reuse, R106, R88 ;  /* 0x0000006a6458723c */ /* 0x040fe20000041858 */
[----:B------:R-:W1:Y:S07]  /*9090*/  LDSM.16.MT88.4 R104, [R135+UR4+0x3100] ;  /* 0x003100048768783b */ /* 0x000e6e0008004200 */
[C---:B------:R-:W-:Y:S08]  /*90a0*/  HMMA.16816.F32.BF16 R92, R100.reuse, R116, R92 ;  /* 0x00000074645c723c */ /* 0x040ff0000004185c */
        /* <DEDUP_REMOVED lines=16> */
[----:B------:R-:W2:Y:S03]  /*91b0*/  LDSM.16.MT88.4 R108, [R134+UR4+0x3100] ;  /* 0x00310004866c783b */ /* 0x000ea60008004200 */
        /* <DEDUP_REMOVED lines=8> */
[C---:B---3--:R-:W-:Y:S04]  /*9240*/  HMMA.16816.F32.BF16 R20, R100.reuse, R112, R20 ;  /* 0x000000706414723c */ /* 0x048fe80000041814 */
[----:B------:R-:W-:Y:S02]  /*9250*/  FADD.FTZ R207, R231, R230 ;  /* 0x000000e6e7cf7221 */ /* 0x000fe40000010000 */
[----:B------:R-:W-:Y:S02]  /*9260*/  FADD.FTZ R208, R235, R208 ;  /* 0x000000d0ebd07221 */ /* 0x000fe40000010000 */
[C---:B------:R-:W-:Y:S01]  /*9270*/  HMMA.16816.F32.BF16 R24, R100.reuse, R114, R24 ;  /* 0x000000726418723c */ /* 0x040fe20000041818 */
[----:B------:R-:W3:Y:S07]  /*9280*/  LDSM.16.MT88.4 R112, [R164+0x3100] ;  /* 0x00310000a470783b */ /* 0x000eee0000004200 */
[C---:B------:R-:W-:Y:S08]  /*9290*/  HMMA.16816.F32.BF16 R28, R100.reuse, R124, R28 ;  /* 0x0000007c641c723c */ /* 0x040ff0000004181c */
[C---:B------:R-:W-:Y:S01]  /*92a0*/  HMMA.16816.F32.BF16 R32, R100.reuse, R126, R32 ;  /* 0x0000007e6420723c */ /* 0x040fe20000041820 */
[----:B------:R-:W-:Y:S07]  /*92b0*/  LDSM.16.MT88.4 R124, [R135+UR4+0x1900] ;  /* 0x00190004877c783b */ /* 0x000fee0008004200 */
[C---:B-1----:R-:W-:Y:S08]  /*92c0*/  HMMA.16816.F32.BF16 R36, R100.reuse, R104, R36 ;  /* 0x000000686424723c */ /* 0x042ff00000041824 */
[C---:B------:R-:W-:Y:S01]  /*92d0*/  HMMA.16816.F32.BF16 R40, R100.reuse, R106, R40 ;  /* 0x0000006a6428723c */ /* 0x040fe20000041828 */
[----:B------:R-:W1:Y:S07]  /*92e0*/  LDSM.16.MT88.4 R104, [R135+UR4+0x5100] ;  /* 0x005100048768783b */ /* 0x000e6e0008004200 */
[C---:B----4-:R-:W-:Y:S08]  /*92f0*/  HMMA.16816.F32.BF16 R44, R100.reuse, R116, R44 ;  /* 0x00000074642c723c */ /* 0x050ff0000004182c */
[C---:B------:R-:W-:Y:S01]  /*9300*/  HMMA.16816.F32.BF16 R48, R100.reuse, R118, R48 ;  /* 0x000000766430723c */ /* 0x040fe20000041830 */
[----:B------:R-:W4:Y:S07]  /*9310*/  LDSM.16.MT88.4 R116, [R133+0x5100] ;  /* 0x005100008574783b */ /* 0x000f2e0000004200 */
[C---:B--2---:R-:W-:Y:S08]  /*9320*/  HMMA.16816.F32.BF16 R52, R100.reuse, R108, R52 ;  /* 0x0000006c6434723c */ /* 0x044ff00000041834 */
[C---:B------:R-:W-:Y:S01]  /*9330*/  HMMA.16816.F32.BF16 R56, R100.reuse, R110, R56 ;  /* 0x0000006e6438723c */ /* 0x040fe20000041838 */
[----:B------:R-:W2:Y:S07]  /*9340*/  LDSM.16.MT88.4 R108, [R134+UR4+0x5100] ;  /* 0x00510004866c783b */ /* 0x000eae0008004200 */
[C---:B---3--:R-:W-:Y:S08]  /*9350*/  HMMA.16816.F32.BF16 R60, R100.reuse, R112, R60 ;  /* 0x00000070643c723c */ /* 0x048ff0000004183c */
[C---:B------:R-:W-:Y:S01]  /*9360*/  HMMA.16816.F32.BF16 R64, R100.reuse, R114, R64 ;  /* 0x000000726440723c */ /* 0x040fe20000041840 */
[----:B------:R-:W3:Y:S07]  /*9370*/  LDSM.16.MT88.4 R112, [R164+0x5100] ;  /* 0x00510000a470783b */ /* 0x000eee0000004200 */
[C---:B-1----:R-:W-:Y:S08]  /*9380*/  HMMA.16816.F32.BF16 R68, R100.reuse, R104, R68 ;  /* 0x000000686444723c */ /* 0x042ff00000041844 */
[C---:B------:R-:W-:Y:S01]  /*9390*/  HMMA.16816.F32.BF16 R72, R100.reuse, R106, R72 ;  /* 0x0000006a6448723c */ /* 0x040fe20000041848 */
[----:B------:R-:W-:Y:S07]  /*93a0*/  LDSM.16.MT88.4 R104, [R134+UR4+0x1900] ;  /* 0x001900048668783b */ /* 0x000fee0008004200 */
[C---:B----4-:R-:W-:Y:S08]  /*93b0*/  HMMA.16816.F32.BF16 R76, R100.reuse, R116, R76 ;  /* 0x00000074644c723c */ /* 0x050ff0000004184c */
[C---:B------:R-:W-:Y:S01]  /*93c0*/  HMMA.16816.F32.BF16 R80, R100.reuse, R118, R80 ;  /* 0x000000766450723c */ /* 0x040fe20000041850 */
[----:B------:R-:W1:Y:S07]  /*93d0*/  LDSM.16.MT88.4 R116, [R133+0x1900] ;  /* 0x001900008574783b */ /* 0x000e6e0000004200 */
[C---:B--2---:R-:W-:Y:S08]  /*93e0*/  HMMA.16816.F32.BF16 R84, R100.reuse, R108, R84 ;  /* 0x0000006c6454723c */ /* 0x044ff00000041854 */
[C---:B------:R-:W-:Y:S08]  /*93f0*/  HMMA.16816.F32.BF16 R88, R100.reuse, R110, R88 ;  /* 0x0000006e6458723c */ /* 0x040ff00000041858 */
[C---:B---3--:R-:W-:Y:S08]  /*9400*/  HMMA.16816.F32.BF16 R92, R100.reuse, R112, R92 ;  /* 0x00000070645c723c */ /* 0x048ff0000004185c */
[----:B------:R-:W-:Y:S08]  /*9410*/  HMMA.16816.F32.BF16 R96, R100, R114, R96 ;  /* 0x000000726460723c */ /* 0x000ff00000041860 */
[C---:B------:R-:W-:Y:S01]  /*9420*/  HMMA.16816.F32.BF16 R128, R136.reuse, R124, R4 ;  /* 0x0000007c8880723c */ /* 0x040fe20000041804 */
[----:B------:R-:W2:Y:S07]  /*9430*/  LDSM.16.MT88.4 R4, [R133+0x5900] ;  /* 0x005900008504783b */ /* 0x000eae0000004200 */
[C---:B------:R-:W-:Y:S01]  /*9440*/  HMMA.16816.F32.BF16 R124, R136.reuse, R126, R8 ;  /* 0x0000007e887c723c */ /* 0x040fe20000041808 */
[----:B------:R-:W3:Y:S07]  /*9450*/  LDSM.16.MT88.4 R8, [R134+UR4+0x5900] ;  /* 0x005900048608783b */ /* 0x000eee0008004200 */
        /* <DEDUP_REMOVED lines=19> */
[C---:B---3--:R-:W-:Y:S08]  /*9590*/  HMMA.16816.F32.BF16 R84, R136.reuse, R8, R84 ;  /* 0x000000088854723c */ /* 0x048ff00000041854 */
[C---:B------:R-:W-:Y:S08]  /*95a0*/  HMMA.16816.F32.BF16 R88, R136.reuse, R10, R88 ;  /* 0x0000000a8858723c */ /* 0x040ff00000041858 */
[C---:B-1----:R-:W-:Y:S08]  /*95b0*/  HMMA.16816.F32.BF16 R92, R136.reuse, R12, R92 ;  /* 0x0000000c885c723c */ /* 0x042ff0000004185c */
        /* <DEDUP_REMOVED lines=14> */
[----:B------:R-:W-:Y:S01]  /*96a0*/  @!P2 LEA.HI.X.SX32 R6, R3, UR8, 0x1, P0 ;  /* 0x000000080306ac11 */ /* 0x000fe200080f0eff */
        /* <DEDUP_REMOVED lines=29> */
[----:B------:R-:W-:Y:S01]  /*9880*/  IADD3.X R9, RZ, R4, R215, P1, P0 ;  /* 0x00000004ff097210 */ /* 0x000fe20000fe04d7 */
[----:B------:R-:W-:Y:S01]  /*9890*/  IMAD.U32 R4, RZ, RZ, UR20 ;  /* 0x00000014ff047e24 */ /* 0x000fe2000f8e00ff */
[C---:B---3--:R-:W-:Y:S03]  /*98a0*/  IADD3 R16, P0, R3.reuse, R220, RZ ;  /* 0x000000dc03107210 */ /* 0x048fe60007f1e0ff */
[----:B------:R-:W-:Y:S02]  /*98b0*/  IMAD R4, R4, 0x3000, R201 ;  /* 0x0000300004047824 */ /* 0x000fe400078e02c9 */
[C---:B----4-:R-:W-:Y:S01]  /*98c0*/  IMAD.X R17, R6.reuse, 0x1, R221, P0 ;  /* 0x0000000106117824 */ /* 0x050fe200000e06dd */
[C---:B------:R-:W-:Y:S05]  /*98d0*/  IADD3 R14, P0, R3.reuse, R217, RZ ;  /* 0x000000d9030e7210 */ /* 0x040fea0007f1e0ff */
[----:B------:R-:W-:Y:S01]  /*98e0*/  IMAD.X R15, R6, 0x1, R218, P0 ;  /* 0x00000001060f7824 */ /* 0x000fe200000e06da */
[----:B------:R-:W-:Y:S01]  /*98f0*/  IADD3 R18, P0, R3, R214, RZ ;  /* 0x000000d603127210 */ /* 0x000fe20007f1e0ff */
[----:B------:R-:W-:Y:S04]  /*9900*/  IMAD.SHL.U32 R3, R4, 0x2, RZ ;  /* 0x0000000204037824 */ /* 0x000fe800078e00ff */
[----:B------:R-:W-:Y:S01]  /*9910*/  IMAD.X R19, R6, 0x1, R215, P0 ;  /* 0x0000000106137824 */ /* 0x000fe200000e06d7 */
[----:B------:R1:W-:Y:S01]  /*9920*/  LDGSTS.E.BYPASS.LTC128B.128 [R3+0xc100], [R16.64], !P5 ;  /* 0x0c10000010037fae */ /* 0x0003e2000e901d4e */
[----:B------:R-:W-:Y:S03]  /*9930*/  ISETP.NE.U32.AND P0, PT, R219, RZ, PT ;  /* 0x000000ffdb00720c */ /* 0x000fe60003f05070 */
[----:B------:R1:W-:Y:S04]  /*9940*/  LDGSTS.E.BYPASS.LTC128B.128 [R3+0xe100], [R14.64], !P4 ;  /* 0x0e1000000e037fae */ /* 0x0003e8000e101d4e */
[----:B------:R1:W-:Y:S06]  /*9950*/  LDGSTS.E.BYPASS.LTC128B.128 [R3+0x10100], [R18.64], !P6 ;  /* 0x1010000012037fae */ /* 0x0003ec000f101d4e */
[----:B------:R1:W-:Y:S01]  /*9960*/  LDGSTS.E.BYPASS.LTC128B.128.ZFILL [R3+0xd100], [R12.64], P0 ;  /* 0x0d1000000c037fae */ /* 0x0003e20008141d4e */
[----:B------:R-:W-:Y:S11]  /*9970*/  ISETP.NE.U32.AND P0, PT, R216, RZ, PT ;  /* 0x000000ffd800720c */ /* 0x000ff60003f05070 */
[----:B------:R-:W-:Y:S02]  /*9980*/  @!UPT UIADD3 URZ, URZ, URZ, URZ ;  /* 0x0000003f3f3ff290 */ /* 0x000fe4000fffe03f */
[----:B------:R1:W-:Y:S01]  /*9990*/  LDGSTS.E.BYPASS.LTC128B.128.ZFILL [R3+0xf100], [R10.64], P0 ;  /* 0x0f1000000a037fae */ /* 0x0003e20008141d4e */
[----:B------:R-:W-:Y:S11]  /*99a0*/  ISETP.NE.U32.AND P0, PT, R211, RZ, PT ;  /* 0x000000ffd300720c */ /* 0x000ff60003f05070 */
[----:B------:R-:W-:Y:S02]  /*99b0*/  @!UPT UIADD3 URZ, URZ, URZ, URZ ;  /* 0x0000003f3f3ff290 */ /* 0x000fe4000fffe03f */
[----:B------:R1:W-:Y:S02]  /*99c0*/  LDGSTS.E.BYPASS.LTC128B.128.ZFILL [R3+0x11100], [R8.64], P0 ;  /* 0x1110000008037fae */ /* 0x0003e40008141d4e */
.L_x_1125:
[----:B------:R-:W-:Y:S01]  /*99d0*/  UIADD3 UR4, UR5, 0x1, URZ ;  /* 0x0000000105047890 */ /* 0x000fe2000fffe03f */
[----:B------:R-:W0:Y:S01]  /*99e0*/  LDGDEPBAR ;  /* 0x00000000000079af */ /* 0x000e220000000000 */
[----:B------:R-:W-:Y:S01]  /*99f0*/  UISETP.GE.AND UP0, UPT, UR5, 0x1, UPT ;  /* 0x000000010500788c */ /* 0x000fe2000bf06270 */
[C---:B------:R-:W-:Y:S01]  /*9a00*/  ISETP.GT.AND P0, PT, R213.reuse, R222, PT ;  /* 0x000000ded500720c */ /* 0x040fe20003f04270 */
[----:B-1----:R-:W-:Y:S01]  /*9a10*/  IMAD.MOV.U32 R3, RZ, RZ, R0 ;  /* 0x000000ffff037224 */ /* 0x002fe200078e0000 */
[----:B------:R-:W-:Y:S01]  /*9a20*/  IADD3 R213, R213, -0x1, RZ ;  /* 0xffffffffd5d57810 */ /* 0x000fe20007ffe0ff */
[----:B------:R-:W-:Y:S01]  /*9a30*/  USEL UR5, UR4, URZ, !UP0 ;  /* 0x0000003f04057287 */ /* 0x000fe2000c000000 */
[----:B------:R-:W-:Y:S09]  /*9a40*/  IMAD.MOV.U32 R132, RZ, RZ, R2 ;  /* 0x000000ffff847224 */ /* 0x000ff200078e0002 */
[----:B------:R-:W-:-:S05]  /*9a50*/  @P0 BRA `(.L_x_1126) ;  /* 0xffffc5b000000947 */ /* 0x000fca000383ffff */
.L_x_1115:
[----:B------:R-:W-:Y:S01]  /*9a60*/  ULEA UR4, UR6, 0x7f, 0x7 ;  /* 0x0000007f06047891 */ /* 0x000fe2000f8e383f */
[----:B------:R-:W-:-:S02]  /*9a70*/  ISETP.GE.AND P0, PT, R197, 0x1, PT ;  /* 0x00000001c500780c */ /* 0x000fc40003f06270 */
[----:B------:R-:W-:Y:S01]  /*9a80*/  ULDC.64 UR6, c[0x0][0x2c8] ;  /* 0x0000b20000067ab9 */ /* 0x000fe20000000a00 */
[----:B------:R-:W-:Y:S01]  /*9a90*/  IADD3 R5, R195, 0x1, -R204 ;  /* 0x00000001c3057810 */ /* 0x000fe20007ffe8cc */
[----:B------:R-:W-:-:S07]  /*9aa0*/  UIMAD.WIDE.U32 UR24, UR4, UR6, URZ ;  /* 0x00000006041872a5 */ /* 0x000fce000f8e003f */
[----:B------:R-:W-:Y:S02]  /*9ab0*/  @UP1 UMOV UR21, UR25 ;  /* 0x0000001900151c82 */ /* 0x000fe40008000000 */
[----:B------:R-:W-:-:S06]  /*9ac0*/  @UP1 USHF.R.U32.HI UR4, URZ, UR7, UR21 ;  /* 0x000000073f041299 */ /* 0x000fcc0008011615 */
[----:B------:R-:W-:-:S04]  /*9ad0*/  IADD3 R5, R5, UR4, RZ ;  /* 0x0000000405057c10 */ /* 0x000fc8000fffe0ff */
[----:B------:R-:W-:Y:S01]  /*9ae0*/  IADD3 R4, R5, -c[0x0][0x324], RZ ;  /* 0x8000c90005047a10 */ /* 0x000fe20007ffe0ff */
[----:B------:R-:W-:Y:S05]  /*9af0*/  @!P0 BRA `(.L_x_1127) ;  /* 0x000000f000008947 */ /* 0x000fea0003800000 */
        /* <DEDUP_REMOVED lines=9> */
.L_x_1128:
[----:B------:R-:W-:-:S04]  /*9b90*/  MOV R3, 0x1 ;  /* 0x0000000100037802 */ /* 0x000fc80000000f00 */
[----:B------:R-:W-:-:S13]  /*9ba0*/  ISETP.NE.AND P0, PT, R3, c[0x0][0x32c], PT ;  /* 0x0000cb0003007a0c */ /* 0x000fda0003f05270 */
[----:B------:R-:W-:-:S05]  /*9bb0*/  @P0 IMAD.HI.U32 R3, R5, c[0x0][0x330], RZ ;  /* 0x0000cc0005030a27 */ /* 0x000fca00078e00ff */
[----:B------:R-:W-:-:S05]  /*9bc0*/  @P0 SHF.R.U32.HI R5, RZ, c[0x0][0x334], R3 ;  /* 0x0000cd00ff050a19 */ /* 0x000fca0000011603 */
.L_x_1129:
[----:B------:R-:W-:-:S05]  /*9bd0*/  IMAD R5, R5, c[0x0][0x32c], RZ ;  /* 0x0000cb0005057a24 */ /* 0x000fca00078e02ff */
[----:B------:R-:W-:-:S04]  /*9be0*/  IMNMX R4, R4, R5, !PT ;  /* 0x0000000504047217 */ /* 0x000fc80007800200 */
.L_x_1127:
        /* <DEDUP_REMOVED lines=13> */
[----:B------:R-:W-:Y:S01]  /*9cc0*/  IMAD.SHL.U32 R220, R210, 0x2, RZ ;  /* 0x00000002d2dc7824 */ /* 0x000fe200078e00ff */
[----:B------:R-:W-:Y:S01]  /*9cd0*/  SHF.R.S32.HI R215, RZ, 0x1f, R192 ;  /* 0x0000001fffd77819 */ /* 0x000fe200000114c0 */
[----:B------:R-:W-:Y:S01]  /*9ce0*/  IMAD.SHL.U32 R217, R209, 0x2, RZ ;  /* 0x00000002d1d97824 */ /* 0x000fe200078e00ff */
[----:B------:R-:W-:Y:S01]  /*9cf0*/  SEL R219, RZ, 0x10, P5 ;  /* 0x00000010ffdb7807 */ /* 0x000fe20002800000 */
[----:B------:R-:W-:Y:S01]  /*9d00*/  IMAD.SHL.U32 R214, R192, 0x2, RZ ;  /* 0x00000002c0d67824 */ /* 0x000fe200078e00ff */
[----:B------:R-:W-:-:S02]  /*9d10*/  SEL R216, RZ, 0x10, P4 ;  /* 0x00000010ffd87807 */ /* 0x000fc40002000000 */
[----:B------:R-:W-:Y:S02]  /*9d20*/  SHF.L.U64.HI R221, R210, 0x1, R221 ;  /* 0x00000001d2dd7819 */ /* 0x000fe400000102dd */
[----:B------:R-:W-:Y:S02]  /*9d30*/  SHF.L.U64.HI R218, R209, 0x1, R218 ;  /* 0x00000001d1da7819 */ /* 0x000fe400000102da */
[----:B------:R-:W-:Y:S02]  /*9d40*/  SHF.L.U64.HI R215, R192, 0x1, R215 ;  /* 0x00000001c0d77819 */ /* 0x000fe400000102d7 */
[----:B------:R-:W-:Y:S02]  /*9d50*/  SEL R186, R186, 0xffffffe0, !P0 ;  /* 0xffffffe0baba7807 */ /* 0x000fe40004000000 */
.L_x_1133:
        /* <DEDUP_REMOVED lines=65> */
.L_x_1131:
        /* <DEDUP_REMOVED lines=10> */
[C---:B-1----:R-:W-:Y:S01]  /*a210*/  HMMA.16816.F32.BF16 R12, R136.reuse, R16, RZ ;  /* 0x00000010880c723c */ /* 0x042fe200000418ff */
[----:B------:R-:W1:Y:S07]  /*a220*/  LDSM.16.M88.4 R164, [R0+0xc100] ;  /* 0x00c1000000a4783b */ /* 0x000e6e0000000200 */
[C---:B------:R-:W-:Y:S01]  /*a230*/  HMMA.16816.F32.BF16 R16, R136.reuse, R18, RZ ;  /* 0x000000128810723c */ /* 0x040fe200000418ff */
[----:B------:R-:W-:Y:S07]  /*a240*/  LDSM.16.M88.4 R168, [R2+0xc100] ;  /* 0x00c1000002a8783b */ /* 0x000fee0000000200 */
[C---:B------:R-:W-:Y:S01]  /*a250*/  HMMA.16816.F32.BF16 R20, R136.reuse, R24, RZ ;  /* 0x000000188814723c */ /* 0x040fe200000418ff */
[----:B------:R-:W-:Y:S07]  /*a260*/  LDSM.16.M88.4 R176, [R0+0xe100] ;  /* 0x00e1000000b0783b */ /* 0x000fee0000000200 */
[C---:B------:R-:W-:Y:S01]  /*a270*/  HMMA.16816.F32.BF16 R24, R136.reuse, R26, RZ ;  /* 0x0000001a8818723c */ /* 0x040fe200000418ff */
[----:B------:R-:W-:Y:S07]  /*a280*/  LDSM.16.M88.4 R180, [R189+UR4+0x10100] ;  /* 0x01010004bdb4783b */ /* 0x000fee0008000200 */
[C---:B------:R-:W-:Y:S01]  /*a290*/  HMMA.16816.F32.BF16 R28, R136.reuse, R32, RZ ;  /* 0x00000020881c723c */ /* 0x040fe200000418ff */
[----:B------:R-:W0:Y:S07]  /*a2a0*/  LDGDEPBAR ;  /* 0x00000000000079af */ /* 0x000e2e0000000000 */
[----:B------:R-:W-:Y:S01]  /*a2b0*/  HMMA.16816.F32.BF16 R32, R136, R34, RZ ;  /* 0x000000228820723c */ /* 0x000fe200000418ff */
[----:B------:R-:W2:Y:S07]  /*a2c0*/  LDSM.16.M88.4 R136, [R0+0xc900] ;  /* 0x00c900000088783b */ /* 0x000eae0000000200 */
        /* <DEDUP_REMOVED lines=12> */
[C---:B-1----:R-:W-:Y:S01]  /*a390*/  HMMA.16816.F32.BF16 R4, R140.reuse, R164, R4 ;  /* 0x000000a48c04723c */ /* 0x042fe20000041804 */
[----:B------:R-:W1:Y:S07]  /*a3a0*/  LDSM.16.M88.4 R160, [R2+0xd100] ;  /* 0x00d1000002a0783b */ /* 0x000e6e0000000200 */
[C---:B------:R-:W-:Y:S01]  /*a3b0*/  HMMA.16816.F32.BF16 R8, R140.reuse, R166, R8 ;  /* 0x000000a68c08723c */ /* 0x040fe20000041808 */
[----:B------:R-:W-:Y:S07]  /*a3c0*/  LDSM.16.M88.4 R164, [R189+UR4+0xf900] ;  /* 0x00f90004bda4783b */ /* 0x000fee0008000200 */
[C---:B--2---:R-:W-:Y:S08]  /*a3d0*/  HMMA.16816.F32.BF16 R12, R140.reuse, R136, R12 ;  /* 0x000000888c0c723c */ /* 0x044ff0000004180c */
[C---:B------:R-:W-:Y:S01]  /*a3e0*/  HMMA.16816.F32.BF16 R16, R140.reuse, R138, R16 ;  /* 0x0000008a8c10723c */ /* 0x040fe20000041810 */
[----:B------:R-:W2:Y:S07]  /*a3f0*/  LDSM.16.M88.4 R136, [R2+0xd900] ;  /* 0x00d900000288783b */ /* 0x000eae0000000200 */
        /* <DEDUP_REMOVED lines=106> */
[C---:B------:R-:W-:Y:S04]  /*aaa0*/  HMMA.16816.F32.BF16 R16, R172.reuse, R138, R16 ;  /* 0x0000008aac10723c */ /* 0x040fe80000041810 */
[----:B------:R-:W-:Y:S02]  /*aab0*/  FMUL.FTZ R165, R4, c[0x0][0x320] ;  /* 0x0000c80004a57a20 */ /* 0x000fe40000410000 */
[----:B------:R-:W-:Y:S02]  /*aac0*/  FMUL.FTZ R145, R5, c[0x0][0x320] ;  /* 0x0000c80005917a20 */ /* 0x000fe40000410000 */
[C---:B---3--:R-:W-:Y:S02]  /*aad0*/  HMMA.16816.F32.BF16 R20, R172.reuse, R140, R20 ;  /* 0x0000008cac14723c */ /* 0x048fe40000041814 */
[----:B------:R-:W1:Y:S02]  /*aae0*/  MUFU.TANH R165, R165 ;  /* 0x000000a500a57308 */ /* 0x000e640000002400 */
        /* <DEDUP_REMOVED lines=11> */
[----:B------:R-:W-:Y:S01]  /*aba0*/  FMUL.FTZ R14, R14, c[0x0][0x320] ;  /* 0x0000c8000e0e7a20 */ /* 0x000fe20000410000 */
[----:B-1----:R-:W-:Y:S01]  /*abb0*/  FMNMX.FTZ R0, R165, R133, !PT ;  /* 0x00000085a5007209 */ /* 0x002fe20007810000 */
        /* <DEDUP_REMOVED lines=16> */
[----:B-1----:R-:W1:Y:S01]  /*acc0*/  LDSM.16.M88.4 R8, [R190+0x11900] ;  /* 0x01190000be08783b */ /* 0x002e620000000200 */
[----:B------:R-:W-:Y:S08]  /*acd0*/  DEPBAR.LE SB0, 0x2 ;  /* 0x000080800000791a */ /* 0x000ff00000000000 */
[----:B------:R3:W-:Y:S01]  /*ace0*/  MUFU.TANH R179, R13 ;  /* 0x0000000d00b37308 */ /* 0x0007e20000002400 */
[----:B------:R-:W-:Y:S01]  /*acf0*/  BAR.SYNC.DEFER_BLOCKING 0x0 ;  /* 0x0000000000007b1d */ /* 0x000fe20000010000 */
[----:B--2---:R-:W-:Y:S02]  /*ad00*/  FMNMX.FTZ R0, R145, R0, !PT ;  /* 0x0000000091007209 */ /* 0x004fe40007810000 */
[----:B---3--:R-:W-:Y:S05]  /*ad10*/  FMNMX.FTZ R13, R166, R3, !PT ;  /* 0x00000003a60d7209 */ /* 0x008fea0007810000 */
[----:B------:R-:W-:Y:S01]  /*ad20*/  LDSM.16.MT88.4 R140, [R134+UR4+0x2900] ;  /* 0x00290004868c783b */ /* 0x000fe20008004200 */
[----:B------:R-:W2:Y:S01]  /*ad30*/  MUFU.TANH R164, R164 ;  /* 0x000000a400a47308 */ /* 0x000ea20000002400 */
[C---:B-1----:R-:W-:Y:S09]  /*ad40*/  HMMA.16816.F32.BF16 R28, R172.reuse, R8, R28 ;  /* 0x00000008ac1c723c */ /* 0x042ff2000004181c */
[----:B------:R-:W1:Y:S01]  /*ad50*/  MUFU.TANH R167, R167 ;  /* 0x000000a700a77308 */ /* 0x000e620000002400 */
[----:B------:R-:W-:Y:S09]  /*ad60*/  HMMA.16816.F32.BF16 R32, R172, R10, R32 ;  /* 0x0000000aac20723c */ /* 0x000ff20000041820 */
[----:B------:R-:W3:Y:S03]  /*ad70*/  MUFU.TANH R181, R181 ;  /* 0x000000b500b57308 */ /* 0x000ee60000002400 */
[----:B--2---:R-:W-:Y:S04]  /*ad80*/  FMNMX.FTZ R13, R164, R13, !PT ;  /* 0x0000000da40d7209 */ /* 0x004fe80007810000 */
[----:B------:R-:W-:Y:S03]  /*ad90*/  FMNMX.FTZ R13, R224, R13, !PT ;  /* 0x0000000de00d7209 */ /* 0x000fe60007810000 */
[----:B------:R-:W2:Y:S01]  /*ada0*/  MUFU.TANH R178, R14 ;  /* 0x0000000e00b27308 */ /* 0x000ea20000002400 */
[----:B------:R-:W-:Y:S01]  /*adb0*/  FMUL.FTZ R28, R28, c[0x0][0x320] ;  /* 0x0000c8001c1c7a20 */ /* 0x000fe20000410000 */
[----:B------:R-:W-:Y:S01]  /*adc0*/  FMNMX.FTZ R13, R182, R13, !PT ;  /* 0x0000000db60d7209 */ /* 0x000fe20007810000 */
[----:B------:R-:W-:Y:S01]  /*add0*/  FMUL.FTZ R29, R29, c[0x0][0x320] ;  /* 0x0000c8001d1d7a20 */ /* 0x000fe20000410000 */
[----:B-1----:R-:W-:Y:S01]  /*ade0*/  FMNMX.FTZ R0, R167, R0, !PT ;  /* 0x00000000a7007209 */ /* 0x002fe20007810000 */
[----:B------:R-:W-:Y:S02]  /*adf0*/  FMUL.FTZ R30, R30, c[0x0][0x320] ;  /* 0x0000c8001e1e7a20 */ /* 0x000fe40000410000 */
[----:B------:R-:W-:Y:S01]  /*ae00*/  FMUL.FTZ R31, R31, c[0x0][0x320] ;  /* 0x0000c8001f1f7a20 */ /* 0x000fe20000410000 */
[----:B------:R-:W-:Y:S01]  /*ae10*/  FMNMX.FTZ R0, R169, R0, !PT ;  /* 0x00000000a9007209 */ /* 0x000fe20007810000 */
[----:B------:R-:W-:Y:S01]  /*ae20*/  FMUL.FTZ R32, R32, c[0x0][0x320] ;  /* 0x0000c80020207a20 */ /* 0x000fe20000410000 */
[----:B------:R-:W1:Y:S01]  /*ae30*/  MUFU.TANH R176, R15 ;  /* 0x0000000f00b07308 */ /* 0x000e620000002400 */
[----:B------:R-:W-:Y:S02]  /*ae40*/  FMUL.FTZ R33, R33, c[0x0][0x320] ;  /* 0x0000c80021217a20 */ /* 0x000fe40000410000 */
[----:B------:R-:W-:Y:S01]  /*ae50*/  FMUL.FTZ R34, R34, c[0x0][0x320] ;  /* 0x0000c80022227a20 */ /* 0x000fe20000410000 */
[----:B---3--:R-:W-:Y:S01]  /*ae60*/  FMNMX.FTZ R0, R181, R0, !PT ;  /* 0x00000000b5007209 */ /* 0x008fe20007810000 */
[----:B------:R-:W-:Y:S03]  /*ae70*/  FMUL.FTZ R35, R35, c[0x0][0x320] ;  /* 0x0000c80023237a20 */ /* 0x000fe60000410000 */
[----:B------:R-:W-:Y:S02]  /*ae80*/  FMNMX.FTZ R0, R179, R0, !PT ;  /* 0x00000000b3007209 */ /* 0x000fe40007810000 */
[----:B------:R-:W3:Y:S01]  /*ae90*/  MUFU.TANH R177, R16 ;  /* 0x0000001000b17308 */ /* 0x000ee20000002400 */
[----:B--2---:R-:W-:Y:S09]  /*aea0*/  FMNMX.FTZ R13, R178, R13, !PT ;  /* 0x0000000db20d7209 */ /* 0x004ff20007810000 */
[----:B------:R-:W2:Y:S01]  /*aeb0*/  MUFU.TANH R163, R17 ;  /* 0x0000001100a37308 */ /* 0x000ea20000002400 */
[----:B-1----:R-:W-:Y:S09]  /*aec0*/  FMNMX.FTZ R13, R176, R13, !PT ;  /* 0x0000000db00d7209 */ /* 0x002ff20007810000 */
[----:B------:R-:W1:Y:S01]  /*aed0*/  MUFU.TANH R180, R18 ;  /* 0x0000001200b47308 */ /* 0x000e620000002400 */
[----:B---3--:R-:W-:Y:S09]  /*aee0*/  FMNMX.FTZ R0, R177, R0, !PT ;  /* 0x00000000b1007209 */ /* 0x008ff20007810000 */
[----:B------:R-:W3:Y:S01]  /*aef0*/  MUFU.TANH R162, R19 ;  /* 0x0000001300a27308 */ /* 0x000ee20000002400 */
[----:B--2---:R-:W-:Y:S02]  /*af00*/  FMNMX.FTZ R0, R163, R0, !PT ;  /* 0x00000000a3007209 */ /* 0x004fe40007810000 */
[----:B------:R-:W-:Y:S07]  /*af10*/  IADD3 R17, R134, UR4, RZ ;  /* 0x0000000486117c10 */ /* 0x000fee000fffe0ff */
        /* <DEDUP_REMOVED lines=40> */
[----:B------:R-:W-:Y:S01]  /*b1a0*/  LDSM.16.MT88.4 R12, [R135+UR4+0x100] ;  /* 0x00010004870c783b */ /* 0x000fe20008004200 */
[----:B-1----:R-:W-:Y:S07]  /*b1b0*/  FMNMX.FTZ R2, R11, R2, !PT ;  /* 0x000000020b027209 */ /* 0x002fee0007810000 */
        /* <DEDUP_REMOVED lines=15> */
[--C-:B------:R-:W-:Y:S02]  /*b2b0*/  FFMA.FTZ R231, R149, c[0x0][0x2d0], -R148.reuse ;  /* 0x0000b40095e77a23 */ /* 0x100fe40000010894 */
        /* <DEDUP_REMOVED lines=30> */
[--C-:B------:R-:W-:Y:S02]  /*b4a0*/  FFMA.FTZ R225, R156, c[0x0][0x2d0], -R145.reuse ;  /* 0x0000b4009ce17a23 */ /* 0x100fe40000010891 */
[----:B------:R-:W-:Y:S01]  /*b4b0*/  LDSM.16.MT88.4 R156, [R164+0x3900] ;  /* 0x00390000a49c783b */ /* 0x000fe20000004200 */
[--C-:B------:R-:W-:Y:S02]  /*b4c0*/  FFMA.FTZ R226, R154, c[0x0][0x2d0], -R145.reuse ;  /* 0x0000b4009ae27a23 */ /* 0x100fe40000010891 */
[----:B------:R-:W-:Y:S01]  /*b4d0*/  MUFU.EX2 R168, R168 ;  /* 0x000000a800a87308 */ /* 0x000fe20000000800 */
[--C-:B------:R-:W-:Y:S02]  /*b4e0*/  FFMA.FTZ R229, R152, c[0x0][0x2d0], -R145.reuse ;  /* 0x0000b40098e57a23 */ /* 0x100fe40000010891 */
[--C-:B------:R-:W-:Y:S02]  /*b4f0*/  FFMA.FTZ R230, R150, c[0x0][0x2d0], -R145.reuse ;  /* 0x0000b40096e67a23 */ /* 0x100fe40000010891 */
[C---:B--2---:R-:W-:Y:S01]  /*b500*/  FMUL.FTZ R6, R3.reuse, R130 ;  /* 0x0000008203067220 */ /* 0x044fe20000410000 */
[----:B------:R-:W-:Y:S01]  /*b510*/  LDSM.16.MT88.4 R152, [R134+UR4+0x3900] ;  /* 0x003900048698783b */ /* 0x000fe20008004200 */
[C---:B------:R-:W-:Y:S02]  /*b520*/  FMUL.FTZ R7, R3.reuse, R131 ;  /* 0x0000008303077220 */ /* 0x040fe40000410000 */
[C---:B------:R-:W-:Y:S01]  /*b530*/  FMUL.FTZ R10, R3.reuse, R126 ;  /* 0x0000007e030a7220 */ /* 0x040fe20000410000 */
[----:B------:R-:W2:Y:S01]  /*b540*/  MUFU.EX2 R167, R167 ;  /* 0x000000a700a77308 */ /* 0x000ea20000000800 */
[C---:B------:R-:W-:Y:S02]  /*b550*/  FMUL.FTZ R11, R3.reuse, R127 ;  /* 0x0000007f030b7220 */ /* 0x040fe40000410000 */
[----:B------:R-:W-:Y:S01]  /*b560*/  FMUL.FTZ R18, R3, R118 ;  /* 0x0000007603127220 */ /* 0x000fe20000410000 */
[----:B-1----:R-:W-:Y:S01]  /*b570*/  F2FP.BF16.PACK_AB R130, R169, R170 ;  /* 0x000000aaa982723e */ /* 0x002fe200000010ff */
[C---:B------:R-:W-:Y:S01]  /*b580*/  FMUL.FTZ R19, R3.reuse, R119 ;  /* 0x0000007703137220 */ /* 0x040fe20000410000 */
[----:B------:R-:W-:Y:S01]  /*b590*/  LDSM.16.MT88.4 R124, [R135+UR4+0x2900] ;  /* 0x00290004877c783b */ /* 0x000fe20008004200 */
[C---:B------:R-:W-:Y:S02]  /*b5a0*/  FMUL.FTZ R26, R3.reuse, R110 ;  /* 0x0000006e031a7220 */ /* 0x040fe40000410000 */
[C---:B------:R-:W-:Y:S01]  /*b5b0*/  FMUL.FTZ R27, R3.reuse, R111 ;  /* 0x0000006f031b7220 */ /* 0x040fe20000410000 */
[----:B------:R-:W-:Y:S01]  /*b5c0*/  MUFU.EX2 R166, R166 ;  /* 0x000000a600a67308 */ /* 0x000fe20000000800 */
[C---:B------:R-:W-:Y:S02]  /*b5d0*/  FMUL.FTZ R34, R3.reuse, R102 ;  /* 0x0000006603227220 */ /* 0x040fe40000410000 */
[C---:B------:R-:W-:Y:S01]  /*b5e0*/  FMUL.FTZ R35, R3.reuse, R103 ;  /* 0x0000006703237220 */ /* 0x040fe20000410000 */
[----:B------:R-:W-:Y:S01]  /*b5f0*/  LDSM.16.MT88.4 R108, [R164+0x2100] ;  /* 0x00210000a46c783b */ /* 0x000fe20000004200 */
[--C-:B------:R-:W-:Y:S02]  /*b600*/  FFMA.FTZ R233, R146, c[0x0][0x2d0], -R145.reuse ;  /* 0x0000b40092e97a23 */ /* 0x100fe40000010891 */
[C---:B------:R-:W-:Y:S02]  /*b610*/  FMUL.FTZ R36, R132.reuse, R36 ;  /* 0x0000002484247220 */ /* 0x040fe40000410000 */
[C---:B------:R-:W-:Y:S01]  /*b620*/  FMUL.FTZ R37, R132.reuse, R37 ;  /* 0x0000002584257220 */ /* 0x040fe20000410000 */
[----:B------:R-:W1:Y:S01]  /*b630*/  MUFU.EX2 R165, R165 ;  /* 0x000000a500a57308 */ /* 0x000e620000000800 */
[C---:B------:R-:W-:Y:S01]  /*b640*/  FMUL.FTZ R38, R3.reuse, R38 ;  /* 0x0000002603267220 */ /* 0x040fe20000410000 */
[----:B------:R-:W-:Y:S01]  /*b650*/  LDSM.16.MT88.4 R100, [R134+UR4+0x2100] ;  /* 0x002100048664783b */ /* 0x000fe20008004200 */
[----:B------:R-:W-:Y:S01]  /*b660*/  FMUL.FTZ R39, R3, R39 ;  /* 0x0000002703277220 */ /* 0x000fe20000410000 */
        /* <DEDUP_REMOVED lines=18> */
[C---:B------:R-:W-:Y:S01]  /*b790*/  HMMA.16816.F32.BF16 R4, R128.reuse, R12, R4 ;  /* 0x0000000c8004723c */ /* 0x040fe20000041804 */
        /* <DEDUP_REMOVED lines=61> */
[C---:B---3--:R-:W-:Y:S03]  /*bb70*/  HMMA.16816.F32.BF16 R44, R128.reuse, R104, R44 ;  /* 0x00000068802c723c */ /* 0x048fe6000004182c */
[----:B------:R-:W-:Y:S02]  /*bb80*/  FMUL.FTZ R85, R132, R85 ;  /* 0x0000005584557220 */ /* 0x000fe40000410000 */
[C---:B------:R-:W-:Y:S02]  /*bb90*/  FMUL.FTZ R86, R3.reuse, R86 ;  /* 0x0000005603567220 */ /* 0x040fe40000410000 */
[----:B------:R-:W-:Y:S01]  /*bba0*/  FMUL.FTZ R87, R3, R87 ;  /* 0x0000005703577220 */ /* 0x000fe20000410000 */
[C---:B------:R-:W-:Y:S01]  /*bbb0*/  HMMA.16816.F32.BF16 R48, R128.reuse, R106, R48 ;  /* 0x0000006a8030723c */ /* 0x040fe20000041830 */
[----:B------:R-:W1:Y:S03]  /*bbc0*/  LDSM.16.MT88.4 R104, [R135+UR4+0x4100] ;  /* 0x004100048768783b */ /* 0x000e660008004200 */
[--C-:B------:R-:W-:Y:S02]  /*bbd0*/  FFMA.FTZ R173, R181, c[0x0][0x2d0], -R148.reuse ;  /* 0x0000b400b5ad7a23 */ /* 0x100fe40000010894 */
[--C-:B------:R-:W-:Y:S02]  /*bbe0*/  FFMA.FTZ R181, R161, c[0x0][0x2d0], -R148.reuse ;  /* 0x0000b400a1b57a23 */ /* 0x100fe40000010894 */
[C---:B------:R-:W-:Y:S02]  /*bbf0*/  HMMA.16816.F32.BF16 R52, R128.reuse, R100, R52 ;  /* 0x000000648034723c */ /* 0x040fe40000041834 */
[----:B------:R-:W-:Y:S02]  /*bc00*/  MUFU.EX2 R173, R173 ;  /* 0x000000ad00ad7308 */ /* 0x000fe40000000800 */
[--C-:B------:R-:W-:Y:S02]  /*bc10*/  FFMA.FTZ R174, R179, c[0x0][0x2d0], -R148.reuse ;  /* 0x0000b400b3ae7a23 */ /* 0x100fe40000010894 */
[--C-:B------:R-:W-:Y:S02]  /*bc20*/  FFMA.FTZ R175, R178, c[0x0][0x2d0], -R145.reuse ;  /* 0x0000b400b2af7a23 */ /* 0x100fe40000010891 */
[C---:B------:R-:W-:Y:S01]  /*bc30*/  HMMA.16816.F32.BF16 R56, R128.reuse, R102, R56 ;  /* 0x000000668038723c */ /* 0x040fe20000041838 */
[----:B------:R-:W2:Y:S03]  /*bc40*/  LDSM.16.MT88.4 R100, [R133+0x4100] ;  /* 0x004100008564783b */ /* 0x000ea60000004200 */
[--C-:B------:R-:W-:Y:S01]  /*bc50*/  FFMA.FTZ R178, R163, c[0x0][0x2d0], -R148.reuse ;  /* 0x0000b400a3b27a23 */ /* 0x100fe20000010894 */
[----:B------:R-:W3:Y:S01]  /*bc60*/  MUFU.EX2 R174, R174 ;  /* 0x000000ae00ae7308 */ /* 0x000ee20000000800 */
[--C-:B------:R-:W-:Y:S02]  /*bc70*/  FFMA.FTZ R176, R176, c[0x0][0x2d0], -R145.reuse ;  /* 0x0000b400b0b07a23 */ /* 0x100fe40000010891 */
[C---:B------:R-:W-:Y:S04]  /*bc80*/  HMMA.16816.F32.BF16 R60, R128.reuse, R108, R60 ;  /* 0x0000006c803c723c */ /* 0x040fe8000004183c */
[--C-:B------:R-:W-:Y:S02]  /*bc90*/  FFMA.FTZ R177, R177, c[0x0][0x2d0], -R148.reuse ;  /* 0x0000b400b1b17a23 */ /* 0x100fe40000010894 */
[----:B------:R-:W-:Y:S01]  /*bca0*/  FFMA.FTZ R148, R147, c[0x0][0x2d0], -R148 ;  /* 0x0000b40093947a23 */ /* 0x000fe20000010894 */
[----:B------:R-:W-:Y:S01]  /*bcb0*/  MUFU.EX2 R175, R175 ;  /* 0x000000af00af7308 */ /* 0x000fe20000000800 */
[C---:B------:R-:W-:Y:S01]  /*bcc0*/  HMMA.16816.F32.BF16 R64, R128.reuse, R110, R64 ;  /* 0x0000006e8040723c */ /* 0x040fe20000041840 */
[----:B------:R-:W4:Y:S03]  /*bcd0*/  LDSM.16.MT88.4 R108, [R134+UR4+0x4100] ;  /* 0x00410004866c783b */ /* 0x000f260008004200 */
[--C-:B------:R-:W-:Y:S02]  /*bce0*/  FFMA.FTZ R179, R180, c[0x0][0x2d0], -R145.reuse ;  /* 0x0000b400b4b37a23 */ /* 0x100fe40000010891 */
[--C-:B------:R-:W-:Y:S02]  /*bcf0*/  FFMA.FTZ R180, R162, c[0x0][0x2d0], -R145.reuse ;  /* 0x0000b400a2b47a23 */ /* 0x100fe40000010891 */
[----:B------:R-:W-:Y:S01]  /*bd00*/  FFMA.FTZ R145, R144, c[0x0][0x2d0], -R145 ;  /* 0x0000b40090917a23 */ /* 0x000fe20000010891 */
[C---:B-1----:R-:W-:Y:S01]  /*bd10*/  HMMA.16816.F32.BF16 R68, R128.reuse, R104, R68 ;  /* 0x000000688044723c */ /* 0x042fe20000041844 */
[----:B------:R-:W-:Y:S01]  /*bd20*/  LDSM.16.MT88.4 R160, [R135+UR4+0x5900] ;  /* 0x0059000487a0783b */ /* 0x000fe20008004200 */
[----:B------:R1:W-:Y:S01]  /*bd30*/  MUFU.EX2 R232, R148 ;  /* 0x0000009400e87308 */ /* 0x0003e20000000800 */
[C---:B------:R-:W-:Y:S02]  /*bd40*/  FMUL.FTZ R88, R132.reuse, R88 ;  /* 0x0000005884587220 */ /* 0x040fe40000410000 */
[C---:B------:R-:W-:Y:S02]  /*bd50*/  FMUL.FTZ R89, R132.reuse, R89 ;  /* 0x0000005984597220 */ /* 0x040fe40000410000 */
[C---:B------:R-:W-:Y:S01]  /*bd60*/  FMUL.FTZ R90, R3.reuse, R90 ;  /* 0x0000005a035a7220 */ /* 0x040fe20000410000 */
[C---:B------:R-:W-:Y:S01]  /*bd70*/  HMMA.16816.F32.BF16 R72, R128.reuse, R106, R72 ;  /* 0x0000006a8048723c */ /* 0x040fe20000041848 */
[----:B------:R-:W5:Y:S03]  /*bd80*/  LDSM.16.MT88.4 R104, [R164+0x4100] ;  /* 0x00410000a468783b */ /* 0x000f660000004200 */
[C---:B------:R-:W-:Y:S01]  /*bd90*/  FMUL.FTZ R76, R132.reuse, R76 ;  /* 0x0000004c844c7220 */ /* 0x040fe20000410000 */
[----:B------:R-:W4:Y:S01]  /*bda0*/  MUFU.EX2 R176, R176 ;  /* 0x000000b000b07308 */ /* 0x000f220000000800 */
[C---:B------:R-:W-:Y:S02]  /*bdb0*/  FMUL.FTZ R77, R132.reuse, R77 ;  /* 0x0000004d844d7220 */ /* 0x040fe40000410000 */
[C---:B------:R-:W-:Y:S04]  /*bdc0*/  FMUL.FTZ R78, R3.reuse, R78 ;  /* 0x0000004e034e7220 */ /* 0x040fe80000410000 */
[C---:B------:R-:W-:Y:S02]  /*bdd0*/  FMUL.FTZ R79, R3.reuse, R79 ;  /* 0x0000004f034f7220 */ /* 0x040fe40000410000 */
[C---:B------:R-:W-:Y:S01]  /*bde0*/  FMUL.FTZ R91, R3.reuse, R91 ;  /* 0x0000005b035b7220 */ /* 0x040fe20000410000 */
[----:B------:R5:W-:Y:S01]  /*bdf0*/  MUFU.EX2 R234, R145 ;  /* 0x0000009100ea7308 */ /* 0x000be20000000800 */
[C---:B------:R-:W-:Y:S01]  /*be00*/  FMUL.FTZ R92, R132.reuse, R92 ;  /* 0x0000005c845c7220 */ /* 0x040fe20000410000 */
[----:B-1----:R-:W-:Y:S02]  /*be10*/  LDSM.16.MT88.4 R148, [R133+0x3900] ;  /* 0x003900008594783b */ /* 0x002fe40000004200 */
[C---:B--2---:R-:W-:Y:S03]  /*be20*/  HMMA.16816.F32.BF16 R76, R128.reuse, R100, R76 ;  /* 0x00000064804c723c */ /* 0x044fe6000004184c */
[C---:B------:R-:W-:Y:S02]  /*be30*/  FMUL.FTZ R80, R132.reuse, R80 ;  /* 0x0000005084507220 */ /* 0x040fe40000410000 */
[----:B------:R-:W-:Y:S01]  /*be40*/  FMUL.FTZ R81, R132, R81 ;  /* 0x0000005184517220 */ /* 0x000fe20000410000 */
[----:B------:R-:W-:Y:S01]  /*be50*/  MUFU.EX2 R177, R177 ;  /* 0x000000b100b17308 */ /* 0x000fe20000000800 */
[C---:B------:R-:W-:Y:S01]  /*be60*/  FMUL.FTZ R82, R3.reuse, R82 ;  /* 0x0000005203527220 */ /* 0x040fe20000410000 */
[----:B---3--:R-:W-:Y:S01]  /*be70*/  F2FP.BF16.PACK_AB R100, R174, R173 ;  /* 0x000000adae64723e */ /* 0x008fe200000010ff */
[C---:B------:R-:W-:Y:S03]  /*be80*/  FMUL.FTZ R83, R3.reuse, R83 ;  /* 0x0000005303537220 */ /* 0x040fe60000410000 */
[----:B------:R-:W-:Y:S01]  /*be90*/  FMUL.FTZ R93, R132, R93 ;  /* 0x0000005d845d7220 */ /* 0x000fe20000410000 */
[----:B----4-:R-:W-:Y:S01]  /*bea0*/  F2FP.BF16.PACK_AB R101, R176, R175 ;  /* 0x000000afb065723e */ /* 0x010fe200000010ff */
[C---:B------:R-:W-:Y:S02]  /*beb0*/  FMUL.FTZ R94, R3.reuse, R94 ;  /* 0x0000005e035e7220 */ /* 0x040fe40000410000 */
[C---:B------:R-:W-:Y:S01]  /*bec0*/  HMMA.16816.F32.BF16 R80, R128.reuse, R102, R80 ;  /* 0x000000668050723c */ /* 0x040fe20000041850 */
[----:B------:R-:W1:Y:S02]  /*bed0*/  MUFU.EX2 R178, R178 ;  /* 0x000000b200b27308 */ /* 0x000e640000000800 */
[C---:B------:R-:W-:Y:S01]  /*bee0*/  FMUL.FTZ R95, R3.reuse, R95 ;  /* 0x0000005f035f7220 */ /* 0x040fe20000410000 */
[----:B-----5:R-:W-:Y:S01]  /*bef0*/  LDSM.16.MT88.4 R144, [R135+UR4+0x3900] ;  /* 0x003900048790783b */ /* 0x020fe20008004200 */
[C---:B------:R-:W-:Y:S02]  /*bf00*/  FMUL.FTZ R96, R132.reuse, R96 ;  /* 0x0000006084607220 */ /* 0x040fe40000410000 */
[C---:B------:R-:W-:Y:S01]  /*bf10*/  FMUL.FTZ R97, R132.reuse, R97 ;  /* 0x0000006184617220 */ /* 0x040fe20000410000 */
[C---:B------:R-:W-:Y:S03]  /*bf20*/  HMMA.16816.F32.BF16 R84, R128.reuse, R108, R84 ;  /* 0x0000006c8054723c */ /* 0x040fe60000041854 */
[----:B------:R-:W-:Y:S01]  /*bf30*/  MUFU.EX2 R179, R179 ;  /* 0x000000b300b37308 */ /* 0x000fe20000000800 */
[C---:B------:R-:W-:Y:S02]  /*bf40*/  FMUL.FTZ R98, R3.reuse, R98 ;  /* 0x0000006203627220 */ /* 0x040fe40000410000 */
[C---:B------:R-:W-:Y:S02]  /*bf50*/  FMUL.FTZ R99, R3.reuse, R99 ;  /* 0x0000006303637220 */ /* 0x040fe40000410000 */
[C---:B------:R-:W-:Y:S01]  /*bf60*/  HMMA.16816.F32.BF16 R88, R128.reuse, R110, R88 ;  /* 0x0000006e8058723c */ /* 0x040fe20000041858 */
[----:B------:R-:W2:Y:S03]  /*bf70*/  LDSM.16.MT88.4 R108, [R133+0x900] ;  /* 0x00090000856c783b */ /* 0x000ea60000004200 */
[----:B------:R-:W-:Y:S01]  /*bf80*/  FFMA.FTZ R172, R132, R207, R172 ;  /* 0x000000cf84ac7223 */ /* 0x000fe200000100ac */
[----:B------:R-:W3:Y:S01]  /*bf90*/  MUFU.EX2 R180, R180 ;  /* 0x000000b400b47308 */ /* 0x000ee20000000800 */
[----:B------:R-:W-:Y:S01]  /*bfa0*/  FFMA.FTZ R168, R3, R208, R168 ;  /* 0x000000d003a87223 */ /* 0x000fe200000100a8 */
[----:B------:R-:W-:Y:S01]  /*bfb0*/  IADD3 R3, R213, -0x2, RZ ;  /* 0xfffffffed5037810 */ /* 0x000fe20007ffe0ff */
[C---:B------:R-:W-:Y:S03]  /*bfc0*/  HMMA.16816.F32.BF16 R92, R128.reuse, R104, R92 ;  /* 0x00000068805c723c */ /* 0x040fe6000004185c */
[----:B------:R-:W-:Y:S01]  /*bfd0*/  ISETP.GE.AND P0, PT, R3, R194, PT ;  /* 0x000000c20300720c */ /* 0x000fe20003f06270 */
[----:B------:R-:W-:Y:S01]  /*bfe0*/  FADD.FTZ R171, R171, R172 ;  /* 0x000000acabab7221 */ /* 0x000fe20000010000 */
[----:B-1----:R-:W-:Y:S01]  /*bff0*/  F2FP.BF16.PACK_AB R102, R178, R177 ;  /* 0x000000b1b266723e */ /* 0x002fe200000010ff */
[----:B------:R-:W-:Y:S01]  /*c000*/  FADD.FTZ R167, R167, R168 ;  /* 0x000000a8a7a77221 */ /* 0x000fe20000010000 */
[----:B------:R-:W1:Y:S01]  /*c010*/  MUFU.EX2 R181, R181 ;  /* 0x000000b500b57308 */ /* 0x000e620000000800 */
[----:B------:R-:W-:Y:S01]  /*c020*/  HMMA.16816.F32.BF16 R96, R128, R106, R96 ;  /* 0x0000006a8060723c */ /* 0x000fe20000041860 */
[----:B------:R-:W4:Y:S03]  /*c030*/  LDSM.16.MT88.4 R104, [R164+0x2900] ;  /* 0x00290000a468783b */ /* 0x000f260000004200 */
[----:B---3--:R-:W-:Y:S07]  /*c040*/  F2FP.BF16.PACK_AB R103, R180, R179 ;  /* 0x000000b3b467723e */ /* 0x008fee00000010ff */
[C---:B------:R-:W-:Y:S08]  /*c050*/  HMMA.16816.F32.BF16 R4, R100.reuse, R112, R4 ;  /* 0x000000706404723c */ /* 0x040ff00000041804 */
[C---:B------:R-:W-:Y:S01]  /*c060*/  HMMA.16816.F32.BF16 R8, R100.reuse, R114, R8 ;  /* 0x000000726408723c */ /* 0x040fe20000041808 */
[----:B------:R-:W-:Y:S07]  /*c070*/  LDSM.16.MT88.4 R112, [R133+0x4900] ;  /* 0x004900008570783b */ /* 0x000fee0000004200 */
[C---:B--2---:R-:W-:Y:S08]  /*c080*/  HMMA.16816.F32.BF16 R12, R100.reuse, R108, R12 ;  /* 0x0000006c640c723c */ /* 0x044ff0000004180c */
[C---:B------:R-:W-:Y:S01]  /*c090*/  HMMA.16816.F32.BF16 R16, R100.reuse, R110, R16 ;  /* 0x0000006e6410723c */ /* 0x040fe20000041810 */
[----:B------:R-:W2:Y:S07]  /*c0a0*/  LDSM.16.MT88.4 R108, [R135+UR4+0x4900] ;  /* 0x00490004876c783b */ /* 0x000eae0008004200 */
        /* <DEDUP_REMOVED lines=15> */
[----:B------:R-:W-:Y:S04]  /*c1a0*/  F2FP.BF16.PACK_AB R139, R234, R233 ;  /* 0x000000e9ea8b723e */ /* 0x000fe800000010ff */
[C---:B------:R-:W-:Y:S01]  /*c1b0*/  HMMA.16816.F32.BF16 R56, R100.reuse, R142, R56 ;  /* 0x0000008e6438723c */ /* 0x040fe20000041838 */
[----:B------:R-:W-:Y:S07]  /*c1c0*/  LDSM.16.MT88.4 R140, [R164+0x1900] ;  /* 0x00190000a48c783b */ /* 0x000fee0000004200 */
[C---:B----4-:R-:W-:Y:S08]  /*c1d0*/  HMMA.16816.F32.BF16 R60, R100.reuse, R104, R60 ;  /* 0x00000068643c723c */ /* 0x050ff0000004183c */
[C---:B------:R-:W-:Y:S01]  /*c1e0*/  HMMA.16816.F32.BF16 R64, R100.reuse, R106, R64 ;  /* 0x0000006a6440723c */ /* 0x040fe20000041840 */
[----:B------:R-:W3:Y:S07]  /*c1f0*/  LDSM.16.MT88.4 R104, [R134+UR4+0x4900] ;  /* 0x004900048668783b */ /* 0x000eee0008004200 */
[C---:B--2---:R-:W-:Y:S08]  /*c200*/  HMMA.16816.F32.BF16 R68, R100.reuse, R108, R68 ;  /* 0x0000006c6444723c */ /* 0x044ff00000041844 */
[C---:B------:R-:W-:Y:S01]  /*c210*/  HMMA.16816.F32.BF16 R72, R100.reuse, R110, R72 ;  /* 0x0000006e6448723c */ /* 0x040fe20000041848 */
[----:B------:R-:W2:Y:S07]  /*c220*/  LDSM.16.MT88.4 R108, [R135+UR4+0x1100] ;  /* 0x00110004876c783b */ /* 0x000eae0008004200 */
[C---:B------:R-:W-:Y:S08]  /*c230*/  HMMA.16816.F32.BF16 R76, R100.reuse, R112, R76 ;  /* 0x00000070644c723c */ /* 0x040ff0000004184c */
[C---:B------:R-:W-:Y:S01]  /*c240*/  HMMA.16816.F32.BF16 R80, R100.reuse, R114, R80 ;  /* 0x000000726450723c */ /* 0x040fe20000041850 */
[----:B------:R-:W4:Y:S07]  /*c250*/  LDSM.16.MT88.4 R112, [R134+UR4+0x1100] ;  /* 0x001100048670783b */ /* 0x000f2e0008004200 */
[C---:B---3--:R-:W-:Y:S08]  /*c260*/  HMMA.16816.F32.BF16 R84, R100.reuse, R104, R84 ;  /* 0x000000686454723c */ /* 0x048ff00000041854 */
[C---:B------:R-:W-:Y:S01]  /*c270*/  HMMA.16816.F32.BF16 R88, R100.reuse, R106, R88 ;  /* 0x0000006a6458723c */ /* 0x040fe20000041858 */
[----:B------:R-:W3:Y:S07]  /*c280*/  LDSM.16.MT88.4 R104, [R135+UR4+0x3100] ;  /* 0x003100048768783b */ /* 0x000eee0008004200 */
[C---:B------:R-:W-:Y:S08]  /*c290*/  HMMA.16816.F32.BF16 R92, R100.reuse, R116, R92 ;  /* 0x00000074645c723c */ /* 0x040ff0000004185c */
[----:B------:R-:W-:Y:S01]  /*c2a0*/  HMMA.16816.F32.BF16 R96, R100, R118, R96 ;  /* 0x000000766460723c */ /* 0x000fe20000041860 */
[----:B------:R-:W5:Y:S06]  /*c2b0*/  LDSM.16.MT88.4 R116, [R133+0x3100] ;  /* 0x003100008574783b */ /* 0x000f6c0000004200 */
[----:B-1----:R-:W-:Y:S02]  /*c2c0*/  F2FP.BF16.PACK_AB R100, R182, R181 ;  /* 0x000000b5b664723e */ /* 0x002fe400000010ff */
[----:B------:R-:W-:Y:S03]  /*c2d0*/  F2FP.BF16.PACK_AB R101, R190, R183 ;  /* 0x000000b7be65723e */ /* 0x000fe600000010ff */
[----:B------:R-:W-:Y:S02]  /*c2e0*/  F2FP.BF16.PACK_AB R102, R224, R223 ;  /* 0x000000dfe066723e */ /* 0x000fe400000010ff */
[----:B------:R-:W-:Y:S07]  /*c2f0*/  F2FP.BF16.PACK_AB R103, R226, R225 ;  /* 0x000000e1e267723e */ /* 0x000fee00000010ff */
[C---:B--2---:R-:W-:Y:S08]  /*c300*/  HMMA.16816.F32.BF16 R4, R100.reuse, R108, R4 ;  /* 0x0000006c6404723c */ /* 0x044ff00000041804 */
[C---:B------:R-:W-:Y:S01]  /*c310*/  HMMA.16816.F32.BF16 R8, R100.reuse, R110, R8 ;  /* 0x0000006e6408723c */ /* 0x040fe20000041808 */
[----:B------:R-:W1:Y:S07]  /*c320*/  LDSM.16.MT88.4 R108, [R134+UR4+0x3100] ;  /* 0x00310004866c783b */ /* 0x000e6e0008004200 */
[C---:B------:R-:W-:Y:S08]  /*c330*/  HMMA.16816.F32.BF16 R12, R100.reuse, R120, R12 ;  /* 0x00000078640c723c */ /* 0x040ff0000004180c */
[C---:B------:R-:W-:Y:S08]  /*c340*/  HMMA.16816.F32.BF16 R16, R100.reuse, R122, R16 ;  /* 0x0000007a6410723c */ /* 0x040ff00000041810 */
[C---:B----4-:R-:W-:Y:S08]  /*c350*/  HMMA.16816.F32.BF16 R20, R100.reuse, R112, R20 ;  /* 0x000000706414723c */ /* 0x050ff00000041814 */
        /* <DEDUP_REMOVED lines=8> */
[C---:B-----5:R-:W-:Y:S08]  /*c3e0*/  HMMA.16816.F32.BF16 R44, R100.reuse, R116, R44 ;  /* 0x00000074642c723c */ /* 0x060ff0000004182c */
        /* <DEDUP_REMOVED lines=19> */
[C---:B------:R-:W-:Y:S01]  /*c520*/  HMMA.16816.F32.BF16 R124, R136.reuse, R126, R8 ;  /* 0x0000007e887c723c */ /* 0x040fe20000041808 */
[----:B------:R-:W1:Y:S07]  /*c530*/  LDSM.16.MT88.4 R8, [R133+0x5900] ;  /* 0x005900008508783b */ /* 0x000e6e0000004200 */
[C---:B---3--:R-:W-:Y:S01]  /*c540*/  HMMA.16816.F32.BF16 R120, R136.reuse, R116, R12 ;  /* 0x000000748878723c */ /* 0x048fe2000004180c */
[----:B------:R-:W2:Y:S07]  /*c550*/  LDSM.16.MT88.4 R12, [R134+UR4+0x5900] ;  /* 0x00590004860c783b */ /* 0x000eae0008004200 */
[C---:B------:R-:W-:Y:S01]  /*c560*/  HMMA.16816.F32.BF16 R116, R136.reuse, R118, R16 ;  /* 0x000000768874723c */ /* 0x040fe20000041810 */
[----:B------:R-:W3:Y:S07]  /*c570*/  LDSM.16.MT88.4 R16, [R164+0x5900] ;  /* 0x00590000a410783b */ /* 0x000eee0000004200 */
[C---:B------:R-:W-:Y:S07]  /*c580*/  HMMA.16816.F32.BF16 R112, R136.reuse, R104, R20 ;  /* 0x000000688870723c */ /* 0x040fee0000041814 */
[----:B------:R-:W-:Y:S01]  /*c590*/  FADD.FTZ R20, R166, R167 ;  /* 0x000000a7a6147221 */ /* 0x000fe20000010000 */
[C---:B------:R-:W-:Y:S04]  /*c5a0*/  HMMA.16816.F32.BF16 R108, R136.reuse, R106, R24 ;  /* 0x0000006a886c723c */ /* 0x040fe80000041818 */
[----:B------:R-:W-:Y:S04]  /*c5b0*/  FADD.FTZ R20, R165, R20 ;  /* 0x00000014a5147221 */ /* 0x000fe80000010000 */
        /* <DEDUP_REMOVED lines=24> */
[C---:B-1----:R-:W-:Y:S07]  /*c740*/  HMMA.16816.F32.BF16 R76, R136.reuse, R8, R76 ;  /* 0x00000008884c723c */ /* 0x042fee000004184c */
[----:B------:R-:W-:Y:S01]  /*c750*/  FADD.FTZ R8, R170, R171 ;  /* 0x000000abaa087221 */ /* 0x000fe20000010000 */
[C---:B------:R-:W-:Y:S04]  /*c760*/  HMMA.16816.F32.BF16 R80, R136.reuse, R10, R80 ;  /* 0x0000000a8850723c */ /* 0x040fe80000041850 */
[----:B------:R-:W-:Y:S04]  /*c770*/  FADD.FTZ R8, R169, R8 ;  /* 0x00000008a9087221 */ /* 0x000fe80000010000 */
[C---:B--2---:R-:W-:Y:S04]  /*c780*/  HMMA.16816.F32.BF16 R84, R136.reuse, R12, R84 ;  /* 0x0000000c8854723c */ /* 0x044fe80000041854 */
[----:B------:R-:W-:Y:S04]  /*c790*/  FADD.FTZ R173, R173, R8 ;  /* 0x00000008adad7221 */ /* 0x000fe80000010000 */
[C---:B------:R-:W-:Y:S04]  /*c7a0*/  HMMA.16816.F32.BF16 R88, R136.reuse, R14, R88 ;  /* 0x0000000e8858723c */ /* 0x040fe80000041858 */
[----:B------:R-:W-:Y:S04]  /*c7b0*/  FADD.FTZ R174, R174, R173 ;  /* 0x000000adaeae7221 */ /* 0x000fe80000010000 */
[----:B------:R-:W-:Y:S01]  /*c7c0*/  FADD.FTZ R177, R177, R174 ;  /* 0x000000aeb1b17221 */ /* 0x000fe20000010000 */
[C---:B---3--:R-:W-:Y:S03]  /*c7d0*/  HMMA.16816.F32.BF16 R92, R136.reuse, R16, R92 ;  /* 0x00000010885c723c */ /* 0x048fe6000004185c */
        /* <DEDUP_REMOVED lines=10> */
[----:B------:R-:W-:-:S05]  /*c880*/  @!P0 BRA `(.L_x_1132) ;  /* 0x000003f000008947 */ /* 0x000fca0003800000 */
        /* <DEDUP_REMOVED lines=63> */
.L_x_1132:
        /* <DEDUP_REMOVED lines=9> */
.L_x_1130:
[----:B------:R-:W-:-:S13]  /*cd10*/  ISETP.GE.AND P0, PT, R213, R194, PT ;  /* 0x000000c2d500720c */ /* 0x000fda0003f06270 */
[----:B------:R-:W-:Y:S05]  /*cd20*/  @!P0 BRA `(.L_x_1134) ;  /* 0x000039e000008947 */ /* 0x000fea0003800000 */
[----:B------:R-:W-:Y:S01]  /*cd30*/  SHF.R.S32.HI R193, RZ, 0x1f, R210 ;  /* 0x0000001fffc17819 */ /* 0x000fe200000114d2 */
[----:B------:R-:W-:Y:S01]  /*cd40*/  IMAD.MOV.U32 R3, RZ, RZ, R0 ;  /* 0x000000ffff037224 */ /* 0x000fe200078e0000 */
[----:B------:R-:W-:Y:S01]  /*cd50*/  SHF.R.S32.HI R0, RZ, 0x1f, R209 ;  /* 0x0000001fff007819 */ /* 0x000fe200000114d1 */
[----:B------:R-:W-:Y:S01]  /*cd60*/  IMAD.MOV.U32 R190, RZ, RZ, 0x40 ;  /* 0x00000040ffbe7424 */ /* 0x000fe200078e00ff */
[----:B------:R-:W-:Y:S01]  /*cd70*/  LOP3.LUT P0, RZ, R212, 0x4, RZ, 0xc0, !PT ;  /* 0x00000004d4ff7812 */ /* 0x000fe2000780c0ff */
[C---:B------:R-:W-:Y:S01]  /*cd80*/  IMAD.SHL.U32 R211, R210.reuse, 0x2, RZ ;  /* 0x00000002d2d37824 */ /* 0x040fe200078e00ff */
[----:B------:R-:W-:Y:S01]  /*cd90*/  SHF.R.S32.HI R5, RZ, 0x1f, R192 ;  /* 0x0000001fff057819 */ /* 0x000fe200000114c0 */
[C---:B------:R-:W-:Y:S01]  /*cda0*/  IMAD.SHL.U32 R212, R209.reuse, 0x2, RZ ;  /* 0x00000002d1d47824 */ /* 0x040fe200078e00ff */
[----:B------:R-:W-:Y:S01]  /*cdb0*/  SHF.L.U64.HI R193, R210, 0x1, R193 ;  /* 0x00000001d2c17819 */ /* 0x000fe200000102c1 */
[----:B------:R-:W-:Y:S01]  /*cdc0*/  IMAD.MOV.U32 R132, RZ, RZ, R2 ;  /* 0x000000ffff847224 */ /* 0x000fe200078e0002 */
[----:B------:R-:W-:Y:S01]  /*cdd0*/  SHF.L.U64.HI R210, R209, 0x1, R0 ;  /* 0x00000001d1d27819 */ /* 0x000fe20000010200 */
[C---:B------:R-:W-:Y:S01]  /*cde0*/  IMAD.SHL.U32 R214, R192.reuse, 0x2, RZ ;  /* 0x00000002c0d67824 */ /* 0x040fe200078e00ff */
[----:B------:R-:W-:-:S02]  /*cdf0*/  SHF.L.U64.HI R209, R192, 0x1, R5 ;  /* 0x00000001c0d17819 */ /* 0x000fc40000010205 */
[----:B------:R-:W-:Y:S02]  /*ce00*/  SEL R190, R190, 0xffffffc0, !P0 ;  /* 0xffffffc0bebe7807 */ /* 0x000fe40004000000 */
.L_x_1145:
        /* <DEDUP_REMOVED lines=23> */
[----:B------:R-:W-:Y:S02]  /*cf80*/  IMAD R2, R199, c[0x0][0x21c], R2 ;  /* 0x00008700c7027a24 */ /* 0x000fe400078e0202 */
[----:B------:R-:W-:Y:S02]  /*cf90*/  IMAD.IADD R9, R9, 0x1, R5 ;  /* 0x0000000109097824 */ /* 0x000fe400078e0205 */
[----:B------:R-:W-:Y:S02]  /*cfa0*/  IMAD.U32 R5, RZ, RZ, UR20 ;  /* 0x00000014ff057e24 */ /* 0x000fe4000f8e00ff */
[----:B------:R-:W-:Y:S05]  /*cfb0*/  IMAD.WIDE.U32 R8, R199, c[0x0][0x218], R8 ;  /* 0x00008600c7087a25 */ /* 0x000fea00078e0008 */
[----:B------:R-:W-:Y:S04]  /*cfc0*/  IADD3 R0, P0, R8, UR16, RZ ;  /* 0x0000001008007c10 */ /* 0x000fe8000ff1e0ff */
[----:B------:R-:W-:Y:S02]  /*cfd0*/  IADD3.X R9, R9, UR9, R2, P0, !PT ;  /* 0x0000000909097c10 */ /* 0x000fe400087fe402 */
[C---:B------:R-:W-:Y:S04]  /*cfe0*/  LEA R4, P0, R0.reuse, c[0x0][0x1f8], 0x1 ;  /* 0x00007e0000047a11 */ /* 0x040fe800078008ff */
[----:B------:R-:W-:Y:S01]  /*cff0*/  LEA.HI.X R6, R0, c[0x0][0x1fc], R9, 0x1, P0 ;  /* 0x00007f0000067a11 */ /* 0x000fe200000f0c09 */
[----:B------:R-:W5:Y:S04]  /*d000*/  SHFL.IDX PT, R11, R4, RZ, 0x181f ;  /* 0x00181fff040b7589 */ /* 0x000f6800000e0000 */
[----:B------:R-:W2:Y:S04]  /*d010*/  SHFL.IDX PT, R2, R6, RZ, 0x181f ;  /* 0x00181fff06027589 */ /* 0x000ea800000e0000 */
[----:B------:R-:W4:Y:S04]  /*d020*/  SHFL.IDX PT, R7, R4, 0x1, 0x181f ;  /* 0x00381f0004077f89 */ /* 0x000f2800000e0000 */
[----:B------:R-:W3:Y:S01]  /*d030*/  SHFL.IDX PT, R0, R6, 0x1, 0x181f ;  /* 0x00381f0006007f89 */ /* 0x000ee200000e0000 */
[CC--:B-----5:R-:W-:Y:S05]  /*d040*/  IADD3 R14, P0, R11.reuse, R211.reuse, RZ ;  /* 0x000000d30b0e7210 */ /* 0x0e0fea0007f1e0ff */
[C---:B--2---:R-:W-:Y:S01]  /*d050*/  IMAD.X R15, R2.reuse, 0x1, R193, P0 ;  /* 0x00000001020f7824 */ /* 0x044fe200000e06c1 */
[C---:B------:R-:W-:Y:S04]  /*d060*/  IADD3 R12, P0, R11.reuse, R212, RZ ;  /* 0x000000d40b0c7210 */ /* 0x040fe80007f1e0ff */
[C---:B------:R-:W-:Y:S02]  /*d070*/  IADD3.X R13, R2.reuse, R210, RZ, P0, !PT ;  /* 0x000000d2020d7210 */ /* 0x040fe400007fe4ff */
[----:B------:R-:W-:Y:S05]  /*d080*/  IADD3 R10, P0, R11, R214, RZ ;  /* 0x000000d60b0a7210 */ /* 0x000fea0007f1e0ff */
[----:B------:R-:W-:Y:S01]  /*d090*/  IMAD.X R11, R2, 0x1, R209, P0 ;  /* 0x00000001020b7824 */ /* 0x000fe200000e06d1 */
[----:B----4-:R-:W-:Y:S01]  /*d0a0*/  IADD3 R8, P0, R7, R211, RZ ;  /* 0x000000d307087210 */ /* 0x010fe20007f1e0ff */
[----:B------:R-:W-:Y:S03]  /*d0b0*/  IMAD R2, R5, 0x6000, R198 ;  /* 0x0000600005027824 */ /* 0x000fe600078e02c6 */
[C---:B---3--:R-:W-:Y:S02]  /*d0c0*/  IADD3.X R9, R0.reuse, R193, RZ, P0, !PT ;  /* 0x000000c100097210 */ /* 0x048fe400007fe4ff */
[----:B------:R2:W-:Y:S01]  /*d0d0*/  LDGSTS.E.BYPASS.LTC128B.128 [R2], [R14.64], !P5 ;  /* 0x000000000e027fae */ /* 0x0005e2000e901d4e */
[C---:B------:R-:W-:Y:S03]  /*d0e0*/  IADD3 R4, P0, R7.reuse, R212, RZ ;  /* 0x000000d407047210 */ /* 0x040fe60007f1e0ff */
[----:B------:R2:W-:Y:S02]  /*d0f0*/  LDGSTS.E.BYPASS.LTC128B.128 [R2+0x2000], [R12.64], !P4 ;  /* 0x020000000c027fae */ /* 0x0005e4000e101d4e */
[C---:B------:R-:W-:Y:S01]  /*d100*/  IMAD.X R5, R0.reuse, 0x1, R210, P0 ;  /* 0x0000000100057824 */ /* 0x040fe200000e06d2 */
[----:B------:R-:W-:Y:S01]  /*d110*/  IADD3 R6, P0, R7, R214, RZ ;  /* 0x000000d607067210 */ /* 0x000fe20007f1e0ff */
[----:B------:R2:W-:Y:S03]  /*d120*/  LDGSTS.E.BYPASS.LTC128B.128 [R2+0x4000], [R10.64], !P6 ;  /* 0x040000000a027fae */ /* 0x0005e6000f101d4e */
[----:B------:R-:W-:Y:S01]  /*d130*/  IADD3.X R7, R0, R209, RZ, P0, !PT ;  /* 0x000000d100077210 */ /* 0x000fe200007fe4ff */
[----:B------:R2:W-:Y:S04]  /*d140*/  LDGSTS.E.BYPASS.LTC128B.128 [R2+0x1000], [R8.64], !P5 ;  /* 0x0100000008027fae */ /* 0x0005e8000e901d4e */
[----:B------:R2:W-:Y:S04]  /*d150*/  LDGSTS.E.BYPASS.LTC128B.128 [R2+0x3000], [R4.64], !P4 ;  /* 0x0300000004027fae */ /* 0x0005e8000e101d4e */
[----:B------:R2:W-:Y:S02]  /*d160*/  LDGSTS.E.BYPASS.LTC128B.128 [R2+0x5000], [R6.64], !P6 ;  /* 0x0500000006027fae */ /* 0x0005e4000f101d4e */
.L_x_1135:
[C---:B--234-:R-:W-:Y:S01]  /*d170*/  HMMA.16816.F32.BF16 R4, R136.reuse, R140, RZ ;  /* 0x0000008c8804723c */ /* 0x05cfe200000418ff */
[----:B------:R-:W-:Y:S01]  /*d180*/  LDSM.16.M88.4 R172, [R133+0xf900] ;  /* 0x00f9000085ac783b */ /* 0x000fe20000000200 */
[----:B------:R-:W-:Y:S01]  /*d190*/  PLOP3.LUT P0, PT, PT, PT, UP1, 0x80, 0x0 ;  /* 0x000000000000781c */ /* 0x000fe20003f0f018 */
[----:B------:R-:W-:Y:S01]  /*d1a0*/  UIADD3 UR6, UR20, 0x1, URZ ;  /* 0x0000000114067890 */ /* 0x000fe2000fffe03f */
[C---:B------:R-:W-:Y:S01]  /*d1b0*/  IADD3 R0, R190.reuse, R165, RZ ;  /* 0x000000a5be007210 */ /* 0x040fe20007ffe0ff */
[----:B------:R-:W-:Y:S01]  /*d1c0*/  UISETP.GE.AND UP0, UPT, UR20, 0x1, UPT ;  /* 0x000000011400788c */ /* 0x000fe2000bf06270 */
[C---:B------:R-:W-:Y:S02]  /*d1d0*/  IADD3 R2, R190.reuse, R133, RZ ;  /* 0x00000085be027210 */ /* 0x040fe40007ffe0ff */
[C---:B------:R-:W-:Y:S01]  /*d1e0*/  HMMA.16816.F32.BF16 R8, R136.reuse, R142, RZ ;  /* 0x0000008e8808723c */ /* 0x040fe200000418ff */
[----:B------:R-:W-:Y:S01]  /*d1f0*/  LDSM.16.M88.4 R140, [R0+0xc100] ;  /* 0x00c10000008c783b */ /* 0x000fe20000000200 */
[----:B------:R-:W-:Y:S01]  /*d200*/  ISETP.GE.AND P3, PT, R197, 0x1, PT ;  /* 0x00000001c500780c */ /* 0x000fe20003f66270 */
[----:B------:R-:W-:Y:S05]  /*d210*/  USEL UR20, UR6, URZ, !UP0 ;  /* 0x0000003f06147287 */ /* 0x000fea000c000000 */
[C---:B-1----:R-:W-:Y:S01]  /*d220*/  HMMA.16816.F32.BF16 R12, R136.reuse, R16, RZ ;  /* 0x00000010880c723c */ /* 0x042fe200000418ff */
[----:B------:R-:W-:Y:S07]  /*d230*/  LDSM.16.M88.4 R164, [R0+0xc900] ;  /* 0x00c9000000a4783b */ /* 0x000fee0000000200 */
        /* <DEDUP_REMOVED lines=123> */
[C---:B------:R-:W-:Y:S07]  /*d9f0*/  HMMA.16816.F32.BF16 R28, R152.reuse, R164, R28 ;  /* 0x000000a4981c723c */ /* 0x040fee000004181c */
[----:B------:R-:W-:Y:S01]  /*da00*/  SHF.L.U32 R165, R213, 0x6, RZ ;  /* 0x00000006d5a57819 */ /* 0x000fe200000006ff */
        /* <DEDUP_REMOVED lines=44> */
[----:B------:R1:W1:Y:S01]  /*dcd0*/  MUFU.TANH R161, R20 ;  /* 0x0000001400a17308 */ /* 0x0002620000002400 */
[----:B----4-:R-:W4:Y:S09]  /*dce0*/  LDSM.16.M88.4 R8, [R192+0x11900] ;  /* 0x01190000c008783b */ /* 0x010f320000000200 */
[----:B------:R2:W2:Y:S01]  /*dcf0*/  MUFU.TANH R159, R21 ;  /* 0x00000015009f7308 */ /* 0x0004a20000002400 */
[----:B-----5:R-:W-:Y:S09]  /*dd00*/  FMUL.FTZ R13, R19, c[0x0][0x320] ;  /* 0x0000c800130d7a20 */ /* 0x020ff20000410000 */
[----:B------:R-:W3:Y:S01]  /*dd10*/  MUFU.TANH R160, R22 ;  /* 0x0000001600a07308 */ /* 0x000ee20000002400 */
[----:B-1----:R-:W-:Y:S04]  /*dd20*/  IADD3 R20, -R206, 0x1, -R165 ;  /* 0x00000001ce147810 */ /* 0x002fe80007ffe9a5 */
[----:B------:R-:W-:Y:S05]  /*dd30*/  IADD3 R20, -R204, R20, R195 ;  /* 0x00000014cc147210 */ /* 0x000fea0007ffe1c3 */
[----:B------:R1:W1:Y:S01]  /*dd40*/  MUFU.TANH R158, R23 ;  /* 0x00000017009e7308 */ /* 0x0002620000002400 */
[C---:B--2---:R-:W-:Y:S02]  /*dd50*/  IADD3 R21, R20.reuse, c[0x0][0x328], RZ ;  /* 0x0000ca0014157a10 */ /* 0x044fe40007ffe0ff */
[----:B------:R-:W-:Y:S07]  /*dd60*/  IADD3 R20, R20, UR19, RZ ;  /* 0x0000001314147c10 */ /* 0x000fee000fffe0ff */
[----:B------:R-:W2:Y:S01]  /*dd70*/  MUFU.TANH R146, R146 ;  /* 0x0000009200927308 */ /* 0x000ea20000002400 */
[C---:B----4-:R-:W-:Y:S09]  /*dd80*/  HMMA.16816.F32.BF16 R28, R176.reuse, R8, R28 ;  /* 0x00000008b01c723c */ /* 0x050ff2000004181c */
[----:B------:R-:W4:Y:S03]  /*dd90*/  MUFU.TANH R0, R0 ;  /* 0x0000000000007308 */ /* 0x000f260000002400 */
[----:B------:R-:W-:Y:S01]  /*dda0*/  @P0 IMAD.HI.U32 R9, R205, c[0x0][0x2c8], RZ ;  /* 0x0000b200cd090a27 */ /* 0x000fe200078e00ff */
[----:B------:R-:W-:Y:S01]  /*ddb0*/  HMMA.16816.F32.BF16 R32, R176, R10, R32 ;  /* 0x0000000ab020723c */ /* 0x000fe20000041820 */
[----:B------:R-:W-:Y:S06]  /*ddc0*/  PLOP3.LUT P0, PT, PT, PT, UP1, 0x80, 0x0 ;  /* 0x000000000000781c */ /* 0x000fec0003f0f018 */
[----:B------:R-:W-:Y:S01]  /*ddd0*/  MOV R10, R205 ;  /* 0x000000cd000a7202 */ /* 0x000fe20000000f00 */
[----:B------:R-:W1:Y:S06]  /*dde0*/  MUFU.TANH R2, R2 ;  /* 0x0000000200027308 */ /* 0x000e6c0000002400 */
[----:B------:R-:W-:Y:S01]  /*ddf0*/  @P0 SHF.R.U32.HI R10, RZ, c[0x0][0x2cc], R9 ;  /* 0x0000b300ff0a0a19 */ /* 0x000fe20000011609 */
[----:B------:R-:W-:Y:S03]  /*de00*/  FMUL.FTZ R8, R31, c[0x0][0x320] ;  /* 0x0000c8001f087a20 */ /* 0x000fe60000410000 */
[----:B------:R-:W1:Y:S01]  /*de10*/  MUFU.TANH R147, R147 ;  /* 0x0000009300937308 */ /* 0x000e620000002400 */
[----:B------:R-:W1:Y:S01]  /*de20*/  SHFL.IDX PT, R9, R10, RZ, 0x1c1f ;  /* 0x001c1fff0a097589 */ /* 0x000e6200000e0000 */
[----:B------:R-:W-:Y:S02]  /*de30*/  FMUL.FTZ R28, R28, c[0x0][0x320] ;  /* 0x0000c8001c1c7a20 */ /* 0x000fe40000410000 */
[----:B------:R-:W-:Y:S02]  /*de40*/  FMUL.FTZ R29, R29, c[0x0][0x320] ;  /* 0x0000c8001d1d7a20 */ /* 0x000fe40000410000 */
[----:B------:R-:W-:Y:S02]  /*de50*/  FMUL.FTZ R19, R33, c[0x0][0x320] ;  /* 0x0000c80021137a20 */ /* 0x000fe40000410000 */
[----:B------:R-:W-:Y:S02]  /*de60*/  FMUL.FTZ R18, R34, c[0x0][0x320] ;  /* 0x0000c80022127a20 */ /* 0x000fe40000410000 */
[----:B------:R-:W2:Y:S01]  /*de70*/  MUFU.TANH R175, R175 ;  /* 0x000000af00af7308 */ /* 0x000ea20000002400 */
[----:B------:R-:W-:Y:S02]  /*de80*/  FMUL.FTZ R17, R35, c[0x0][0x320] ;  /* 0x0000c80023117a20 */ /* 0x000fe40000410000 */
[----:B------:R-:W-:Y:S02]  /*de90*/  FMUL.FTZ R30, R30, c[0x0][0x320] ;  /* 0x0000c8001e1e7a20 */ /* 0x000fe40000410000 */
[----:B------:R-:W-:Y:S05]  /*dea0*/  FMUL.FTZ R32, R32, c[0x0][0x320] ;  /* 0x0000c80020207a20 */ /* 0x000fea0000410000 */
[----:B------:R-:W2:Y:S01]  /*deb0*/  MUFU.TANH R12, R12 ;  /* 0x0000000c000c7308 */ /* 0x000ea20000002400 */
[-C--:B-1----:R-:W-:Y:S02]  /*dec0*/  IADD3 R23, R21, R9.reuse, RZ ;  /* 0x0000000915177210 */ /* 0x082fe40007ffe0ff */
[----:B------:R-:W-:Y:S07]  /*ded0*/  IADD3 R22, R20, R9, RZ ;  /* 0x0000000914167210 */ /* 0x000fee0007ffe0ff */
[----:B------:R-:W1:Y:S10]  /*dee0*/  MUFU.TANH R162, R162 ;  /* 0x000000a200a27308 */ /* 0x000e740000002400 */
[----:B------:R-:W1:Y:S10]  /*def0*/  MUFU.TANH R15, R15 ;  /* 0x0000000f000f7308 */ /* 0x000e740000002400 */
[----:B------:R-:W1:Y:S10]  /*df00*/  MUFU.TANH R16, R16 ;  /* 0x0000001000107308 */ /* 0x000e740000002400 */
[----:B------:R-:W1:Y:S10]  /*df10*/  MUFU.TANH R14, R14 ;  /* 0x0000000e000e7308 */ /* 0x000e740000002400 */
[----:B------:R-:W1:Y:S10]  /*df20*/  MUFU.TANH R13, R13 ;  /* 0x0000000d000d7308 */ /* 0x000e740000002400 */
[----:B------:R1:W1:Y:S10]  /*df30*/  MUFU.TANH R157, R24 ;  /* 0x00000018009d7308 */ /* 0x0002740000002400 */
[----:B------:R1:W1:Y:S10]  /*df40*/  MUFU.TANH R155, R25 ;  /* 0x00000019009b7308 */ /* 0x0002740000002400 */
[----:B------:R1:W1:Y:S10]  /*df50*/  MUFU.TANH R156, R26 ;  /* 0x0000001a009c7308 */ /* 0x0002740000002400 */
[----:B------:R1:W1:Y:S10]  /*df60*/  MUFU.TANH R154, R27 ;  /* 0x0000001b009a7308 */ /* 0x0002740000002400 */
[----:B------:R1:W1:Y:S10]  /*df70*/  MUFU.TANH R153, R28 ;  /* 0x0000001c00997308 */ /* 0x0002740000002400 */
[----:B------:R1:W1:Y:S10]  /*df80*/  MUFU.TANH R151, R29 ;  /* 0x0000001d00977308 */ /* 0x0002740000002400 */
[----:B------:R1:W1:Y:S10]  /*df90*/  MUFU.TANH R150, R30 ;  /* 0x0000001e00967308 */ /* 0x0002740000002400 */
[----:B------:R-:W1:Y:S10]  /*dfa0*/  MUFU.TANH R8, R8 ;  /* 0x0000000800087308 */ /* 0x000e740000002400 */
[----:B------:R1:W1:Y:S10]  /*dfb0*/  MUFU.TANH R149, R32 ;  /* 0x0000002000957308 */ /* 0x0002740000002400 */
        /* <DEDUP_REMOVED lines=17> */
.L_x_1138:
[----:B------:R-:W-:Y:S04]  /*e0d0*/  MOV R4, 0x1 ;  /* 0x0000000100047802 */ /* 0x000fe80000000f00 */
[----:B------:R-:W-:Y:S11]  /*e0e0*/  ISETP.NE.AND P0, PT, R4, c[0x0][0x32c], PT ;  /* 0x0000cb0004007a0c */ /* 0x000ff60003f05270 */
[----:B------:R-:W-:Y:S02]  /*e0f0*/  @!UPT UIADD3 URZ, URZ, URZ, URZ ;  /* 0x0000003f3f3ff290 */ /* 0x000fe4000fffe03f */
[----:B------:R-:W-:Y:S05]  /*e100*/  @P0 IMAD.HI.U32 R4, R6, c[0x0][0x330], RZ ;  /* 0x0000cc0006040a27 */ /* 0x000fea00078e00ff */
[----:B------:R-:W-:Y:S02]  /*e110*/  @P0 SHF.R.U32.HI R6, RZ, c[0x0][0x334], R4 ;  /* 0x0000cd00ff060a19 */ /* 0x000fe40000011604 */
.L_x_1139:
[----:B------:R-:W-:Y:S05]  /*e120*/  BSYNC B0 ;  /* 0x0000000000007941 */ /* 0x000fea0003800000 */
.L_x_1137:
[----:B------:R-:W-:Y:S04]  /*e130*/  IMAD R5, R6, c[0x0][0x32c], -R165 ;  /* 0x0000cb0006057a24 */ /* 0x000fe800078e0aa5 */
[----:B------:R-:W-:Y:S05]  /*e140*/  IMAD.IADD R5, R5, 0x1, -R206 ;  /* 0x0000000105057824 */ /* 0x000fea00078e0ace */
[----:B------:R-:W-:Y:S02]  /*e150*/  IADD3 R4, R5, c[0x0][0x32c], RZ ;  /* 0x0000cb0005047a10 */ /* 0x000fe40007ffe0ff */
[----:B------:R-:W-:Y:S02]  /*e160*/  IMNMX R22, R22, R5, !PT ;  /* 0x0000000516167217 */ /* 0x000fe40007800200 */
[----:B------:R-:W-:Y:S02]  /*e170*/  IMNMX R23, R23, R4, PT ;  /* 0x0000000417177217 */ /* 0x000fe40003800200 */
.L_x_1136:
        /* <DEDUP_REMOVED lines=66> */
.L_x_1142:
[----:B------:R-:W-:Y:S04]  /*e5a0*/  MOV R6, 0x1 ;  /* 0x0000000100067802 */ /* 0x000fe80000000f00 */
[----:B------:R-:W-:Y:S11]  /*e5b0*/  ISETP.NE.AND P0, PT, R6, c[0x0][0x32c], PT ;  /* 0x0000cb0006007a0c */ /* 0x000ff60003f05270 */
[----:B------:R-:W-:Y:S02]  /*e5c0*/  @!UPT UIADD3 URZ, URZ, URZ, URZ ;  /* 0x0000003f3f3ff290 */ /* 0x000fe4000fffe03f */
[----:B------:R-:W-:Y:S05]  /*e5d0*/  @P0 IMAD.HI.U32 R6, R10, c[0x0][0x330], RZ ;  /* 0x0000cc000a060a27 */ /* 0x000fea00078e00ff */
[----:B------:R-:W-:Y:S02]  /*e5e0*/  @P0 SHF.R.U32.HI R10, RZ, c[0x0][0x334], R6 ;  /* 0x0000cd00ff0a0a19 */ /* 0x000fe40000011606 */
.L_x_1143:
[----:B------:R-:W-:Y:S05]  /*e5f0*/  BSYNC B0 ;  /* 0x0000000000007941 */ /* 0x000fea0003800000 */
.L_x_1141:
[----:B------:R-:W-:Y:S04]  /*e600*/  IMAD R15, R10, c[0x0][0x32c], -R165 ;  /* 0x0000cb000a0f7a24 */ /* 0x000fe800078e0aa5 */
[----:B------:R-:W-:Y:S05]  /*e610*/  IMAD.IADD R15, R15, 0x1, -R206 ;  /* 0x000000010f0f7824 */ /* 0x000fea00078e0ace */
[----:B------:R-:W-:Y:S02]  /*e620*/  IADD3 R6, R15, c[0x0][0x32c], RZ ;  /* 0x0000cb000f067a10 */ /* 0x000fe40007ffe0ff */
[----:B------:R-:W-:Y:S02]  /*e630*/  IMNMX R4, R4, R15, !PT ;  /* 0x0000000f04047217 */ /* 0x000fe40007800200 */
[----:B------:R-:W-:Y:S02]  /*e640*/  IMNMX R21, R21, R6, PT ;  /* 0x0000000615157217 */ /* 0x000fe40003800200 */
.L_x_1140:
[----:B------:R-:W-:Y:S01]  /*e650*/  ISETP.GT.AND P0, PT, R4, RZ, P1 ;  /* 0x000000ff0400720c */ /* 0x000fe20000f04270 */
[----:B------:R-:W-:Y:S04]  /*e660*/  DEPBAR.LE SB0, 0x2 ;  /* 0x000080800000791a */ /* 0x000fe80000000000 */
[----:B------:R-:W-:Y:S01]  /*e670*/  BAR.SYNC.DEFER_BLOCKING 0x0 ;  /* 0x0000000000007b1d */ /* 0x000fe20000010000 */
[----:B------:R-:W-:Y:S04]  /*e680*/  ISETP.LT.OR P0, PT, R21, 0x1, P0 ;  /* 0x000000011500780c */ /* 0x000fe80000701670 */
[----:B------:R-:W-:Y:S02]  /*e690*/  FSEL R20, R0, -INF , !P0 ;  /* 0xff80000000147808 */ /* 0x000fe40004000000 */
[----:B------:R-:W-:Y:S02]  /*e6a0*/  ISETP.GT.AND P0, PT, R4, 0x1, P1 ;  /* 0x000000010400780c */ /* 0x000fe40000f04270 */
[----:B------:R-:W-:Y:S02]  /*e6b0*/  FMNMX.FTZ R0, R11, R132, !PT ;  /* 0x000000840b007209 */ /* 0x000fe40007810000 */
[----:B------:R-:W-:Y:S02]  /*e6c0*/  ISETP.LT.OR P0, PT, R21, 0x2, P0 ;  /* 0x000000021500780c */ /* 0x000fe40000701670 */
[----:B------:R-:W-:Y:S02]  /*e6d0*/  FMNMX.FTZ R0, R9, R0, !PT ;  /* 0x0000000009007209 */ /* 0x000fe40007810000 */
[----:B------:R-:W-:Y:S02]  /*e6e0*/  FSEL R16, R2, -INF , !P0 ;  /* 0xff80000002107808 */ /* 0x000fe40004000000 */
[C---:B------:R-:W-:Y:S02]  /*e6f0*/  ISETP.GT.AND P0, PT, R4.reuse, 0x8, P1 ;  /* 0x000000080400780c */ /* 0x040fe40000f04270 */
[----:B------:R-:W-:Y:S02]  /*e700*/  FMNMX.FTZ R0, R5, R0, !PT ;  /* 0x0000000005007209 */ /* 0x000fe40007810000 */
[----:B------:R-:W-:Y:S02]  /*e710*/  ISETP.LT.OR P0, PT, R21, 0x9, P0 ;  /* 0x000000091500780c */ /* 0x000fe40000701670 */
[----:B------:R-:W-:Y:S01]  /*e720*/  FMNMX.FTZ R0, R7, R0, !PT ;  /* 0x0000000007007209 */ /* 0x000fe20007810000 */
[----:B------:R-:W-:Y:S01]  /*e730*/  LDSM.16.MT88.4 R28, [R134+UR4+0x100] ;  /* 0x00010004861c783b */ /* 0x000fe20008004200 */
[----:B------:R-:W-:Y:S02]  /*e740*/  FSEL R10, R133, -INF , !P0 ;  /* 0xff800000850a7808 */ /* 0x000fe40004000000 */
        /* <DEDUP_REMOVED lines=53> */
[----:B------:R-:W-:Y:S01]  /*eaa0*/  FMNMX.FTZ R19, R158, R19, !PT ;  /* 0x000000139e137209 */ /* 0x000fe20007810000 */
[----:B------:R-:W1:Y:S01]  /*eab0*/  SHFL.BFLY PT, R0, R13, 0x2, 0x1f ;  /* 0x0c401f000d007f89 */ /* 0x000e6200000e0000 */
[----:B------:R-:W-:Y:S02]  /*eac0*/  FSEL R148, R8, -INF , !P0 ;  /* 0xff80000008947808 */ /* 0x000fe40004000000 */
[----:B------:R-:W-:Y:S02]  /*ead0*/  FMNMX.FTZ R19, R156, R19, !PT ;  /* 0x000000139c137209 */ /* 0x000fe40007810000 */
        /* <DEDUP_REMOVED lines=11> */
[----:B------:R-:W-:Y:S03]  /*eb90*/  FMNMX.FTZ R15, R144, R19, !PT ;  /* 0x00000013900f7209 */ /* 0x000fe60007810000 */
[----:B------:R-:W1:Y:S08]  /*eba0*/  SHFL.BFLY PT, R17, R4, 0x1, 0x1f ;  /* 0x0c201f0004117f89 */ /* 0x000e7000000e0000 */
[----:B------:R-:W2:Y:S01]  /*ebb0*/  SHFL.BFLY PT, R0, R15, 0x2, 0x1f ;  /* 0x0c401f000f007f89 */ /* 0x000ea200000e0000 */
[----:B-1----:R-:W-:Y:S02]  /*ebc0*/  FMNMX.FTZ R2, R4, R17, !PT ;  /* 0x0000001104027209 */ /* 0x002fe40007810000 */
[----:B------:R-:W-:Y:S02]  /*ebd0*/  IADD3 R17, R134, UR4, RZ ;  /* 0x0000000486117c10 */ /* 0x000fe4000fffe0ff */
[C---:B------:R-:W-:Y:S01]  /*ebe0*/  FSETP.NEU.FTZ.AND P0, PT, R2.reuse, -INF , PT ;  /* 0xff8000000200780b */ /* 0x040fe20003f1d000 */
[----:B------:R-:W-:Y:S01]  /*ebf0*/  FMUL.FTZ R152, R2, c[0x0][0x2d0] ;  /* 0x0000b40002987a20 */ /* 0x000fe20000410000 */
[----:B------:R-:W-:Y:S02]  /*ec00*/  IADD3 R164, R188, R17, RZ ;  /* 0x00000011bca47210 */ /* 0x000fe40007ffe0ff */
[----:B--2---:R-:W-:Y:S02]  /*ec10*/  FMNMX.FTZ R13, R15, R0, !PT ;  /* 0x000000000f0d7209 */ /* 0x004fe40007810000 */
[----:B------:R-:W-:Y:S03]  /*ec20*/  FSEL R152, R152, RZ, P0 ;  /* 0x000000ff98987208 */ /* 0x000fe60000000000 */
[----:B------:R-:W1:Y:S02]  /*ec30*/  SHFL.BFLY PT, R0, R13, 0x1, 0x1f ;  /* 0x0c201f000d007f89 */ /* 0x000e6400000e0000 */
[--C-:B------:R-:W-:Y:S01]  /*ec40*/  FFMA.FTZ R166, R5, c[0x0][0x2d0], -R152.reuse ;  /* 0x0000b40005a67a23 */ /* 0x100fe20000010898 */
[----:B------:R-:W-:Y:S01]  /*ec50*/  FSEL R5, R2, RZ, P0 ;  /* 0x000000ff02057208 */ /* 0x000fe20000000000 */
[--C-:B------:R-:W-:Y:S02]  /*ec60*/  FFMA.FTZ R168, R11, c[0x0][0x2d0], -R152.reuse ;  /* 0x0000b4000ba87a23 */ /* 0x100fe40000010898 */
[----:B------:R-:W-:Y:S02]  /*ec70*/  FFMA.FTZ R167, R9, c[0x0][0x2d0], -R152 ;  /* 0x0000b40009a77a23 */ /* 0x000fe40000010898 */
[----:B------:R-:W-:Y:S01]  /*ec80*/  FADD.FTZ R4, -R5, R132 ;  /* 0x0000008405047221 */ /* 0x000fe20000010100 */
[----:B------:R-:W-:Y:S01]  /*ec90*/  MUFU.EX2 R166, R166 ;  /* 0x000000a600a67308 */ /* 0x000fe20000000800 */
[--C-:B------:R-:W-:Y:S01]  /*eca0*/  FFMA.FTZ R169, R7, c[0x0][0x2d0], -R152.reuse ;  /* 0x0000b40007a97a23 */ /* 0x100fe20000010898 */
[----:B------:R-:W-:Y:S01]  /*ecb0*/  IADD3 R5, R135, UR4, RZ ;  /* 0x0000000487057c10 */ /* 0x000fe2000fffe0ff */
[----:B------:R-:W-:Y:S02]  /*ecc0*/  FMUL.FTZ R132, R4, c[0x0][0x2d0] ;  /* 0x0000b40004847a20 */ /* 0x000fe40000410000 */
[--C-:B------:R-:W-:Y:S01]  /*ecd0*/  FFMA.FTZ R176, R143, c[0x0][0x2d0], -R152.reuse ;  /* 0x0000b4008fb07a23 */ /* 0x100fe20000010898 */
[----:B------:R-:W-:Y:S01]  /*ece0*/  IADD3 R133, R188, R5, RZ ;  /* 0x00000005bc857210 */ /* 0x000fe20007ffe0ff */
[--C-:B------:R-:W-:Y:S02]  /*ecf0*/  FFMA.FTZ R177, R141, c[0x0][0x2d0], -R152.reuse ;  /* 0x0000b4008db17a23 */ /* 0x100fe40000010898 */
[--C-:B------:R-:W-:Y:S01]  /*ed00*/  FFMA.FTZ R182, R161, c[0x0][0x2d0], -R152.reuse ;  /* 0x0000b400a1b67a23 */ /* 0x100fe20000010898 */
[----:B------:R-:W2:Y:S01]  /*ed10*/  MUFU.EX2 R132, R132 ;  /* 0x0000008400847308 */ /* 0x000ea20000000800 */
[--C-:B------:R-:W-:Y:S02]  /*ed20*/  FFMA.FTZ R183, R159, c[0x0][0x2d0], -R152.reuse ;  /* 0x0000b4009fb77a23 */ /* 0x100fe40000010898 */
[--C-:B------:R-:W-:Y:S01]  /*ed30*/  FFMA.FTZ R192, R157, c[0x0][0x2d0], -R152.reuse ;  /* 0x0000b4009dc07a23 */ /* 0x100fe20000010898 */
[----:B-1----:R-:W-:Y:S01]  /*ed40*/  FMNMX.FTZ R0, R13, R0, !PT ;  /* 0x000000000d007209 */ /* 0x002fe20007810000 */
[--C-:B------:R-:W-:Y:S01]  /*ed50*/  FFMA.FTZ R215, R155, c[0x0][0x2d0], -R152.reuse ;  /* 0x0000b4009bd77a23 */ /* 0x100fe20000010898 */
[----:B------:R-:W1:Y:S01]  /*ed60*/  LDSM.16.MT88.4 R12, [R135+UR4+0x100] ;  /* 0x00010004870c783b */ /* 0x000e620008004200 */
[--C-:B------:R-:W-:Y:S01]  /*ed70*/  FFMA.FTZ R220, R153, c[0x0][0x2d0], -R152.reuse ;  /* 0x0000b40099dc7a23 */ /* 0x100fe20000010898 */
[C---:B------:R-:W-:Y:S01]  /*ed80*/  FSETP.NEU.FTZ.AND P0, PT, R0.reuse, -INF , PT ;  /* 0xff8000000000780b */ /* 0x040fe20003f1d000 */
[C---:B------:R-:W-:Y:S01]  /*ed90*/  FMUL.FTZ R145, R0.reuse, c[0x0][0x2d0] ;  /* 0x0000b40000917a20 */ /* 0x040fe20000410000 */
[----:B------:R-:W-:Y:S01]  /*eda0*/  MUFU.EX2 R168, R168 ;  /* 0x000000a800a87308 */ /* 0x000fe20000000800 */
[--C-:B------:R-:W-:Y:S01]  /*edb0*/  FFMA.FTZ R221, R151, c[0x0][0x2d0], -R152.reuse ;  /* 0x0000b40097dd7a23 */ /* 0x100fe20000010898 */
[----:B------:R-:W-:Y:S01]  /*edc0*/  FSEL R4, R0, RZ, P0 ;  /* 0x000000ff00047208 */ /* 0x000fe20000000000 */
[--C-:B------:R-:W-:Y:S01]  /*edd0*/  FFMA.FTZ R222, R149, c[0x0][0x2d0], -R152.reuse ;  /* 0x0000b40095de7a23 */ /* 0x100fe20000010898 */
[----:B------:R-:W-:Y:S01]  /*ede0*/  FSEL R145, R145, RZ, P0 ;  /* 0x000000ff91917208 */ /* 0x000fe20000000000 */
[--C-:B------:R-:W-:Y:S02]  /*edf0*/  FFMA.FTZ R174, R175, c[0x0][0x2d0], -R152.reuse ;  /* 0x0000b400afae7a23 */ /* 0x100fe40000010898 */
[----:B------:R-:W-:Y:S02]  /*ee00*/  FADD.FTZ R4, -R4, R3 ;  /* 0x0000000304047221 */ /* 0x000fe40000010100 */
[--C-:B------:R-:W-:Y:S01]  /*ee10*/  FFMA.FTZ R172, R20, c[0x0][0x2d0], -R145.reuse ;  /* 0x0000b40014ac7a23 */ /* 0x100fe20000010891 */
[----:B------:R-:W3:Y:S01]  /*ee20*/  MUFU.EX2 R167, R167 ;  /* 0x000000a700a77308 */ /* 0x000ee20000000800 */
[--C-:B------:R-:W-:Y:S01]  /*ee30*/  FFMA.FTZ R171, R16, c[0x0][0x2d0], -R145.reuse ;  /* 0x0000b40010ab7a23 */ /* 0x100fe20000010891 */
[----:B------:R-:W4:Y:S01]  /*ee40*/  LDSM.16.MT88.4 R20, [R133+0x100] ;  /* 0x000100008514783b */ /* 0x000f220000004200 */
[--C-:B------:R-:W-:Y:S02]  /*ee50*/  FFMA.FTZ R170, R10, c[0x0][0x2d0], -R145.reuse ;  /* 0x0000b4000aaa7a23 */ /* 0x100fe40000010891 */
[--C-:B------:R-:W-:Y:S02]  /*ee60*/  FFMA.FTZ R173, R6, c[0x0][0x2d0], -R145.reuse ;  /* 0x0000b40006ad7a23 */ /* 0x100fe40000010891 */
[----:B------:R-:W-:Y:S02]  /*ee70*/  FMUL.FTZ R3, R4, c[0x0][0x2d0] ;  /* 0x0000b40004037a20 */ /* 0x000fe40000410000 */
[C---:B--2---:R-:W-:Y:S01]  /*ee80*/  FMUL.FTZ R4, R132.reuse, R128 ;  /* 0x0000008084047220 */ /* 0x044fe20000410000 */
[----:B------:R-:W2:Y:S01]  /*ee90*/  MUFU.EX2 R169, R169 ;  /* 0x000000a900a97308 */ /* 0x000ea20000000800 */
[C---:B------:R-:W-:Y:S02]  /*eea0*/  FMUL.FTZ R5, R132.reuse, R129 ;  /* 0x0000008184057220 */ /* 0x040fe40000410000 */
[C---:B------:R-:W-:Y:S02]  /*eeb0*/  FMUL.FTZ R8, R132.reuse, R124 ;  /* 0x0000007c84087220 */ /* 0x040fe40000410000 */
[C---:B------:R-:W-:Y:S02]  /*eec0*/  FMUL.FTZ R9, R132.reuse, R125 ;  /* 0x0000007d84097220 */ /* 0x040fe40000410000 */
[C---:B------:R-:W-:Y:S02]  /*eed0*/  FMUL.FTZ R16, R132.reuse, R116 ;  /* 0x0000007484107220 */ /* 0x040fe40000410000 */
[C---:B------:R-:W-:Y:S01]  /*eee0*/  FMUL.FTZ R17, R132.reuse, R117 ;  /* 0x0000007584117220 */ /* 0x040fe20000410000 */
[----:B------:R-:W5:Y:S01]  /*eef0*/  MUFU.EX2 R3, R3 ;  /* 0x0000000300037308 */ /* 0x000f620000000800 */
[C---:B------:R-:W-:Y:S02]  /*ef00*/  FMUL.FTZ R24, R132.reuse, R108 ;  /* 0x0000006c84187220 */ /* 0x040fe40000410000 */
[C---:B------:R-:W-:Y:S01]  /*ef10*/  FMUL.FTZ R25, R132.reuse, R109 ;  /* 0x0000006d84197220 */ /* 0x040fe20000410000 */
[----:B---3--:R-:W-:Y:S01]  /*ef20*/  F2FP.BF16.PACK_AB R136, R167, R168 ;  /* 0x000000a8a788723e */ /* 0x008fe200000010ff */
[C---:B------:R-:W-:Y:S02]  /*ef30*/  FMUL.FTZ R32, R132.reuse, R100 ;  /* 0x0000006484207220 */ /* 0x040fe40000410000 */
[----:B------:R-:W-:Y:S02]  /*ef40*/  FMUL.FTZ R33, R132, R101 ;  /* 0x0000006584217220 */ /* 0x000fe40000410000 */
[--C-:B------:R-:W-:Y:S01]  /*ef50*/  FFMA.FTZ R175, R163, c[0x0][0x2d0], -R152.reuse ;  /* 0x0000b400a3af7a23 */ /* 0x100fe20000010898 */
[----:B------:R-:W-:Y:S01]  /*ef60*/  MUFU.EX2 R172, R172 ;  /* 0x000000ac00ac7308 */ /* 0x000fe20000000800 */
[--C-:B------:R-:W-:Y:S02]  /*ef70*/  FFMA.FTZ R180, R142, c[0x0][0x2d0], -R145.reuse ;  /* 0x0000b4008eb47a23 */ /* 0x100fe40000010891 */
[--C-:B------:R-:W-:Y:S01]  /*ef80*/  FFMA.FTZ R181, R140, c[0x0][0x2d0], -R145.reuse ;  /* 0x0000b4008cb57a23 */ /* 0x100fe20000010891 */
[----:B--2---:R-:W-:Y:S01]  /*ef90*/  F2FP.BF16.PACK_AB R138, R169, R166 ;  /* 0x000000a6a98a723e */ /* 0x004fe200000010ff */
[----:B------:R-:W-:Y:S01]  /*efa0*/  LDSM.16.MT88.4 R140, [R134+UR4+0x2900] ;  /* 0x00290004868c783b */ /* 0x000fe20008004200 */
[--C-:B------:R-:W-:Y:S02]  /*efb0*/  FFMA.FTZ R216, R160, c[0x0][0x2d0], -R145.reuse ;  /* 0x0000b400a0d87a23 */ /* 0x100fe40000010891 */
[--C-:B------:R-:W-:Y:S02]  /*efc0*/  FFMA.FTZ R217, R158, c[0x0][0x2d0], -R145.reuse ;  /* 0x0000b4009ed97a23 */ /* 0x100fe40000010891 */
[----:B------:R-:W2:Y:S01]  /*efd0*/  MUFU.EX2 R171, R171 ;  /* 0x000000ab00ab7308 */ /* 0x000ea20000000800 */
[--C-:B------:R-:W-:Y:S02]  /*efe0*/  FFMA.FTZ R218, R156, c[0x0][0x2d0], -R145.reuse ;  /* 0x0000b4009cda7a23 */ /* 0x100fe40000010891 */
[----:B------:R-:W-:Y:S01]  /*eff0*/  LDSM.16.MT88.4 R156, [R164+0x3900] ;  /* 0x00390000a49c783b */ /* 0x000fe20000004200 */
[C---:B-----5:R-:W-:Y:S02]  /*f000*/  FMUL.FTZ R6, R3.reuse, R130 ;  /* 0x0000008203067220 */ /* 0x060fe40000410000 */
[C---:B------:R-:W-:Y:S02]  /*f010*/  FMUL.FTZ R7, R3.reuse, R131 ;  /* 0x0000008303077220 */ /* 0x040fe40000410000 */
[C---:B------:R-:W-:Y:S02]  /*f020*/  FMUL.FTZ R10, R3.reuse, R126 ;  /* 0x0000007e030a7220 */ /* 0x040fe40000410000 */
[----:B------:R-:W-:Y:S01]  /*f030*/  MUFU.EX2 R170, R170 ;  /* 0x000000aa00aa7308 */ /* 0x000fe20000000800 */
[C---:B------:R-:W-:Y:S01]  /*f040*/  FMUL.FTZ R11, R3.reuse, R127 ;  /* 0x0000007f030b7220 */ /* 0x040fe20000410000 */
[----:B------:R-:W-:Y:S01]  /*f050*/  LDSM.16.MT88.4 R128, [R133+0x2900] ;  /* 0x002900008580783b */ /* 0x000fe20000004200 */
[C---:B------:R-:W-:Y:S02]  /*f060*/  FMUL.FTZ R18, R3.reuse, R118 ;  /* 0x0000007603127220 */ /* 0x040fe40000410000 */
[C---:B------:R-:W-:Y:S02]  /*f070*/  FMUL.FTZ R19, R3.reuse, R119 ;  /* 0x0000007703137220 */ /* 0x040fe40000410000 */
[C---:B------:R-:W-:Y:S02]  /*f080*/  FMUL.FTZ R26, R3.reuse, R110 ;  /* 0x0000006e031a7220 */ /* 0x040fe40000410000 */
[C---:B------:R-:W-:Y:S01]  /*f090*/  FMUL.FTZ R27, R3.reuse, R111 ;  /* 0x0000006f031b7220 */ /* 0x040fe20000410000 */
[----:B------:R-:W3:Y:S01]  /*f0a0*/  MUFU.EX2 R173, R173 ;  /* 0x000000ad00ad7308 */ /* 0x000ee20000000800 */
[----:B------:R-:W-:Y:S01]  /*f0b0*/  LDSM.16.MT88.4 R108, [R164+0x2100] ;  /* 0x00210000a46c783b */ /* 0x000fe20000004200 */
[----:B------:R-:W-:Y:S01]  /*f0c0*/  FMUL.FTZ R34, R3, R102 ;  /* 0x0000006603227220 */ /* 0x000fe20000410000 */
[----:B--2---:R-:W-:Y:S01]  /*f0d0*/  F2FP.BF16.PACK_AB R137, R171, R172 ;  /* 0x000000acab89723e */ /* 0x004fe200000010ff */
[----:B------:R-:W-:Y:S02]  /*f0e0*/  FMUL.FTZ R35, R3, R103 ;  /* 0x0000006703237220 */ /* 0x000fe40000410000 */
[--C-:B------:R-:W-:Y:S03]  /*f0f0*/  FFMA.FTZ R219, R154, c[0x0][0x2d0], -R145.reuse ;  /* 0x0000b4009adb7a23 */ /* 0x100fe60000010891 */
[----:B------:R-:W-:Y:S01]  /*f100*/  LDSM.16.MT88.4 R100, [R134+UR4+0x2100] ;  /* 0x002100048664783b */ /* 0x000fe20008004200 */
[--C-:B------:R-:W-:Y:S01]  /*f110*/  FFMA.FTZ R224, R150, c[0x0][0x2d0], -R145.reuse ;  /* 0x0000b40096e07a23 */ /* 0x100fe20000010891 */
[----:B------:R-:W-:Y:S01]  /*f120*/  MUFU.EX2 R174, R174 ;  /* 0x000000ae00ae7308 */ /* 0x000fe20000000800 */
[--C-:B------:R-:W-:Y:S02]  /*f130*/  FFMA.FTZ R225, R148, c[0x0][0x2d0], -R145.reuse ;  /* 0x0000b40094e17a23 */ /* 0x100fe40000010891 */
[--C-:B------:R-:W-:Y:S02]  /*f140*/  FFMA.FTZ R226, R146, c[0x0][0x2d0], -R145.reuse ;  /* 0x0000b40092e27a23 */ /* 0x100fe40000010891 */
[----:B------:R-:W-:Y:S01]  /*f150*/  FFMA.FTZ R152, R147, c[0x0][0x2d0], -R152 ;  /* 0x0000b40093987a23 */ /* 0x000fe20000010898 */
[----:B------:R-:W-:Y:S01]  /*f160*/  LDSM.16.MT88.4 R116, [R134+UR4+0x900] ;  /* 0x000900048674783b */ /* 0x000fe20008004200 */
[C---:B------:R-:W-:Y:S02]  /*f170*/  FMUL.FTZ R36, R132.reuse, R36 ;  /* 0x0000002484247220 */ /* 0x040fe40000410000 */
[C---:B------:R-:W-:Y:S01]  /*f180*/  FMUL.FTZ R37, R132.reuse, R37 ;  /* 0x0000002584257220 */ /* 0x040fe20000410000 */
[----:B------:R2:W-:Y:S01]  /*f190*/  MUFU.EX2 R223, R152 ;  /* 0x0000009800df7308 */ /* 0x0005e20000000800 */
[----:B------:R-:W-:Y:S01]  /*f1a0*/  FMUL.FTZ R38, R3, R38 ;  /* 0x0000002603267220 */ /* 0x000fe20000410000 */
[----:B---3--:R-:W-:Y:S02]  /*f1b0*/  F2FP.BF16.PACK_AB R139, R173, R170 ;  /* 0x000000aaad8b723e */ /* 0x008fe400000010ff */
[----:B------:R-:W-:Y:S01]  /*f1c0*/  LDSM.16.MT88.4 R124, [R135+UR4+0x2900] ;  /* 0x00290004877c783b */ /* 0x000fe20008004200 */
[C---:B------:R-:W-:Y:S02]  /*f1d0*/  FMUL.FTZ R39, R3.reuse, R39 ;  /* 0x0000002703277220 */ /* 0x040fe40000410000 */
[C---:B------:R-:W-:Y:S02]  /*f1e0*/  FMUL.FTZ R40, R132.reuse, R40 ;  /* 0x0000002884287220 */ /* 0x040fe40000410000 */
[C---:B------:R-:W-:Y:S01]  /*f1f0*/  FMUL.FTZ R41, R132.reuse, R41 ;  /* 0x0000002984297220 */ /* 0x040fe20000410000 */
[C---:B-1----:R-:W-:Y:S01]  /*f200*/  HMMA.16816.F32.BF16 R4, R136.reuse, R12, R4 ;  /* 0x0000000c8804723c */ /* 0x042fe20000041804 */
[----:B------:R-:W1:Y:S01]  /*f210*/  MUFU.EX2 R175, R175 ;  /* 0x000000af00af7308 */ /* 0x000e620000000800 */
[----:B------:R-:W-:Y:S03]  /*f220*/  LDSM.16.MT88.4 R148, [R133+0x3900] ;  /* 0x003900008594783b */ /* 0x000fe60000004200 */
[C---:B------:R-:W-:Y:S02]  /*f230*/  FMUL.FTZ R42, R3.reuse, R42 ;  /* 0x0000002a032a7220 */ /* 0x040fe40000410000 */
[C---:B------:R-:W-:Y:S01]  /*f240*/  FMUL.FTZ R12, R132.reuse, R120 ;  /* 0x00000078840c7220 */ /* 0x040fe20000410000 */
[C---:B------:R-:W-:Y:S03]  /*f250*/  HMMA.16816.F32.BF16 R8, R136.reuse, R14, R8 ;  /* 0x0000000e8808723c */ /* 0x040fe60000041808 */
[----:B------:R-:W-:Y:S01]  /*f260*/  MUFU.EX2 R176, R176 ;  /* 0x000000b000b07308 */ /* 0x000fe20000000800 */
[C---:B------:R-:W-:Y:S01]  /*f270*/  FMUL.FTZ R13, R132.reuse, R121 ;  /* 0x00000079840d7220 */ /* 0x040fe20000410000 */
[----:B--2---:R-:W-:Y:S02]  /*f280*/  LDSM.16.MT88.4 R152, [R134+UR4+0x3900] ;  /* 0x003900048698783b */ /* 0x004fe40008004200 */
[C---:B------:R-:W-:Y:S02]  /*f290*/  FMUL.FTZ R14, R3.reuse, R122 ;  /* 0x0000007a030e7220 */ /* 0x040fe40000410000 */
[C---:B------:R-:W-:Y:S03]  /*f2a0*/  FMUL.FTZ R15, R3.reuse, R123 ;  /* 0x0000007b030f7220 */ /* 0x040fe60000410000 */
[C---:B------:R-:W-:Y:S01]  /*f2b0*/  FMUL.FTZ R43, R3.reuse, R43 ;  /* 0x0000002b032b7220 */ /* 0x040fe20000410000 */
[----:B------:R-:W2:Y:S01]  /*f2c0*/  MUFU.EX2 R177, R177 ;  /* 0x000000b100b17308 */ /* 0x000ea20000000800 */
[----:B------:R-:W3:Y:S01]  /*f2d0*/  LDSM.16.MT88.4 R120, [R164+0x100] ;  /* 0x00010000a478783b */ /* 0x000ee20000004200 */
[C---:B------:R-:W-:Y:S01]  /*f2e0*/  FMUL.FTZ R44, R132.reuse, R44 ;  /* 0x0000002c842c7220 */ /* 0x040fe20000410000 */
[C---:B----4-:R-:W-:Y:S03]  /*f2f0*/  HMMA.16816.F32.BF16 R12, R136.reuse, R20, R12 ;  /* 0x00000014880c723c */ /* 0x050fe6000004180c */
        /* <DEDUP_REMOVED lines=10> */
[----:B------:R-:W4:Y:S01]  /*f3a0*/  LDSM.16.MT88.4 R112, [R135+UR4+0x2100] ;  /* 0x002100048770783b */ /* 0x000f220008004200 */
        /* <DEDUP_REMOVED lines=13> */
[----:B------:R-:W5:Y:S01]  /*f480*/  LDSM.16.MT88.4 R104, [R133+0x2100] ;  /* 0x002100008568783b */ /* 0x000f620000004200 */
        /* <DEDUP_REMOVED lines=9> */
[----:B------:R-:W-:Y:S02]  /*f520*/  MUFU.EX2 R215, R215 ;  /* 0x000000d700d77308 */ /* 0x000fe40000000800 */
[C---:B------:R-:W-:Y:S02]  /*f530*/  FMUL.FTZ R58, R3.reuse, R58 ;  /* 0x0000003a033a7220 */ /* 0x040fe40000410000 */
[C---:B------:R-:W-:Y:S02]  /*f540*/  FMUL.FTZ R59, R3.reuse, R59 ;  /* 0x0000003b033b7220 */ /* 0x040fe40000410000 */
[C---:B----4-:R-:W-:Y:S04]  /*f550*/  HMMA.16816.F32.BF16 R36, R136.reuse, R112, R36 ;  /* 0x000000708824723c */ /* 0x050fe80000041824 */
[C---:B------:R-:W-:Y:S01]  /*f560*/  FMUL.FTZ R60, R132.reuse, R60 ;  /* 0x0000003c843c7220 */ /* 0x040fe20000410000 */
[----:B------:R-:W-:Y:S01]  /*f570*/  MUFU.EX2 R216, R216 ;  /* 0x000000d800d87308 */ /* 0x000fe20000000800 */
[C---:B------:R-:W-:Y:S02]  /*f580*/  FMUL.FTZ R61, R132.reuse, R61 ;  /* 0x0000003d843d7220 */ /* 0x040fe40000410000 */
[C---:B------:R-:W-:Y:S01]  /*f590*/  HMMA.16816.F32.BF16 R40, R136.reuse, R114, R40 ;  /* 0x000000728828723c */ /* 0x040fe20000041828 */
[----:B------:R-:W-:Y:S03]  /*f5a0*/  LDSM.16.MT88.4 R112, [R135+UR4+0x900] ;  /* 0x000900048770783b */ /* 0x000fe60008004200 */
[C---:B------:R-:W-:Y:S02]  /*f5b0*/  FMUL.FTZ R62, R3.reuse, R62 ;  /* 0x0000003e033e7220 */ /* 0x040fe40000410000 */
[C---:B------:R-:W-:Y:S01]  /*f5c0*/  FMUL.FTZ R63, R3.reuse, R63 ;  /* 0x0000003f033f7220 */ /* 0x040fe20000410000 */
[----:B------:R-:W-:Y:S01]  /*f5d0*/  MUFU.EX2 R217, R217 ;  /* 0x000000d900d97308 */ /* 0x000fe20000000800 */
[C---:B------:R-:W-:Y:S01]  /*f5e0*/  FMUL.FTZ R64, R132.reuse, R64 ;  /* 0x0000004084407220 */ /* 0x040fe20000410000 */
[C---:B-----5:R-:W-:Y:S03]  /*f5f0*/  HMMA.16816.F32.BF16 R44, R136.reuse, R104, R44 ;  /* 0x00000068882c723c */ /* 0x060fe6000004182c */
[C---:B------:R-:W-:Y:S02]  /*f600*/  FMUL.FTZ R65, R132.reuse, R65 ;  /* 0x0000004184417220 */ /* 0x040fe40000410000 */
[C---:B------:R-:W-:Y:S03]  /*f610*/  FMUL.FTZ R66, R3.reuse, R66 ;  /* 0x0000004203427220 */ /* 0x040fe60000410000 */
[----:B------:R-:W-:Y:S01]  /*f620*/  MUFU.EX2 R218, R218 ;  /* 0x000000da00da7308 */ /* 0x000fe20000000800 */
[C---:B------:R-:W-:Y:S01]  /*f630*/  FMUL.FTZ R67, R3.reuse, R67 ;  /* 0x0000004303437220 */ /* 0x040fe20000410000 */
[C---:B------:R-:W-:Y:S01]  /*f640*/  HMMA.16816.F32.BF16 R48, R136.reuse, R106, R48 ;  /* 0x0000006a8830723c */ /* 0x040fe20000041830 */
[----:B------:R-:W3:Y:S02]  /*f650*/  LDSM.16.MT88.4 R104, [R135+UR4+0x4100] ;  /* 0x004100048768783b */ /* 0x000ee40008004200 */
[C---:B------:R-:W-:Y:S02]  /*f660*/  FMUL.FTZ R68, R132.reuse, R68 ;  /* 0x0000004484447220 */ /* 0x040fe40000410000 */
[C---:B------:R-:W-:Y:S03]  /*f670*/  FMUL.FTZ R69, R132.reuse, R69 ;  /* 0x0000004584457220 */ /* 0x040fe60000410000 */
[C---:B------:R-:W-:Y:S01]  /*f680*/  HMMA.16816.F32.BF16 R52, R136.reuse, R100, R52 ;  /* 0x000000648834723c */ /* 0x040fe20000041834 */
[----:B------:R-:W-:Y:S03]  /*f690*/  MUFU.EX2 R219, R219 ;  /* 0x000000db00db7308 */ /* 0x000fe60000000800 */
[C---:B------:R-:W-:Y:S02]  /*f6a0*/  FMUL.FTZ R70, R3.reuse, R70 ;  /* 0x0000004603467220 */ /* 0x040fe40000410000 */
[C---:B------:R-:W-:Y:S02]  /*f6b0*/  FMUL.FTZ R71, R3.reuse, R71 ;  /* 0x0000004703477220 */ /* 0x040fe40000410000 */
[C---:B------:R-:W-:Y:S01]  /*f6c0*/  HMMA.16816.F32.BF16 R56, R136.reuse, R102, R56 ;  /* 0x000000668838723c */ /* 0x040fe20000041838 */
[----:B------:R-:W4:Y:S02]  /*f6d0*/  LDSM.16.MT88.4 R100, [R133+0x4100] ;  /* 0x004100008564783b */ /* 0x000f240000004200 */
[----:B------:R-:W-:Y:S01]  /*f6e0*/  MUFU.EX2 R220, R220 ;  /* 0x000000dc00dc7308 */ /* 0x000fe20000000800 */
[C---:B------:R-:W-:Y:S02]  /*f6f0*/  FMUL.FTZ R72, R132.reuse, R72 ;  /* 0x0000004884487220 */ /* 0x040fe40000410000 */
[C---:B------:R-:W-:Y:S02]  /*f700*/  FMUL.FTZ R73, R132.reuse, R73 ;  /* 0x0000004984497220 */ /* 0x040fe40000410000 */
[C---:B------:R-:W-:Y:S04]  /*f710*/  HMMA.16816.F32.BF16 R60, R136.reuse, R108, R60 ;  /* 0x0000006c883c723c */ /* 0x040fe8000004183c */
[C---:B------:R-:W-:Y:S01]  /*f720*/  FMUL.FTZ R74, R3.reuse, R74 ;  /* 0x0000004a034a7220 */ /* 0x040fe20000410000 */
[----:B------:R-:W-:Y:S01]  /*f730*/  MUFU.EX2 R221, R221 ;  /* 0x000000dd00dd7308 */ /* 0x000fe20000000800 */
[C---:B------:R-:W-:Y:S02]  /*f740*/  FMUL.FTZ R75, R3.reuse, R75 ;  /* 0x0000004b034b7220 */ /* 0x040fe40000410000 */
[C---:B------:R-:W-:Y:S01]  /*f750*/  HMMA.16816.F32.BF16 R64, R136.reuse, R110, R64 ;  /* 0x0000006e8840723c */ /* 0x040fe20000041840 */
[----:B------:R-:W5:Y:S03]  /*f760*/  LDSM.16.MT88.4 R108, [R134+UR4+0x4100] ;  /* 0x00410004866c783b */ /* 0x000f660008004200 */
[C---:B------:R-:W-:Y:S02]  /*f770*/  FMUL.FTZ R84, R132.reuse, R84 ;  /* 0x0000005484547220 */ /* 0x040fe40000410000 */
[----:B------:R-:W-:Y:S01]  /*f780*/  FMUL.FTZ R85, R132, R85 ;  /* 0x0000005584557220 */ /* 0x000fe20000410000 */
[----:B------:R-:W-:Y:S01]  /*f790*/  MUFU.EX2 R222, R222 ;  /* 0x000000de00de7308 */ /* 0x000fe20000000800 */
[C---:B------:R-:W-:Y:S01]  /*f7a0*/  FMUL.FTZ R86, R3.reuse, R86 ;  /* 0x0000005603567220 */ /* 0x040fe20000410000 */
[C---:B---3--:R-:W-:Y:S03]  /*f7b0*/  HMMA.16816.F32.BF16 R68, R136.reuse, R104, R68 ;  /* 0x000000688844723c */ /* 0x048fe60000041844 */
[C---:B------:R-:W-:Y:S02]  /*f7c0*/  FMUL.FTZ R87, R3.reuse, R87 ;  /* 0x0000005703577220 */ /* 0x040fe40000410000 */
[--C-:B------:R-:W-:Y:S02]  /*f7d0*/  FFMA.FTZ R179, R178, c[0x0][0x2d0], -R145.reuse ;  /* 0x0000b400b2b37a23 */ /* 0x100fe40000010891 */
[--C-:B------:R-:W-:Y:S01]  /*f7e0*/  FFMA.FTZ R178, R162, c[0x0][0x2d0], -R145.reuse ;  /* 0x0000b400a2b27a23 */ /* 0x100fe20000010891 */
[C---:B------:R-:W-:Y:S01]  /*f7f0*/  HMMA.16816.F32.BF16 R72, R136.reuse, R106, R72 ;  /* 0x0000006a8848723c */ /* 0x040fe20000041848 */
[----:B------:R-:W3:Y:S01]  /*f800*/  LDSM.16.MT88.4 R104, [R164+0x4100] ;  /* 0x00410000a468783b */ /* 0x000ee20000004200 */
[----:B------:R-:W-:Y:S02]  /*f810*/  MUFU.EX2 R224, R224 ;  /* 0x000000e000e07308 */ /* 0x000fe40000000800 */
[C---:B------:R-:W-:Y:S02]  /*f820*/  FMUL.FTZ R76, R132.reuse, R76 ;  /* 0x0000004c844c7220 */ /* 0x040fe40000410000 */
[----:B------:R-:W-:Y:S02]  /*f830*/  FMUL.FTZ R77, R132, R77 ;  /* 0x0000004d844d7220 */ /* 0x000fe40000410000 */
[C---:B------:R-:W-:Y:S01]  /*f840*/  FMUL.FTZ R78, R3.reuse, R78 ;  /* 0x0000004e034e7220 */ /* 0x040fe20000410000 */
[----:B------:R-:W-:Y:S03]  /*f850*/  LDSM.16.MT88.4 R160, [R135+UR4+0x5900] ;  /* 0x0059000487a0783b */ /* 0x000fe60008004200 */
[C---:B------:R-:W-:Y:S01]  /*f860*/  FMUL.FTZ R79, R3.reuse, R79 ;  /* 0x0000004f034f7220 */ /* 0x040fe20000410000 */
[----:B------:R-:W-:Y:S01]  /*f870*/  MUFU.EX2 R179, R179 ;  /* 0x000000b300b37308 */ /* 0x000fe20000000800 */
[----:B------:R-:W-:Y:S02]  /*f880*/  FFMA.FTZ R145, R144, c[0x0][0x2d0], -R145 ;  /* 0x0000b40090917a23 */ /* 0x000fe40000010891 */
[C---:B------:R-:W-:Y:S02]  /*f890*/  FMUL.FTZ R88, R132.reuse, R88 ;  /* 0x0000005884587220 */ /* 0x040fe40000410000 */
[C---:B------:R-:W-:Y:S01]  /*f8a0*/  FMUL.FTZ R89, R132.reuse, R89 ;  /* 0x0000005984597220 */ /* 0x040fe20000410000 */
[C---:B----4-:R-:W-:Y:S03]  /*f8b0*/  HMMA.16816.F32.BF16 R76, R136.reuse, R100, R76 ;  /* 0x00000064884c723c */ /* 0x050fe6000004184c */
[C---:B------:R-:W-:Y:S01]  /*f8c0*/  FMUL.FTZ R80, R132.reuse, R80 ;  /* 0x0000005084507220 */ /* 0x040fe20000410000 */
[----:B------:R-:W4:Y:S01]  /*f8d0*/  MUFU.EX2 R178, R178 ;  /* 0x000000b200b27308 */ /* 0x000f220000000800 */
[C---:B------:R-:W-:Y:S02]  /*f8e0*/  FMUL.FTZ R81, R132.reuse, R81 ;  /* 0x0000005184517220 */ /* 0x040fe40000410000 */
[----:B------:R-:W-:Y:S01]  /*f8f0*/  FMUL.FTZ R82, R3, R82 ;  /* 0x0000005203527220 */ /* 0x000fe20000410000 */
[----:B-1----:R-:W-:Y:S01]  /*f900*/  F2FP.BF16.PACK_AB R100, R175, R174 ;  /* 0x000000aeaf64723e */ /* 0x002fe200000010ff */
[C---:B------:R-:W-:Y:S03]  /*f910*/  FMUL.FTZ R83, R3.reuse, R83 ;  /* 0x0000005303537220 */ /* 0x040fe60000410000 */
[C---:B------:R-:W-:Y:S02]  /*f920*/  FMUL.FTZ R90, R3.reuse, R90 ;  /* 0x0000005a035a7220 */ /* 0x040fe40000410000 */
[----:B------:R1:W-:Y:S01]  /*f930*/  MUFU.EX2 R227, R145 ;  /* 0x0000009100e37308 */ /* 0x0003e20000000800 */
[C---:B------:R-:W-:Y:S01]  /*f940*/  FMUL.FTZ R91, R3.reuse, R91 ;  /* 0x0000005b035b7220 */ /* 0x040fe20000410000 */
[C---:B------:R-:W-:Y:S03]  /*f950*/  HMMA.16816.F32.BF16 R80, R136.reuse, R102, R80 ;  /* 0x000000668850723c */ /* 0x040fe60000041850 */
[C---:B------:R-:W-:Y:S02]  /*f960*/  FMUL.FTZ R92, R132.reuse, R92 ;  /* 0x0000005c845c7220 */ /* 0x040fe40000410000 */
[C---:B------:R-:W-:Y:S02]  /*f970*/  FMUL.FTZ R93, R132.reuse, R93 ;  /* 0x0000005d845d7220 */ /* 0x040fe40000410000 */
[C---:B------:R-:W-:Y:S01]  /*f980*/  FMUL.FTZ R94, R3.reuse, R94 ;  /* 0x0000005e035e7220 */ /* 0x040fe20000410000 */
[C---:B-----5:R-:W-:Y:S01]  /*f990*/  HMMA.16816.F32.BF16 R84, R136.reuse, R108, R84 ;  /* 0x0000006c8854723c */ /* 0x060fe20000041854 */
[----:B------:R-:W5:Y:S03]  /*f9a0*/  MUFU.EX2 R225, R225 ;  /* 0x000000e100e17308 */ /* 0x000f660000000800 */
[----:B------:R-:W-:Y:S01]  /*f9b0*/  FMUL.FTZ R95, R3, R95 ;  /* 0x0000005f035f7220 */ /* 0x000fe20000410000 */
[----:B--2---:R-:W-:Y:S01]  /*f9c0*/  F2FP.BF16.PACK_AB R102, R177, R176 ;  /* 0x000000b0b166723e */ /* 0x004fe200000010ff */
[----:B------:R-:W-:Y:S01]  /*f9d0*/  FMUL.FTZ R96, R132, R96 ;  /* 0x0000006084607220 */ /* 0x000fe20000410000 */
[----:B----4-:R-:W-:Y:S01]  /*f9e0*/  F2FP.BF16.PACK_AB R101, R178, R179 ;  /* 0x000000b3b265723e */ /* 0x010fe200000010ff */
[C---:B------:R-:W-:Y:S01]  /*f9f0*/  HMMA.16816.F32.BF16 R88, R136.reuse, R110, R88 ;  /* 0x0000006e8858723c */ /* 0x040fe20000041858 */
[----:B------:R-:W2:Y:S02]  /*fa00*/  LDSM.16.MT88.4 R108, [R133+0x900] ;  /* 0x00090000856c783b */ /* 0x000ea40000004200 */
[----:B------:R-:W4:Y:S01]  /*fa10*/  MUFU.EX2 R226, R226 ;  /* 0x000000e200e27308 */ /* 0x000f220000000800 */
[C---:B------:R-:W-:Y:S01]  /*fa20*/  FMUL.FTZ R97, R132.reuse, R97 ;  /* 0x0000006184617220 */ /* 0x040fe20000410000 */
[----:B------:R-:W-:Y:S01]  /*fa30*/  F2FP.BF16.PACK_AB R103, R181, R180 ;  /* 0x000000b4b567723e */ /* 0x000fe200000010ff */
[C---:B------:R-:W-:Y:S02]  /*fa40*/  FMUL.FTZ R98, R3.reuse, R98 ;  /* 0x0000006203627220 */ /* 0x040fe40000410000 */
[C---:B---3--:R-:W-:Y:S01]  /*fa50*/  HMMA.16816.F32.BF16 R92, R136.reuse, R104, R92 ;  /* 0x00000068885c723c */ /* 0x048fe2000004185c */
[----:B-1----:R-:W-:Y:S03]  /*fa60*/  LDSM.16.MT88.4 R144, [R135+UR4+0x3900] ;  /* 0x003900048790783b */ /* 0x002fe60008004200 */
[C---:B------:R-:W-:Y:S02]  /*fa70*/  FMUL.FTZ R99, R3.reuse, R99 ;  /* 0x0000006303637220 */ /* 0x040fe40000410000 */
[----:B------:R-:W-:Y:S02]  /*fa80*/  FFMA.FTZ R168, R132, R207, R168 ;  /* 0x000000cf84a87223 */ /* 0x000fe400000100a8 */
[----:B------:R-:W-:Y:S01]  /*fa90*/  FFMA.FTZ R172, R3, R208, R172 ;  /* 0x000000d003ac7223 */ /* 0x000fe200000100ac */
[----:B------:R-:W-:Y:S02]  /*faa0*/  IADD3 R3, R213, -0x2, RZ ;  /* 0xfffffffed5037810 */ /* 0x000fe40007ffe0ff */
[----:B------:R-:W-:Y:S01]  /*fab0*/  HMMA.16816.F32.BF16 R96, R136, R106, R96 ;  /* 0x0000006a8860723c */ /* 0x000fe20000041860 */
[----:B------:R-:W1:Y:S02]  /*fac0*/  LDSM.16.MT88.4 R104, [R164+0x2900] ;  /* 0x00290000a468783b */ /* 0x000e640000004200 */
[----:B------:R-:W-:Y:S01]  /*fad0*/  FADD.FTZ R167, R167, R168 ;  /* 0x000000a8a7a77221 */ /* 0x000fe20000010000 */
[----:B------:R-:W-:Y:S01]  /*fae0*/  ISETP.GE.AND P0, PT, R3, R194, PT ;  /* 0x000000c20300720c */ /* 0x000fe20003f06270 */
[----:B------:R-:W-:Y:S02]  /*faf0*/  FADD.FTZ R171, R171, R172 ;  /* 0x000000acabab7221 */ /* 0x000fe40000010000 */
[----:B------:R-:W-:Y:S01]  /*fb00*/  F2FP.BF16.PACK_AB R136, R221, R220 ;  /* 0x000000dcdd88723e */ /* 0x000fe200000010ff */
[C---:B------:R-:W-:Y:S05]  /*fb10*/  HMMA.16816.F32.BF16 R4, R100.reuse, R112, R4 ;  /* 0x000000706404723c */ /* 0x040fea0000041804 */
[----:B------:R-:W-:Y:S01]  /*fb20*/  F2FP.BF16.PACK_AB R138, R223, R222 ;  /* 0x000000dedf8a723e */ /* 0x000fe200000010ff */
[----:B------:R-:W-:Y:S01]  /*fb30*/  FADD.FTZ R166, R166, R167 ;  /* 0x000000a7a6a67221 */ /* 0x000fe20000010000 */
[----:B-----5:R-:W-:Y:S01]  /*fb40*/  F2FP.BF16.PACK_AB R137, R225, R224 ;  /* 0x000000e0e189723e */ /* 0x020fe200000010ff */
[C---:B------:R-:W-:Y:S01]  /*fb50*/  HMMA.16816.F32.BF16 R8, R100.reuse, R114, R8 ;  /* 0x000000726408723c */ /* 0x040fe20000041808 */
[----:B------:R-:W-:Y:S03]  /*fb60*/  LDSM.16.MT88.4 R112, [R133+0x4900] ;  /* 0x004900008570783b */ /* 0x000fe60000004200 */
[----:B----4-:R-:W-:Y:S01]  /*fb70*/  F2FP.BF16.PACK_AB R139, R227, R226 ;  /* 0x000000e2e38b723e */ /* 0x010fe200000010ff */
[----:B------:R-:W-:Y:S02]  /*fb80*/  FADD.FTZ R170, R170, R171 ;  /* 0x000000abaaaa7221 */ /* 0x000fe40000010000 */
[----:B------:R-:W-:Y:S01]  /*fb90*/  FADD.FTZ R169, R169, R166 ;  /* 0x000000a6a9a97221 */ /* 0x000fe20000010000 */
[C---:B--2---:R-:W-:Y:S04]  /*fba0*/  HMMA.16816.F32.BF16 R12, R100.reuse, R108, R12 ;  /* 0x0000006c640c723c */ /* 0x044fe8000004180c */
[----:B------:R-:W-:Y:S02]  /*fbb0*/  FADD.FTZ R170, R173, R170 ;  /* 0x000000aaadaa7221 */ /* 0x000fe40000010000 */
[----:B------:R-:W-:Y:S02]  /*fbc0*/  FADD.FTZ R174, R174, R169 ;  /* 0x000000a9aeae7221 */ /* 0x000fe40000010000 */
[C---:B------:R-:W-:Y:S01]  /*fbd0*/  HMMA.16816.F32.BF16 R16, R100.reuse, R110, R16 ;  /* 0x0000006e6410723c */ /* 0x040fe20000041810 */
[----:B------:R-:W2:Y:S03]  /*fbe0*/  LDSM.16.MT88.4 R108, [R135+UR4+0x4900] ;  /* 0x00490004876c783b */ /* 0x000ea60008004200 */
        /* <DEDUP_REMOVED lines=144> */
[----:B------:R-:W1:Y:S01]  /*104f0*/  SHFL.IDX PT, R11, R7, RZ, 0x181f ;  /* 0x00181fff070b7589 */ /* 0x000e6200000e0000 */
[----:B------:R-:W-:Y:S03]  /*10500*/  MOV R4, UR20 ;  /* 0x0000001400047c02 */ /* 0x000fe60008000f00 */
[----:B------:R-:W2:Y:S02]  /*10510*/  SHFL.IDX PT, R8, R5, RZ, 0x181f ;  /* 0x00181fff05087589 */ /* 0x000ea400000e0000 */
[----:B------:R-:W-:Y:S02]  /*10520*/  IMAD R4, R4, 0x3000, R201 ;  /* 0x0000300004047824 */ /* 0x000fe400078e02c9 */
[----:B------:R3:W-:Y:S04]  /*10530*/  SHFL.IDX PT, R6, R5, 0x1, 0x181f ;  /* 0x00381f0005067f89 */ /* 0x0007e800000e0000 */
[----:B------:R-:W4:Y:S01]  /*10540*/  SHFL.IDX PT, R3, R7, 0x1, 0x181f ;  /* 0x00381f0007037f89 */ /* 0x000f2200000e0000 */
[CC--:B-1----:R-:W-:Y:S05]  /*10550*/  IADD3 R14, P0, R11.reuse, R211.reuse, RZ ;  /* 0x000000d30b0e7210 */ /* 0x0c2fea0007f1e0ff */
[----:B--2---:R-:W-:Y:S01]  /*10560*/  IMAD.X R15, R8, 0x1, R193, P0 ;  /* 0x00000001080f7824 */ /* 0x004fe200000e06c1 */
[C---:B------:R-:W-:Y:S01]  /*10570*/  IADD3 R12, P0, R11.reuse, R212, RZ ;  /* 0x000000d40b0c7210 */ /* 0x040fe20007f1e0ff */
[----:B---3--:R-:W-:Y:S04]  /*10580*/  IMAD.SHL.U32 R5, R4, 0x2, RZ ;  /* 0x0000000204057824 */ /* 0x008fe800078e00ff */
[C---:B------:R-:W-:Y:S01]  /*10590*/  IMAD.X R13, R8.reuse, 0x1, R210, P0 ;  /* 0x00000001080d7824 */ /* 0x040fe200000e06d2 */
[----:B------:R1:W-:Y:S01]  /*105a0*/  LDGSTS.E.BYPASS.LTC128B.128 [R5+0xc100], [R14.64], !P5 ;  /* 0x0c1000000e057fae */ /* 0x0003e2000e901d4e */
[----:B------:R-:W-:Y:S03]  /*105b0*/  IADD3 R10, P0, R11, R214, RZ ;  /* 0x000000d60b0a7210 */ /* 0x000fe60007f1e0ff */
[----:B------:R1:W-:Y:S02]  /*105c0*/  LDGSTS.E.BYPASS.LTC128B.128 [R5+0xe100], [R12.64], !P4 ;  /* 0x0e1000000c057fae */ /* 0x0003e4000e101d4e */
[----:B------:R-:W-:Y:S01]  /*105d0*/  IMAD.X R11, R8, 0x1, R209, P0 ;  /* 0x00000001080b7824 */ /* 0x000fe200000e06d1 */
[C---:B----4-:R-:W-:Y:S04]  /*105e0*/  IADD3 R8, P0, R3.reuse, R211, RZ ;  /* 0x000000d303087210 */ /* 0x050fe80007f1e0ff */
[----:B------:R1:W-:Y:S01]  /*105f0*/  LDGSTS.E.BYPASS.LTC128B.128 [R5+0x10100], [R10.64], !P6 ;  /* 0x101000000a057fae */ /* 0x0003e2000f101d4e */
[C---:B------:R-:W-:Y:S01]  /*10600*/  IMAD.X R9, R6.reuse, 0x1, R193, P0 ;  /* 0x0000000106097824 */ /* 0x040fe200000e06c1 */
[C---:B------:R-:W-:Y:S04]  /*10610*/  IADD3 R16, P0, R3.reuse, R212, RZ ;  /* 0x000000d403107210 */ /* 0x040fe80007f1e0ff */
[----:B------:R1:W-:Y:S01]  /*10620*/  LDGSTS.E.BYPASS.LTC128B.128 [R5+0xd100], [R8.64], !P5 ;  /* 0x0d10000008057fae */ /* 0x0003e2000e901d4e */
[C---:B------:R-:W-:Y:S02]  /*10630*/  IADD3.X R17, R6.reuse, R210, RZ, P0, !PT ;  /* 0x000000d206117210 */ /* 0x040fe400007fe4ff */
[----:B------:R-:W-:Y:S03]  /*10640*/  IADD3 R18, P0, R3, R214, RZ ;  /* 0x000000d603127210 */ /* 0x000fe60007f1e0ff */
[----:B------:R1:W-:Y:S02]  /*10650*/  LDGSTS.E.BYPASS.LTC128B.128 [R5+0xf100], [R16.64], !P4 ;  /* 0x0f10000010057fae */ /* 0x0003e4000e101d4e */
[----:B------:R-:W-:Y:S05]  /*10660*/  IMAD.X R19, R6, 0x1, R209, P0 ;  /* 0x0000000106137824 */ /* 0x000fea00000e06d1 */
[----:B------:R1:W-:Y:S03]  /*10670*/  LDGSTS.E.BYPASS.LTC128B.128 [R5+0x11100], [R18.64], !P6 ;  /* 0x1110000012057fae */ /* 0x0003e6000f101d4e */
.L_x_1144:
[----:B------:R-:W-:Y:S01]  /*10680*/  UIADD3 UR4, UR5, 0x1, URZ ;  /* 0x0000000105047890 */ /* 0x000fe2000fffe03f */
[----:B------:R-:W0:Y:S01]  /*10690*/  LDGDEPBAR ;  /* 0x00000000000079af */ /* 0x000e220000000000 */
[----:B------:R-:W-:Y:S01]  /*106a0*/  UISETP.GE.AND UP0, UPT, UR5, 0x1, UPT ;  /* 0x000000010500788c */ /* 0x000fe2000bf06270 */
[----:B------:R-:W-:Y:S01]  /*106b0*/  ISETP.GE.AND P0, PT, R194, R213, PT ;  /* 0x000000d5c200720c */ /* 0x000fe20003f06270 */
[----:B------:R-:W-:Y:S01]  /*106c0*/  IMAD.MOV.U32 R3, RZ, RZ, R0 ;  /* 0x000000ffff037224 */ /* 0x000fe200078e0000 */
[----:B------:R-:W-:Y:S01]  /*106d0*/  IADD3 R213, R213, -0x1, RZ ;  /* 0xffffffffd5d57810 */ /* 0x000fe20007ffe0ff */
[----:B------:R-:W-:Y:S01]  /*106e0*/  USEL UR5, UR4, URZ, !UP0 ;  /* 0x0000003f04057287 */ /* 0x000fe2000c000000 */
[----:B------:R-:W-:Y:S09]  /*106f0*/  IMAD.MOV.U32 R132, RZ, RZ, R2 ;  /* 0x000000ffff847224 */ /* 0x000ff200078e0002 */
[----:B------:R-:W-:-:S05]  /*10700*/  @!P0 BRA `(.L_x_1145) ;  /* 0xffffc70000008947 */ /* 0x000fca000383ffff */
.L_x_1134:
[----:B------:R-:W2:Y:S01]  /*10710*/  SHFL.BFLY PT, R4, R207, 0x2, 0x1f ;  /* 0x0c401f00cf047f89 */ /* 0x000ea200000e0000 */
[----:B------:R-:W-:-:S03]  /*10720*/  PLOP3.LUT P2, PT, PT, PT, PT, 0x8, 0x0 ;  /* 0x000000000000781c */ /* 0x000fc60003f4e170 */
[----:B------:R-:W3:Y:S01]  /*10730*/  SHFL.BFLY PT, R3, R208, 0x2, 0x1f ;  /* 0x0c401f00d0037f89 */ /* 0x000ee200000e0000 */
[----:B-12---:R-:W-:Y:S02]  /*10740*/  FADD.FTZ R7, R4, R207 ;  /* 0x000000cf04077221 */ /* 0x006fe40000010000 */
[----:B------:R-:W-:Y:S01]  /*10750*/  CS2R R4, SRZ ;  /* 0x0000000000047805 */ /* 0x000fe2000001ff00 */
[----:B---3--:R-:W-:Y:S02]  /*10760*/  FADD.FTZ R8, R3, R208 ;  /* 0x000000d003087221 */ /* 0x008fe40000010000 */
        /* <DEDUP_REMOVED lines=10> */
[----:B------:R-:W-:-:S04]  /*10810*/  @P0 MOV R10, 0x3f317218 ;  /* 0x3f317218000a0802 */ /* 0x000fc80000000f00 */
[----:B------:R-:W2:Y:S08]  /*10820*/  @P1 MUFU.LG2 R6, R6 ;  /* 0x0000000600061308 */ /* 0x000eb00000000c00 */
[----:B------:R-:W-:Y:S01]  /*10830*/  @P0 MUFU.RCP R4, R3 ;  /* 0x0000000300040308 */ /* 0x000fe20000001000 */
[C---:B-1----:R-:W-:Y:S02]  /*10840*/  FMUL.FTZ R128, R5.reuse, R128 ;  /* 0x0000008005807220 */ /* 0x042fe40000410000 */
[----:B------:R-:W-:-:S02]  /*10850*/  FMUL.FTZ R129, R5, R129 ;  /* 0x0000008105817220 */ /* 0x000fc40000410000 */
[C---:B------:R-:W-:Y:S02]  /*10860*/  FMUL.FTZ R124, R5.reuse, R124 ;  /* 0x0000007c057c7220 */ /* 0x040fe40000410000 */
[C---:B------:R-:W-:Y:S01]  /*10870*/  FMUL.FTZ R125, R5.reuse, R125 ;  /* 0x0000007d057d7220 */ /* 0x040fe20000410000 */
[----:B------:R-:W1:Y:S01]  /*10880*/  @P0 MUFU.LG2 R3, R3 ;  /* 0x0000000300030308 */ /* 0x000e620000000c00 */
        /* <DEDUP_REMOVED lines=43> */
[----:B------:R-:W-:Y:S02]  /*10b40*/  FMUL.FTZ R97, R5, R97 ;  /* 0x0000006105617220 */ /* 0x000fe40000410000 */
[----:B--2---:R-:W-:Y:S02]  /*10b50*/  @P1 FMUL.FTZ R5, R6, 0.69314718246459960938 ;  /* 0x3f31721806051820 */ /* 0x004fe40000410000 */
[----:B------:R-:W-:-:S02]  /*10b60*/  @P1 FMUL.FTZ R6, R9, c[0x0][0x2d0] ;  /* 0x0000b40009061a20 */ /* 0x000fc40000410000 */
        /* <DEDUP_REMOVED lines=52> */
.L_x_1094:
        /* <DEDUP_REMOVED lines=165> */
.L_x_1147:
        /* <DEDUP_REMOVED lines=9> */
[----:B------:R-:W-:Y:S01]  /*11990*/  UMOV UR13, UR17 ;  /* 0x00000011000d7c82 */ /* 0x000fe20008000000 */
[----:B------:R-:W-:Y:S01]  /*119a0*/  ISETP.NE.AND P1, PT, R6, 0x1, PT ;  /* 0x000000010600780c */ /* 0x000fe20003f25270 */
[----:B------:R-:W-:Y:S01]  /*119b0*/  UIMAD UR17, UR17, UR4, URZ ;  /* 0x00000004111172a4 */ /* 0x000fe2000f8e023f */
[----:B------:R-:W-:Y:S01]  /*119c0*/  LEA.HI R6, R9, R9, RZ, 0x1 ;  /* 0x0000000909067211 */ /* 0x000fe200078f08ff */
[----:B------:R-:W-:Y:S01]  /*119d0*/  IMAD.IADD R2, R2, 0x1, -R11 ;  /* 0x0000000102027824 */ /* 0x000fe200078e0a0b */
[----:B------:R-:W-:Y:S01]  /*119e0*/  SHF.R.S32.HI R11, RZ, 0x1f, R4 ;  /* 0x0000001fff0b7819 */ /* 0x000fe20000011404 */
[----:B------:R-:W-:Y:S01]  /*119f0*/  UMOV UR12, UR16 ;  /* 0x00000010000c7c82 */ /* 0x000fe20008000000 */
[----:B------:R-:W-:Y:S01]  /*11a00*/  LOP3.LUT R6, R6, 0x1ffffffe, RZ, 0xc0, !PT ;  /* 0x1ffffffe06067812 */ /* 0x000fe200078ec0ff */
[----:B------:R-:W-:Y:S01]  /*11a10*/  ULDC.64 UR6, c[0x0][0x490] ;  /* 0x0001240000067ab9 */ /* 0x000fe20000000a00 */
[----:B------:R-:W-:Y:S01]  /*11a20*/  LEA.HI R11, R11, R4, RZ, 0x2 ;  /* 0x000000040b0b7211 */ /* 0x000fe200078f10ff */
[----:B------:R-:W-:Y:S01]  /*11a30*/  UIMAD.WIDE.U32 UR18, UR16, UR4, URZ ;  /* 0x00000004101272a5 */ /* 0x000fe2000f8e003f */
[----:B------:R-:W-:Y:S01]  /*11a40*/  LOP3.LUT P2, RZ, R4, 0x3, RZ, 0xc0, !PT ;  /* 0x0000000304ff7812 */ /* 0x000fe2000784c0ff */
[----:B------:R-:W-:Y:S01]  /*11a50*/  IMAD.IADD R9, R9, 0x1, -R6 ;  /* 0x0000000109097824 */ /* 0x000fe200078e0a06 */
[----:B------:R-:W-:Y:S01]  /*11a60*/  SHF.R.S32.HI R11, RZ, 0x2, R11 ;  /* 0x00000002ff0b7819 */ /* 0x000fe2000001140b */
[----:B------:R-:W-:Y:S01]  /*11a70*/  UIMAD UR17, UR16, UR5, UR17 ;  /* 0x00000005101172a4 */ /* 0x000fe2000f8e0211 */
[CC--:B------:R-:W-:Y:S01]  /*11a80*/  LEA.HI R4, R3.reuse, R0.reuse, RZ, 0x3 ;  /* 0x0000000003047211 */ /* 0x0c0fe200078f18ff */
[----:B------:R-:W-:Y:S01]  /*11a90*/  USHF.R.S32.HI UR16, URZ, 0x1f, UR11 ;  /* 0x0000001f3f107899 */ /* 0x000fe2000801140b */
[----:B------:R-:W-:Y:S01]  /*11aa0*/  LEA.HI R3, R3, R0, RZ, 0x6 ;  /* 0x0000000003037211 */ /* 0x000fe200078f30ff */
[----:B------:R-:W-:Y:S01]  /*11ab0*/  IMAD R2, R2, 0x10, R11 ;  /* 0x0000001002027824 */ /* 0x000fe200078e020b */
[----:B------:R-:W-:-:S02]  /*11ac0*/  UIMAD UR9, UR8, UR6, URZ ;  /* 0x00000006080972a4 */ /* 0x000fc4000f8e023f */
[----:B------:R-:W-:Y:S01]  /*11ad0*/  USEL UR16, UR16, URZ, !UP1 ;  /* 0x0000003f10107287 */ /* 0x000fe2000c800000 */
[----:B------:R-:W-:Y:S01]  /*11ae0*/  IMAD R6, R9, 0x8, R2 ;  /* 0x0000000809067824 */ /* 0x000fe200078e0202 */
[----:B------:R-:W-:Y:S01]  /*11af0*/  UIMAD.WIDE.U32 UR12, UR10, UR6, UR12 ;  /* 0x000000060a0c72a5 */ /* 0x000fe2000f8e000c */
[----:B------:R-:W-:Y:S01]  /*11b00*/  IMAD.SHL.U32 R3, R3, 0x8, RZ ;  /* 0x0000000803037824 */ /* 0x000fe200078e00ff */
[----:B------:R-:W-:Y:S02]  /*11b10*/  UIMAD UR9, UR10, UR7, UR9 ;  /* 0x000000070a0972a4 */ /* 0x000fe4000f8e0209 */
[----:B-1----:R-:W-:Y:S01]  /*11b20*/  LEA R6, R57, R6, 0x7 ;  /* 0x0000000639067211 */ /* 0x002fe200078e38ff */
[----:B------:R-:W-:Y:S02]  /*11b30*/  ULDC.64 UR6, c[0x0][0x498] ;  /* 0x0001260000067ab9 */ /* 0x000fe40000000a00 */
[----:B------:R-:W-:Y:S02]  /*11b40*/  USEL UR11, UR11, URZ, !UP1 ;  /* 0x0000003f0b0b7287 */ /* 0x000fe4000c800000 */
[----:B------:R-:W-:Y:S01]  /*11b50*/  @P1 IMAD.HI.U32 R9, R6, c[0x0][0x4ec], RZ ;  /* 0x00013b0006091a27 */ /* 0x000fe200078e00ff */
[----:B------:R-:W-:-:S02]  /*11b60*/  UIMAD UR20, UR16, UR6, URZ ;  /* 0x00000006101472a4 */ /* 0x000fc4000f8e023f */
[----:B------:R-:W-:Y:S01]  /*11b70*/  UIADD3 UR13, UR13, UR9, URZ ;  /* 0x000000090d0d7290 */ /* 0x000fe2000fffe03f */
[----:B------:R-:W-:Y:S01]  /*11b80*/  IMAD.MOV.U32 R14, RZ, RZ, R6 ;  /* 0x000000ffff0e7224 */ /* 0x000fe200078e0006 */
[----:B------:R-:W-:Y:S01]  /*11b90*/  @P1 SHF.R.U32.HI R14, RZ, c[0x0][0x4f0], R9 ;  /* 0x00013c00ff0e1a19 */ /* 0x000fe20000011609 */
[----:B------:R-:W-:Y:S01]  /*11ba0*/  UIMAD UR7, UR11, UR7, UR20 ;  /* 0x000000070b0772a4 */ /* 0x000fe2000f8e0214 */
[----:B------:R-:W-:Y:S01]  /*11bb0*/  LOP3.LUT R9, R4, 0xfffffff8, RZ, 0xc0, !PT ;  /* 0xfffffff804097812 */ /* 0x000fe200078ec0ff */
[----:B------:R-:W-:Y:S01]  /*11bc0*/  UIMAD.WIDE.U32 UR12, UR11, UR6, UR12 ;  /* 0x000000060b0c72a5 */ /* 0x000fe2000f8e000c */
[----:B------:R-:W-:Y:S01]  /*11bd0*/  SHF.R.S32.HI R4, RZ, 0x3, R4 ;  /* 0x00000003ff047819 */ /* 0x000fe20000011404 */
[----:B------:R-:W-:Y:S01]  /*11be0*/  IMAD.MOV R11, RZ, RZ, -R14 ;  /* 0x000000ffff0b7224 */ /* 0x000fe200078e0a0e */
[----:B------:R-:W-:Y:S01]  /*11bf0*/  ULDC.64 UR4, c[0x0][0x3e8] ;  /* 0x0000fa0000047ab9 */ /* 0x000fe20000000a00 */
[----:B------:R-:W-:Y:S01]  /*11c00*/  IMAD.IADD R9, R0, 0x1, -R9 ;  /* 0x0000000100097824 */ /* 0x000fe200078e0a09 */
[----:B------:R-:W-:Y:S01]  /*11c10*/  UIMAD UR8, UR8, UR4, URZ ;  /* 0x00000004080872a4 */ /* 0x000fe2000f8e023f */
[----:B------:R-:W-:Y:S01]  /*11c20*/  IMAD R6, R11, c[0x0][0x4e8], R6 ;  /* 0x00013a000b067a24 */ /* 0x000fe200078e0206 */
[----:B------:R-:W-:Y:S01]  /*11c30*/  SHF.R.S32.HI R11, RZ, 0x1f, R14 ;  /* 0x0000001fff0b7819 */ /* 0x000fe2000001140e */
[----:B------:R-:W-:Y:S01]  /*11c40*/  IMAD.U32 R0, RZ, RZ, UR7 ;  /* 0x00000007ff007e24 */ /* 0x000fe2000f8e00ff */
[----:B------:R-:W-:Y:S01]  /*11c50*/  IADD3 R14, P0, R14, UR12, RZ ;  /* 0x0000000c0e0e7c10 */ /* 0x000fe2000ff1e0ff */
[----:B------:R-:W-:Y:S01]  /*11c60*/  UIADD3 UR19, UR19, UR17, URZ ;  /* 0x0000001113137290 */ /* 0x000fe2000fffe03f */
[----:B------:R-:W-:Y:S01]  /*11c70*/  SHF.R.S32.HI R17, RZ, 0x1f, R6 ;  /* 0x0000001fff117819 */ /* 0x000fe20000011406 */
[----:B------:R-:W-:Y:S01]  /*11c80*/  UIMAD UR5, UR10, UR5, UR8 ;  /* 0x000000050a0572a4 */ /* 0x000fe2000f8e0208 */
[----:B------:R-:W-:Y:S01]  /*11c90*/  IADD3.X R15, R11, UR13, R0, P0, !PT ;  /* 0x0000000d0b0f7c10 */ /* 0x000fe200087fe400 */
[----:B------:R-:W-:Y:S01]  /*11ca0*/  IMAD.SHL.U32 R11, R4, 0x40, RZ ;  /* 0x00000040040b7824 */ /* 0x000fe200078e00ff */
        /* <DEDUP_REMOVED lines=12> */
[----:B------:R-:W-:Y:S01]  /*11d70*/  SHF.R.U32.HI R6, RZ, 0x3, R11 ;  /* 0x00000003ff067819 */ /* 0x000fe2000001160b */
[----:B------:R-:W-:Y:S01]  /*11d80*/  UIMAD UR7, UR11, UR7, UR16 ;  /* 0x000000070b0772a4 */ /* 0x000fe2000f8e0210 */
[----:B------:R-:W-:Y:S01]  /*11d90*/  SHFL.IDX PT, R50, R16, RZ, 0x1c1f ;  /* 0x001c1fff10327589 */ /* 0x000fe200000e0000 */
[----:B------:R-:W-:Y:S01]  /*11da0*/  IMAD.IADD R12, R15, 0x1, R17 ;  /* 0x000000010f0c7824 */ /* 0x000fe200078e0211 */
[----:B------:R-:W-:Y:S01]  /*11db0*/  UIMAD.WIDE.U32 UR18, UR11, UR6, UR18 ;  /* 0x000000060b1272a5 */ /* 0x000fe2000f8e0012 */
[----:B------:R-:W-:Y:S01]  /*11dc0*/  IMAD.SHL.U32 R0, R9, 0x8, RZ ;  /* 0x0000000809007824 */ /* 0x000fe200078e00ff */
[----:B------:R-:W-:Y:S01]  /*11dd0*/  SHFL.IDX PT, R48, R16, 0x1, 0x1c1f ;  /* 0x003c1f0010307f89 */ /* 0x000fe200000e0000 */
[----:B------:R-:W-:Y:S01]  /*11de0*/  IMAD.MOV.U32 R9, RZ, RZ, R13 ;  /* 0x000000ffff097224 */ /* 0x000fe200078e000d */
[----:B------:R-:W-:Y:S01]  /*11df0*/  @P1 SHF.R.U32.HI R9, RZ, c[0x0][0x4f0], R10 ;  /* 0x00013c00ff091a19 */ /* 0x000fe2000001160a */
[----:B------:R-:W-:Y:S01]  /*11e00*/  UIADD3 UR7, UR19, UR7, URZ ;  /* 0x0000000713077290 */ /* 0x000fe2000fffe03f */
[----:B------:R-:W-:Y:S01]  /*11e10*/  LEA.HI.X R12, R14, c[0x0][0x454], R12, 0x2, P0 ;  /* 0x000115000e0c7a11 */ /* 0x000fe200000f140c */
[----:B------:R-:W-:Y:S01]  /*11e20*/  IMAD.U32 R15, RZ, RZ, UR19 ;  /* 0x00000013ff0f7e24 */ /* 0x000fe2000f8e00ff */
[----:B------:R-:W-:Y:S01]  /*11e30*/  LOP3.LUT R11, R11, 0x38, R0, 0xf8, !PT ;  /* 0x000000380b0b7812 */ /* 0x000fe200078ef800 */
[----:B------:R-:W-:Y:S01]  /*11e40*/  IMAD.MOV R10, RZ, RZ, -R9 ;  /* 0x000000ffff0a7224 */ /* 0x000fe200078e0a09 */
[----:B------:R-:W-:Y:S01]  /*11e50*/  MOV R14, UR18 ;  /* 0x00000012000e7c02 */ /* 0x000fe20008000f00 */
[----:B------:R-:W1:Y:S01]  /*11e60*/  SHFL.IDX PT, R51, R12, RZ, 0x1c1f ;  /* 0x001c1fff0c337589 */ /* 0x000e6200000e0000 */
[----:B------:R-:W-:Y:S01]  /*11e70*/  LOP3.LUT R6, R11, R6, RZ, 0x3c, !PT ;  /* 0x000000060b067212 */ /* 0x000fe200078e3cff */
[----:B------:R-:W-:Y:S01]  /*11e80*/  IMAD R10, R10, c[0x0][0x4e8], R13 ;  /* 0x00013a000a0a7a24 */ /* 0x000fe200078e020d */
[----:B------:R-:W-:Y:S01]  /*11e90*/  SHF.R.S32.HI R11, RZ, 0x1f, R9 ;  /* 0x0000001fff0b7819 */ /* 0x000fe20000011409 */
[----:B------:R-:W2:Y:S01]  /*11ea0*/  SHFL.IDX PT, R49, R12, 0x1, 0x1c1f ;  /* 0x003c1f000c317f89 */ /* 0x000ea200000e0000 */
[----:B------:R-:W-:Y:S01]  /*11eb0*/  IMAD R13, R57, 0x80, R2 ;  /* 0x00000080390d7824 */ /* 0x000fe200078e0202 */
[----:B------:R-:W-:Y:S01]  /*11ec0*/  LOP3.LUT R6, R6, 0x7ffffe00, R3, 0xf8, !PT ;  /* 0x7ffffe0006067812 */ /* 0x000fe200078ef803 */
[----:B-----5:R-:W-:-:S02]  /*11ed0*/  IMAD R2, R5, c[0x0][0x4e8], RZ ;  /* 0x00013a0005027a24 */ /* 0x020fc400078e02ff */
[----:B------:R-:W-:Y:S01]  /*11ee0*/  IMAD.U32 R15, RZ, RZ, UR7 ;  /* 0x00000007ff0f7e24 */ /* 0x000fe2000f8e00ff */
[----:B------:R-:W-:Y:S01]  /*11ef0*/  IADD3 R5, R13, 0x8, RZ ;  /* 0x000000080d057810 */ /* 0x000fe20007ffe0ff */
[----:B------:R-:W-:Y:S01]  /*11f00*/  IMAD R18, R11, c[0x0][0x3e0], RZ ;  /* 0x0000f8000b127a24 */ /* 0x000fe200078e02ff */
[-C--:B------:R-:W-:Y:S01]  /*11f10*/  ISETP.GE.OR P1, PT, R13, R2.reuse, P2 ;  /* 0x000000020d00720c */ /* 0x080fe20001726670 */
[----:B------:R-:W-:Y:S01]  /*11f20*/  IMAD.WIDE.U32 R14, R9, c[0x0][0x3e0], R14 ;  /* 0x0000f800090e7a25 */ /* 0x000fe200078e000e */
[----:B------:R-:W-:-:S03]  /*11f30*/  ISETP.GE.OR P0, PT, R5, R2, P2 ;  /* 0x000000020500720c */ /* 0x000fc60001706670 */
[----:B------:R-:W-:Y:S01]  /*11f40*/  IMAD R18, R9, c[0x0][0x3e4], R18 ;  /* 0x0000f90009127a24 */ /* 0x000fe200078e0212 */
[----:B------:R-:W-:Y:S01]  /*11f50*/  SHF.R.S32.HI R9, RZ, 0x1f, R10 ;  /* 0x0000001fff097819 */ /* 0x000fe2000001140a */
[----:B------:R-:W-:Y:S02]  /*11f60*/  IMAD.SHL.U32 R58, R6, 0x2, RZ ;  /* 0x00000002063a7824 */ /* 0x000fe400078e00ff */
[----:B------:R-:W-:Y:S01]  /*11f70*/  IMAD R57, R57, 0x80, R4 ;  /* 0x0000008039397824 */ /* 0x000fe200078e0204 */
[----:B------:R-:W-:Y:S01]  /*11f80*/  IADD3 R15, R15, R18, RZ ;  /* 0x000000120f0f7210 */ /* 0x000fe20007ffe0ff */
[----:B------:R-:W-:Y:S02]  /*11f90*/  IMAD R9, R9, c[0x0][0x3d8], RZ ;  /* 0x0000f60009097a24 */ /* 0x000fe400078e02ff */
[----:B-1----:R1:W-:Y:S02]  /*11fa0*/  @!P1 ST.E [R50.64], R7 ;  /* 0x0000000732009985 */ /* 0x0023e4000c10190e */
[----:B------:R-:W-:-:S02]  /*11fb0*/  IMAD R3, R10, c[0x0][0x3dc], R9 ;  /* 0x0000f7000a037a24 */ /* 0x000fc400078e0209 */
        /* <DEDUP_REMOVED lines=38> */
.L_x_1149:
[----:B--2---:R-:W-:Y:S05]  /*12220*/  BSYNC B0 ;  /* 0x0000000000007941 */ /* 0x004fea0003800000 */
.L_x_1148:
        /* <DEDUP_REMOVED lines=23> */
.L_x_1151:
[----:B------:R-:W-:Y:S05]  /*123a0*/  BSYNC B0 ;  /* 0x0000000000007941 */ /* 0x000fea0003800000 */
.L_x_1150:
        /* <DEDUP_REMOVED lines=23> */
.L_x_1153:
[----:B------:R-:W-:Y:S05]  /*12520*/  BSYNC B0 ;  /* 0x0000000000007941 */ /* 0x000fea0003800000 */
.L_x_1152:
        /* <DEDUP_REMOVED lines=24> */
.L_x_1146:
        /* <DEDUP_REMOVED lines=31> */
.L_x_1154:
        /* <DEDUP_REMOVED lines=43> */
.L_x_1156:
[----:B------:R-:W-:Y:S05]  /*12b50*/  BSYNC B0 ;  /* 0x0000000000007941 */ /* 0x000fea0003800000 */
.L_x_1155:
        /* <DEDUP_REMOVED lines=70> */
.L_x_1158:
[----:B------:R-:W-:Y:S05]  /*12fc0*/  BSYNC B0 ;  /* 0x0000000000007941 */ /* 0x000fea0003800000 */
.L_x_1157:
        /* <DEDUP_REMOVED lines=21> */
.L_x_1160:
[----:B------:R-:W-:Y:S05]  /*13120*/  BSYNC B0 ;  /* 0x0000000000007941 */ /* 0x000fea0003800000 */
.L_x_1159:
        /* <DEDUP_REMOVED lines=21> */
.L_x_1162:
[----:B------:R-:W-:Y:S05]  /*13280*/  BSYNC B0 ;  /* 0x0000000000007941 */ /* 0x000fea0003800000 */
.L_x_1161:
        /* <DEDUP_REMOVED lines=22> */
.L_x_1163:
        /* <DEDUP_REMOVED lines=9> */
.L_x_3412:


//--------------------- .text._ZN7cutlass13device_kernelIN5flash19enable_sm80_to_sm89INS1_16FlashAttnFwdSm80INS1_25CollectiveMainloopFwdSm80ILi8ELi2ELb0EN4cute5tupleIJNS5_1CILi128EEENS7_ILi64EEENS7_ILi192EEEEEELi192ENS_10bfloat16_tEfNS_4arch4Sm80ELb0ELb1ELb1ELb1ELb1ELb1ELb1ELb0EEENS1_21CollectiveEpilogueFwdINS6_IJS8_SA_S9_EEENS6_IJNS7_ILi1EEESI_SI_EEESC_SE_Li256ELb1ELb1ELb0ELb0EEENS1_19SingleTileSchedulerILb1ELb0ELb1ELi128EEEEEEEEEvNT_6ParamsE --------------------------
	.section	.text._ZN7cutlass13device_kernelIN5flash19enable_sm80_to_sm89INS1_16FlashAttnFwdSm80INS1_25CollectiveMainloopFwdSm80ILi8ELi2ELb0EN4cute5tupleIJNS5_1CILi128EEENS7_ILi64EEENS7_ILi192EEEEEELi192ENS_10bfloat16_tEfNS_4arch4Sm80ELb0ELb1ELb1ELb1ELb1ELb1ELb1ELb0EEENS1_21CollectiveEpilogueFwdINS6_IJS8_SA_S9_EEENS6_IJNS7_ILi1EEESI_SI_EEESC_SE_Li256ELb1ELb1ELb0ELb0EEENS1_19SingleTileSchedulerILb1ELb0ELb1ELi128EEEEEEEEEvNT_6ParamsE,"ax",@progbits
	.sectioninfo	@"SHI_REGISTERS=255"
	.align	128
.text._ZN7cutlass13device_kernelIN5flash19enable_sm80_to_sm89INS1_16FlashAttnFwdSm80INS1_25CollectiveMainloopFwdSm80ILi8ELi2ELb0EN4cute5tupleIJNS5_1CILi128EEENS7_ILi64EEENS7_ILi192EEEEEELi192ENS_10bfloat16_tEfNS_4arch4Sm80ELb0ELb1ELb1ELb1ELb1ELb1ELb1ELb0EEENS1_21CollectiveEpilogueFwdINS6_IJS8_SA_S9_EEENS6_IJNS7_ILi1EEESI_SI_EEESC_SE_Li256ELb1ELb1ELb0ELb0EEENS1_19SingleTileSchedulerILb1ELb0ELb1ELi128EEEEEEEEEvNT_6ParamsE:
        .type           _ZN7cutlass13device_kernelIN5flash19enable_sm80_to_sm89INS1_16FlashAttnFwdSm80INS1_25CollectiveMainloopFwdSm80ILi8ELi2ELb0EN4cute5tupleIJNS5_1CILi128EEENS7_ILi64EEENS7_ILi192EEEEEELi192ENS_10bfloat16_tEfNS_4arch4Sm80ELb0ELb1ELb1ELb1ELb1ELb1ELb1ELb0EEENS1_21CollectiveEpilogueFwdINS6_IJS8_SA_S9_EEENS6_IJNS7_ILi1EEESI_SI_EEESC_SE_Li256ELb1ELb1ELb0ELb0EEENS1_19SingleTileSchedulerILb1ELb0ELb1ELi128EEEEEEEEEvNT_6ParamsE,@function
        .size           _ZN7cutlass13device_kernelIN5flash19enable_sm80_to_sm89INS1_16FlashAttnFwdSm80INS1_25CollectiveMainloopFwdSm80ILi8ELi2ELb0EN4cute5tupleIJNS5_1CILi128EEENS7_ILi64EEENS7_ILi192EEEEEELi192ENS_10bfloat16_tEfNS_4arch4Sm80ELb0ELb1ELb1ELb1ELb1ELb1ELb1ELb0EEENS1_21CollectiveEpilogueFwdINS6_IJS8_SA_S9_EEENS6_IJNS7_ILi1EEESI_SI_EEESC_SE_Li256ELb1ELb1ELb0ELb0EEENS1_19SingleTileSchedulerILb1ELb0ELb1ELi128EEEEEEEEEvNT_6ParamsE,(.L_x_3413 - _ZN7cutlass13device_kernelIN5flash19enable_sm80_to_sm89INS1_16FlashAttnFwdSm80INS1_25CollectiveMainloopFwdSm80ILi8ELi2ELb0EN4cute5tupleIJNS5_1CILi128EEENS7_ILi64EEENS7_ILi192EEEEEELi192ENS_10bfloat16_tEfNS_4arch4Sm80ELb0ELb1ELb1ELb1ELb1ELb1ELb1ELb0EEENS1_21CollectiveEpilogueFwdINS6_IJS8_SA_S9_EEENS6_IJNS7_ILi1EEESI_SI_EEESC_SE_Li256ELb1ELb1ELb0ELb0EEENS1_19SingleTileSchedulerILb1ELb0ELb1ELi128EEEEEEEEEvNT_6ParamsE)
        .other          _ZN7cutlass13device_kernelIN5flash19enable_sm80_to_sm89INS1_16FlashAttnFwdSm80INS1_25CollectiveMainloopFwdSm80ILi8ELi2ELb0EN4cute5tupleIJNS5_1CILi128EEENS7_ILi64EEENS7_ILi192EEEEEELi192ENS_10bfloat16_tEfNS_4arch4Sm80ELb0ELb1ELb1ELb1ELb1ELb1ELb1ELb0EEENS1_21CollectiveEpilogueFwdINS6_IJS8_SA_S9_EEENS6_IJNS7_ILi1EEESI_SI_EEESC_SE_Li256ELb1ELb1ELb0ELb0EEENS1_19SingleTileSchedulerILb1ELb0ELb1ELi128EEEEEEEEEvNT_6ParamsE,@"STO_CUDA_ENTRY STV_DEFAULT"
_ZN7cutlass13device_kernelIN5flash19enable_sm80_to_sm89INS1_16FlashAttnFwdSm80INS1_25CollectiveMainloopFwdSm80ILi8ELi2ELb0EN4cute5tupleIJNS5_1CILi128EEENS7_ILi64EEENS7_ILi192EEEEEELi192ENS_10bfloat16_tEfNS_4arch4Sm80ELb0ELb1ELb1ELb1ELb1ELb1ELb1ELb0EEENS1_21CollectiveEpilogueFwdINS6_IJS8_SA_S9_EEENS6_IJNS7_ILi1EEESI_SI_EEESC_SE_Li256ELb1ELb1ELb0ELb0EEENS1_19SingleTileSchedulerILb1ELb0ELb1ELi128EEEEEEEEEvNT_6ParamsE:
        /* <DEDUP_REMOVED lines=17> */
.L_x_1165:
        /* <DEDUP_REMOVED lines=8> */
.L_x_1167:
[----:B------:R-:W-:-:S05]  /*0190*/  MOV R0, c[0x0][0x54c] ;  /* 0x0001530000007a02 */ /* 0x000fca0000000f00 */
.L_x_1166:
[----:B-----5:R-:W-:Y:S01]  /*01a0*/  IMAD R0, R0, c[0x0][0x548], RZ ;  /* 0x0001520000007a24 */ /* 0x020fe200078e02ff */
[----:B------:R-:W-:-:S04]  /*01b0*/  SHF.L.U32 R155, R175, 0x7, RZ ;  /* 0x00000007af9b7819 */ /* 0x000fc800000006ff */
[----:B------:R-:W-:-:S04]  /*01c0*/  ISETP.GE.AND P0, PT, R155, R0, PT ;  /* 0x000000009b00720c */ /* 0x000fc80003f06270 */
[----:B------:R-:W-:Y:S01]  /*01d0*/  SEL R242, R5, 0xffffffff, !P0 ;  /* 0xffffffff05f27807 */ /* 0x000fe20004000000 */
[----:B------:R-:W-:Y:S05]  /*01e0*/  BRA `(.L_x_1168) ;  /* 0x0000012000007947 */ /* 0x000fea0003800000 */
.L_x_1164:
[----:B---3--:R-:W-:-:S04]  /*01f0*/  ISETP.NE.U32.AND P0, PT, RZ, c[0x0][0x568], PT ;  /* 0x00015a00ff007a0c */ /* 0x008fc80003f05070 */
[----:B------:R-:W-:-:S13]  /*0200*/  ISETP.NE.AND.EX P0, PT, RZ, c[0x0][0x56c], PT, P0 ;  /* 0x00015b00ff007a0c */ /* 0x000fda0003f05300 */
[----:B------:R-:W-:Y:S05]  /*0210*/  @!P0 BRA `(.L_x_1169) ;  /* 0x0000002000008947 */ /* 0x000fea0003800000 */
[----:B------:R1:W5:Y:S01]  /*0220*/  LDG.E R0, [R2.64] ;  /* 0x0000000602007981 */ /* 0x000362000c1e1900 */
[----:B------:R-:W-:Y:S05]  /*0230*/  BRA `(.L_x_1170) ;  /* 0x0000009000007947 */ /* 0x000fea0003800000 */
.L_x_1169:
        /* <DEDUP_REMOVED lines=8> */
.L_x_1171:
[----:B------:R-:W-:-:S05]  /*02c0*/  MOV R0, c[0x0][0x54c] ;  /* 0x0001530000007a02 */ /* 0x000fca0000000f00 */
.L_x_1170:
[----:B-----5:R-:W-:Y:S01]  /*02d0*/  IMAD R0, R0, c[0x0][0x548], RZ ;  /* 0x0001520000007a24 */ /* 0x020fe200078e02ff */
[----:B------:R-:W-:-:S04]  /*02e0*/  SHF.L.U32 R155, R175, 0x7, RZ ;  /* 0x00000007af9b7819 */ /* 0x000fc800000006ff */
[----:B------:R-:W-:-:S04]  /*02f0*/  ISETP.GE.AND P0, PT, R155, R0, PT ;  /* 0x000000009b00720c */ /* 0x000fc80003f06270 */
[----:B------:R-:W-:-:S04]  /*0300*/  SEL R242, R5, 0xffffffff, !P0 ;  /* 0xffffffff05f27807 */ /* 0x000fc80004000000 */
.L_x_1168:
        /* <DEDUP_REMOVED lines=43> */
.L_x_1172:
[----:B-----5:R1:W-:Y:S01]  /*05c0*/  STL [R1+0x58], R17 ;  /* 0x0000581101007387 */ /* 0x0203e20000100800 */
[----:B------:R-:W-:-:S04]  /*05d0*/  ISETP.NE.U32.AND P0, PT, RZ, c[0x0][0x368], PT ;  /* 0x0000da00ff007a0c */ /* 0x000fc80003f05070 */
[----:B------:R-:W-:-:S13]  /*05e0*/  ISETP.NE.AND.EX P0, PT, RZ, c[0x0][0x36c], PT, P0 ;  /* 0x0000db00ff007a0c */ /* 0x000fda0003f05300 */
[----:B------:R-:W-:Y:S05]  /*05f0*/  @!P0 BRA `(.L_x_1173) ;  /* 0x0000003000008947 */ /* 0x000fea0003800000 */
[----:B------:R-:W-:-:S05]  /*0600*/  IMAD.WIDE R4, R242, R12, c[0x0][0x368] ;  /* 0x0000da00f2047625 */ /* 0x000fca00078e020c */
[----:B------:R3:W5:Y:S01]  /*0610*/  LDG.E R8, [R4.64] ;  /* 0x0000000604087981 */ /* 0x000762000c1e1900 */
[----:B------:R-:W-:Y:S05]  /*0620*/  BRA `(.L_x_1174) ;  /* 0x0000004000007947 */ /* 0x000fea0003800000 */
.L_x_1173:
[----:B------:R-:W-:Y:S05]  /*0630*/  @!P2 BRA `(.L_x_1174) ;  /* 0x000000300000a947 */ /* 0x000fea0003800000 */
[----:B------:R3:W4:Y:S04]  /*0640*/  LDG.E R0, [R4.64] ;  /* 0x0000000604007981 */ /* 0x000728000c1e1900 */
[----:B---3--:R-:W4:Y:S02]  /*0650*/  LDG.E R4, [R4.64+0x4] ;  /* 0x0000040604047981 */ /* 0x008f24000c1e1900 */
[----:B----4-:R-:W-:Y:S02]  /*0660*/  IADD3 R8, -R0, R4, RZ ;  /* 0x0000000400087210 */ /* 0x010fe40007ffe1ff */
.L_x_1174:
        /* <DEDUP_REMOVED lines=37> */
.L_x_1176:
[----:B------:R-:W-:-:S13]  /*08c0*/  ISETP.NE.AND P0, PT, R6, 0x1, PT ;  /* 0x000000010600780c */ /* 0x000fda0003f05270 */
[----:B------:R-:W-:-:S05]  /*08d0*/  @P0 IMAD.HI.U32 R2, R0, c[0x0][0x330], RZ ;  /* 0x0000cc0000020a27 */ /* 0x000fca00078e00ff */
[----:B------:R-:W-:-:S05]  /*08e0*/  @P0 SHF.R.U32.HI R0, RZ, c[0x0][0x334], R2 ;  /* 0x0000cd00ff000a19 */ /* 0x000fca0000011602 */
.L_x_1177:
[----:B------:R-:W-:-:S05]  /*08f0*/  IMAD R0, R0, R6, c[0x0][0x32c] ;  /* 0x0000cb0000007624 */ /* 0x000fca00078e0206 */
[----:B------:R-:W-:Y:S02]  /*0900*/  IMNMX R4, R4, R0, PT ;  /* 0x0000000004047217 */ /* 0x000fe40003800200 */
.L_x_1175:
        /* <DEDUP_REMOVED lines=14> */
.L_x_1179:
[----:B------:R-:W-:-:S13]  /*09f0*/  ISETP.NE.AND P0, PT, R6, 0x1, PT ;  /* 0x000000010600780c */ /* 0x000fda0003f05270 */
[----:B------:R-:W-:-:S05]  /*0a00*/  @P0 IMAD.HI.U32 R2, R0, c[0x0][0x330], RZ ;  /* 0x0000cc0000020a27 */ /* 0x000fca00078e00ff */
[----:B------:R-:W-:-:S05]  /*0a10*/  @P0 SHF.R.U32.HI R0, RZ, c[0x0][0x334], R2 ;  /* 0x0000cd00ff000a19 */ /* 0x000fca0000011602 */
.L_x_1180:
[----:B------:R-:W-:-:S05]  /*0a20*/  IMAD R0, R0, c[0x0][0x32c], RZ ;  /* 0x0000cb0000007a24 */ /* 0x000fca00078e02ff */
[----:B------:R-:W-:Y:S02]  /*0a30*/  IMNMX R3, R3, R0, !PT ;  /* 0x0000000003037217 */ /* 0x000fe40007800200 */
.L_x_1178:
        /* <DEDUP_REMOVED lines=26> */
[----:B------:R-:W-:Y:S01]  /*0be0*/  IADD3 R16, R4, -0x1, RZ ;  /* 0xffffffff04107810 */ /* 0x000fe20007ffe0ff */
[----:B------:R-:W-:Y:S01]  /*0bf0*/  IMAD.IADD R153, R11, 0x1, R8 ;  /* 0x000000010b997824 */ /* 0x000fe200078e0208 */
[----:B------:R-:W-:Y:S01]  /*0c00*/  SHF.R.S32.HI R42, RZ, 0x1f, R174 ;  /* 0x0000001fff2a7819 */ /* 0x000fe200000114ae */
[----:B------:R-:W-:Y:S01]  /*0c10*/  IMAD.MOV.U32 R19, RZ, RZ, c[0x0][0x238] ;  /* 0x00008e00ff137624 */ /* 0x000fe200078e00ff */
[--C-:B------:R-:W-:Y:S01]  /*0c20*/  SHF.R.S32.HI R6, RZ, 0x1f, R16.reuse ;  /* 0x0000001fff067819 */ /* 0x100fe20000011410 */
[----:B------:R-:W-:Y:S01]  /*0c30*/  IMAD.MOV.U32 R25, RZ, RZ, R16 ;  /* 0x000000ffff197224 */ /* 0x000fe200078e0010 */
[----:B------:R-:W-:Y:S01]  /*0c40*/  LEA.HI R8, R42, R174, RZ, 0x3 ;  /* 0x000000ae2a087211 */ /* 0x000fe200078f18ff */
[----:B------:R-:W-:Y:S01]  /*0c50*/  IMAD.MOV.U32 R158, RZ, RZ, 0x6 ;  /* 0x00000006ff9e7424 */ /* 0x000fe200078e00ff */
[----:B------:R-:W-:Y:S01]  /*0c60*/  SHF.R.S32.HI R14, RZ, 0x1f, R242 ;  /* 0x0000001fff0e7819 */ /* 0x000fe200000114f2 */
[----:B------:R-:W-:Y:S01]  /*0c70*/  IMAD.MOV.U32 R22, RZ, RZ, c[0x0][0x258] ;  /* 0x00009600ff167624 */ /* 0x000fe200078e00ff */
[----:B------:R-:W-:Y:S01]  /*0c80*/  ISETP.GT.AND P0, PT, R25, R36, PT ;  /* 0x000000241900720c */ /* 0x000fe20003f04270 */
[C---:B------:R-:W-:Y:S01]  /*0c90*/  IMAD.SHL.U32 R168, R19.reuse, 0x40, RZ ;  /* 0x0000004013a87824 */ /* 0x040fe200078e00ff */
[-C--:B------:R-:W-:Y:S01]  /*0ca0*/  SHF.L.U64.HI R163, R19, R158.reuse, c[0x0][0x23c] ;  /* 0x00008f0013a37619 */ /* 0x080fe2000001029e */
[C---:B------:R-:W-:Y:S01]  /*0cb0*/  IMAD.SHL.U32 R170, R22.reuse, 0x40, RZ ;  /* 0x0000004016aa7824 */ /* 0x040fe200078e00ff */
[----:B------:R-:W-:Y:S01]  /*0cc0*/  SHF.L.U64.HI R164, R22, R158, c[0x0][0x25c] ;  /* 0x0000970016a47619 */ /* 0x000fe2000001029e */
[----:B------:R-:W-:Y:S01]  /*0cd0*/  IMAD R7, R33, c[0x0][0x240], RZ ;  /* 0x0000900021077a24 */ /* 0x000fe200078e02ff */
[----:B-1----:R-:W-:Y:S01]  /*0ce0*/  SEL R10, R14, RZ, !P4 ;  /* 0x000000ff0e0a7207 */ /* 0x002fe20006000000 */
[CC--:B------:R-:W-:Y:S01]  /*0cf0*/  IMAD R0, R163.reuse, R16.reuse, RZ ;  /* 0x00000010a3007224 */ /* 0x0c0fe200078e02ff */
[----:B------:R-:W-:Y:S01]  /*0d00*/  SHF.R.S32.HI R13, RZ, 0x1f, R15 ;  /* 0x0000001fff0d7819 */ /* 0x000fe2000001140f */
[----:B------:R-:W-:Y:S01]  /*0d10*/  IMAD R5, R164, R16, RZ ;  /* 0x00000010a4057224 */ /* 0x000fe200078e02ff */
[----:B------:R-:W-:Y:S01]  /*0d20*/  LEA.HI R30, R42, R174, RZ, 0x2 ;  /* 0x000000ae2a1e7211 */ /* 0x000fe200078f10ff */
[----:B------:R-:W-:Y:S01]  /*0d30*/  IMAD R17, R6, R168, R0 ;  /* 0x000000a806117224 */ /* 0x000fe200078e0200 */
[----:B------:R-:W-:Y:S01]  /*0d40*/  ULDC.U8 UR4, c[0x0][0x298] ;  /* 0x0000a60000047ab9 */ /* 0x000fe20000000000 */
[----:B------:R-:W-:Y:S01]  /*0d50*/  @P0 IADD3 R28, R4, -0x2, RZ ;  /* 0xfffffffe041c0810 */ /* 0x000fe20007ffe0ff */
[----:B------:R-:W-:Y:S01]  /*0d60*/  IMAD R18, R6, R170, R5 ;  /* 0x000000aa06127224 */ /* 0x000fe200078e0205 */
[----:B--2---:R-:W-:Y:S01]  /*0d70*/  LOP3.LUT R2, R8, 0x1ffffff8, RZ, 0xc0, !PT ;  /* 0x1ffffff808027812 */ /* 0x004fe200078ec0ff */
[----:B------:R-:W-:Y:S01]  /*0d80*/  IMAD R7, R32, c[0x0][0x244], R7 ;  /* 0x0000910020077a24 */ /* 0x000fe200078e0207 */
[----:B------:R-:W-:Y:S01]  /*0d90*/  SHF.R.S32.HI R8, RZ, 0x3, R8 ;  /* 0x00000003ff087819 */ /* 0x000fe20000011408 */
[----:B------:R-:W-:Y:S01]  /*0da0*/  @P0 IMAD R6, R163, R28, RZ ;  /* 0x0000001ca3060224 */ /* 0x000fe200078e02ff */
[----:B------:R-:W-:Y:S01]  /*0db0*/  @P0 SHF.R.S32.HI R9, RZ, 0x1f, R28 ;  /* 0x0000001fff090819 */ /* 0x000fe2000001141c */
[----:B------:R-:W-:Y:S01]  /*0dc0*/  IMAD.IADD R2, R174, 0x1, -R2 ;  /* 0x00000001ae027824 */ /* 0x000fe200078e0a02 */
[----:B------:R-:W-:Y:S01]  /*0dd0*/  SHF.R.S32.HI R99, RZ, 0x2, R30 ;  /* 0x00000002ff637819 */ /* 0x000fe2000001141e */
[----:B------:R-:W-:-:S02]  /*0de0*/  IMAD R0, R16, -0x40, -R8 ;  /* 0xffffffc010007824 */ /* 0x000fc400078e0a08 */
[----:B------:R-:W-:Y:S02]  /*0df0*/  IMAD.SHL.U32 R2, R2, 0x8, RZ ;  /* 0x0000000802027824 */ /* 0x000fe400078e00ff */
[----:B------:R-:W-:Y:S02]  /*0e00*/  IMAD.IADD R0, R0, 0x1, R222 ;  /* 0x0000000100007824 */ /* 0x000fe400078e02de */
[----:B------:R-:W-:Y:S01]  /*0e10*/  @P0 IMAD R29, R9, R168, R6 ;  /* 0x000000a8091d0224 */ /* 0x000fe200078e0206 */
[--C-:B------:R-:W-:Y:S01]  /*0e20*/  SHF.R.S32.HI R3, RZ, 0x1f, R2.reuse ;  /* 0x0000001fff037819 */ /* 0x100fe20000011402 */
[----:B------:R-:W-:Y:S01]  /*0e30*/  IMAD R11, R33, c[0x0][0x260], RZ ;  /* 0x00009800210b7a24 */ /* 0x000fe200078e02ff */
[----:B------:R-:W-:Y:S01]  /*0e40*/  SEL R9, R242, RZ, !P4 ;  /* 0x000000fff2097207 */ /* 0x000fe20006000000 */
[----:B------:R-:W-:Y:S01]  /*0e50*/  IMAD.SHL.U32 R166, R19, 0x20, RZ ;  /* 0x0000002013a67824 */ /* 0x000fe200078e00ff */
[----:B------:R-:W-:Y:S01]  /*0e60*/  ISETP.GE.AND P2, PT, R0, 0x1, PT ;  /* 0x000000010000780c */ /* 0x000fe20003f46270 */
[----:B------:R-:W-:Y:S01]  /*0e70*/  IMAD.WIDE.U32 R4, R32, c[0x0][0x240], R2 ;  /* 0x0000900020047a25 */ /* 0x000fe200078e0002 */
[----:B------:R-:W-:-:S02]  /*0e80*/  ISETP.GE.AND P1, PT, R0, 0x21, PT ;  /* 0x000000210000780c */ /* 0x000fc40003f26270 */
[----:B------:R-:W-:Y:S01]  /*0e90*/  ISETP.GE.AND P6, PT, R2, c[0x0][0x1d4], PT ;  /* 0x0000750002007a0c */ /* 0x000fe20003fc6270 */
[----:B------:R-:W-:Y:S02]  /*0ea0*/  IMAD.IADD R5, R5, 0x1, R7 ;  /* 0x0000000105057824 */ /* 0x000fe400078e0207 */
[----:B------:R-:W-:Y:S01]  /*0eb0*/  IMAD.WIDE.U32 R6, R32, c[0x0][0x260], R2 ;  /* 0x0000980020067a25 */ /* 0x000fe200078e0002 */
[----:B------:R-:W-:-:S03]  /*0ec0*/  IADD3 R3, P4, R8, R15, RZ ;  /* 0x0000000f08037210 */ /* 0x000fc60007f9e0ff */
[----:B------:R-:W-:Y:S01]  /*0ed0*/  IMAD R0, R10, c[0x0][0x248], RZ ;  /* 0x000092000a007a24 */ /* 0x000fe200078e02ff */
[----:B------:R-:W-:Y:S01]  /*0ee0*/  LEA.HI.X.SX32 R13, R8, R13, 0x1, P4 ;  /* 0x0000000d080d7211 */ /* 0x000fe200020f0eff */
[----:B------:R-:W-:Y:S02]  /*0ef0*/  IMAD R11, R32, c[0x0][0x264], R11 ;  /* 0x00009900200b7a24 */ /* 0x000fe400078e020b */
[----:B------:R-:W-:Y:S02]  /*0f00*/  IMAD R10, R10, c[0x0][0x268], RZ ;  /* 0x00009a000a0a7a24 */ /* 0x000fe400078e02ff */
[C---:B------:R-:W-:Y:S02]  /*0f10*/  IMAD R12, R9.reuse, c[0x0][0x24c], R0 ;  /* 0x00009300090c7a24 */ /* 0x040fe400078e0200 */
[----:B------:R-:W-:-:S04]  /*0f20*/  IMAD.WIDE.U32 R4, R9, c[0x0][0x248], R4 ;  /* 0x0000920009047a25 */ /* 0x000fc800078e0004 */
[----:B------:R-:W-:Y:S01]  /*0f30*/  IMAD.SHL.U32 R0, R8, 0x40, RZ ;  /* 0x0000004008007824 */ /* 0x000fe200078e00ff */
[----:B------:R-:W-:Y:S01]  /*0f40*/  IADD3 R8, R2, 0x40, RZ ;  /* 0x0000004002087810 */ /* 0x000fe20007ffe0ff */
[----:B------:R-:W-:Y:S02]  /*0f50*/  IMAD.IADD R7, R7, 0x1, R11 ;  /* 0x0000000107077824 */ /* 0x000fe400078e020b */
[----:B------:R-:W-:Y:S01]  /*0f60*/  IMAD R11, R9, c[0x0][0x26c], R10 ;  /* 0x00009b00090b7a24 */ /* 0x000fe200078e020a */
[----:B------:R-:W-:Y:S01]  /*0f70*/  LOP3.LUT R0, R0, 0x1c0, RZ, 0xc0, !PT ;  /* 0x000001c000007812 */ /* 0x000fe200078ec0ff */
[----:B------:R-:W-:Y:S01]  /*0f80*/  IMAD.IADD R5, R5, 0x1, R12 ;  /* 0x0000000105057824 */ /* 0x000fe200078e020c */
[----:B------:R-:W-:Y:S01]  /*0f90*/  ISETP.GE.AND P4, PT, R8, c[0x0][0x1d4], PT ;  /* 0x0000750008007a0c */ /* 0x000fe20003f86270 */
[----:B------:R-:W-:Y:S01]  /*0fa0*/  IMAD R10, R13, c[0x0][0x238], RZ ;  /* 0x00008e000d0a7a24 */ /* 0x000fe200078e02ff */
[----:B------:R-:W-:Y:S01]  /*0fb0*/  LOP3.LUT R8, R30, 0xfffffffc, RZ, 0xc0, !PT ;  /* 0xfffffffc1e087812 */ /* 0x000fe200078ec0ff */
[----:B------:R-:W-:Y:S01]  /*0fc0*/  IMAD.WIDE.U32 R6, R9, c[0x0][0x268], R6 ;  /* 0x00009a0009067a25 */ /* 0x000fe200078e0006 */
[----:B------:R-:W-:-:S02]  /*0fd0*/  LOP3.LUT R9, R0, 0x38, R2, 0xf8, !PT ;  /* 0x0000003800097812 */ /* 0x000fc400078ef802 */
[----:B------:R-:W-:Y:S01]  /*0fe0*/  SHF.R.U32.HI R0, RZ, 0x3, R0 ;  /* 0x00000003ff007819 */ /* 0x000fe20000011600 */
[C---:B------:R-:W-:Y:S01]  /*0ff0*/  IMAD R10, R3.reuse, c[0x0][0x23c], R10 ;  /* 0x00008f00030a7a24 */ /* 0x040fe200078e020a */
[----:B------:R-:W-:Y:S01]  /*1000*/  P2R R112, PR, RZ, 0x10 ;  /* 0x00000010ff707803 */ /* 0x000fe20000000000 */
[----:B------:R-:W-:Y:S01]  /*1010*/  IMAD.WIDE.U32 R120, R3, c[0x0][0x238], R4 ;  /* 0x00008e0003787a25 */ /* 0x000fe200078e0004 */
[----:B------:R-:W-:Y:S02]  /*1020*/  LOP3.LUT R0, R9, R0, RZ, 0x3c, !PT ;  /* 0x0000000009007212 */ /* 0x000fe400078e3cff */
[----:B------:R-:W-:Y:S01]  /*1030*/  IADD3 R2, R2, 0x80, RZ ;  /* 0x0000008002027810 */ /* 0x000fe20007ffe0ff */
[----:B------:R-:W-:Y:S02]  /*1040*/  IMAD.IADD R5, R7, 0x1, R11 ;  /* 0x0000000107057824 */ /* 0x000fe400078e020b */
[----:B------:R-:W-:Y:S01]  /*1050*/  IMAD.MOV.U32 R4, RZ, RZ, R6 ;  /* 0x000000ffff047224 */ /* 0x000fe200078e0006 */
[----:B------:R-:W-:Y:S01]  /*1060*/  ISETP.GE.AND P5, PT, R2, c[0x0][0x1d4], PT ;  /* 0x0000750002007a0c */ /* 0x000fe20003fa6270 */
[----:B------:R-:W-:Y:S01]  /*1070*/  IMAD.IADD R115, R121, 0x1, R10 ;  /* 0x0000000179737824 */ /* 0x000fe200078e020a */
[CC--:B------:R-:W-:Y:S01]  /*1080*/  LEA.HI R10, R42.reuse, R174.reuse, RZ, 0x6 ;  /* 0x000000ae2a0a7211 */ /* 0x0c0fe200078f30ff */
[----:B------:R-:W-:Y:S01]  /*1090*/  IMAD.MOV.U32 R114, RZ, RZ, R120 ;  /* 0x000000ffff727224 */ /* 0x000fe200078e0078 */
[----:B------:R-:W-:Y:S01]  /*10a0*/  LEA.HI R42, R42, R174, RZ, 0x5 ;  /* 0x000000ae2a2a7211 */ /* 0x000fe200078f28ff */
[----:B------:R-:W-:-:S02]  /*10b0*/  IMAD R7, R13, c[0x0][0x258], RZ ;  /* 0x000096000d077a24 */ /* 0x000fc400078e02ff */
[----:B------:R-:W-:-:S04]  /*10c0*/  IMAD.WIDE.U32 R118, R3, c[0x0][0x258], R4 ;  /* 0x0000960003767a25 */ /* 0x000fc800078e0004 */
[----:B------:R-:W-:-:S04]  /*10d0*/  IMAD.WIDE.U32 R4, R16, R168, R114 ;  /* 0x000000a810047225 */ /* 0x000fc800078e0072 */
[----:B------:R-:W-:Y:S02]  /*10e0*/  IMAD.MOV.U32 R9, RZ, RZ, 0x5 ;  /* 0x00000005ff097424 */ /* 0x000fe400078e00ff */
[----:B------:R-:W-:Y:S02]  /*10f0*/  IMAD R7, R3, c[0x0][0x25c], R7 ;  /* 0x0000970003077a24 */ /* 0x000fe400078e0207 */
[----:B------:R-:W-:Y:S01]  /*1100*/  IMAD.IADD R3, R5, 0x1, R17 ;  /* 0x0000000105037824 */ /* 0x000fe200078e0211 */
[----:B------:R-:W-:Y:S01]  /*1110*/  @P1 IADD3 R5, P4, R166, R4, RZ ;  /* 0x00000004a6051210 */ /* 0x000fe20007f9e0ff */
[----:B------:R-:W-:Y:S01]  /*1120*/  IMAD.IADD R117, R119, 0x1, R7 ;  /* 0x0000000177757824 */ /* 0x000fe200078e0207 */
[-C--:B------:R-:W-:Y:S01]  /*1130*/  SHF.L.U64.HI R159, R19, R9.reuse, c[0x0][0x23c] ;  /* 0x00008f00139f7619 */ /* 0x080fe20000010209 */
[----:B------:R-:W-:Y:S01]  /*1140*/  IMAD.MOV.U32 R116, RZ, RZ, R118 ;  /* 0x000000ffff747224 */ /* 0x000fe200078e0076 */
[----:B------:R-:W-:Y:S01]  /*1150*/  SHF.L.U64.HI R162, R22, R9, c[0x0][0x25c] ;  /* 0x0000970016a27619 */ /* 0x000fe20000010209 */
[----:B------:R-:W-:-:S02]  /*1160*/  IMAD.IADD R31, R174, 0x1, -R8 ;  /* 0x00000001ae1f7824 */ /* 0x000fc400078e0a08 */
[----:B------:R-:W-:Y:S02]  /*1170*/  IMAD.SHL.U32 R169, R22, 0x20, RZ ;  /* 0x0000002016a97824 */ /* 0x000fe400078e00ff */
[----:B------:R-:W-:Y:S02]  /*1180*/  IMAD.SHL.U32 R10, R10, 0x8, RZ ;  /* 0x000000080a0a7824 */ /* 0x000fe400078e00ff */
[----:B------:R-:W-:-:S03]  /*1190*/  @P0 IMAD.WIDE.U32 R12, R28, R168, R114 ;  /* 0x000000a81c0c0225 */ /* 0x000fc600078e0072 */
[----:B------:R-:W-:Y:S01]  /*11a0*/  LOP3.LUT R10, R0, 0xfffffe00, R10, 0xf8, !PT ;  /* 0xfffffe00000a7812 */ /* 0x000fe200078ef80a */
[----:B------:R-:W-:Y:S02]  /*11b0*/  @P0 IMAD.IADD R0, R13, 0x1, R29 ;  /* 0x000000010d000824 */ /* 0x000fe400078e021d */
[C---:B------:R-:W-:Y:S02]  /*11c0*/  IMAD.SHL.U32 R34, R31.reuse, 0x4, RZ ;  /* 0x000000041f227824 */ /* 0x040fe400078e00ff */
[----:B------:R-:W-:Y:S02]  /*11d0*/  @P2 IMAD.SHL.U32 R11, R10, 0x2, RZ ;  /* 0x000000020a0b2824 */ /* 0x000fe400078e00ff */
[----:B------:R-:W-:Y:S01]  /*11e0*/  IMAD.SHL.U32 R26, R31, 0x8, RZ ;  /* 0x000000081f1a7824 */ /* 0x000fe200078e00ff */
[----:B------:R-:W-:Y:S01]  /*11f0*/  IADD3 R38, R34, 0x20, RZ ;  /* 0x0000002022267810 */ /* 0x000fe20007ffe0ff */
[----:B------:R-:W-:Y:S01]  /*1200*/  IMAD.SHL.U32 R42, R42, 0x10, RZ ;  /* 0x000000102a2a7824 */ /* 0x000fe200078e00ff */
[----:B------:R-:W-:Y:S01]  /*1210*/  IADD3 R37, R34, 0x40, RZ ;  /* 0x0000004022257810 */ /* 0x000fe20007ffe0ff */
[----:B------:R-:W-:Y:S01]  /*1220*/  IMAD.WIDE.U32 R172, R32, c[0x0][0x210], RZ ;  /* 0x0000840020ac7a25 */ /* 0x000fe200078e00ff */
[----:B------:R-:W-:-:S02]  /*1230*/  SHF.R.S32.HI R27, RZ, 0x1f, R26 ;  /* 0x0000001fff1b7819 */ /* 0x000fc4000001141a */
[----:B------:R-:W-:Y:S01]  /*1240*/  SHF.R.S32.HI R35, RZ, 0x1f, R34 ;  /* 0x0000001fff237819 */ /* 0x000fe20000011422 */
[----:B------:R-:W-:Y:S01]  /*1250*/  IMAD.IADD R29, R34, 0x1, R38 ;  /* 0x00000001221d7824 */ /* 0x000fe200078e0226 */
[----:B------:R-:W-:Y:S01]  /*1260*/  LOP3.LUT R42, R42, 0xfffffe00, RZ, 0xc0, !PT ;  /* 0xfffffe002a2a7812 */ /* 0x000fe200078ec0ff */
[----:B------:R-:W-:Y:S01]  /*1270*/  IMAD.IADD R28, R34, 0x1, R37 ;  /* 0x00000001221c7824 */ /* 0x000fe200078e0225 */
[----:B------:R-:W-:Y:S01]  /*1280*/  IADD3 R101, R26, 0x80, RZ ;  /* 0x000000801a657810 */ /* 0x000fe20007ffe0ff */
[----:B------:R-:W-:Y:S01]  /*1290*/  IMAD.WIDE.U32 R160, R32, c[0x0][0x1e8], RZ ;  /* 0x00007a0020a07a25 */ /* 0x000fe200078e00ff */
[C---:B------:R-:W-:Y:S02]  /*12a0*/  IADD3 R102, R26.reuse, 0x60, RZ ;  /* 0x000000601a667810 */ /* 0x040fe40007ffe0ff */
[----:B------:R-:W-:Y:S01]  /*12b0*/  IADD3 R100, R26, 0xa0, RZ ;  /* 0x000000a01a647810 */ /* 0x000fe20007ffe0ff */
[----:B------:R-:W-:Y:S01]  /*12c0*/  IMAD.MOV.U32 R167, RZ, RZ, c[0x0][0x290] ;  /* 0x0000a400ffa77624 */ /* 0x000fe200078e00ff */
[C---:B------:R-:W-:Y:S01]  /*12d0*/  IADD3 R41, R34.reuse, 0x10, RZ ;  /* 0x0000001022297810 */ /* 0x040fe20007ffe0ff */
[----:B------:R-:W-:Y:S01]  /*12e0*/  IMAD.MOV.U32 R165, RZ, RZ, c[0x0][0x280] ;  /* 0x0000a000ffa57624 */ /* 0x000fe200078e00ff */
[C---:B------:R-:W-:Y:S01]  /*12f0*/  IADD3 R40, R34.reuse, 0x30, RZ ;  /* 0x0000003022287810 */ /* 0x040fe20007ffe0ff */
[----:B------:R-:W-:Y:S01]  /*1300*/  IMAD.MOV.U32 R176, RZ, RZ, 0x1 ;  /* 0x00000001ffb07424 */ /* 0x000fe200078e00ff */
[-C--:B------:R-:W-:Y:S01]  /*1310*/  SHF.L.U64.HI R157, R167, R158.reuse, c[0x0][0x294] ;  /* 0x0000a500a79d7619 */ /* 0x080fe2000001029e */
[----:B------:R-:W-:Y:S01]  /*1320*/  IMAD.MOV.U32 R171, RZ, RZ, c[0x0][0x27c] ;  /* 0x00009f00ffab7624 */ /* 0x000fe200078e00ff */
[----:B------:R-:W-:Y:S01]  /*1330*/  SHF.L.U64.HI R158, R165, R158, c[0x0][0x284] ;  /* 0x0000a100a59e7619 */ /* 0x000fe2000001029e */
[----:B------:R-:W-:Y:S01]  /*1340*/  IMAD.MOV.U32 R156, RZ, RZ, c[0x0][0x27c] ;  /* 0x00009f00ff9c7624 */ /* 0x000fe200078e00ff */
[----:B------:R-:W-:Y:S01]  /*1350*/  IADD3 R39, R34, 0x50, RZ ;  /* 0x0000005022277810 */ /* 0x000fe20007ffe0ff */
[----:B------:R-:W-:-:S02]  /*1360*/  IMAD.MOV.U32 R43, RZ, RZ, RZ ;  /* 0x000000ffff2b7224 */ /* 0x000fc400078e00ff */
[----:B------:R-:W-:Y:S02]  /*1370*/  IMAD.MOV.U32 R58, RZ, RZ, 0x1 ;  /* 0x00000001ff3a7424 */ /* 0x000fe400078e00ff */
[----:B------:R-:W-:Y:S02]  /*1380*/  IMAD.SHL.U32 R167, R167, 0x40, RZ ;  /* 0x00000040a7a77824 */ /* 0x000fe400078e00ff */
[----:B------:R-:W-:Y:S02]  /*1390*/  IMAD.SHL.U32 R165, R165, 0x40, RZ ;  /* 0x00000040a5a57824 */ /* 0x000fe400078e00ff */
[----:B------:R-:W-:Y:S02]  /*13a0*/  IMAD.SHL.U32 R156, R156, 0x2, RZ ;  /* 0x000000029c9c7824 */ /* 0x000fe400078e00ff */
[----:B------:R-:W-:Y:S01]  /*13b0*/  IMAD R110, R31, 0x40, R99 ;  /* 0x000000401f6e7824 */ /* 0x000fe200078e0263 */
[----:B---3--:R-:W-:Y:S01]  /*13c0*/  @P3 SHF.R.S32.HI R21, RZ, 0x1f, R20 ;  /* 0x0000001fff153819 */ /* 0x008fe20000011414 */
[----:B------:R-:W-:-:S02]  /*13d0*/  @!P3 IMAD.MOV.U32 R20, RZ, RZ, R242 ;  /* 0x000000ffff14b224 */ /* 0x000fc400078e00f2 */
[----:B------:R-:W-:Y:S01]  /*13e0*/  @!P3 IMAD.MOV.U32 R21, RZ, RZ, R14 ;  /* 0x000000ffff15b224 */ /* 0x000fe200078e000e */
[----:B------:R-:W-:Y:S01]  /*13f0*/  @P2 LEA R14, P3, R4, c[0x0][0x220], 0x1 ;  /* 0x00008800040e2a11 */ /* 0x000fe200078608ff */
[----:B------:R-:W-:-:S03]  /*1400*/  IMAD.WIDE.U32 R122, R20, c[0x0][0x2b0], RZ ;  /* 0x0000ac00147a7a25 */ /* 0x000fc600078e00ff */
[--C-:B------:R-:W-:Y:S01]  /*1410*/  @P2 LEA.HI.X R15, R4, c[0x0][0x224], R3.reuse, 0x1, P3 ;  /* 0x00008900040f2a11 */ /* 0x100fe200018f0c03 */
[----:B------:R-:W-:Y:S01]  /*1420*/  @P1 IMAD.X R4, R159, 0x1, R3, P4 ;  /* 0x000000019f041824 */ /* 0x000fe200020e0603 */
[C---:B------:R-:W-:Y:S01]  /*1430*/  @P1 LEA R6, P3, R5.reuse, c[0x0][0x220], 0x1 ;  /* 0x0000880005061a11 */ /* 0x040fe200078608ff */
[----:B------:R-:W-:Y:S01]  /*1440*/  IMAD.WIDE.U32 R2, R16, R170, R116 ;  /* 0x000000aa10027225 */ /* 0x000fe200078e0074 */
[----:B------:R-:W-:Y:S01]  /*1450*/  ISETP.NE.AND P4, PT, R112, RZ, PT ;  /* 0x000000ff7000720c */ /* 0x000fe20003f85270 */
[----:B------:R-:W-:Y:S01]  /*1460*/  @!PT LDS RZ, [RZ] ;  /* 0x00000000fffff984 */ /* 0x000fe20000000800 */
[----:B------:R-:W-:Y:S01]  /*1470*/  @!PT LDS RZ, [RZ] ;  /* 0x00000000fffff984 */ /* 0x000fe20000000800 */
[----:B------:R-:W-:Y:S01]  /*1480*/  @!PT LDS RZ, [RZ] ;  /* 0x00000000fffff984 */ /* 0x000fe20000000800 */
[----:B------:R1:W-:Y:S01]  /*1490*/  @P2 LDGSTS.E.BYPASS.LTC128B.128 [R11+0xc100], [R14.64], !P6 ;  /* 0x0c1000000e0b2fae */ /* 0x0003e2000f101d46 */
[----:B------:R-:W-:Y:S01]  /*14a0*/  @P1 LEA.HI.X R7, R5, c[0x0][0x224], R4, 0x1, P3 ;  /* 0x0000890005071a11 */ /* 0x000fe200018f0c04 */
[----:B------:R-:W-:Y:S01]  /*14b0*/  IMAD.IADD R3, R3, 0x1, R18 ;  /* 0x0000000103037824 */ /* 0x000fe200078e0212 */
[----:B------:R-:W-:Y:S01]  /*14c0*/  SHF.R.S32.HI R4, RZ, 0x1f, R99 ;  /* 0x0000001fff047819 */ /* 0x000fe20000011463 */
[----:B------:R-:W-:Y:S01]  /*14d0*/  IMAD.WIDE.U32 R18, R99, c[0x0][0x290], R26 ;  /* 0x0000a40063127a25 */ /* 0x000fe200078e001a */
[----:B------:R-:W-:-:S03]  /*14e0*/  @P2 LEA R8, P3, R2, c[0x0][0x250], 0x1 ;  /* 0x0000940002082a11 */ /* 0x000fc600078608ff */
[----:B------:R-:W-:Y:S01]  /*14f0*/  IMAD R5, R4, c[0x0][0x290], RZ ;  /* 0x0000a40004057a24 */ /* 0x000fe200078e02ff */
[----:B------:R-:W-:Y:S01]  /*1500*/  @P2 LEA.HI.X R9, R2, c[0x0][0x254], R3, 0x1, P3 ;  /* 0x0000950002092a11 */ /* 0x000fe200018f0c03 */
[----:B------:R-:W-:Y:S01]  /*1510*/  IMAD R4, R4, c[0x0][0x280], RZ ;  /* 0x0000a00004047a24 */ /* 0x000fe200078e02ff */
[----:B------:R-:W-:Y:S01]  /*1520*/  @P1 IADD3 R2, P3, R169, R2, RZ ;  /* 0x00000002a9021210 */ /* 0x000fe20007f7e0ff */
[C---:B------:R-:W-:Y:S01]  /*1530*/  IMAD R22, R99.reuse, c[0x0][0x294], R5 ;  /* 0x0000a50063167a24 */ /* 0x040fe200078e0205 */
[----:B------:R1:W-:Y:S01]  /*1540*/  @P2 LDGSTS.E.BYPASS.LTC128B.128 [R11+0xe100], [R14.64+0x80], !P4 ;  /* 0x0e1000800e0b2fae */ /* 0x0003e2000e101d46 */
[C---:B------:R-:W-:Y:S02]  /*1550*/  IMAD R23, R99.reuse, c[0x0][0x284], R4 ;  /* 0x0000a10063177a24 */ /* 0x040fe400078e0204 */
[----:B------:R-:W-:Y:S01]  /*1560*/  @P1 IMAD.X R3, R162, 0x1, R3, P3 ;  /* 0x00000001a2031824 */ /* 0x000fe200018e0603 */
[----:B------:R-:W-:Y:S01]  /*1570*/  @P1 LEA R4, P3, R2, c[0x0][0x250], 0x1 ;  /* 0x0000940002041a11 */ /* 0x000fe200078608ff */
[----:B------:R1:W-:Y:S01]  /*1580*/  @P2 LDGSTS.E.BYPASS.LTC128B.128 [R11+0x10100], [R14.64+0x100], !P5 ;  /* 0x101001000e0b2fae */ /* 0x0003e2000e901d46 */
[----:B------:R-:W-:-:S02]  /*1590*/  IMAD.WIDE.U32 R16, R99, c[0x0][0x280], R26 ;  /* 0x0000a00063107a25 */ /* 0x000fc400078e001a */
[----:B------:R-:W-:Y:S02]  /*15a0*/  @P1 LEA.HI.X R5, R2, c[0x0][0x254], R3, 0x1, P3 ;  /* 0x0000950002051a11 */ /* 0x000fe400018f0c03 */
[C---:B------:R-:W-:Y:S01]  /*15b0*/  @P0 LEA R2, P3, R12.reuse, c[0x0][0x220], 0x1 ;  /* 0x000088000c020a11 */ /* 0x040fe200078608ff */
[----:B------:R-:W-:Y:S02]  /*15c0*/  IMAD.IADD R19, R19, 0x1, R22 ;  /* 0x0000000113137824 */ /* 0x000fe400078e0216 */
[----:B------:R-:W-:Y:S01]  /*15d0*/  IMAD.IADD R17, R17, 0x1, R23 ;  /* 0x0000000111117824 */ /* 0x000fe200078e0217 */
[----:B------:R-:W-:Y:S01]  /*15e0*/  @P0 LEA.HI.X R3, R12, c[0x0][0x224], R0, 0x1, P3 ;  /* 0x000089000c030a11 */ /* 0x000fe200018f0c00 */
[----:B------:R-:W-:Y:S01]  /*15f0*/  @P1 IMAD.SHL.U32 R0, R10, 0x2, RZ ;  /* 0x000000020a001824 */ /* 0x000fe200078e00ff */
[----:B------:R-:W-:Y:S01]  /*1600*/  ISETP.GE.AND P3, PT, R26, c[0x0][0x27c], PT ;  /* 0x00009f001a007a0c */ /* 0x000fe20003f66270 */
[----:B------:R-:W-:-:S03]  /*1610*/  IMAD.WIDE.U32 R130, R24, c[0x0][0x290], R18 ;  /* 0x0000a40018827a25 */ /* 0x000fc600078e0012 */
[----:B------:R2:W-:Y:S01]  /*1620*/  @P1 LDGSTS.E.BYPASS.LTC128B.128 [R0+0xd100], [R6.64], !P6 ;  /* 0x0d10000006001fae */ /* 0x0005e2000f101d46 */
[----:B------:R-:W-:Y:S01]  /*1630*/  P2R R152, PR, RZ, 0x8 ;  /* 0x00000008ff987803 */ /* 0x000fe20000000000 */
[----:B------:R-:W-:Y:S02]  /*1640*/  IMAD.WIDE.U32 R128, R24, c[0x0][0x280], R16 ;  /* 0x0000a00018807a25 */ /* 0x000fe400078e0010 */
[----:B------:R2:W-:Y:S04]  /*1650*/  @P1 LDGSTS.E.BYPASS.LTC128B.128 [R0+0xf100], [R6.64+0x80], !P4 ;  /* 0x0f10008006001fae */ /* 0x0005e8000e101d46 */
[----:B------:R2:W-:Y:S04]  /*1660*/  @P1 LDGSTS.E.BYPASS.LTC128B.128 [R0+0x11100], [R6.64+0x100], !P5 ;  /* 0x1110010006001fae */ /* 0x0005e8000e901d46 */
[----:B------:R-:W0:Y:S01]  /*1670*/  LDGDEPBAR ;  /* 0x00000000000079af */ /* 0x000e220000000000 */
[----:B--2---:R-:W-:-:S03]  /*1680*/  @P2 IMAD.SHL.U32 R6, R10, 0x2, RZ ;  /* 0x000000020a062824 */ /* 0x004fc600078e00ff */
[----:B------:R-:W-:Y:S06]  /*1690*/  BAR.SYNC.DEFER_BLOCKING 0x0 ;  /* 0x0000000000007b1d */ /* 0x000fec0000010000 */
[----:B------:R-:W-:Y:S01]  /*16a0*/  @!PT LDS RZ, [RZ] ;  /* 0x00000000fffff984 */ /* 0x000fe20000000800 */
[----:B------:R-:W-:Y:S01]  /*16b0*/  @!PT LDS RZ, [RZ] ;  /* 0x00000000fffff984 */ /* 0x000fe20000000800 */
[----:B------:R-:W-:Y:S01]  /*16c0*/  @!PT LDS RZ, [RZ] ;  /* 0x00000000fffff984 */ /* 0x000fe20000000800 */
[----:B------:R2:W-:Y:S04]  /*16d0*/  @P2 LDGSTS.E.BYPASS.LTC128B.128 [R6+0x100], [R8.64], !P6 ;  /* 0x0010000008062fae */ /* 0x0005e8000f101d46 */
[----:B------:R2:W-:Y:S04]  /*16e0*/  @P2 LDGSTS.E.BYPASS.LTC128B.128 [R6+0x2100], [R8.64+0x80], !P4 ;  /* 0x0210008008062fae */ /* 0x0005e8000e101d46 */
[----:B------:R2:W-:Y:S01]  /*16f0*/  @P2 LDGSTS.E.BYPASS.LTC128B.128 [R6+0x4100], [R8.64+0x100], !P5 ;  /* 0x0410010008062fae */ /* 0x0005e2000e901d46 */
[----:B------:R-:W-:-:S03]  /*1700*/  ISETP.GE.AND P2, PT, R28, c[0x0][0x27c], PT ;  /* 0x00009f001c007a0c */ /* 0x000fc60003f46270 */
[----:B------:R3:W-:Y:S01]  /*1710*/  @P1 LDGSTS.E.BYPASS.LTC128B.128 [R0+0x1100], [R4.64], !P6 ;  /* 0x0110000004001fae */ /* 0x0007e2000f101d46 */
[----:B------:R-:W-:Y:S02]  /*1720*/  SEL R12, RZ, c[0x0][0x27c], !P2 ;  /* 0x00009f00ff0c7a07 */ /* 0x000fe40005000000 */
[----:B------:R-:W-:Y:S01]  /*1730*/  P2R R150, PR, RZ, 0x4 ;  /* 0x00000004ff967803 */ /* 0x000fe20000000000 */
[----:B------:R3:W-:Y:S02]  /*1740*/  @P1 LDGSTS.E.BYPASS.LTC128B.128 [R0+0x3100], [R4.64+0x80], !P4 ;  /* 0x0310008004001fae */ /* 0x0007e4000e101d46 */
[----:B------:R-:W-:Y:S02]  /*1750*/  IMAD.IADD R12, R28, 0x1, R12 ;  /* 0x000000011c0c7824 */ /* 0x000fe400078e020c */
[----:B------:R3:W-:Y:S04]  /*1760*/  @P1 LDGSTS.E.BYPASS.LTC128B.128 [R0+0x5100], [R4.64+0x100], !P5 ;  /* 0x0510010004001fae */ /* 0x0007e8000e901d46 */
[----:B------:R-:W0:Y:S01]  /*1770*/  LDGDEPBAR ;  /* 0x00000000000079af */ /* 0x000e220000000000 */
[----:B--2---:R-:W-:-:S04]  /*1780*/  IMAD.WIDE.U32 R8, R99, c[0x0][0x290], R34 ;  /* 0x0000a40063087a25 */ /* 0x004fc800078e0022 */
[----:B------:R-:W-:-:S04]  /*1790*/  IMAD.WIDE.U32 R6, R99, c[0x0][0x280], R34 ;  /* 0x0000a00063067a25 */ /* 0x000fc800078e0022 */
[----:B------:R-:W-:Y:S02]  /*17a0*/  IMAD.IADD R9, R22, 0x1, R9 ;  /* 0x0000000116097824 */ /* 0x000fe400078e0209 */
[----:B------:R-:W-:Y:S01]  /*17b0*/  IMAD.IADD R7, R23, 0x1, R7 ;  /* 0x0000000117077824 */ /* 0x000fe200078e0207 */
[----:B---3--:R-:W-:Y:S01]  /*17c0*/  SEL R0, RZ, c[0x0][0x27c], !P3 ;  /* 0x00009f00ff007a07 */ /* 0x008fe20005800000 */
[----:B------:R-:W-:Y:S01]  /*17d0*/  IMAD.WIDE.U32 R126, R24, c[0x0][0x290], R8 ;  /* 0x0000a400187e7a25 */ /* 0x000fe200078e0008 */
[----:B------:R-:W-:Y:S02]  /*17e0*/  ISETP.GE.AND P3, PT, R29, c[0x0][0x27c], PT ;  /* 0x00009f001d007a0c */ /* 0x000fe40003f66270 */
[----:B------:R-:W-:Y:S01]  /*17f0*/  @P0 LEA R4, P1, R166, R2, 0x1 ;  /* 0x00000002a6040211 */ /* 0x000fe200078208ff */
[----:B------:R-:W-:Y:S01]  /*1800*/  IMAD.IADD R0, R26, 0x1, R0 ;  /* 0x000000011a007824 */ /* 0x000fe200078e0200 */
[----:B------:R-:W-:Y:S01]  /*1810*/  SEL R13, RZ, c[0x0][0x27c], !P3 ;  /* 0x00009f00ff0d7a07 */ /* 0x000fe20005800000 */
[----:B------:R-:W-:Y:S01]  /*1820*/  IMAD.WIDE.U32 R124, R24, c[0x0][0x280], R6 ;  /* 0x0000a000187c7a25 */ /* 0x000fe200078e0006 */
[----:B------:R-:W-:-:S02]  /*1830*/  @P0 LEA.HI.X R5, R166, R3, R159, 0x1, P1 ;  /* 0x00000003a6050211 */ /* 0x000fc400008f0c9f */
[----:B-1----:R-:W-:Y:S01]  /*1840*/  SHF.R.S32.HI R11, RZ, 0x1f, R0 ;  /* 0x0000001fff0b7819 */ /* 0x002fe20000011400 */
[----:B------:R-:W-:Y:S01]  /*1850*/  IMAD.IADD R13, R29, 0x1, R13 ;  /* 0x000000011d0d7824 */ /* 0x000fe200078e020d */
[----:B------:R-:W-:Y:S02]  /*1860*/  P2R R151, PR, RZ, 0x8 ;  /* 0x00000008ff977803 */ /* 0x000fe40000000000 */
[CC--:B------:R-:W-:Y:S02]  /*1870*/  LEA.HI R22, R11.reuse, R0.reuse, RZ, 0x3 ;  /* 0x000000000b167211 */ /* 0x0c0fe400078f18ff */
[----:B------:R-:W-:Y:S02]  /*1880*/  SHF.R.S32.HI R14, RZ, 0x1f, R13 ;  /* 0x0000001fff0e7819 */ /* 0x000fe4000001140d */
[----:B------:R-:W-:Y:S02]  /*1890*/  LEA.HI R15, R11, R0, RZ, 0x6 ;  /* 0x000000000b0f7211 */ /* 0x000fe400078f30ff */
[----:B------:R-:W-:-:S02]  /*18a0*/  SHF.R.S32.HI R0, RZ, 0x1f, R30 ;  /* 0x0000001fff007819 */ /* 0x000fc4000001141e */
[----:B------:R-:W-:Y:S02]  /*18b0*/  SHF.R.S32.HI R11, RZ, 0x1f, R12 ;  /* 0x0000001fff0b7819 */ /* 0x000fe4000001140c */
[CC--:B------:R-:W-:Y:S02]  /*18c0*/  LEA.HI R23, R14.reuse, R13.reuse, RZ, 0x3 ;  /* 0x0000000d0e177211 */ /* 0x0c0fe400078f18ff */
[----:B------:R-:W-:Y:S02]  /*18d0*/  LEA.HI R30, R14, R13, RZ, 0x6 ;  /* 0x0000000d0e1e7211 */ /* 0x000fe400078f30ff */
[----:B------:R-:W-:Y:S01]  /*18e0*/  LEA.HI R13, R0, R99, RZ, 0x3 ;  /* 0x00000063000d7211 */ /* 0x000fe200078f18ff */
[----:B------:R-:W-:Y:S01]  /*18f0*/  @P0 IMAD.SHL.U32 R0, R10, 0x2, RZ ;  /* 0x000000020a000824 */ /* 0x000fe200078e00ff */
[CC--:B------:R-:W-:Y:S02]  /*1900*/  LEA.HI R14, R11.reuse, R12.reuse, RZ, 0x3 ;  /* 0x0000000c0b0e7211 */ /* 0x0c0fe400078f18ff */
[----:B------:R-:W-:-:S02]  /*1910*/  LEA.HI R12, R11, R12, RZ, 0x6 ;  /* 0x0000000c0b0c7211 */ /* 0x000fc400078f30ff */
[----:B------:R-:W-:Y:S01]  /*1920*/  LOP3.LUT R11, R13, 0xfffffff8, RZ, 0xc0, !PT ;  /* 0xfffffff80d0b7812 */ /* 0x000fe200078ec0ff */
[----:B------:R1:W-:Y:S01]  /*1930*/  @P0 LDGSTS.E.BYPASS.LTC128B.128 [R0+0x12100], [R2.64], !P6 ;  /* 0x1210000002000fae */ /* 0x0003e2000f101d46 */
[----:B------:R-:W-:Y:S02]  /*1940*/  SHF.R.S32.HI R145, RZ, 0x3, R22 ;  /* 0x00000003ff917819 */ /* 0x000fe40000011416 */
[----:B------:R-:W-:Y:S01]  /*1950*/  SHF.R.S32.HI R137, RZ, 0x3, R23 ;  /* 0x00000003ff897819 */ /* 0x000fe20000011417 */
[----:B------:R1:W-:Y:S01]  /*1960*/  @P0 LDGSTS.E.BYPASS.LTC128B.128 [R0+0x14100], [R2.64+0x80], !P4 ;  /* 0x1410008002000fae */ /* 0x0003e2000e101d46 */
[----:B------:R-:W-:Y:S01]  /*1970*/  IMAD.IADD R113, R99, 0x1, -R11 ;  /* 0x0000000163717824 */ /* 0x000fe200078e0a0b */
[----:B------:R-:W-:Y:S02]  /*1980*/  SHF.R.S32.HI R136, RZ, 0x3, R14 ;  /* 0x00000003ff887819 */ /* 0x000fe4000001140e */
[----:B------:R1:W-:Y:S01]  /*1990*/  @P0 LDGSTS.E.BYPASS.LTC128B.128 [R0+0x16100], [R2.64+0x100], !P5 ;  /* 0x1610010002000fae */ /* 0x0003e2000e901d46 */
[----:B------:R-:W-:-:S03]  /*19a0*/  ISETP.NE.AND P1, PT, R176, c[0x0][0x2b8], PT ;  /* 0x0000ae00b0007a0c */ /* 0x000fc60003f25270 */
[----:B------:R2:W-:Y:S04]  /*19b0*/  @P0 LDGSTS.E.BYPASS.LTC128B.128 [R0+0x13100], [R4.64], !P6 ;  /* 0x1310000004000fae */ /* 0x0005e8000f101d46 */
[----:B------:R2:W-:Y:S04]  /*19c0*/  @P0 LDGSTS.E.BYPASS.LTC128B.128 [R0+0x15100], [R4.64+0x80], !P4 ;  /* 0x1510008004000fae */ /* 0x0005e8000e101d46 */
[----:B------:R2:W-:Y:S01]  /*19d0*/  @P0 LDGSTS.E.BYPASS.LTC128B.128 [R0+0x17100], [R4.64+0x100], !P5 ;  /* 0x1710010004000fae */ /* 0x0005e2000e901d46 */
[----:B------:R-:W-:Y:S02]  /*19e0*/  LOP3.LUT P0, RZ, R113, 0x4, RZ, 0xc0, !PT ;  /* 0x0000000471ff7812 */ /* 0x000fe4000780c0ff */
[----:B------:R-:W-:Y:S01]  /*19f0*/  ISETP.GE.AND P0, PT, R171, 0x1, PT ;  /* 0x00000001ab00780c */ /* 0x000fe20003f06270 */
[----:B------:R-:W0:Y:S01]  /*1a00*/  LDGDEPBAR ;  /* 0x00000000000079af */ /* 0x000e220000000000 */
[----:B-1----:R-:W-:Y:S01]  /*1a10*/  SHF.R.S32.HI R2, RZ, 0x1f, R24 ;  /* 0x0000001fff027819 */ /* 0x002fe20000011418 */
[----:B------:R-:W-:-:S05]  /*1a20*/  IMAD.SHL.U32 R3, R113, 0x40, RZ ;  /* 0x0000004071037824 */ /* 0x000fca00078e00ff */
[----:B------:R-:W-:-:S04]  /*1a30*/  LOP3.LUT R103, R3, 0x1c0, RZ, 0xc0, !PT ;  /* 0x000001c003677812 */ /* 0x000fc800078ec0ff */
[----:B------:R-:W-:Y:S01]  /*1a40*/  SHF.R.U32.HI R104, RZ, 0x3, R103 ;  /* 0x00000003ff687819 */ /* 0x000fe20000011667 */
[C---:B--2---:R-:W-:Y:S01]  /*1a50*/  IMAD R0, R2.reuse, c[0x0][0x290], RZ ;  /* 0x0000a40002007a24 */ /* 0x044fe200078e02ff */
[C---:B------:R-:W-:Y:S01]  /*1a60*/  LOP3.LUT R4, R103.reuse, 0x38, R14, 0xf8, !PT ;  /* 0x0000003867047812 */ /* 0x040fe200078ef80e */
[----:B------:R-:W-:Y:S01]  /*1a70*/  IMAD R2, R2, c[0x0][0x280], RZ ;  /* 0x0000a00002027a24 */ /* 0x000fe200078e02ff */
[C---:B------:R-:W-:Y:S01]  /*1a80*/  LOP3.LUT R3, R103.reuse, 0x38, R23, 0xf8, !PT ;  /* 0x0000003867037812 */ /* 0x040fe200078ef817 */
[C---:B------:R-:W-:Y:S02]  /*1a90*/  IMAD R13, R24.reuse, c[0x0][0x294], R0 ;  /* 0x0000a500180d7a24 */ /* 0x040fe400078e0200 */
[----:B------:R-:W-:Y:S01]  /*1aa0*/  IMAD R11, R24, c[0x0][0x284], R2 ;  /* 0x0000a100180b7a24 */ /* 0x000fe200078e0202 */
[----:B------:R-:W-:Y:S01]  /*1ab0*/  LOP3.LUT R2, R103, 0x38, R22, 0xf8, !PT ;  /* 0x0000003867027812 */ /* 0x000fe200078ef816 */
[----:B------:R-:W-:Y:S01]  /*1ac0*/  IMAD.SHL.U32 R0, R15, 0x40, RZ ;  /* 0x000000400f007824 */ /* 0x000fe200078e00ff */
[-C--:B------:R-:W-:Y:S01]  /*1ad0*/  LOP3.LUT R3, R3, R104.reuse, RZ, 0x3c, !PT ;  /* 0x0000006803037212 */ /* 0x080fe200078e3cff */
[----:B------:R-:W-:Y:S01]  /*1ae0*/  IMAD.IADD R143, R131, 0x1, R13 ;  /* 0x00000001838f7824 */ /* 0x000fe200078e020d */
[----:B------:R-:W-:Y:S01]  /*1af0*/  LOP3.LUT R8, R2, R104, RZ, 0x3c, !PT ;  /* 0x0000006802087212 */ /* 0x000fe200078e3cff */
[----:B------:R-:W-:Y:S01]  /*1b00*/  IMAD.SHL.U32 R2, R30, 0x40, RZ ;  /* 0x000000401e027824 */ /* 0x000fe200078e00ff */
[----:B------:R-:W-:Y:S01]  /*1b10*/  LOP3.LUT R9, R0, 0xfffff000, RZ, 0xc0, !PT ;  /* 0xfffff00000097812 */ /* 0x000fe200078ec0ff */
[----:B------:R-:W-:-:S02]  /*1b20*/  IMAD.SHL.U32 R0, R12, 0x40, RZ ;  /* 0x000000400c007824 */ /* 0x000fc400078e00ff */
[----:B------:R-:W-:Y:S01]  /*1b30*/  IMAD.IADD R141, R13, 0x1, R127 ;  /* 0x000000010d8d7824 */ /* 0x000fe200078e027f */
[----:B------:R-:W-:Y:S01]  /*1b40*/  LOP3.LUT R5, R2, 0xfffff000, RZ, 0xc0, !PT ;  /* 0xfffff00002057812 */ /* 0x000fe200078ec0ff */
[----:B------:R-:W-:Y:S01]  /*1b50*/  IMAD.IADD R142, R129, 0x1, R11 ;  /* 0x00000001818e7824 */ /* 0x000fe200078e020b */
[----:B------:R-:W-:Y:S01]  /*1b60*/  LOP3.LUT R2, R0, 0xfffff000, RZ, 0xc0, !PT ;  /* 0xfffff00000027812 */ /* 0x000fe200078ec0ff */
[----:B------:R-:W-:Y:S01]  /*1b70*/  IMAD.IADD R140, R11, 0x1, R125 ;  /* 0x000000010b8c7824 */ /* 0x000fe200078e027d */
[----:B------:R-:W-:Y:S02]  /*1b80*/  LOP3.LUT R0, R4, R104, RZ, 0x3c, !PT ;  /* 0x0000006804007212 */ /* 0x000fe400078e3cff */
[--C-:B------:R-:W-:Y:S02]  /*1b90*/  IADD3 R148, R3, R5, R42.reuse ;  /* 0x0000000503947210 */ /* 0x100fe40007ffe02a */
[----:B------:R-:W-:Y:S01]  /*1ba0*/  IADD3 R147, R0, R2, R42 ;  /* 0x0000000200937210 */ /* 0x000fe20007ffe02a */
        /* <DEDUP_REMOVED lines=11> */
[----:B------:R-:W-:-:S02]  /*1c60*/  SHF.R.S32.HI R2, RZ, 0x1f, R102 ;  /* 0x0000001fff027819 */ /* 0x000fc40000011466 */
[----:B------:R-:W-:Y:S01]  /*1c70*/  LEA.HI R93, R0, R101, RZ, 0x3 ;  /* 0x00000065005d7211 */ /* 0x000fe200078f18ff */
[----:B------:R-:W-:Y:S01]  /*1c80*/  IMAD R0, R21, c[0x0][0x2b0], RZ ;  /* 0x0000ac0015007a24 */ /* 0x000fe200078e02ff */
[----:B------:R-:W-:Y:S02]  /*1c90*/  LEA.HI R94, R2, R102, RZ, 0x3 ;  /* 0x00000066025e7211 */ /* 0x000fe400078f18ff */
[----:B------:R-:W-:Y:S01]  /*1ca0*/  SHF.R.S32.HI R2, RZ, 0x1f, R28 ;  /* 0x0000001fff027819 */ /* 0x000fe2000001141c */
[----:B------:R-:W-:Y:S01]  /*1cb0*/  IMAD R4, R20, c[0x0][0x2b4], R0 ;  /* 0x0000ad0014047a24 */ /* 0x000fe200078e0200 */
[----:B------:R-:W-:Y:S02]  /*1cc0*/  LEA.HI R3, R3, R29, RZ, 0x3 ;  /* 0x0000001d03037211 */ /* 0x000fe400078f18ff */
[----:B------:R-:W-:Y:S01]  /*1cd0*/  LEA.HI R2, R2, R28, RZ, 0x3 ;  /* 0x0000001c02027211 */ /* 0x000fe200078f18ff */
[----:B------:R-:W-:Y:S01]  /*1ce0*/  IMAD.IADD R144, R123, 0x1, R4 ;  /* 0x000000017b907824 */ /* 0x000fe200078e0204 */
[----:B------:R-:W-:-:S02]  /*1cf0*/  LOP3.LUT R4, R22, 0xfffffff8, RZ, 0xc0, !PT ;  /* 0xfffffff816047812 */ /* 0x000fc400078ec0ff */
[----:B------:R-:W-:Y:S02]  /*1d00*/  LOP3.LUT R95, R2, 0xfffffff8, RZ, 0xc0, !PT ;  /* 0xfffffff8025f7812 */ /* 0x000fe400078ec0ff */
[----:B------:R-:W-:Y:S01]  /*1d10*/  SHF.R.S32.HI R2, RZ, 0x1f, R4 ;  /* 0x0000001fff027819 */ /* 0x000fe20000011404 */
[C---:B------:R-:W-:Y:S01]  /*1d20*/  IMAD.SHL.U32 R138, R4.reuse, 0x2, RZ ;  /* 0x00000002048a7824 */ /* 0x040fe200078e00ff */
[----:B------:R-:W-:Y:S02]  /*1d30*/  LOP3.LUT R0, R103, 0x18, R26, 0xf8, !PT ;  /* 0x0000001867007812 */ /* 0x000fe400078ef81a */
[----:B------:R-:W-:Y:S02]  /*1d40*/  LOP3.LUT R96, R3, 0xfffffff8, RZ, 0xc0, !PT ;  /* 0xfffffff803607812 */ /* 0x000fe400078ec0ff */
[----:B------:R-:W-:Y:S02]  /*1d50*/  SHF.L.U64.HI R139, R4, 0x1, R2 ;  /* 0x00000001048b7819 */ /* 0x000fe40000010202 */
[----:B------:R-:W-:-:S02]  /*1d60*/  LOP3.LUT R3, R23, 0xfffffff8, RZ, 0xc0, !PT ;  /* 0xfffffff817037812 */ /* 0x000fc400078ec0ff */
[----:B------:R-:W-:Y:S02]  /*1d70*/  LOP3.LUT R2, R14, 0xfffffff8, RZ, 0xc0, !PT ;  /* 0xfffffff80e027812 */ /* 0x000fe400078ec0ff */
[----:B------:R-:W-:Y:S01]  /*1d80*/  LOP3.LUT R0, R0, R104, RZ, 0x3c, !PT ;  /* 0x0000006800007212 */ /* 0x000fe200078e3cff */
[----:B------:R-:W-:Y:S01]  /*1d90*/  IMAD.SHL.U32 R134, R3, 0x2, RZ ;  /* 0x0000000203867824 */ /* 0x000fe200078e00ff */
[----:B------:R-:W-:Y:S01]  /*1da0*/  LOP3.LUT R94, R94, 0xfffffff8, RZ, 0xc0, !PT ;  /* 0xfffffff85e5e7812 */ /* 0x000fe200078ec0ff */
[----:B------:R-:W-:Y:S01]  /*1db0*/  IMAD.SHL.U32 R132, R2, 0x2, RZ ;  /* 0x0000000202847824 */ /* 0x000fe200078e00ff */
[----:B------:R-:W-:Y:S01]  /*1dc0*/  LOP3.LUT R93, R93, 0xfffffff8, RZ, 0xc0, !PT ;  /* 0xfffffff85d5d7812 */ /* 0x000fe200078ec0ff */
[----:B------:R-:W-:Y:S01]  /*1dd0*/  IMAD.IADD R0, R42, 0x1, R0 ;  /* 0x000000012a007824 */ /* 0x000fe200078e0200 */
[----:B------:R-:W-:Y:S02]  /*1de0*/  LOP3.LUT R92, R92, 0xfffffff8, RZ, 0xc0, !PT ;  /* 0xfffffff85c5c7812 */ /* 0x000fe400078ec0ff */
[----:B------:R-:W-:-:S02]  /*1df0*/  SHF.R.S32.HI R5, RZ, 0x1f, R3 ;  /* 0x0000001fff057819 */ /* 0x000fc40000011403 */
        /* <DEDUP_REMOVED lines=8> */
.L_x_1206:
[----:B------:R-:W-:Y:S01]  /*1e80*/  ISETP.NE.AND P1, PT, R176, c[0x0][0x2b8], PT ;  /* 0x0000ae00b0007a0c */ /* 0x000fe20003f25270 */
[----:B------:R-:W-:Y:S01]  /*1e90*/  IMAD.SHL.U32 R8, R25, 0x40, RZ ;  /* 0x0000004019087824 */ /* 0x000fe200078e00ff */
[----:B------:R-:W-:Y:S01]  /*1ea0*/  LOP3.LUT P2, RZ, R113, 0x4, RZ, 0xc0, !PT ;  /* 0x0000000471ff7812 */ /* 0x000fe2000784c0ff */
[----:B------:R-:W-:Y:S01]  /*1eb0*/  IMAD.MOV.U32 R87, RZ, RZ, RZ ;  /* 0x000000ffff577224 */ /* 0x000fe200078e00ff */
[----:B------:R-:W-:Y:S04]  /*1ec0*/  DEPBAR.LE SB0, 0x2 ;  /* 0x000080800000791a */ /* 0x000fe80000000000 */
[----:B-1----:R-:W-:Y:S01]  /*1ed0*/  IMAD.IADD R2, R110, 0x1, R8 ;  /* 0x000000016e027824 */ /* 0x002fe200078e0208 */
[----:B------:R-:W-:Y:S03]  /*1ee0*/  BSSY B1, `(.L_x_1182) ;  /* 0x00003f6000017945 */ /* 0x000fe60003800000 */
[----:B------:R-:W-:Y:S01]  /*1ef0*/  IMAD.IADD R4, R153, 0x1, R2 ;  /* 0x0000000199047824 */ /* 0x000fe200078e0202 */
[----:B------:R-:W-:Y:S03]  /*1f00*/  ISETP.GE.AND P0, PT, R2, R222, PT ;  /* 0x000000de0200720c */ /* 0x000fe60003f06270 */
[----:B------:R-:W-:Y:S01]  /*1f10*/  @P1 IMAD.HI.U32 R2, R4, c[0x0][0x2bc], RZ ;  /* 0x0000af0004021a27 */ /* 0x000fe200078e00ff */
[----:B------:R-:W-:Y:S03]  /*1f20*/  ISETP.GT.OR P0, PT, R110, 0x3f, P0 ;  /* 0x0000003f6e00780c */ /* 0x000fe60000704670 */
[----:B------:R-:W-:Y:S01]  /*1f30*/  IMAD.MOV.U32 R3, RZ, RZ, R4 ;  /* 0x000000ffff037224 */ /* 0x000fe200078e0004 */
[----:B------:R-:W-:Y:S09]  /*1f40*/  @P1 SHF.R.U32.HI R3, RZ, c[0x0][0x2c0], R2 ;  /* 0x0000b000ff031a19 */ /* 0x000ff20000011602 */
[C---:B------:R-:W-:Y:S04]  /*1f50*/  @!P0 IADD3 R2, P1, R3.reuse, R122, RZ ;  /* 0x0000007a03028210 */ /* 0x040fe80007f3e0ff */
[----:B------:R-:W-:Y:S01]  /*1f60*/  @!P0 LEA.HI.X.SX32 R5, R3, R144, 0x1, P1 ;  /* 0x0000009003058211 */ /* 0x000fe200008f0eff */
[----:B------:R-:W-:Y:S01]  /*1f70*/  IMAD.MOV R3, RZ, RZ, -R3 ;  /* 0x000000ffff037224 */ /* 0x000fe200078e0a03 */
[C---:B------:R-:W-:Y:S03]  /*1f80*/  @!P0 LEA R6, P1, R2.reuse, c[0x0][0x2a0], 0x2 ;  /* 0x0000a80002068a11 */ /* 0x040fe600078210ff */
[----:B------:R-:W-:Y:S01]  /*1f90*/  IMAD R90, R3, c[0x0][0x2b8], R4 ;  /* 0x0000ae00035a7a24 */ /* 0x000fe200078e0204 */
[----:B------:R-:W-:Y:S01]  /*1fa0*/  @!P0 LEA.HI.X R7, R2, c[0x0][0x2a4], R5, 0x2, P1 ;  /* 0x0000a90002078a11 */ /* 0x000fe200008f1405 */
[----:B------:R-:W-:Y:S04]  /*1fb0*/  IMAD R2, R43, 0x3000, R0 ;  /* 0x000030002b027824 */ /* 0x000fe800078e0200 */
[----:B------:R1:W5:Y:S01]  /*1fc0*/  @!P0 LDG.E R87, [R6.64] ;  /* 0x0000000606578981 */ /* 0x000362000c1e1900 */
[C---:B------:R-:W-:Y:S02]  /*1fd0*/  IADD3 R5, R2.reuse, 0x20, RZ ;  /* 0x0000002002057810 */ /* 0x040fe40007ffe0ff */
[C---:B------:R-:W-:Y:S01]  /*1fe0*/  @P2 IADD3 R5, R2.reuse, -0x20, RZ ;  /* 0xffffffe002052810 */ /* 0x040fe20007ffe0ff */
[----:B------:R-:W-:Y:S01]  /*1ff0*/  BAR.SYNC.DEFER_BLOCKING 0x0 ;  /* 0x0000000000007b1d */ /* 0x000fe20000010000 */
[----:B------:R-:W-:Y:S02]  /*2000*/  ISETP.GE.AND P2, PT, R171, 0x1, PT ;  /* 0x00000001ab00780c */ /* 0x000fe40003f46270 */
[----:B------:R-:W-:Y:S02]  /*2010*/  LEA R88, R2, 0x100, 0x1 ;  /* 0x0000010002587811 */ /* 0x000fe400078e08ff */
[----:B------:R-:W-:Y:S09]  /*2020*/  LEA R89, R5, 0x100, 0x1 ;  /* 0x0000010005597811 */ /* 0x000ff200078e08ff */
[----:B------:R-:W-:-:S05]  /*2030*/  @!P2 BRA `(.L_x_1183) ;  /* 0x00003ae00000a947 */ /* 0x000fca0003800000 */
[C---:B------:R-:W-:Y:S01]  /*2040*/  IMAD.WIDE.U32 R2, R90.reuse, c[0x0][0x1e0], RZ ;  /* 0x000078005a027a25 */ /* 0x040fe200078e00ff */
[----:B------:R-:W-:Y:S02]  /*2050*/  SHF.R.S32.HI R97, RZ, 0x1f, R90 ;  /* 0x0000001fff617819 */ /* 0x000fe4000001145a */
[----:B-----5:R-:W-:Y:S01]  /*2060*/  SHF.R.S32.HI R98, RZ, 0x1f, R87 ;  /* 0x0000001fff627819 */ /* 0x020fe20000011457 */
[----:B------:R-:W-:Y:S04]  /*2070*/  IMAD.WIDE.U32 R12, R167, R25, RZ ;  /* 0x00000019a70c7225 */ /* 0x000fe800078e00ff */
[----:B------:R-:W-:Y:S04]  /*2080*/  IMAD R4, R97, c[0x0][0x1e0], RZ ;  /* 0x0000780061047a24 */ /* 0x000fe800078e02ff */
[----:B------:R-:W-:Y:S05]  /*2090*/  IMAD R4, R90, c[0x0][0x1e4], R4 ;  /* 0x000079005a047a24 */ /* 0x000fea00078e0204 */
[----:B------:R-:W-:Y:S01]  /*20a0*/  IADD3 R3, R3, R4, RZ ;  /* 0x0000000403037210 */ /* 0x000fe20007ffe0ff */
[----:B------:R-:W-:Y:S04]  /*20b0*/  IMAD R4, R98, c[0x0][0x1f0], RZ ;  /* 0x00007c0062047a24 */ /* 0x000fe800078e02ff */
[C---:B------:R-:W-:Y:S04]  /*20c0*/  IMAD.WIDE.U32 R2, R87.reuse, c[0x0][0x1f0], R2 ;  /* 0x00007c0057027a25 */ /* 0x040fe800078e0002 */
[----:B------:R-:W-:Y:S01]  /*20d0*/  IMAD R4, R87, c[0x0][0x1f4], R4 ;  /* 0x00007d0057047a24 */ /* 0x000fe200078e0204 */
[----:B------:R-:W-:Y:S04]  /*20e0*/  IADD3 R2, P0, R160, R2, RZ ;  /* 0x00000002a0027210 */ /* 0x000fe80007f1e0ff */
[----:B------:R-:W-:Y:S01]  /*20f0*/  IADD3.X R3, R111, R3, R4, P0, !PT ;  /* 0x000000036f037210 */ /* 0x000fe200007fe404 */
[-C--:B------:R-:W-:Y:S01]  /*2100*/  IMAD R4, R158, R25.reuse, RZ ;  /* 0x000000199e047224 */ /* 0x080fe200078e02ff */
[C---:B------:R-:W-:Y:S04]  /*2110*/  LEA R15, P0, R2.reuse, c[0x0][0x1c8], 0x1 ;  /* 0x00007200020f7a11 */ /* 0x040fe800078008ff */
[----:B------:R-:W-:Y:S01]  /*2120*/  LEA.HI.X R76, R2, c[0x0][0x1cc], R3, 0x1, P0 ;  /* 0x00007300024c7a11 */ /* 0x000fe200000f0c03 */
[----:B------:R-:W-:Y:S01]  /*2130*/  IMAD R3, R157, R25, RZ ;  /* 0x000000199d037224 */ /* 0x000fe200078e02ff */
[----:B------:R-:W-:Y:S02]  /*2140*/  ISETP.NE.AND P0, PT, RZ, UR4, PT ;  /* 0x00000004ff007c0c */ /* 0x000fe4000bf05270 */
[----:B------:R-:W-:Y:S05]  /*2150*/  SHF.R.S32.HI R2, RZ, 0x1f, R25 ;  /* 0x0000001fff027819 */ /* 0x000fea0000011419 */
[C---:B------:R-:W-:Y:S02]  /*2160*/  IMAD R4, R2.reuse, R165, R4 ;  /* 0x000000a502047224 */ /* 0x040fe400078e0204 */
[----:B------:R-:W-:Y:S01]  /*2170*/  IMAD R3, R2, R167, R3 ;  /* 0x000000a702037224 */ /* 0x000fe200078e0203 */
[----:B------:R-:W-:Y:S01]  /*2180*/  IADD3 R2, -R8, R222, RZ ;  /* 0x000000de08027210 */ /* 0x000fe20007ffe1ff */
[----:B------:R-:W-:Y:S03]  /*2190*/  IMAD.WIDE.U32 R8, R165, R25, RZ ;  /* 0x00000019a5087225 */ /* 0x000fe600078e00ff */
[----:B------:R-:W-:Y:S02]  /*21a0*/  IMNMX R91, R2, 0x40, PT ;  /* 0x00000040025b7817 */ /* 0x000fe40003800200 */
        /* <DEDUP_REMOVED lines=62> */
.L_x_1186:
[----:B------:R-:W-:Y:S05]  /*2590*/  BSYNC B0 ;  /* 0x0000000000007941 */ /* 0x000fea0003800000 */
.L_x_1185:
[----:B------:R-:W2:Y:S04]  /*25a0*/  SHFL.IDX PT, R76, R76, RZ, 0x1c1f ;  /* 0x001c1fff4c4c7589 */ /* 0x000ea800000e0000 */
[----:B------:R3:W4:Y:S01]  /*25b0*/  SHFL.IDX PT, R71, R15, RZ, 0x1c1f ;  /* 0x001c1fff0f477589 */ /* 0x00072200000e0000 */
[----:B------:R-:W-:-:S05]  /*25c0*/  @P1 BRA `(.L_x_1187) ;  /* 0x0000387000001947 */ /* 0x000fca0003800000 */
[----:B-1---5:R-:W-:Y:S01]  /*25d0*/  MOV R4, R21 ;  /* 0x0000001500047202 */ /* 0x022fe20000000f00 */
[----:B------:R-:W-:Y:S01]  /*25e0*/  IMAD.MOV.U32 R9, RZ, RZ, R22 ;  /* 0x000000ffff097224 */ /* 0x000fe200078e0016 */
        /* <DEDUP_REMOVED lines=32> */
[----:B---3--:R-:W1:Y:S01]  /*27f0*/  LDS.128 R12, [R88+0xc000] ;  /* 0x00c00000580c7984 */ /* 0x008e620000000c00 */
[----:B------:R-:W-:Y:S01]  /*2800*/  MOV R5, R2 ;  /* 0x0000000200057202 */ /* 0x000fe20000000f00 */
[----:B------:R-:W-:Y:S01]  /*2810*/  IMAD.MOV.U32 R33, RZ, RZ, R44 ;  /* 0x000000ffff217224 */ /* 0x000fe200078e002c */
[----:B--2---:R-:W-:Y:S01]  /*2820*/  LEA.HI.X R67, R26, R76, R27, 0x1, P0 ;  /* 0x0000004c1a437211 */ /* 0x004fe200000f0c1b */
[----:B------:R-:W-:Y:S01]  /*2830*/  IMAD.MOV.U32 R46, RZ, RZ, R45 ;  /* 0x000000ffff2e7224 */ /* 0x000fe200078e002d */
[----:B------:R-:W-:Y:S01]  /*2840*/  ISETP.GE.AND P0, PT, R34, c[0x0][0x27c], PT ;  /* 0x00009f0022007a0c */ /* 0x000fe20003f06270 */
[----:B------:R-:W-:Y:S11]  /*2850*/  IMAD.MOV.U32 R4, RZ, RZ, R3 ;  /* 0x000000ffff047224 */ /* 0x000ff600078e0003 */
[----:B------:R-:W-:Y:S01]  /*2860*/  @!UPT UIADD3 URZ, URZ, URZ, URZ ;  /* 0x0000003f3f3ff290 */ /* 0x000fe2000fffe03f */
[----:B------:R-:W-:Y:S02]  /*2870*/  @!P0 SHF.R.U64 R44, R44, 0x10, R45 ;  /* 0x000000102c2c8819 */ /* 0x000fe4000000122d */
[----:B------:R-:W-:Y:S02]  /*2880*/  @!P0 SHF.R.U64 R8, R2, 0x10, R3 ;  /* 0x0000001002088819 */ /* 0x000fe40000001203 */
[----:B------:R-:W-:Y:S02]  /*2890*/  @!P0 SHF.R.U32.HI R9, RZ, 0x10, R45 ;  /* 0x00000010ff098819 */ /* 0x000fe4000001162d */
[----:B------:R-:W-:Y:S02]  /*28a0*/  @!P0 SHF.R.U32.HI R2, RZ, 0x10, R3 ;  /* 0x00000010ff028819 */ /* 0x000fe40000011603 */
[----:B------:R-:W-:Y:S02]  /*28b0*/  @!P0 PRMT R44, R33, 0x5410, R44 ;  /* 0x00005410212c8816 */ /* 0x000fe4000000002c */
[----:B------:R-:W-:Y:S02]  /*28c0*/  @!P0 PRMT R5, R5, 0x5410, R8 ;  /* 0x0000541005058816 */ /* 0x000fe40000000008 */
[----:B------:R-:W-:Y:S01]  /*28d0*/  @!P0 PRMT R47, R46, 0x5410, R9 ;  /* 0x000054102e2f8816 */ /* 0x000fe20000000009 */
[----:B------:R-:W-:Y:S01]  /*28e0*/  @!P0 IMAD.U32 R8, R44, 0x10000, RZ ;  /* 0x000100002c088824 */ /* 0x000fe200078e00ff */
[----:B------:R-:W-:Y:S02]  /*28f0*/  @!P0 PRMT R9, R4, 0x5410, R2 ;  /* 0x0000541004098816 */ /* 0x000fe40000000002 */
[C---:B------:R-:W-:Y:S02]  /*2900*/  @!P0 SHF.L.U32 R4, R5.reuse, 0x10, RZ ;  /* 0x0000001005048819 */ /* 0x040fe400000006ff */
[----:B------:R-:W-:Y:S02]  /*2910*/  @!P0 LOP3.LUT R44, R44, 0xffff0000, RZ, 0xc0, !PT ;  /* 0xffff00002c2c8812 */ /* 0x000fe400078ec0ff */
[----:B------:R-:W-:Y:S01]  /*2920*/  @!P0 LOP3.LUT R5, R5, 0xffff0000, RZ, 0xc0, !PT ;  /* 0xffff000005058812 */ /* 0x000fe200078ec0ff */
[C---:B-1----:R-:W-:Y:S01]  /*2930*/  @!P0 IMAD.U32 R33, R12.reuse, 0x10000, RZ ;  /* 0x000100000c218824 */ /* 0x042fe200078e00ff */
[----:B------:R-:W-:Y:S01]  /*2940*/  @!P0 LOP3.LUT R2, R12, 0xffff0000, RZ, 0xc0, !PT ;  /* 0xffff00000c028812 */ /* 0x000fe200078ec0ff */
[C---:B------:R-:W-:Y:S01]  /*2950*/  @!P0 IMAD.U32 R45, R13.reuse, 0x10000, RZ ;  /* 0x000100000d2d8824 */ /* 0x040fe200078e00ff */
[----:B------:R-:W-:Y:S03]  /*2960*/  @!P0 LOP3.LUT R3, R13, 0xffff0000, RZ, 0xc0, !PT ;  /* 0xffff00000d038812 */ /* 0x000fe600078ec0ff */
[C---:B------:R-:W-:Y:S02]  /*2970*/  @!P0 FMUL.FTZ R46, R2.reuse, R8 ;  /* 0x00000008022e8220 */ /* 0x040fe40000410000 */
[----:B------:R-:W-:Y:S02]  /*2980*/  @!P0 FMUL.FTZ R2, R2, R4 ;  /* 0x0000000402028220 */ /* 0x000fe40000410000 */
[----:B------:R-:W-:Y:S02]  /*2990*/  @!P0 FMUL.FTZ R48, R3, R44 ;  /* 0x0000002c03308220 */ /* 0x000fe40000410000 */
[----:B------:R-:W-:Y:S01]  /*29a0*/  @!P0 FFMA.FTZ R70, R33, R4, -R46 ;  /* 0x0000000421468223 */ /* 0x000fe2000001082e */
[----:B------:R-:W-:Y:S01]  /*29b0*/  @!P0 LOP3.LUT R4, R14, 0xffff0000, RZ, 0xc0, !PT ;  /* 0xffff00000e048812 */ /* 0x000fe200078ec0ff */
[----:B------:R-:W-:Y:S01]  /*29c0*/  @!P0 FFMA.FTZ R2, R8, R33, R2 ;  /* 0x0000002108028223 */ /* 0x000fe20000010002 */
[----:B------:R-:W-:Y:S01]  /*29d0*/  @!P0 SHF.L.U32 R33, R47, 0x10, RZ ;  /* 0x000000102f218819 */ /* 0x000fe200000006ff */
        /* <DEDUP_REMOVED lines=8> */
[C---:B------:R-:W-:Y:S01]  /*2a60*/  @!P0 FMUL.FTZ R65, R4.reuse, R33 ;  /* 0x0000002104418220 */ /* 0x040fe20000410000 */
        /* <DEDUP_REMOVED lines=17> */
.L_x_1189:
[----:B------:R-:W-:Y:S05]  /*2b80*/  BSYNC B0 ;  /* 0x0000000000007941 */ /* 0x000fea0003800000 */
.L_x_1188:
[----:B------:R-:W-:Y:S01]  /*2b90*/  ISETP.GE.AND P0, PT, R29, c[0x0][0x1d4], PT ;  /* 0x000075001d007a0c */ /* 0x000fe20003f06270 */
[----:B------:R-:W-:Y:S01]  /*2ba0*/  @!UPT UIADD3 URZ, URZ, URZ, URZ ;  /* 0x0000003f3f3ff290 */ /* 0x000fe2000fffe03f */
[----:B------:R-:W-:Y:S11]  /*2bb0*/  BSSY B0, `(.L_x_1190) ;  /* 0x0000038000007945 */ /* 0x000ff60003800000 */
[----:B------:R-:W-:-:S05]  /*2bc0*/  @P0 BRA `(.L_x_1191) ;  /* 0x0000036000000947 */ /* 0x000fca0003800000 */
[C---:B----4-:R-:W-:Y:S01]  /*2bd0*/  LEA R46, P0, R96.reuse, R71, 0x1 ;  /* 0x00000047602e7211 */ /* 0x050fe200078008ff */
[----:B-1-3--:R-:W1:Y:S03]  /*2be0*/  LDS.128 R12, [R89+0xc000] ;  /* 0x00c00000590c7984 */ /* 0x00ae660000000c00 */
[----:B--2---:R-:W-:Y:S02]  /*2bf0*/  LEA.HI.X R47, R96, R76, R106, 0x1, P0 ;  /* 0x0000004c602f7211 */ /* 0x004fe400000f0c6a */
[----:B------:R-:W-:Y:S11]  /*2c00*/  ISETP.GE.AND P0, PT, R41, c[0x0][0x27c], PT ;  /* 0x00009f0029007a0c */ /* 0x000ff60003f06270 */
[----:B------:R-:W-:Y:S02]  /*2c10*/  @!UPT UIADD3 URZ, URZ, URZ, URZ ;  /* 0x0000003f3f3ff290 */ /* 0x000fe4000fffe03f */
[----:B------:R-:W-:Y:S02]  /*2c20*/  @!P0 SHF.R.U64 R5, R50, 0x10, R51 ;  /* 0x0000001032058819 */ /* 0x000fe40000001233 */
[----:B------:R-:W-:Y:S02]  /*2c30*/  @!P0 SHF.R.U64 R2, R6, 0x10, R7 ;  /* 0x0000001006028819 */ /* 0x000fe40000001207 */
[----:B------:R-:W-:Y:S02]  /*2c40*/  @!P0 PRMT R5, R49, 0x5410, R5 ;  /* 0x0000541031058816 */ /* 0x000fe40000000005 */
[----:B------:R-:W-:Y:S02]  /*2c50*/  @!P0 PRMT R2, R11, 0x5432, R2 ;  /* 0x000054320b028816 */ /* 0x000fe40000000002 */
[----:B------:R-:W-:Y:S01]  /*2c60*/  @!P0 SHF.R.U32.HI R6, RZ, 0x10, R7 ;  /* 0x00000010ff068819 */ /* 0x000fe20000011607 */
[----:B------:R-:W-:Y:S01]  /*2c70*/  @!P0 IMAD.U32 R8, R5, 0x10000, RZ ;  /* 0x0001000005088824 */ /* 0x000fe200078e00ff */
[----:B------:R-:W-:Y:S01]  /*2c80*/  @!P0 SHF.R.U32.HI R44, RZ, 0x10, R51 ;  /* 0x00000010ff2c8819 */ /* 0x000fe20000011633 */
[C---:B------:R-:W-:Y:S01]  /*2c90*/  @!P0 IMAD.U32 R7, R2.reuse, 0x10000, RZ ;  /* 0x0001000002078824 */ /* 0x040fe200078e00ff */
        /* <DEDUP_REMOVED lines=20> */
[C---:B------:R-:W-:Y:S01]  /*2de0*/  @!P0 LOP3.LUT R5, R15.reuse, 0xffff0000, RZ, 0xc0, !PT ;  /* 0xffff00000f058812 */ /* 0x040fe200078ec0ff */
        /* <DEDUP_REMOVED lines=20> */
.L_x_1191:
[----:B------:R-:W-:Y:S05]  /*2f30*/  BSYNC B0 ;  /* 0x0000000000007941 */ /* 0x000fea0003800000 */
.L_x_1190:
        /* <DEDUP_REMOVED lines=58> */
.L_x_1193:
[----:B------:R-:W-:Y:S05]  /*32e0*/  BSYNC B0 ;  /* 0x0000000000007941 */ /* 0x000fea0003800000 */
.L_x_1192:
[----:B------:R-:W-:Y:S01]  /*32f0*/  ISETP.GE.AND P0, PT, R102, c[0x0][0x1d4], PT ;  /* 0x0000750066007a0c */ /* 0x000fe20003f06270 */
[----:B------:R-:W-:Y:S01]  /*3300*/  @!UPT UIADD3 URZ, URZ, URZ, URZ ;  /* 0x0000003f3f3ff290 */ /* 0x000fe2000fffe03f */
[----:B------:R-:W-:Y:S11]  /*3310*/  BSSY B0, `(.L_x_1194) ;  /* 0x0000038000007945 */ /* 0x000ff60003800000 */
[----:B------:R-:W-:-:S05]  /*3320*/  @P0 BRA `(.L_x_1195) ;  /* 0x0000036000000947 */ /* 0x000fca0003800000 */
[C---:B-1--4-:R-:W-:Y:S01]  /*3330*/  LEA R44, P0, R94.reuse, R71, 0x1 ;  /* 0x000000475e2c7211 */ /* 0x052fe200078008ff */
[----:B---3--:R-:W1:Y:S03]  /*3340*/  LDS.128 R12, [R89+0xe000] ;  /* 0x00e00000590c7984 */ /* 0x008e660000000c00 */
        /* <DEDUP_REMOVED lines=52> */
.L_x_1195:
[----:B------:R-:W-:Y:S05]  /*3690*/  BSYNC B0 ;  /* 0x0000000000007941 */ /* 0x000fea0003800000 */
.L_x_1194:
        /* <DEDUP_REMOVED lines=58> */
.L_x_1197:
[----:B------:R-:W-:Y:S05]  /*3a40*/  BSYNC B0 ;  /* 0x0000000000007941 */ /* 0x000fea0003800000 */
.L_x_1196:
[----:B------:R-:W-:Y:S11]  /*3a50*/  ISETP.GE.AND P0, PT, R100, c[0x0][0x1d4], PT ;  /* 0x0000750064007a0c */ /* 0x000ff60003f06270 */
[----:B------:R-:W-:Y:S02]  /*3a60*/  @!UPT UIADD3 URZ, URZ, URZ, URZ ;  /* 0x0000003f3f3ff290 */ /* 0x000fe4000fffe03f */
        /* <DEDUP_REMOVED lines=56> */
.L_x_1184:
        /* <DEDUP_REMOVED lines=47> */
.L_x_1199:
[----:B------:R-:W-:Y:S05]  /*40e0*/  BSYNC B0 ;  /* 0x0000000000007941 */ /* 0x000fea0003800000 */
.L_x_1198:
[----:B------:R2:W3:Y:S04]  /*40f0*/  SHFL.IDX PT, R77, R76, RZ, 0x1c1f ;  /* 0x001c1fff4c4d7589 */ /* 0x0004e800000e0000 */
[----:B------:R2:W4:Y:S01]  /*4100*/  SHFL.IDX PT, R76, R15, RZ, 0x1c1f ;  /* 0x001c1fff0f4c7589 */ /* 0x00052200000e0000 */
[----:B------:R-:W-:-:S05]  /*4110*/  @P1 BRA `(.L_x_1187) ;  /* 0x00001d2000001947 */ /* 0x000fca0003800000 */
[----:B-1---5:R-:W-:Y:S01]  /*4120*/  MOV R2, R21 ;  /* 0x0000001500027202 */ /* 0x022fe20000000f00 */
[----:B------:R-:W-:Y:S01]  /*4130*/  IMAD.MOV.U32 R9, RZ, RZ, R22 ;  /* 0x000000ffff097224 */ /* 0x000fe200078e0016 */
[----:B------:R-:W-:Y:S01]  /*4140*/  ISETP.GE.AND P0, PT, R26, c[0x0][0x1d4], PT ;  /* 0x000075001a007a0c */ /* 0x000fe20003f06270 */
[----:B------:R-:W-:Y:S01]  /*4150*/  IMAD.MOV.U32 R8, RZ, RZ, R23 ;  /* 0x000000ffff087224 */ /* 0x000fe200078e0017 */
[----:B------:R-:W-:Y:S01]  /*4160*/  IADD3 R154, -R156, c[0x0][0x1d4], RZ ;  /* 0x000075009c9a7a10 */ /* 0x000fe20007ffe1ff */
[----:B------:R-:W-:Y:S01]  /*4170*/  IMAD.MOV.U32 R3, RZ, RZ, R20 ;  /* 0x000000ffff037224 */ /* 0x000fe200078e0014 */
[----:B------:R-:W-:Y:S01]  /*4180*/  BSSY B0, `(.L_x_1200) ;  /* 0x0000099000007945 */ /* 0x000fe20003800000 */
[----:B------:R-:W-:Y:S01]  /*4190*/  IMAD R78, R43, 0x3000, RZ ;  /* 0x000030002b4e7824 */ /* 0x000fe200078e02ff */
        /* <DEDUP_REMOVED lines=18> */
[----:B------:R-:W-:Y:S02]  /*42c0*/  PRMT R72, R8, 0x5410, R9 ;  /* 0x0000541008487816 */ /* 0x000fe40000000009 */
[----:B------:R-:W-:Y:S01]  /*42d0*/  PRMT R59, R3, 0x5410, R2 ;  /* 0x00005410033b7816 */ /* 0x000fe20000000002 */
[----:B------:R-:W-:-:S05]  /*42e0*/  @P0 BRA `(.L_x_1201) ;  /* 0x0000082000000947 */ /* 0x000fca0003800000 */
[----:B------:R-:W-:Y:S01]  /*42f0*/  ISETP.NE.AND P2, PT, R152, RZ, PT ;  /* 0x000000ff9800720c */ /* 0x000fe20003f45270 */
[----:B------:R-:W-:Y:S01]  /*4300*/  IMAD.MOV.U32 R50, RZ, RZ, R44 ;  /* 0x000000ffff327224 */ /* 0x000fe200078e002c */
[----:B------:R-:W-:Y:S01]  /*4310*/  ISETP.GE.AND P0, PT, R26, c[0x0][0x27c], PT ;  /* 0x00009f001a007a0c */ /* 0x000fe20003f06270 */
[----:B------:R-:W-:Y:S01]  /*4320*/  IMAD.MOV.U32 R9, RZ, RZ, R4 ;  /* 0x000000ffff097224 */ /* 0x000fe200078e0004 */
[----:B------:R-:W-:Y:S01]  /*4330*/  SEL R2, R156, R154, !P2 ;  /* 0x0000009a9c027207 */ /* 0x000fe20005000000 */
[----:B------:R-:W-:Y:S01]  /*4340*/  IMAD.MOV.U32 R8, RZ, RZ, R5 ;  /* 0x000000ffff087224 */ /* 0x000fe200078e0005 */
[----:B------:R-:W-:Y:S02]  /*4350*/  MOV R48, R47 ;  /* 0x0000002f00307202 */ /* 0x000fe40000000f00 */
[----:B------:R-:W-:Y:S02]  /*4360*/  SHF.R.S32.HI R3, RZ, 0x1f, R2 ;  /* 0x0000001fff037819 */ /* 0x000fe40000011402 */
[----:B------:R-:W-:Y:S02]  /*4370*/  MOV R52, R45 ;  /* 0x0000002d00347202 */ /* 0x000fe40000000f00 */
[----:B------:R-:W-:Y:S03]  /*4380*/  LEA.HI R2, R3, R2, RZ, 0x4 ;  /* 0x0000000203027211 */ /* 0x000fe600078f20ff */
[----:B------:R-:W-:Y:S01]  /*4390*/  @!P0 SHF.R.U64 R51, R44, 0x10, R45 ;  /* 0x000000102c338819 */ /* 0x000fe2000000122d */
[----:B------:R-:W-:Y:S01]  /*43a0*/  IMAD.MOV.U32 R44, RZ, RZ, R46 ;  /* 0x000000ffff2c7224 */ /* 0x000fe200078e002e */
[----:B------:R-:W-:Y:S02]  /*43b0*/  LEA.HI.SX32 R2, R2, R145, 0x1c ;  /* 0x0000009102027211 */ /* 0x000fe400078fe2ff */
[----:B------:R-:W-:Y:S01]  /*43c0*/  @!P0 SHF.R.U64 R11, R4, 0x10, R5 ;  /* 0x00000010040b8819 */ /* 0x000fe20000001205 */
[----:B------:R-:W-:Y:S01]  /*43d0*/  IMAD.MOV.U32 R4, RZ, RZ, R6 ;  /* 0x000000ffff047224 */ /* 0x000fe200078e0006 */
[----:B------:R-:W-:Y:S01]  /*43e0*/  SHF.R.S32.HI R3, RZ, 0x1f, R2 ;  /* 0x0000001fff037819 */ /* 0x000fe20000011402 */
[----:B------:R-:W-:Y:S01]  /*43f0*/  IMAD.SHL.U32 R75, R2, 0x8, RZ ;  /* 0x00000008024b7824 */ /* 0x000fe200078e00ff */
[----:B------:R-:W-:Y:S02]  /*4400*/  @!P0 SHF.R.U32.HI R24, RZ, 0x10, R47 ;  /* 0x00000010ff188819 */ /* 0x000fe4000001162f */
[----:B------:R-:W-:Y:S02]  /*4410*/  LEA.HI R2, R3, R2, RZ, 0x3 ;  /* 0x0000000203027211 */ /* 0x000fe400078f18ff */
[----:B------:R-:W-:Y:S02]  /*4420*/  @!P0 PRMT R50, R50, 0x5410, R51 ;  /* 0x0000541032328816 */ /* 0x000fe40000000033 */
[----:B------:R-:W-:Y:S01]  /*4430*/  @!P0 SHF.R.U32.HI R49, RZ, 0x10, R45 ;  /* 0x00000010ff318819 */ /* 0x000fe2000001162d */
[----:B------:R-:W-:Y:S01]  /*4440*/  IMAD.SHL.U32 R2, R2, 0x200, RZ ;  /* 0x0000020002027824 */ /* 0x000fe200078e00ff */
[----:B------:R-:W-:Y:S02]  /*4450*/  LOP3.LUT R3, R103, 0x38, R75, 0xf8, !PT ;  /* 0x0000003867037812 */ /* 0x000fe400078ef84b */
[----:B------:R-:W-:Y:S02]  /*4460*/  @!P0 SHF.R.U64 R45, R46, 0x10, R47 ;  /* 0x000000102e2d8819 */ /* 0x000fe4000000122f */
[----:B------:R-:W-:Y:S02]  /*4470*/  LOP3.LUT R3, R3, R104, RZ, 0x3c, !PT ;  /* 0x0000006803037212 */ /* 0x000fe400078e3cff */
[----:B------:R-:W-:Y:S02]  /*4480*/  LOP3.LUT R2, R2, 0x7ffff000, RZ, 0xc0, !PT ;  /* 0x7ffff00002027812 */ /* 0x000fe400078ec0ff */
[----:B------:R-:W-:Y:S02]  /*4490*/  @!P0 SHF.R.U64 R6, R6, 0x10, R7 ;  /* 0x0000001006068819 */ /* 0x000fe40000001207 */
[----:B------:R-:W-:Y:S02]  /*44a0*/  IADD3 R2, R3, R2, R42 ;  /* 0x0000000203027210 */ /* 0x000fe40007ffe02a */
[----:B------:R-:W-:Y:S02]  /*44b0*/  IADD3 R3, R149, R78, RZ ;  /* 0x0000004e95037210 */ /* 0x000fe40007ffe0ff */
[----:B------:R-:W-:Y:S01]  /*44c0*/  @!P0 PRMT R56, R48, 0x5410, R24 ;  /* 0x0000541030388816 */ /* 0x000fe20000000018 */
[----:B------:R-:W-:Y:S01]  /*44d0*/  IMAD.IADD R2, R78, 0x1, R2 ;  /* 0x000000014e027824 */ /* 0x000fe200078e0202 */
[----:B------:R-:W-:Y:S01]  /*44e0*/  @!P0 SHF.R.U32.HI R5, RZ, 0x10, R5 ;  /* 0x00000010ff058819 */ /* 0x000fe20000011605 */
[----:B------:R-:W-:Y:S01]  /*44f0*/  IMAD.SHL.U32 R3, R3, 0x2, RZ ;  /* 0x0000000203037824 */ /* 0x000fe200078e00ff */
[----:B------:R-:W-:Y:S01]  /*4500*/  @!P0 PRMT R49, R52, 0x5410, R49 ;  /* 0x0000541034318816 */ /* 0x000fe20000000031 */
[----:B------:R-:W-:Y:S01]  /*4510*/  IMAD.SHL.U32 R2, R2, 0x2, RZ ;  /* 0x0000000202027824 */ /* 0x000fe200078e00ff */
[----:B------:R-:W-:Y:S02]  /*4520*/  @!P0 PRMT R52, R44, 0x5410, R45 ;  /* 0x000054102c348816 */ /* 0x000fe4000000002d */
[----:B------:R1:W5:Y:S01]  /*4530*/  LDS.128 R60, [R3+0xc100] ;  /* 0x00c10000033c7984 */ /* 0x0003620000000c00 */
[----:B------:R-:W-:Y:S02]  /*4540*/  @!P0 LOP3.LUT R44, R50, 0xffff0000, RZ, 0xc0, !PT ;  /* 0xffff0000322c8812 */ /* 0x000fe400078ec0ff */
[----:B------:R-:W-:Y:S02]  /*4550*/  @!P0 PRMT R8, R8, 0x5410, R5 ;  /* 0x0000541008088816 */ /* 0x000fe40000000005 */
[----:B------:R-:W-:Y:S03]  /*4560*/  @!P0 LOP3.LUT R48, R49, 0xffff0000, RZ, 0xc0, !PT ;  /* 0xffff000031308812 */ /* 0x000fe600078ec0ff */
[----:B--2---:R2:W4:Y:S01]  /*4570*/  LDS.128 R12, [R2+0xc100] ;  /* 0x00c10000020c7984 */ /* 0x0045220000000c00 */
[--C-:B-1----:R-:W-:Y:S01]  /*4580*/  IMAD.MOV.U32 R3, RZ, RZ, R7.reuse ;  /* 0x000000ffff037224 */ /* 0x102fe200078e0007 */
[----:B--2---:R-:W-:Y:S02]  /*4590*/  @!P0 SHF.R.U32.HI R2, RZ, 0x10, R7 ;  /* 0x00000010ff028819 */ /* 0x004fe40000011607 */
[----:B------:R-:W-:Y:S02]  /*45a0*/  @!P0 PRMT R7, R9, 0x5410, R11 ;  /* 0x0000541009078816 */ /* 0x000fe4000000000b */
[----:B------:R-:W-:Y:S02]  /*45b0*/  @!P0 PRMT R24, R3, 0x5410, R2 ;  /* 0x0000541003188816 */ /* 0x000fe40000000002 */
[----:B------:R-:W-:Y:S01]  /*45c0*/  @!P0 PRMT R9, R4, 0x5410, R6 ;  /* 0x0000541004098816 */ /* 0x000fe20000000006 */
[----:B------:R-:W-:Y:S01]  /*45d0*/  @!P0 IMAD.U32 R6, R50, 0x10000, RZ ;  /* 0x0001000032068824 */ /* 0x000fe200078e00ff */
[C---:B------:R-:W-:Y:S01]  /*45e0*/  @!P0 LOP3.LUT R5, R7.reuse, 0xffff0000, RZ, 0xc0, !PT ;  /* 0xffff000007058812 */ /* 0x040fe200078ec0ff */
[----:B------:R-:W-:Y:S02]  /*45f0*/  @!P0 IMAD.U32 R4, R7, 0x10000, RZ ;  /* 0x0001000007048824 */ /* 0x000fe400078e00ff */
[C---:B-----5:R-:W-:Y:S01]  /*4600*/  @!P0 IMAD.U32 R7, R60.reuse, 0x10000, RZ ;  /* 0x000100003c078824 */ /* 0x060fe200078e00ff */
[----:B------:R-:W-:Y:S01]  /*4610*/  @!P0 LOP3.LUT R45, R60, 0xffff0000, RZ, 0xc0, !PT ;  /* 0xffff00003c2d8812 */ /* 0x000fe200078ec0ff */
[----:B------:R-:W-:Y:S01]  /*4620*/  @!P0 IMAD.U32 R47, R61, 0x10000, RZ ;  /* 0x000100003d2f8824 */ /* 0x000fe200078e00ff */
[----:B------:R-:W-:Y:S01]  /*4630*/  @!P0 LOP3.LUT R53, R62, 0xffff0000, RZ, 0xc0, !PT ;  /* 0xffff00003e358812 */ /* 0x000fe200078ec0ff */
[C---:B------:R-:W-:Y:S01]  /*4640*/  @!P0 IMAD.U32 R50, R52.reuse, 0x10000, RZ ;  /* 0x0001000034328824 */ /* 0x040fe200078e00ff */
[----:B------:R-:W-:Y:S01]  /*4650*/  @!P0 LOP3.LUT R52, R52, 0xffff0000, RZ, 0xc0, !PT ;  /* 0xffff000034348812 */ /* 0x000fe200078ec0ff */
[----:B------:R-:W-:Y:S01]  /*4660*/  @!P0 IMAD.U32 R51, R62, 0x10000, RZ ;  /* 0x000100003e338824 */ /* 0x000fe200078e00ff */
[C---:B----4-:R-:W-:Y:S01]  /*4670*/  @!P0 SHF.L.U32 R2, R12.reuse, 0x10, RZ ;  /* 0x000000100c028819 */ /* 0x050fe200000006ff */
[C---:B------:R-:W-:Y:S01]  /*4680*/  @!P0 IMAD.U32 R55, R63.reuse, 0x10000, RZ ;  /* 0x000100003f378824 */ /* 0x040fe200078e00ff */
[----:B------:R-:W-:Y:S02]  /*4690*/  @!P0 LOP3.LUT R3, R12, 0xffff0000, RZ, 0xc0, !PT ;  /* 0xffff00000c038812 */ /* 0x000fe400078ec0ff */
[----:B------:R-:W-:Y:S01]  /*46a0*/  @!P0 LOP3.LUT R57, R63, 0xffff0000, RZ, 0xc0, !PT ;  /* 0xffff00003f398812 */ /* 0x000fe200078ec0ff */
[C---:B------:R-:W-:Y:S02]  /*46b0*/  @!P0 FMUL.FTZ R11, R2.reuse, R6 ;  /* 0x00000006020b8220 */ /* 0x040fe40000410000 */
[----:B------:R-:W-:Y:S02]  /*46c0*/  @!P0 FMUL.FTZ R46, R3, R44 ;  /* 0x0000002c032e8220 */ /* 0x000fe40000410000 */
[-C--:B------:R-:W-:Y:S02]  /*46d0*/  @!P0 FMUL.FTZ R2, R2, R4.reuse ;  /* 0x0000000402028220 */ /* 0x080fe40000410000 */
[----:B------:R-:W-:Y:S01]  /*46e0*/  @!P0 FFMA.FTZ R86, R7, R4, -R11 ;  /* 0x0000000407568223 */ /* 0x000fe2000001080b */
[----:B------:R-:W-:Y:S01]  /*46f0*/  @!P0 SHF.L.U32 R4, R13, 0x10, RZ ;  /* 0x000000100d048819 */ /* 0x000fe200000006ff */
[-C--:B------:R-:W-:Y:S02]  /*4700*/  @!P0 FMUL.FTZ R3, R3, R5.reuse ;  /* 0x0000000503038220 */ /* 0x080fe40000410000 */
[----:B------:R-:W-:Y:S01]  /*4710*/  @!P0 FFMA.FTZ R85, R45, R5, -R46 ;  /* 0x000000052d558223 */ /* 0x000fe2000001082e */
[----:B------:R-:W-:Y:S01]  /*4720*/  @!P0 LOP3.LUT R5, R13, 0xffff0000, RZ, 0xc0, !PT ;  /* 0xffff00000d058812 */ /* 0x000fe200078ec0ff */
[----:B------:R-:W-:Y:S01]  /*4730*/  @!P0 IMAD.U32 R46, R49, 0x10000, RZ ;  /* 0x00010000312e8824 */ /* 0x000fe200078e00ff */
[----:B------:R-:W-:Y:S01]  /*4740*/  @!P0 LOP3.LUT R49, R61, 0xffff0000, RZ, 0xc0, !PT ;  /* 0xffff00003d318812 */ /* 0x000fe200078ec0ff */
[----:B------:R-:W-:Y:S01]  /*4750*/  @!P0 FFMA.FTZ R2, R6, R7, R2 ;  /* 0x0000000706028223 */ /* 0x000fe20000010002 */
[C---:B------:R-:W-:Y:S01]  /*4760*/  @!P0 LOP3.LUT R7, R8.reuse, 0xffff0000, RZ, 0xc0, !PT ;  /* 0xffff000008078812 */ /* 0x040fe200078ec0ff */
[----:B------:R-:W-:Y:S02]  /*4770*/  @!P0 IMAD.U32 R6, R8, 0x10000, RZ ;  /* 0x0001000008068824 */ /* 0x000fe400078e00ff */
[C---:B------:R-:W-:Y:S02]  /*4780*/  @!P0 FMUL.FTZ R8, R4.reuse, R46 ;  /* 0x0000002e04088220 */ /* 0x040fe40000410000 */
[----:B------:R-:W-:Y:S02]  /*4790*/  @!P0 FMUL.FTZ R11, R5, R48 ;  /* 0x00000030050b8220 */ /* 0x000fe40000410000 */
[-C--:B------:R-:W-:Y:S02]  /*47a0*/  @!P0 FMUL.FTZ R4, R4, R6.reuse ;  /* 0x0000000604048220 */ /* 0x080fe40000410000 */
[----:B------:R-:W-:Y:S01]  /*47b0*/  @!P0 FFMA.FTZ R84, R47, R6, -R8 ;  /* 0x000000062f548223 */ /* 0x000fe20000010808 */
[C---:B------:R-:W-:Y:S01]  /*47c0*/  @!P0 SHF.L.U32 R6, R14.reuse, 0x10, RZ ;  /* 0x000000100e068819 */ /* 0x040fe200000006ff */
[-C--:B------:R-:W-:Y:S02]  /*47d0*/  @!P0 FMUL.FTZ R5, R5, R7.reuse ;  /* 0x0000000705058220 */ /* 0x080fe40000410000 */
[----:B------:R-:W-:Y:S01]  /*47e0*/  @!P0 FFMA.FTZ R83, R49, R7, -R11 ;  /* 0x0000000731538223 */ /* 0x000fe2000001080b */
[----:B------:R-:W-:Y:S01]  /*47f0*/  @!P0 LOP3.LUT R7, R14, 0xffff0000, RZ, 0xc0, !PT ;  /* 0xffff00000e078812 */ /* 0x000fe200078ec0ff */
[C---:B------:R-:W-:Y:S01]  /*4800*/  @!P0 IMAD.U32 R8, R9.reuse, 0x10000, RZ ;  /* 0x0001000009088824 */ /* 0x040fe200078e00ff */
[----:B------:R-:W-:Y:S01]  /*4810*/  @!P0 LOP3.LUT R9, R9, 0xffff0000, RZ, 0xc0, !PT ;  /* 0xffff000009098812 */ /* 0x000fe200078ec0ff */
[----:B------:R-:W-:Y:S02]  /*4820*/  @!P0 FMUL.FTZ R11, R6, R50 ;  /* 0x00000032060b8220 */ /* 0x000fe40000410000 */
[----:B------:R-:W-:Y:S02]  /*4830*/  @!P0 FMUL.FTZ R54, R7, R52 ;  /* 0x0000003407368220 */ /* 0x000fe40000410000 */
[----:B------:R-:W-:Y:S01]  /*4840*/  @!P0 FFMA.FTZ R3, R44, R45, R3 ;  /* 0x0000002d2c038223 */ /* 0x000fe20000010003 */
[----:B------:R-:W-:Y:S01]  /*4850*/  @!P0 F2FP.BF16.PACK_AB R44, R85, R86 ;  /* 0x00000056552c823e */ /* 0x000fe200000010ff */
[----:B------:R-:W-:Y:S01]  /*4860*/  @!P0 FMUL.FTZ R6, R6, R8 ;  /* 0x0000000806068220 */ /* 0x000fe20000410000 */
[----:B------:R-:W-:Y:S01]  /*4870*/  @!P0 F2FP.BF16.PACK_AB R45, R83, R84 ;  /* 0x00000054532d823e */ /* 0x000fe200000010ff */
[----:B------:R-:W-:Y:S01]  /*4880*/  @!P0 FFMA.FTZ R82, R51, R8, -R11 ;  /* 0x0000000833528223 */ /* 0x000fe2000001080b */
[----:B------:R-:W-:Y:S01]  /*4890*/  @!P0 SHF.L.U32 R8, R15, 0x10, RZ ;  /* 0x000000100f088819 */ /* 0x000fe200000006ff */
[----:B------:R-:W-:Y:S01]  /*48a0*/  @!P0 FMUL.FTZ R7, R7, R9 ;  /* 0x0000000907078220 */ /* 0x000fe20000410000 */
[----:B------:R-:W-:Y:S01]  /*48b0*/  @!P0 MOV R61, R45 ;  /* 0x0000002d003d8202 */ /* 0x000fe20000000f00 */
[----:B------:R-:W-:Y:S01]  /*48c0*/  @!P0 FFMA.FTZ R81, R53, R9, -R54 ;  /* 0x0000000935518223 */ /* 0x000fe20000010836 */
[----:B------:R-:W-:Y:S01]  /*48d0*/  @!P0 LOP3.LUT R9, R15, 0xffff0000, RZ, 0xc0, !PT ;  /* 0xffff00000f098812 */ /* 0x000fe200078ec0ff */
[C---:B------:R-:W-:Y:S01]  /*48e0*/  @!P0 IMAD.U32 R54, R56.reuse, 0x10000, RZ ;  /* 0x0001000038368824 */ /* 0x040fe200078e00ff */
[----:B------:R-:W-:Y:S01]  /*48f0*/  @!P0 LOP3.LUT R56, R56, 0xffff0000, RZ, 0xc0, !PT ;  /* 0xffff000038388812 */ /* 0x000fe200078ec0ff */
        /* <DEDUP_REMOVED lines=11> */
[----:B------:R-:W-:Y:S02]  /*49b0*/  @!P0 FMUL.FTZ R9, R9, R24 ;  /* 0x0000001809098220 */ /* 0x000fe40000410000 */
        /* <DEDUP_REMOVED lines=15> */
[----:B------:R-:W-:Y:S05]  /*4ab0*/  IADD3 R2, P0, R76, R138, RZ ;  /* 0x0000008a4c027210 */ /* 0x000fea0007f1e0ff */
[----:B---3--:R-:W-:Y:S01]  /*4ac0*/  IMAD.X R3, R77, 0x1, R139, P0 ;  /* 0x000000014d037824 */ /* 0x008fe200000e068b */
[C---:B------:R-:W-:Y:S04]  /*4ad0*/  ISETP.GE.AND P0, PT, R75.reuse, c[0x0][0x1d4], PT ;  /* 0x000075004b007a0c */ /* 0x040fe80003f06270 */
[----:B------:R1:W-:Y:S09]  /*4ae0*/  ST.E.128 [R2.64], R60 ;  /* 0x0000003c02007985 */ /* 0x0003f2000c101d06 */
[----:B------:R-:W-:Y:S05]  /*4af0*/  @!P0 IMAD.WIDE R4, R75, 0x2, R76 ;  /* 0x000000024b048825 */ /* 0x000fea00078e024c */
[----:B------:R1:W-:Y:S02]  /*4b00*/  @!P0 ST.E.128 [R4.64], R12 ;  /* 0x0000000c04008985 */ /* 0x0003e4000c101d06 */
.L_x_1201:
[----:B------:R-:W-:Y:S05]  /*4b10*/  BSYNC B0 ;  /* 0x0000000000007941 */ /* 0x000fea0003800000 */
.L_x_1200:
[----:B------:R-:W-:Y:S01]  /*4b20*/  ISETP.GE.AND P0, PT, R29, c[0x0][0x1d4], PT ;  /* 0x000075001d007a0c */ /* 0x000fe20003f06270 */
[----:B------:R-:W-:Y:S01]  /*4b30*/  @!UPT UIADD3 URZ, URZ, URZ, URZ ;  /* 0x0000003f3f3ff290 */ /* 0x000fe2000fffe03f */
[----:B------:R-:W-:Y:S11]  /*4b40*/  BSSY B0, `(.L_x_1202) ;  /* 0x000007c000007945 */ /* 0x000ff60003800000 */
[----:B------:R-:W-:-:S05]  /*4b50*/  @P0 BRA `(.L_x_1203) ;  /* 0x000007a000000947 */ /* 0x000fca0003800000 */
[----:B------:R-:W-:Y:S02]  /*4b60*/  ISETP.NE.AND P1, PT, R151, RZ, PT ;  /* 0x000000ff9700720c */ /* 0x000fe40003f25270 */
[----:B------:R-:W-:Y:S02]  /*4b70*/  ISETP.GE.AND P0, PT, R29, c[0x0][0x27c], PT ;  /* 0x00009f001d007a0c */ /* 0x000fe40003f06270 */
[----:B-1----:R-:W-:Y:S04]  /*4b80*/  SEL R2, R156, R154, !P1 ;  /* 0x0000009a9c027207 */ /* 0x002fe80004800000 */
[----:B------:R-:W-:Y:S04]  /*4b90*/  SHF.R.S32.HI R3, RZ, 0x1f, R2 ;  /* 0x0000001fff037819 */ /* 0x000fe80000011402 */
        /* <DEDUP_REMOVED lines=9> */
[----:B------:R-:W-:Y:S01]  /*4c30*/  @!P0 SHF.R.U32.HI R4, RZ, 0x10, R19 ;  /* 0x00000010ff048819 */ /* 0x000fe20000011613 */
[----:B------:R-:W-:Y:S01]  /*4c40*/  IMAD.SHL.U32 R2, R2, 0x200, RZ ;  /* 0x0000020002027824 */ /* 0x000fe200078e00ff */
[----:B------:R-:W-:Y:S02]  /*4c50*/  LOP3.LUT R3, R103, 0x38, R60, 0xf8, !PT ;  /* 0x0000003867037812 */ /* 0x000fe400078ef83c */
[----:B------:R-:W-:Y:S01]  /*4c60*/  @!P0 PRMT R8, R31, 0x5410, R4 ;  /* 0x000054101f088816 */ /* 0x000fe20000000004 */
[----:B------:R-:W-:Y:S01]  /*4c70*/  @!P0 IMAD.U32 R4, R7, 0x10000, RZ ;  /* 0x0001000007048824 */ /* 0x000fe200078e00ff */
[----:B------:R-:W-:Y:S02]  /*4c80*/  LOP3.LUT R3, R3, R104, RZ, 0x3c, !PT ;  /* 0x0000006803037212 */ /* 0x000fe400078e3cff */
[----:B------:R-:W-:Y:S02]  /*4c90*/  LOP3.LUT R2, R2, 0x7ffff000, RZ, 0xc0, !PT ;  /* 0x7ffff00002027812 */ /* 0x000fe400078ec0ff */
[--C-:B------:R-:W-:Y:S02]  /*4ca0*/  @!P0 SHF.R.U32.HI R44, RZ, 0x10, R67.reuse ;  /* 0x00000010ff2c8819 */ /* 0x100fe40000011643 */
[----:B------:R-:W-:Y:S01]  /*4cb0*/  IADD3 R2, R3, R2, R42 ;  /* 0x0000000203027210 */ /* 0x000fe20007ffe02a */
[----:B------:R-:W-:Y:S01]  /*4cc0*/  IMAD.IADD R3, R148, 0x1, R78 ;  /* 0x0000000194037824 */ /* 0x000fe200078e024e */
[----:B------:R-:W-:Y:S02]  /*4cd0*/  @!P0 LOP3.LUT R7, R7, 0xffff0000, RZ, 0xc0, !PT ;  /* 0xffff000007078812 */ /* 0x000fe400078ec0ff */
[----:B------:R-:W-:Y:S01]  /*4ce0*/  @!P0 PRMT R44, R72, 0x5410, R44 ;  /* 0x00005410482c8816 */ /* 0x000fe2000000002c */
[----:B------:R-:W-:Y:S01]  /*4cf0*/  IMAD.IADD R2, R78, 0x1, R2 ;  /* 0x000000014e027824 */ /* 0x000fe200078e0202 */
[----:B------:R-:W-:Y:S02]  /*4d00*/  SHF.L.U32 R3, R3, 0x1, RZ ;  /* 0x0000000103037819 */ /* 0x000fe400000006ff */
[----:B------:R-:W-:Y:S01]  /*4d10*/  @!P0 LOP3.LUT R50, R44, 0xffff0000, RZ, 0xc0, !PT ;  /* 0xffff00002c328812 */ /* 0x000fe200078ec0ff */
[----:B------:R-:W-:Y:S01]  /*4d20*/  IMAD.SHL.U32 R2, R2, 0x2, RZ ;  /* 0x0000000202027824 */ /* 0x000fe200078e00ff */
[----:B------:R-:W-:Y:S01]  /*4d30*/  @!P0 SHF.R.U64 R46, R66, 0x10, R67 ;  /* 0x00000010422e8819 */ /* 0x000fe20000001243 */
[----:B------:R-:W-:Y:S01]  /*4d40*/  @!P0 IMAD.U32 R48, R44, 0x10000, RZ ;  /* 0x000100002c308824 */ /* 0x000fe200078e00ff */
[----:B------:R1:W5:Y:S02]  /*4d50*/  LDS.128 R52, [R3+0xc100] ;  /* 0x00c1000003347984 */ /* 0x0003640000000c00 */
[----:B------:R-:W-:Y:S06]  /*4d60*/  @!P0 PRMT R46, R72, 0x5432, R46 ;  /* 0x00005432482e8816 */ /* 0x000fec000000002e */
[----:B--2---:R2:W4:Y:S01]  /*4d70*/  LDS.128 R12, [R2+0xc100] ;  /* 0x00c10000020c7984 */ /* 0x0045220000000c00 */
[----:B-1----:R-:W-:Y:S02]  /*4d80*/  @!P0 SHF.R.U32.HI R3, RZ, 0x10, R17 ;  /* 0x00000010ff038819 */ /* 0x002fe40000011611 */
[----:B------:R-:W-:Y:S02]  /*4d90*/  @!P0 PRMT R17, R59, 0x5432, R64 ;  /* 0x000054323b118816 */ /* 0x000fe40000000040 */
[----:B--2---:R-:W-:Y:S03]  /*4da0*/  @!P0 SHF.R.U64 R2, R18, 0x10, R19 ;  /* 0x0000001012028819 */ /* 0x004fe60000001213 */
[----:B------:R-:W-:Y:S01]  /*4db0*/  @!P0 IMAD.U32 R19, R17, 0x10000, RZ ;  /* 0x0001000011138824 */ /* 0x000fe200078e00ff */
[----:B------:R-:W-:Y:S02]  /*4dc0*/  @!P0 PRMT R18, R59, 0x5410, R5 ;  /* 0x000054103b128816 */ /* 0x000fe40000000005 */
[----:B------:R-:W-:Y:S02]  /*4dd0*/  @!P0 PRMT R5, R30, 0x5410, R3 ;  /* 0x000054101e058816 */ /* 0x000fe40000000003 */
[----:B------:R-:W-:Y:S01]  /*4de0*/  @!P0 PRMT R11, R31, 0x5432, R2 ;  /* 0x000054321f0b8816 */ /* 0x000fe20000000002 */
[----:B------:R-:W-:Y:S01]  /*4df0*/  @!P0 IMAD.U32 R9, R18, 0x10000, RZ ;  /* 0x0001000012098824 */ /* 0x000fe200078e00ff */
[----:B------:R-:W-:Y:S01]  /*4e00*/  @!P0 SHF.L.U32 R6, R5, 0x10, RZ ;  /* 0x0000001005068819 */ /* 0x000fe200000006ff */
[----:B-----5:R-:W-:Y:S01]  /*4e10*/  @!P0 IMAD.U32 R16, R52, 0x10000, RZ ;  /* 0x0001000034108824 */ /* 0x020fe200078e00ff */
[----:B------:R-:W-:Y:S01]  /*4e20*/  @!P0 LOP3.LUT R51, R55, 0xffff0000, RZ, 0xc0, !PT ;  /* 0xffff000037338812 */ /* 0x000fe200078ec0ff */
[----:B------:R-:W-:Y:S01]  /*4e30*/  @!P0 IMAD.U32 R24, R53, 0x10000, RZ ;  /* 0x0001000035188824 */ /* 0x000fe200078e00ff */
[----:B------:R-:W-:Y:S01]  /*4e40*/  @!P0 LOP3.LUT R47, R54, 0xffff0000, RZ, 0xc0, !PT ;  /* 0xffff0000362f8812 */ /* 0x000fe200078ec0ff */
[----:B------:R-:W-:Y:S02]  /*4e50*/  @!P0 IMAD.U32 R49, R55, 0x10000, RZ ;  /* 0x0001000037318824 */ /* 0x000fe400078e00ff */
[----:B----4-:R-:W-:Y:S02]  /*4e60*/  @!P0 IMAD.U32 R2, R12, 0x10000, RZ ;  /* 0x000100000c028824 */ /* 0x010fe400078e00ff */
[----:B------:R-:W-:Y:S02]  /*4e70*/  @!P0 IMAD.U32 R3, R13, 0x10000, RZ ;  /* 0x000100000d038824 */ /* 0x000fe400078e00ff */
[C---:B------:R-:W-:Y:S02]  /*4e80*/  @!P0 FMUL.FTZ R30, R2.reuse, R9 ;  /* 0x00000009021e8220 */ /* 0x040fe40000410000 */
[----:B------:R-:W-:Y:S02]  /*4e90*/  @!P0 FMUL.FTZ R31, R3, R19 ;  /* 0x00000013031f8220 */ /* 0x000fe40000410000 */
[-C--:B------:R-:W-:Y:S02]  /*4ea0*/  @!P0 FMUL.FTZ R2, R2, R4.reuse ;  /* 0x0000000402028220 */ /* 0x080fe40000410000 */
[----:B------:R-:W-:Y:S01]  /*4eb0*/  @!P0 FFMA.FTZ R65, R16, R4, -R30 ;  /* 0x0000000410418223 */ /* 0x000fe2000001081e */
[----:B------:R-:W-:Y:S01]  /*4ec0*/  @!P0 LOP3.LUT R30, R17, 0xffff0000, RZ, 0xc0, !PT ;  /* 0xffff0000111e8812 */ /* 0x000fe200078ec0ff */
[-C--:B------:R-:W-:Y:S01]  /*4ed0*/  @!P0 FMUL.FTZ R4, R3, R6.reuse ;  /* 0x0000000603048220 */ /* 0x080fe20000410000 */
[----:B------:R-:W-:Y:S01]  /*4ee0*/  @!P0 LOP3.LUT R17, R18, 0xffff0000, RZ, 0xc0, !PT ;  /* 0xffff000012118812 */ /* 0x000fe200078ec0ff */
[----:B------:R-:W-:Y:S01]  /*4ef0*/  @!P0 FFMA.FTZ R64, R24, R6, -R31 ;  /* 0x0000000618408223 */ /* 0x000fe2000001081f */
[----:B------:R-:W-:Y:S01]  /*4f00*/  @!P0 LOP3.LUT R6, R12, 0xffff0000, RZ, 0xc0, !PT ;  /* 0xffff00000c068812 */ /* 0x000fe200078ec0ff */
[----:B------:R-:W-:Y:S01]  /*4f10*/  @!P0 FFMA.FTZ R2, R9, R16, R2 ;  /* 0x0000001009028223 */ /* 0x000fe20000010002 */
[----:B------:R-:W-:Y:S02]  /*4f20*/  @!P0 LOP3.LUT R3, R13, 0xffff0000, RZ, 0xc0, !PT ;  /* 0xffff00000d038812 */ /* 0x000fe400078ec0ff */
[----:B------:R-:W-:Y:S01]  /*4f30*/  @!P0 LOP3.LUT R9, R5, 0xffff0000, RZ, 0xc0, !PT ;  /* 0xffff000005098812 */ /* 0x000fe200078ec0ff */
[----:B------:R-:W-:Y:S01]  /*4f40*/  @!P0 FMUL.FTZ R45, R6, R17 ;  /* 0x00000011062d8220 */ /* 0x000fe20000410000 */
[----:B------:R-:W-:Y:S01]  /*4f50*/  @!P0 LOP3.LUT R18, R52, 0xffff0000, RZ, 0xc0, !PT ;  /* 0xffff000034128812 */ /* 0x000fe200078ec0ff */
[----:B------:R-:W-:Y:S01]  /*4f60*/  @!P0 FMUL.FTZ R16, R3, R30 ;  /* 0x0000001e03108220 */ /* 0x000fe20000410000 */
[----:B------:R-:W-:Y:S01]  /*4f70*/  @!P0 LOP3.LUT R31, R53, 0xffff0000, RZ, 0xc0, !PT ;  /* 0xffff0000351f8812 */ /* 0x000fe200078ec0ff */
[----:B------:R-:W-:Y:S02]  /*4f80*/  @!P0 FMUL.FTZ R5, R3, R9 ;  /* 0x0000000903058220 */ /* 0x000fe40000410000 */
[-C--:B------:R-:W-:Y:S01]  /*4f90*/  @!P0 FMUL.FTZ R3, R6, R7.reuse ;  /* 0x0000000706038220 */ /* 0x080fe20000410000 */
[C---:B------:R-:W-:Y:S01]  /*4fa0*/  @!P0 SHF.L.U32 R6, R15.reuse, 0x10, RZ ;  /* 0x000000100f068819 */ /* 0x040fe200000006ff */
[----:B------:R-:W-:Y:S01]  /*4fb0*/  @!P0 FFMA.FTZ R62, R18, R7, -R45 ;  /* 0x00000007123e8223 */ /* 0x000fe2000001082d */
[----:B------:R-:W-:Y:S01]  /*4fc0*/  @!P0 LOP3.LUT R7, R15, 0xffff0000, RZ, 0xc0, !PT ;  /* 0xffff00000f078812 */ /* 0x000fe200078ec0ff */
[----:B------:R-:W-:Y:S01]  /*4fd0*/  @!P0 FFMA.FTZ R63, R31, R9, -R16 ;  /* 0x000000091f3f8223 */ /* 0x000fe20000010810 */
[C---:B------:R-:W-:Y:S01]  /*4fe0*/  @!P0 LOP3.LUT R16, R8.reuse, 0xffff0000, RZ, 0xc0, !PT ;  /* 0xffff000008108812 */ /* 0x040fe200078ec0ff */
[----:B------:R-:W-:Y:S02]  /*4ff0*/  @!P0 IMAD.U32 R9, R8, 0x10000, RZ ;  /* 0x0001000008098824 */ /* 0x000fe400078e00ff */
[C---:B------:R-:W-:Y:S02]  /*5000*/  @!P0 FMUL.FTZ R44, R6.reuse, R48 ;  /* 0x00000030062c8220 */ /* 0x040fe40000410000 */
[----:B------:R-:W-:Y:S02]  /*5010*/  @!P0 FMUL.FTZ R45, R7, R50 ;  /* 0x00000032072d8220 */ /* 0x000fe40000410000 */
[-C--:B------:R-:W-:Y:S02]  /*5020*/  @!P0 FMUL.FTZ R8, R6, R9.reuse ;  /* 0x0000000906088220 */ /* 0x080fe40000410000 */
[----:B------:R-:W-:Y:S02]  /*5030*/  @!P0 FFMA.FTZ R61, R49, R9, -R44 ;  /* 0x00000009313d8223 */ /* 0x000fe4000001082c */
[-C--:B------:R-:W-:Y:S01]  /*5040*/  @!P0 FMUL.FTZ R9, R7, R16.reuse ;  /* 0x0000001007098220 */ /* 0x080fe20000410000 */
[----:B------:R-:W-:Y:S01]  /*5050*/  @!P0 LOP3.LUT R7, R14, 0xffff0000, RZ, 0xc0, !PT ;  /* 0xffff00000e078812 */ /* 0x000fe200078ec0ff */
[----:B------:R-:W-:Y:S01]  /*5060*/  @!P0 FFMA.FTZ R59, R51, R16, -R45 ;  /* 0x00000010333b8223 */ /* 0x000fe2000001082d */
[C---:B------:R-:W-:Y:S01]  /*5070*/  @!P0 SHF.L.U32 R16, R11.reuse, 0x10, RZ ;  /* 0x000000100b108819 */ /* 0x040fe200000006ff */
[C---:B------:R-:W-:Y:S01]  /*5080*/  @!P0 IMAD.U32 R44, R46.reuse, 0x10000, RZ ;  /* 0x000100002e2c8824 */ /* 0x040fe200078e00ff */
[----:B------:R-:W-:Y:S01]  /*5090*/  @!P0 LOP3.LUT R46, R46, 0xffff0000, RZ, 0xc0, !PT ;  /* 0xffff00002e2e8812 */ /* 0x000fe200078ec0ff */
[----:B------:R-:W-:Y:S01]  /*50a0*/  @!P0 IMAD.U32 R6, R14, 0x10000, RZ ;  /* 0x000100000e068824 */ /* 0x000fe200078e00ff */
[----:B------:R-:W-:Y:S01]  /*50b0*/  @!P0 LOP3.LUT R11, R11, 0xffff0000, RZ, 0xc0, !PT ;  /* 0xffff00000b0b8812 */ /* 0x000fe200078ec0ff */
[----:B------:R-:W-:Y:S01]  /*50c0*/  @!P0 FFMA.FTZ R3, R17, R18, R3 ;  /* 0x0000001211038223 */ /* 0x000fe20000010003 */
[----:B------:R-:W-:Y:S01]  /*50d0*/  @!P0 F2FP.BF16.PACK_AB R18, R63, R64 ;  /* 0x000000403f12823e */ /* 0x000fe200000010ff */
[----:B------:R-:W-:Y:S01]  /*50e0*/  @!P0 IMAD.U32 R45, R54, 0x10000, RZ ;  /* 0x00010000362d8824 */ /* 0x000fe200078e00ff */
[----:B------:R-:W-:Y:S01]  /*50f0*/  @!P0 F2FP.BF16.PACK_AB R17, R62, R65 ;  /* 0x000000413e11823e */ /* 0x000fe200000010ff */
[C---:B------:R-:W-:Y:S01]  /*5100*/  @!P0 FMUL.FTZ R56, R6.reuse, R44 ;  /* 0x0000002c06388220 */ /* 0x040fe20000410000 */
[----:B------:R-:W-:Y:S01]  /*5110*/  @!P0 F2FP.BF16.PACK_AB R2, R3, R2 ;  /* 0x000000020302823e */ /* 0x000fe200000010ff */
[----:B------:R-:W-:Y:S02]  /*5120*/  @!P0 FMUL.FTZ R6, R6, R16 ;  /* 0x0000001006068220 */ /* 0x000fe40000410000 */
[----:B------:R-:W-:Y:S02]  /*5130*/  @!P0 FFMA.FTZ R4, R19, R24, R4 ;  /* 0x0000001813048223 */ /* 0x000fe40000010004 */
[C---:B------:R-:W-:Y:S02]  /*5140*/  @!P0 FMUL.FTZ R57, R7.reuse, R46 ;  /* 0x0000002e07398220 */ /* 0x040fe40000410000 */
[----:B------:R-:W-:Y:S02]  /*5150*/  @!P0 FMUL.FTZ R7, R7, R11 ;  /* 0x0000000b07078220 */ /* 0x000fe40000410000 */
[----:B------:R-:W-:Y:S02]  /*5160*/  @!P0 FFMA.FTZ R5, R30, R31, R5 ;  /* 0x0000001f1e058223 */ /* 0x000fe40000010005 */
[----:B------:R-:W-:Y:S02]  /*5170*/  @!P0 FFMA.FTZ R6, R44, R45, R6 ;  /* 0x0000002d2c068223 */ /* 0x000fe40000010006 */
[----:B------:R-:W-:Y:S01]  /*5180*/  @!P0 FFMA.FTZ R7, R46, R47, R7 ;  /* 0x0000002f2e078223 */ /* 0x000fe20000010007 */
[----:B------:R-:W-:Y:S01]  /*5190*/  @!P0 F2FP.BF16.PACK_AB R4, R5, R4 ;  /* 0x000000040504823e */ /* 0x000fe200000010ff */
[----:B------:R-:W-:Y:S02]  /*51a0*/  @!P0 FFMA.FTZ R8, R48, R49, R8 ;  /* 0x0000003130088223 */ /* 0x000fe40000010008 */
[----:B------:R-:W-:Y:S01]  /*51b0*/  @!P0 FFMA.FTZ R9, R50, R51, R9 ;  /* 0x0000003332098223 */ /* 0x000fe20000010009 */
[----:B------:R-:W-:Y:S01]  /*51c0*/  @!P0 F2FP.BF16.PACK_AB R6, R7, R6 ;  /* 0x000000060706823e */ /* 0x000fe200000010ff */
[----:B------:R-:W-:Y:S01]  /*51d0*/  @!P0 FFMA.FTZ R56, R45, R16, -R56 ;  /* 0x000000102d388223 */ /* 0x000fe20000010838 */
[----:B------:R-:W-:Y:S01]  /*51e0*/  @!P0 F2FP.BF16.PACK_AB R16, R59, R61 ;  /* 0x0000003d3b10823e */ /* 0x000fe200000010ff */
[----:B------:R-:W-:Y:S01]  /*51f0*/  @!P0 FFMA.FTZ R57, R47, R11, -R57 ;  /* 0x0000000b2f398223 */ /* 0x000fe20000010839 */
[----:B------:R-:W-:Y:S01]  /*5200*/  @!P0 F2FP.BF16.PACK_AB R8, R9, R8 ;  /* 0x000000080908823e */ /* 0x000fe200000010ff */
[----:B------:R-:W-:Y:S01]  /*5210*/  @!P0 IMAD.MOV.U32 R52, RZ, RZ, R17 ;  /* 0x000000ffff348224 */ /* 0x000fe200078e0011 */
[----:B------:R-:W-:Y:S01]  /*5220*/  @!P0 MOV R14, R6 ;  /* 0x00000006000e8202 */ /* 0x000fe20000000f00 */
[----:B------:R-:W-:Y:S01]  /*5230*/  @!P0 IMAD.MOV.U32 R53, RZ, RZ, R18 ;  /* 0x000000ffff358224 */ /* 0x000fe200078e0012 */
[----:B------:R-:W-:Y:S01]  /*5240*/  @!P0 F2FP.BF16.PACK_AB R11, R57, R56 ;  /* 0x00000038390b823e */ /* 0x000fe200000010ff */
[----:B------:R-:W-:Y:S02]  /*5250*/  @!P0 IMAD.MOV.U32 R55, RZ, RZ, R16 ;  /* 0x000000ffff378224 */ /* 0x000fe400078e0010 */
[----:B------:R-:W-:Y:S01]  /*5260*/  @!P0 IMAD.MOV.U32 R12, RZ, RZ, R2 ;  /* 0x000000ffff0c8224 */ /* 0x000fe200078e0002 */
[----:B------:R-:W-:Y:S01]  /*5270*/  @!P0 MOV R54, R11 ;  /* 0x0000000b00368202 */ /* 0x000fe20000000f00 */
[----:B------:R-:W-:Y:S02]  /*5280*/  @!P0 IMAD.MOV.U32 R13, RZ, RZ, R4 ;  /* 0x000000ffff0d8224 */ /* 0x000fe400078e0004 */
[----:B------:R-:W-:Y:S01]  /*5290*/  @!P0 IMAD.MOV.U32 R15, RZ, RZ, R8 ;  /* 0x000000ffff0f8224 */ /* 0x000fe200078e0008 */
[----:B------:R-:W-:Y:S05]  /*52a0*/  IADD3 R2, P0, R76, R134, RZ ;  /* 0x000000864c027210 */ /* 0x000fea0007f1e0ff */
[----:B---3--:R-:W-:Y:S01]  /*52b0*/  IMAD.X R3, R77, 0x1, R135, P0 ;  /* 0x000000014d037824 */ /* 0x008fe200000e0687 */
[C---:B------:R-:W-:Y:S04]  /*52c0*/  ISETP.GE.AND P0, PT, R60.reuse, c[0x0][0x1d4], PT ;  /* 0x000075003c007a0c */ /* 0x040fe80003f06270 */
[----:B------:R1:W-:Y:S09]  /*52d0*/  ST.E.128 [R2.64], R52 ;  /* 0x0000003402007985 */ /* 0x0003f2000c101d06 */
[----:B------:R-:W-:Y:S05]  /*52e0*/  @!P0 IMAD.WIDE R4, R60, 0x2, R76 ;  /* 0x000000023c048825 */ /* 0x000fea00078e024c */
[----:B------:R1:W-:Y:S02]  /*52f0*/  @!P0 ST.E.128 [R4.64], R12 ;  /* 0x0000000c04008985 */ /* 0x0003e4000c101d06 */
.L_x_1203:
[----:B------:R-:W-:Y:S05]  /*5300*/  BSYNC B0 ;  /* 0x0000000000007941 */ /* 0x000fea0003800000 */
.L_x_1202:
[----:B------:R-:W-:Y:S11]  /*5310*/  ISETP.GE.AND P0, PT, R28, c[0x0][0x1d4], PT ;  /* 0x000075001c007a0c */ /* 0x000ff60003f06270 */
[----:B------:R-:W-:Y:S02]  /*5320*/  @!UPT UIADD3 URZ, URZ, URZ, URZ ;  /* 0x0000003f3f3ff290 */ /* 0x000fe4000fffe03f */
[----:B------:R-:W-:-:S05]  /*5330*/  @P0 BRA `(.L_x_1187) ;  /* 0x00000b0000000947 */ /* 0x000fca0003800000 */
[----:B------:R-:W-:Y:S02]  /*5340*/  ISETP.NE.AND P1, PT, R150, RZ, PT ;  /* 0x000000ff9600720c */ /* 0x000fe40003f25270 */
        /* <DEDUP_REMOVED lines=11> */
[----:B------:R-:W-:Y:S02]  /*5400*/  @!P0 PRMT R11, R33, 0x5432, R4 ;  /* 0x00005432210b8816 */ /* 0x000fe40000000004 */
[----:B------:R-:W-:Y:S01]  /*5410*/  LOP3.LUT R3, R103, 0x38, R47, 0xf8, !PT ;  /* 0x0000003867037812 */ /* 0x000fe200078ef82f */
[----:B------:R-:W-:Y:S01]  /*5420*/  IMAD.SHL.U32 R2, R2, 0x200, RZ ;  /* 0x0000020002027824 */ /* 0x000fe200078e00ff */
[----:B------:R-:W-:Y:S02]  /*5430*/  @!P0 SHF.R.U32.HI R5, RZ, 0x10, R23 ;  /* 0x00000010ff058819 */ /* 0x000fe40000011617 */
[----:B------:R-:W-:Y:S02]  /*5440*/  LOP3.LUT R3, R3, R104, RZ, 0x3c, !PT ;  /* 0x0000006803037212 */ /* 0x000fe400078e3cff */
[----:B------:R-:W-:Y:S02]  /*5450*/  LOP3.LUT R2, R2, 0x7ffff000, RZ, 0xc0, !PT ;  /* 0x7ffff00002027812 */ /* 0x000fe400078ec0ff */
[----:B------:R-:W-:Y:S02]  /*5460*/  @!P0 PRMT R8, R33, 0x5410, R5 ;  /* 0x0000541021088816 */ /* 0x000fe40000000005 */
[----:B------:R-:W-:Y:S01]  /*5470*/  IADD3 R2, R3, R2, R42 ;  /* 0x0000000203027210 */ /* 0x000fe20007ffe02a */
[----:B------:R-:W-:Y:S01]  /*5480*/  IMAD.IADD R3, R147, 0x1, R78 ;  /* 0x0000000193037824 */ /* 0x000fe200078e024e */
[--C-:B------:R-:W-:Y:S02]  /*5490*/  @!P0 SHF.R.U64 R6, R68, 0x10, R69.reuse ;  /* 0x0000001044068819 */ /* 0x100fe40000001245 */
[----:B------:R-:W-:Y:S01]  /*54a0*/  @!P0 SHF.R.U32.HI R7, RZ, 0x10, R69 ;  /* 0x00000010ff078819 */ /* 0x000fe20000011645 */
[----:B------:R-:W-:Y:S01]  /*54b0*/  IMAD.IADD R2, R78, 0x1, R2 ;  /* 0x000000014e027824 */ /* 0x000fe200078e0202 */
[----:B------:R-:W-:Y:S01]  /*54c0*/  @!P0 PRMT R17, R73, 0x5410, R6 ;  /* 0x0000541049118816 */ /* 0x000fe20000000006 */
[----:B------:R-:W-:Y:S01]  /*54d0*/  IMAD.SHL.U32 R3, R3, 0x2, RZ ;  /* 0x0000000203037824 */ /* 0x000fe200078e00ff */
[--C-:B------:R-:W-:Y:S02]  /*54e0*/  @!P0 SHF.R.U32.HI R44, RZ, 0x10, R71.reuse ;  /* 0x00000010ff2c8819 */ /* 0x100fe40000011647 */
[----:B------:R-:W-:Y:S01]  /*54f0*/  SHF.L.U32 R2, R2, 0x1, RZ ;  /* 0x0000000102027819 */ /* 0x000fe200000006ff */
[C---:B------:R-:W-:Y:S01]  /*5500*/  @!P0 IMAD.U32 R9, R17.reuse, 0x10000, RZ ;  /* 0x0001000011098824 */ /* 0x040fe200078e00ff */
[----:B------:R1:W3:Y:S01]  /*5510*/  LDS.128 R48, [R3+0xc100] ;  /* 0x00c1000003307984 */ /* 0x0002e20000000c00 */
[----:B------:R-:W-:Y:S02]  /*5520*/  @!P0 LOP3.LUT R17, R17, 0xffff0000, RZ, 0xc0, !PT ;  /* 0xffff000011118812 */ /* 0x000fe400078ec0ff */
[----:B------:R-:W-:Y:S02]  /*5530*/  @!P0 PRMT R44, R74, 0x5410, R44 ;  /* 0x000054104a2c8816 */ /* 0x000fe4000000002c */
[----:B------:R-:W-:Y:S03]  /*5540*/  @!P0 SHF.R.U64 R30, R70, 0x10, R71 ;  /* 0x00000010461e8819 */ /* 0x000fe60000001247 */
[----:B--2---:R2:W4:Y:S01]  /*5550*/  LDS.128 R12, [R2+0xc100] ;  /* 0x00c10000020c7984 */ /* 0x0045220000000c00 */
[----:B------:R-:W-:Y:S02]  /*5560*/  @!P0 PRMT R30, R74, 0x5432, R30 ;  /* 0x000054324a1e8816 */ /* 0x000fe4000000001e */
[----:B-1----:R-:W-:Y:S04]  /*5570*/  @!P0 SHF.R.U32.HI R3, RZ, 0x10, R21 ;  /* 0x00000010ff038819 */ /* 0x002fe80000011615 */
[----:B------:R-:W-:Y:S02]  /*5580*/  @!P0 PRMT R6, R32, 0x5410, R3 ;  /* 0x0000541020068816 */ /* 0x000fe40000000003 */
[----:B--2---:R-:W-:Y:S02]  /*5590*/  @!P0 SHF.R.U64 R2, R20, 0x10, R21 ;  /* 0x0000001014028819 */ /* 0x004fe40000001215 */
[----:B------:R-:W-:Y:S02]  /*55a0*/  @!P0 PRMT R21, R73, 0x5432, R7 ;  /* 0x0000543249158816 */ /* 0x000fe40000000007 */
[----:B------:R-:W-:Y:S02]  /*55b0*/  @!P0 PRMT R2, R32, 0x5432, R2 ;  /* 0x0000543220028816 */ /* 0x000fe40000000002 */
[----:B------:R-:W-:Y:S02]  /*55c0*/  @!P0 SHF.L.U32 R32, R44, 0x10, RZ ;  /* 0x000000102c208819 */ /* 0x000fe400000006ff */
[C---:B------:R-:W-:Y:S01]  /*55d0*/  @!P0 LOP3.LUT R5, R2.reuse, 0xffff0000, RZ, 0xc0, !PT ;  /* 0xffff000002058812 */ /* 0x040fe200078ec0ff */
[----:B------:R-:W-:Y:S01]  /*55e0*/  @!P0 IMAD.U32 R7, R2, 0x10000, RZ ;  /* 0x0001000002078824 */ /* 0x000fe200078e00ff */
[----:B------:R-:W-:Y:S01]  /*55f0*/  @!P0 LOP3.LUT R44, R44, 0xffff0000, RZ, 0xc0, !PT ;  /* 0xffff00002c2c8812 */ /* 0x000fe200078ec0ff */
[----:B---3--:R-:W-:Y:S01]  /*5600*/  @!P0 IMAD.U32 R20, R49, 0x10000, RZ ;  /* 0x0001000031148824 */ /* 0x008fe200078e00ff */
[C---:B------:R-:W-:Y:S01]  /*5610*/  @!P0 SHF.L.U32 R16, R48.reuse, 0x10, RZ ;  /* 0x0000001030108819 */ /* 0x040fe200000006ff */
[----:B------:R-:W-:Y:S01]  /*5620*/  @!P0 IMAD.U32 R33, R51, 0x10000, RZ ;  /* 0x0001000033218824 */ /* 0x000fe200078e00ff */
[----:B------:R-:W-:Y:S02]  /*5630*/  @!P0 LOP3.LUT R18, R48, 0xffff0000, RZ, 0xc0, !PT ;  /* 0xffff000030128812 */ /* 0x000fe400078ec0ff */
[----:B------:R-:W-:Y:S01]  /*5640*/  @!P0 LOP3.LUT R22, R49, 0xffff0000, RZ, 0xc0, !PT ;  /* 0xffff000031168812 */ /* 0x000fe200078ec0ff */
[----:B----4-:R-:W-:Y:S01]  /*5650*/  @!P0 IMAD.U32 R4, R12, 0x10000, RZ ;  /* 0x000100000c048824 */ /* 0x010fe200078e00ff */
[----:B------:R-:W-:Y:S02]  /*5660*/  @!P0 LOP3.LUT R45, R51, 0xffff0000, RZ, 0xc0, !PT ;  /* 0xffff0000332d8812 */ /* 0x000fe400078ec0ff */
[----:B------:R-:W-:Y:S01]  /*5670*/  @!P0 LOP3.LUT R31, R50, 0xffff0000, RZ, 0xc0, !PT ;  /* 0xffff0000321f8812 */ /* 0x000fe200078ec0ff */
[----:B------:R-:W-:Y:S01]  /*5680*/  @!P0 FMUL.FTZ R19, R4, R9 ;  /* 0x0000000904138220 */ /* 0x000fe20000410000 */
[----:B------:R-:W-:Y:S01]  /*5690*/  @!P0 LOP3.LUT R3, R12, 0xffff0000, RZ, 0xc0, !PT ;  /* 0xffff00000c038812 */ /* 0x000fe200078ec0ff */
[-C--:B------:R-:W-:Y:S02]  /*56a0*/  @!P0 FMUL.FTZ R2, R4, R7.reuse ;  /* 0x0000000704028220 */ /* 0x080fe40000410000 */
[----:B------:R-:W-:Y:S02]  /*56b0*/  @!P0 FFMA.FTZ R59, R16, R7, -R19 ;  /* 0x00000007103b8223 */ /* 0x000fe40000010813 */
[C---:B------:R-:W-:Y:S02]  /*56c0*/  @!P0 FMUL.FTZ R4, R3.reuse, R17 ;  /* 0x0000001103048220 */ /* 0x040fe40000410000 */
[-C--:B------:R-:W-:Y:S02]  /*56d0*/  @!P0 FMUL.FTZ R3, R3, R5.reuse ;  /* 0x0000000503038220 */ /* 0x080fe40000410000 */
[----:B------:R-:W-:Y:S01]  /*56e0*/  @!P0 FFMA.FTZ R57, R18, R5, -R4 ;  /* 0x0000000512398223 */ /* 0x000fe20000010804 */
[----:B------:R-:W-:Y:S01]  /*56f0*/  @!P0 LOP3.LUT R5, R13, 0xffff0000, RZ, 0xc0, !PT ;  /* 0xffff00000d058812 */ /* 0x000fe200078ec0ff */
[C---:B------:R-:W-:Y:S01]  /*5700*/  @!P0 IMAD.U32 R19, R21.reuse, 0x10000, RZ ;  /* 0x0001000015138824 */ /* 0x040fe200078e00ff */
[----:B------:R-:W-:Y:S01]  /*5710*/  @!P0 LOP3.LUT R21, R21, 0xffff0000, RZ, 0xc0, !PT ;  /* 0xffff000015158812 */ /* 0x000fe200078ec0ff */
[----:B------:R-:W-:Y:S02]  /*5720*/  @!P0 IMAD.U32 R4, R13, 0x10000, RZ ;  /* 0x000100000d048824 */ /* 0x000fe400078e00ff */
[C---:B------:R-:W-:Y:S01]  /*5730*/  @!P0 IMAD.U32 R7, R6.reuse, 0x10000, RZ ;  /* 0x0001000006078824 */ /* 0x040fe200078e00ff */
[----:B------:R-:W-:Y:S01]  /*5740*/  @!P0 LOP3.LUT R6, R6, 0xffff0000, RZ, 0xc0, !PT ;  /* 0xffff000006068812 */ /* 0x000fe200078ec0ff */
[----:B------:R-:W-:Y:S02]  /*5750*/  @!P0 FFMA.FTZ R2, R9, R16, R2 ;  /* 0x0000001009028223 */ /* 0x000fe40000010002 */
[C---:B------:R-:W-:Y:S02]  /*5760*/  @!P0 FMUL.FTZ R16, R5.reuse, R21 ;  /* 0x0000001505108220 */ /* 0x040fe40000410000 */
[----:B------:R-:W-:Y:S02]  /*5770*/  @!P0 FMUL.FTZ R9, R4, R19 ;  /* 0x0000001304098220 */ /* 0x000fe40000410000 */
[-C--:B------:R-:W-:Y:S02]  /*5780*/  @!P0 FMUL.FTZ R5, R5, R6.reuse ;  /* 0x0000000605058220 */ /* 0x080fe40000410000 */
[----:B------:R-:W-:Y:S01]  /*5790*/  @!P0 FFMA.FTZ R55, R22, R6, -R16 ;  /* 0x0000000616378223 */ /* 0x000fe20000010810 */
[----:B------:R-:W-:Y:S01]  /*57a0*/  @!P0 LOP3.LUT R16, R8, 0xffff0000, RZ, 0xc0, !PT ;  /* 0xffff000008108812 */ /* 0x000fe200078ec0ff */
[C---:B------:R-:W-:Y:S02]  /*57b0*/  @!P0 IMAD.U32 R6, R15.reuse, 0x10000, RZ ;  /* 0x000100000f068824 */ /* 0x040fe400078e00ff */
[-C--:B------:R-:W-:Y:S02]  /*57c0*/  @!P0 FMUL.FTZ R4, R4, R7.reuse ;  /* 0x0000000704048220 */ /* 0x080fe40000410000 */
[----:B------:R-:W-:Y:S01]  /*57d0*/  @!P0 FFMA.FTZ R56, R20, R7, -R9 ;  /* 0x0000000714388223 */ /* 0x000fe20000010809 */
[----:B------:R-:W-:Y:S01]  /*57e0*/  @!P0 LOP3.LUT R7, R15, 0xffff0000, RZ, 0xc0, !PT ;  /* 0xffff00000f078812 */ /* 0x000fe200078ec0ff */
[----:B------:R-:W-:Y:S02]  /*57f0*/  @!P0 IMAD.U32 R9, R8, 0x10000, RZ ;  /* 0x0001000008098824 */ /* 0x000fe400078e00ff */
[C---:B------:R-:W-:Y:S02]  /*5800*/  @!P0 FMUL.FTZ R23, R6.reuse, R32 ;  /* 0x0000002006178220 */ /* 0x040fe40000410000 */
[----:B------:R-:W-:Y:S02]  /*5810*/  @!P0 FMUL.FTZ R24, R7, R44 ;  /* 0x0000002c07188220 */ /* 0x000fe40000410000 */
[-C--:B------:R-:W-:Y:S01]  /*5820*/  @!P0 FMUL.FTZ R8, R6, R9.reuse ;  /* 0x0000000906088220 */ /* 0x080fe20000410000 */
[C---:B------:R-:W-:Y:S01]  /*5830*/  @!P0 SHF.L.U32 R6, R14.reuse, 0x10, RZ ;  /* 0x000000100e068819 */ /* 0x040fe200000006ff */
[----:B------:R-:W-:Y:S02]  /*5840*/  @!P0 FFMA.FTZ R54, R33, R9, -R23 ;  /* 0x0000000921368223 */ /* 0x000fe40000010817 */
[-C--:B------:R-:W-:Y:S01]  /*5850*/  @!P0 FMUL.FTZ R9, R7, R16.reuse ;  /* 0x0000001007098220 */ /* 0x080fe20000410000 */
[----:B------:R-:W-:Y:S01]  /*5860*/  @!P0 LOP3.LUT R7, R14, 0xffff0000, RZ, 0xc0, !PT ;  /* 0xffff00000e078812 */ /* 0x000fe200078ec0ff */
[C---:B------:R-:W-:Y:S01]  /*5870*/  @!P0 IMAD.U32 R23, R30.reuse, 0x10000, RZ ;  /* 0x000100001e178824 */ /* 0x040fe200078e00ff */
[----:B------:R-:W-:Y:S01]  /*5880*/  @!P0 LOP3.LUT R30, R30, 0xffff0000, RZ, 0xc0, !PT ;  /* 0xffff00001e1e8812 */ /* 0x000fe200078ec0ff */
[----:B------:R-:W-:Y:S02]  /*5890*/  @!P0 FFMA.FTZ R53, R45, R16, -R24 ;  /* 0x000000102d358223 */ /* 0x000fe40000010818 */
[C---:B------:R-:W-:Y:S01]  /*58a0*/  @!P0 IMAD.U32 R16, R11.reuse, 0x10000, RZ ;  /* 0x000100000b108824 */ /* 0x040fe200078e00ff */
[----:B------:R-:W-:Y:S01]  /*58b0*/  @!P0 LOP3.LUT R11, R11, 0xffff0000, RZ, 0xc0, !PT ;  /* 0xffff00000b0b8812 */ /* 0x000fe200078ec0ff */
[----:B------:R-:W-:Y:S02]  /*58c0*/  @!P0 IMAD.U32 R24, R50, 0x10000, RZ ;  /* 0x0001000032188824 */ /* 0x000fe400078e00ff */
[C---:B------:R-:W-:Y:S02]  /*58d0*/  @!P0 FMUL.FTZ R46, R6.reuse, R23 ;  /* 0x00000017062e8220 */ /* 0x040fe40000410000 */
[----:B------:R-:W-:Y:S02]  /*58e0*/  @!P0 FMUL.FTZ R52, R7, R30 ;  /* 0x0000001e07348220 */ /* 0x000fe40000410000 */
[----:B------:R-:W-:Y:S01]  /*58f0*/  @!P0 FFMA.FTZ R3, R17, R18, R3 ;  /* 0x0000001211038223 */ /* 0x000fe20000010003 */
[----:B------:R-:W-:Y:S01]  /*5900*/  @!P0 F2FP.BF16.PACK_AB R17, R57, R59 ;  /* 0x0000003b3911823e */ /* 0x000fe200000010ff */
[----:B------:R-:W-:Y:S01]  /*5910*/  @!P0 FMUL.FTZ R6, R6, R16 ;  /* 0x0000001006068220 */ /* 0x000fe20000410000 */
[----:B------:R-:W-:Y:S01]  /*5920*/  @!P0 F2FP.BF16.PACK_AB R18, R55, R56 ;  /* 0x000000383712823e */ /* 0x000fe200000010ff */
[----:B------:R-:W-:Y:S01]  /*5930*/  @!P0 FFMA.FTZ R46, R24, R16, -R46 ;  /* 0x00000010182e8223 */ /* 0x000fe2000001082e */
[----:B------:R-:W-:Y:S01]  /*5940*/  @!P0 F2FP.BF16.PACK_AB R16, R53, R54 ;  /* 0x000000363510823e */ /* 0x000fe200000010ff */
[-C--:B------:R-:W-:Y:S01]  /*5950*/  @!P0 FFMA.FTZ R52, R31, R11.reuse, -R52 ;  /* 0x0000000b1f348223 */ /* 0x080fe20000010834 */
[----:B------:R-:W-:Y:S01]  /*5960*/  @!P0 MOV R49, R18 ;  /* 0x0000001200318202 */ /* 0x000fe20000000f00 */
[----:B------:R-:W-:Y:S01]  /*5970*/  @!P0 FFMA.FTZ R4, R19, R20, R4 ;  /* 0x0000001413048223 */ /* 0x000fe20000010004 */
[----:B------:R-:W-:Y:S01]  /*5980*/  @!P0 F2FP.BF16.PACK_AB R2, R3, R2 ;  /* 0x000000020302823e */ /* 0x000fe200000010ff */
        /* <DEDUP_REMOVED lines=25> */
.L_x_1183:
[C---:B------:R-:W-:Y:S01]  /*5b20*/  IMAD.WIDE.U32 R2, R90.reuse, c[0x0][0x1e0], RZ ;  /* 0x000078005a027a25 */ /* 0x040fe200078e00ff */
[----:B------:R-:W-:Y:S02]  /*5b30*/  SHF.R.S32.HI R97, RZ, 0x1f, R90 ;  /* 0x0000001fff617819 */ /* 0x000fe4000001145a */
[----:B-----5:R-:W-:Y:S03]  /*5b40*/  SHF.R.S32.HI R98, RZ, 0x1f, R87 ;  /* 0x0000001fff627819 */ /* 0x020fe60000011457 */
[----:B------:R-:W-:Y:S04]  /*5b50*/  IMAD R4, R97, c[0x0][0x1e0], RZ ;  /* 0x0000780061047a24 */ /* 0x000fe800078e02ff */
[----:B------:R-:W-:Y:S04]  /*5b60*/  IMAD R4, R90, c[0x0][0x1e4], R4 ;  /* 0x000079005a047a24 */ /* 0x000fe800078e0204 */
[----:B------:R-:W-:Y:S02]  /*5b70*/  IMAD.IADD R3, R3, 0x1, R4 ;  /* 0x0000000103037824 */ /* 0x000fe400078e0204 */
[----:B------:R-:W-:Y:S02]  /*5b80*/  IMAD R4, R98, c[0x0][0x1f0], RZ ;  /* 0x00007c0062047a24 */ /* 0x000fe400078e02ff */
[C---:B------:R-:W-:Y:S04]  /*5b90*/  IMAD.WIDE.U32 R2, R87.reuse, c[0x0][0x1f0], R2 ;  /* 0x00007c0057027a25 */ /* 0x040fe800078e0002 */
[----:B------:R-:W-:Y:S01]  /*5ba0*/  IMAD R4, R87, c[0x0][0x1f4], R4 ;  /* 0x00007d0057047a24 */ /* 0x000fe200078e0204 */
[----:B------:R-:W-:Y:S04]  /*5bb0*/  IADD3 R2, P0, R160, R2, RZ ;  /* 0x00000002a0027210 */ /* 0x000fe80007f1e0ff */
[----:B------:R-:W-:Y:S02]  /*5bc0*/  IADD3.X R3, R111, R3, R4, P0, !PT ;  /* 0x000000036f037210 */ /* 0x000fe400007fe404 */
[C---:B------:R-:W-:Y:S04]  /*5bd0*/  LEA R4, P0, R2.reuse, c[0x0][0x1c8], 0x1 ;  /* 0x0000720002047a11 */ /* 0x040fe800078008ff */
[----:B------:R-:W-:Y:S02]  /*5be0*/  LEA.HI.X R3, R2, c[0x0][0x1cc], R3, 0x1, P0 ;  /* 0x0000730002037a11 */ /* 0x000fe400000f0c03 */
[----:B------:R2:W3:Y:S08]  /*5bf0*/  SHFL.IDX PT, R2, R4, RZ, 0x1c1f ;  /* 0x001c1fff04027589 */ /* 0x0004f000000e0000 */
[----:B------:R-:W4:Y:S01]  /*5c00*/  SHFL.IDX PT, R3, R3, RZ, 0x1c1f ;  /* 0x001c1fff03037589 */ /* 0x000f2200000e0000 */
[----:B--2---:R-:W-:Y:S05]  /*5c10*/  IMAD.IADD R4, R222, 0x1, -R8 ;  /* 0x00000001de047824 */ /* 0x004fea00078e0a08 */
[----:B------:R-:W-:Y:S04]  /*5c20*/  IMNMX R91, R4, 0x40, PT ;  /* 0x00000040045b7817 */ /* 0x000fe80003800200 */
[----:B------:R-:W-:Y:S11]  /*5c30*/  ISETP.GT.AND P0, PT, R91, R99, PT ;  /* 0x000000635b00720c */ /* 0x000ff60003f04270 */
[----:B------:R-:W-:Y:S02]  /*5c40*/  @!UPT UIADD3 URZ, URZ, URZ, URZ ;  /* 0x0000003f3f3ff290 */ /* 0x000fe4000fffe03f */
[----:B------:R-:W-:-:S05]  /*5c50*/  @!P0 BRA `(.L_x_1187) ;  /* 0x000001e000008947 */ /* 0x000fca0003800000 */
[----:B---34-:R-:W-:Y:S02]  /*5c60*/  ISETP.GE.AND P2, PT, R26, c[0x0][0x1d4], PT ;  /* 0x000075001a007a0c */ /* 0x018fe40003f46270 */
[----:B------:R-:W-:Y:S02]  /*5c70*/  ISETP.GE.AND P1, PT, R29, c[0x0][0x1d4], PT ;  /* 0x000075001d007a0c */ /* 0x000fe40003f26270 */
[----:B------:R-:W-:Y:S02]  /*5c80*/  ISETP.GE.AND P4, PT, R28, c[0x0][0x1d4], PT ;  /* 0x000075001c007a0c */ /* 0x000fe40003f86270 */
[----:B------:R-:W-:Y:S07]  /*5c90*/  ISETP.GE.AND P3, PT, R102, c[0x0][0x1d4], PT ;  /* 0x0000750066007a0c */ /* 0x000fee0003f66270 */
[----:B------:R-:W2:Y:S01]  /*5ca0*/  @!P2 LDS.128 R12, [R88+0xc000] ;  /* 0x00c00000580ca984 */ /* 0x000ea20000000c00 */
[CC--:B-1----:R-:W-:Y:S04]  /*5cb0*/  @!P2 LEA R6, P0, R26.reuse, R2.reuse, 0x1 ;  /* 0x000000021a06a211 */ /* 0x0c2fe800078008ff */
[-C--:B------:R-:W-:Y:S02]  /*5cc0*/  @!P2 LEA.HI.X R7, R26, R3.reuse, R27, 0x1, P0 ;  /* 0x000000031a07a211 */ /* 0x080fe400000f0c1b */
[CC--:B------:R-:W-:Y:S04]  /*5cd0*/  @!P1 LEA R4, P0, R96.reuse, R2.reuse, 0x1 ;  /* 0x0000000260049211 */ /* 0x0c0fe800078008ff */
[-C--:B------:R-:W-:Y:S02]  /*5ce0*/  @!P1 LEA.HI.X R5, R96, R3.reuse, R106, 0x1, P0 ;  /* 0x0000000360059211 */ /* 0x080fe400000f0c6a */
[CC--:B------:R-:W-:Y:S04]  /*5cf0*/  @!P4 LEA R8, P0, R95.reuse, R2.reuse, 0x1 ;  /* 0x000000025f08c211 */ /* 0x0c0fe800078008ff */
[-C--:B------:R-:W-:Y:S01]  /*5d00*/  @!P4 LEA.HI.X R9, R95, R3.reuse, R105, 0x1, P0 ;  /* 0x000000035f09c211 */ /* 0x080fe200000f0c69 */
[----:B--2---:R1:W-:Y:S04]  /*5d10*/  @!P2 ST.E.128 [R6.64], R12 ;  /* 0x0000000c0600a985 */ /* 0x0043e8000c101d06 */
[----:B------:R-:W2:Y:S01]  /*5d20*/  @!P1 LDS.128 R12, [R89+0xc000] ;  /* 0x00c00000590c9984 */ /* 0x000ea20000000c00 */
[CC--:B-1----:R-:W-:Y:S04]  /*5d30*/  @!P3 LEA R6, P0, R94.reuse, R2.reuse, 0x1 ;  /* 0x000000025e06b211 */ /* 0x0c2fe800078008ff */
[-C--:B------:R-:W-:Y:S01]  /*5d40*/  @!P3 LEA.HI.X R7, R94, R3.reuse, R109, 0x1, P0 ;  /* 0x000000035e07b211 */ /* 0x080fe200000f0c6d */
[----:B--2---:R1:W-:Y:S01]  /*5d50*/  @!P1 ST.E.128 [R4.64], R12 ;  /* 0x0000000c04009985 */ /* 0x0043e2000c101d06 */
[----:B------:R-:W-:Y:S03]  /*5d60*/  ISETP.GE.AND P1, PT, R101, c[0x0][0x1d4], PT ;  /* 0x0000750065007a0c */ /* 0x000fe60003f26270 */
[----:B------:R-:W2:Y:S10]  /*5d70*/  @!P4 LDS.128 R16, [R88+0xe000] ;  /* 0x00e000005810c984 */ /* 0x000eb40000000c00 */
[CC--:B-1----:R-:W-:Y:S04]  /*5d80*/  @!P1 LEA R4, P0, R93.reuse, R2.reuse, 0x1 ;  /* 0x000000025d049211 */ /* 0x0c2fe800078008ff */
[-C--:B------:R-:W-:Y:S02]  /*5d90*/  @!P1 LEA.HI.X R5, R93, R3.reuse, R108, 0x1, P0 ;  /* 0x000000035d059211 */ /* 0x080fe400000f0c6c */
[----:B------:R-:W-:Y:S01]  /*5da0*/  ISETP.GE.AND P0, PT, R100, c[0x0][0x1d4], PT ;  /* 0x0000750064007a0c */ /* 0x000fe20003f06270 */
[----:B--2---:R-:W-:Y:S04]  /*5db0*/  @!P4 ST.E.128 [R8.64], R16 ;  /* 0x000000100800c985 */ /* 0x004fe8000c101d06 */
[----:B------:R-:W1:Y:S08]  /*5dc0*/  @!P3 LDS.128 R12, [R89+0xe000] ;  /* 0x00e00000590cb984 */ /* 0x000e700000000c00 */
[C---:B------:R-:W-:Y:S04]  /*5dd0*/  @!P0 LEA R2, P2, R92.reuse, R2, 0x1 ;  /* 0x000000025c028211 */ /* 0x040fe800078408ff */
[----:B------:R-:W-:Y:S01]  /*5de0*/  @!P0 LEA.HI.X R3, R92, R3, R107, 0x1, P2 ;  /* 0x000000035c038211 */ /* 0x000fe200010f0c6b */
[----:B-1----:R-:W-:Y:S04]  /*5df0*/  @!P3 ST.E.128 [R6.64], R12 ;  /* 0x0000000c0600b985 */ /* 0x002fe8000c101d06 */
[----:B------:R-:W1:Y:S04]  /*5e00*/  @!P1 LDS.128 R12, [R88+0x10000] ;  /* 0x01000000580c9984 */ /* 0x000e680000000c00 */
[----:B-1----:R-:W-:Y:S04]  /*5e10*/  @!P1 ST.E.128 [R4.64], R12 ;  /* 0x0000000c04009985 */ /* 0x002fe8000c101d06 */
[----:B------:R-:W1:Y:S04]  /*5e20*/  @!P0 LDS.128 R4, [R89+0x10000] ;  /* 0x0100000059048984 */ /* 0x000e680000000c00 */
[----:B-1----:R1:W-:Y:S02]  /*5e30*/  @!P0 ST.E.128 [R2.64], R4 ;  /* 0x0000000402008985 */ /* 0x0023e4000c101d06 */
.L_x_1187:
[----:B---34-:R-:W-:Y:S05]  /*5e40*/  BSYNC B1 ;  /* 0x0000000000017941 */ /* 0x018fea0003800000 */
.L_x_1182:
[----:B------:R-:W-:Y:S01]  /*5e50*/  ISETP.GT.AND P0, PT, R25, R36, PT ;  /* 0x000000241900720c */ /* 0x000fe20003f04270 */
[----:B-1----:R-:W-:Y:S01]  /*5e60*/  IMAD R8, R98, c[0x0][0x218], RZ ;  /* 0x0000860062087a24 */ /* 0x002fe200078e02ff */
[C---:B------:R-:W-:Y:S01]  /*5e70*/  ISETP.GE.AND P1, PT, R58.reuse, 0x1, PT ;  /* 0x000000013a00780c */ /* 0x040fe20003f26270 */
[----:B------:R-:W-:Y:S01]  /*5e80*/  BSSY B0, `(.L_x_1204) ;  /* 0x000004a000007945 */ /* 0x000fe20003800000 */
[----:B--2--5:R-:W-:Y:S01]  /*5e90*/  IADD3 R3, R58, 0x1, RZ ;  /* 0x000000013a037810 */ /* 0x024fe20007ffe0ff */
[----:B------:R-:W-:Y:S01]  /*5ea0*/  IMAD R8, R87, c[0x0][0x21c], R8 ;  /* 0x0000870057087a24 */ /* 0x000fe200078e0208 */
[----:B------:R-:W-:Y:S07]  /*5eb0*/  ISETP.NE.AND P2, PT, R112, RZ, PT ;  /* 0x000000ff7000720c */ /* 0x000fee0003f45270 */
[----:B------:R-:W-:Y:S01]  /*5ec0*/  @P0 IMAD R2, R58, 0x3000, R10 ;  /* 0x000030003a020824 */ /* 0x000fe200078e020a */
[----:B------:R-:W-:Y:S01]  /*5ed0*/  SEL R58, R3, RZ, !P1 ;  /* 0x000000ff033a7207 */ /* 0x000fe20004800000 */
[----:B------:R-:W-:Y:S01]  /*5ee0*/  @P0 IMAD.MOV.U32 R6, RZ, RZ, R118 ;  /* 0x000000ffff060224 */ /* 0x000fe200078e0076 */
[----:B------:R-:W-:Y:S01]  /*5ef0*/  @P0 IADD3 R3, R25, -0x1, RZ ;  /* 0xffffffff19030810 */ /* 0x000fe20007ffe0ff */
[----:B------:R-:W-:Y:S02]  /*5f00*/  @P0 IMAD.MOV.U32 R7, RZ, RZ, R117 ;  /* 0x000000ffff070224 */ /* 0x000fe400078e0075 */
[----:B------:R-:W-:Y:S01]  /*5f10*/  @P0 IMAD.SHL.U32 R2, R2, 0x2, RZ ;  /* 0x0000000202020824 */ /* 0x000fe200078e00ff */
[----:B------:R-:W-:Y:S01]  /*5f20*/  @P0 SHF.R.S32.HI R5, RZ, 0x1f, R3 ;  /* 0x0000001fff050819 */ /* 0x000fe20000011403 */
[----:B------:R-:W-:Y:S02]  /*5f30*/  @P0 IMAD R4, R164, R3, RZ ;  /* 0x00000003a4040224 */ /* 0x000fe400078e02ff */
[-C--:B------:R-:W-:Y:S04]  /*5f40*/  @P0 IMAD.WIDE.U32 R6, R3, R170.reuse, R6 ;  /* 0x000000aa03060225 */ /* 0x080fe800078e0006 */
[----:B------:R-:W-:Y:S01]  /*5f50*/  @P0 IMAD R3, R5, R170, R4 ;  /* 0x000000aa05030224 */ /* 0x000fe200078e0204 */
[C---:B------:R-:W-:Y:S03]  /*5f60*/  @P0 LEA R4, P1, R6.reuse, c[0x0][0x250], 0x1 ;  /* 0x0000940006040a11 */ /* 0x040fe600078208ff */
[----:B------:R-:W-:Y:S05]  /*5f70*/  @P0 IMAD.IADD R3, R7, 0x1, R3 ;  /* 0x0000000107030824 */ /* 0x000fea00078e0203 */
        /* <DEDUP_REMOVED lines=10> */
[----:B------:R1:W-:Y:S02]  /*6020*/  @P0 LDGSTS.E.BYPASS.LTC128B.128 [R2+0x4100], [R4.64+0x100], !P5 ;  /* 0x0410010004020fae */ /* 0x0003e4000e901d46 */
[----:B------:R-:W-:Y:S05]  /*6030*/  IMAD.WIDE.U32 R6, R87, c[0x0][0x218], R6 ;  /* 0x0000860057067a25 */ /* 0x000fea00078e0006 */
        /* <DEDUP_REMOVED lines=12> */
[----:B-1----:R1:W3:Y:S01]  /*6100*/  SHFL.IDX PT, R2, R9, RZ, 0x1c1f ;  /* 0x001c1fff09027589 */ /* 0x0022e200000e0000 */
        /* <DEDUP_REMOVED lines=8> */
[CC--:B---3--:R-:W-:Y:S04]  /*6190*/  @!P2 LEA R6, P0, R26.reuse, R2.reuse, 0x1 ;  /* 0x000000021a06a211 */ /* 0x0c8fe800078008ff */
[-C--:B------:R-:W-:Y:S02]  /*61a0*/  @!P2 LEA.HI.X R7, R26, R3.reuse, R27, 0x1, P0 ;  /* 0x000000031a07a211 */ /* 0x080fe400000f0c1b */
[CC--:B------:R-:W-:Y:S04]  /*61b0*/  @!P1 LEA R4, P0, R96.reuse, R2.reuse, 0x1 ;  /* 0x0000000260049211 */ /* 0x0c0fe800078008ff */
[-C--:B------:R-:W-:Y:S02]  /*61c0*/  @!P1 LEA.HI.X R5, R96, R3.reuse, R106, 0x1, P0 ;  /* 0x0000000360059211 */ /* 0x080fe400000f0c6a */
[CC--:B------:R-:W-:Y:S04]  /*61d0*/  @!P4 LEA R8, P0, R95.reuse, R2.reuse, 0x1 ;  /* 0x000000025f08c211 */ /* 0x0c0fe800078008ff */
[-C--:B-1----:R-:W-:Y:S01]  /*61e0*/  @!P4 LEA.HI.X R9, R95, R3.reuse, R105, 0x1, P0 ;  /* 0x000000035f09c211 */ /* 0x082fe200000f0c69 */
[----:B--2---:R1:W-:Y:S04]  /*61f0*/  @!P2 ST.E.128 [R6.64], R12 ;  /* 0x0000000c0600a985 */ /* 0x0043e8000c101d06 */
[----:B------:R-:W2:Y:S01]  /*6200*/  @!P1 LDS.128 R12, [R89] ;  /* 0x00000000590c9984 */ /* 0x000ea20000000c00 */
        /* <DEDUP_REMOVED lines=17> */
.L_x_1205:
[----:B--2---:R-:W-:Y:S05]  /*6320*/  BSYNC B0 ;  /* 0x0000000000007941 */ /* 0x004fea0003800000 */
.L_x_1204:
[C---:B------:R-:W-:Y:S02]  /*6330*/  ISETP.GE.AND P0, PT, R43.reuse, 0x1, PT ;  /* 0x000000012b00780c */ /* 0x040fe40003f06270 */
[----:B-1-3--:R-:W-:Y:S02]  /*6340*/  IADD3 R2, R43, 0x1, RZ ;  /* 0x000000012b027810 */ /* 0x00afe40007ffe0ff */
[----:B------:R-:W-:Y:S02]  /*6350*/  ISETP.NE.AND P2, PT, R112, RZ, PT ;  /* 0x000000ff7000720c */ /* 0x000fe40003f45270 */
[----:B------:R-:W-:Y:S02]  /*6360*/  SEL R43, R2, RZ, !P0 ;  /* 0x000000ff022b7207 */ /* 0x000fe40004000000 */
[----:B------:R-:W-:Y:S04]  /*6370*/  IADD3 R2, R25, -0x2, RZ ;  /* 0xfffffffe19027810 */ /* 0x000fe80007ffe0ff */
[----:B------:R-:W-:Y:S11]  /*6380*/  ISETP.GE.AND P0, PT, R2, R36, PT ;  /* 0x000000240200720c */ /* 0x000ff60003f06270 */
[----:B------:R-:W-:Y:S02]  /*6390*/  @!UPT UIADD3 URZ, URZ, URZ, URZ ;  /* 0x0000003f3f3ff290 */ /* 0x000fe4000fffe03f */
[----:B------:R-:W-:Y:S01]  /*63a0*/  @P0 SHF.R.S32.HI R6, RZ, 0x1f, R2 ;  /* 0x0000001fff060819 */ /* 0x000fe20000011402 */
[----:B------:R-:W-:Y:S02]  /*63b0*/  @P0 IMAD.MOV.U32 R4, RZ, RZ, R120 ;  /* 0x000000ffff040224 */ /* 0x000fe400078e0078 */
[----:B------:R-:W-:Y:S02]  /*63c0*/  @P0 IMAD.MOV.U32 R5, RZ, RZ, R115 ;  /* 0x000000ffff050224 */ /* 0x000fe400078e0073 */
[----:B------:R-:W-:Y:S04]  /*63d0*/  @P0 IMAD R3, R163, R2, RZ ;  /* 0x00000002a3030224 */ /* 0x000fe800078e02ff */
[-C--:B------:R-:W-:Y:S02]  /*63e0*/  @P0 IMAD R6, R6, R168.reuse, R3 ;  /* 0x000000a806060224 */ /* 0x080fe400078e0203 */
[----:B------:R-:W-:Y:S04]  /*63f0*/  @P0 IMAD.WIDE.U32 R2, R2, R168, R4 ;  /* 0x000000a802020225 */ /* 0x000fe800078e0004 */
[----:B------:R-:W-:Y:S01]  /*6400*/  @P0 IMAD.IADD R3, R3, 0x1, R6 ;  /* 0x0000000103030824 */ /* 0x000fe200078e0206 */
[C---:B------:R-:W-:Y:S04]  /*6410*/  @P0 LEA R4, P1, R2.reuse, c[0x0][0x220], 0x1 ;  /* 0x0000880002040a11 */ /* 0x040fe800078208ff */
[----:B------:R-:W-:Y:S01]  /*6420*/  @P0 LEA.HI.X R5, R2, c[0x0][0x224], R3, 0x1, P1 ;  /* 0x0000890002050a11 */ /* 0x000fe200008f0c03 */
[----:B------:R-:W-:Y:S01]  /*6430*/  @P0 IMAD R2, R58, 0x3000, R10 ;  /* 0x000030003a020824 */ /* 0x000fe200078e020a */
[----:B------:R-:W-:Y:S03]  /*6440*/  @P0 LEA R6, P1, R166, R4, 0x1 ;  /* 0x00000004a6060211 */ /* 0x000fe600078208ff */
[----:B------:R-:W-:Y:S01]  /*6450*/  @P0 IMAD.SHL.U32 R2, R2, 0x2, RZ ;  /* 0x0000000202020824 */ /* 0x000fe200078e00ff */
[----:B------:R-:W-:Y:S04]  /*6460*/  @P0 LEA.HI.X R7, R166, R5, R159, 0x1, P1 ;  /* 0x00000005a6070211 */ /* 0x000fe800008f0c9f */
[----:B------:R-:W-:Y:S01]  /*6470*/  @!PT LDS RZ, [RZ] ;  /* 0x00000000fffff984 */ /* 0x000fe20000000800 */
[----:B------:R-:W-:Y:S01]  /*6480*/  @!PT LDS RZ, [RZ] ;  /* 0x00000000fffff984 */ /* 0x000fe20000000800 */
[----:B------:R-:W-:Y:S01]  /*6490*/  @!PT LDS RZ, [RZ] ;  /* 0x00000000fffff984 */ /* 0x000fe20000000800 */
[----:B------:R1:W-:Y:S04]  /*64a0*/  @P0 LDGSTS.E.BYPASS.LTC128B.128 [R2+0xc100], [R4.64], !P6 ;  /* 0x0c10000004020fae */ /* 0x0003e8000f101d46 */
        /* <DEDUP_REMOVED lines=16> */
.L_x_1181:
[----:B---3--:R-:W-:Y:S01]  /*65b0*/  IMAD.MOV.U32 R4, RZ, RZ, 0x1 ;  /* 0x00000001ff047424 */ /* 0x008fe200078e00ff */
[----:B------:R-:W-:Y:S01]  /*65c0*/  IADD3 R0, R155, 0x7f, RZ ;  /* 0x0000007f9b007810 */ /* 0x000fe20007ffe0ff */
[----:B------:R2:W-:Y:S03]  /*65d0*/  STL.64 [R1], R174 ;  /* 0x000000ae01007387 */ /* 0x0005e60000100a00 */
[C---:B------:R-:W-:Y:S02]  /*65e0*/  ISETP.NE.AND P2, PT, R4.reuse, c[0x0][0x2c4], PT ;  /* 0x0000b10004007a0c */ /* 0x040fe40003f45270 */
[----:B------:R-:W-:-:S11]  /*65f0*/  ISETP.LE.AND P1, PT, R4, c[0x0][0x32c], PT ;  /* 0x0000cb0004007a0c */ /* 0x000fd60003f23270 */
        /* <DEDUP_REMOVED lines=16> */
.L_x_1209:
[----:B------:R-:W-:-:S13]  /*6700*/  ISETP.NE.AND P0, PT, R4, c[0x0][0x32c], PT ;  /* 0x0000cb0004007a0c */ /* 0x000fda0003f05270 */
[----:B------:R-:W-:-:S05]  /*6710*/  @P0 IMAD.HI.U32 R2, R0, c[0x0][0x330], RZ ;  /* 0x0000cc0000020a27 */ /* 0x000fca00078e00ff */
[----:B------:R-:W-:Y:S02]  /*6720*/  @P0 SHF.R.U32.HI R0, RZ, c[0x0][0x334], R2 ;  /* 0x0000cd00ff000a19 */ /* 0x000fe40000011602 */
.L_x_1210:
[----:B------:R-:W-:Y:S05]  /*6730*/  BSYNC B0 ;  /* 0x0000000000007941 */ /* 0x000fea0003800000 */
.L_x_1208:
[----:B------:R-:W-:-:S05]  /*6740*/  MOV R2, c[0x0][0x32c] ;  /* 0x0000cb0000027a02 */ /* 0x000fca0000000f00 */
[----:B------:R-:W-:-:S05]  /*6750*/  IMAD R0, R0, R2, c[0x0][0x32c] ;  /* 0x0000cb0000007624 */ /* 0x000fca00078e0202 */
[----:B------:R-:W-:-:S04]  /*6760*/  IMNMX R3, R3, R0, PT ;  /* 0x0000000003037217 */ /* 0x000fc80003800200 */
.L_x_1207:
        /* <DEDUP_REMOVED lines=21> */
.L_x_1213:
[----:B------:R-:W-:-:S04]  /*68c0*/  MOV R2, c[0x0][0x32c] ;  /* 0x0000cb0000027a02 */ /* 0x000fc80000000f00 */
[----:B------:R-:W-:-:S13]  /*68d0*/  ISETP.NE.AND P0, PT, R2, 0x1, PT ;  /* 0x000000010200780c */ /* 0x000fda0003f05270 */
[----:B------:R-:W-:-:S05]  /*68e0*/  @P0 IMAD.HI.U32 R2, R0, c[0x0][0x330], RZ ;  /* 0x0000cc0000020a27 */ /* 0x000fca00078e00ff */
[----:B------:R-:W-:Y:S02]  /*68f0*/  @P0 SHF.R.U32.HI R0, RZ, c[0x0][0x334], R2 ;  /* 0x0000cd00ff000a19 */ /* 0x000fe40000011602 */
.L_x_1214:
[----:B------:R-:W-:Y:S05]  /*6900*/  BSYNC B0 ;  /* 0x0000000000007941 */ /* 0x000fea0003800000 */
.L_x_1212:
[----:B------:R-:W-:-:S05]  /*6910*/  IMAD R0, R0, c[0x0][0x32c], RZ ;  /* 0x0000cb0000007a24 */ /* 0x000fca00078e02ff */
[----:B------:R-:W-:-:S04]  /*6920*/  IMNMX R3, R3, R0, !PT ;  /* 0x0000000003037217 */ /* 0x000fc80007800200 */
.L_x_1211:
[----:B------:R-:W-:Y:S01]  /*6930*/  SHF.R.S32.HI R0, RZ, 0x1f, R3 ;  /* 0x0000001fff007819 */ /* 0x000fe20000011403 */
[----:B------:R-:W-:Y:S01]  /*6940*/  IMAD.MOV.U32 R99, RZ, RZ, RZ ;  /* 0x000000ffff637224 */ /* 0x000fe200078e00ff */
[----:B------:R-:W-:Y:S01]  /*6950*/  PLOP3.LUT P1, PT, PT, PT, PT, 0x80, 0x0 ;  /* 0x000000000000781c */ /* 0x000fe20003f2f070 */
[----:B------:R-:W-:Y:S01]  /*6960*/  CS2R R12, SRZ ;  /* 0x00000000000c7805 */ /* 0x000fe2000001ff00 */
[----:B------:R-:W-:Y:S01]  /*6970*/  LEA.HI R0, R0, R3, RZ, 0x6 ;  /* 0x0000000300007211 */ /* 0x000fe200078f30ff */
[----:B------:R-:W-:Y:S01]  /*6980*/  CS2R R14, SRZ ;  /* 0x00000000000e7805 */ /* 0x000fe2000001ff00 */
[----:B------:R-:W-:Y:S01]  /*6990*/  IMAD.MOV.U32 R96, RZ, RZ, RZ ;  /* 0x000000ffff607224 */ /* 0x000fe200078e00ff */
[----:B------:R-:W-:Y:S01]  /*69a0*/  MOV R94, RZ ;  /* 0x000000ff005e7202 */ /* 0x000fe20000000f00 */
[----:B------:R-:W-:Y:S01]  /*69b0*/  CS2R R8, SRZ ;  /* 0x0000000000087805 */ /* 0x000fe2000001ff00 */
[----:B------:R-:W-:Y:S01]  /*69c0*/  SHF.R.S32.HI R0, RZ, 0x6, R0 ;  /* 0x00000006ff007819 */ /* 0x000fe20000011400 */
[----:B------:R-:W-:Y:S01]  /*69d0*/  IMAD.MOV.U32 R92, RZ, RZ, RZ ;  /* 0x000000ffff5c7224 */ /* 0x000fe200078e00ff */
[----:B-1----:R-:W-:Y:S01]  /*69e0*/  CS2R R10, SRZ ;  /* 0x00000000000a7805 */ /* 0x002fe2000001ff00 */
[----:B------:R-:W-:Y:S01]  /*69f0*/  IMAD.MOV.U32 R90, RZ, RZ, RZ ;  /* 0x000000ffff5a7224 */ /* 0x000fe200078e00ff */
[----:B------:R-:W-:Y:S01]  /*6a00*/  IMNMX R225, RZ, R0, !PT ;  /* 0x00000000ffe17217 */ /* 0x000fe20007800200 */
[----:B------:R-:W-:Y:S01]  /*6a10*/  IMAD.MOV.U32 R86, RZ, RZ, RZ ;  /* 0x000000ffff567224 */ /* 0x000fe200078e00ff */
[----:B------:R-:W-:Y:S01]  /*6a20*/  MOV R88, RZ ;  /* 0x000000ff00587202 */ /* 0x000fe20000000f00 */
[----:B------:R-:W-:Y:S01]  /*6a30*/  IMAD.MOV.U32 R16, RZ, RZ, RZ ;  /* 0x000000ffff107224 */ /* 0x000fe200078e00ff */
[----:B------:R-:W-:Y:S01]  /*6a40*/  ISETP.GT.AND P0, PT, R252, R225, PT ;  /* 0x000000e1fc00720c */ /* 0x000fe20003f04270 */
[----:B------:R-:W-:Y:S01]  /*6a50*/  CS2R R82, SRZ ;  /* 0x0000000000527805 */ /* 0x000fe2000001ff00 */
        /* <DEDUP_REMOVED lines=66> */
[----:B------:R-:W-:Y:S01]  /*6e80*/  LEA.HI R8, R6, R174, RZ, 0x4 ;  /* 0x000000ae06087211 */ /* 0x000fe200078f20ff */
[----:B------:R-:W-:Y:S01]  /*6e90*/  STL [R1+0x10], R17 ;  /* 0x0000101101007387 */ /* 0x000fe20000100800 */
[----:B------:R-:W-:Y:S02]  /*6ea0*/  LOP3.LUT R198, R16, 0xfffffff8, RZ, 0xc0, !PT ;  /* 0xfffffff810c67812 */ /* 0x000fe400078ec0ff */
[----:B------:R-:W-:-:S02]  /*6eb0*/  SHF.R.S32.HI R21, RZ, 0x3, R16 ;  /* 0x00000003ff157819 */ /* 0x000fc40000011410 */
[----:B------:R-:W-:Y:S01]  /*6ec0*/  ISETP.NE.AND.EX P0, PT, RZ, c[0x0][0x34c], PT, P0 ;  /* 0x0000d300ff007a0c */ /* 0x000fe20003f05300 */
[----:B------:R-:W-:Y:S01]  /*6ed0*/  IMAD.IADD R198, R174, 0x1, -R198 ;  /* 0x00000001aec67824 */ /* 0x000fe200078e0ac6 */
[CC--:B------:R-:W-:Y:S02]  /*6ee0*/  LEA.HI R22, R6.reuse, R174.reuse, RZ, 0x5 ;  /* 0x000000ae06167211 */ /* 0x0c0fe400078f28ff */
[----:B------:R-:W-:Y:S01]  /*6ef0*/  LEA.HI R18, R6, R174, RZ, 0x6 ;  /* 0x000000ae06127211 */ /* 0x000fe200078f30ff */
[----:B------:R-:W-:Y:S01]  /*6f00*/  IMAD R5, R198, 0x20, R21 ;  /* 0x00000020c6057824 */ /* 0x000fe200078e0215 */
[----:B------:R-:W-:Y:S01]  /*6f10*/  SEL R6, R242, RZ, !P0 ;  /* 0x000000fff2067207 */ /* 0x000fe20004000000 */
[----:B------:R-:W-:Y:S01]  /*6f20*/  IMAD.SHL.U32 R13, R198, 0x8, RZ ;  /* 0x00000008c60d7824 */ /* 0x000fe200078e00ff */
[----:B------:R-:W-:Y:S01]  /*6f30*/  SHF.R.S32.HI R10, RZ, 0x4, R8 ;  /* 0x00000004ff0a7819 */ /* 0x000fe20000011408 */
[----:B------:R-:W-:Y:S01]  /*6f40*/  IMAD.IADD R11, R155, 0x1, R5 ;  /* 0x000000019b0b7824 */ /* 0x000fe200078e0205 */
[----:B------:R-:W-:-:S02]  /*6f50*/  LOP3.LUT R5, R8, 0xfffffff0, RZ, 0xc0, !PT ;  /* 0xfffffff008057812 */ /* 0x000fc400078ec0ff */
[----:B------:R-:W-:Y:S02]  /*6f60*/  LEA.HI R8, R8, R10, RZ, 0x1 ;  /* 0x0000000a08087211 */ /* 0x000fe400078f08ff */
[----:B------:R-:W-:Y:S01]  /*6f70*/  LOP3.LUT P1, RZ, R198, 0x2, RZ, 0xc0, !PT ;  /* 0x00000002c6ff7812 */ /* 0x000fe2000782c0ff */
[----:B------:R-:W-:Y:S01]  /*6f80*/  IMAD.IADD R12, R174, 0x1, -R5 ;  /* 0x00000001ae0c7824 */ /* 0x000fe200078e0a05 */
[----:B-1----:R-:W-:Y:S02]  /*6f90*/  SHF.R.S32.HI R37, RZ, 0x1f, R37 ;  /* 0x0000001fff257819 */ /* 0x002fe40000011425 */
[C---:B------:R-:W-:Y:S02]  /*6fa0*/  IADD3 R23, R13.reuse, 0x80, RZ ;  /* 0x000000800d177810 */ /* 0x040fe40007ffe0ff */
[----:B------:R-:W-:Y:S01]  /*6fb0*/  ISETP.GE.AND P5, PT, R13, c[0x0][0x198], PT ;  /* 0x000066000d007a0c */ /* 0x000fe20003fa6270 */
[----:B------:R-:W-:Y:S01]  /*6fc0*/  IMAD R5, R37, c[0x0][0x1b8], RZ ;  /* 0x00006e0025057a24 */ /* 0x000fe200078e02ff */
[----:B------:R-:W-:Y:S01]  /*6fd0*/  IADD3 R26, R252, -0x1, RZ ;  /* 0xfffffffffc1a7810 */ /* 0x000fe20007ffe0ff */
[----:B------:R-:W1:Y:S02]  /*6fe0*/  S2R R37, SR_CTAID.Y ;  /* 0x0000000000257919 */ /* 0x000e640000002600 */
[----:B-1----:R-:W-:Y:S01]  /*6ff0*/  IMAD R5, R37, c[0x0][0x1bc], R5 ;  /* 0x00006f0025057a24 */ /* 0x002fe200078e0205 */
[----:B--2---:R-:W-:-:S05]  /*7000*/  SHF.R.S32.HI R2, RZ, 0x1f, R0 ;  /* 0x0000001fff027819 */ /* 0x004fca0000011400 */
[----:B------:R-:W-:-:S04]  /*7010*/  IMAD R2, R2, c[0x0][0x178], RZ ;  /* 0x00005e0002027a24 */ /* 0x000fc800078e02ff */
[C---:B------:R-:W-:Y:S02]  /*7020*/  IMAD R4, R0.reuse, c[0x0][0x17c], R2 ;  /* 0x00005f0000047a24 */ /* 0x040fe400078e0202 */
[----:B------:R-:W-:-:S04]  /*7030*/  IMAD.WIDE.U32 R2, R0, c[0x0][0x178], RZ ;  /* 0x00005e0000027a25 */ /* 0x000fc800078e00ff */
[----:B------:R-:W-:Y:S02]  /*7040*/  IMAD.IADD R3, R3, 0x1, R4 ;  /* 0x0000000103037824 */ /* 0x000fe400078e0204 */
[----:B------:R-:W-:-:S04]  /*7050*/  @P2 IMAD.HI.U32 R4, R11, c[0x0][0x2c8], RZ ;  /* 0x0000b2000b042a27 */ /* 0x000fc800078e00ff */
[----:B------:R-:W-:Y:S01]  /*7060*/  IMAD.MOV.U32 R0, RZ, RZ, R11 ;  /* 0x000000ffff007224 */ /* 0x000fe200078e000b */
[----:B------:R-:W-:Y:S01]  /*7070*/  @P2 SHF.R.U32.HI R0, RZ, c[0x0][0x2cc], R4 ;  /* 0x0000b300ff002a19 */ /* 0x000fe20000011604 */
[----:B------:R-:W-:Y:S01]  /*7080*/  IMAD.WIDE.U32 R2, R37, c[0x0][0x1b8], R2 ;  /* 0x00006e0025027a25 */ /* 0x000fe200078e0002 */
[----:B------:R-:W-:Y:S02]  /*7090*/  SHF.R.S32.HI R4, RZ, 0x1f, R242 ;  /* 0x0000001fff047819 */ /* 0x000fe400000114f2 */
[----:B------:R-:W-:Y:S01]  /*70a0*/  LOP3.LUT P2, RZ, R198, 0x4, RZ, 0xc0, !PT ;  /* 0x00000004c6ff7812 */ /* 0x000fe2000784c0ff */
[----:B------:R-:W-:Y:S01]  /*70b0*/  IMAD.IADD R3, R3, 0x1, R5 ;  /* 0x0000000103037824 */ /* 0x000fe200078e0205 */
[----:B------:R-:W-:Y:S01]  /*70c0*/  SEL R7, R4, RZ, !P0 ;  /* 0x000000ff04077207 */ /* 0x000fe20004000000 */
[----:B------:R-:W-:Y:S02]  /*70d0*/  IMAD.U32 R4, RZ, RZ, UR4 ;  /* 0x00000004ff047e24 */ /* 0x000fe4000f8e00ff */
[----:B------:R-:W-:-:S02]  /*70e0*/  IMAD.U32 R5, RZ, RZ, UR5 ;  /* 0x00000005ff057e24 */ /* 0x000fc4000f8e00ff */
[----:B------:R-:W-:Y:S02]  /*70f0*/  IMAD R7, R7, c[0x0][0x1c0], RZ ;  /* 0x0000700007077a24 */ /* 0x000fe400078e02ff */
[C---:B------:R-:W-:Y:S01]  /*7100*/  IMAD.WIDE.U32 R2, R6.reuse, c[0x0][0x1c0], R2 ;  /* 0x0000700006027a25 */ /* 0x040fe200078e0002 */
[----:B------:R1:W-:Y:S03]  /*7110*/  STL.64 [R1+0x8], R4 ;  /* 0x0000080401007387 */ /* 0x0003e60000100a00 */
[----:B------:R-:W-:Y:S01]  /*7120*/  IMAD R9, R6, c[0x0][0x1c4], R7 ;  /* 0x0000710006097a24 */ /* 0x000fe200078e0207 */
[----:B------:R-:W-:Y:S01]  /*7130*/  SHF.R.S32.HI R6, RZ, 0x1f, R0 ;  /* 0x0000001fff067819 */ /* 0x000fe20000011400 */
[----:B------:R-:W-:Y:S01]  /*7140*/  @!P3 IMAD.MOV.U32 R25, RZ, RZ, R242 ;  /* 0x000000ffff19b224 */ /* 0x000fe200078e00f2 */
[----:B------:R-:W-:Y:S01]  /*7150*/  LOP3.LUT R7, R8, 0xfffffffe, RZ, 0xc0, !PT ;  /* 0xfffffffe08077812 */ /* 0x000fe200078ec0ff */
[----:B------:R-:W-:Y:S01]  /*7160*/  IMAD.IADD R3, R3, 0x1, R9 ;  /* 0x0000000103037824 */ /* 0x000fe200078e0209 */
[----:B------:R-:W-:Y:S01]  /*7170*/  ISETP.GE.AND P3, PT, R23, c[0x0][0x198], PT ;  /* 0x0000660017007a0c */ /* 0x000fe20003f66270 */
[----:B------:R-:W-:-:S02]  /*7180*/  IMAD.MOV R8, RZ, RZ, -R0 ;  /* 0x000000ffff087224 */ /* 0x000fc400078e0a00 */
[----:B------:R-:W-:Y:S02]  /*7190*/  IMAD.IADD R15, R10, 0x1, -R7 ;  /* 0x000000010a0f7824 */ /* 0x000fe400078e0a07 */
[----:B------:R-:W-:-:S04]  /*71a0*/  IMAD.WIDE.U32 R2, R0, c[0x0][0x1b0], R2 ;  /* 0x00006c0000027a25 */ /* 0x000fc800078e0002 */
[----:B------:R-:W-:Y:S02]  /*71b0*/  IMAD R9, R8, c[0x0][0x2c4], R11 ;  /* 0x0000b10008097a24 */ /* 0x000fe400078e020b */
[----:B-1----:R-:W-:Y:S01]  /*71c0*/  IMAD R5, R6, c[0x0][0x1b0], RZ ;  /* 0x00006c0006057a24 */ /* 0x002fe200078e02ff */
[----:B------:R-:W-:Y:S01]  /*71d0*/  SHF.R.S32.HI R6, RZ, 0x1f, R12 ;  /* 0x0000001fff067819 */ /* 0x000fe2000001140c */
[----:B------:R-:W-:Y:S02]  /*71e0*/  IMAD.SHL.U32 R4, R21, 0x40, RZ ;  /* 0x0000004015047824 */ /* 0x000fe400078e00ff */
[----:B------:R-:W-:Y:S01]  /*71f0*/  IMAD R10, R0, c[0x0][0x1b4], R5 ;  /* 0x00006d00000a7a24 */ /* 0x000fe200078e0205 */
[----:B------:R-:W-:Y:S01]  /*7200*/  LEA.HI R14, R6, R12, RZ, 0x3 ;  /* 0x0000000c060e7211 */ /* 0x000fe200078f18ff */
[----:B------:R-:W-:Y:S01]  /*7210*/  IMAD.SHL.U32 R5, R198, 0x40, RZ ;  /* 0x00000040c6057824 */ /* 0x000fe200078e00ff */
[----:B------:R-:W-:Y:S01]  /*7220*/  LOP3.LUT R0, R4, 0x1c0, RZ, 0xc0, !PT ;  /* 0x000001c004007812 */ /* 0x000fe200078ec0ff */
[----:B------:R-:W-:-:S03]  /*7230*/  IMAD.IADD R3, R3, 0x1, R10 ;  /* 0x0000000103037824 */ /* 0x000fc600078e020a */
[----:B------:R-:W-:Y:S01]  /*7240*/  SHF.R.U32.HI R8, RZ, 0x3, R0 ;  /* 0x00000003ff087819 */ /* 0x000fe20000011600 */
[----:B------:R-:W-:Y:S01]  /*7250*/  IMAD.WIDE.U32 R2, R9, c[0x0][0x1a8], R2 ;  /* 0x00006a0009027a25 */ /* 0x000fe200078e0002 */
[----:B------:R-:W-:Y:S02]  /*7260*/  LOP3.LUT R6, R0, 0x38, R13, 0xf8, !PT ;  /* 0x0000003800067812 */ /* 0x000fe400078ef80d */
[----:B------:R-:W-:Y:S02]  /*7270*/  LOP3.LUT R0, R14, 0xfffffff8, RZ, 0xc0, !PT ;  /* 0xfffffff80e007812 */ /* 0x000fe400078ec0ff */
[----:B------:R-:W-:Y:S02]  /*7280*/  LOP3.LUT R4, R5, 0x1c0, RZ, 0xc0, !PT ;  /* 0x000001c005047812 */ /* 0x000fe400078ec0ff */
[----:B------:R-:W-:Y:S01]  /*7290*/  SHF.R.S32.HI R5, RZ, 0x1f, R9 ;  /* 0x0000001fff057819 */ /* 0x000fe20000011409 */
[----:B------:R-:W-:Y:S01]  /*72a0*/  IMAD.IADD R10, R12, 0x1, -R0 ;  /* 0x000000010c0a7824 */ /* 0x000fe200078e0a00 */
[----:B------:R-:W-:-:S02]  /*72b0*/  LOP3.LUT R7, R4, 0x8, R16, 0xf8, !PT ;  /* 0x0000000804077812 */ /* 0x000fc400078ef810 */
[----:B------:R-:W-:Y:S01]  /*72c0*/  SHF.R.U32.HI R4, RZ, 0x3, R4 ;  /* 0x00000003ff047819 */ /* 0x000fe20000011604 */
[----:B------:R-:W-:Y:S01]  /*72d0*/  IMAD.SHL.U32 R0, R10, 0x40, RZ ;  /* 0x000000400a007824 */ /* 0x000fe200078e00ff */
[----:B------:R-:W-:Y:S01]  /*72e0*/  LOP3.LUT R11, R6, R8, RZ, 0x3c, !PT ;  /* 0x00000008060b7212 */ /* 0x000fe200078e3cff */
[----:B------:R-:W-:Y:S01]  /*72f0*/  IMAD.SHL.U32 R8, R15, 0x8, RZ ;  /* 0x000000080f087824 */ /* 0x000fe200078e00ff */
[----:B------:R-:W-:Y:S01]  /*7300*/  LOP3.LUT R6, R7, R4, RZ, 0x3c, !PT ;  /* 0x0000000407067212 */ /* 0x000fe200078e3cff */
[----:B------:R-:W-:Y:S01]  /*7310*/  IMAD R4, R5, c[0x0][0x1a8], RZ ;  /* 0x00006a0005047a24 */ /* 0x000fe200078e02ff */
[----:B------:R-:W-:Y:S01]  /*7320*/  LOP3.LUT R0, R0, 0x1c0, RZ, 0xc0, !PT ;  /* 0x000001c000007812 */ /* 0x000fe200078ec0ff */
[----:B------:R-:W-:Y:S01]  /*7330*/  IMAD.SHL.U32 R5, R18, 0x8, RZ ;  /* 0x0000000812057824 */ /* 0x000fe200078e00ff */
[----:B------:R-:W-:Y:S01]  /*7340*/  LEA R19, P0, R2, c[0x0][0x160], 0x1 ;  /* 0x0000580002137a11 */ /* 0x000fe200078008ff */
[----:B------:R-:W-:Y:S01]  /*7350*/  IMAD R7, R9, c[0x0][0x1ac], R4 ;  /* 0x00006b0009077a24 */ /* 0x000fe200078e0204 */
[----:B------:R-:W-:Y:S01]  /*7360*/  SHF.R.U32.HI R4, RZ, 0x3, R0 ;  /* 0x00000003ff047819 */ /* 0x000fe20000011600 */
[----:B------:R-:W-:Y:S01]  /*7370*/  IMAD R6, R15, 0x200, R6 ;  /* 0x000002000f067824 */ /* 0x000fe200078e0206 */
[----:B------:R-:W-:-:S02]  /*7380*/  LOP3.LUT R20, R11, 0xfffffe00, R5, 0xf8, !PT ;  /* 0xfffffe000b147812 */ /* 0x000fc400078ef805 */
[----:B------:R-:W-:Y:S01]  /*7390*/  LOP3.LUT R5, R0, 0x8, R8, 0xf8, !PT ;  /* 0x0000000800057812 */ /* 0x000fe200078ef808 */
[----:B------:R-:W-:Y:S01]  /*73a0*/  IMAD.IADD R0, R3, 0x1, R7 ;  /* 0x0000000103007824 */ /* 0x000fe200078e0207 */
[----:B------:R-:W-:Y:S01]  /*73b0*/  LOP3.LUT P6, RZ, R10, 0x2, RZ, 0xc0, !PT ;  /* 0x000000020aff7812 */ /* 0x000fe200078cc0ff */
[----:B------:R-:W-:Y:S01]  /*73c0*/  IMAD.SHL.U32 R7, R14, 0x40, RZ ;  /* 0x000000400e077824 */ /* 0x000fe200078e00ff */
[----:B------:R-:W-:Y:S01]  /*73d0*/  LOP3.LUT R3, R5, R4, RZ, 0x3c, !PT ;  /* 0x0000000405037212 */ /* 0x000fe200078e3cff */
[----:B------:R-:W-:Y:S01]  /*73e0*/  IMAD.MOV.U32 R5, RZ, RZ, 0x10 ;  /* 0x00000010ff057424 */ /* 0x000fe200078e00ff */
[----:B------:R-:W-:Y:S01]  /*73f0*/  LEA.HI.X R18, R2, c[0x0][0x164], R0, 0x1, P0 ;  /* 0x0000590002127a11 */ /* 0x000fe200000f0c00 */
[----:B------:R-:W-:Y:S01]  /*7400*/  IMAD.SHL.U32 R0, R22, 0x20, RZ ;  /* 0x0000002016007824 */ /* 0x000fe200078e00ff */
[----:B------:R-:W-:Y:S01]  /*7410*/  LOP3.LUT R7, R7, 0xfffffe00, RZ, 0xc0, !PT ;  /* 0xfffffe0007077812 */ /* 0x000fe200078ec0ff */
[----:B------:R-:W-:Y:S01]  /*7420*/  IMAD.MOV.U32 R2, RZ, RZ, 0x20 ;  /* 0x00000020ff027424 */ /* 0x000fe200078e00ff */
[----:B------:R-:W-:-:S02]  /*7430*/  IADD3 R22, R13, 0x40, RZ ;  /* 0x000000400d167810 */ /* 0x000fc40007ffe0ff */
[----:B------:R-:W-:Y:S02]  /*7440*/  LOP3.LUT R0, R0, 0xfffffc00, RZ, 0xc0, !PT ;  /* 0xfffffc0000007812 */ /* 0x000fe400078ec0ff */
[----:B------:R-:W-:Y:S02]  /*7450*/  LOP3.LUT P0, RZ, R10, 0x4, RZ, 0xc0, !PT ;  /* 0x000000040aff7812 */ /* 0x000fe4000780c0ff */
[-C--:B------:R-:W-:Y:S02]  /*7460*/  IADD3 R4, R3, R7.reuse, R0 ;  /* 0x0000000703047210 */ /* 0x080fe40007ffe000 */
[----:B------:R-:W-:Y:S02]  /*7470*/  SEL R8, R5, 0xfffffff0, !P1 ;  /* 0xfffffff005087807 */ /* 0x000fe40004800000 */
[----:B------:R-:W-:Y:S02]  /*7480*/  ISETP.GE.AND P4, PT, R22, c[0x0][0x198], PT ;  /* 0x0000660016007a0c */ /* 0x000fe40003f86270 */
[----:B------:R-:W-:-:S02]  /*7490*/  LOP3.LUT R7, R3, R7, RZ, 0xfc, !PT ;  /* 0x0000000703077212 */ /* 0x000fc400078efcff */
[----:B------:R-:W-:Y:S02]  /*74a0*/  SEL R0, R2, 0xffffffe0, !P0 ;  /* 0xffffffe002007807 */ /* 0x000fe40004000000 */
[----:B------:R-:W-:Y:S01]  /*74b0*/  SEL R5, R5, 0xfffffff0, !P6 ;  /* 0xfffffff005057807 */ /* 0x000fe20007000000 */
[----:B------:R-:W-:Y:S05]  /*74c0*/  BRA.DIV ~URZ, `(.L_x_1216) ;  /* 0x00012a227f007947 */ /* 0x000fea000b800000 */
[----:B------:R1:W2:Y:S02]  /*74d0*/  SHFL.IDX PT, R9, R18, RZ, 0x181f ;  /* 0x00181fff12097589 */ /* 0x0002a400000e0000 */
.L_x_1329:
[----:B------:R-:W-:Y:S05]  /*74e0*/  BRA.DIV ~URZ, `(.L_x_1217) ;  /* 0x00012a827f007947 */ /* 0x000fea000b800000 */
[----:B------:R3:W4:Y:S02]  /*74f0*/  SHFL.IDX PT, R2, R19, RZ, 0x181f ;  /* 0x00181fff13027589 */ /* 0x00072400000e0000 */
.L_x_1330:
        /* <DEDUP_REMOVED lines=22> */
.L_x_1219:
[----:B------:R-:W-:Y:S05]  /*7660*/  BSYNC B0 ;  /* 0x0000000000007941 */ /* 0x000fea0003800000 */
.L_x_1218:
[----:B------:R-:W-:Y:S05]  /*7670*/  BRA.DIV ~URZ, `(.L_x_1220) ;  /* 0x000129727f007947 */ /* 0x000fea000b800000 */
[----:B--2---:R2:W1:Y:S04]  /*7680*/  SHFL.IDX PT, R9, R18, 0x1, 0x181f ;  /* 0x00381f0012097f89 */ /* 0x00446800000e0000 */
[----:B----4-:R2:W4:Y:S02]  /*7690*/  SHFL.IDX PT, R2, R19, 0x1, 0x181f ;  /* 0x00381f0013027f89 */ /* 0x01052400000e0000 */
.L_x_1331:
[----:B------:R-:W-:Y:S01]  /*76a0*/  IADD3 R3, R16, 0x20, RZ ;  /* 0x0000002010037810 */ /* 0x000fe20007ffe0ff */
[----:B------:R-:W-:Y:S03]  /*76b0*/  BSSY B0, `(.L_x_1221) ;  /* 0x0000014000007945 */ /* 0x000fe60003800000 */
[----:B------:R-:W-:Y:S01]  /*76c0*/  ISETP.GE.AND P0, PT, R3, R17, PT ;  /* 0x000000110300720c */ /* 0x000fe20003f06270 */
[----:B-1----:R-:W-:-:S12]  /*76d0*/  IMAD.MOV.U32 R3, RZ, RZ, R9 ;  /* 0x000000ffff037224 */ /* 0x002fd800078e0009 */
        /* <DEDUP_REMOVED lines=17> */
.L_x_1222:
[----:B------:R-:W-:Y:S05]  /*77f0*/  BSYNC B0 ;  /* 0x0000000000007941 */ /* 0x000fea0003800000 */
.L_x_1221:
[----:B------:R-:W-:Y:S05]  /*7800*/  BRA.DIV ~URZ, `(.L_x_1223) ;  /* 0x000128d27f007947 */ /* 0x000fea000b800000 */
[----:B-1----:R1:W2:Y:S02]  /*7810*/  SHFL.IDX PT, R9, R18, 0x2, 0x181f ;  /* 0x00581f0012097f89 */ /* 0x0022a400000e0000 */
.L_x_1332:
[----:B------:R-:W-:Y:S05]  /*7820*/  BRA.DIV ~URZ, `(.L_x_1224) ;  /* 0x000129327f007947 */ /* 0x000fea000b800000 */
[----:B----4-:R4:W1:Y:S02]  /*7830*/  SHFL.IDX PT, R2, R19, 0x2, 0x181f ;  /* 0x00581f0013027f89 */ /* 0x01086400000e0000 */
.L_x_1333:
[----:B------:R-:W-:Y:S01]  /*7840*/  IADD3 R3, R16, 0x40, RZ ;  /* 0x0000004010037810 */ /* 0x000fe20007ffe0ff */
[----:B------:R-:W-:Y:S03]  /*7850*/  BSSY B0, `(.L_x_1225) ;  /* 0x0000014000007945 */ /* 0x000fe60003800000 */
[----:B------:R-:W-:Y:S01]  /*7860*/  ISETP.GE.AND P0, PT, R3, R17, PT ;  /* 0x000000110300720c */ /* 0x000fe20003f06270 */
[----:B--2---:R-:W-:-:S12]  /*7870*/  IMAD.MOV.U32 R3, RZ, RZ, R9 ;  /* 0x000000ffff037224 */ /* 0x004fd800078e0009 */
        /* <DEDUP_REMOVED lines=17> */
.L_x_1226:
[----:B------:R-:W-:Y:S05]  /*7990*/  BSYNC B0 ;  /* 0x0000000000007941 */ /* 0x000fea0003800000 */
.L_x_1225:
[----:B------:R-:W-:Y:S05]  /*79a0*/  BRA.DIV ~URZ, `(.L_x_1227) ;  /* 0x000128327f007947 */ /* 0x000fea000b800000 */
[----:B-1----:R1:W2:Y:S04]  /*79b0*/  SHFL.IDX PT, R11, R18, 0x3, 0x181f ;  /* 0x00781f00120b7f89 */ /* 0x0022a800000e0000 */
[----:B------:R1:W3:Y:S02]  /*79c0*/  SHFL.IDX PT, R10, R19, 0x3, 0x181f ;  /* 0x00781f00130a7f89 */ /* 0x0002e400000e0000 */
.L_x_1334:
[----:B----4-:R-:W4:Y:S04]  /*79d0*/  LDL R21, [R1] ;  /* 0x0000000001157983 */ /* 0x010f280000100800 */
[----:B------:R1:W5:Y:S04]  /*79e0*/  LDL R24, [R1+0x64] ;  /* 0x0000640001187983 */ /* 0x0003680000100800 */
[----:B------:R1:W5:Y:S01]  /*79f0*/  LDL R231, [R1+0x48] ;  /* 0x0000480001e77983 */ /* 0x0003620000100800 */
[----:B------:R-:W-:Y:S01]  /*7a00*/  IADD3 R2, R16, 0x60, RZ ;  /* 0x0000006010027810 */ /* 0x000fe20007ffe0ff */
[----:B------:R-:W-:Y:S01]  /*7a10*/  ULDC.64 UR4, c[0x0][0x40] ;  /* 0x0000100000047ab9 */ /* 0x000fe20000000a00 */
[----:B------:R-:W-:Y:S01]  /*7a20*/  LOP3.LUT R240, R240, 0xfffffffe, RZ, 0xc0, !PT ;  /* 0xfffffffef0f07812 */ /* 0x000fe200078ec0ff */
[----:B------:R-:W3:Y:S01]  /*7a30*/  S2R R27, SR_CTAID.Y ;  /* 0x00000000001b7919 */ /* 0x000ee20000002600 */
[----:B------:R-:W-:Y:S01]  /*7a40*/  ISETP.GE.AND P0, PT, R2, R17, PT ;  /* 0x000000110200720c */ /* 0x000fe20003f06270 */
[----:B------:R-:W-:Y:S01]  /*7a50*/  UIADD3 UR4, UP0, UR4, 0x160, URZ ;  /* 0x0000016004047890 */ /* 0x000fe2000ff1e03f */
[----:B------:R-:W-:Y:S01]  /*7a60*/  IADD3 R2, P6, R1, c[0x0][0x20], RZ ;  /* 0x0000080001027a10 */ /* 0x000fe20007fde0ff */
[----:B-----5:R-:W-:-:S02]  /*7a70*/  IMAD.WIDE.U32 R228, R25, c[0x0][0x2b0], RZ ;  /* 0x0000ac0019e47a25 */ /* 0x020fc400078e00ff */
[----:B------:R-:W-:Y:S02]  /*7a80*/  UIADD3.X UR5, URZ, UR5, URZ, UP0, !UPT ;  /* 0x000000053f057290 */ /* 0x000fe400087fe43f */
[----:B------:R-:W-:-:S05]  /*7a90*/  IMAD.X R3, RZ, RZ, c[0x0][0x24], P6 ;  /* 0x00000900ff037624 */ /* 0x000fca00030e06ff */
[----:B------:R-:W-:Y:S01]  /*7aa0*/  STL.64 [R1+0x20], R2 ;  /* 0x0000200201007387 */ /* 0x000fe20000100a00 */
[----:B-1----:R-:W-:Y:S01]  /*7ab0*/  @!P0 IMAD.SHL.U32 R18, R20, 0x2, RZ ;  /* 0x0000000214128824 */ /* 0x002fe200078e00ff */
[----:B------:R-:W-:Y:S01]  /*7ac0*/  @!P0 SHF.R.S32.HI R14, RZ, 0x1f, R22 ;  /* 0x0000001fff0e8819 */ /* 0x000fe20000011416 */
[----:B--23--:R-:W-:Y:S01]  /*7ad0*/  @!P0 IMAD.WIDE R12, R13, 0x2, R10 ;  /* 0x000000020d0c8825 */ /* 0x00cfe200078e020a */
[----:B------:R-:W-:Y:S02]  /*7ae0*/  @!P0 SHF.R.S32.HI R9, RZ, 0x1f, R23 ;  /* 0x0000001fff098819 */ /* 0x000fe40000011417 */
[----:B------:R-:W-:Y:S02]  /*7af0*/  @!P0 LEA.HI R19, R14, R22, RZ, 0x3 ;  /* 0x000000160e138211 */ /* 0x000fe400078f18ff */
[----:B------:R-:W-:Y:S01]  /*7b00*/  @!PT LDS RZ, [RZ] ;  /* 0x00000000fffff984 */ /* 0x000fe20000000800 */
[----:B------:R-:W-:Y:S01]  /*7b10*/  @!PT LDS RZ, [RZ] ;  /* 0x00000000fffff984 */ /* 0x000fe20000000800 */
[----:B------:R-:W-:Y:S01]  /*7b20*/  @!PT LDS RZ, [RZ] ;  /* 0x00000000fffff984 */ /* 0x000fe20000000800 */
[----:B------:R1:W-:Y:S01]  /*7b30*/  @!P0 LDGSTS.E.BYPASS.LTC128B.128 [R18+0x1b100], [R12.64], !P5 ;  /* 0x1b1000000c128fae */ /* 0x0003e2000e901d46 */
[----:B------:R-:W-:Y:S02]  /*7b40*/  IADD3 R14, P6, R2, 0x48, RZ ;  /* 0x00000048020e7810 */ /* 0x000fe40007fde0ff */
[----:B------:R-:W-:-:S02]  /*7b50*/  @!P0 LEA.HI R9, R9, R23, RZ, 0x3 ;  /* 0x0000001709098211 */ /* 0x000fc400078f18ff */
[----:B------:R-:W-:Y:S01]  /*7b60*/  SHF.R.S32.HI R28, RZ, 0x1f, R27 ;  /* 0x0000001fff1c7819 */ /* 0x000fe2000001141b */
[----:B------:R-:W-:Y:S01]  /*7b70*/  IMAD.X R15, RZ, RZ, R3, P6 ;  /* 0x000000ffff0f7224 */ /* 0x000fe200030e0603 */
[----:B------:R-:W-:Y:S01]  /*7b80*/  @!P0 LOP3.LUT R9, R9, 0xfffffff8, RZ, 0xc0, !PT ;  /* 0xfffffff809098812 */ /* 0x000fe200078ec0ff */
[----:B------:R-:W2:Y:S04]  /*7b90*/  S2R R27, SR_CTAID.Y ;  /* 0x00000000001b7919 */ /* 0x000ea80000002600 */
[----:B------:R3:W-:Y:S01]  /*7ba0*/  STL.64 [R1+0x30], R14 ;  /* 0x0000300e01007387 */ /* 0x0007e20000100a00 */
[----:B-1----:R-:W-:-:S05]  /*7bb0*/  IADD3 R12, P5, R2, 0x4, RZ ;  /* 0x00000004020c7810 */ /* 0x002fca0007fbe0ff */
[----:B------:R-:W-:Y:S01]  /*7bc0*/  IMAD.X R13, RZ, RZ, R3, P5 ;  /* 0x000000ffff0d7224 */ /* 0x000fe200028e0603 */
[----:B------:R-:W-:Y:S01]  /*7bd0*/  IADD3 R16, P5, R2, 0x10, RZ ;  /* 0x0000001002107810 */ /* 0x000fe20007fbe0ff */
[----:B--2---:R-:W-:-:S03]  /*7be0*/  IMAD.WIDE.U32 R32, R27, c[0x0][0x210], RZ ;  /* 0x000084001b207a25 */ /* 0x004fc600078e00ff */
[----:B------:R1:W-:Y:S01]  /*7bf0*/  STL.64 [R1+0x38], R12 ;  /* 0x0000380c01007387 */ /* 0x0003e20000100a00 */
[----:B------:R-:W-:Y:S01]  /*7c00*/  IMAD.X R17, RZ, RZ, R3, P5 ;  /* 0x000000ffff117224 */ /* 0x000fe200028e0603 */
[----:B---3--:R-:W-:-:S04]  /*7c10*/  @!P0 LOP3.LUT R14, R19, 0xfffffff8, RZ, 0xc0, !PT ;  /* 0xfffffff8130e8812 */ /* 0x008fc800078ec0ff */
[----:B------:R2:W-:Y:S01]  /*7c20*/  STL.64 [R1+0x28], R16 ;  /* 0x0000281001007387 */ /* 0x0005e20000100a00 */
[----:B------:R-:W-:-:S04]  /*7c30*/  @!P0 IMAD.WIDE R14, R14, 0x2, R10 ;  /* 0x000000020e0e8825 */ /* 0x000fc800078e020a */
[----:B------:R-:W-:Y:S01]  /*7c40*/  @!P0 IMAD.WIDE R10, R9, 0x2, R10 ;  /* 0x00000002090a8825 */ /* 0x000fe200078e020a */
[----:B------:R3:W-:Y:S04]  /*7c50*/  @!P0 LDGSTS.E.BYPASS.LTC128B.128 [R18+0x1f100], [R14.64], !P4 ;  /* 0x1f1000000e128fae */ /* 0x0007e8000e101d46 */
[----:B------:R3:W-:Y:S04]  /*7c60*/  @!P0 LDGSTS.E.BYPASS.LTC128B.128 [R18+0x23100], [R10.64], !P3 ;  /* 0x231000000a128fae */ /* 0x0007e8000d901d46 */
[----:B------:R-:W0:Y:S01]  /*7c70*/  LDGDEPBAR ;  /* 0x00000000000079af */ /* 0x000e220000000000 */
[----:B-1----:R-:W-:-:S05]  /*7c80*/  IADD3 R12, P5, R2, 0x8, RZ ;  /* 0x00000008020c7810 */ /* 0x002fca0007fbe0ff */
[----:B------:R-:W-:Y:S01]  /*7c90*/  IMAD.X R13, RZ, RZ, R3, P5 ;  /* 0x000000ffff0d7224 */ /* 0x000fe200028e0603 */
[----:B--2---:R-:W-:-:S04]  /*7ca0*/  SHF.R.S32.HI R17, RZ, 0x1f, R25 ;  /* 0x0000001fff117819 */ /* 0x004fc80000011419 */
[----:B------:R1:W-:Y:S01]  /*7cb0*/  STL.64 [R1+0x40], R12 ;  /* 0x0000400c01007387 */ /* 0x0003e20000100a00 */
[C---:B---3--:R-:W-:Y:S02]  /*7cc0*/  IMAD R10, R28.reuse, c[0x0][0x210], RZ ;  /* 0x000084001c0a7a24 */ /* 0x048fe400078e02ff */
[----:B------:R-:W-:Y:S02]  /*7cd0*/  IMAD R11, R28, c[0x0][0x1e8], RZ ;  /* 0x00007a001c0b7a24 */ /* 0x000fe400078e02ff */
[C---:B------:R-:W-:Y:S02]  /*7ce0*/  IMAD R10, R27.reuse, c[0x0][0x214], R10 ;  /* 0x000085001b0a7a24 */ /* 0x040fe400078e020a */
[----:B------:R-:W-:-:S04]  /*7cf0*/  IMAD.WIDE.U32 R28, R27, c[0x0][0x1e8], RZ ;  /* 0x00007a001b1c7a25 */ /* 0x000fc800078e00ff */
[----:B------:R-:W-:Y:S02]  /*7d00*/  IMAD R11, R27, c[0x0][0x1ec], R11 ;  /* 0x00007b001b0b7a24 */ /* 0x000fe400078e020b */
[----:B------:R-:W-:Y:S02]  /*7d10*/  IMAD.IADD R234, R33, 0x1, R10 ;  /* 0x0000000121ea7824 */ /* 0x000fe400078e020a */
[----:B------:R-:W-:Y:S02]  /*7d20*/  IMAD.IADD R233, R29, 0x1, R11 ;  /* 0x000000011de97824 */ /* 0x000fe400078e020b */
[----:B-1----:R-:W-:Y:S02]  /*7d30*/  IMAD.U32 R12, RZ, RZ, UR4 ;  /* 0x00000004ff0c7e24 */ /* 0x002fe4000f8e00ff */
[----:B------:R-:W-:Y:S01]  /*7d40*/  IMAD.U32 R13, RZ, RZ, UR5 ;  /* 0x00000005ff0d7e24 */ /* 0x000fe2000f8e00ff */
[----:B------:R-:W-:Y:S04]  /*7d50*/  WARPSYNC 0xffffffff ;  /* 0xffffffff00007948 */ /* 0x000fe80003800000 */
[----:B------:R1:W-:Y:S02]  /*7d60*/  STL.64 [R1+0x18], R12 ;  /* 0x0000180c01007387 */ /* 0x0003e40000100a00 */
[----:B-1----:R-:W-:-:S04]  /*7d70*/  IMAD R12, R17, c[0x0][0x2b0], RZ ;  /* 0x0000ac00110c7a24 */ /* 0x002fc800078e02ff */
[----:B------:R-:W-:-:S04]  /*7d80*/  IMAD R12, R25, c[0x0][0x2b4], R12 ;  /* 0x0000ad00190c7a24 */ /* 0x000fc800078e020c */
[----:B------:R-:W-:Y:S01]  /*7d90*/  IMAD.IADD R232, R229, 0x1, R12 ;  /* 0x00000001e5e87824 */ /* 0x000fe200078e020c */
[----:B----4-:R-:W-:-:S04]  /*7da0*/  SHF.R.S32.HI R22, RZ, 0x1f, R21 ;  /* 0x0000001fff167819 */ /* 0x010fc80000011415 */
[----:B------:R-:W-:-:S04]  /*7db0*/  LEA.HI R16, R22, R21, RZ, 0x3 ;  /* 0x0000001516107211 */ /* 0x000fc800078f18ff */
[----:B------:R-:W-:-:S05]  /*7dc0*/  LOP3.LUT R9, R16, 0xfffffff8, RZ, 0xc0, !PT ;  /* 0xfffffff810097812 */ /* 0x000fca00078ec0ff */
[----:B------:R-:W-:-:S04]  /*7dd0*/  IMAD.IADD R9, R21, 0x1, -R9 ;  /* 0x0000000115097824 */ /* 0x000fc800078e0a09 */
[----:B------:R-:W-:-:S05]  /*7de0*/  IMAD.SHL.U32 R212, R9, 0x8, RZ ;  /* 0x0000000809d47824 */ /* 0x000fca00078e00ff */
[C---:B------:R-:W-:Y:S02]  /*7df0*/  ISETP.GE.AND P4, PT, R212.reuse, c[0x0][0x1d4], PT ;  /* 0x00007500d4007a0c */ /* 0x040fe40003f86270 */
[C---:B------:R-:W-:Y:S02]  /*7e00*/  IADD3 R30, R212.reuse, 0x40, RZ ;  /* 0x00000040d41e7810 */ /* 0x040fe40007ffe0ff */
[----:B------:R-:W-:Y:S02]  /*7e10*/  IADD3 R23, R212, 0x80, RZ ;  /* 0x00000080d4177810 */ /* 0x000fe40007ffe0ff */
[----:B------:R-:W-:Y:S02]  /*7e20*/  ISETP.GE.AND P5, PT, R30, c[0x0][0x1d4], PT ;  /* 0x000075001e007a0c */ /* 0x000fe40003fa6270 */
[----:B------:R-:W-:-:S04]  /*7e30*/  ISETP.GE.AND P6, PT, R23, c[0x0][0x1d4], PT ;  /* 0x0000750017007a0c */ /* 0x000fc80003fc6270 */
[----:B------:R-:W-:Y:S02]  /*7e40*/  SEL R10, RZ, 0x10, P6 ;  /* 0x00000010ff0a7807 */ /* 0x000fe40003000000 */
[----:B------:R-:W-:-:S04]  /*7e50*/  @P4 LOP3.LUT R240, R240, 0x1, RZ, 0xfc, !PT ;  /* 0x00000001f0f04812 */ /* 0x000fc800078efcff */
[----:B------:R-:W-:-:S04]  /*7e60*/  LOP3.LUT R240, R240, 0xfffffffd, RZ, 0xc0, !PT ;  /* 0xfffffffdf0f07812 */ /* 0x000fc800078ec0ff */
[----:B------:R-:W-:Y:S02]  /*7e70*/  @P5 LOP3.LUT R240, R240, 0x2, RZ, 0xfc, !PT ;  /* 0x00000002f0f05812 */ /* 0x000fe400078efcff */
[----:B------:R-:W-:Y:S01]  /*7e80*/  SHF.R.S32.HI R16, RZ, 0x3, R16 ;  /* 0x00000003ff107819 */ /* 0x000fe20000011410 */
[----:B------:R-:W-:Y:S01]  /*7e90*/  IMAD.MOV.U32 R27, RZ, RZ, c[0x0][0x2b8] ;  /* 0x0000ae00ff1b7624 */ /* 0x000fe200078e00ff */
[----:B------:R-:W-:Y:S01]  /*7ea0*/  BAR.SYNC.DEFER_BLOCKING 0x0 ;  /* 0x0000000000007b1d */ /* 0x000fe20000010000 */
[----:B------:R-:W-:Y:S02]  /*7eb0*/  IMAD.SHL.U32 R218, R26, 0x40, RZ ;  /* 0x000000401ada7824 */ /* 0x000fe400078e00ff */
        /* <DEDUP_REMOVED lines=14> */
[----:B------:R1:W2:Y:S01]  /*7fa0*/  @!P0 LDG.E R200, [R10.64] ;  /* 0x000000060ac88981 */ /* 0x0002a2000c1e1900 */
[----:B------:R-:W-:Y:S01]  /*7fb0*/  IMAD.MOV R3, RZ, RZ, -R3 ;  /* 0x000000ffff037224 */ /* 0x000fe200078e0a03 */
[----:B------:R-:W-:Y:S01]  /*7fc0*/  LEA.HI R21, R22, R21, RZ, 0x6 ;  /* 0x0000001516157211 */ /* 0x000fe200078f30ff */
[----:B------:R-:W-:Y:S01]  /*7fd0*/  BSSY B0, `(.L_x_1228) ;  /* 0x00000b6000007945 */ /* 0x000fe20003800000 */
[----:B------:R-:W-:Y:S01]  /*7fe0*/  IADD3 R22, -R16, R24, -R218 ;  /* 0x0000001810167210 */ /* 0x000fe20007ffe9da */
[----:B------:R-:W-:Y:S01]  /*7ff0*/  IMAD R201, R3, c[0x0][0x2b8], R9 ;  /* 0x0000ae0003c97a24 */ /* 0x000fe200078e0209 */
[----:B------:R-:W-:Y:S01]  /*8000*/  ISETP.GE.AND P3, PT, R30, c[0x0][0x1d4], PT ;  /* 0x000075001e007a0c */ /* 0x000fe20003f66270 */
[----:B------:R-:W-:-:S03]  /*8010*/  IMAD.WIDE R24, R212, 0x2, RZ ;  /* 0x00000002d4187825 */ /* 0x000fc600078e02ff */
[----:B------:R-:W-:Y:S01]  /*8020*/  SHF.R.S32.HI R14, RZ, 0x1f, R201 ;  /* 0x0000001fff0e7819 */ /* 0x000fe200000114c9 */
[----:B------:R-:W-:-:S04]  /*8030*/  IMAD.WIDE.U32 R12, R201, c[0x0][0x208], RZ ;  /* 0x00008200c90c7a25 */ /* 0x000fc800078e00ff */
[C---:B------:R-:W-:Y:S02]  /*8040*/  IMAD R3, R14.reuse, c[0x0][0x1e0], RZ ;  /* 0x000078000e037a24 */ /* 0x040fe400078e02ff */
[----:B------:R-:W-:Y:S02]  /*8050*/  IMAD R14, R14, c[0x0][0x208], RZ ;  /* 0x000082000e0e7a24 */ /* 0x000fe400078e02ff */
[C---:B------:R-:W-:Y:S02]  /*8060*/  IMAD R3, R201.reuse, c[0x0][0x1e4], R3 ;  /* 0x00007900c9037a24 */ /* 0x040fe400078e0203 */
[----:B-1----:R-:W-:-:S04]  /*8070*/  IMAD.WIDE.U32 R10, R201, c[0x0][0x1e0], RZ ;  /* 0x00007800c90a7a25 */ /* 0x002fc800078e00ff */
        /* <DEDUP_REMOVED lines=8> */
[C---:B------:R-:W-:Y:S02]  /*8100*/  LEA R19, P0, R3.reuse, c[0x0][0x1c8], 0x1 ;  /* 0x0000720003137a11 */ /* 0x040fe400078008ff */
[----:B------:R-:W-:Y:S02]  /*8110*/  SHF.R.S32.HI R16, RZ, 0x1f, R23 ;  /* 0x0000001fff107819 */ /* 0x000fe40000011417 */
[----:B------:R-:W-:Y:S02]  /*8120*/  LEA.HI.X R18, R3, c[0x0][0x1cc], R10, 0x1, P0 ;  /* 0x0000730003127a11 */ /* 0x000fe400000f0c0a */
[----:B------:R-:W-:Y:S01]  /*8130*/  SHFL.IDX PT, R10, R19, RZ, 0x181f ;  /* 0x00181fff130a7589 */ /* 0x000fe200000e0000 */
[----:B------:R-:W-:Y:S02]  /*8140*/  LOP3.LUT R3, R9, 0x1c0, RZ, 0xc0, !PT ;  /* 0x000001c009037812 */ /* 0x000fe400078ec0ff */
[----:B------:R-:W-:Y:S01]  /*8150*/  ISETP.GE.AND P0, PT, R22, 0x1, PT ;  /* 0x000000011600780c */ /* 0x000fe20003f06270 */
[----:B------:R-:W1:Y:S01]  /*8160*/  SHFL.IDX PT, R11, R18, RZ, 0x181f ;  /* 0x00181fff120b7589 */ /* 0x000e6200000e0000 */
[----:B------:R-:W-:-:S02]  /*8170*/  LOP3.LUT R9, R3, 0x38, R212, 0xf8, !PT ;  /* 0x0000003803097812 */ /* 0x000fc400078ef8d4 */
[----:B------:R-:W-:-:S04]  /*8180*/  SHF.R.U32.HI R3, RZ, 0x3, R3 ;  /* 0x00000003ff037819 */ /* 0x000fc80000011603 */
[----:B------:R-:W-:Y:S01]  /*8190*/  LOP3.LUT R15, R9, R3, RZ, 0x3c, !PT ;  /* 0x00000003090f7212 */ /* 0x000fe200078e3cff */
[----:B------:R-:W-:Y:S01]  /*81a0*/  IMAD R3, R201, c[0x0][0x20c], R14 ;  /* 0x00008300c9037a24 */ /* 0x000fe200078e020e */
[----:B------:R-:W-:Y:S01]  /*81b0*/  SHF.R.S32.HI R9, RZ, 0x1f, R30 ;  /* 0x0000001fff097819 */ /* 0x000fe2000001141e */
[----:B------:R-:W-:Y:S02]  /*81c0*/  IMAD.SHL.U32 R14, R21, 0x8, RZ ;  /* 0x00000008150e7824 */ /* 0x000fe400078e00ff */
[----:B------:R-:W-:Y:S01]  /*81d0*/  IMAD.IADD R13, R13, 0x1, R3 ;  /* 0x000000010d0d7824 */ /* 0x000fe200078e0203 */
[----:B------:R-:W-:Y:S02]  /*81e0*/  LEA.HI R9, R9, R30, RZ, 0x3 ;  /* 0x0000001e09097211 */ /* 0x000fe400078f18ff */
[----:B------:R-:W-:Y:S01]  /*81f0*/  LEA.HI R3, R16, R23, RZ, 0x3 ;  /* 0x0000001710037211 */ /* 0x000fe200078f18ff */
[----:B------:R-:W-:Y:S01]  /*8200*/  IMAD.WIDE.U32 R12, R200, c[0x0][0x218], R12 ;  /* 0x00008600c80c7a25 */ /* 0x000fe200078e000c */
[----:B------:R-:W-:-:S02]  /*8210*/  LOP3.LUT R235, R15, 0xfffffe00, R14, 0xf8, !PT ;  /* 0xfffffe000feb7812 */ /* 0x000fc400078ef80e */
[----:B------:R-:W-:Y:S01]  /*8220*/  LOP3.LUT R241, R9, 0xfffffff8, RZ, 0xc0, !PT ;  /* 0xfffffff809f17812 */ /* 0x000fe200078ec0ff */
[----:B------:R-:W-:Y:S01]  /*8230*/  IMAD R9, R20, c[0x0][0x218], RZ ;  /* 0x0000860014097a24 */ /* 0x000fe200078e02ff */
[----:B------:R-:W-:Y:S01]  /*8240*/  LOP3.LUT R227, R3, 0xfffffff8, RZ, 0xc0, !PT ;  /* 0xfffffff803e37812 */ /* 0x000fe200078ec0ff */
[----:B------:R-:W-:Y:S02]  /*8250*/  IMAD.SHL.U32 R148, R235, 0x2, RZ ;  /* 0x00000002eb947824 */ /* 0x000fe400078e00ff */
[----:B-1----:R-:W-:Y:S01]  /*8260*/  @P0 IMAD.WIDE R16, R212, 0x2, R10 ;  /* 0x00000002d4100825 */ /* 0x002fe200078e020a */
[----:B------:R-:W-:Y:S02]  /*8270*/  SHF.R.S32.HI R239, RZ, 0x1f, R227 ;  /* 0x0000001fffef7819 */ /* 0x000fe400000114e3 */
[----:B------:R-:W-:Y:S01]  /*8280*/  IADD3 R230, R148, 0x100, RZ ;  /* 0x0000010094e67810 */ /* 0x000fe20007ffe0ff */
[--C-:B------:R-:W-:Y:S01]  /*8290*/  @P0 IMAD.WIDE R14, R241, 0x2, R10.reuse ;  /* 0x00000002f10e0825 */ /* 0x100fe200078e020a */
[----:B------:R-:W-:Y:S01]  /*82a0*/  @!PT LDS RZ, [RZ] ;  /* 0x00000000fffff984 */ /* 0x000fe20000000800 */
[----:B------:R1:W-:Y:S03]  /*82b0*/  @P0 LDGSTS.E.BYPASS.LTC128B.128 [R148+0xc100], [R16.64], !P4 ;  /* 0x0c10000010940fae */ /* 0x0003e6000e101d46 */
[----:B------:R-:W-:Y:S01]  /*82c0*/  @P0 IMAD.WIDE R10, R227, 0x2, R10 ;  /* 0x00000002e30a0825 */ /* 0x000fe200078e020a */
[----:B------:R2:W-:Y:S03]  /*82d0*/  @P0 LDGSTS.E.BYPASS.LTC128B.128 [R148+0xe100], [R14.64], !P5 ;  /* 0x0e1000000e940fae */ /* 0x0005e6000e901d46 */
[----:B------:R-:W-:Y:S01]  /*82e0*/  IMAD R9, R200, c[0x0][0x21c], R9 ;  /* 0x00008700c8097a24 */ /* 0x000fe200078e0209 */
[----:B------:R3:W-:Y:S01]  /*82f0*/  @P0 LDGSTS.E.BYPASS.LTC128B.128 [R148+0x10100], [R10.64], !P6 ;  /* 0x101000000a940fae */ /* 0x0007e2000f101d46 */
[----:B------:R-:W-:-:S04]  /*8300*/  IADD3 R3, P0, R32, R12, RZ ;  /* 0x0000000c20037210 */ /* 0x000fc80007f1e0ff */
[----:B------:R-:W-:Y:S02]  /*8310*/  IADD3.X R12, R234, R13, R9, P0, !PT ;  /* 0x0000000dea0c7210 */ /* 0x000fe400007fe409 */
[----:B------:R-:W-:-:S04]  /*8320*/  LEA R9, P0, R3, c[0x0][0x1f8], 0x1 ;  /* 0x00007e0003097a11 */ /* 0x000fc800078008ff */
[----:B------:R-:W-:Y:S02]  /*8330*/  LEA.HI.X R3, R3, c[0x0][0x1fc], R12, 0x1, P0 ;  /* 0x00007f0003037a11 */ /* 0x000fe400000f0c0c */
[----:B------:R-:W-:Y:S01]  /*8340*/  ISETP.GT.AND P0, PT, R22, 0x20, PT ;  /* 0x000000201600780c */ /* 0x000fe20003f04270 */
[----:B-1----:R-:W-:Y:S04]  /*8350*/  SHFL.IDX PT, R16, R9, RZ, 0x181f ;  /* 0x00181fff09107589 */ /* 0x002fe800000e0000 */
[----:B------:R-:W-:Y:S04]  /*8360*/  SHFL.IDX PT, R17, R3, RZ, 0x181f ;  /* 0x00181fff03117589 */ /* 0x000fe800000e0000 */
[----:B---3--:R-:W-:Y:S04]  /*8370*/  SHFL.IDX PT, R10, R19, 0x1, 0x181f ;  /* 0x00381f00130a7f89 */ /* 0x008fe800000e0000 */
[----:B------:R-:W2:Y:S04]  /*8380*/  SHFL.IDX PT, R11, R18, 0x1, 0x181f ;  /* 0x00381f00120b7f89 */ /* 0x000ea800000e0000 */
[----:B------:R-:W1:Y:S04]  /*8390*/  SHFL.IDX PT, R9, R9, 0x1, 0x181f ;  /* 0x00381f0009097f89 */ /* 0x000e6800000e0000 */
[----:B------:R-:W3:Y:S01]  /*83a0*/  SHFL.IDX PT, R3, R3, 0x1, 0x181f ;  /* 0x00381f0003037f89 */ /* 0x000ee200000e0000 */
[----:B--2---:R-:W-:-:S04]  /*83b0*/  @P0 IMAD.WIDE R14, R212, 0x2, R10 ;  /* 0x00000002d40e0825 */ /* 0x004fc800078e020a */
[--C-:B------:R-:W-:Y:S01]  /*83c0*/  @P0 IMAD.WIDE R12, R241, 0x2, R10.reuse ;  /* 0x00000002f10c0825 */ /* 0x100fe200078e020a */
[----:B------:R1:W-:Y:S01]  /*83d0*/  @P0 LDGSTS.E.BYPASS.LTC128B.128 [R148+0xd100], [R14.64], !P4 ;  /* 0x0d1000000e940fae */ /* 0x0003e2000e101d46 */
[----:B------:R-:W-:Y:S02]  /*83e0*/  ISETP.GE.AND P4, PT, R212, c[0x0][0x1d4], PT ;  /* 0x00007500d4007a0c */ /* 0x000fe40003f86270 */
[----:B------:R-:W-:Y:S01]  /*83f0*/  @P0 IMAD.WIDE R10, R227, 0x2, R10 ;  /* 0x00000002e30a0825 */ /* 0x000fe200078e020a */
[----:B------:R2:W-:Y:S04]  /*8400*/  @P0 LDGSTS.E.BYPASS.LTC128B.128 [R148+0xf100], [R12.64], !P5 ;  /* 0x0f1000000c940fae */ /* 0x0005e8000e901d46 */
[----:B------:R4:W-:Y:S01]  /*8410*/  @P0 LDGSTS.E.BYPASS.LTC128B.128 [R148+0x11100], [R10.64], !P6 ;  /* 0x111000000a940fae */ /* 0x0009e2000f101d46 */
[----:B------:R-:W-:-:S03]  /*8420*/  IADD3 R20, P0, R16, R24, RZ ;  /* 0x0000001810147210 */ /* 0x000fc60007f1e0ff */
[----:B------:R-:W0:Y:S02]  /*8430*/  LDGDEPBAR ;  /* 0x00000000000079af */ /* 0x000e240000000000 */
[----:B------:R-:W-:Y:S02]  /*8440*/  IMAD.X R21, R17, 0x1, R25, P0 ;  /* 0x0000000111157824 */ /* 0x000fe400000e0619 */
[----:B--2---:R-:W-:-:S04]  /*8450*/  IMAD.WIDE R12, R241, 0x2, RZ ;  /* 0x00000002f10c7825 */ /* 0x004fc800078e02ff */
[----:B----4-:R-:W-:Y:S01]  /*8460*/  IMAD.WIDE R10, R227, 0x2, RZ ;  /* 0x00000002e30a7825 */ /* 0x010fe200078e02ff */
[----:B------:R-:W-:-:S05]  /*8470*/  IADD3 R18, P0, R16, R12, RZ ;  /* 0x0000000c10127210 */ /* 0x000fca0007f1e0ff */
[----:B------:R-:W-:Y:S01]  /*8480*/  IMAD.X R19, R17, 0x1, R13, P0 ;  /* 0x0000000111137824 */ /* 0x000fe200000e060d */
[----:B------:R-:W-:-:S05]  /*8490*/  IADD3 R16, P0, R16, R10, RZ ;  /* 0x0000000a10107210 */ /* 0x000fca0007f1e0ff */
[----:B------:R-:W-:Y:S01]  /*84a0*/  IMAD.X R17, R17, 0x1, R11, P0 ;  /* 0x0000000111117824 */ /* 0x000fe200000e060b */
[-C--:B-1----:R-:W-:Y:S02]  /*84b0*/  IADD3 R14, P0, R24, R9.reuse, RZ ;  /* 0x00000009180e7210 */ /* 0x082fe40007f1e0ff */
[----:B------:R-:W-:Y:S02]  /*84c0*/  IADD3 R24, R2, 0x18, RZ ;  /* 0x0000001802187810 */ /* 0x000fe40007ffe0ff */
[----:B------:R-:W-:Y:S01]  /*84d0*/  SHF.R.S32.HI R2, RZ, 0x1f, R241 ;  /* 0x0000001fff027819 */ /* 0x000fe200000114f1 */
[----:B---3--:R-:W-:Y:S01]  /*84e0*/  IMAD.X R15, R25, 0x1, R3, P0 ;  /* 0x00000001190f7824 */ /* 0x008fe200000e0603 */
[----:B------:R-:W-:-:S05]  /*84f0*/  IADD3 R12, P0, R12, R9, RZ ;  /* 0x000000090c0c7210 */ /* 0x000fca0007f1e0ff */
[----:B------:R-:W-:Y:S01]  /*8500*/  IMAD.X R13, R13, 0x1, R3, P0 ;  /* 0x000000010d0d7824 */ /* 0x000fe200000e0603 */
[----:B------:R-:W-:-:S05]  /*8510*/  IADD3 R10, P0, R10, R9, RZ ;  /* 0x000000090a0a7210 */ /* 0x000fca0007f1e0ff */
[----:B------:R-:W-:Y:S01]  /*8520*/  IMAD.X R11, R11, 0x1, R3, P0 ;  /* 0x000000010b0b7824 */ /* 0x000fe200000e0603 */
[C---:B------:R-:W-:Y:S02]  /*8530*/  ISETP.LT.OR P0, PT, R22.reuse, 0x1, P4 ;  /* 0x000000011600780c */ /* 0x040fe40002701670 */
[----:B------:R-:W-:Y:S02]  /*8540*/  ISETP.LT.OR P4, PT, R22, 0x21, P4 ;  /* 0x000000211600780c */ /* 0x000fe40002781670 */
[----:B------:R-:W-:-:S09]  /*8550*/  SHF.R.S32.HI R3, RZ, 0x1f, R212 ;  /* 0x0000001fff037819 */ /* 0x000fd200000114d4 */
[----:B------:R1:W-:Y:S01]  /*8560*/  LDGSTS.E.BYPASS.LTC128B.128 [R148+0x100], [R20.64], !P0 ;  /* 0x0010000014947fae */ /* 0x0003e2000c101d46 */
[C---:B------:R-:W-:Y:S02]  /*8570*/  ISETP.LT.OR P0, PT, R22.reuse, 0x1, P3 ;  /* 0x000000011600780c */ /* 0x040fe40001f01670 */
[----:B------:R-:W-:-:S11]  /*8580*/  ISETP.LT.OR P3, PT, R22, 0x21, P3 ;  /* 0x000000211600780c */ /* 0x000fd60001f61670 */
[----:B------:R1:W-:Y:S01]  /*8590*/  LDGSTS.E.BYPASS.LTC128B.128 [R148+0x2100], [R18.64], !P0 ;  /* 0x0210000012947fae */ /* 0x0003e2000c101d46 */
[----:B------:R-:W-:-:S04]  /*85a0*/  ISETP.GE.AND P0, PT, R23, c[0x0][0x1d4], PT ;  /* 0x0000750017007a0c */ /* 0x000fc80003f06270 */
[C---:B------:R-:W-:Y:S02]  /*85b0*/  ISETP.LT.OR P5, PT, R22.reuse, 0x1, P0 ;  /* 0x000000011600780c */ /* 0x040fe400007a1670 */
[----:B------:R-:W-:-:S11]  /*85c0*/  ISETP.LT.OR P0, PT, R22, 0x21, P0 ;  /* 0x000000211600780c */ /* 0x000fd60000701670 */
[----:B------:R1:W-:Y:S01]  /*85d0*/  LDGSTS.E.BYPASS.LTC128B.128 [R148+0x4100], [R16.64], !P5 ;  /* 0x0410000010947fae */ /* 0x0003e2000e901d46 */
[----:B------:R-:W-:-:S03]  /*85e0*/  ISETP.GT.AND P5, PT, R219, 0x3f, PT ;  /* 0x0000003fdb00780c */ /* 0x000fc60003fa4270 */
[----:B------:R1:W-:Y:S01]  /*85f0*/  LDGSTS.E.BYPASS.LTC128B.128 [R148+0x1100], [R14.64], !P4 ;  /* 0x011000000e947fae */ /* 0x0003e2000e101d46 */
[----:B------:R-:W-:-:S03]  /*8600*/  ISETP.GT.AND P4, PT, R26, R225, PT ;  /* 0x000000e11a00720c */ /* 0x000fc60003f84270 */
[----:B------:R1:W-:Y:S04]  /*8610*/  LDGSTS.E.BYPASS.LTC128B.128 [R148+0x3100], [R12.64], !P3 ;  /* 0x031000000c947fae */ /* 0x0003e8000d901d46 */
[----:B------:R1:W-:Y:S04]  /*8620*/  LDGSTS.E.BYPASS.LTC128B.128 [R148+0x5100], [R10.64], !P0 ;  /* 0x051000000a947fae */ /* 0x0003e8000c101d46 */
[----:B------:R-:W0:Y:S02]  /*8630*/  LDGDEPBAR ;  /* 0x00000000000079af */ /* 0x000e240000000000 */
        /* <DEDUP_REMOVED lines=9> */
[----:B-1----:R-:W-:Y:S02]  /*86d0*/  @!P5 LEA.HI.X.SX32 R11, R2, R232, 0x1, P0 ;  /* 0x000000e8020bd211 */ /* 0x002fe400000f0eff */
[----:B------:R-:W-:-:S04]  /*86e0*/  @!P5 LEA R10, P0, R9, c[0x0][0x2a0], 0x2 ;  /* 0x0000a800090ada11 */ /* 0x000fc800078010ff */
[----:B------:R-:W-:-:S05]  /*86f0*/  @!P5 LEA.HI.X R11, R9, c[0x0][0x2a4], R11, 0x2, P0 ;  /* 0x0000a900090bda11 */ /* 0x000fca00000f140b */
[----:B------:R-:W2:Y:S01]  /*8700*/  @!P5 LDG.E R200, [R10.64] ;  /* 0x000000060ac8d981 */ /* 0x000ea2000c1e1900 */
[----:B------:R-:W-:-:S04]  /*8710*/  IMAD.MOV R2, RZ, RZ, -R2 ;  /* 0x000000ffff027224 */ /* 0x000fc800078e0a02 */
[----:B------:R-:W-:-:S05]  /*8720*/  IMAD R201, R2, c[0x0][0x2b8], R3 ;  /* 0x0000ae0002c97a24 */ /* 0x000fca00078e0203 */
[----:B------:R-:W-:-:S05]  /*8730*/  SHF.R.S32.HI R2, RZ, 0x1f, R201 ;  /* 0x0000001fff027819 */ /* 0x000fca00000114c9 */
[----:B------:R-:W-:Y:S02]  /*8740*/  IMAD R9, R2, c[0x0][0x1e0], RZ ;  /* 0x0000780002097a24 */ /* 0x000fe400078e02ff */
[----:B------:R-:W-:-:S04]  /*8750*/  IMAD.WIDE.U32 R2, R201, c[0x0][0x1e0], RZ ;  /* 0x00007800c9027a25 */ /* 0x000fc800078e00ff */
[----:B------:R-:W-:-:S04]  /*8760*/  IMAD R9, R201, c[0x0][0x1e4], R9 ;  /* 0x00007900c9097a24 */ /* 0x000fc800078e0209 */
[----:B------:R-:W-:Y:S01]  /*8770*/  IMAD.IADD R3, R3, 0x1, R9 ;  /* 0x0000000103037824 */ /* 0x000fe200078e0209 */
[----:B--2---:R-:W-:-:S03]  /*8780*/  SHF.R.S32.HI R9, RZ, 0x1f, R200 ;  /* 0x0000001fff097819 */ /* 0x004fc600000114c8 */
[----:B------:R-:W-:-:S04]  /*8790*/  IMAD.WIDE.U32 R2, R200, c[0x0][0x1f0], R2 ;  /* 0x00007c00c8027a25 */ /* 0x000fc800078e0002 */
[----:B------:R-:W-:Y:S01]  /*87a0*/  IMAD R9, R9, c[0x0][0x1f0], RZ ;  /* 0x00007c0009097a24 */ /* 0x000fe200078e02ff */
[----:B------:R-:W-:-:S03]  /*87b0*/  IADD3 R2, P0, R28, R2, RZ ;  /* 0x000000021c027210 */ /* 0x000fc60007f1e0ff */
[----:B------:R-:W-:-:S05]  /*87c0*/  IMAD R9, R200, c[0x0][0x1f4], R9 ;  /* 0x00007d00c8097a24 */ /* 0x000fca00078e0209 */
[----:B------:R-:W-:Y:S02]  /*87d0*/  IADD3.X R3, R233, R3, R9, P0, !PT ;  /* 0x00000003e9037210 */ /* 0x000fe400007fe409 */
[----:B------:R-:W-:-:S04]  /*87e0*/  LEA R17, P0, R2, c[0x0][0x1c8], 0x1 ;  /* 0x0000720002117a11 */ /* 0x000fc800078008ff */
[----:B------:R-:W-:Y:S01]  /*87f0*/  LEA.HI.X R16, R2, c[0x0][0x1cc], R3, 0x1, P0 ;  /* 0x0000730002107a11 */ /* 0x000fe200000f0c03 */
[----:B------:R-:W-:Y:S06]  /*8800*/  BRA.DIV ~URZ, `(.L_x_1230) ;  /* 0x00011ac27f007947 */ /* 0x000fec000b800000 */
[----:B------:R1:W2:Y:S02]  /*8810*/  SHFL.IDX PT, R9, R16, RZ, 0x181f ;  /* 0x00181fff10097589 */ /* 0x0002a400000e0000 */
.L_x_1335:
[----:B------:R-:W-:Y:S05]  /*8820*/  BRA.DIV ~URZ, `(.L_x_1231) ;  /* 0x00011b227f007947 */ /* 0x000fea000b800000 */
[----:B------:R-:W3:Y:S01]  /*8830*/  SHFL.IDX PT, R2, R17, RZ, 0x181f ;  /* 0x00181fff11027589 */ /* 0x000ee200000e0000 */
[C---:B------:R-:W-:Y:S01]  /*8840*/  IMAD.SHL.U32 R20, R212.reuse, 0x2, RZ ;  /* 0x00000002d4147824 */ /* 0x040fe200078e00ff */
[----:B------:R-:W-:Y:S01]  /*8850*/  SHF.R.S32.HI R3, RZ, 0x1f, R212 ;  /* 0x0000001fff037819 */ /* 0x000fe200000114d4 */
[----:B------:R-:W-:Y:S01]  /*8860*/  IMAD.SHL.U32 R18, R241, 0x2, RZ ;  /* 0x00000002f1127824 */ /* 0x000fe200078e00ff */
[C---:B------:R-:W-:Y:S01]  /*8870*/  SHF.L.U64.HI R23, R227.reuse, 0x1, R239 ;  /* 0x00000001e3177819 */ /* 0x040fe200000102ef */
[----:B------:R-:W-:Y:S01]  /*8880*/  IMAD.SHL.U32 R22, R227, 0x2, RZ ;  /* 0x00000002e3167824 */ /* 0x000fe200078e00ff */
[----:B------:R-:W-:Y:S01]  /*8890*/  SHF.L.U64.HI R21, R212, 0x1, R3 ;  /* 0x00000001d4157819 */ /* 0x000fe20000010203 */
[----:B-1----:R-:W1:Y:S01]  /*88a0*/  SHFL.IDX PT, R16, R16, 0x1, 0x181f ;  /* 0x00381f0010107f89 */ /* 0x002e6200000e0000 */
[----:B------:R-:W-:-:S04]  /*88b0*/  SHF.R.S32.HI R3, RZ, 0x1f, R241 ;  /* 0x0000001fff037819 */ /* 0x000fc800000114f1 */
[----:B------:R-:W-:Y:S02]  /*88c0*/  SHF.L.U64.HI R19, R241, 0x1, R3 ;  /* 0x00000001f1137819 */ /* 0x000fe40000010203 */
[----:B------:R-:W-:-:S04]  /*88d0*/  IADD3 R3, R212, 0x40, RZ ;  /* 0x00000040d4037810 */ /* 0x000fc80007ffe0ff */
[----:B------:R-:W-:Y:S02]  /*88e0*/  ISETP.GE.AND P3, PT, R3, c[0x0][0x1d4], PT ;  /* 0x0000750003007a0c */ /* 0x000fe40003f66270 */
[----:B------:R-:W-:Y:S02]  /*88f0*/  SEL R3, RZ, 0x10, P6 ;  /* 0x00000010ff037807 */ /* 0x000fe40003000000 */
[----:B---3--:R-:W-:-:S05]  /*8900*/  IADD3 R14, P0, R2, R20, RZ ;  /* 0x00000014020e7210 */ /* 0x008fca0007f1e0ff */
[----:B--2---:R-:W-:Y:S01]  /*8910*/  IMAD.X R15, R9, 0x1, R21, P0 ;  /* 0x00000001090f7824 */ /* 0x004fe200000e0615 */
[----:B------:R-:W-:-:S05]  /*8920*/  IADD3 R12, P0, R2, R18, RZ ;  /* 0x00000012020c7210 */ /* 0x000fca0007f1e0ff */
[C---:B------:R-:W-:Y:S01]  /*8930*/  IMAD.X R13, R9.reuse, 0x1, R19, P0 ;  /* 0x00000001090d7824 */ /* 0x040fe200000e0613 */
[----:B------:R-:W-:Y:S02]  /*8940*/  IADD3 R10, P0, R2, R22, RZ ;  /* 0x00000016020a7210 */ /* 0x000fe40007f1e0ff */
[----:B------:R2:W3:Y:S03]  /*8950*/  SHFL.IDX PT, R2, R17, 0x1, 0x181f ;  /* 0x00381f0011027f89 */ /* 0x0004e600000e0000 */
[----:B------:R-:W-:Y:S01]  /*8960*/  IMAD.X R11, R9, 0x1, R23, P0 ;  /* 0x00000001090b7824 */ /* 0x000fe200000e0617 */
[----:B------:R-:W-:Y:S01]  /*8970*/  ISETP.GE.AND P0, PT, R212, c[0x0][0x1d4], PT ;  /* 0x00007500d4007a0c */ /* 0x000fe20003f06270 */
[----:B------:R-:W-:-:S12]  /*8980*/  IMAD.MOV.U32 R9, RZ, RZ, R3 ;  /* 0x000000ffff097224 */ /* 0x000fd800078e0003 */
[----:B------:R4:W-:Y:S04]  /*8990*/  LDGSTS.E.BYPASS.LTC128B.128 [R148+0x12100], [R14.64], !P0 ;  /* 0x121000000e947fae */ /* 0x0009e8000c101d46 */
[----:B------:R2:W-:Y:S04]  /*89a0*/  LDGSTS.E.BYPASS.LTC128B.128 [R148+0x14100], [R12.64], !P3 ;  /* 0x141000000c947fae */ /* 0x0005e8000d901d46 */
[----:B------:R2:W-:Y:S01]  /*89b0*/  LDGSTS.E.BYPASS.LTC128B.128 [R148+0x16100], [R10.64], !P6 ;  /* 0x161000000a947fae */ /* 0x0005e2000f101d46 */
[----:B----4-:R-:W-:Y:S02]  /*89c0*/  SEL R15, RZ, 0x10, P0 ;  /* 0x00000010ff0f7807 */ /* 0x010fe40000000000 */
[----:B------:R-:W-:-:S04]  /*89d0*/  SEL R14, RZ, 0x10, P3 ;  /* 0x00000010ff0e7807 */ /* 0x000fc80001800000 */
.L_x_1336:
[----:B-123--:R-:W-:Y:S02]  /*89e0*/  IADD3 R10, -R14, 0x10, RZ ;  /* 0x000000100e0a7810 */ /* 0x00efe40007ffe1ff */
[----:B------:R-:W-:-:S02]  /*89f0*/  IADD3 R12, -R15, 0x10, RZ ;  /* 0x000000100f0c7810 */ /* 0x000fc40007ffe1ff */
[----:B------:R-:W-:Y:S02]  /*8a00*/  LOP3.LUT R10, R10, 0xf, RZ, 0xc0, !PT ;  /* 0x0000000f0a0a7812 */ /* 0x000fe400078ec0ff */
[----:B------:R-:W-:Y:S02]  /*8a10*/  LOP3.LUT R12, R12, 0xf, RZ, 0xc0, !PT ;  /* 0x0000000f0c0c7812 */ /* 0x000fe400078ec0ff */
[----:B------:R-:W-:Y:S02]  /*8a20*/  IADD3 R10, P3, P0, R10, R2, R18 ;  /* 0x000000020a0a7210 */ /* 0x000fe4000787e012 */
[----:B------:R-:W-:Y:S02]  /*8a30*/  IADD3 R3, -R9, 0x10, RZ ;  /* 0x0000001009037810 */ /* 0x000fe40007ffe1ff */
[----:B------:R-:W-:Y:S02]  /*8a40*/  IADD3.X R11, RZ, R16, R19, P3, P0 ;  /* 0x00000010ff0b7210 */ /* 0x000fe40001fe0413 */
[----:B------:R-:W-:-:S02]  /*8a50*/  IADD3 R12, P3, P0, R12, R2, R20 ;  /* 0x000000020c0c7210 */ /* 0x000fc4000787e014 */
[----:B------:R-:W-:Y:S02]  /*8a60*/  LOP3.LUT R3, R3, 0xf, RZ, 0xc0, !PT ;  /* 0x0000000f03037812 */ /* 0x000fe400078ec0ff */
[----:B------:R-:W-:Y:S02]  /*8a70*/  IADD3.X R13, RZ, R16, R21, P3, P0 ;  /* 0x00000010ff0d7210 */ /* 0x000fe40001fe0415 */
[----:B------:R-:W-:-:S04]  /*8a80*/  IADD3 R2, P3, P0, R3, R2, R22 ;  /* 0x0000000203027210 */ /* 0x000fc8000787e016 */
[----:B------:R-:W-:Y:S02]  /*8a90*/  IADD3.X R3, RZ, R16, R23, P3, P0 ;  /* 0x00000010ff037210 */ /* 0x000fe40001fe0417 */
[----:B------:R-:W-:-:S13]  /*8aa0*/  ISETP.NE.U32.AND P0, PT, R15, RZ, PT ;  /* 0x000000ff0f00720c */ /* 0x000fda0003f05070 */
[----:B------:R-:W-:Y:S01]  /*8ab0*/  @!PT LDS RZ, [RZ] ;  /* 0x00000000fffff984 */ /* 0x000fe20000000800 */
[----:B------:R-:W-:Y:S01]  /*8ac0*/  @!PT LDS RZ, [RZ] ;  /* 0x00000000fffff984 */ /* 0x000fe20000000800 */
[----:B------:R-:W-:Y:S01]  /*8ad0*/  @!PT LDS RZ, [RZ] ;  /* 0x00000000fffff984 */ /* 0x000fe20000000800 */
[----:B------:R1:W-:Y:S01]  /*8ae0*/  LDGSTS.E.BYPASS.LTC128B.128.ZFILL [R148+0x13100], [R12.64], P0 ;  /* 0x131000000c947fae */ /* 0x0003e20008141d46 */
[----:B------:R-:W-:-:S13]  /*8af0*/  ISETP.NE.U32.AND P0, PT, R14, RZ, PT ;  /* 0x000000ff0e00720c */ /* 0x000fda0003f05070 */
[----:B------:R1:W-:Y:S01]  /*8b00*/  LDGSTS.E.BYPASS.LTC128B.128.ZFILL [R148+0x15100], [R10.64], P0 ;  /* 0x151000000a947fae */ /* 0x0003e20008141d46 */
[----:B------:R-:W-:-:S13]  /*8b10*/  ISETP.NE.U32.AND P0, PT, R9, RZ, PT ;  /* 0x000000ff0900720c */ /* 0x000fda0003f05070 */
[----:B------:R1:W-:Y:S02]  /*8b20*/  LDGSTS.E.BYPASS.LTC128B.128.ZFILL [R148+0x17100], [R2.64], P0 ;  /* 0x1710000002947fae */ /* 0x0003e40008141d46 */
.L_x_1229:
[----:B------:R-:W-:Y:S05]  /*8b30*/  BSYNC B0 ;  /* 0x0000000000007941 */ /* 0x000fea0003800000 */
.L_x_1228:
[----:B------:R-:W0:Y:S01]  /*8b40*/  LDGDEPBAR ;  /* 0x00000000000079af */ /* 0x000e220000000000 */
[----:B------:R-:W-:Y:S01]  /*8b50*/  BSSY B2, `(.L_x_1232) ;  /* 0x0000003000027945 */ /* 0x000fe20003800000 */
[----:B------:R-:W-:Y:S02]  /*8b60*/  MOV R110, 0x8b80 ;  /* 0x00008b80006e7802 */ /* 0x000fe40000000f00 */
[----:B-1----:R-:W-:Y:S05]  /*8b70*/  CALL.REL.NOINC `($_ZN7cutlass13device_kernelIN5flash19enable_sm80_to_sm89INS1_16FlashAttnFwdSm80INS1_25CollectiveMainloopFwdSm80ILi8ELi2ELb0EN4cute5tupleIJNS5_1CILi128EEENS7_ILi64EEENS7_ILi192EEEEEELi192ENS_10bfloat16_tEfNS_4arch4Sm80ELb0ELb1ELb1ELb1ELb1ELb1ELb1ELb0EEENS1_21CollectiveEpilogueFwdINS6_IJS8_SA_S9_EEENS6_IJNS7_ILi1EEESI_SI_EEESC_SE_Li256ELb1ELb1ELb0ELb0EEENS1_19SingleTileSchedulerILb1ELb0ELb1ELi128EEEEEEEEEvNT_6ParamsE$_ZZN5flash25CollectiveMainloopFwdSm80ILi8ELi2ELb0EN4cute5tupleIJNS1_1CILi128EEENS3_ILi64EEENS3_ILi192EEEEEELi192EN7cutlass10bfloat16_tEfNS8_4arch4Sm80ELb0ELb1ELb1ELb1ELb1ELb1ELb1ELb0EE3mmaINS_16FlashAttnFwdSm80ISC_NS_21CollectiveEpilogueFwdINS2_IJS4_S6_S5_EEENS2_IJNS3_ILi1EEESH_SH_EEES9_SB_Li256ELb1ELb1ELb0ELb0EEENS_19SingleTileSchedulerILb1ELb0ELb1ELi128EEEE13SharedStorageENS1_6TensorINS1_11ArrayEngineIfLm96EEENS1_6LayoutINS2_IJNS2_IJNS3_ILi2EEESS_EEESH_NS3_ILi24EEEEEENS2_IJNS2_IJSH_SS_EEENS3_ILi0EEENS3_ILi4EEEEEEEEEENS_7SoftmaxILi2ELi0EEEEEbRKNSC_6ParamsERT0_RT1_iRKNS_16SeqlenInfoQKNewKILb1ELb1EEENS2_IJiiiiEEERT_ENKUlvE_clEv) ;  /* 0x0001389000007944 */ /* 0x002fea0003c00000 */
[----:B------:R-:W-:Y:S05]  /*8b80*/  BSYNC B2 ;  /* 0x0000000000027941 */ /* 0x000fea0003800000 */
.L_x_1232:
[----:B------:R2:W5:Y:S01]  /*8b90*/  LDL R92, [R1] ;  /* 0x00000000015c7983 */ /* 0x0005620000100800 */
[----:B------:R-:W-:-:S04]  /*8ba0*/  DEPBAR.LE SB0, 0x2 ;  /* 0x000080800000791a */ /* 0x000fc80000000000 */
[----:B------:R2:W5:Y:S01]  /*8bb0*/  LDL R224, [R1+0x10] ;  /* 0x0000100001e07983 */ /* 0x0005620000100800 */
[----:B------:R-:W-:Y:S01]  /*8bc0*/  WARPSYNC 0xffffffff ;  /* 0xffffffff00007948 */ /* 0x000fe20003800000 */
[----:B------:R-:W-:Y:S01]  /*8bd0*/  IMAD.SHL.U32 R192, R5, 0x2, RZ ;  /* 0x0000000205c07824 */ /* 0x000fe200078e00ff */
[----:B------:R-:W-:Y:S01]  /*8be0*/  SHF.L.U32 R197, R8, 0x1, RZ ;  /* 0x0000000108c57819 */ /* 0x000fe200000006ff */
[----:B------:R-:W-:Y:S01]  /*8bf0*/  IMAD.SHL.U32 R193, R6, 0x2, RZ ;  /* 0x0000000206c17824 */ /* 0x000fe200078e00ff */
[----:B------:R-:W-:Y:S01]  /*8c00*/  BAR.SYNC.DEFER_BLOCKING 0x0 ;  /* 0x0000000000007b1d */ /* 0x000fe20000010000 */
[C---:B------:R-:W-:Y:S01]  /*8c10*/  LEA R188, R4.reuse, 0x18100, 0x1 ;  /* 0x0001810004bc7811 */ /* 0x040fe200078e08ff */
[----:B------:R-:W-:Y:S02]  /*8c20*/  IMAD.SHL.U32 R8, R4, 0x2, RZ ;  /* 0x0000000204087824 */ /* 0x000fe400078e00ff */
[C---:B------:R-:W-:Y:S01]  /*8c30*/  IMAD.IADD R4, R193.reuse, 0x1, R197 ;  /* 0x00000001c1047824 */ /* 0x040fe200078e02c5 */
[----:B------:R-:W-:Y:S01]  /*8c40*/  IADD3 R187, R188, R192, RZ ;  /* 0x000000c0bcbb7210 */ /* 0x000fe20007ffe0ff */
[----:B------:R-:W-:Y:S01]  /*8c50*/  BSSY B0, `(.L_x_1233) ;  /* 0x0000051000007945 */ /* 0x000fe20003800000 */
[----:B------:R-:W-:Y:S01]  /*8c60*/  IADD3 R196, R193, 0xc100, RZ ;  /* 0x0000c100c1c47810 */ /* 0x000fe20007ffe0ff */
[----:B-1----:R-:W1:Y:S04]  /*8c70*/  LDSM.16.M88.4 R8, [R8+0x18100] ;  /* 0x018100000808783b */ /* 0x002e680000000200 */
[----:B------:R2:W3:Y:S04]  /*8c80*/  LDSM.16.M88.4 R32, [R193+0xc100] ;  /* 0x00c10000c120783b */ /* 0x0004e80000000200 */
[----:B------:R2:W4:Y:S04]  /*8c90*/  LDSM.16.M88.4 R36, [R193+0xc900] ;  /* 0x00c90000c124783b */ /* 0x0005280000000200 */
[----:B-----5:R2:W1:Y:S04]  /*8ca0*/  LDSM.16.M88.4 R40, [R193+0xd100] ;  /* 0x00d10000c128783b */ /* 0x0204680000000200 */
[----:B------:R2:W1:Y:S04]  /*8cb0*/  LDSM.16.M88.4 R48, [R193+0xd900] ;  /* 0x00d90000c130783b */ /* 0x0004680000000200 */
[----:B------:R2:W1:Y:S04]  /*8cc0*/  LDSM.16.M88.4 R16, [R187] ;  /* 0x00000000bb10783b */ /* 0x0004680000000200 */
[----:B------:R2:W1:Y:S04]  /*8cd0*/  LDSM.16.M88.4 R56, [R4+0xc100] ;  /* 0x00c100000438783b */ /* 0x0004680000000200 */
[----:B------:R2:W1:Y:S04]  /*8ce0*/  LDSM.16.M88.4 R60, [R4+0xc900] ;  /* 0x00c90000043c783b */ /* 0x0004680000000200 */
[----:B------:R2:W1:Y:S04]  /*8cf0*/  LDSM.16.M88.4 R64, [R4+0xd100] ;  /* 0x00d100000440783b */ /* 0x0004680000000200 */
[----:B------:R2:W1:Y:S01]  /*8d00*/  LDSM.16.M88.4 R84, [R4+0xd900] ;  /* 0x00d900000454783b */ /* 0x0004620000000200 */
[----:B------:R-:W-:Y:S05]  /*8d10*/  @!P4 BRA `(.L_x_1234) ;  /* 0x000004400000c947 */ /* 0x000fea0003800000 */
[----:B------:R-:W5:Y:S01]  /*8d20*/  S2R R12, SR_CTAID.Y ;  /* 0x00000000000c7919 */ /* 0x000f620000002600 */
[----:B------:R-:W-:-:S02]  /*8d30*/  SHF.R.S32.HI R2, RZ, 0x1f, R201 ;  /* 0x0000001fff027819 */ /* 0x000fc400000114c9 */
[----:B------:R-:W-:-:S03]  /*8d40*/  SHF.R.S32.HI R6, RZ, 0x1f, R200 ;  /* 0x0000001fff067819 */ /* 0x000fc600000114c8 */
[----:B------:R-:W-:Y:S02]  /*8d50*/  IMAD R5, R2, c[0x0][0x208], RZ ;  /* 0x0000820002057a24 */ /* 0x000fe400078e02ff */
[----:B------:R-:W-:-:S04]  /*8d60*/  IMAD.WIDE.U32 R2, R201, c[0x0][0x208], RZ ;  /* 0x00008200c9027a25 */ /* 0x000fc800078e00ff */
[----:B------:R-:W-:-:S05]  /*8d70*/  IMAD R5, R201, c[0x0][0x20c], R5 ;  /* 0x00008300c9057a24 */ /* 0x000fca00078e0205 */
[----:B------:R-:W-:Y:S01]  /*8d80*/  IADD3 R3, R3, R5, RZ ;  /* 0x0000000503037210 */ /* 0x000fe20007ffe0ff */
[----:B------:R-:W-:-:S04]  /*8d90*/  IMAD R5, R6, c[0x0][0x218], RZ ;  /* 0x0000860006057a24 */ /* 0x000fc800078e02ff */
[----:B------:R-:W-:-:S04]  /*8da0*/  IMAD.WIDE.U32 R2, R200, c[0x0][0x218], R2 ;  /* 0x00008600c8027a25 */ /* 0x000fc800078e0002 */
[----:B-----5:R-:W-:-:S04]  /*8db0*/  IMAD.WIDE.U32 R12, R12, c[0x0][0x210], RZ ;  /* 0x000084000c0c7a25 */ /* 0x020fc800078e00ff */
[----:B------:R-:W-:Y:S01]  /*8dc0*/  IMAD R5, R200, c[0x0][0x21c], R5 ;  /* 0x00008700c8057a24 */ /* 0x000fe200078e0205 */
[----:B------:R-:W-:-:S04]  /*8dd0*/  IADD3 R2, P0, R12, R2, RZ ;  /* 0x000000020c027210 */ /* 0x000fc80007f1e0ff */
[----:B------:R-:W-:Y:S02]  /*8de0*/  IADD3.X R3, R234, R3, R5, P0, !PT ;  /* 0x00000003ea037210 */ /* 0x000fe400007fe405 */
[----:B------:R-:W-:-:S04]  /*8df0*/  LEA R22, P0, R2, c[0x0][0x1f8], 0x1 ;  /* 0x00007e0002167a11 */ /* 0x000fc800078008ff */
[----:B------:R-:W-:Y:S01]  /*8e00*/  LEA.HI.X R6, R2, c[0x0][0x1fc], R3, 0x1, P0 ;  /* 0x00007f0002067a11 */ /* 0x000fe200000f0c03 */
[----:B------:R-:W-:Y:S06]  /*8e10*/  BRA.DIV ~URZ, `(.L_x_1235) ;  /* 0x000118327f007947 */ /* 0x000fec000b800000 */
[----:B------:R2:W4:Y:S02]  /*8e20*/  SHFL.IDX PT, R5, R6, RZ, 0x181f ;  /* 0x00181fff06057589 */ /* 0x00052400000e0000 */
.L_x_1337:
[----:B------:R-:W-:Y:S05]  /*8e30*/  BRA.DIV ~URZ, `(.L_x_1236) ;  /* 0x000118927f007947 */ /* 0x000fea000b800000 */
[----:B------:R-:W5:Y:S01]  /*8e40*/  SHFL.IDX PT, R2, R22, RZ, 0x181f ;  /* 0x00181fff16027589 */ /* 0x000f6200000e0000 */
[----:B------:R-:W-:Y:S01]  /*8e50*/  SHF.R.S32.HI R12, RZ, 0x1f, R212 ;  /* 0x0000001fff0c7819 */ /* 0x000fe200000114d4 */
[C---:B------:R-:W-:Y:S01]  /*8e60*/  IMAD.SHL.U32 R25, R212.reuse, 0x2, RZ ;  /* 0x00000002d4197824 */ /* 0x040fe200078e00ff */
[----:B------:R-:W-:Y:S01]  /*8e70*/  SHF.R.S32.HI R3, RZ, 0x1f, R241 ;  /* 0x0000001fff037819 */ /* 0x000fe200000114f1 */
[----:B------:R-:W-:Y:S01]  /*8e80*/  IMAD.SHL.U32 R23, R241, 0x2, RZ ;  /* 0x00000002f1177824 */ /* 0x000fe200078e00ff */
[C---:B------:R-:W-:Y:S01]  /*8e90*/  SHF.L.U64.HI R26, R212.reuse, 0x1, R12 ;  /* 0x00000001d41a7819 */ /* 0x040fe2000001020c */
[----:B------:R-:W-:Y:S01]  /*8ea0*/  IMAD.SHL.U32 R27, R227, 0x2, RZ ;  /* 0x00000002e31b7824 */ /* 0x000fe200078e00ff */
[----:B------:R-:W-:Y:S02]  /*8eb0*/  SHF.L.U64.HI R24, R241, 0x1, R3 ;  /* 0x00000001f1187819 */ /* 0x000fe40000010203 */
[----:B------:R-:W-:-:S02]  /*8ec0*/  IADD3 R3, R212, 0x40, RZ ;  /* 0x00000040d4037810 */ /* 0x000fc40007ffe0ff */
[----:B------:R-:W-:Y:S02]  /*8ed0*/  ISETP.GE.AND P4, PT, R212, c[0x0][0x1d4], PT ;  /* 0x00007500d4007a0c */ /* 0x000fe40003f86270 */
[----:B------:R-:W-:Y:S02]  /*8ee0*/  ISETP.GE.AND P3, PT, R3, c[0x0][0x1d4], PT ;  /* 0x0000750003007a0c */ /* 0x000fe40003f66270 */
[----:B------:R-:W-:Y:S02]  /*8ef0*/  SHF.L.U64.HI R28, R227, 0x1, R239 ;  /* 0x00000001e31c7819 */ /* 0x000fe400000102ef */
[----:B------:R-:W-:Y:S02]  /*8f00*/  SEL R3, RZ, 0x10, P6 ;  /* 0x00000010ff037807 */ /* 0x000fe40003000000 */
[----:B-----5:R-:W-:-:S05]  /*8f10*/  IADD3 R12, P0, R2, R25, RZ ;  /* 0x00000019020c7210 */ /* 0x020fca0007f1e0ff */
[----:B----4-:R-:W-:Y:S01]  /*8f20*/  IMAD.X R13, R5, 0x1, R26, P0 ;  /* 0x00000001050d7824 */ /* 0x010fe200000e061a */
[----:B------:R-:W-:-:S04]  /*8f30*/  IADD3 R20, P0, R2, R23, RZ ;  /* 0x0000001702147210 */ /* 0x000fc80007f1e0ff */
[----:B------:R-:W-:Y:S01]  /*8f40*/  @!PT LDS RZ, [RZ] ;  /* 0x00000000fffff984 */ /* 0x000fe20000000800 */
[----:B------:R-:W-:Y:S01]  /*8f50*/  @!PT LDS RZ, [RZ] ;  /* 0x00000000fffff984 */ /* 0x000fe20000000800 */
[----:B------:R4:W-:Y:S01]  /*8f60*/  LDGSTS.E.BYPASS.LTC128B.128 [R230+0x6000], [R12.64], !P4 ;  /* 0x060000000ce67fae */ /* 0x0009e2000e101d46 */
[C---:B------:R-:W-:Y:S01]  /*8f70*/  IMAD.X R21, R5.reuse, 0x1, R24, P0 ;  /* 0x0000000105157824 */ /* 0x040fe200000e0618 */
[----:B------:R-:W-:Y:S02]  /*8f80*/  IADD3 R14, P0, R2, R27, RZ ;  /* 0x0000001b020e7210 */ /* 0x000fe40007f1e0ff */
[----:B------:R-:W2:Y:S03]  /*8f90*/  SHFL.IDX PT, R2, R22, 0x1, 0x181f ;  /* 0x00381f0016027f89 */ /* 0x000ea600000e0000 */
[----:B------:R-:W-:Y:S01]  /*8fa0*/  IMAD.X R15, R5, 0x1, R28, P0 ;  /* 0x00000001050f7824 */ /* 0x000fe200000e061c */
[----:B------:R5:W-:Y:S04]  /*8fb0*/  LDGSTS.E.BYPASS.LTC128B.128 [R230+0x8000], [R20.64], !P3 ;  /* 0x0800000014e67fae */ /* 0x000be8000d901d46 */
[----:B------:R4:W-:Y:S04]  /*8fc0*/  LDGSTS.E.BYPASS.LTC128B.128 [R230+0xa000], [R14.64], !P6 ;  /* 0x0a0000000ee67fae */ /* 0x0009e8000f101d46 */
[----:B------:R3:W1:Y:S01]  /*8fd0*/  SHFL.IDX PT, R5, R6, 0x1, 0x181f ;  /* 0x00381f0006057f89 */ /* 0x00066200000e0000 */
[----:B-----5:R-:W-:-:S02]  /*8fe0*/  SEL R21, RZ, 0x10, P4 ;  /* 0x00000010ff157807 */ /* 0x020fc40002000000 */
[----:B------:R-:W-:Y:S01]  /*8ff0*/  SEL R20, RZ, 0x10, P3 ;  /* 0x00000010ff147807 */ /* 0x000fe20001800000 */
[----:B--23--:R-:W-:-:S03]  /*9000*/  IMAD.MOV.U32 R6, RZ, RZ, R3 ;  /* 0x000000ffff067224 */ /* 0x00cfc600078e0003 */
.L_x_1338:
[----:B----4-:R-:W-:-:S04]  /*9010*/  IADD3 R3, -R20, 0x10, RZ ;  /* 0x0000001014037810 */ /* 0x010fc80007ffe1ff */
[----:B------:R-:W-:-:S04]  /*9020*/  LOP3.LUT R3, R3, 0xf, RZ, 0xc0, !PT ;  /* 0x0000000f03037812 */ /* 0x000fc800078ec0ff */
[----:B------:R-:W-:Y:S02]  /*9030*/  IADD3 R12, P3, P0, R3, R2, R23 ;  /* 0x00000002030c7210 */ /* 0x000fe4000787e017 */
[----:B------:R-:W-:Y:S02]  /*9040*/  IADD3 R3, -R21, 0x10, RZ ;  /* 0x0000001015037810 */ /* 0x000fe40007ffe1ff */
[----:B-1----:R-:W-:Y:S02]  /*9050*/  IADD3.X R13, RZ, R5, R24, P3, P0 ;  /* 0x00000005ff0d7210 */ /* 0x002fe40001fe0418 */
[----:B------:R-:W-:-:S04]  /*9060*/  LOP3.LUT R3, R3, 0xf, RZ, 0xc0, !PT ;  /* 0x0000000f03037812 */ /* 0x000fc800078ec0ff */
[----:B------:R-:W-:Y:S02]  /*9070*/  IADD3 R14, P3, P0, R3, R2, R25 ;  /* 0x00000002030e7210 */ /* 0x000fe4000787e019 */
[----:B------:R-:W-:Y:S02]  /*9080*/  IADD3 R3, -R6, 0x10, RZ ;  /* 0x0000001006037810 */ /* 0x000fe40007ffe1ff */
[----:B------:R-:W-:Y:S02]  /*9090*/  IADD3.X R15, RZ, R5, R26, P3, P0 ;  /* 0x00000005ff0f7210 */ /* 0x000fe40001fe041a */
[----:B------:R-:W-:-:S04]  /*90a0*/  LOP3.LUT R3, R3, 0xf, RZ, 0xc0, !PT ;  /* 0x0000000f03037812 */ /* 0x000fc800078ec0ff */
        /* <DEDUP_REMOVED lines=11> */
.L_x_1234:
[----:B------:R-:W-:Y:S05]  /*9160*/  BSYNC B0 ;  /* 0x0000000000007941 */ /* 0x000fea0003800000 */
.L_x_1233:
[----:B------:R-:W0:Y:S01]  /*9170*/  LDGDEPBAR ;  /* 0x00000000000079af */ /* 0x000e220000000000 */
[----:B------:R-:W-:Y:S02]  /*9180*/  WARPSYNC 0xffffffff ;  /* 0xffffffff00007948 */ /* 0x000fe40003800000 */
[----:B-1----:R-:W-:Y:S01]  /*9190*/  IMAD.MOV.U32 R2, RZ, RZ, 0x40 ;  /* 0x00000040ff027424 */ /* 0x002fe200078e00ff */
[C---:B---3--:R-:W-:Y:S01]  /*91a0*/  HMMA.16816.F32.BF16 R28, R8.reuse, R32, RZ ;  /* 0x00000020081c723c */ /* 0x048fe200000418ff */
[C---:B------:R-:W-:Y:S01]  /*91b0*/  IMAD R190, R0.reuse, 0x2, R188 ;  /* 0x0000000200be7824 */ /* 0x040fe200078e02bc */
[----:B------:R-:W-:Y:S01]  /*91c0*/  LDSM.16.M88.4 R88, [R193+0xe100] ;  /* 0x00e10000c158783b */ /* 0x000fe20000000200 */
[----:B------:R-:W-:Y:S01]  /*91d0*/  IMAD R189, R0, 0x2, R187 ;  /* 0x0000000200bd7824 */ /* 0x000fe200078e02bb */
[----:B------:R-:W-:Y:S02]  /*91e0*/  SEL R191, R2, 0xffffffc0, !P2 ;  /* 0xffffffc002bf7807 */ /* 0x000fe40005000000 */
[----:B------:R-:W-:Y:S02]  /*91f0*/  LDSM.16.M88.4 R12, [R190] ;  /* 0x00000000be0c783b */ /* 0x000fe40000000200 */
[C---:B------:R-:W-:Y:S01]  /*9200*/  HMMA.16816.F32.BF16 R24, R8.reuse, R34, RZ ;  /* 0x000000220818723c */ /* 0x040fe200000418ff */
[----:B------:R-:W-:Y:S01]  /*9210*/  IADD3 R3, R193, R191, RZ ;  /* 0x000000bfc1037210 */ /* 0x000fe20007ffe0ff */
[----:B------:R-:W-:Y:S01]  /*9220*/  IMAD.IADD R2, R191, 0x1, R4 ;  /* 0x00000001bf027824 */ /* 0x000fe200078e0204 */
[----:B------:R-:W3:Y:S04]  /*9230*/  LDL R93, [R1+0x4] ;  /* 0x00000400015d7983 */ /* 0x000ee80000100800 */
[----:B------:R-:W1:Y:S01]  /*9240*/  LDSM.16.M88.4 R68, [R3+0xc100] ;  /* 0x00c100000344783b */ /* 0x000e620000000200 */
[C---:B----4-:R-:W-:Y:S03]  /*9250*/  HMMA.16816.F32.BF16 R20, R8.reuse, R36, RZ ;  /* 0x000000240814723c */ /* 0x050fe600000418ff */
[----:B------:R-:W4:Y:S04]  /*9260*/  LDSM.16.M88.4 R72, [R3+0xc900] ;  /* 0x00c900000348783b */ /* 0x000f280000000200 */
[----:B------:R-:W5:Y:S01]  /*9270*/  LDSM.16.M88.4 R76, [R3+0xd900] ;  /* 0x00d90000034c783b */ /* 0x000f620000000200 */
[C---:B------:R-:W-:Y:S03]  /*9280*/  HMMA.16816.F32.BF16 R32, R8.reuse, R38, RZ ;  /* 0x000000260820723c */ /* 0x040fe600000418ff */
[----:B------:R-:W-:Y:S05]  /*9290*/  LDSM.16.M88.4 R80, [R2+0xc100] ;  /* 0x00c100000250783b */ /* 0x000fea0000000200 */
[C---:B------:R-:W-:Y:S08]  /*92a0*/  HMMA.16816.F32.BF16 R52, R8.reuse, R48, RZ ;  /* 0x000000300834723c */ /* 0x040ff000000418ff */
[C---:B------:R-:W-:Y:S08]  /*92b0*/  HMMA.16816.F32.BF16 R44, R8.reuse, R40, RZ ;  /* 0x00000028082c723c */ /* 0x040ff000000418ff */
[C---:B------:R-:W-:Y:S08]  /*92c0*/  HMMA.16816.F32.BF16 R40, R8.reuse, R42, RZ ;  /* 0x0000002a0828723c */ /* 0x040ff000000418ff */
[----:B------:R-:W-:Y:S01]  /*92d0*/  HMMA.16816.F32.BF16 R48, R8, R50, RZ ;  /* 0x000000320830723c */ /* 0x000fe200000418ff */
[----:B------:R-:W-:Y:S07]  /*92e0*/  LDSM.16.M88.4 R8, [R189] ;  /* 0x00000000bd08783b */ /* 0x000fee0000000200 */
[C---:B------:R-:W-:Y:S08]  /*92f0*/  HMMA.16816.F32.BF16 R36, R16.reuse, R56, R28 ;  /* 0x000000381024723c */ /* 0x040ff0000004181c */
[C---:B------:R-:W-:Y:S01]  /*9300*/  HMMA.16816.F32.BF16 R28, R16.reuse, R58, R24 ;  /* 0x0000003a101c723c */ /* 0x040fe20000041818 */
[----:B------:R-:W2:Y:S07]  /*9310*/  LDSM.16.M88.4 R56, [R3+0xd100] ;  /* 0x00d100000338783b */ /* 0x000eae0000000200 */
[C---:B------:R-:W-:Y:S08]  /*9320*/  HMMA.16816.F32.BF16 R24, R16.reuse, R60, R20 ;  /* 0x0000003c1018723c */ /* 0x040ff00000041814 */
[C---:B------:R-:W-:Y:S08]  /*9330*/  HMMA.16816.F32.BF16 R20, R16.reuse, R62, R32 ;  /* 0x0000003e1014723c */ /* 0x040ff00000041820 */
[C---:B------:R-:W-:Y:S08]  /*9340*/  HMMA.16816.F32.BF16 R60, R16.reuse, R84, R52 ;  /* 0x00000054103c723c */ /* 0x040ff00000041834 */
[C---:B------:R-:W-:Y:S08]  /*9350*/  HMMA.16816.F32.BF16 R32, R16.reuse, R64, R44 ;  /* 0x000000401020723c */ /* 0x040ff0000004182c */
[C---:B------:R-:W-:Y:S08]  /*9360*/  HMMA.16816.F32.BF16 R64, R16.reuse, R66, R40 ;  /* 0x000000421040723c */ /* 0x040ff00000041828 */
[----:B------:R-:W-:Y:S01]  /*9370*/  HMMA.16816.F32.BF16 R52, R16, R86, R48 ;  /* 0x000000561034723c */ /* 0x000fe20000041830 */
[----:B------:R-:W2:Y:S04]  /*9380*/  LDSM.16.M88.4 R84, [R2+0xc900] ;  /* 0x00c900000254783b */ /* 0x000ea80000000200 */
[----:B------:R-:W-:Y:S03]  /*9390*/  LDSM.16.M88.4 R16, [R188+0x4000] ;  /* 0x00400000bc10783b */ /* 0x000fe60000000200 */
[C---:B-1----:R-:W-:Y:S08]  /*93a0*/  HMMA.16816.F32.BF16 R48, R12.reuse, R68, R36 ;  /* 0x000000440c30723c */ /* 0x042ff00000041824 */
[C---:B------:R-:W-:Y:S01]  /*93b0*/  HMMA.16816.F32.BF16 R44, R12.reuse, R70, R28 ;  /* 0x000000460c2c723c */ /* 0x040fe2000004181c */
[----:B------:R-:W-:Y:S07]  /*93c0*/  LDSM.16.M88.4 R68, [R2+0xd100] ;  /* 0x00d100000244783b */ /* 0x000fee0000000200 */
[C---:B----4-:R-:W-:Y:S08]  /*93d0*/  HMMA.16816.F32.BF16 R40, R12.reuse, R72, R24 ;  /* 0x000000480c28723c */ /* 0x050ff00000041818 */
[C---:B------:R-:W-:Y:S01]  /*93e0*/  HMMA.16816.F32.BF16 R36, R12.reuse, R74, R20 ;  /* 0x0000004a0c24723c */ /* 0x040fe20000041814 */
[----:B------:R-:W1:Y:S07]  /*93f0*/  LDSM.16.M88.4 R72, [R2+0xd900] ;  /* 0x00d900000248783b */ /* 0x000e6e0000000200 */
[C---:B-----5:R-:W-:Y:S08]  /*9400*/  HMMA.16816.F32.BF16 R24, R12.reuse, R76, R60 ;  /* 0x0000004c0c18723c */ /* 0x060ff0000004183c */
[C---:B--2---:R-:W-:Y:S08]  /*9410*/  HMMA.16816.F32.BF16 R32, R12.reuse, R56, R32 ;  /* 0x000000380c20723c */ /* 0x044ff00000041820 */
[C---:B------:R-:W-:Y:S01]  /*9420*/  HMMA.16816.F32.BF16 R28, R12.reuse, R58, R64 ;  /* 0x0000003a0c1c723c */ /* 0x040fe20000041840 */
[----:B------:R-:W-:Y:S07]  /*9430*/  LDSM.16.M88.4 R64, [R4+0xf100] ;  /* 0x00f100000440783b */ /* 0x000fee0000000200 */
[----:B------:R-:W-:Y:S01]  /*9440*/  HMMA.16816.F32.BF16 R20, R12, R78, R52 ;  /* 0x0000004e0c14723c */ /* 0x000fe20000041834 */
[----:B------:R-:W2:Y:S07]  /*9450*/  LDSM.16.M88.4 R76, [R193+0xe900] ;  /* 0x00e90000c14c783b */ /* 0x000eae0000000200 */
[C---:B------:R-:W-:Y:S08]  /*9460*/  HMMA.16816.F32.BF16 R44, R8.reuse, R82, R44 ;  /* 0x00000052082c723c */ /* 0x040ff0000004182c */
[C---:B------:R-:W-:Y:S01]  /*9470*/  HMMA.16816.F32.BF16 R12, R8.reuse, R80, R48 ;  /* 0x00000050080c723c */ /* 0x040fe20000041830 */
[----:B------:R-:W4:Y:S07]  /*9480*/  LDSM.16.M88.4 R80, [R193+0xf100] ;  /* 0x00f10000c150783b */ /* 0x000f2e0000000200 */
[C---:B------:R-:W-:Y:S08]  /*9490*/  HMMA.16816.F32.BF16 R40, R8.reuse, R84, R40 ;  /* 0x000000540828723c */ /* 0x040ff00000041828 */
[C---:B------:R-:W-:Y:S01]  /*94a0*/  HMMA.16816.F32.BF16 R48, R8.reuse, R86, R36 ;  /* 0x000000560830723c */ /* 0x040fe20000041824 */
[----:B------:R-:W-:Y:S07]  /*94b0*/  LDSM.16.M88.4 R84, [R193+0x11100] ;  /* 0x01110000c154783b */ /* 0x000fee0000000200 */
[C---:B-1----:R-:W-:Y:S01]  /*94c0*/  HMMA.16816.F32.BF16 R56, R8.reuse, R72, R24 ;  /* 0x000000480838723c */ /* 0x042fe20000041818 */
[----:B------:R-:W1:Y:S07]  /*94d0*/  LDSM.16.M88.4 R24, [R193+0xf900] ;  /* 0x00f90000c118783b */ /* 0x000e6e0000000200 */
[C---:B------:R-:W-:Y:S08]  /*94e0*/  HMMA.16816.F32.BF16 R52, R8.reuse, R68, R32 ;  /* 0x000000440834723c */ /* 0x040ff00000041820 */
[C---:B------:R-:W-:Y:S01]  /*94f0*/  HMMA.16816.F32.BF16 R60, R8.reuse, R70, R28 ;  /* 0x00000046083c723c */ /* 0x040fe2000004181c */
[----:B------:R-:W-:Y:S04]  /*9500*/  LDSM.16.M88.4 R28, [R4+0xe100] ;  /* 0x00e10000041c783b */ /* 0x000fe80000000200 */
[----:B------:R-:W-:Y:S03]  /*9510*/  LDSM.16.M88.4 R68, [R4+0xf900] ;  /* 0x00f900000444783b */ /* 0x000fe60000000200 */
[----:B------:R-:W-:Y:S01]  /*9520*/  HMMA.16816.F32.BF16 R36, R8, R74, R20 ;  /* 0x0000004a0824723c */ /* 0x000fe20000041814 */
[----:B------:R-:W5:Y:S04]  /*9530*/  LDSM.16.M88.4 R8, [R187+0x4000] ;  /* 0x00400000bb08783b */ /* 0x000f680000000200 */
[----:B------:R-:W-:Y:S03]  /*9540*/  LDSM.16.M88.4 R72, [R3+0xe100] ;  /* 0x00e100000348783b */ /* 0x000fe60000000200 */
[C---:B------:R-:W-:Y:S01]  /*9550*/  HMMA.16816.F32.BF16 R32, R16.reuse, R90, R44 ;  /* 0x0000005a1020723c */ /* 0x040fe2000004182c */
[----:B------:R-:W1:Y:S07]  /*9560*/  LDSM.16.M88.4 R44, [R4+0xe900] ;  /* 0x00e90000042c783b */ /* 0x000e6e0000000200 */
[C---:B------:R-:W-:Y:S01]  /*9570*/  HMMA.16816.F32.BF16 R20, R16.reuse, R88, R12 ;  /* 0x000000581014723c */ /* 0x040fe2000004180c */
[----:B------:R-:W3:Y:S04]  /*9580*/  LDSM.16.M88.4 R12, [R190+0x4000] ;  /* 0x00400000be0c783b */ /* 0x000ee80000000200 */
[----:B------:R-:W-:Y:S03]  /*9590*/  LDSM.16.M88.4 R88, [R2+0xf900] ;  /* 0x00f900000258783b */ /* 0x000fe60000000200 */
[C---:B--2---:R-:W-:Y:S08]  /*95a0*/  HMMA.16816.F32.BF16 R40, R16.reuse, R76, R40 ;  /* 0x0000004c1028723c */ /* 0x044ff00000041828 */
[C---:B------:R-:W-:Y:S01]  /*95b0*/  HMMA.16816.F32.BF16 R48, R16.reuse, R78, R48 ;  /* 0x0000004e1030723c */ /* 0x040fe20000041830 */
[----:B------:R-:W-:Y:S07]  /*95c0*/  LDSM.16.M88.4 R76, [R3+0xf900] ;  /* 0x00f90000034c783b */ /* 0x000fee0000000200 */
[C---:B----4-:R-:W-:Y:S08]  /*95d0*/  HMMA.16816.F32.BF16 R52, R16.reuse, R80, R52 ;  /* 0x000000501034723c */ /* 0x050ff00000041834 */
[C---:B------:R-:W-:Y:S01]  /*95e0*/  HMMA.16816.F32.BF16 R60, R16.reuse, R82, R60 ;  /* 0x00000052103c723c */ /* 0x040fe2000004183c */
[----:B------:R-:W-:Y:S07]  /*95f0*/  LDSM.16.M88.4 R80, [R2+0xf100] ;  /* 0x00f100000250783b */ /* 0x000fee0000000200 */
[C---:B-1----:R-:W-:Y:S08]  /*9600*/  HMMA.16816.F32.BF16 R56, R16.reuse, R24, R56 ;  /* 0x000000181038723c */ /* 0x042ff00000041838 */
[----:B------:R-:W-:Y:S08]  /*9610*/  HMMA.16816.F32.BF16 R36, R16, R26, R36 ;  /* 0x0000001a1024723c */ /* 0x000ff00000041824 */
[C---:B-----5:R-:W-:Y:S08]  /*9620*/  HMMA.16816.F32.BF16 R16, R8.reuse, R28, R20 ;  /* 0x0000001c0810723c */ /* 0x060ff00000041814 */
[C---:B------:R-:W-:Y:S01]  /*9630*/  HMMA.16816.F32.BF16 R28, R8.reuse, R30, R32 ;  /* 0x0000001e081c723c */ /* 0x040fe20000041820 */
[----:B------:R-:W1:Y:S07]  /*9640*/  LDSM.16.M88.4 R32, [R3+0xe900] ;  /* 0x00e900000320783b */ /* 0x000e6e0000000200 */
[C---:B------:R-:W-:Y:S08]  /*9650*/  HMMA.16816.F32.BF16 R24, R8.reuse, R44, R40 ;  /* 0x0000002c0818723c */ /* 0x040ff00000041828 */
[C---:B------:R-:W-:Y:S01]  /*9660*/  HMMA.16816.F32.BF16 R20, R8.reuse, R46, R48 ;  /* 0x0000002e0814723c */ /* 0x040fe20000041830 */
[----:B------:R-:W2:Y:S07]  /*9670*/  LDSM.16.M88.4 R44, [R3+0xf100] ;  /* 0x00f10000032c783b */ /* 0x000eae0000000200 */
[C---:B------:R-:W-:Y:S08]  /*9680*/  HMMA.16816.F32.BF16 R40, R8.reuse, R64, R52 ;  /* 0x000000400828723c */ /* 0x040ff00000041834 */
[C---:B------:R-:W-:Y:S08]  /*9690*/  HMMA.16816.F32.BF16 R52, R8.reuse, R66, R60 ;  /* 0x000000420834723c */ /* 0x040ff0000004183c */
[C---:B------:R-:W-:Y:S08]  /*96a0*/  HMMA.16816.F32.BF16 R64, R8.reuse, R68, R56 ;  /* 0x000000440840723c */ /* 0x040ff00000041838 */
[----:B------:R-:W-:Y:S01]  /*96b0*/  HMMA.16816.F32.BF16 R60, R8, R70, R36 ;  /* 0x00000046083c723c */ /* 0x000fe20000041824 */
[----:B------:R-:W-:Y:S04]  /*96c0*/  LDSM.16.M88.4 R8, [R189+0x4000] ;  /* 0x00400000bd08783b */ /* 0x000fe80000000200 */
[----:B------:R-:W4:Y:S03]  /*96d0*/  LDSM.16.M88.4 R68, [R2+0xe100] ;  /* 0x00e100000244783b */ /* 0x000f260000000200 */
[C---:B---3--:R-:W-:Y:S08]  /*96e0*/  HMMA.16816.F32.BF16 R56, R12.reuse, R72, R16 ;  /* 0x000000480c38723c */ /* 0x048ff00000041810 */
[C---:B------:R-:W-:Y:S01]  /*96f0*/  HMMA.16816.F32.BF16 R48, R12.reuse, R74, R28 ;  /* 0x0000004a0c30723c */ /* 0x040fe2000004181c */
[----:B------:R-:W3:Y:S07]  /*9700*/  LDSM.16.M88.4 R72, [R2+0xe900] ;  /* 0x00e900000248783b */ /* 0x000eee0000000200 */
[C---:B-1----:R-:W-:Y:S08]  /*9710*/  HMMA.16816.F32.BF16 R36, R12.reuse, R32, R24 ;  /* 0x000000200c24723c */ /* 0x042ff00000041818 */
[C---:B------:R-:W-:Y:S01]  /*9720*/  HMMA.16816.F32.BF16 R32, R12.reuse, R34, R20 ;  /* 0x000000220c20723c */ /* 0x040fe20000041814 */
[----:B------:R-:W-:Y:S07]  /*9730*/  LDSM.16.M88.4 R20, [R188+0x8000] ;  /* 0x00800000bc14783b */ /* 0x000fee0000000200 */
[C---:B--2---:R-:W-:Y:S08]  /*9740*/  HMMA.16816.F32.BF16 R28, R12.reuse, R44, R40 ;  /* 0x0000002c0c1c723c */ /* 0x044ff00000041828 */
[C---:B------:R-:W-:Y:S01]  /*9750*/  HMMA.16816.F32.BF16 R16, R12.reuse, R76, R64 ;  /* 0x0000004c0c10723c */ /* 0x040fe20000041840 */
[----:B------:R-:W1:Y:S07]  /*9760*/  LDSM.16.M88.4 R64, [R193+0x10100] ;  /* 0x01010000c140783b */ /* 0x000e6e0000000200 */
[C---:B------:R-:W-:Y:S08]  /*9770*/  HMMA.16816.F32.BF16 R24, R12.reuse, R46, R52 ;  /* 0x0000002e0c18723c */ /* 0x040ff00000041834 */
[----:B------:R-:W-:Y:S01]  /*9780*/  HMMA.16816.F32.BF16 R60, R12, R78, R60 ;  /* 0x0000004e0c3c723c */ /* 0x000fe2000004183c */
[----:B------:R-:W2:Y:S07]  /*9790*/  LDSM.16.M88.4 R76, [R193+0x10900] ;  /* 0x01090000c14c783b */ /* 0x000eae0000000200 */
[C---:B----4-:R-:W-:Y:S08]  /*97a0*/  HMMA.16816.F32.BF16 R56, R8.reuse, R68, R56 ;  /* 0x000000440838723c */ /* 0x050ff00000041838 */
[C---:B------:R-:W-:Y:S01]  /*97b0*/  HMMA.16816.F32.BF16 R52, R8.reuse, R70, R48 ;  /* 0x000000460834723c */ /* 0x040fe20000041830 */
[----:B------:R-:W-:Y:S07]  /*97c0*/  LDSM.16.M88.4 R68, [R4+0x11100] ;  /* 0x011100000444783b */ /* 0x000fee0000000200 */
[C---:B---3--:R-:W-:Y:S01]  /*97d0*/  HMMA.16816.F32.BF16 R48, R8.reuse, R72, R36 ;  /* 0x000000480830723c */ /* 0x048fe20000041824 */
[----:B------:R-:W3:Y:S07]  /*97e0*/  LDSM.16.M88.4 R36, [R193+0x11900] ;  /* 0x01190000c124783b */ /* 0x000eee0000000200 */
[C---:B------:R-:W-:Y:S01]  /*97f0*/  HMMA.16816.F32.BF16 R44, R8.reuse, R74, R32 ;  /* 0x0000004a082c723c */ /* 0x040fe20000041820 */
[----:B------:R-:W-:Y:S07]  /*9800*/  LDSM.16.M88.4 R72, [R4+0x10100] ;  /* 0x010100000448783b */ /* 0x000fee0000000200 */
[C---:B------:R-:W-:Y:S08]  /*9810*/  HMMA.16816.F32.BF16 R12, R8.reuse, R80, R28 ;  /* 0x00000050080c723c */ /* 0x040ff0000004181c */
[C---:B------:R-:W-:Y:S01]  /*9820*/  HMMA.16816.F32.BF16 R32, R8.reuse, R88, R16 ;  /* 0x000000580820723c */ /* 0x040fe20000041810 */
[----:B------:R-:W4:Y:S07]  /*9830*/  LDSM.16.M88.4 R16, [R187+0x8000] ;  /* 0x00800000bb10783b */ /* 0x000f2e0000000200 */
[C---:B------:R-:W-:Y:S01]  /*9840*/  HMMA.16816.F32.BF16 R40, R8.reuse, R82, R24 ;  /* 0x000000520828723c */ /* 0x040fe20000041818 */
[----:B------:R-:W-:Y:S07]  /*9850*/  LDSM.16.M88.4 R80, [R3+0x10100] ;  /* 0x010100000350783b */ /* 0x000fee0000000200 */
[----:B------:R-:W-:Y:S08]  /*9860*/  HMMA.16816.F32.BF16 R24, R8, R90, R60 ;  /* 0x0000005a0818723c */ /* 0x000ff0000004183c */
[C---:B-1----:R-:W-:Y:S08]  /*9870*/  HMMA.16816.F32.BF16 R8, R20.reuse, R64, R56 ;  /* 0x000000401408723c */ /* 0x042ff00000041838 */
[C---:B------:R-:W-:Y:S01]  /*9880*/  HMMA.16816.F32.BF16 R28, R20.reuse, R66, R52 ;  /* 0x00000042141c723c */ /* 0x040fe20000041834 */
[----:B------:R-:W1:Y:S07]  /*9890*/  LDSM.16.M88.4 R64, [R4+0x10900] ;  /* 0x010900000440783b */ /* 0x000e6e0000000200 */
[C---:B------:R-:W-:Y:S01]  /*98a0*/  HMMA.16816.F32.BF16 R60, R20.reuse, R84, R12 ;  /* 0x00000054143c723c */ /* 0x040fe2000004180c */
[----:B------:R-:W5:Y:S07]  /*98b0*/  LDSM.16.M88.4 R12, [R190+0x8000] ;  /* 0x00800000be0c783b */ /* 0x000f6e0000000200 */
[C---:B--2---:R-:W-:Y:S08]  /*98c0*/  HMMA.16816.F32.BF16 R56, R20.reuse, R76, R48 ;  /* 0x0000004c1438723c */ /* 0x044ff00000041830 */
[C---:B------:R-:W-:Y:S01]  /*98d0*/  HMMA.16816.F32.BF16 R44, R20.reuse, R78, R44 ;  /* 0x0000004e142c723c */ /* 0x040fe2000004182c */
[----:B------:R-:W2:Y:S07]  /*98e0*/  LDSM.16.M88.4 R76, [R4+0x11900] ;  /* 0x01190000044c783b */ /* 0x000eae0000000200 */
[C---:B------:R-:W-:Y:S08]  /*98f0*/  HMMA.16816.F32.BF16 R52, R20.reuse, R86, R40 ;  /* 0x000000561434723c */ /* 0x040ff00000041828 */
[C---:B---3--:R-:W-:Y:S08]  /*9900*/  HMMA.16816.F32.BF16 R48, R20.reuse, R36, R32 ;  /* 0x000000241430723c */ /* 0x048ff00000041820 */
[----:B------:R-:W-:Y:S01]  /*9910*/  HMMA.16816.F32.BF16 R40, R20, R38, R24 ;  /* 0x000000261428723c */ /* 0x000fe20000041818 */
[----:B------:R-:W-:Y:S07]  /*9920*/  LDSM.16.M88.4 R36, [R3+0x10900] ;  /* 0x010900000324783b */ /* 0x000fee0000000200 */
[C---:B----4-:R-:W-:Y:S01]  /*9930*/  HMMA.16816.F32.BF16 R20, R16.reuse, R72, R8 ;  /* 0x000000481014723c */ /* 0x050fe20000041808 */
[----:B------:R-:W-:Y:S07]  /*9940*/  LDSM.16.M88.4 R8, [R189+0x8000] ;  /* 0x00800000bd08783b */ /* 0x000fee0000000200 */
[C---:B------:R-:W-:Y:S01]  /*9950*/  HMMA.16816.F32.BF16 R24, R16.reuse, R74, R28 ;  /* 0x0000004a1018723c */ /* 0x040fe2000004181c */
[----:B------:R-:W3:Y:S07]  /*9960*/  LDSM.16.M88.4 R72, [R2+0x10100] ;  /* 0x010100000248783b */ /* 0x000eee0000000200 */
[----:B-1----:R-:W-:Y:S08]  /*9970*/  HMMA.16816.F32.BF16 R32, R16, R64, R56 ;  /* 0x000000401020723c */ /* 0x002ff00000041838 */
[----:B-----5:R-:W-:Y:S08]  /*9980*/  HMMA.16816.F32.BF16 R20, R12, R80, R20 ;  /* 0x000000500c14723c */ /* 0x020ff00000041814 */
[C---:B------:R-:W-:Y:S08]  /*9990*/  HMMA.16816.F32.BF16 R44, R16.reuse, R66, R44 ;  /* 0x00000042102c723c */ /* 0x040ff0000004182c */
[C---:B------:R-:W-:Y:S08]  /*99a0*/  HMMA.16816.F32.BF16 R56, R16.reuse, R68, R60 ;  /* 0x000000441038723c */ /* 0x040ff0000004183c */
[C---:B------:R-:W-:Y:S08]  /*99b0*/  HMMA.16816.F32.BF16 R60, R16.reuse, R70, R52 ;  /* 0x00000046103c723c */ /* 0x040ff00000041834 */
[C---:B--2---:R-:W-:Y:S01]  /*99c0*/  HMMA.16816.F32.BF16 R52, R16.reuse, R78, R40 ;  /* 0x0000004e1034723c */ /* 0x044fe20000041828 */
[----:B------:R-:W1:Y:S07]  /*99d0*/  LDSM.16.M88.4 R40, [R2+0x10900] ;  /* 0x010900000228783b */ /* 0x000e6e0000000200 */
[----:B------:R-:W-:Y:S01]  /*99e0*/  HMMA.16816.F32.BF16 R64, R16, R76, R48 ;  /* 0x0000004c1040723c */ /* 0x000fe20000041830 */
[----:B------:R-:W2:Y:S07]  /*99f0*/  LDSM.16.M88.4 R48, [R3+0x11100] ;  /* 0x011100000330783b */ /* 0x000eae0000000200 */
[----:B------:R-:W-:Y:S01]  /*9a00*/  HMMA.16816.F32.BF16 R28, R12, R82, R24 ;  /* 0x000000520c1c723c */ /* 0x000fe20000041818 */
[----:B------:R-:W-:Y:S07]  /*9a10*/  LDSM.16.M88.4 R24, [R3+0x11900] ;  /* 0x011900000318783b */ /* 0x000fee0000000200 */
[----:B---3--:R-:W-:Y:S08]  /*9a20*/  HMMA.16816.F32.BF16 R68, R8, R72, R20 ;  /* 0x000000480844723c */ /* 0x008ff00000041814 */
[C---:B------:R-:W-:Y:S01]  /*9a30*/  HMMA.16816.F32.BF16 R20, R12.reuse, R36, R32 ;  /* 0x000000240c14723c */ /* 0x040fe20000041820 */
[----:B------:R-:W3:Y:S07]  /*9a40*/  LDSM.16.M88.4 R32, [R2+0x11100] ;  /* 0x011100000220783b */ /* 0x000eee0000000200 */
[----:B------:R-:W-:Y:S01]  /*9a50*/  HMMA.16816.F32.BF16 R16, R12, R38, R44 ;  /* 0x000000260c10723c */ /* 0x000fe2000004182c */
[----:B------:R4:W5:Y:S07]  /*9a60*/  LDSM.16.M88.4 R36, [R2+0x11900] ;  /* 0x011900000224783b */ /* 0x00096e0000000200 */
[C---:B------:R-:W-:Y:S08]  /*9a70*/  HMMA.16816.F32.BF16 R76, R8.reuse, R74, R28 ;  /* 0x0000004a084c723c */ /* 0x040ff0000004181c */
[----:B-1----:R-:W-:Y:S08]  /*9a80*/  HMMA.16816.F32.BF16 R72, R8, R40, R20 ;  /* 0x000000280848723c */ /* 0x002ff00000041814 */
[----:B--2---:R-:W-:Y:S08]  /*9a90*/  HMMA.16816.F32.BF16 R28, R12, R48, R56 ;  /* 0x000000300c1c723c */ /* 0x004ff00000041838 */
[----:B------:R-:W-:Y:S01]  /*9aa0*/  HMMA.16816.F32.BF16 R56, R8, R42, R16 ;  /* 0x0000002a0838723c */ /* 0x000fe20000041810 */
[----:B----4-:R-:W-:-:S02]  /*9ab0*/  FMUL.FTZ R2, R76, c[0x0][0x320] ;  /* 0x0000c8004c027a20 */ /* 0x010fc40000410000 */
[----:B------:R-:W-:Y:S02]  /*9ac0*/  FMUL.FTZ R3, R68, c[0x0][0x320] ;  /* 0x0000c80044037a20 */ /* 0x000fe40000410000 */
[----:B------:R1:W2:Y:S03]  /*9ad0*/  MUFU.TANH R46, R2 ;  /* 0x00000002002e7308 */ /* 0x0002a60000002400 */
[----:B------:R-:W-:Y:S05]  /*9ae0*/  HMMA.16816.F32.BF16 R16, R12, R50, R60 ;  /* 0x000000320c10723c */ /* 0x000fea000004183c */
[----:B------:R4:W2:Y:S01]  /*9af0*/  MUFU.TANH R48, R3 ;  /* 0x0000000300307308 */ /* 0x0008a20000002400 */
[----:B-1----:R-:W-:-:S07]  /*9b00*/  FMUL.FTZ R2, R77, c[0x0][0x320] ;  /* 0x0000c8004d027a20 */ /* 0x002fce0000410000 */
[----:B------:R1:W1:Y:S01]  /*9b10*/  MUFU.TANH R45, R2 ;  /* 0x00000002002d7308 */ /* 0x0002620000002400 */
[----:B----4-:R-:W-:Y:S01]  /*9b20*/  FMUL.FTZ R3, R69, c[0x0][0x320] ;  /* 0x0000c80045037a20 */ /* 0x010fe20000410000 */
[----:B------:R-:W-:-:S06]  /*9b30*/  SHF.R.S32.HI R4, RZ, 0x1f, R92 ;  /* 0x0000001fff047819 */ /* 0x000fcc000001145c */
[----:B------:R4:W2:Y:S01]  /*9b40*/  MUFU.TANH R47, R3 ;  /* 0x00000003002f7308 */ /* 0x0008a20000002400 */
[----:B-1----:R-:W-:-:S07]  /*9b50*/  FMUL.FTZ R2, R73, c[0x0][0x320] ;  /* 0x0000c80049027a20 */ /* 0x002fce0000410000 */
[----:B------:R1:W1:Y:S01]  /*9b60*/  MUFU.TANH R44, R2 ;  /* 0x00000002002c7308 */ /* 0x0002620000002400 */
[----:B----4-:R-:W-:Y:S01]  /*9b70*/  FMUL.FTZ R3, R70, c[0x0][0x320] ;  /* 0x0000c80046037a20 */ /* 0x010fe20000410000 */
[----:B---3--:R-:W-:Y:S06]  /*9b80*/  HMMA.16816.F32.BF16 R40, R8, R32, R28 ;  /* 0x000000200828723c */ /* 0x008fec000004181c */
[----:B------:R3:W4:Y:S01]  /*9b90*/  MUFU.TANH R49, R3 ;  /* 0x0000000300317308 */ /* 0x0007220000002400 */
[----:B-1----:R-:W-:Y:S01]  /*9ba0*/  FMUL.FTZ R2, R56, c[0x0][0x320] ;  /* 0x0000c80038027a20 */ /* 0x002fe20000410000 */
[----:B------:R-:W-:Y:S06]  /*9bb0*/  HMMA.16816.F32.BF16 R20, R12, R24, R64 ;  /* 0x000000180c14723c */ /* 0x000fec0000041840 */
[----:B------:R1:W1:Y:S01]  /*9bc0*/  MUFU.TANH R31, R2 ;  /* 0x00000002001f7308 */ /* 0x0002620000002400 */
[----:B---3--:R-:W-:Y:S01]  /*9bd0*/  LEA.HI R3, R4, R92, RZ, 0x2 ;  /* 0x0000005c04037211 */ /* 0x008fe200078f10ff */
[----:B------:R-:W-:-:S03]  /*9be0*/  FMUL.FTZ R5, R57, c[0x0][0x320] ;  /* 0x0000c80039057a20 */ /* 0x000fc60000410000 */
[----:B------:R-:W-:Y:S02]  /*9bf0*/  LOP3.LUT R3, R3, 0xfffffffc, RZ, 0xc0, !PT ;  /* 0xfffffffc03037812 */ /* 0x000fe400078ec0ff */
[----:B-1----:R-:W-:Y:S02]  /*9c00*/  LEA.HI R2, R4, R92, RZ, 0x5 ;  /* 0x0000005c04027211 */ /* 0x002fe400078f28ff */
[----:B------:R-:W-:Y:S02]  /*9c10*/  IADD3 R3, R92, -R3, RZ ;  /* 0x800000035c037210 */ /* 0x000fe40007ffe0ff */
[--C-:B------:R-:W-:Y:S02]  /*9c20*/  SHF.R.S32.HI R4, RZ, 0x5, R2.reuse ;  /* 0x00000005ff047819 */ /* 0x100fe40000011402 */
[----:B------:R-:W-:Y:S02]  /*9c30*/  SHF.R.S32.HI R6, RZ, 0x1f, R2 ;  /* 0x0000001fff067819 */ /* 0x000fe40000011402 */
[----:B------:R-:W-:Y:S01]  /*9c40*/  LOP3.LUT R2, R2, 0xffffffe0, RZ, 0xc0, !PT ;  /* 0xffffffe002027812 */ /* 0x000fe200078ec0ff */
[----:B------:R-:W-:Y:S01]  /*9c50*/  HMMA.16816.F32.BF16 R32, R8, R34, R16 ;  /* 0x000000220820723c */ /* 0x000fe20000041810 */
[----:B------:R-:W-:Y:S01]  /*9c60*/  LEA.HI R6, R6, R4, RZ, 0x3 ;  /* 0x0000000406067211 */ /* 0x000fe200078f18ff */
[----:B------:R1:W3:Y:S02]  /*9c70*/  MUFU.TANH R30, R5 ;  /* 0x00000005001e7308 */ /* 0x0002e40000002400 */
[----:B------:R-:W-:Y:S01]  /*9c80*/  IMAD.IADD R2, R92, 0x1, -R2 ;  /* 0x000000015c027824 */ /* 0x000fe200078e0a02 */
[----:B------:R-:W-:-:S03]  /*9c90*/  LOP3.LUT R6, R6, 0xffffff8, RZ, 0xc0, !PT ;  /* 0x0ffffff806067812 */ /* 0x000fc600078ec0ff */
[----:B------:R-:W-:Y:S01]  /*9ca0*/  HMMA.16816.F32.BF16 R12, R12, R26, R52 ;  /* 0x0000001a0c0c723c */ /* 0x000fe20000041834 */
[----:B------:R-:W-:Y:S01]  /*9cb0*/  SHF.R.S32.HI R17, RZ, 0x1f, R2 ;  /* 0x0000001fff117819 */ /* 0x000fe20000011402 */
[----:B------:R-:W-:Y:S01]  /*9cc0*/  IMAD.IADD R6, R4, 0x1, -R6 ;  /* 0x0000000104067824 */ /* 0x000fe200078e0a06 */
[----:B-1----:R-:W-:-:S04]  /*9cd0*/  LEA.HI R5, R3, R3, RZ, 0x1 ;  /* 0x0000000303057211 */ /* 0x002fc800078f08ff */
[----:B------:R-:W-:Y:S01]  /*9ce0*/  LOP3.LUT R5, R5, 0x1ffffffe, RZ, 0xc0, !PT ;  /* 0x1ffffffe05057812 */ /* 0x000fe200078ec0ff */
[----:B------:R-:W-:-:S03]  /*9cf0*/  IMAD.MOV.U32 R94, RZ, RZ, 0x1 ;  /* 0x00000001ff5e7424 */ /* 0x000fc600078e00ff */
[----:B------:R-:W-:Y:S02]  /*9d00*/  IADD3 R4, R3, -R5, RZ ;  /* 0x8000000503047210 */ /* 0x000fe40007ffe0ff */
[----:B------:R-:W-:Y:S01]  /*9d10*/  LEA.HI R3, R17, R2, RZ, 0x2 ;  /* 0x0000000211037211 */ /* 0x000fe200078f10ff */
[----:B------:R-:W-:Y:S01]  /*9d20*/  FMUL.FTZ R5, R41, c[0x0][0x320] ;  /* 0x0000c80029057a20 */ /* 0x000fe20000410000 */
[----:B------:R-:W-:Y:S02]  /*9d30*/  ISETP.NE.AND P0, PT, R94, c[0x0][0x2c4], PT ;  /* 0x0000b1005e007a0c */ /* 0x000fe40003f05270 */
[----:B------:R-:W-:Y:S01]  /*9d40*/  SHF.R.S32.HI R238, RZ, 0x2, R3 ;  /* 0x00000002ffee7819 */ /* 0x000fe20000011403 */
[----:B------:R-:W-:Y:S01]  /*9d50*/  FMUL.FTZ R16, R72, c[0x0][0x320] ;  /* 0x0000c80048107a20 */ /* 0x000fe20000410000 */
[----:B-----5:R-:W-:Y:S01]  /*9d60*/  HMMA.16816.F32.BF16 R24, R8, R36, R20 ;  /* 0x000000240818723c */ /* 0x020fe20000041814 */
[----:B------:R1:W1:Y:S01]  /*9d70*/  MUFU.TANH R21, R5 ;  /* 0x0000000500157308 */ /* 0x0002620000002400 */
[----:B------:R-:W-:Y:S01]  /*9d80*/  IMAD.SHL.U32 R237, R6, 0x10, RZ ;  /* 0x0000001006ed7824 */ /* 0x000fe200078e00ff */
[----:B------:R-:W-:Y:S01]  /*9d90*/  SHF.L.U32 R236, R4, 0x3, RZ ;  /* 0x0000000304ec7819 */ /* 0x000fe200000006ff */
[----:B------:R-:W-:-:S05]  /*9da0*/  FMUL.FTZ R4, R32, c[0x0][0x320] ;  /* 0x0000c80020047a20 */ /* 0x000fca0000410000 */
[----:B------:R5:W2:Y:S01]  /*9db0*/  MUFU.TANH R29, R16 ;  /* 0x00000010001d7308 */ /* 0x000aa20000002400 */
[----:B-1----:R-:W-:-:S07]  /*9dc0*/  IMAD R5, R93, 0x80, R238 ;  /* 0x000000805d057824 */ /* 0x002fce00078e02ee */
[----:B------:R1:W1:Y:S01]  /*9dd0*/  MUFU.TANH R20, R4 ;  /* 0x0000000400147308 */ /* 0x0002620000002400 */
[----:B------:R-:W-:Y:S01]  /*9de0*/  IADD3 R5, R236, R5, R237 ;  /* 0x00000005ec057210 */ /* 0x000fe20007ffe0ed */
[----:B-----5:R-:W-:-:S06]  /*9df0*/  FMUL.FTZ R16, R40, c[0x0][0x320] ;  /* 0x0000c80028107a20 */ /* 0x020fcc0000410000 */
[----:B------:R5:W2:Y:S01]  /*9e00*/  MUFU.TANH R28, R16 ;  /* 0x00000010001c7308 */ /* 0x000aa20000002400 */
[----:B-1----:R-:W-:Y:S01]  /*9e10*/  @P0 IMAD.HI.U32 R4, R5, c[0x0][0x2c8], RZ ;  /* 0x0000b20005040a27 */ /* 0x002fe200078e00ff */
[----:B-----5:R-:W-:Y:S04]  /*9e20*/  HMMA.16816.F32.BF16 R16, R8, R38, R12 ;  /* 0x000000260810723c */ /* 0x020fe8000004180c */
[----:B------:R-:W-:Y:S02]  /*9e30*/  @P0 SHF.R.U32.HI R5, RZ, c[0x0][0x2cc], R4 ;  /* 0x0000b300ff050a19 */ /* 0x000fe40000011604 */
[----:B------:R-:W-:-:S03]  /*9e40*/  LOP3.LUT R3, R3, 0x7ffffffc, RZ, 0xc0, !PT ;  /* 0x7ffffffc03037812 */ /* 0x000fc600078ec0ff */
[----:B------:R-:W1:Y:S01]  /*9e50*/  SHFL.IDX PT, R4, R5, RZ, 0x1c1f ;  /* 0x001c1fff05047589 */ /* 0x000e6200000e0000 */
[----:B------:R-:W-:Y:S02]  /*9e60*/  FMUL.FTZ R6, R33, c[0x0][0x320] ;  /* 0x0000c80021067a20 */ /* 0x000fe40000410000 */
[----:B------:R-:W-:Y:S02]  /*9e70*/  IMAD.IADD R3, R2, 0x1, -R3 ;  /* 0x0000000102037824 */ /* 0x000fe400078e0a03 */
[----:B------:R5:W1:Y:S01]  /*9e80*/  MUFU.TANH R15, R6 ;  /* 0x00000006000f7308 */ /* 0x000a620000002400 */
[----:B------:R-:W-:Y:S01]  /*9e90*/  IADD3 R2, R223, 0x1, -R218 ;  /* 0x00000001df027810 */ /* 0x000fe20007ffe8da */
[----:B------:R-:W-:Y:S01]  /*9ea0*/  FMUL.FTZ R8, R25, c[0x0][0x320] ;  /* 0x0000c80019087a20 */ /* 0x000fe20000410000 */
[----:B------:R-:W-:Y:S02]  /*9eb0*/  SHF.L.U32 R222, R3, 0x1, RZ ;  /* 0x0000000103de7819 */ /* 0x000fe400000006ff */
[----:B------:R-:W-:-:S02]  /*9ec0*/  ISETP.LE.AND P3, PT, R94, c[0x0][0x32c], PT ;  /* 0x0000cb005e007a0c */ /* 0x000fc40003f63270 */
[----:B------:R-:W-:-:S03]  /*9ed0*/  IADD3 R2, -R224, R2, -R222 ;  /* 0x00000002e0027210 */ /* 0x000fc60007ffe9de */
[----:B------:R-:W-:Y:S02]  /*9ee0*/  FMUL.FTZ R10, R17, c[0x0][0x320] ;  /* 0x0000c800110a7a20 */ /* 0x000fe40000410000 */
[----:B-----5:R-:W-:-:S04]  /*9ef0*/  FMUL.FTZ R6, R24, c[0x0][0x320] ;  /* 0x0000c80018067a20 */ /* 0x020fc80000410000 */
[----:B------:R5:W1:Y:S01]  /*9f00*/  MUFU.TANH R14, R6 ;  /* 0x00000006000e7308 */ /* 0x000a620000002400 */
[----:B------:R-:W-:Y:S01]  /*9f10*/  ULDC UR4, c[0x0][0x324] ;  /* 0x0000c90000047ab9 */ /* 0x000fe20000000800 */
[----:B------:R-:W-:Y:S01]  /*9f20*/  IADD3 R9, R2, c[0x0][0x328], RZ ;  /* 0x0000ca0002097a10 */ /* 0x000fe20007ffe0ff */
[----:B------:R-:W-:-:S05]  /*9f30*/  ULOP3.LUT UR4, URZ, UR4, URZ, 0x33, !UPT ;  /* 0x000000043f047292 */ /* 0x000fca000f8e333f */
[----:B------:R-:W2:Y:S01]  /*9f40*/  MUFU.TANH R10, R10 ;  /* 0x0000000a000a7308 */ /* 0x000ea20000002400 */
[----:B-----5:R-:W-:-:S07]  /*9f50*/  FMUL.FTZ R6, R16, c[0x0][0x320] ;  /* 0x0000c80010067a20 */ /* 0x020fce0000410000 */
[----:B------:R-:W2:Y:S01]  /*9f60*/  MUFU.TANH R8, R8 ;  /* 0x0000000800087308 */ /* 0x000ea20000002400 */
[----:B-1----:R-:W-:-:S07]  /*9f70*/  IMAD.IADD R3, R9, 0x1, R4 ;  /* 0x0000000109037824 */ /* 0x002fce00078e0204 */
[----:B------:R1:W1:Y:S01]  /*9f80*/  MUFU.TANH R13, R6 ;  /* 0x00000006000d7308 */ /* 0x0002620000002400 */
[----:B------:R-:W-:Y:S02]  /*9f90*/  IADD3 R12, -R222, R223, -R218 ;  /* 0x000000dfde0c7210 */ /* 0x000fe40007ffe9da */
[----:B------:R-:W-:Y:S02]  /*9fa0*/  IADD3 R11, R2, UR4, RZ ;  /* 0x00000004020b7c10 */ /* 0x000fe4000fffe0ff */
[----:B------:R-:W-:Y:S02]  /*9fb0*/  IMNMX R3, R12, R3, PT ;  /* 0x000000030c037217 */ /* 0x000fe40003800200 */
[----:B------:R-:W-:Y:S01]  /*9fc0*/  IADD3 R2, R11, R4, RZ ;  /* 0x000000040b027210 */ /* 0x000fe20007ffe0ff */
[----:B------:R-:W-:Y:S05]  /*9fd0*/  @!P3 BRA `(.L_x_1237) ;  /* 0x000001300000b947 */ /* 0x000fea0003800000 */
[----:B--234-:R-:W-:Y:S01]  /*9fe0*/  IADD3 R4, -R224, R223, R4 ;  /* 0x000000dfe0047210 */ /* 0x01cfe20007ffe104 */
[----:B------:R-:W-:Y:S03]  /*9ff0*/  BSSY B0, `(.L_x_1238) ;  /* 0x000000c000007945 */ /* 0x000fe60003800000 */
[----:B------:R-:W-:-:S13]  /*a000*/  ISETP.GT.AND P0, PT, R4, -0x1, PT ;  /* 0xffffffff0400780c */ /* 0x000fda0003f04270 */
[----:B------:R-:W-:Y:S05]  /*a010*/  @P0 BRA `(.L_x_1239) ;  /* 0x0000006000000947 */ /* 0x000fea0003800000 */
[----:B------:R-:W-:Y:S02]  /*a020*/  ISETP.NE.AND P0, PT, R94, c[0x0][0x32c], PT ;  /* 0x0000cb005e007a0c */ /* 0x000fe40003f05270 */
[----:B------:R-:W-:-:S11]  /*a030*/  LOP3.LUT R4, RZ, R4, RZ, 0x33, !PT ;  /* 0x00000004ff047212 */ /* 0x000fd600078e33ff */
[----:B-1----:R-:W-:-:S05]  /*a040*/  @P0 IMAD.HI.U32 R6, R4, c[0x0][0x330], RZ ;  /* 0x0000cc0004060a27 */ /* 0x002fca00078e00ff */
[----:B------:R-:W-:-:S04]  /*a050*/  @P0 SHF.R.U32.HI R4, RZ, c[0x0][0x334], R6 ;  /* 0x0000cd00ff040a19 */ /* 0x000fc80000011606 */
[----:B------:R-:W-:Y:S01]  /*a060*/  LOP3.LUT R4, RZ, R4, RZ, 0x33, !PT ;  /* 0x00000004ff047212 */ /* 0x000fe200078e33ff */
[----:B------:R-:W-:Y:S05]  /*a070*/  BRA `(.L_x_1240) ;  /* 0x0000003000007947 */ /* 0x000fea0003800000 */
.L_x_1239:
[----:B------:R-:W-:-:S13]  /*a080*/  ISETP.NE.AND P0, PT, R94, c[0x0][0x32c], PT ;  /* 0x0000cb005e007a0c */ /* 0x000fda0003f05270 */
[----:B-1----:R-:W-:-:S05]  /*a090*/  @P0 IMAD.HI.U32 R6, R4, c[0x0][0x330], RZ ;  /* 0x0000cc0004060a27 */ /* 0x002fca00078e00ff */
[----:B------:R-:W-:Y:S02]  /*a0a0*/  @P0 SHF.R.U32.HI R4, RZ, c[0x0][0x334], R6 ;  /* 0x0000cd00ff040a19 */ /* 0x000fe40000011606 */
.L_x_1240:
[----:B------:R-:W-:Y:S05]  /*a0b0*/  BSYNC B0 ;  /* 0x0000000000007941 */ /* 0x000fea0003800000 */
.L_x_1238:
[----:B------:R-:W-:-:S04]  /*a0c0*/  IMAD R4, R4, c[0x0][0x32c], -R218 ;  /* 0x0000cb0004047a24 */ /* 0x000fc800078e0ada */
[----:B------:R-:W-:-:S05]  /*a0d0*/  IMAD.IADD R4, R4, 0x1, -R222 ;  /* 0x0000000104047824 */ /* 0x000fca00078e0ade */
[----:B------:R-:W-:Y:S02]  /*a0e0*/  IADD3 R6, R4, c[0x0][0x32c], RZ ;  /* 0x0000cb0004067a10 */ /* 0x000fe40007ffe0ff */
[----:B------:R-:W-:Y:S02]  /*a0f0*/  IMNMX R2, R2, R4, !PT ;  /* 0x0000000402027217 */ /* 0x000fe40007800200 */
[----:B------:R-:W-:Y:S02]  /*a100*/  IMNMX R3, R3, R6, PT ;  /* 0x0000000603037217 */ /* 0x000fe40003800200 */
.L_x_1237:
[----:B--234-:R-:W-:Y:S01]  /*a110*/  ISETP.GT.AND P2, PT, R252, RZ, PT ;  /* 0x000000fffc00720c */ /* 0x01cfe20003f44270 */
[----:B------:R-:W2:Y:S03]  /*a120*/  SHFL.IDX PT, R4, R5, 0x1, 0x1c1f ;  /* 0x003c1f0005047f89 */ /* 0x000ea600000e0000 */
        /* <DEDUP_REMOVED lines=44> */
[----:B-1----:R-:W-:Y:S02]  /*a3f0*/  FSEL R203, R13, -INF , !P0 ;  /* 0xff8000000dcb7808 */ /* 0x002fe40004000000 */
[----:B------:R-:W-:Y:S01]  /*a400*/  ISETP.GT.AND P0, PT, R2, 0x39, P2 ;  /* 0x000000390200780c */ /* 0x000fe20001704270 */
[----:B------:R-:W-:-:S03]  /*a410*/  FMUL.FTZ R2, R74, c[0x0][0x320] ;  /* 0x0000c8004a027a20 */ /* 0x000fc60000410000 */
[----:B------:R-:W-:Y:S01]  /*a420*/  ISETP.LT.OR P0, PT, R3, 0x3a, P0 ;  /* 0x0000003a0300780c */ /* 0x000fe20000701670 */
[----:B------:R1:W3:Y:S01]  /*a430*/  MUFU.TANH R20, R2 ;  /* 0x0000000200147308 */ /* 0x0002e20000002400 */
[----:B--2---:R-:W-:Y:S02]  /*a440*/  IMAD.IADD R3, R9, 0x1, R4 ;  /* 0x0000000109037824 */ /* 0x004fe400078e0204 */
[----:B------:R-:W-:-:S03]  /*a450*/  FSEL R208, R10, -INF , !P0 ;  /* 0xff8000000ad07808 */ /* 0x000fc60004000000 */
[----:B------:R-:W-:Y:S01]  /*a460*/  IMNMX R3, R12, R3, PT ;  /* 0x000000030c037217 */ /* 0x000fe20003800200 */
[----:B-1----:R-:W-:-:S04]  /*a470*/  FMUL.FTZ R2, R26, c[0x0][0x320] ;  /* 0x0000c8001a027a20 */ /* 0x002fc80000410000 */
[----:B------:R1:W2:Y:S02]  /*a480*/  MUFU.TANH R28, R2 ;  /* 0x00000002001c7308 */ /* 0x0002a40000002400 */
[----:B-1----:R-:W-:-:S06]  /*a490*/  FMUL.FTZ R2, R27, c[0x0][0x320] ;  /* 0x0000c8001b027a20 */ /* 0x002fcc0000410000 */
[----:B------:R1:W4:Y:S02]  /*a4a0*/  MUFU.TANH R27, R2 ;  /* 0x00000002001b7308 */ /* 0x0003240000002400 */
[----:B-1----:R-:W-:-:S06]  /*a4b0*/  FMUL.FTZ R2, R42, c[0x0][0x320] ;  /* 0x0000c8002a027a20 */ /* 0x002fcc0000410000 */
[----:B------:R1:W1:Y:S02]  /*a4c0*/  MUFU.TANH R17, R2 ;  /* 0x0000000200117308 */ /* 0x0002640000002400 */
        /* <DEDUP_REMOVED lines=22> */
[----:B-1----:R-:W-:Y:S01]  /*a630*/  IMAD.IADD R2, R11, 0x1, R4 ;  /* 0x000000010b027824 */ /* 0x002fe200078e0204 */
[----:B------:R-:W-:Y:S05]  /*a640*/  @!P3 BRA `(.L_x_1241) ;  /* 0x000001300000b947 */ /* 0x000fea0003800000 */
[----:B--234-:R-:W-:Y:S01]  /*a650*/  IADD3 R4, -R224, R223, R4 ;  /* 0x000000dfe0047210 */ /* 0x01cfe20007ffe104 */
        /* <DEDUP_REMOVED lines=9> */
.L_x_1243:
[----:B------:R-:W-:-:S13]  /*a6f0*/  ISETP.NE.AND P0, PT, R94, c[0x0][0x32c], PT ;  /* 0x0000cb005e007a0c */ /* 0x000fda0003f05270 */
[----:B------:R-:W-:-:S05]  /*a700*/  @P0 IMAD.HI.U32 R5, R4, c[0x0][0x330], RZ ;  /* 0x0000cc0004050a27 */ /* 0x000fca00078e00ff */
[----:B------:R-:W-:Y:S02]  /*a710*/  @P0 SHF.R.U32.HI R4, RZ, c[0x0][0x334], R5 ;  /* 0x0000cd00ff040a19 */ /* 0x000fe40000011605 */
.L_x_1244:
[----:B------:R-:W-:Y:S05]  /*a720*/  BSYNC B0 ;  /* 0x0000000000007941 */ /* 0x000fea0003800000 */
.L_x_1242:
[----:B------:R-:W-:-:S04]  /*a730*/  IMAD R4, R4, c[0x0][0x32c], -R218 ;  /* 0x0000cb0004047a24 */ /* 0x000fc800078e0ada */
[----:B------:R-:W-:-:S05]  /*a740*/  IMAD.IADD R4, R4, 0x1, -R222 ;  /* 0x0000000104047824 */ /* 0x000fca00078e0ade */
[----:B------:R-:W-:Y:S02]  /*a750*/  IADD3 R5, R4, c[0x0][0x32c], RZ ;  /* 0x0000cb0004057a10 */ /* 0x000fe40007ffe0ff */
[----:B------:R-:W-:Y:S02]  /*a760*/  IMNMX R2, R2, R4, !PT ;  /* 0x0000000402027217 */ /* 0x000fe40007800200 */
[----:B------:R-:W-:Y:S02]  /*a770*/  IMNMX R3, R3, R5, PT ;  /* 0x0000000503037217 */ /* 0x000fe40003800200 */
.L_x_1241:
[----:B--234-:R-:W-:Y:S01]  /*a780*/  ISETP.GT.AND P0, PT, R2, 0x1, P2 ;  /* 0x000000010200780c */ /* 0x01cfe20001704270 */
[----:B------:R-:W-:-:S04]  /*a790*/  DEPBAR.LE SB0, 0x2 ;  /* 0x000080800000791a */ /* 0x000fc80000000000 */
[----:B------:R-:W-:Y:S01]  /*a7a0*/  BAR.SYNC.DEFER_BLOCKING 0x0 ;  /* 0x0000000000007b1d */ /* 0x000fe20000010000 */
[----:B------:R-:W-:Y:S01]  /*a7b0*/  ISETP.LT.OR P0, PT, R3, 0x2, P0 ;  /* 0x000000020300780c */ /* 0x000fe20000701670 */
[----:B------:R-:W-:Y:S01]  /*a7c0*/  IMAD.SHL.U32 R194, R7, 0x2, RZ ;  /* 0x0000000207c27824 */ /* 0x000fe200078e00ff */
[----:B------:R-:W-:Y:S02]  /*a7d0*/  FMNMX.FTZ R103, R22, R23, !PT ;  /* 0x0000001716677209 */ /* 0x000fe40007810000 */
[----:B------:R-:W-:Y:S01]  /*a7e0*/  FSEL R15, R15, -INF , !P0 ;  /* 0xff8000000f0f7808 */ /* 0x000fe20004000000 */
[----:B------:R-:W-:Y:S01]  /*a7f0*/  IMAD R195, R0, 0x2, R194 ;  /* 0x0000000200c37824 */ /* 0x000fe200078e02c2 */
[----:B------:R-:W-:Y:S01]  /*a800*/  ISETP.GT.AND P0, PT, R2, 0x8, P2 ;  /* 0x000000080200780c */ /* 0x000fe20001704270 */
[----:B------:R-:W-:Y:S01]  /*a810*/  BSSY B0, `(.L_x_1245) ;  /* 0x00001af000007945 */ /* 0x000fe20003800000 */
[----:B------:R-:W-:Y:S01]  /*a820*/  FMNMX.FTZ R103, R24, R103, !PT ;  /* 0x0000006718677209 */ /* 0x000fe20007810000 */
[----:B------:R-:W-:Y:S01]  /*a830*/  IMAD.IADD R9, R192, 0x1, R195 ;  /* 0x00000001c0097824 */ /* 0x000fe200078e02c3 */
[----:B------:R-:W-:-:S02]  /*a840*/  ISETP.LT.OR P0, PT, R3, 0x9, P0 ;  /* 0x000000090300780c */ /* 0x000fc40000701670 */
[----:B------:R-:W-:Y:S02]  /*a850*/  FMNMX.FTZ R103, R25, R103, !PT ;  /* 0x0000006719677209 */ /* 0x000fe40007810000 */
[----:B------:R-:W-:Y:S02]  /*a860*/  FSEL R13, R13, -INF , !P0 ;  /* 0xff8000000d0d7808 */ /* 0x000fe40004000000 */
[----:B------:R-:W-:Y:S02]  /*a870*/  ISETP.GT.AND P0, PT, R2, 0x9, P2 ;  /* 0x000000090200780c */ /* 0x000fe40001704270 */
[----:B------:R-:W-:Y:S02]  /*a880*/  FMNMX.FTZ R103, R45, R103, !PT ;  /* 0x000000672d677209 */ /* 0x000fe40007810000 */
[----:B------:R-:W-:Y:S02]  /*a890*/  ISETP.LT.OR P0, PT, R3, 0xa, P0 ;  /* 0x0000000a0300780c */ /* 0x000fe40000701670 */
[----:B------:R-:W-:Y:S01]  /*a8a0*/  FMNMX.FTZ R103, R46, R103, !PT ;  /* 0x000000672e677209 */ /* 0x000fe20007810000 */
[----:B------:R-:W-:Y:S01]  /*a8b0*/  LDSM.16.MT88.4 R40, [R9+0x2100] ;  /* 0x002100000928783b */ /* 0x000fe20000004200 */
[----:B------:R-:W-:-:S02]  /*a8c0*/  FSEL R10, R10, -INF , !P0 ;  /* 0xff8000000a0a7808 */ /* 0x000fc40004000000 */
[----:B------:R-:W-:Y:S01]  /*a8d0*/  ISETP.GT.AND P0, PT, R2, 0x10, P2 ;  /* 0x000000100200780c */ /* 0x000fe20001704270 */
[----:B------:R-:W-:Y:S01]  /*a8e0*/  LDSM.16.MT88.4 R36, [R194+0x100] ;  /* 0x00010000c224783b */ /* 0x000fe20000004200 */
[----:B------:R-:W-:Y:S02]  /*a8f0*/  FMNMX.FTZ R103, R47, R103, !PT ;  /* 0x000000672f677209 */ /* 0x000fe40007810000 */
[----:B------:R-:W-:Y:S02]  /*a900*/  ISETP.LT.OR P0, PT, R3, 0x11, P0 ;  /* 0x000000110300780c */ /* 0x000fe40000701670 */
[----:B------:R-:W-:Y:S02]  /*a910*/  FMNMX.FTZ R103, R62, R103, !PT ;  /* 0x000000673e677209 */ /* 0x000fe40007810000 */
[----:B------:R-:W-:Y:S02]  /*a920*/  FSEL R44, R20, -INF , !P0 ;  /* 0xff800000142c7808 */ /* 0x000fe40004000000 */
[----:B------:R-:W-:-:S02]  /*a930*/  ISETP.GT.AND P0, PT, R2, 0x11, P2 ;  /* 0x000000110200780c */ /* 0x000fc40001704270 */
[----:B------:R-:W-:Y:S02]  /*a940*/  FMNMX.FTZ R103, R142, R103, !PT ;  /* 0x000000678e677209 */ /* 0x000fe40007810000 */
[----:B------:R-:W-:Y:S02]  /*a950*/  ISETP.LT.OR P0, PT, R3, 0x12, P0 ;  /* 0x000000120300780c */ /* 0x000fe40000701670 */
[----:B------:R-:W-:Y:S02]  /*a960*/  FMNMX.FTZ R103, R141, R103, !PT ;  /* 0x000000678d677209 */ /* 0x000fe40007810000 */
[----:B------:R-:W-:Y:S02]  /*a970*/  FSEL R11, R14, -INF , !P0 ;  /* 0xff8000000e0b7808 */ /* 0x000fe40004000000 */
[----:B------:R-:W-:Y:S02]  /*a980*/  ISETP.GT.AND P0, PT, R2, 0x18, P2 ;  /* 0x000000180200780c */ /* 0x000fe40001704270 */
[----:B------:R-:W-:-:S02]  /*a990*/  FMNMX.FTZ R103, R143, R103, !PT ;  /* 0x000000678f677209 */ /* 0x000fc40007810000 */
[----:B------:R-:W-:Y:S02]  /*a9a0*/  ISETP.LT.OR P0, PT, R3, 0x19, P0 ;  /* 0x000000190300780c */ /* 0x000fe40000701670 */
[----:B------:R-:W-:Y:S02]  /*a9b0*/  FMNMX.FTZ R103, R149, R103, !PT ;  /* 0x0000006795677209 */ /* 0x000fe40007810000 */
[----:B------:R-:W-:Y:S02]  /*a9c0*/  FSEL R60, R6, -INF , !P0 ;  /* 0xff800000063c7808 */ /* 0x000fe40004000000 */
[----:B------:R-:W-:Y:S02]  /*a9d0*/  ISETP.GT.AND P0, PT, R2, 0x19, P2 ;  /* 0x000000190200780c */ /* 0x000fe40001704270 */
[----:B------:R-:W-:Y:S02]  /*a9e0*/  FMNMX.FTZ R103, R199, R103, !PT ;  /* 0x00000067c7677209 */ /* 0x000fe40007810000 */
[----:B------:R-:W-:-:S02]  /*a9f0*/  ISETP.LT.OR P0, PT, R3, 0x1a, P0 ;  /* 0x0000001a0300780c */ /* 0x000fc40000701670 */
[----:B------:R-:W-:Y:S02]  /*aa00*/  FMNMX.FTZ R103, R202, R103, !PT ;  /* 0x00000067ca677209 */ /* 0x000fe40007810000 */
[----:B------:R-:W-:Y:S02]  /*aa10*/  FSEL R61, R16, -INF , !P0 ;  /* 0xff800000103d7808 */ /* 0x000fe40004000000 */
[C---:B------:R-:W-:Y:S02]  /*aa20*/  ISETP.GT.AND P0, PT, R2.reuse, 0x20, P2 ;  /* 0x000000200200780c */ /* 0x040fe40001704270 */
[----:B------:R-:W-:Y:S02]  /*aa30*/  FMNMX.FTZ R103, R203, R103, !PT ;  /* 0x00000067cb677209 */ /* 0x000fe40007810000 */
[----:B------:R-:W-:Y:S02]  /*aa40*/  ISETP.LT.OR P0, PT, R3, 0x21, P0 ;  /* 0x000000210300780c */ /* 0x000fe40000701670 */
[----:B------:R-:W-:-:S02]  /*aa50*/  ISETP.GT.AND P3, PT, R2, 0x38, P2 ;  /* 0x000000380200780c */ /* 0x000fc40001764270 */
[----:B------:R-:W-:Y:S02]  /*aa60*/  FSEL R63, R17, -INF , !P0 ;  /* 0xff800000113f7808 */ /* 0x000fe40004000000 */
[----:B------:R-:W-:Y:S02]  /*aa70*/  ISETP.GT.AND P0, PT, R2, 0x21, P2 ;  /* 0x000000210200780c */ /* 0x000fe40001704270 */
[----:B------:R-:W-:Y:S02]  /*aa80*/  FMNMX.FTZ R103, R208, R103, !PT ;  /* 0x00000067d0677209 */ /* 0x000fe40007810000 */
[----:B------:R-:W-:-:S03]  /*aa90*/  ISETP.LT.OR P0, PT, R3, 0x22, P0 ;  /* 0x000000220300780c */ /* 0x000fc60000701670 */
[----:B------:R-:W1:Y:S01]  /*aaa0*/  SHFL.BFLY PT, R5, R103, 0x2, 0x1f ;  /* 0x0c401f0067057f89 */ /* 0x000e6200000e0000 */
[----:B------:R-:W-:Y:S01]  /*aab0*/  FSEL R101, R8, -INF , !P0 ;  /* 0xff80000008657808 */ /* 0x000fe20004000000 */
[----:B------:R-:W-:Y:S01]  /*aac0*/  IMAD.IADD R8, R192, 0x1, R194 ;  /* 0x00000001c0087824 */ /* 0x000fe200078e02c2 */
[----:B------:R-:W-:-:S03]  /*aad0*/  ISETP.GT.AND P0, PT, R2, RZ, P2 ;  /* 0x000000ff0200720c */ /* 0x000fc60001704270 */
[----:B------:R-:W-:Y:S01]  /*aae0*/  IMAD R0, R0, 0x2, R8 ;  /* 0x0000000200007824 */ /* 0x000fe200078e0208 */
[----:B------:R-:W-:Y:S01]  /*aaf0*/  ISETP.LT.OR P0, PT, R3, 0x1, P0 ;  /* 0x000000010300780c */ /* 0x000fe20000701670 */
[----:B------:R-:W-:Y:S03]  /*ab00*/  LDSM.16.MT88.4 R32, [R8+0x100] ;  /* 0x000100000820783b */ /* 0x000fe60000004200 */
[----:B------:R-:W-:Y:S02]  /*ab10*/  FSEL R6, R49, -INF , !P0 ;  /* 0xff80000031067808 */ /* 0x000fe40004000000 */
[----:B------:R-:W-:Y:S02]  /*ab20*/  ISETP.GT.AND P0, PT, R2, 0x28, P2 ;  /* 0x000000280200780c */ /* 0x000fe40001704270 */
[----:B------:R-:W-:Y:S02]  /*ab30*/  FMNMX.FTZ R4, R6, R15, !PT ;  /* 0x0000000f06047209 */ /* 0x000fe40007810000 */
[----:B------:R-:W-:-:S02]  /*ab40*/  ISETP.LT.OR P0, PT, R3, 0x29, P0 ;  /* 0x000000290300780c */ /* 0x000fc40000701670 */
[----:B------:R-:W-:Y:S02]  /*ab50*/  FMNMX.FTZ R4, R13, R4, !PT ;  /* 0x000000040d047209 */ /* 0x000fe40007810000 */
[----:B------:R-:W-:Y:S02]  /*ab60*/  FSEL R100, R19, -INF , !P0 ;  /* 0xff80000013647808 */ /* 0x000fe40004000000 */
[----:B------:R-:W-:Y:S02]  /*ab70*/  FMNMX.FTZ R4, R10, R4, !PT ;  /* 0x000000040a047209 */ /* 0x000fe40007810000 */
[----:B------:R-:W-:Y:S02]  /*ab80*/  ISETP.GT.AND P0, PT, R2, 0x29, P2 ;  /* 0x000000290200780c */ /* 0x000fe40001704270 */
[----:B------:R-:W-:Y:S02]  /*ab90*/  FMNMX.FTZ R4, R44, R4, !PT ;  /* 0x000000042c047209 */ /* 0x000fe40007810000 */
[----:B------:R-:W-:-:S02]  /*aba0*/  ISETP.LT.OR P0, PT, R3, 0x2a, P0 ;  /* 0x0000002a0300780c */ /* 0x000fc40000701670 */
[----:B------:R-:W-:Y:S02]  /*abb0*/  FMNMX.FTZ R4, R11, R4, !PT ;  /* 0x000000040b047209 */ /* 0x000fe40007810000 */
[----:B------:R-:W-:Y:S02]  /*abc0*/  FSEL R140, R18, -INF , !P0 ;  /* 0xff800000128c7808 */ /* 0x000fe40004000000 */
[----:B------:R-:W-:Y:S01]  /*abd0*/  FMNMX.FTZ R4, R60, R4, !PT ;  /* 0x000000043c047209 */ /* 0x000fe20007810000 */
[----:B------:R-:W-:Y:S01]  /*abe0*/  LDSM.16.MT88.4 R16, [R8+0x2100] ;  /* 0x002100000810783b */ /* 0x000fe20000004200 */
        /* <DEDUP_REMOVED lines=12> */
[----:B------:R-:W-:Y:S02]  /*acb0*/  ISETP.GT.AND P0, PT, R2, 0x39, P2 ;  /* 0x000000390200780c */ /* 0x000fe40001704270 */
[----:B------:R-:W-:Y:S02]  /*acc0*/  ISETP.LT.OR P2, PT, R3, 0x39, P3 ;  /* 0x000000390300780c */ /* 0x000fe40001f41670 */
[----:B------:R-:W-:Y:S02]  /*acd0*/  FMNMX.FTZ R2, R151, R4, !PT ;  /* 0x0000000497027209 */ /* 0x000fe40007810000 */
[----:B------:R-:W-:-:S02]  /*ace0*/  ISETP.LT.OR P0, PT, R3, 0x3a, P0 ;  /* 0x0000003a0300780c */ /* 0x000fc40000701670 */
[----:B------:R-:W-:Y:S02]  /*acf0*/  FSEL R184, R26, -INF , !P2 ;  /* 0xff8000001ab87808 */ /* 0x000fe40005000000 */
        /* <DEDUP_REMOVED lines=13> */
[----:B------:R-:W-:-:S04]  /*add0*/  FFMA.FTZ R4, R22, c[0x0][0x2d0], -R3 ;  /* 0x0000b40016047a23 */ /* 0x000fc80000010803 */
[----:B------:R2:W-:Y:S01]  /*ade0*/  MUFU.EX2 R251, R4 ;  /* 0x0000000400fb7308 */ /* 0x0005e20000000800 */
[----:B-1----:R-:W-:Y:S01]  /*adf0*/  FMNMX.FTZ R102, R2, R102, !PT ;  /* 0x0000006602667209 */ /* 0x002fe20007810000 */
[--C-:B------:R-:W-:Y:S02]  /*ae00*/  FFMA.FTZ R2, R24, c[0x0][0x2d0], -R3.reuse ;  /* 0x0000b40018027a23 */ /* 0x100fe40000010803 */
[----:B--2---:R-:W-:Y:S01]  /*ae10*/  FFMA.FTZ R4, R23, c[0x0][0x2d0], -R3 ;  /* 0x0000b40017047a23 */ /* 0x004fe20000010803 */
[----:B------:R-:W-:-:S03]  /*ae20*/  FSETP.NEU.FTZ.AND P0, PT, R102, -INF , PT ;  /* 0xff8000006600780b */ /* 0x000fc60003f1d000 */
[----:B------:R1:W-:Y:S01]  /*ae30*/  MUFU.EX2 R248, R2 ;  /* 0x0000000200f87308 */ /* 0x0003e20000000800 */
[----:B------:R-:W-:Y:S07]  /*ae40*/  LDSM.16.MT88.4 R20, [R194+0x2100] ;  /* 0x00210000c214783b */ /* 0x000fee0000004200 */
[----:B------:R2:W-:Y:S01]  /*ae50*/  MUFU.EX2 R249, R4 ;  /* 0x0000000400f97308 */ /* 0x0005e20000000800 */
[----:B-1----:R-:W-:-:S05]  /*ae60*/  FMUL.FTZ R2, R102, c[0x0][0x2d0] ;  /* 0x0000b40066027a20 */ /* 0x002fca0000410000 */
[----:B------:R-:W-:Y:S01]  /*ae70*/  FSEL R2, R2, RZ, P0 ;  /* 0x000000ff02027208 */ /* 0x000fe20000000000 */
[----:B--2---:R-:W-:Y:S02]  /*ae80*/  FFMA.FTZ R4, R25, c[0x0][0x2d0], -R3 ;  /* 0x0000b40019047a23 */ /* 0x004fe40000010803 */
[----:B------:R-:W-:Y:S02]  /*ae90*/  LDSM.16.MT88.4 R24, [R0+0x100] ;  /* 0x000100000018783b */ /* 0x000fe40000004200 */
[----:B------:R1:W2:Y:S02]  /*aea0*/  MUFU.EX2 R250, R4 ;  /* 0x0000000400fa7308 */ /* 0x0002a40000000800 */
[----:B-1----:R-:W-:Y:S01]  /*aeb0*/  FFMA.FTZ R4, R6, c[0x0][0x2d0], -R2 ;  /* 0x0000b40006047a23 */ /* 0x002fe20000010802 */
[----:B--2---:R-:W-:-:S05]  /*aec0*/  F2FP.BF16.PACK_AB R6, R250, R248 ;  /* 0x000000f8fa06723e */ /* 0x004fca00000010ff */
[----:B------:R1:W-:Y:S02]  /*aed0*/  MUFU.EX2 R216, R4 ;  /* 0x0000000400d87308 */ /* 0x0003e40000000800 */
[----:B-1----:R-:W-:-:S06]  /*aee0*/  FFMA.FTZ R4, R15, c[0x0][0x2d0], -R2 ;  /* 0x0000b4000f047a23 */ /* 0x002fcc0000010802 */
[----:B------:R1:W2:Y:S02]  /*aef0*/  MUFU.EX2 R215, R4 ;  /* 0x0000000400d77308 */ /* 0x0002a40000000800 */
[--C-:B-1----:R-:W-:Y:S01]  /*af00*/  FFMA.FTZ R4, R13, c[0x0][0x2d0], -R2.reuse ;  /* 0x0000b4000d047a23 */ /* 0x102fe20000010802 */
[----:B--2---:R-:W-:Y:S01]  /*af10*/  F2FP.BF16.PACK_AB R5, R215, R216 ;  /* 0x000000d8d705723e */ /* 0x004fe200000010ff */
[----:B------:R-:W1:Y:S04]  /*af20*/  LDSM.16.MT88.4 R12, [R195+0x2100] ;  /* 0x00210000c30c783b */ /* 0x000e680000004200 */
[----:B------:R2:W-:Y:S02]  /*af30*/  MUFU.EX2 R214, R4 ;  /* 0x0000000400d67308 */ /* 0x0005e40000000800 */
[----:B--2---:R-:W-:-:S02]  /*af40*/  FFMA.FTZ R4, R10, c[0x0][0x2d0], -R2 ;  /* 0x0000b4000a047a23 */ /* 0x004fc40000010802 */
[----:B------:R-:W-:-:S04]  /*af50*/  FFMA.FTZ R10, R45, c[0x0][0x2d0], -R3 ;  /* 0x0000b4002d0a7a23 */ /* 0x000fc80000010803 */
[----:B------:R2:W3:Y:S08]  /*af60*/  MUFU.EX2 R217, R4 ;  /* 0x0000000400d97308 */ /* 0x0004f00000000800 */
[----:B------:R4:W-:Y:S01]  /*af70*/  MUFU.EX2 R245, R10 ;  /* 0x0000000a00f57308 */ /* 0x0009e20000000800 */
[----:B--2---:R-:W-:Y:S02]  /*af80*/  F2FP.BF16.PACK_AB R4, R249, R251 ;  /* 0x000000fbf904723e */ /* 0x004fe400000010ff */
[----:B---3--:R-:W-:Y:S01]  /*af90*/  F2FP.BF16.PACK_AB R7, R217, R214 ;  /* 0x000000d6d907723e */ /* 0x008fe200000010ff */
[----:B----4-:R-:W-:-:S06]  /*afa0*/  FFMA.FTZ R10, R46, c[0x0][0x2d0], -R3 ;  /* 0x0000b4002e0a7a23 */ /* 0x010fcc0000010803 */
[C---:B------:R-:W-:Y:S01]  /*afb0*/  HMMA.16816.F32.BF16 R96, R4.reuse, R28, RZ ;  /* 0x0000001c0460723c */ /* 0x040fe200000418ff */
        /* <DEDUP_REMOVED lines=8> */
[----:B-1----:R-:W-:Y:S01]  /*b040*/  HMMA.16816.F32.BF16 R64, R4, R12, RZ ;  /* 0x0000000c0440723c */ /* 0x002fe200000418ff */
[----:B--2---:R-:W-:-:S07]  /*b050*/  FFMA.FTZ R10, R62, c[0x0][0x2d0], -R3 ;  /* 0x0000b4003e0a7a23 */ /* 0x004fce0000010803 */
[C---:B------:R-:W-:Y:S01]  /*b060*/  HMMA.16816.F32.BF16 R56, R4.reuse, R14, RZ ;  /* 0x0000000e0438723c */ /* 0x040fe200000418ff */
[----:B------:R1:W2:Y:S01]  /*b070*/  LDSM.16.MT88.4 R12, [R0+0x4100] ;  /* 0x00410000000c783b */ /* 0x0002a20000004200 */
[----:B------:R-:W1:Y:S06]  /*b080*/  MUFU.EX2 R246, R10 ;  /* 0x0000000a00f67308 */ /* 0x000e6c0000000800 */
[C---:B------:R-:W-:Y:S08]  /*b090*/  HMMA.16816.F32.BF16 R80, R4.reuse, R20, RZ ;  /* 0x000000140450723c */ /* 0x040ff000000418ff */
[----:B------:R-:W-:Y:S01]  /*b0a0*/  HMMA.16816.F32.BF16 R76, R4, R22, RZ ;  /* 0x00000016044c723c */ /* 0x000fe200000418ff */
[----:B------:R-:W2:Y:S01]  /*b0b0*/  LDSM.16.MT88.4 R20, [R8+0x4100] ;  /* 0x004100000814783b */ /* 0x000ea20000004200 */
[----:B-1----:R-:W-:-:S06]  /*b0c0*/  FFMA.FTZ R0, R44, c[0x0][0x2d0], -R2 ;  /* 0x0000b4002c007a23 */ /* 0x002fcc0000010802 */
[C---:B------:R-:W-:Y:S01]  /*b0d0*/  HMMA.16816.F32.BF16 R48, R4.reuse, R40, RZ ;  /* 0x000000280430723c */ /* 0x040fe200000418ff */
[----:B------:R-:W-:Y:S01]  /*b0e0*/  LDSM.16.MT88.4 R44, [R8+0x900] ;  /* 0x00090000082c783b */ /* 0x000fe20000004200 */
[----:B------:R1:W-:Y:S06]  /*b0f0*/  MUFU.EX2 R210, R0 ;  /* 0x0000000000d27308 */ /* 0x0003ec0000000800 */
[C---:B------:R-:W-:Y:S01]  /*b100*/  HMMA.16816.F32.BF16 R52, R4.reuse, R42, RZ ;  /* 0x0000002a0434723c */ /* 0x040fe200000418ff */
[----:B------:R-:W2:Y:S07]  /*b110*/  LDSM.16.MT88.4 R40, [R194+0x900] ;  /* 0x00090000c228783b */ /* 0x000eae0000004200 */
[----:B----4-:R-:W-:Y:S01]  /*b120*/  HMMA.16816.F32.BF16 R120, R4, R28, RZ ;  /* 0x0000001c0478723c */ /* 0x010fe200000418ff */
[----:B-1----:R-:W-:-:S04]  /*b130*/  FFMA.FTZ R0, R11, c[0x0][0x2d0], -R2 ;  /* 0x0000b4000b007a23 */ /* 0x002fc80000010802 */
[----:B------:R1:W4:Y:S03]  /*b140*/  MUFU.EX2 R213, R0 ;  /* 0x0000000000d57308 */ /* 0x0003260000000800 */
[C---:B------:R-:W-:Y:S01]  /*b150*/  HMMA.16816.F32.BF16 R124, R4.reuse, R30, RZ ;  /* 0x0000001e047c723c */ /* 0x040fe200000418ff */
[----:B------:R-:W2:Y:S07]  /*b160*/  LDSM.16.MT88.4 R28, [R194+0x2900] ;  /* 0x00290000c21c783b */ /* 0x000eae0000004200 */
[----:B------:R-:W-:Y:S01]  /*b170*/  HMMA.16816.F32.BF16 R116, R4, R36, RZ ;  /* 0x000000240474723c */ /* 0x000fe200000418ff */
[----:B-1----:R-:W-:-:S07]  /*b180*/  FFMA.FTZ R0, R60, c[0x0][0x2d0], -R2 ;  /* 0x0000b4003c007a23 */ /* 0x002fce0000010802 */
[C---:B------:R-:W-:Y:S01]  /*b190*/  HMMA.16816.F32.BF16 R112, R4.reuse, R38, RZ ;  /* 0x000000260470723c */ /* 0x040fe200000418ff */
[----:B------:R-:W1:Y:S01]  /*b1a0*/  LDSM.16.MT88.4 R36, [R195+0x900] ;  /* 0x00090000c324783b */ /* 0x000e620000004200 */
[----:B------:R3:W-:Y:S06]  /*b1b0*/  MUFU.EX2 R209, R0 ;  /* 0x0000000000d17308 */ /* 0x0007ec0000000800 */
[C---:B------:R-:W-:Y:S08]  /*b1c0*/  HMMA.16816.F32.BF16 R88, R4.reuse, R24, RZ ;  /* 0x000000180458723c */ /* 0x040ff000000418ff */
[----:B------:R-:W-:Y:S01]  /*b1d0*/  HMMA.16816.F32.BF16 R84, R4, R26, RZ ;  /* 0x0000001a0454723c */ /* 0x000fe200000418ff */
[----:B------:R-:W1:Y:S01]  /*b1e0*/  LDSM.16.MT88.4 R24, [R8+0x2900] ;  /* 0x002900000818783b */ /* 0x000e620000004200 */
[----:B---3--:R-:W-:-:S04]  /*b1f0*/  FFMA.FTZ R0, R61, c[0x0][0x2d0], -R2 ;  /* 0x0000b4003d007a23 */ /* 0x008fc80000010802 */
[----:B------:R3:W1:Y:S02]  /*b200*/  MUFU.EX2 R211, R0 ;  /* 0x0000000000d37308 */ /* 0x0006640000000800 */
[C---:B-----5:R-:W-:Y:S08]  /*b210*/  HMMA.16816.F32.BF16 R136, R4.reuse, R16, RZ ;  /* 0x000000100488723c */ /* 0x060ff000000418ff */
[----:B------:R-:W-:Y:S01]  /*b220*/  HMMA.16816.F32.BF16 R144, R4, R18, RZ ;  /* 0x000000120490723c */ /* 0x000fe200000418ff */
[----:B------:R-:W5:Y:S01]  /*b230*/  LDSM.16.MT88.4 R16, [R195+0x2900] ;  /* 0x00290000c310783b */ /* 0x000f620000004200 */
[----:B---3--:R-:W-:-:S06]  /*b240*/  FFMA.FTZ R0, R142, c[0x0][0x2d0], -R3 ;  /* 0x0000b4008e007a23 */ /* 0x008fcc0000010803 */
[C---:B--2---:R-:W-:Y:S01]  /*b250*/  HMMA.16816.F32.BF16 R156, R4.reuse, R12, RZ ;  /* 0x0000000c049c723c */ /* 0x044fe200000418ff */
[----:B------:R2:W-:Y:S07]  /*b260*/  MUFU.EX2 R243, R0 ;  /* 0x0000000000f37308 */ /* 0x0005ee0000000800 */
[C---:B------:R-:W-:Y:S01]  /*b270*/  HMMA.16816.F32.BF16 R160, R4.reuse, R14, RZ ;  /* 0x0000000e04a0723c */ /* 0x040fe200000418ff */
[----:B------:R-:W3:Y:S07]  /*b280*/  LDSM.16.MT88.4 R12, [R9+0x2900] ;  /* 0x00290000090c783b */ /* 0x000eee0000004200 */
[----:B------:R-:W-:Y:S01]  /*b290*/  HMMA.16816.F32.BF16 R128, R4, R20, RZ ;  /* 0x000000140480723c */ /* 0x000fe200000418ff */
[----:B--2---:R-:W-:-:S04]  /*b2a0*/  FFMA.FTZ R0, R141, c[0x0][0x2d0], -R3 ;  /* 0x0000b4008d007a23 */ /* 0x004fc80000010803 */
[----:B------:R2:W1:Y:S03]  /*b2b0*/  MUFU.EX2 R226, R0 ;  /* 0x0000000000e27308 */ /* 0x0004660000000800 */
[C---:B------:R-:W-:Y:S01]  /*b2c0*/  HMMA.16816.F32.BF16 R132, R4.reuse, R22, RZ ;  /* 0x000000160484723c */ /* 0x040fe200000418ff */
[----:B------:R-:W3:Y:S07]  /*b2d0*/  LDSM.16.MT88.4 R20, [R194+0x4900] ;  /* 0x00490000c214783b */ /* 0x000eee0000004200 */
[----:B------:R-:W-:Y:S01]  /*b2e0*/  HMMA.16816.F32.BF16 R104, R4, R32, RZ ;  /* 0x000000200468723c */ /* 0x000fe200000418ff */
[----:B--2---:R-:W-:-:S07]  /*b2f0*/  FFMA.FTZ R0, R143, c[0x0][0x2d0], -R3 ;  /* 0x0000b4008f007a23 */ /* 0x004fce0000010803 */
[----:B------:R-:W-:Y:S01]  /*b300*/  HMMA.16816.F32.BF16 R108, R4, R34, RZ ;  /* 0x00000022046c723c */ /* 0x000fe200000418ff */
[----:B------:R-:W2:Y:S01]  /*b310*/  LDSM.16.MT88.4 R32, [R9+0x900] ;  /* 0x000900000920783b */ /* 0x000ea20000004200 */
[----:B------:R5:W-:Y:S05]  /*b320*/  MUFU.EX2 R221, R0 ;  /* 0x0000000000dd7308 */ /* 0x000bea0000000800 */
[----:B------:R-:W-:Y:S02]  /*b330*/  F2FP.BF16.PACK_AB R4, R247, R245 ;  /* 0x000000f5f704723e */ /* 0x000fe400000010ff */
[----:B------:R-:W-:Y:S02]  /*b340*/  F2FP.BF16.PACK_AB R6, R246, R244 ;  /* 0x000000f4f606723e */ /* 0x000fe400000010ff */
[----:B----4-:R-:W-:-:S02]  /*b350*/  F2FP.BF16.PACK_AB R5, R213, R210 ;  /* 0x000000d2d505723e */ /* 0x010fc400000010ff */
[----:B-1----:R-:W-:Y:S01]  /*b360*/  F2FP.BF16.PACK_AB R7, R211, R209 ;  /* 0x000000d1d307723e */ /* 0x002fe200000010ff */
[----:B-----5:R-:W-:-:S06]  /*b370*/  FFMA.FTZ R0, R149, c[0x0][0x2d0], -R3 ;  /* 0x0000b40095007a23 */ /* 0x020fcc0000010803 */
[C---:B------:R-:W-:Y:S01]  /*b380*/  HMMA.16816.F32.BF16 R176, R4.reuse, R40, R116 ;  /* 0x0000002804b0723c */ /* 0x040fe20000041874 */
[----:B------:R1:W4:Y:S07]  /*b390*/  MUFU.EX2 R220, R0 ;  /* 0x0000000000dc7308 */ /* 0x00032e0000000800 */
[C---:B------:R-:W-:Y:S08]  /*b3a0*/  HMMA.16816.F32.BF16 R116, R4.reuse, R44, R104 ;  /* 0x0000002c0474723c */ /* 0x040ff00000041868 */
[----:B------:R-:W-:Y:S01]  /*b3b0*/  HMMA.16816.F32.BF16 R104, R4, R46, R108 ;  /* 0x0000002e0468723c */ /* 0x000fe2000004186c */
[----:B-1----:R-:W-:-:S04]  /*b3c0*/  FFMA.FTZ R0, R63, c[0x0][0x2d0], -R2 ;  /* 0x0000b4003f007a23 */ /* 0x002fc80000010802 */
[----:B------:R1:W-:Y:S03]  /*b3d0*/  MUFU.EX2 R150, R0 ;  /* 0x0000000000967308 */ /* 0x0003e60000000800 */
[C---:B------:R-:W-:Y:S08]  /*b3e0*/  HMMA.16816.F32.BF16 R108, R4.reuse, R28, R80 ;  /* 0x0000001c046c723c */ /* 0x040ff00000041850 */
[----:B------:R-:W-:Y:S01]  /*b3f0*/  HMMA.16816.F32.BF16 R164, R4, R38, R92 ;  /* 0x0000002604a4723c */ /* 0x000fe2000004185c */
[----:B-1----:R-:W-:-:S07]  /*b400*/  FFMA.FTZ R0, R101, c[0x0][0x2d0], -R2 ;  /* 0x0000b40065007a23 */ /* 0x002fce0000010802 */
[C---:B------:R-:W-:Y:S01]  /*b410*/  HMMA.16816.F32.BF16 R80, R4.reuse, R26, R72 ;  /* 0x0000001a0450723c */ /* 0x040fe20000041848 */
[----:B------:R1:W5:Y:S07]  /*b420*/  MUFU.EX2 R149, R0 ;  /* 0x0000000000957308 */ /* 0x00036e0000000800 */
[C---:B------:R-:W-:Y:S01]  /*b430*/  HMMA.16816.F32.BF16 R168, R4.reuse, R36, R96 ;  /* 0x0000002404a8723c */ /* 0x040fe20000041860 */
[----:B------:R-:W-:Y:S07]  /*b440*/  LDSM.16.MT88.4 R36, [R195+0x1100] ;  /* 0x00110000c324783b */ /* 0x000fee0000004200 */
[----:B------:R-:W-:Y:S01]  /*b450*/  HMMA.16816.F32.BF16 R92, R4, R24, R68 ;  /* 0x00000018045c723c */ /* 0x000fe20000041844 */
[----:B------:R-:W-:Y:S01]  /*b460*/  LDSM.16.MT88.4 R24, [R8+0x3100] ;  /* 0x003100000818783b */ /* 0x000fe20000004200 */
[----:B-1----:R-:W-:-:S04]  /*b470*/  FFMA.FTZ R0, R100, c[0x0][0x2d0], -R2 ;  /* 0x0000b40064007a23 */ /* 0x002fc80000010802 */
[----:B------:R1:W-:Y:S02]  /*b480*/  MUFU.EX2 R101, R0 ;  /* 0x0000000000657308 */ /* 0x0003e40000000800 */
[C---:B------:R-:W-:Y:S08]  /*b490*/  HMMA.16816.F32.BF16 R72, R4.reuse, R16, R64 ;  /* 0x000000100448723c */ /* 0x040ff00000041840 */
[----:B------:R-:W-:Y:S01]  /*b4a0*/  HMMA.16816.F32.BF16 R96, R4, R30, R76 ;  /* 0x0000001e0460723c */ /* 0x000fe2000004184c */
[----:B------:R-:W2:Y:S01]  /*b4b0*/  LDSM.16.MT88.4 R28, [R8+0x4900] ;  /* 0x00490000081c783b */ /* 0x000ea20000004200 */
[----:B-1----:R-:W-:-:S06]  /*b4c0*/  FFMA.FTZ R0, R140, c[0x0][0x2d0], -R2 ;  /* 0x0000b4008c007a23 */ /* 0x002fcc0000010802 */
[C---:B------:R-:W-:Y:S01]  /*b4d0*/  HMMA.16816.F32.BF16 R68, R4.reuse, R18, R56 ;  /* 0x000000120444723c */ /* 0x040fe20000041838 */
[----:B------:R-:W1:Y:S01]  /*b4e0*/  LDSM.16.MT88.4 R16, [R195+0x4900] ;  /* 0x00490000c310783b */ /* 0x000e620000004200 */
[----:B------:R4:W1:Y:S06]  /*b4f0*/  MUFU.EX2 R100, R0 ;  /* 0x0000000000647308 */ /* 0x00086c0000000800 */
[C---:B---3--:R-:W-:Y:S08]  /*b500*/  HMMA.16816.F32.BF16 R64, R4.reuse, R12, R48 ;  /* 0x0000000c0440723c */ /* 0x048ff00000041830 */
[----:B------:R-:W-:Y:S01]  /*b510*/  HMMA.16816.F32.BF16 R52, R4, R14, R52 ;  /* 0x0000000e0434723c */ /* 0x000fe20000041834 */
[----:B------:R-:W3:Y:S01]  /*b520*/  LDSM.16.MT88.4 R12, [R9+0x4900] ;  /* 0x00490000090c783b */ /* 0x000ee20000004200 */
[----:B----4-:R-:W-:-:S04]  /*b530*/  FFMA.FTZ R0, R199, c[0x0][0x2d0], -R3 ;  /* 0x0000b400c7007a23 */ /* 0x010fc80000010803 */
[----:B------:R4:W-:Y:S02]  /*b540*/  MUFU.EX2 R199, R0 ;  /* 0x0000000000c77308 */ /* 0x0009e40000000800 */
[C---:B------:R-:W-:Y:S08]  /*b550*/  HMMA.16816.F32.BF16 R172, R4.reuse, R42, R112 ;  /* 0x0000002a04ac723c */ /* 0x040ff00000041870 */
[----:B------:R-:W-:Y:S01]  /*b560*/  HMMA.16816.F32.BF16 R40, R4, R20, R120 ;  /* 0x000000140428723c */ /* 0x000fe20000041878 */
[----:B------:R-:W-:Y:S01]  /*b570*/  LDSM.16.MT88.4 R120, [R8+0x1900] ;  /* 0x001900000878783b */ /* 0x000fe20000004200 */
[----:B----4-:R-:W-:-:S06]  /*b580*/  FFMA.FTZ R0, R202, c[0x0][0x2d0], -R3 ;  /* 0x0000b400ca007a23 */ /* 0x010fcc0000010803 */
[C---:B------:R-:W-:Y:S01]  /*b590*/  HMMA.16816.F32.BF16 R48, R4.reuse, R22, R124 ;  /* 0x000000160430723c */ /* 0x040fe2000004187c */
[----:B------:R-:W4:Y:S07]  /*b5a0*/  LDSM.16.MT88.4 R20, [R194+0x1100] ;  /* 0x00110000c214783b */ /* 0x000f2e0000004200 */
[C---:B--2---:R-:W-:Y:S08]  /*b5b0*/  HMMA.16816.F32.BF16 R152, R4.reuse, R32, R88 ;  /* 0x000000200498723c */ /* 0x044ff00000041858 */
[C---:B------:R-:W-:Y:S01]  /*b5c0*/  HMMA.16816.F32.BF16 R112, R4.reuse, R34, R84 ;  /* 0x000000220470723c */ /* 0x040fe20000041854 */
[----:B------:R-:W-:Y:S07]  /*b5d0*/  LDSM.16.MT88.4 R32, [R194+0x5100] ;  /* 0x00510000c220783b */ /* 0x000fee0000004200 */
[C---:B------:R-:W-:Y:S01]  /*b5e0*/  HMMA.16816.F32.BF16 R76, R4.reuse, R28, R128 ;  /* 0x0000001c044c723c */ /* 0x040fe20000041880 */
[----:B------:R-:W-:Y:S07]  /*b5f0*/  LDSM.16.MT88.4 R128, [R195+0x1900] ;  /* 0x00190000c380783b */ /* 0x000fee0000004200 */
[C---:B------:R-:W-:Y:S01]  /*b600*/  HMMA.16816.F32.BF16 R44, R4.reuse, R30, R132 ;  /* 0x0000001e042c723c */ /* 0x040fe20000041884 */
[----:B------:R-:W2:Y:S07]  /*b610*/  LDSM.16.MT88.4 R28, [R8+0x1100] ;  /* 0x00110000081c783b */ /* 0x000eae0000004200 */
[C---:B-1----:R-:W-:Y:S01]  /*b620*/  HMMA.16816.F32.BF16 R56, R4.reuse, R16, R136 ;  /* 0x000000100438723c */ /* 0x042fe20000041888 */
[----:B------:R-:W-:Y:S07]  /*b630*/  LDSM.16.MT88.4 R136, [R9+0x1900] ;  /* 0x001900000988783b */ /* 0x000fee0000004200 */
[C---:B------:R-:W-:Y:S01]  /*b640*/  HMMA.16816.F32.BF16 R60, R4.reuse, R18, R144 ;  /* 0x00000012043c723c */ /* 0x040fe20000041890 */
[----:B------:R-:W1:Y:S07]  /*b650*/  LDSM.16.MT88.4 R16, [R9+0x1100] ;  /* 0x001100000910783b */ /* 0x000e6e0000004200 */
[C---:B---3--:R-:W-:Y:S08]  /*b660*/  HMMA.16816.F32.BF16 R88, R4.reuse, R12, R156 ;  /* 0x0000000c0458723c */ /* 0x048ff0000004189c */
[----:B------:R-:W-:Y:S01]  /*b670*/  HMMA.16816.F32.BF16 R84, R4, R14, R160 ;  /* 0x0000000e0454723c */ /* 0x000fe200000418a0 */
[----:B------:R-:W3:Y:S06]  /*b680*/  LDSM.16.MT88.4 R12, [R194+0x3100] ;  /* 0x00310000c20c783b */ /* 0x000eec0000004200 */
[----:B------:R-:W-:-:S02]  /*b690*/  F2FP.BF16.PACK_AB R4, R226, R243 ;  /* 0x000000f3e204723e */ /* 0x000fc400000010ff */
[----:B------:R-:W-:Y:S02]  /*b6a0*/  F2FP.BF16.PACK_AB R6, R220, R221 ;  /* 0x000000dddc06723e */ /* 0x000fe400000010ff */
[----:B-----5:R-:W-:Y:S02]  /*b6b0*/  F2FP.BF16.PACK_AB R5, R149, R150 ;  /* 0x000000969505723e */ /* 0x020fe400000010ff */
[----:B------:R-:W-:-:S07]  /*b6c0*/  F2FP.BF16.PACK_AB R7, R100, R101 ;  /* 0x000000656407723e */ /* 0x000fce00000010ff */
[C---:B----4-:R-:W-:Y:S08]  /*b6d0*/  HMMA.16816.F32.BF16 R204, R4.reuse, R20, R176 ;  /* 0x0000001404cc723c */ /* 0x050ff000000418b0 */
[C---:B------:R-:W-:Y:S01]  /*b6e0*/  HMMA.16816.F32.BF16 R180, R4.reuse, R22, R172 ;  /* 0x0000001604b4723c */ /* 0x040fe200000418ac */
[----:B------:R-:W4:Y:S07]  /*b6f0*/  LDSM.16.MT88.4 R20, [R195+0x3100] ;  /* 0x00310000c314783b */ /* 0x000f2e0000004200 */
[C---:B--2---:R-:W-:Y:S08]  /*b700*/  HMMA.16816.F32.BF16 R116, R4.reuse, R28, R116 ;  /* 0x0000001c0474723c */ /* 0x044ff00000041874 */
[C---:B------:R-:W-:Y:S01]  /*b710*/  HMMA.16816.F32.BF16 R104, R4.reuse, R30, R104 ;  /* 0x0000001e0468723c */ /* 0x040fe20000041868 */
[----:B------:R-:W2:Y:S07]  /*b720*/  LDSM.16.MT88.4 R28, [R9+0x3100] ;  /* 0x00310000091c783b */ /* 0x000eae0000004200 */
[C---:B------:R-:W-:Y:S08]  /*b730*/  HMMA.16816.F32.BF16 R124, R4.reuse, R36, R168 ;  /* 0x00000024047c723c */ /* 0x040ff000000418a8 */
[C---:B------:R-:W-:Y:S08]  /*b740*/  HMMA.16816.F32.BF16 R132, R4.reuse, R38, R164 ;  /* 0x000000260484723c */ /* 0x040ff000000418a4 */
[C---:B-1----:R-:W-:Y:S08]  /*b750*/  HMMA.16816.F32.BF16 R176, R4.reuse, R16, R152 ;  /* 0x0000001004b0723c */ /* 0x042ff00000041898 */
[C---:B------:R-:W-:Y:S01]  /*b760*/  HMMA.16816.F32.BF16 R172, R4.reuse, R18, R112 ;  /* 0x0000001204ac723c */ /* 0x040fe20000041870 */
[----:B------:R-:W1:Y:S04]  /*b770*/  LDSM.16.MT88.4 R16, [R195+0x5100] ;  /* 0x00510000c310783b */ /* 0x000e680000004200 */
[----:B------:R-:W-:Y:S03]  /*b780*/  LDSM.16.MT88.4 R112, [R194+0x1900] ;  /* 0x00190000c270783b */ /* 0x000fe60000004200 */
[C---:B---3--:R-:W-:Y:S08]  /*b790*/  HMMA.16816.F32.BF16 R168, R4.reuse, R12, R108 ;  /* 0x0000000c04a8723c */ /* 0x048ff0000004186c */
[C---:B------:R-:W-:Y:S01]  /*b7a0*/  HMMA.16816.F32.BF16 R164, R4.reuse, R14, R96 ;  /* 0x0000000e04a4723c */ /* 0x040fe20000041860 */
[----:B------:R-:W3:Y:S07]  /*b7b0*/  LDSM.16.MT88.4 R12, [R8+0x5100] ;  /* 0x00510000080c783b */ /* 0x000eee0000004200 */
[C---:B----4-:R-:W-:Y:S01]  /*b7c0*/  HMMA.16816.F32.BF16 R160, R4.reuse, R20, R72 ;  /* 0x0000001404a0723c */ /* 0x050fe20000041848 */
[----:B------:R-:W-:Y:S07]  /*b7d0*/  LDSM.16.MT88.4 R72, [R194+0x5900] ;  /* 0x00590000c248783b */ /* 0x000fee0000004200 */
[C---:B------:R-:W-:Y:S01]  /*b7e0*/  HMMA.16816.F32.BF16 R156, R4.reuse, R22, R68 ;  /* 0x00000016049c723c */ /* 0x040fe20000041844 */
[----:B------:R-:W4:Y:S07]  /*b7f0*/  LDSM.16.MT88.4 R20, [R9+0x5100] ;  /* 0x005100000914783b */ /* 0x000f2e0000004200 */
[C---:B------:R-:W-:Y:S01]  /*b800*/  HMMA.16816.F32.BF16 R36, R4.reuse, R26, R80 ;  /* 0x0000001a0424723c */ /* 0x040fe20000041850 */
[----:B------:R5:W1:Y:S01]  /*b810*/  MUFU.EX2 R27, R0 ;  /* 0x00000000001b7308 */ /* 0x000a620000000800 */
[----:B------:R-:W-:Y:S06]  /*b820*/  LDSM.16.MT88.4 R80, [R8+0x5900] ;  /* 0x005900000850783b */ /* 0x000fec0000004200 */
[C---:B------:R-:W-:Y:S08]  /*b830*/  HMMA.16816.F32.BF16 R92, R4.reuse, R24, R92 ;  /* 0x00000018045c723c */ /* 0x040ff0000004185c */
[C---:B--2---:R-:W-:Y:S01]  /*b840*/  HMMA.16816.F32.BF16 R152, R4.reuse, R28, R64 ;  /* 0x0000001c0498723c */ /* 0x044fe20000041840 */
[--C-:B-----5:R-:W-:Y:S01]  /*b850*/  FFMA.FTZ R0, R203, c[0x0][0x2d0], -R3.reuse ;  /* 0x0000b400cb007a23 */ /* 0x120fe20000010803 */
[----:B------:R-:W-:Y:S01]  /*b860*/  LDSM.16.MT88.4 R64, [R9+0x3900] ;  /* 0x003900000940783b */ /* 0x000fe20000004200 */
[----:B------:R-:W-:Y:S01]  /*b870*/  FFMA.FTZ R3, R208, c[0x0][0x2d0], -R3 ;  /* 0x0000b400d0037a23 */ /* 0x000fe20000010803 */
[----:B-1----:R-:W-:Y:S01]  /*b880*/  F2FP.BF16.PACK_AB R96, R27, R199 ;  /* 0x000000c71b60723e */ /* 0x002fe200000010ff */
[----:B------:R1:W-:Y:S03]  /*b890*/  MUFU.EX2 R26, R0 ;  /* 0x00000000001a7308 */ /* 0x0003e60000000800 */
[C---:B------:R-:W-:Y:S05]  /*b8a0*/  HMMA.16816.F32.BF16 R68, R4.reuse, R30, R52 ;  /* 0x0000001e0444723c */ /* 0x040fea0000041834 */
[----:B------:R-:W2:Y:S03]  /*b8b0*/  MUFU.EX2 R25, R3 ;  /* 0x0000000300197308 */ /* 0x000ea60000000800 */
[----:B------:R-:W-:Y:S01]  /*b8c0*/  HMMA.16816.F32.BF16 R140, R4, R32, R40 ;  /* 0x00000020048c723c */ /* 0x000fe20000041828 */
[----:B------:R-:W-:Y:S01]  /*b8d0*/  LDSM.16.MT88.4 R40, [R194+0x3900] ;  /* 0x00390000c228783b */ /* 0x000fe20000004200 */
[----:B-1----:R-:W-:-:S06]  /*b8e0*/  FFMA.FTZ R0, R151, c[0x0][0x2d0], -R2 ;  /* 0x0000b40097007a23 */ /* 0x002fcc0000010802 */
[----:B------:R-:W-:Y:S01]  /*b8f0*/  HMMA.16816.F32.BF16 R144, R4, R34, R48 ;  /* 0x000000220490723c */ /* 0x000fe20000041830 */
[----:B------:R1:W-:Y:S01]  /*b900*/  MUFU.EX2 R24, R0 ;  /* 0x0000000000187308 */ /* 0x0003e20000000800 */
[----:B------:R-:W5:Y:S01]  /*b910*/  LDSM.16.MT88.4 R48, [R8+0x3900] ;  /* 0x003900000830783b */ /* 0x000f620000004200 */
[----:B--2---:R-:W-:-:S05]  /*b920*/  F2FP.BF16.PACK_AB R98, R25, R26 ;  /* 0x0000001a1962723e */ /* 0x004fca00000010ff */
[C---:B------:R-:W-:Y:S01]  /*b930*/  HMMA.16816.F32.BF16 R28, R4.reuse, R16, R56 ;  /* 0x00000010041c723c */ /* 0x040fe20000041838 */
[----:B------:R-:W2:Y:S07]  /*b940*/  LDSM.16.MT88.4 R56, [R195+0x3900] ;  /* 0x00390000c338783b */ /* 0x000eae0000004200 */
[----:B------:R-:W-:Y:S01]  /*b950*/  HMMA.16816.F32.BF16 R32, R4, R18, R60 ;  /* 0x000000120420723c */ /* 0x000fe2000004183c */
[----:B-1----:R-:W-:-:S04]  /*b960*/  FFMA.FTZ R0, R185, c[0x0][0x2d0], -R2 ;  /* 0x0000b400b9007a23 */ /* 0x002fc80000010802 */
[----:B------:R1:W1:Y:S03]  /*b970*/  MUFU.EX2 R11, R0 ;  /* 0x00000000000b7308 */ /* 0x0002660000000800 */
[C---:B---3--:R-:W-:Y:S08]  /*b980*/  HMMA.16816.F32.BF16 R76, R4.reuse, R12, R76 ;  /* 0x0000000c044c723c */ /* 0x048ff0000004184c */
[----:B----4-:R-:W-:Y:S01]  /*b990*/  HMMA.16816.F32.BF16 R16, R4, R20, R88 ;  /* 0x000000140410723c */ /* 0x010fe20000041858 */
[----:B------:R-:W3:Y:S01]  /*b9a0*/  LDSM.16.MT88.4 R88, [R195+0x5900] ;  /* 0x00590000c358783b */ /* 0x000ee20000004200 */
[--C-:B-1----:R-:W-:Y:S01]  /*b9b0*/  FFMA.FTZ R0, R184, c[0x0][0x2d0], -R2.reuse ;  /* 0x0000b400b8007a23 */ /* 0x102fe20000010802 */
[----:B------:R-:W-:Y:S01]  /*b9c0*/  F2FP.BF16.PACK_AB R97, R11, R24 ;  /* 0x000000180b61723e */ /* 0x000fe200000010ff */
[----:B------:R-:W-:-:S04]  /*b9d0*/  FFMA.FTZ R2, R186, c[0x0][0x2d0], -R2 ;  /* 0x0000b400ba027a23 */ /* 0x000fc80000010802 */
[C---:B------:R-:W-:Y:S01]  /*b9e0*/  HMMA.16816.F32.BF16 R12, R4.reuse, R14, R44 ;  /* 0x0000000e040c723c */ /* 0x040fe2000004182c */
[----:B------:R1:W-:Y:S07]  /*b9f0*/  MUFU.EX2 R10, R0 ;  /* 0x00000000000a7308 */ /* 0x0003ee0000000800 */
[----:B------:R-:W-:Y:S01]  /*ba00*/  HMMA.16816.F32.BF16 R20, R4, R22, R84 ;  /* 0x000000160414723c */ /* 0x000fe20000041854 */
[----:B------:R4:W2:Y:S01]  /*ba10*/  MUFU.EX2 R3, R2 ;  /* 0x0000000200037308 */ /* 0x0008a20000000800 */
[----:B------:R-:W3:Y:S01]  /*ba20*/  LDSM.16.MT88.4 R4, [R9+0x5900] ;  /* 0x005900000904783b */ /* 0x000ee20000004200 */
[----:B-1----:R-:W-:-:S04]  /*ba30*/  FADD.FTZ R0, R216, R215 ;  /* 0x000000d7d8007221 */ /* 0x002fc80000010000 */
[----:B------:R-:W-:Y:S02]  /*ba40*/  FADD.FTZ R0, R214, R0 ;  /* 0x00000000d6007221 */ /* 0x000fe40000010000 */
[----:B----4-:R-:W-:Y:S01]  /*ba50*/  FADD.FTZ R2, R251, R249 ;  /* 0x000000f9fb027221 */ /* 0x010fe20000010000 */
[----:B--2---:R-:W-:Y:S01]  /*ba60*/  F2FP.BF16.PACK_AB R99, R3, R10 ;  /* 0x0000000a0363723e */ /* 0x004fe200000010ff */
[----:B------:R-:W-:Y:S02]  /*ba70*/  FADD.FTZ R0, R217, R0 ;  /* 0x00000000d9007221 */ /* 0x000fe40000010000 */
[----:B------:R-:W-:Y:S02]  /*ba80*/  FADD.FTZ R2, R248, R2 ;  /* 0x00000002f8027221 */ /* 0x000fe40000010000 */
[----:B------:R-:W-:Y:S02]  /*ba90*/  FADD.FTZ R0, R210, R0 ;  /* 0x00000000d2007221 */ /* 0x000fe40000010000 */
[----:B------:R-:W-:Y:S01]  /*baa0*/  FADD.FTZ R2, R250, R2 ;  /* 0x00000002fa027221 */ /* 0x000fe20000010000 */
[----:B-----5:R-:W-:Y:S01]  /*bab0*/  HMMA.16816.F32.BF16 R44, R96, R48, R92 ;  /* 0x00000030602c723c */ /* 0x020fe2000004185c */
[----:B------:R-:W-:-:S02]  /*bac0*/  FADD.FTZ R0, R213, R0 ;  /* 0x00000000d5007221 */ /* 0x000fc40000010000 */
[----:B------:R-:W-:Y:S02]  /*bad0*/  FADD.FTZ R2, R245, R2 ;  /* 0x00000002f5027221 */ /* 0x000fe40000010000 */
[----:B------:R-:W-:Y:S02]  /*bae0*/  FADD.FTZ R0, R209, R0 ;  /* 0x00000000d1007221 */ /* 0x000fe40000010000 */
[----:B------:R-:W-:Y:S01]  /*baf0*/  FADD.FTZ R2, R247, R2 ;  /* 0x00000002f7027221 */ /* 0x000fe20000010000 */
[----:B------:R-:W-:Y:S01]  /*bb00*/  HMMA.16816.F32.BF16 R124, R96, R128, R124 ;  /* 0x00000080607c723c */ /* 0x000fe2000004187c */
[----:B------:R-:W-:Y:S02]  /*bb10*/  FADD.FTZ R0, R211, R0 ;  /* 0x00000000d3007221 */ /* 0x000fe40000010000 */
[----:B------:R-:W-:Y:S02]  /*bb20*/  FADD.FTZ R2, R244, R2 ;  /* 0x00000002f4027221 */ /* 0x000fe40000010000 */
[----:B------:R-:W-:-:S02]  /*bb30*/  FADD.FTZ R0, R150, R0 ;  /* 0x0000000096007221 */ /* 0x000fc40000010000 */
[----:B------:R-:W-:Y:S01]  /*bb40*/  FADD.FTZ R2, R246, R2 ;  /* 0x00000002f6027221 */ /* 0x000fe20000010000 */
[C---:B------:R-:W-:Y:S01]  /*bb50*/  HMMA.16816.F32.BF16 R60, R96.reuse, R64, R152 ;  /* 0x00000040603c723c */ /* 0x040fe20000041898 */
[----:B------:R-:W-:Y:S02]  /*bb60*/  FADD.FTZ R0, R149, R0 ;  /* 0x0000000095007221 */ /* 0x000fe40000010000 */
[----:B------:R-:W-:Y:S02]  /*bb70*/  FADD.FTZ R2, R243, R2 ;  /* 0x00000002f3027221 */ /* 0x000fe40000010000 */
[----:B------:R-:W-:Y:S02]  /*bb80*/  FADD.FTZ R0, R101, R0 ;  /* 0x0000000065007221 */ /* 0x000fe40000010000 */
[----:B------:R-:W-:Y:S01]  /*bb90*/  FADD.FTZ R2, R226, R2 ;  /* 0x00000002e2027221 */ /* 0x000fe20000010000 */
[----:B------:R-:W-:Y:S03]  /*bba0*/  HMMA.16816.F32.BF16 R48, R96, R50, R36 ;  /* 0x000000326030723c */ /* 0x000fe60000041824 */
[----:B------:R-:W-:-:S02]  /*bbb0*/  FADD.FTZ R2, R221, R2 ;  /* 0x00000002dd027221 */ /* 0x000fc40000010000 */
[----:B------:R-:W-:Y:S01]  /*bbc0*/  FADD.FTZ R221, R100, R0 ;  /* 0x0000000064dd7221 */ /* 0x000fe20000010000 */
[----:B------:R-:W-:Y:S01]  /*bbd0*/  IADD3 R0, R252, -0x3, RZ ;  /* 0xfffffffdfc007810 */ /* 0x000fe20007ffe0ff */
[----:B------:R-:W-:Y:S01]  /*bbe0*/  FADD.FTZ R220, R220, R2 ;  /* 0x00000002dcdc7221 */ /* 0x000fe20000010000 */
[C---:B------:R-:W-:Y:S01]  /*bbf0*/  HMMA.16816.F32.BF16 R128, R96.reuse, R130, R132 ;  /* 0x000000826080723c */ /* 0x040fe20000041884 */
[----:B------:R-:W-:Y:S01]  /*bc00*/  FADD.FTZ R221, R24, R221 ;  /* 0x000000dd18dd7221 */ /* 0x000fe20000010000 */
[----:B------:R-:W-:Y:S01]  /*bc10*/  ISETP.GE.AND P0, PT, R0, R225, PT ;  /* 0x000000e10000720c */ /* 0x000fe20003f06270 */
[----:B------:R-:W-:Y:S02]  /*bc20*/  FADD.FTZ R220, R199, R220 ;  /* 0x000000dcc7dc7221 */ /* 0x000fe40000010000 */
[----:B------:R-:W-:Y:S02]  /*bc30*/  FADD.FTZ R221, R11, R221 ;  /* 0x000000dd0bdd7221 */ /* 0x000fe40000010000 */
[----:B------:R-:W-:Y:S01]  /*bc40*/  FADD.FTZ R220, R27, R220 ;  /* 0x000000dc1bdc7221 */ /* 0x000fe20000010000 */
[----:B------:R-:W-:Y:S01]  /*bc50*/  HMMA.16816.F32.BF16 R64, R96, R66, R68 ;  /* 0x000000426040723c */ /* 0x000fe20000041844 */
[----:B------:R-:W-:-:S02]  /*bc60*/  FADD.FTZ R221, R10, R221 ;  /* 0x000000dd0add7221 */ /* 0x000fc40000010000 */
[----:B------:R-:W-:Y:S02]  /*bc70*/  FADD.FTZ R220, R26, R220 ;  /* 0x000000dc1adc7221 */ /* 0x000fe40000010000 */
[----:B------:R-:W-:Y:S02]  /*bc80*/  FADD.FTZ R221, R3, R221 ;  /* 0x000000dd03dd7221 */ /* 0x000fe40000010000 */
[----:B------:R-:W-:Y:S01]  /*bc90*/  FADD.FTZ R220, R25, R220 ;  /* 0x000000dc19dc7221 */ /* 0x000fe20000010000 */
[C---:B------:R-:W-:Y:S08]  /*bca0*/  HMMA.16816.F32.BF16 R116, R96.reuse, R120, R116 ;  /* 0x000000786074723c */ /* 0x040ff00000041874 */
        /* <DEDUP_REMOVED lines=17> */
[----:B------:R-:W-:Y:S07]  /*bdc0*/  @!UPT UIADD3 URZ, URZ, URZ, URZ ;  /* 0x0000003f3f3ff290 */ /* 0x000fee000fffe03f */
[----:B------:R-:W-:Y:S11]  /*bdd0*/  @!P0 BRA `(.L_x_1246) ;  /* 0x0000052000008947 */ /* 0x000ff60003800000 */
[----:B------:R-:W-:Y:S01]  /*bde0*/  IMAD.MOV.U32 R202, RZ, RZ, 0x1 ;  /* 0x00000001ffca7424 */ /* 0x000fe200078e00ff */
[----:B------:R-:W-:Y:S01]  /*bdf0*/  IADD3 R201, R219, R218, R231 ;  /* 0x000000dadbc97210 */ /* 0x000fe20007ffe0e7 */
[----:B------:R-:W-:-:S03]  /*be00*/  IMAD.MOV.U32 R200, RZ, RZ, RZ ;  /* 0x000000ffffc87224 */ /* 0x000fc600078e00ff */
[----:B------:R-:W-:Y:S02]  /*be10*/  ISETP.NE.AND P0, PT, R202, c[0x0][0x2b8], PT ;  /* 0x0000ae00ca007a0c */ /* 0x000fe40003f05270 */
        /* <DEDUP_REMOVED lines=8> */
[----:B------:R1:W2:Y:S01]  /*bea0*/  @!P5 LDG.E R200, [R2.64] ;  /* 0x0000000602c8d981 */ /* 0x0002a2000c1e1900 */
[----:B------:R-:W-:-:S03]  /*beb0*/  IMAD.MOV R0, RZ, RZ, -R0 ;  /* 0x000000ffff007224 */ /* 0x000fc600078e0a00 */
[----:B------:R-:W3:Y:S01]  /*bec0*/  S2R R202, SR_CTAID.Y ;  /* 0x0000000000ca7919 */ /* 0x000ee20000002600 */
[----:B------:R-:W-:-:S05]  /*bed0*/  IMAD R201, R0, c[0x0][0x2b8], R201 ;  /* 0x0000ae0000c97a24 */ /* 0x000fca00078e02c9 */
[----:B------:R-:W-:-:S05]  /*bee0*/  SHF.R.S32.HI R0, RZ, 0x1f, R201 ;  /* 0x0000001fff007819 */ /* 0x000fca00000114c9 */
[----:B------:R-:W-:-:S04]  /*bef0*/  IMAD R0, R0, c[0x0][0x1e0], RZ ;  /* 0x0000780000007a24 */ /* 0x000fc800078e02ff */
[C---:B------:R-:W-:Y:S02]  /*bf00*/  IMAD R0, R201.reuse, c[0x0][0x1e4], R0 ;  /* 0x00007900c9007a24 */ /* 0x040fe400078e0200 */
[----:B-1----:R-:W-:-:S04]  /*bf10*/  IMAD.WIDE.U32 R2, R201, c[0x0][0x1e0], RZ ;  /* 0x00007800c9027a25 */ /* 0x002fc800078e00ff */
[----:B------:R-:W-:Y:S02]  /*bf20*/  IMAD.IADD R3, R3, 0x1, R0 ;  /* 0x0000000103037824 */ /* 0x000fe400078e0200 */
[----:B---3--:R-:W-:Y:S01]  /*bf30*/  IMAD.WIDE.U32 R202, R202, c[0x0][0x1e8], RZ ;  /* 0x00007a00caca7a25 */ /* 0x008fe200078e00ff */
        /* <DEDUP_REMOVED lines=10> */
.L_x_1339:
[----:B------:R-:W-:Y:S05]  /*bfe0*/  BRA.DIV ~URZ, `(.L_x_1248) ;  /* 0x0000ea627f007947 */ /* 0x000fea000b800000 */
[----:B------:R-:W3:Y:S01]  /*bff0*/  SHFL.IDX PT, R0, R13, RZ, 0x181f ;  /* 0x00181fff0d007589 */ /* 0x000ee200000e0000 */
[----:B------:R-:W-:Y:S01]  /*c000*/  SHF.R.S32.HI R2, RZ, 0x1f, R241 ;  /* 0x0000001fff027819 */ /* 0x000fe200000114f1 */
[C---:B------:R-:W-:Y:S01]  /*c010*/  IMAD.SHL.U32 R12, R212.reuse, 0x2, RZ ;  /* 0x00000002d40c7824 */ /* 0x040fe200078e00ff */
[----:B------:R-:W-:Y:S01]  /*c020*/  SHF.R.S32.HI R3, RZ, 0x1f, R212 ;  /* 0x0000001fff037819 */ /* 0x000fe200000114d4 */
[----:B------:R-:W-:Y:S01]  /*c030*/  IMAD.SHL.U32 R15, R241, 0x2, RZ ;  /* 0x00000002f10f7824 */ /* 0x000fe200078e00ff */
[C---:B------:R-:W-:Y:S01]  /*c040*/  IADD3 R19, R212.reuse, 0x40, RZ ;  /* 0x00000040d4137810 */ /* 0x040fe20007ffe0ff */
[----:B------:R-:W-:Y:S01]  /*c050*/  IMAD.SHL.U32 R17, R227, 0x2, RZ ;  /* 0x00000002e3117824 */ /* 0x000fe200078e00ff */
[----:B------:R-:W-:Y:S02]  /*c060*/  SHF.L.U64.HI R16, R241, 0x1, R2 ;  /* 0x00000001f1107819 */ /* 0x000fe40000010202 */
[----:B------:R-:W-:-:S02]  /*c070*/  SHF.L.U64.HI R14, R212, 0x1, R3 ;  /* 0x00000001d40e7819 */ /* 0x000fc40000010203 */
[----:B------:R-:W-:Y:S02]  /*c080*/  ISETP.GE.AND P4, PT, R212, c[0x0][0x1d4], PT ;  /* 0x00007500d4007a0c */ /* 0x000fe40003f86270 */
[----:B------:R-:W-:Y:S02]  /*c090*/  ISETP.GE.AND P3, PT, R19, c[0x0][0x1d4], PT ;  /* 0x0000750013007a0c */ /* 0x000fe40003f66270 */
[----:B------:R-:W-:Y:S02]  /*c0a0*/  SHF.L.U64.HI R18, R227, 0x1, R239 ;  /* 0x00000001e3127819 */ /* 0x000fe400000102ef */
[----:B------:R-:W-:Y:S02]  /*c0b0*/  SEL R19, RZ, 0x10, P6 ;  /* 0x00000010ff137807 */ /* 0x000fe40003000000 */
[----:B------:R-:W-:Y:S02]  /*c0c0*/  SEL R11, RZ, 0x10, P4 ;  /* 0x00000010ff0b7807 */ /* 0x000fe40002000000 */
[----:B------:R-:W-:-:S02]  /*c0d0*/  SEL R10, RZ, 0x10, P3 ;  /* 0x00000010ff0a7807 */ /* 0x000fc40001800000 */
[C---:B---3--:R-:W-:Y:S02]  /*c0e0*/  IADD3 R2, P0, R0.reuse, R12, RZ ;  /* 0x0000000c00027210 */ /* 0x048fe40007f1e0ff */
[----:B------:R-:W-:-:S03]  /*c0f0*/  IADD3 R8, P2, R0, R15, RZ ;  /* 0x0000000f00087210 */ /* 0x000fc60007f5e0ff */
[----:B--2---:R-:W-:Y:S01]  /*c100*/  IMAD.X R3, R4, 0x1, R14, P0 ;  /* 0x0000000104037824 */ /* 0x004fe200000e060e */
[----:B------:R-:W-:Y:S01]  /*c110*/  IADD3 R6, P0, R0, R17, RZ ;  /* 0x0000001100067210 */ /* 0x000fe20007f1e0ff */
[C---:B------:R-:W-:Y:S01]  /*c120*/  IMAD.X R9, R4.reuse, 0x1, R16, P2 ;  /* 0x0000000104097824 */ /* 0x040fe200010e0610 */
[----:B------:R-:W2:Y:S03]  /*c130*/  SHFL.IDX PT, R0, R13, 0x1, 0x181f ;  /* 0x00381f000d007f89 */ /* 0x000ea600000e0000 */
[----:B------:R-:W-:Y:S01]  /*c140*/  IMAD.X R7, R4, 0x1, R18, P0 ;  /* 0x0000000104077824 */ /* 0x000fe200000e0612 */
[----:B------:R-:W-:Y:S01]  /*c150*/  @!PT LDS RZ, [RZ] ;  /* 0x00000000fffff984 */ /* 0x000fe20000000800 */
[----:B------:R3:W-:Y:S04]  /*c160*/  LDGSTS.E.BYPASS.LTC128B.128 [R148+0xc100], [R2.64], !P4 ;  /* 0x0c10000002947fae */ /* 0x0007e8000e101d46 */
[----:B------:R3:W-:Y:S04]  /*c170*/  LDGSTS.E.BYPASS.LTC128B.128 [R148+0xe100], [R8.64], !P3 ;  /* 0x0e10000008947fae */ /* 0x0007e8000d901d46 */
[----:B------:R3:W-:Y:S04]  /*c180*/  LDGSTS.E.BYPASS.LTC128B.128 [R148+0x10100], [R6.64], !P6 ;  /* 0x1010000006947fae */ /* 0x0007e8000f101d46 */
[----:B------:R4:W1:Y:S02]  /*c190*/  SHFL.IDX PT, R4, R5, 0x1, 0x181f ;  /* 0x00381f0005047f89 */ /* 0x00086400000e0000 */
[----:B-1--4-:R-:W-:-:S02]  /*c1a0*/  IMAD.MOV.U32 R5, RZ, RZ, R19 ;  /* 0x000000ffff057224 */ /* 0x012fc400078e0013 */
.L_x_1340:
[----:B--23--:R-:W-:Y:S02]  /*c1b0*/  IADD3 R8, -R11, 0x10, RZ ;  /* 0x000000100b087810 */ /* 0x00cfe40007ffe1ff */
        /* <DEDUP_REMOVED lines=11> */
[----:B------:R-:W-:Y:S02]  /*c270*/  ISETP.NE.U32.AND P0, PT, R11, RZ, PT ;  /* 0x000000ff0b00720c */ /* 0x000fe40003f05070 */
[----:B------:R-:W-:-:S11]  /*c280*/  ISETP.NE.U32.AND P2, PT, R10, RZ, PT ;  /* 0x000000ff0a00720c */ /* 0x000fd60003f45070 */
[----:B------:R-:W-:Y:S01]  /*c290*/  @!PT LDS RZ, [RZ] ;  /* 0x00000000fffff984 */ /* 0x000fe20000000800 */
[----:B------:R-:W-:Y:S01]  /*c2a0*/  @!PT LDS RZ, [RZ] ;  /* 0x00000000fffff984 */ /* 0x000fe20000000800 */
[----:B------:R-:W-:Y:S01]  /*c2b0*/  @!PT LDS RZ, [RZ] ;  /* 0x00000000fffff984 */ /* 0x000fe20000000800 */
[----:B------:R1:W-:Y:S01]  /*c2c0*/  LDGSTS.E.BYPASS.LTC128B.128.ZFILL [R148+0xd100], [R8.64], P0 ;  /* 0x0d10000008947fae */ /* 0x0003e20008141d46 */
[----:B------:R-:W-:-:S03]  /*c2d0*/  ISETP.NE.U32.AND P0, PT, R5, RZ, PT ;  /* 0x000000ff0500720c */ /* 0x000fc60003f05070 */
[----:B------:R1:W-:Y:S10]  /*c2e0*/  LDGSTS.E.BYPASS.LTC128B.128.ZFILL [R148+0xf100], [R6.64], P2 ;  /* 0x0f10000006947fae */ /* 0x0003f40009141d46 */
[----:B------:R1:W-:Y:S02]  /*c2f0*/  LDGSTS.E.BYPASS.LTC128B.128.ZFILL [R148+0x11100], [R2.64], P0 ;  /* 0x1110000002947fae */ /* 0x0003e40008141d46 */
.L_x_1246:
[----:B------:R-:W-:Y:S05]  /*c300*/  BSYNC B0 ;  /* 0x0000000000007941 */ /* 0x000fea0003800000 */
.L_x_1245:
[----:B------:R-:W2:Y:S04]  /*c310*/  LDL R4, [R1+0x4] ;  /* 0x0000040001047983 */ /* 0x000ea80000100800 */
[----:B------:R-:W3:Y:S04]  /*c320*/  LDL R5, [R1+0x64] ;  /* 0x0000640001057983 */ /* 0x000ee80000100800 */
[----:B-1----:R-:W3:Y:S01]  /*c330*/  LDL R3, [R1+0x58] ;  /* 0x0000580001037983 */ /* 0x002ee20000100800 */
[----:B------:R-:W-:Y:S01]  /*c340*/  IMAD.MOV.U32 R6, RZ, RZ, 0x1 ;  /* 0x00000001ff067424 */ /* 0x000fe200078e00ff */
[----:B------:R-:W-:-:S02]  /*c350*/  IADD3 R199, R252, -0x2, RZ ;  /* 0xfffffffefcc77810 */ /* 0x000fc40007ffe0ff */
[----:B------:R-:W0:Y:S02]  /*c360*/  LDGDEPBAR ;  /* 0x00000000000079af */ /* 0x000e240000000000 */
[C---:B------:R-:W-:Y:S02]  /*c370*/  ISETP.NE.AND P4, PT, R6.reuse, c[0x0][0x2c4], PT ;  /* 0x0000b10006007a0c */ /* 0x040fe40003f85270 */
[----:B------:R-:W-:Y:S01]  /*c380*/  ISETP.LE.AND P3, PT, R6, c[0x0][0x32c], PT ;  /* 0x0000cb0006007a0c */ /* 0x000fe20003f63270 */
[----:B--2---:R-:W-:-:S10]  /*c390*/  IMAD.SHL.U32 R4, R4, 0x80, RZ ;  /* 0x0000008004047824 */ /* 0x004fd400078e00ff */
[----:B------:R-:W-:-:S04]  /*c3a0*/  @P4 IMAD.HI.U32 R2, R4, c[0x0][0x2c8], RZ ;  /* 0x0000b20004024a27 */ /* 0x000fc800078e00ff */
[----:B------:R-:W-:Y:S01]  /*c3b0*/  IMAD.MOV.U32 R0, RZ, RZ, R4 ;  /* 0x000000ffff007224 */ /* 0x000fe200078e0004 */
[----:B------:R-:W-:-:S04]  /*c3c0*/  @P4 SHF.R.U32.HI R0, RZ, c[0x0][0x2cc], R2 ;  /* 0x0000b300ff004a19 */ /* 0x000fc80000011602 */
[----:B---3--:R-:W-:-:S04]  /*c3d0*/  IADD3 R2, -R3, R5, R0 ;  /* 0x0000000503027210 */ /* 0x008fc80007ffe100 */
[----:B------:R-:W-:Y:S01]  /*c3e0*/  IADD3 R0, R2, c[0x0][0x328], RZ ;  /* 0x0000ca0002007a10 */ /* 0x000fe20007ffe0ff */
[----:B------:R-:W-:Y:S05]  /*c3f0*/  @!P3 BRA `(.L_x_1249) ;  /* 0x000001100000b947 */ /* 0x000fea0003800000 */
        /* <DEDUP_REMOVED lines=10> */
.L_x_1251:
[----:B------:R-:W-:-:S13]  /*c4a0*/  ISETP.NE.AND P0, PT, R6, c[0x0][0x32c], PT ;  /* 0x0000cb0006007a0c */ /* 0x000fda0003f05270 */
[----:B------:R-:W-:-:S05]  /*c4b0*/  @P0 IMAD.HI.U32 R2, R3, c[0x0][0x330], RZ ;  /* 0x0000cc0003020a27 */ /* 0x000fca00078e00ff */
[----:B------:R-:W-:Y:S02]  /*c4c0*/  @P0 SHF.R.U32.HI R3, RZ, c[0x0][0x334], R2 ;  /* 0x0000cd00ff030a19 */ /* 0x000fe40000011602 */
.L_x_1252:
[----:B------:R-:W-:Y:S05]  /*c4d0*/  BSYNC B0 ;  /* 0x0000000000007941 */ /* 0x000fea0003800000 */
.L_x_1250:
[----:B------:R-:W-:-:S05]  /*c4e0*/  MOV R2, c[0x0][0x32c] ;  /* 0x0000cb0000027a02 */ /* 0x000fca0000000f00 */
[----:B------:R-:W-:-:S05]  /*c4f0*/  IMAD R3, R3, R2, c[0x0][0x32c] ;  /* 0x0000cb0003037624 */ /* 0x000fca00078e0202 */
[----:B------:R-:W-:-:S04]  /*c500*/  IMNMX R0, R0, R3, PT ;  /* 0x0000000300007217 */ /* 0x000fc80003800200 */
.L_x_1249:
[----:B------:R-:W-:Y:S01]  /*c510*/  SHF.R.S32.HI R2, RZ, 0x1f, R0 ;  /* 0x0000001fff027819 */ /* 0x000fe20000011400 */
[----:B------:R-:W-:Y:S02]  /*c520*/  IMAD.MOV.U32 R185, RZ, RZ, 0x1 ;  /* 0x00000001ffb97424 */ /* 0x000fe400078e00ff */
[----:B------:R-:W-:Y:S01]  /*c530*/  IMAD.MOV.U32 R202, RZ, RZ, RZ ;  /* 0x000000ffffca7224 */ /* 0x000fe200078e00ff */
[----:B------:R-:W-:-:S04]  /*c540*/  LEA.HI R0, R2, R0, RZ, 0x6 ;  /* 0x0000000002007211 */ /* 0x000fc800078f30ff */
[----:B------:R-:W-:-:S04]  /*c550*/  SHF.R.S32.HI R0, RZ, 0x6, R0 ;  /* 0x00000006ff007819 */ /* 0x000fc80000011400 */
[----:B------:R-:W-:-:S04]  /*c560*/  IMNMX R226, R225, R0, !PT ;  /* 0x00000000e1e27217 */ /* 0x000fc80007800200 */
[----:B------:R-:W-:-:S13]  /*c570*/  ISETP.GE.AND P0, PT, R199, R226, PT ;  /* 0x000000e2c700720c */ /* 0x000fda0003f06270 */
[----:B------:R-:W-:Y:S05]  /*c580*/  @!P0 BRA `(.L_x_1253) ;  /* 0x00003d8000008947 */ /* 0x000fea0003800000 */
[C---:B------:R-:W-:Y:S01]  /*c590*/  IADD3 R5, R212.reuse, 0x40, RZ ;  /* 0x00000040d4057810 */ /* 0x040fe20007ffe0ff */
[C---:B------:R-:W-:Y:S01]  /*c5a0*/  IMAD.SHL.U32 R243, R212.reuse, 0x2, RZ ;  /* 0x00000002d4f37824 */ /* 0x040fe200078e00ff */
[----:B------:R-:W-:Y:S01]  /*c5b0*/  SHF.R.S32.HI R6, RZ, 0x1f, R212 ;  /* 0x0000001fff067819 */ /* 0x000fe200000114d4 */
[----:B------:R-:W-:Y:S01]  /*c5c0*/  IMAD.SHL.U32 R205, R241, 0x2, RZ ;  /* 0x00000002f1cd7824 */ /* 0x000fe200078e00ff */
[----:B------:R-:W-:Y:S01]  /*c5d0*/  SHF.R.S32.HI R3, RZ, 0x1f, R241 ;  /* 0x0000001fff037819 */ /* 0x000fe200000114f1 */
[----:B------:R-:W-:Y:S01]  /*c5e0*/  IMAD.SHL.U32 R203, R227, 0x2, RZ ;  /* 0x00000002e3cb7824 */ /* 0x000fe200078e00ff */
[----:B------:R-:W-:Y:S01]  /*c5f0*/  ISETP.GE.AND P2, PT, R5, c[0x0][0x1d4], PT ;  /* 0x0000750005007a0c */ /* 0x000fe20003f46270 */
[----:B------:R-:W-:Y:S01]  /*c600*/  IMAD.MOV.U32 R202, RZ, RZ, RZ ;  /* 0x000000ffffca7224 */ /* 0x000fe200078e00ff */
[----:B------:R-:W-:Y:S01]  /*c610*/  SHF.L.U64.HI R207, R212, 0x1, R6 ;  /* 0x00000001d4cf7819 */ /* 0x000fe20000010206 */
[----:B------:R-:W-:Y:S01]  /*c620*/  IMAD.MOV.U32 R185, RZ, RZ, 0x1 ;  /* 0x00000001ffb97424 */ /* 0x000fe200078e00ff */
[----:B------:R-:W-:-:S02]  /*c630*/  SHF.L.U64.HI R206, R241, 0x1, R3 ;  /* 0x00000001f1ce7819 */ /* 0x000fc40000010203 */
[----:B------:R-:W-:Y:S02]  /*c640*/  SEL R218, RZ, 0x10, P2 ;  /* 0x00000010ffda7807 */ /* 0x000fe40001000000 */
[----:B------:R-:W-:Y:S02]  /*c650*/  SHF.L.U64.HI R204, R227, 0x1, R239 ;  /* 0x00000001e3cc7819 */ /* 0x000fe400000102ef */
.L_x_1270:
[----:B------:R-:W-:Y:S04]  /*c660*/  DEPBAR.LE SB0, 0x2 ;  /* 0x000080800000791a */ /* 0x000fe80000000000 */
[----:B------:R-:W-:Y:S01]  /*c670*/  WARPSYNC 0xffffffff ;  /* 0xffffffff00007948 */ /* 0x000fe20003800000 */
[----:B------:R-:W-:Y:S01]  /*c680*/  BAR.SYNC.DEFER_BLOCKING 0x0 ;  /* 0x0000000000007b1d */ /* 0x000fe20000010000 */
[----:B------:R-:W-:Y:S01]  /*c690*/  MOV R186, 0x20 ;  /* 0x0000002000ba7802 */ /* 0x000fe20000000f00 */
[----:B------:R-:W-:Y:S01]  /*c6a0*/  IMAD R0, R185, 0x6000, R196 ;  /* 0x00006000b9007824 */ /* 0x000fe200078e02c4 */
[----:B------:R-:W-:Y:S01]  /*c6b0*/  ISETP.GE.AND P0, PT, R225, R199, PT ;  /* 0x000000c7e100720c */ /* 0x000fe20003f06270 */
[----:B------:R-:W-:Y:S01]  /*c6c0*/  IMAD R104, R185, 0x6000, R193 ;  /* 0x00006000b9687824 */ /* 0x000fe200078e02c1 */
[----:B------:R-:W-:Y:S04]  /*c6d0*/  SEL R186, R186, 0xffffffe0, !P1 ;  /* 0xffffffe0baba7807 */ /* 0x000fe80004800000 */
[----:B------:R-:W-:Y:S01]  /*c6e0*/  IADD3 R101, R0, R186, RZ ;  /* 0x000000ba00657210 */ /* 0x000fe20007ffe0ff */
[----:B------:R1:W2:Y:S01]  /*c6f0*/  LDSM.16.M88.4 R8, [R104+0xc100] ;  /* 0x00c100006808783b */ /* 0x0002a20000000200 */
[----:B------:R-:W-:Y:S03]  /*c700*/  BSSY B0, `(.L_x_1254) ;  /* 0x0000045000007945 */ /* 0x000fe60003800000 */
[----:B------:R1:W3:Y:S04]  /*c710*/  LDSM.16.M88.4 R16, [R104+0xc900] ;  /* 0x00c900006810783b */ /* 0x0002e80000000200 */
[----:B------:R1:W4:Y:S04]  /*c720*/  LDSM.16.M88.4 R24, [R104+0xd100] ;  /* 0x00d100006818783b */ /* 0x0003280000000200 */
[----:B------:R-:W1:Y:S04]  /*c730*/  LDSM.16.M88.4 R104, [R104+0xd900] ;  /* 0x00d900006868783b */ /* 0x000e680000000200 */
[----:B------:R1:W1:Y:S04]  /*c740*/  LDSM.16.M88.4 R32, [R188] ;  /* 0x00000000bc20783b */ /* 0x0002680000000200 */
[----:B------:R1:W1:Y:S04]  /*c750*/  LDSM.16.M88.4 R140, [R187] ;  /* 0x00000000bb8c783b */ /* 0x0002680000000200 */
[----:B------:R1:W1:Y:S04]  /*c760*/  LDSM.16.M88.4 R144, [R101] ;  /* 0x000000006590783b */ /* 0x0002680000000200 */
[----:B------:R1:W1:Y:S04]  /*c770*/  LDSM.16.M88.4 R148, [R101+0x800] ;  /* 0x000800006594783b */ /* 0x0002680000000200 */
[----:B------:R1:W1:Y:S04]  /*c780*/  LDSM.16.M88.4 R152, [R101+0x1000] ;  /* 0x001000006598783b */ /* 0x0002680000000200 */
[----:B------:R1:W1:Y:S01]  /*c790*/  LDSM.16.M88.4 R156, [R101+0x1800] ;  /* 0x00180000659c783b */ /* 0x0002620000000200 */
[----:B------:R-:W-:-:S05]  /*c7a0*/  @P0 BRA `(.L_x_1255) ;  /* 0x000003a000000947 */ /* 0x000fca0003800000 */
[----:B------:R-:W5:Y:S01]  /*c7b0*/  S2R R6, SR_CTAID.Y ;  /* 0x0000000000067919 */ /* 0x000f620000002600 */
[----:B------:R-:W-:Y:S02]  /*c7c0*/  SHF.R.S32.HI R2, RZ, 0x1f, R201 ;  /* 0x0000001fff027819 */ /* 0x000fe400000114c9 */
[----:B------:R-:W-:Y:S03]  /*c7d0*/  SHF.R.S32.HI R5, RZ, 0x1f, R200 ;  /* 0x0000001fff057819 */ /* 0x000fe600000114c8 */
[----:B------:R-:W-:Y:S02]  /*c7e0*/  IMAD R4, R2, c[0x0][0x208], RZ ;  /* 0x0000820002047a24 */ /* 0x000fe400078e02ff */
[C---:B------:R-:W-:Y:S04]  /*c7f0*/  IMAD.WIDE.U32 R2, R201.reuse, c[0x0][0x208], RZ ;  /* 0x00008200c9027a25 */ /* 0x040fe800078e00ff */
[----:B------:R-:W-:Y:S02]  /*c800*/  IMAD R4, R201, c[0x0][0x20c], R4 ;  /* 0x00008300c9047a24 */ /* 0x000fe400078e0204 */
[----:B------:R-:W-:Y:S03]  /*c810*/  IMAD R5, R5, c[0x0][0x218], RZ ;  /* 0x0000860005057a24 */ /* 0x000fe600078e02ff */
[----:B------:R-:W-:Y:S01]  /*c820*/  IADD3 R3, R3, R4, RZ ;  /* 0x0000000403037210 */ /* 0x000fe20007ffe0ff */
[C---:B------:R-:W-:Y:S04]  /*c830*/  IMAD R5, R200.reuse, c[0x0][0x21c], R5 ;  /* 0x00008700c8057a24 */ /* 0x040fe800078e0205 */
        /* <DEDUP_REMOVED lines=8> */
.L_x_1341:
[----:B------:R-:W-:-:S05]  /*c8c0*/  BRA.DIV ~URZ, `(.L_x_1257) ;  /* 0x0000e5027f007947 */ /* 0x000fca000b800000 */
[----:B------:R-:W5:Y:S01]  /*c8d0*/  SHFL.IDX PT, R2, R20, RZ, 0x181f ;  /* 0x00181fff14027589 */ /* 0x000f6200000e0000 */
[----:B------:R-:W-:Y:S03]  /*c8e0*/  IADD3 R3, R212, 0x40, RZ ;  /* 0x00000040d4037810 */ /* 0x000fe60007ffe0ff */
[----:B----4-:R-:W4:Y:S01]  /*c8f0*/  SHFL.IDX PT, R5, R5, 0x1, 0x181f ;  /* 0x00381f0005057f89 */ /* 0x010f2200000e0000 */
[----:B------:R-:W-:Y:S02]  /*c900*/  ISETP.GE.AND P2, PT, R3, c[0x0][0x1d4], PT ;  /* 0x0000750003007a0c */ /* 0x000fe40003f46270 */
[----:B------:R-:W-:Y:S02]  /*c910*/  SEL R3, RZ, 0x10, P6 ;  /* 0x00000010ff037807 */ /* 0x000fe40003000000 */
[----:B-----5:R-:W-:Y:S05]  /*c920*/  IADD3 R6, P0, R2, R243, RZ ;  /* 0x000000f302067210 */ /* 0x020fea0007f1e0ff */
[----:B---3--:R-:W-:Y:S01]  /*c930*/  IMAD.X R7, R4, 0x1, R207, P0 ;  /* 0x0000000104077824 */ /* 0x008fe200000e06cf */
[----:B------:R-:W-:Y:S05]  /*c940*/  IADD3 R14, P0, R2, R205, RZ ;  /* 0x000000cd020e7210 */ /* 0x000fea0007f1e0ff */
[----:B------:R-:W-:Y:S01]  /*c950*/  IMAD.X R15, R4, 0x1, R206, P0 ;  /* 0x00000001040f7824 */ /* 0x000fe200000e06ce */
[----:B------:R-:W-:Y:S02]  /*c960*/  IADD3 R12, P0, R2, R203, RZ ;  /* 0x000000cb020c7210 */ /* 0x000fe40007f1e0ff */
[----:B------:R3:W2:Y:S03]  /*c970*/  SHFL.IDX PT, R2, R20, 0x1, 0x181f ;  /* 0x00381f0014027f89 */ /* 0x0006a600000e0000 */
[----:B------:R-:W-:Y:S01]  /*c980*/  IMAD.X R13, R4, 0x1, R204, P0 ;  /* 0x00000001040d7824 */ /* 0x000fe200000e06cc */
[----:B------:R-:W-:Y:S01]  /*c990*/  ISETP.GE.AND P0, PT, R212, c[0x0][0x1d4], PT ;  /* 0x00007500d4007a0c */ /* 0x000fe20003f06270 */
[----:B------:R-:W-:Y:S11]  /*c9a0*/  IMAD R4, R202, 0x6000, R230 ;  /* 0x00006000ca047824 */ /* 0x000ff600078e02e6 */
[----:B------:R-:W-:Y:S01]  /*c9b0*/  @!UPT UIADD3 URZ, URZ, URZ, URZ ;  /* 0x0000003f3f3ff290 */ /* 0x000fe2000fffe03f */
[----:B------:R3:W-:Y:S04]  /*c9c0*/  LDGSTS.E.BYPASS.LTC128B.128 [R4], [R6.64], !P0 ;  /* 0x0000000006047fae */ /* 0x0007e8000c101d46 */
[----:B------:R5:W-:Y:S04]  /*c9d0*/  LDGSTS.E.BYPASS.LTC128B.128 [R4+0x2000], [R14.64], !P2 ;  /* 0x020000000e047fae */ /* 0x000be8000d101d46 */
[----:B------:R3:W-:Y:S01]  /*c9e0*/  LDGSTS.E.BYPASS.LTC128B.128 [R4+0x4000], [R12.64], !P6 ;  /* 0x040000000c047fae */ /* 0x0007e2000f101d46 */
[----:B-----5:R-:W-:Y:S02]  /*c9f0*/  IMAD.MOV.U32 R15, RZ, RZ, R218 ;  /* 0x000000ffff0f7224 */ /* 0x020fe400078e00da */
[----:B------:R-:W-:Y:S03]  /*ca00*/  IMAD.MOV.U32 R14, RZ, RZ, R3 ;  /* 0x000000ffff0e7224 */ /* 0x000fe600078e0003 */
.L_x_1342:
[----:B--234-:R-:W-:Y:S02]  /*ca10*/  IADD3 R12, -R15, 0x10, RZ ;  /* 0x000000100f0c7810 */ /* 0x01cfe40007ffe1ff */
[----:B------:R-:W-:Y:S02]  /*ca20*/  IADD3 R6, -R14, 0x10, RZ ;  /* 0x000000100e067810 */ /* 0x000fe40007ffe1ff */
[----:B------:R-:W-:Y:S02]  /*ca30*/  LOP3.LUT R12, R12, 0xf, RZ, 0xc0, !PT ;  /* 0x0000000f0c0c7812 */ /* 0x000fe400078ec0ff */
[----:B------:R-:W-:Y:S02]  /*ca40*/  LOP3.LUT R6, R6, 0xf, RZ, 0xc0, !PT ;  /* 0x0000000f06067812 */ /* 0x000fe400078ec0ff */
[-C--:B------:R-:W-:Y:S04]  /*ca50*/  IADD3 R12, P2, P0, R12, R2.reuse, R205 ;  /* 0x000000020c0c7210 */ /* 0x080fe8000785e0cd */
[-C--:B------:R-:W-:Y:S02]  /*ca60*/  IADD3.X R13, RZ, R5.reuse, R206, P2, P0 ;  /* 0x00000005ff0d7210 */ /* 0x080fe400017e04ce */
[----:B------:R-:W-:Y:S04]  /*ca70*/  IADD3 R6, P2, P0, R6, R2, R203 ;  /* 0x0000000206067210 */ /* 0x000fe8000785e0cb */
[----:B------:R-:W-:Y:S02]  /*ca80*/  IADD3.X R7, RZ, R5, R204, P2, P0 ;  /* 0x00000005ff077210 */ /* 0x000fe400017e04cc */
[----:B------:R-:W-:Y:S02]  /*ca90*/  IADD3 R2, P0, R2, R243, RZ ;  /* 0x000000f302027210 */ /* 0x000fe40007f1e0ff */
[----:B------:R-:W-:Y:S03]  /*caa0*/  ISETP.GE.AND P2, PT, R212, c[0x0][0x1d4], PT ;  /* 0x00007500d4007a0c */ /* 0x000fe60003f46270 */
[----:B------:R-:W-:Y:S01]  /*cab0*/  IMAD.X R3, R5, 0x1, R207, P0 ;  /* 0x0000000105037824 */ /* 0x000fe200000e06cf */
[----:B------:R-:W-:Y:S09]  /*cac0*/  ISETP.NE.U32.AND P0, PT, R15, RZ, PT ;  /* 0x000000ff0f00720c */ /* 0x000ff20003f05070 */
[----:B------:R-:W-:Y:S01]  /*cad0*/  @!PT LDS RZ, [RZ] ;  /* 0x00000000fffff984 */ /* 0x000fe20000000800 */
[----:B------:R-:W-:Y:S01]  /*cae0*/  @!PT LDS RZ, [RZ] ;  /* 0x00000000fffff984 */ /* 0x000fe20000000800 */
[----:B------:R-:W-:Y:S01]  /*caf0*/  @!PT LDS RZ, [RZ] ;  /* 0x00000000fffff984 */ /* 0x000fe20000000800 */
[----:B------:R2:W-:Y:S04]  /*cb00*/  LDGSTS.E.BYPASS.LTC128B.128 [R4+0x1000], [R2.64], !P2 ;  /* 0x0100000002047fae */ /* 0x0005e8000d101d46 */
[----:B------:R2:W-:Y:S01]  /*cb10*/  LDGSTS.E.BYPASS.LTC128B.128.ZFILL [R4+0x3000], [R12.64], P0 ;  /* 0x030000000c047fae */ /* 0x0005e20008141d46 */
[----:B------:R-:W-:Y:S11]  /*cb20*/  ISETP.NE.U32.AND P0, PT, R14, RZ, PT ;  /* 0x000000ff0e00720c */ /* 0x000ff60003f05070 */
[----:B------:R-:W-:Y:S02]  /*cb30*/  @!UPT UIADD3 URZ, URZ, URZ, URZ ;  /* 0x0000003f3f3ff290 */ /* 0x000fe4000fffe03f */
[----:B------:R2:W-:Y:S02]  /*cb40*/  LDGSTS.E.BYPASS.LTC128B.128.ZFILL [R4+0x5000], [R6.64], P0 ;  /* 0x0500000006047fae */ /* 0x0005e40008141d46 */
.L_x_1255:
[----:B------:R-:W-:Y:S05]  /*cb50*/  BSYNC B0 ;  /* 0x0000000000007941 */ /* 0x000fea0003800000 */
.L_x_1254:
[----:B------:R-:W0:Y:S01]  /*cb60*/  LDGDEPBAR ;  /* 0x00000000000079af */ /* 0x000e220000000000 */
[----:B------:R-:W-:Y:S01]  /*cb70*/  WARPSYNC 0xffffffff ;  /* 0xffffffff00007948 */ /* 0x000fe20003800000 */
[C---:B-12---:R-:W-:Y:S03]  /*cb80*/  HMMA.16816.F32.BF16 R4, R32.reuse, R8, RZ ;  /* 0x000000082004723c */ /* 0x046fe600000418ff */
[----:B------:R-:W-:Y:S02]  /*cb90*/  ISETP.GE.AND P0, PT, R202, 0x1, PT ;  /* 0x00000001ca00780c */ /* 0x000fe40003f06270 */
[C---:B------:R-:W-:Y:S02]  /*cba0*/  IADD3 R184, R191.reuse, R101, RZ ;  /* 0x00000065bfb87210 */ /* 0x040fe40007ffe0ff */
[----:B------:R-:W-:Y:S01]  /*cbb0*/  IADD3 R100, R0, R186, RZ ;  /* 0x000000ba00647210 */ /* 0x000fe20007ffe0ff */
[C---:B------:R-:W-:Y:S01]  /*cbc0*/  HMMA.16816.F32.BF16 R8, R32.reuse, R10, RZ ;  /* 0x0000000a2008723c */ /* 0x040fe200000418ff */
[-C--:B------:R-:W-:Y:S01]  /*cbd0*/  IADD3 R3, R186, R0.reuse, R191 ;  /* 0x00000000ba037210 */ /* 0x080fe20007ffe0bf */
[----:B------:R-:W-:Y:S02]  /*cbe0*/  LDSM.16.M88.4 R172, [R184+0x800] ;  /* 0x00080000b8ac783b */ /* 0x000fe40000000200 */
[----:B------:R-:W-:Y:S04]  /*cbf0*/  IADD3 R2, R202, 0x1, RZ ;  /* 0x00000001ca027810 */ /* 0x000fe80007ffe0ff */
[C---:B---3--:R-:W-:Y:S01]  /*cc00*/  HMMA.16816.F32.BF16 R12, R32.reuse, R16, RZ ;  /* 0x00000010200c723c */ /* 0x048fe200000418ff */
[----:B------:R-:W-:Y:S01]  /*cc10*/  SEL R202, R2, RZ, !P0 ;  /* 0x000000ff02ca7207 */ /* 0x000fe20004000000 */
[----:B------:R-:W2:Y:S02]  /*cc20*/  LDL R186, [R1+0x4] ;  /* 0x0000040001ba7983 */ /* 0x000ea40000100800 */
[----:B------:R-:W-:Y:S02]  /*cc30*/  IADD3 R2, R191, R0, RZ ;  /* 0x00000000bf027210 */ /* 0x000fe40007ffe0ff */
[----:B------:R-:W-:Y:S02]  /*cc40*/  LDSM.16.M88.4 R176, [R184+0x1000] ;  /* 0x00100000b8b0783b */ /* 0x000fe40000000200 */
[C---:B------:R-:W-:Y:S06]  /*cc50*/  HMMA.16816.F32.BF16 R16, R32.reuse, R18, RZ ;  /* 0x000000122010723c */ /* 0x040fec00000418ff */
[----:B------:R-:W-:Y:S02]  /*cc60*/  LDSM.16.M88.4 R160, [R2] ;  /* 0x0000000002a0783b */ /* 0x000fe40000000200 */
[C---:B----4-:R-:W-:Y:S06]  /*cc70*/  HMMA.16816.F32.BF16 R20, R32.reuse, R24, RZ ;  /* 0x000000182014723c */ /* 0x050fec00000418ff */
[----:B------:R-:W-:Y:S02]  /*cc80*/  LDSM.16.M88.4 R164, [R2+0x800] ;  /* 0x0008000002a4783b */ /* 0x000fe40000000200 */
[C---:B------:R-:W-:Y:S06]  /*cc90*/  HMMA.16816.F32.BF16 R24, R32.reuse, R26, RZ ;  /* 0x0000001a2018723c */ /* 0x040fec00000418ff */
[----:B------:R-:W-:Y:S02]  /*cca0*/  LDSM.16.M88.4 R168, [R2+0x1000] ;  /* 0x0010000002a8783b */ /* 0x000fe40000000200 */
[C---:B------:R-:W-:Y:S06]  /*ccb0*/  HMMA.16816.F32.BF16 R28, R32.reuse, R104, RZ ;  /* 0x00000068201c723c */ /* 0x040fec00000418ff */
[----:B------:R-:W-:Y:S02]  /*ccc0*/  LDSM.16.M88.4 R180, [R184+0x1800] ;  /* 0x00180000b8b4783b */ /* 0x000fe40000000200 */
[----:B------:R-:W-:Y:S06]  /*ccd0*/  HMMA.16816.F32.BF16 R32, R32, R106, RZ ;  /* 0x0000006a2020723c */ /* 0x000fec00000418ff */
[----:B------:R-:W1:Y:S02]  /*cce0*/  LDSM.16.M88.4 R104, [R190] ;  /* 0x00000000be68783b */ /* 0x000e640000000200 */
[C---:B------:R-:W-:Y:S08]  /*ccf0*/  HMMA.16816.F32.BF16 R4, R140.reuse, R144, R4 ;  /* 0x000000908c04723c */ /* 0x040ff00000041804 */
[C---:B------:R-:W-:Y:S01]  /*cd00*/  HMMA.16816.F32.BF16 R8, R140.reuse, R146, R8 ;  /* 0x000000928c08723c */ /* 0x040fe20000041808 */
[----:B------:R-:W3:Y:S07]  /*cd10*/  LDSM.16.M88.4 R144, [R2+0x1800] ;  /* 0x001800000290783b */ /* 0x000eee0000000200 */
[C---:B------:R-:W-:Y:S08]  /*cd20*/  HMMA.16816.F32.BF16 R12, R140.reuse, R148, R12 ;  /* 0x000000948c0c723c */ /* 0x040ff0000004180c */
[C---:B------:R-:W-:Y:S01]  /*cd30*/  HMMA.16816.F32.BF16 R16, R140.reuse, R150, R16 ;  /* 0x000000968c10723c */ /* 0x040fe20000041810 */
[----:B------:R-:W-:Y:S07]  /*cd40*/  LDSM.16.M88.4 R148, [R189] ;  /* 0x00000000bd94783b */ /* 0x000fee0000000200 */
[C---:B------:R-:W-:Y:S08]  /*cd50*/  HMMA.16816.F32.BF16 R20, R140.reuse, R152, R20 ;  /* 0x000000988c14723c */ /* 0x040ff00000041814 */
[C---:B------:R-:W-:Y:S01]  /*cd60*/  HMMA.16816.F32.BF16 R24, R140.reuse, R154, R24 ;  /* 0x0000009a8c18723c */ /* 0x040fe20000041818 */
[----:B------:R-:W4:Y:S07]  /*cd70*/  LDSM.16.M88.4 R152, [R184] ;  /* 0x00000000b898783b */ /* 0x000f2e0000000200 */
[C---:B------:R-:W-:Y:S08]  /*cd80*/  HMMA.16816.F32.BF16 R28, R140.reuse, R156, R28 ;  /* 0x0000009c8c1c723c */ /* 0x040ff0000004181c */
[----:B------:R-:W-:Y:S01]  /*cd90*/  HMMA.16816.F32.BF16 R32, R140, R158, R32 ;  /* 0x0000009e8c20723c */ /* 0x000fe20000041820 */
[----:B------:R-:W-:Y:S07]  /*cda0*/  LDSM.16.M88.4 R140, [R188+0x4000] ;  /* 0x00400000bc8c783b */ /* 0x000fee0000000200 */
[C---:B-1----:R-:W-:Y:S01]  /*cdb0*/  HMMA.16816.F32.BF16 R4, R104.reuse, R160, R4 ;  /* 0x000000a06804723c */ /* 0x042fe20000041804 */
[----:B------:R-:W1:Y:S07]  /*cdc0*/  LDSM.16.M88.4 R156, [R0+0x2000] ;  /* 0x00200000009c783b */ /* 0x000e6e0000000200 */
[C---:B------:R-:W-:Y:S01]  /*cdd0*/  HMMA.16816.F32.BF16 R8, R104.reuse, R162, R8 ;  /* 0x000000a26808723c */ /* 0x040fe20000041808 */
[----:B------:R-:W5:Y:S07]  /*cde0*/  LDSM.16.M88.4 R160, [R0+0x2800] ;  /* 0x0028000000a0783b */ /* 0x000f6e0000000200 */
[C---:B------:R-:W-:Y:S08]  /*cdf0*/  HMMA.16816.F32.BF16 R12, R104.reuse, R164, R12 ;  /* 0x000000a4680c723c */ /* 0x040ff0000004180c */
[C---:B------:R-:W-:Y:S01]  /*ce00*/  HMMA.16816.F32.BF16 R16, R104.reuse, R166, R16 ;  /* 0x000000a66810723c */ /* 0x040fe20000041810 */
[----:B------:R-:W1:Y:S07]  /*ce10*/  LDSM.16.M88.4 R164, [R0+0x3000] ;  /* 0x0030000000a4783b */ /* 0x000e6e0000000200 */
[C---:B------:R-:W-:Y:S08]  /*ce20*/  HMMA.16816.F32.BF16 R20, R104.reuse, R168, R20 ;  /* 0x000000a86814723c */ /* 0x040ff00000041814 */
[C---:B------:R-:W-:Y:S01]  /*ce30*/  HMMA.16816.F32.BF16 R24, R104.reuse, R170, R24 ;  /* 0x000000aa6818723c */ /* 0x040fe20000041818 */
[----:B------:R-:W1:Y:S07]  /*ce40*/  LDSM.16.M88.4 R168, [R0+0x3800] ;  /* 0x0038000000a8783b */ /* 0x000e6e0000000200 */
[C---:B---3--:R-:W-:Y:S08]  /*ce50*/  HMMA.16816.F32.BF16 R28, R104.reuse, R144, R28 ;  /* 0x00000090681c723c */ /* 0x048ff0000004181c */
[----:B------:R-:W-:Y:S01]  /*ce60*/  HMMA.16816.F32.BF16 R32, R104, R146, R32 ;  /* 0x000000926820723c */ /* 0x000fe20000041820 */
[----:B------:R-:W-:Y:S07]  /*ce70*/  LDSM.16.M88.4 R104, [R187+0x4000] ;  /* 0x00400000bb68783b */ /* 0x000fee0000000200 */
[C---:B----4-:R-:W-:Y:S01]  /*ce80*/  HMMA.16816.F32.BF16 R4, R148.reuse, R152, R4 ;  /* 0x000000989404723c */ /* 0x050fe20000041804 */
[----:B------:R-:W3:Y:S07]  /*ce90*/  LDSM.16.M88.4 R144, [R101+0x2000] ;  /* 0x002000006590783b */ /* 0x000eee0000000200 */
[C---:B------:R-:W-:Y:S01]  /*cea0*/  HMMA.16816.F32.BF16 R8, R148.reuse, R154, R8 ;  /* 0x0000009a9408723c */ /* 0x040fe20000041808 */
[----:B------:R-:W4:Y:S07]  /*ceb0*/  LDSM.16.M88.4 R152, [R100+0x2800] ;  /* 0x002800006498783b */ /* 0x000f2e0000000200 */
[C---:B------:R-:W-:Y:S08]  /*cec0*/  HMMA.16816.F32.BF16 R12, R148.reuse, R172, R12 ;  /* 0x000000ac940c723c */ /* 0x040ff0000004180c */
[C---:B------:R-:W-:Y:S01]  /*ced0*/  HMMA.16816.F32.BF16 R16, R148.reuse, R174, R16 ;  /* 0x000000ae9410723c */ /* 0x040fe20000041810 */
[----:B------:R-:W2:Y:S07]  /*cee0*/  LDSM.16.M88.4 R172, [R100+0x3000] ;  /* 0x0030000064ac783b */ /* 0x000eae0000000200 */
[C---:B------:R-:W-:Y:S08]  /*cef0*/  HMMA.16816.F32.BF16 R20, R148.reuse, R176, R20 ;  /* 0x000000b09414723c */ /* 0x040ff00000041814 */
[C---:B------:R-:W-:Y:S01]  /*cf00*/  HMMA.16816.F32.BF16 R24, R148.reuse, R178, R24 ;  /* 0x000000b29418723c */ /* 0x040fe20000041818 */
[----:B------:R-:W2:Y:S07]  /*cf10*/  LDSM.16.M88.4 R176, [R100+0x3800] ;  /* 0x0038000064b0783b */ /* 0x000eae0000000200 */
[C---:B------:R-:W-:Y:S08]  /*cf20*/  HMMA.16816.F32.BF16 R28, R148.reuse, R180, R28 ;  /* 0x000000b4941c723c */ /* 0x040ff0000004181c */
[----:B------:R-:W-:Y:S01]  /*cf30*/  HMMA.16816.F32.BF16 R32, R148, R182, R32 ;  /* 0x000000b69420723c */ /* 0x000fe20000041820 */
[----:B------:R-:W-:Y:S07]  /*cf40*/  LDSM.16.M88.4 R148, [R190+0x4000] ;  /* 0x00400000be94783b */ /* 0x000fee0000000200 */
[C---:B-1----:R-:W-:Y:S01]  /*cf50*/  HMMA.16816.F32.BF16 R4, R140.reuse, R156, R4 ;  /* 0x0000009c8c04723c */ /* 0x042fe20000041804 */
[----:B------:R-:W-:Y:S07]  /*cf60*/  LDSM.16.M88.4 R180, [R101+0x4000] ;  /* 0x0040000065b4783b */ /* 0x000fee0000000200 */
[C---:B------:R-:W-:Y:S01]  /*cf70*/  HMMA.16816.F32.BF16 R8, R140.reuse, R158, R8 ;  /* 0x0000009e8c08723c */ /* 0x040fe20000041808 */
[----:B------:R-:W1:Y:S07]  /*cf80*/  LDSM.16.M88.4 R156, [R2+0x2000] ;  /* 0x00200000029c783b */ /* 0x000e6e0000000200 */
[C---:B-----5:R-:W-:Y:S08]  /*cf90*/  HMMA.16816.F32.BF16 R12, R140.reuse, R160, R12 ;  /* 0x000000a08c0c723c */ /* 0x060ff0000004180c */
[C---:B------:R-:W-:Y:S01]  /*cfa0*/  HMMA.16816.F32.BF16 R16, R140.reuse, R162, R16 ;  /* 0x000000a28c10723c */ /* 0x040fe20000041810 */
[----:B------:R-:W5:Y:S07]  /*cfb0*/  LDSM.16.M88.4 R160, [R2+0x2800] ;  /* 0x0028000002a0783b */ /* 0x000f6e0000000200 */
[C---:B------:R-:W-:Y:S08]  /*cfc0*/  HMMA.16816.F32.BF16 R20, R140.reuse, R164, R20 ;  /* 0x000000a48c14723c */ /* 0x040ff00000041814 */
[C---:B------:R-:W-:Y:S01]  /*cfd0*/  HMMA.16816.F32.BF16 R24, R140.reuse, R166, R24 ;  /* 0x000000a68c18723c */ /* 0x040fe20000041818 */
[----:B------:R-:W1:Y:S07]  /*cfe0*/  LDSM.16.M88.4 R164, [R2+0x3000] ;  /* 0x0030000002a4783b */ /* 0x000e6e0000000200 */
[C---:B------:R-:W-:Y:S08]  /*cff0*/  HMMA.16816.F32.BF16 R28, R140.reuse, R168, R28 ;  /* 0x000000a88c1c723c */ /* 0x040ff0000004181c */
[----:B------:R-:W-:Y:S01]  /*d000*/  HMMA.16816.F32.BF16 R32, R140, R170, R32 ;  /* 0x000000aa8c20723c */ /* 0x000fe20000041820 */
[----:B------:R-:W1:Y:S07]  /*d010*/  LDSM.16.M88.4 R140, [R2+0x3800] ;  /* 0x00380000028c783b */ /* 0x000e6e0000000200 */
[C---:B---3--:R-:W-:Y:S01]  /*d020*/  HMMA.16816.F32.BF16 R4, R104.reuse, R144, R4 ;  /* 0x000000906804723c */ /* 0x048fe20000041804 */
[----:B------:R-:W-:Y:S07]  /*d030*/  LDSM.16.M88.4 R168, [R0+0x4000] ;  /* 0x0040000000a8783b */ /* 0x000fee0000000200 */
[C---:B------:R-:W-:Y:S01]  /*d040*/  HMMA.16816.F32.BF16 R8, R104.reuse, R146, R8 ;  /* 0x000000926808723c */ /* 0x040fe20000041808 */
[----:B------:R-:W-:Y:S07]  /*d050*/  LDSM.16.M88.4 R144, [R184+0x2000] ;  /* 0x00200000b890783b */ /* 0x000fee0000000200 */
[C---:B----4-:R-:W-:Y:S08]  /*d060*/  HMMA.16816.F32.BF16 R12, R104.reuse, R152, R12 ;  /* 0x00000098680c723c */ /* 0x050ff0000004180c */
        /* <DEDUP_REMOVED lines=12> */
[C---:B-----5:R-:W-:Y:S08]  /*d130*/  HMMA.16816.F32.BF16 R12, R148.reuse, R160, R12 ;  /* 0x000000a0940c723c */ /* 0x060ff0000004180c */
[C---:B------:R-:W-:Y:S01]  /*d140*/  HMMA.16816.F32.BF16 R16, R148.reuse, R162, R16 ;  /* 0x000000a29410723c */ /* 0x040fe20000041810 */
[----:B------:R-:W3:Y:S07]  /*d150*/  LDSM.16.M88.4 R160, [R3+0x3800] ;  /* 0x0038000003a0783b */ /* 0x000eee0000000200 */
[C---:B------:R-:W-:Y:S08]  /*d160*/  HMMA.16816.F32.BF16 R20, R148.reuse, R164, R20 ;  /* 0x000000a49414723c */ /* 0x040ff00000041814 */
[C---:B------:R-:W-:Y:S01]  /*d170*/  HMMA.16816.F32.BF16 R24, R148.reuse, R166, R24 ;  /* 0x000000a69418723c */ /* 0x040fe20000041818 */
[----:B------:R-:W4:Y:S07]  /*d180*/  LDSM.16.M88.4 R164, [R188+0x8000] ;  /* 0x00800000bca4783b */ /* 0x000f2e0000000200 */
[C---:B------:R-:W-:Y:S08]  /*d190*/  HMMA.16816.F32.BF16 R28, R148.reuse, R140, R28 ;  /* 0x0000008c941c723c */ /* 0x040ff0000004181c */
[----:B------:R-:W-:Y:S01]  /*d1a0*/  HMMA.16816.F32.BF16 R32, R148, R142, R32 ;  /* 0x0000008e9420723c */ /* 0x000fe20000041820 */
[----:B------:R-:W5:Y:S07]  /*d1b0*/  LDSM.16.M88.4 R140, [R0+0x4800] ;  /* 0x00480000008c783b */ /* 0x000f6e0000000200 */
[C---:B--2---:R-:W-:Y:S01]  /*d1c0*/  HMMA.16816.F32.BF16 R4, R104.reuse, R144, R4 ;  /* 0x000000906804723c */ /* 0x044fe20000041804 */
[----:B------:R-:W2:Y:S07]  /*d1d0*/  LDSM.16.M88.4 R148, [R0+0x5000] ;  /* 0x005000000094783b */ /* 0x000eae0000000200 */
[C---:B------:R-:W-:Y:S01]  /*d1e0*/  HMMA.16816.F32.BF16 R8, R104.reuse, R146, R8 ;  /* 0x000000926808723c */ /* 0x040fe20000041808 */
[----:B------:R-:W-:Y:S07]  /*d1f0*/  LDSM.16.M88.4 R144, [R100+0x5000] ;  /* 0x005000006490783b */ /* 0x000fee0000000200 */
[C---:B------:R-:W-:Y:S08]  /*d200*/  HMMA.16816.F32.BF16 R12, R104.reuse, R152, R12 ;  /* 0x00000098680c723c */ /* 0x040ff0000004180c */
[C---:B------:R-:W-:Y:S01]  /*d210*/  HMMA.16816.F32.BF16 R16, R104.reuse, R154, R16 ;  /* 0x0000009a6810723c */ /* 0x040fe20000041810 */
[----:B------:R-:W-:Y:S07]  /*d220*/  LDSM.16.M88.4 R152, [R100+0x5800] ;  /* 0x005800006498783b */ /* 0x000fee0000000200 */
[C---:B-1----:R-:W-:Y:S08]  /*d230*/  HMMA.16816.F32.BF16 R20, R104.reuse, R156, R20 ;  /* 0x0000009c6814723c */ /* 0x042ff00000041814 */
[C---:B------:R-:W-:Y:S01]  /*d240*/  HMMA.16816.F32.BF16 R24, R104.reuse, R158, R24 ;  /* 0x0000009e6818723c */ /* 0x040fe20000041818 */
[----:B------:R-:W-:Y:S07]  /*d250*/  LDSM.16.M88.4 R156, [R190+0x8000] ;  /* 0x00800000be9c783b */ /* 0x000fee0000000200 */
[C---:B---3--:R-:W-:Y:S08]  /*d260*/  HMMA.16816.F32.BF16 R28, R104.reuse, R160, R28 ;  /* 0x000000a0681c723c */ /* 0x048ff0000004181c */
[----:B------:R-:W-:Y:S01]  /*d270*/  HMMA.16816.F32.BF16 R32, R104, R162, R32 ;  /* 0x000000a26820723c */ /* 0x000fe20000041820 */
[----:B------:R-:W1:Y:S07]  /*d280*/  LDSM.16.M88.4 R104, [R100+0x4800] ;  /* 0x004800006468783b */ /* 0x000e6e0000000200 */
[C---:B----4-:R-:W-:Y:S01]  /*d290*/  HMMA.16816.F32.BF16 R4, R164.reuse, R168, R4 ;  /* 0x000000a8a404723c */ /* 0x050fe20000041804 */
[----:B------:R-:W3:Y:S07]  /*d2a0*/  LDSM.16.M88.4 R160, [R2+0x4000] ;  /* 0x0040000002a0783b */ /* 0x000eee0000000200 */
[C---:B------:R-:W-:Y:S01]  /*d2b0*/  HMMA.16816.F32.BF16 R8, R164.reuse, R170, R8 ;  /* 0x000000aaa408723c */ /* 0x040fe20000041808 */
[----:B------:R-:W-:Y:S07]  /*d2c0*/  LDSM.16.M88.4 R168, [R189+0x8000] ;  /* 0x00800000bda8783b */ /* 0x000fee0000000200 */
[C---:B-----5:R-:W-:Y:S08]  /*d2d0*/  HMMA.16816.F32.BF16 R12, R164.reuse, R140, R12 ;  /* 0x0000008ca40c723c */ /* 0x060ff0000004180c */
[C---:B------:R-:W-:Y:S01]  /*d2e0*/  HMMA.16816.F32.BF16 R16, R164.reuse, R142, R16 ;  /* 0x0000008ea410723c */ /* 0x040fe20000041810 */
[----:B------:R-:W4:Y:S07]  /*d2f0*/  LDSM.16.M88.4 R140, [R2+0x4800] ;  /* 0x00480000028c783b */ /* 0x000f2e0000000200 */
[C---:B--2---:R-:W-:Y:S08]  /*d300*/  HMMA.16816.F32.BF16 R20, R164.reuse, R148, R20 ;  /* 0x00000094a414723c */ /* 0x044ff00000041814 */
[C---:B------:R-:W-:Y:S01]  /*d310*/  HMMA.16816.F32.BF16 R24, R164.reuse, R150, R24 ;  /* 0x00000096a418723c */ /* 0x040fe20000041818 */
[----:B------:R-:W2:Y:S07]  /*d320*/  LDSM.16.M88.4 R148, [R2+0x5000] ;  /* 0x005000000294783b */ /* 0x000eae0000000200 */
[C---:B------:R-:W-:Y:S08]  /*d330*/  HMMA.16816.F32.BF16 R28, R164.reuse, R172, R28 ;  /* 0x000000aca41c723c */ /* 0x040ff0000004181c */
[----:B------:R-:W-:Y:S01]  /*d340*/  HMMA.16816.F32.BF16 R32, R164, R174, R32 ;  /* 0x000000aea420723c */ /* 0x000fe20000041820 */
[----:B------:R-:W5:Y:S07]  /*d350*/  LDSM.16.M88.4 R164, [R2+0x5800] ;  /* 0x0058000002a4783b */ /* 0x000f6e0000000200 */
[C---:B------:R-:W-:Y:S01]  /*d360*/  HMMA.16816.F32.BF16 R4, R176.reuse, R180, R4 ;  /* 0x000000b4b004723c */ /* 0x040fe20000041804 */
[----:B------:R-:W2:Y:S07]  /*d370*/  LDSM.16.M88.4 R172, [R184+0x4000] ;  /* 0x00400000b8ac783b */ /* 0x000eae0000000200 */
[C---:B------:R-:W-:Y:S08]  /*d380*/  HMMA.16816.F32.BF16 R8, R176.reuse, R182, R8 ;  /* 0x000000b6b008723c */ /* 0x040ff00000041808 */
[C---:B-1----:R-:W-:Y:S08]  /*d390*/  HMMA.16816.F32.BF16 R12, R176.reuse, R104, R12 ;  /* 0x00000068b00c723c */ /* 0x042ff0000004180c */
[C---:B------:R-:W-:Y:S01]  /*d3a0*/  HMMA.16816.F32.BF16 R16, R176.reuse, R106, R16 ;  /* 0x0000006ab010723c */ /* 0x040fe20000041810 */
[----:B------:R-:W1:Y:S07]  /*d3b0*/  LDSM.16.M88.4 R104, [R3+0x4800] ;  /* 0x004800000368783b */ /* 0x000e6e0000000200 */
[C---:B------:R-:W-:Y:S08]  /*d3c0*/  HMMA.16816.F32.BF16 R20, R176.reuse, R144, R20 ;  /* 0x00000090b014723c */ /* 0x040ff00000041814 */
[C---:B------:R-:W-:Y:S08]  /*d3d0*/  HMMA.16816.F32.BF16 R24, R176.reuse, R146, R24 ;  /* 0x00000092b018723c */ /* 0x040ff00000041818 */
[C---:B------:R-:W-:Y:S08]  /*d3e0*/  HMMA.16816.F32.BF16 R28, R176.reuse, R152, R28 ;  /* 0x00000098b01c723c */ /* 0x040ff0000004181c */
[----:B------:R-:W-:Y:S08]  /*d3f0*/  HMMA.16816.F32.BF16 R32, R176, R154, R32 ;  /* 0x0000009ab020723c */ /* 0x000ff00000041820 */
[C---:B---3--:R-:W-:Y:S08]  /*d400*/  HMMA.16816.F32.BF16 R4, R156.reuse, R160, R4 ;  /* 0x000000a09c04723c */ /* 0x048ff00000041804 */
[C---:B------:R-:W-:Y:S08]  /*d410*/  HMMA.16816.F32.BF16 R8, R156.reuse, R162, R8 ;  /* 0x000000a29c08723c */ /* 0x040ff00000041808 */
[C---:B----4-:R-:W-:Y:S08]  /*d420*/  HMMA.16816.F32.BF16 R12, R156.reuse, R140, R12 ;  /* 0x0000008c9c0c723c */ /* 0x050ff0000004180c */
[C---:B------:R-:W-:Y:S08]  /*d430*/  HMMA.16816.F32.BF16 R16, R156.reuse, R142, R16 ;  /* 0x0000008e9c10723c */ /* 0x040ff00000041810 */
[C---:B--2---:R-:W-:Y:S08]  /*d440*/  HMMA.16816.F32.BF16 R20, R156.reuse, R148, R20 ;  /* 0x000000949c14723c */ /* 0x044ff00000041814 */
[C---:B------:R-:W-:Y:S08]  /*d450*/  HMMA.16816.F32.BF16 R24, R156.reuse, R150, R24 ;  /* 0x000000969c18723c */ /* 0x040ff00000041818 */
[C---:B-----5:R-:W-:Y:S08]  /*d460*/  HMMA.16816.F32.BF16 R28, R156.reuse, R164, R28 ;  /* 0x000000a49c1c723c */ /* 0x060ff0000004181c */
[----:B------:R-:W-:Y:S08]  /*d470*/  HMMA.16816.F32.BF16 R32, R156, R166, R32 ;  /* 0x000000a69c20723c */ /* 0x000ff00000041820 */
[C---:B------:R-:W-:Y:S08]  /*d480*/  HMMA.16816.F32.BF16 R4, R168.reuse, R172, R4 ;  /* 0x000000aca804723c */ /* 0x040ff00000041804 */
        /* <DEDUP_REMOVED lines=31> */
[C---:B----4-:R-:W-:Y:S08]  /*d680*/  HMMA.16816.F32.BF16 R20, R168.reuse, R4, R20 ;  /* 0x00000004a814723c */ /* 0x050ff00000041814 */
[----:B------:R-:W4:Y:S01]  /*d690*/  MUFU.TANH R146, R14 ;  /* 0x0000000e00927308 */ /* 0x000f220000002400 */
[----:B------:R-:W-:Y:S01]  /*d6a0*/  LEA R4, R186, R238, 0x7 ;  /* 0x000000eeba047211 */ /* 0x000fe200078e38ff */
[C---:B------:R-:W-:Y:S03]  /*d6b0*/  HMMA.16816.F32.BF16 R24, R168.reuse, R6, R24 ;  /* 0x00000006a818723c */ /* 0x040fe60000041818 */
[----:B------:R-:W-:Y:S05]  /*d6c0*/  IADD3 R4, R236, R4, R237 ;  /* 0x00000004ec047210 */ /* 0x000fea0007ffe0ed */
[----:B------:R-:W1:Y:S01]  /*d6d0*/  MUFU.TANH R145, R15 ;  /* 0x0000000f00917308 */ /* 0x000e620000002400 */
[----:B------:R-:W-:Y:S05]  /*d6e0*/  @P4 IMAD.HI.U32 R0, R4, c[0x0][0x2c8], RZ ;  /* 0x0000b20004004a27 */ /* 0x000fea00078e00ff */
[----:B------:R-:W-:Y:S01]  /*d6f0*/  @P4 SHF.R.U32.HI R4, RZ, c[0x0][0x2cc], R0 ;  /* 0x0000b300ff044a19 */ /* 0x000fe20000011600 */
[----:B------:R-:W-:Y:S03]  /*d700*/  FMUL.FTZ R20, R20, c[0x0][0x320] ;  /* 0x0000c80014147a20 */ /* 0x000fe60000410000 */
[----:B------:R-:W1:Y:S01]  /*d710*/  MUFU.TANH R107, R16 ;  /* 0x00000010006b7308 */ /* 0x000e620000002400 */
[----:B------:R-:W-:Y:S01]  /*d720*/  FMUL.FTZ R22, R22, c[0x0][0x320] ;  /* 0x0000c80016167a20 */ /* 0x000fe20000410000 */
[----:B------:R-:W1:Y:S08]  /*d730*/  SHFL.IDX PT, R3, R4, RZ, 0x1c1f ;  /* 0x001c1fff04037589 */ /* 0x000e7000000e0000 */
[----:B------:R1:W1:Y:S01]  /*d740*/  MUFU.TANH R101, R17 ;  /* 0x0000001100657308 */ /* 0x0002620000002400 */
[C---:B-----5:R-:W-:Y:S09]  /*d750*/  HMMA.16816.F32.BF16 R28, R168.reuse, R8, R28 ;  /* 0x00000008a81c723c */ /* 0x060ff2000004181c */
[----:B------:R5:W2:Y:S01]  /*d760*/  MUFU.TANH R143, R18 ;  /* 0x00000012008f7308 */ /* 0x000aa20000002400 */
[----:B------:R-:W-:Y:S07]  /*d770*/  HMMA.16816.F32.BF16 R32, R168, R10, R32 ;  /* 0x0000000aa820723c */ /* 0x000fee0000041820 */
[----:B------:R-:W-:Y:S02]  /*d780*/  SHF.L.U32 R168, R199, 0x6, RZ ;  /* 0x00000006c7a87819 */ /* 0x000fe400000006ff */
[----:B------:R2:W2:Y:S03]  /*d790*/  MUFU.TANH R142, R19 ;  /* 0x00000013008e7308 */ /* 0x0004a60000002400 */
[----:B-1----:R-:W-:Y:S01]  /*d7a0*/  FMUL.FTZ R17, R25, c[0x0][0x320] ;  /* 0x0000c80019117a20 */ /* 0x002fe20000410000 */
[----:B------:R-:W-:Y:S01]  /*d7b0*/  IADD3 R0, -R222, 0x1, -R168 ;  /* 0x00000001de007810 */ /* 0x000fe20007ffe9a8 */
[----:B------:R-:W-:Y:S03]  /*d7c0*/  FMUL.FTZ R14, R28, c[0x0][0x320] ;  /* 0x0000c8001c0e7a20 */ /* 0x000fe60000410000 */
[----:B------:R-:W-:Y:S02]  /*d7d0*/  IADD3 R0, -R224, R0, R223 ;  /* 0x00000000e0007210 */ /* 0x000fe40007ffe1df */
[----:B------:R1:W1:Y:S01]  /*d7e0*/  MUFU.TANH R100, R20 ;  /* 0x0000001400647308 */ /* 0x0002620000002400 */
[----:B------:R-:W-:Y:S02]  /*d7f0*/  FMUL.FTZ R12, R29, c[0x0][0x320] ;  /* 0x0000c8001d0c7a20 */ /* 0x000fe40000410000 */
[----:B------:R-:W-:Y:S01]  /*d800*/  FMUL.FTZ R16, R30, c[0x0][0x320] ;  /* 0x0000c8001e107a20 */ /* 0x000fe20000410000 */
[----:B------:R-:W-:Y:S01]  /*d810*/  IADD3 R6, R0, c[0x0][0x328], RZ ;  /* 0x0000ca0000067a10 */ /* 0x000fe20007ffe0ff */
[----:B-----5:R-:W-:Y:S01]  /*d820*/  FMUL.FTZ R18, R24, c[0x0][0x320] ;  /* 0x0000c80018127a20 */ /* 0x020fe20000410000 */
[----:B------:R-:W-:Y:S01]  /*d830*/  IADD3 R5, R0, UR4, RZ ;  /* 0x0000000400057c10 */ /* 0x000fe2000fffe0ff */
[----:B------:R-:W-:Y:S01]  /*d840*/  FMUL.FTZ R15, R31, c[0x0][0x320] ;  /* 0x0000c8001f0f7a20 */ /* 0x000fe20000410000 */
[-C--:B------:R-:W-:Y:S01]  /*d850*/  IADD3 R2, R6, R3.reuse, RZ ;  /* 0x0000000306027210 */ /* 0x080fe20007ffe0ff */
[----:B------:R-:W-:Y:S01]  /*d860*/  FMUL.FTZ R9, R32, c[0x0][0x320] ;  /* 0x0000c80020097a20 */ /* 0x000fe20000410000 */
[----:B------:R5:W3:Y:S01]  /*d870*/  MUFU.TANH R106, R22 ;  /* 0x00000016006a7308 */ /* 0x000ae20000002400 */
[----:B------:R-:W-:Y:S01]  /*d880*/  FMUL.FTZ R13, R34, c[0x0][0x320] ;  /* 0x0000c800220d7a20 */ /* 0x000fe20000410000 */
[----:B------:R-:W-:Y:S01]  /*d890*/  IADD3 R0, R5, R3, RZ ;  /* 0x0000000305007210 */ /* 0x000fe20007ffe0ff */
[----:B------:R-:W-:Y:S02]  /*d8a0*/  FMUL.FTZ R33, R33, c[0x0][0x320] ;  /* 0x0000c80021217a20 */ /* 0x000fe40000410000 */
[----:B--2---:R-:W-:Y:S02]  /*d8b0*/  FMUL.FTZ R19, R21, c[0x0][0x320] ;  /* 0x0000c80015137a20 */ /* 0x004fe40000410000 */
[----:B------:R-:W-:Y:S02]  /*d8c0*/  FMUL.FTZ R21, R26, c[0x0][0x320] ;  /* 0x0000c8001a157a20 */ /* 0x000fe40000410000 */
[----:B------:R-:W-:Y:S01]  /*d8d0*/  FMUL.FTZ R35, R35, c[0x0][0x320] ;  /* 0x0000c80023237a20 */ /* 0x000fe20000410000 */
[----:B------:R-:W2:Y:S01]  /*d8e0*/  MUFU.TANH R18, R18 ;  /* 0x0000001200127308 */ /* 0x000ea20000002400 */
[----:B-1----:R-:W-:Y:S09]  /*d8f0*/  FMUL.FTZ R20, R27, c[0x0][0x320] ;  /* 0x0000c8001b147a20 */ /* 0x002ff20000410000 */
        /* <DEDUP_REMOVED lines=11> */
[----:B------:R1:W1:Y:S10]  /*d9b0*/  MUFU.TANH R104, R33 ;  /* 0x0000002100687308 */ /* 0x0002740000002400 */
[----:B------:R-:W1:Y:S10]  /*d9c0*/  MUFU.TANH R13, R13 ;  /* 0x0000000d000d7308 */ /* 0x000e740000002400 */
[----:B------:R1:W1:Y:S01]  /*d9d0*/  MUFU.TANH R105, R35 ;  /* 0x0000002300697308 */ /* 0x0002620000002400 */
        /* <DEDUP_REMOVED lines=14> */
.L_x_1260:
[----:B------:R-:W-:Y:S04]  /*dac0*/  MOV R7, 0x1 ;  /* 0x0000000100077802 */ /* 0x000fe80000000f00 */
[----:B------:R-:W-:Y:S11]  /*dad0*/  ISETP.NE.AND P0, PT, R7, c[0x0][0x32c], PT ;  /* 0x0000cb0007007a0c */ /* 0x000ff60003f05270 */
[----:B------:R-:W-:Y:S02]  /*dae0*/  @!UPT UIADD3 URZ, URZ, URZ, URZ ;  /* 0x0000003f3f3ff290 */ /* 0x000fe4000fffe03f */
[----:B------:R-:W-:Y:S05]  /*daf0*/  @P0 IMAD.HI.U32 R7, R3, c[0x0][0x330], RZ ;  /* 0x0000cc0003070a27 */ /* 0x000fea00078e00ff */
[----:B------:R-:W-:Y:S02]  /*db00*/  @P0 SHF.R.U32.HI R3, RZ, c[0x0][0x334], R7 ;  /* 0x0000cd00ff030a19 */ /* 0x000fe40000011607 */
.L_x_1261:
[----:B------:R-:W-:Y:S05]  /*db10*/  BSYNC B0 ;  /* 0x0000000000007941 */ /* 0x000fea0003800000 */
.L_x_1259:
[----:B------:R-:W-:Y:S04]  /*db20*/  IMAD R3, R3, c[0x0][0x32c], -R168 ;  /* 0x0000cb0003037a24 */ /* 0x000fe800078e0aa8 */
[----:B------:R-:W-:Y:S05]  /*db30*/  IMAD.IADD R3, R3, 0x1, -R222 ;  /* 0x0000000103037824 */ /* 0x000fea00078e0ade */
[----:B------:R-:W-:Y:S02]  /*db40*/  IADD3 R7, R3, c[0x0][0x32c], RZ ;  /* 0x0000cb0003077a10 */ /* 0x000fe40007ffe0ff */
[----:B------:R-:W-:Y:S02]  /*db50*/  IMNMX R0, R0, R3, !PT ;  /* 0x0000000300007217 */ /* 0x000fe40007800200 */
[----:B------:R-:W-:Y:S02]  /*db60*/  IMNMX R2, R2, R7, PT ;  /* 0x0000000702027217 */ /* 0x000fe40003800200 */
.L_x_1258:
[----:B--234-:R-:W-:Y:S01]  /*db70*/  ISETP.GT.AND P2, PT, R199, -0x1, PT ;  /* 0xffffffffc700780c */ /* 0x01cfe20003f44270 */
[----:B------:R-:W2:Y:S03]  /*db80*/  SHFL.IDX PT, R3, R4, 0x1, 0x1c1f ;  /* 0x003c1f0004037f89 */ /* 0x000ea600000e0000 */
        /* <DEDUP_REMOVED lines=45> */
[----:B------:R-:W-:Y:S01]  /*de60*/  ISETP.GT.AND P0, PT, R0, 0x39, P2 ;  /* 0x000000390000780c */ /* 0x000fe20001704270 */
[--C-:B--2---:R-:W-:Y:S03]  /*de70*/  IMAD.IADD R0, R5, 0x1, R3.reuse ;  /* 0x0000000105007824 */ /* 0x104fe600078e0203 */
[----:B------:R-:W-:Y:S01]  /*de80*/  ISETP.LT.OR P0, PT, R2, 0x3a, P0 ;  /* 0x0000003a0200780c */ /* 0x000fe20000701670 */
[----:B------:R-:W-:Y:S03]  /*de90*/  IMAD.IADD R2, R6, 0x1, R3 ;  /* 0x0000000106027824 */ /* 0x000fe600078e0203 */
        /* <DEDUP_REMOVED lines=15> */
.L_x_1264:
[----:B------:R-:W-:Y:S04]  /*df90*/  MOV R4, 0x1 ;  /* 0x0000000100047802 */ /* 0x000fe80000000f00 */
[----:B------:R-:W-:Y:S11]  /*dfa0*/  ISETP.NE.AND P0, PT, R4, c[0x0][0x32c], PT ;  /* 0x0000cb0004007a0c */ /* 0x000ff60003f05270 */
[----:B------:R-:W-:Y:S02]  /*dfb0*/  @!UPT UIADD3 URZ, URZ, URZ, URZ ;  /* 0x0000003f3f3ff290 */ /* 0x000fe4000fffe03f */
[----:B------:R-:W-:Y:S05]  /*dfc0*/  @P0 IMAD.HI.U32 R4, R3, c[0x0][0x330], RZ ;  /* 0x0000cc0003040a27 */ /* 0x000fea00078e00ff */
[----:B------:R-:W-:Y:S02]  /*dfd0*/  @P0 SHF.R.U32.HI R3, RZ, c[0x0][0x334], R4 ;  /* 0x0000cd00ff030a19 */ /* 0x000fe40000011604 */
.L_x_1265:
[----:B------:R-:W-:Y:S05]  /*dfe0*/  BSYNC B0 ;  /* 0x0000000000007941 */ /* 0x000fea0003800000 */
.L_x_1263:
[----:B------:R-:W-:Y:S04]  /*dff0*/  IMAD R3, R3, c[0x0][0x32c], -R168 ;  /* 0x0000cb0003037a24 */ /* 0x000fe800078e0aa8 */
[----:B------:R-:W-:Y:S05]  /*e000*/  IMAD.IADD R3, R3, 0x1, -R222 ;  /* 0x0000000103037824 */ /* 0x000fea00078e0ade */
[----:B------:R-:W-:Y:S02]  /*e010*/  IADD3 R4, R3, c[0x0][0x32c], RZ ;  /* 0x0000cb0003047a10 */ /* 0x000fe40007ffe0ff */
[----:B------:R-:W-:Y:S02]  /*e020*/  IMNMX R0, R0, R3, !PT ;  /* 0x0000000300007217 */ /* 0x000fe40007800200 */
[----:B------:R-:W-:Y:S02]  /*e030*/  IMNMX R2, R2, R4, PT ;  /* 0x0000000402027217 */ /* 0x000fe40003800200 */
.L_x_1262:
[----:B------:R-:W-:Y:S01]  /*e040*/  ISETP.GT.AND P0, PT, R0, RZ, P2 ;  /* 0x000000ff0000720c */ /* 0x000fe20001704270 */
[----:B------:R-:W-:Y:S04]  /*e050*/  DEPBAR.LE SB0, 0x2 ;  /* 0x000080800000791a */ /* 0x000fe80000000000 */
[----:B------:R-:W-:Y:S01]  /*e060*/  BAR.SYNC.DEFER_BLOCKING 0x0 ;  /* 0x0000000000007b1d */ /* 0x000fe20000010000 */
        /* <DEDUP_REMOVED lines=44> */
[----:B------:R-:W-:Y:S02]  /*e330*/  ISETP.GT.AND P0, PT, R0, 0x39, P2 ;  /* 0x000000390000780c */ /* 0x000fe40001704270 */
[----:B------:R-:W-:Y:S02]  /*e340*/  FMNMX.FTZ R0, R7, R103, !PT ;  /* 0x0000006707007209 */ /* 0x000fe40007810000 */
[----:B------:R-:W-:Y:S02]  /*e350*/  ISETP.LT.OR P0, PT, R2, 0x3a, P0 ;  /* 0x0000003a0200780c */ /* 0x000fe40000701670 */
[----:B------:R-:W-:Y:S02]  /*e360*/  FMNMX.FTZ R0, R11, R0, !PT ;  /* 0x000000000b007209 */ /* 0x000fe40007810000 */
[----:B------:R-:W-:Y:S02]  /*e370*/  FSEL R105, R105, -INF , !P0 ;  /* 0xff80000069697808 */ /* 0x000fe40004000000 */
[----:B------:R-:W-:Y:S04]  /*e380*/  FMNMX.FTZ R0, R10, R0, !PT ;  /* 0x000000000a007209 */ /* 0x000fe80007810000 */
        /* <DEDUP_REMOVED lines=12> */
[----:B------:R-:W-:Y:S05]  /*e450*/  FMNMX.FTZ R0, R104, R0, !PT ;  /* 0x0000000068007209 */ /* 0x000fea0007810000 */
[----:B------:R-:W1:Y:S01]  /*e460*/  SHFL.BFLY PT, R2, R0, 0x2, 0x1f ;  /* 0x0c401f0000027f89 */ /* 0x000e6200000e0000 */
[----:B------:R-:W-:Y:S01]  /*e470*/  BSSY B0, `(.L_x_1266) ;  /* 0x00001da000007945 */ /* 0x000fe20003800000 */
[----:B-1----:R-:W-:Y:S06]  /*e480*/  FMNMX.FTZ R0, R0, R2, !PT ;  /* 0x0000000200007209 */ /* 0x002fec0007810000 */
[----:B------:R-:W1:Y:S02]  /*e490*/  SHFL.BFLY PT, R2, R0, 0x1, 0x1f ;  /* 0x0c201f0000027f89 */ /* 0x000e6400000e0000 */
[----:B-1----:R-:W-:Y:S02]  /*e4a0*/  FMNMX.FTZ R101, R0, R2, !PT ;  /* 0x0000000200657209 */ /* 0x002fe40007810000 */
[----:B------:R-:W-:Y:S02]  /*e4b0*/  FMNMX.FTZ R0, R4, R102, !PT ;  /* 0x0000006604007209 */ /* 0x000fe40007810000 */
[C---:B------:R-:W-:Y:S01]  /*e4c0*/  FSETP.NEU.FTZ.AND P0, PT, R101.reuse, -INF , PT ;  /* 0xff8000006500780b */ /* 0x040fe20003f1d000 */
[C---:B------:R-:W-:Y:S01]  /*e4d0*/  FMUL.FTZ R106, R101.reuse, c[0x0][0x2d0] ;  /* 0x0000b400656a7a20 */ /* 0x040fe20000410000 */
[----:B------:R-:W-:Y:S02]  /*e4e0*/  FMNMX.FTZ R0, R6, R0, !PT ;  /* 0x0000000006007209 */ /* 0x000fe40007810000 */
[----:B------:R-:W-:Y:S02]  /*e4f0*/  FSEL R3, R101, RZ, P0 ;  /* 0x000000ff65037208 */ /* 0x000fe40000000000 */
[----:B------:R-:W-:Y:S02]  /*e500*/  FMNMX.FTZ R0, R5, R0, !PT ;  /* 0x0000000005007209 */ /* 0x000fe40007810000 */
[----:B------:R-:W-:Y:S02]  /*e510*/  FSEL R106, R106, RZ, P0 ;  /* 0x000000ff6a6a7208 */ /* 0x000fe40000000000 */
[----:B------:R-:W-:Y:S03]  /*e520*/  FMNMX.FTZ R0, R9, R0, !PT ;  /* 0x0000000009007209 */ /* 0x000fe60007810000 */
[--C-:B------:R-:W-:Y:S01]  /*e530*/  FFMA.FTZ R8, R8, c[0x0][0x2d0], -R106.reuse ;  /* 0x0000b40008087a23 */ /* 0x100fe2000001086a */
[----:B------:R-:W-:Y:S01]  /*e540*/  FMNMX.FTZ R0, R146, R0, !PT ;  /* 0x0000000092007209 */ /* 0x000fe20007810000 */
[--C-:B------:R-:W-:Y:S02]  /*e550*/  FFMA.FTZ R7, R7, c[0x0][0x2d0], -R106.reuse ;  /* 0x0000b40007077a23 */ /* 0x100fe4000001086a */
[----:B------:R1:W-:Y:S01]  /*e560*/  MUFU.EX2 R215, R8 ;  /* 0x0000000800d77308 */ /* 0x0003e20000000800 */
[----:B------:R-:W-:Y:S01]  /*e570*/  FMNMX.FTZ R0, R145, R0, !PT ;  /* 0x0000000091007209 */ /* 0x000fe20007810000 */
[--C-:B------:R-:W-:Y:S02]  /*e580*/  FFMA.FTZ R11, R11, c[0x0][0x2d0], -R106.reuse ;  /* 0x0000b4000b0b7a23 */ /* 0x100fe4000001086a */
[----:B------:R-:W-:Y:S01]  /*e590*/  FFMA.FTZ R10, R10, c[0x0][0x2d0], -R106 ;  /* 0x0000b4000a0a7a23 */ /* 0x000fe2000001086a */
[----:B------:R-:W-:Y:S04]  /*e5a0*/  FMNMX.FTZ R0, R150, R0, !PT ;  /* 0x0000000096007209 */ /* 0x000fe80007810000 */
[----:B------:R-:W-:Y:S01]  /*e5b0*/  FMNMX.FTZ R0, R151, R0, !PT ;  /* 0x0000000097007209 */ /* 0x000fe20007810000 */
[----:B------:R-:W-:Y:S03]  /*e5c0*/  MUFU.EX2 R214, R7 ;  /* 0x0000000700d67308 */ /* 0x000fe60000000800 */
[----:B------:R-:W-:Y:S04]  /*e5d0*/  FMNMX.FTZ R0, R152, R0, !PT ;  /* 0x0000000098007209 */ /* 0x000fe80007810000 */
[----:B------:R-:W-:Y:S03]  /*e5e0*/  FMNMX.FTZ R0, R153, R0, !PT ;  /* 0x0000000099007209 */ /* 0x000fe60007810000 */
[----:B------:R-:W2:Y:S01]  /*e5f0*/  MUFU.EX2 R217, R11 ;  /* 0x0000000b00d97308 */ /* 0x000ea20000000800 */
[----:B------:R-:W-:Y:S01]  /*e600*/  FMNMX.FTZ R0, R158, R0, !PT ;  /* 0x000000009e007209 */ /* 0x000fe20007810000 */
[----:B-1----:R-:W-:Y:S03]  /*e610*/  IMAD R8, R185, 0x6000, RZ ;  /* 0x00006000b9087824 */ /* 0x002fe600078e02ff */
[----:B------:R-:W-:Y:S04]  /*e620*/  FMNMX.FTZ R0, R160, R0, !PT ;  /* 0x00000000a0007209 */ /* 0x000fe80007810000 */
[----:B------:R-:W-:Y:S01]  /*e630*/  FMNMX.FTZ R0, R161, R0, !PT ;  /* 0x00000000a1007209 */ /* 0x000fe20007810000 */
[----:B------:R-:W1:Y:S01]  /*e640*/  MUFU.EX2 R216, R10 ;  /* 0x0000000a00d87308 */ /* 0x000e620000000800 */
[----:B------:R-:W-:Y:S02]  /*e650*/  IADD3 R156, R194, R8, RZ ;  /* 0x00000008c29c7210 */ /* 0x000fe40007ffe0ff */
[----:B------:R-:W-:Y:S03]  /*e660*/  FMNMX.FTZ R0, R173, R0, !PT ;  /* 0x00000000ad007209 */ /* 0x000fe60007810000 */
[----:B------:R-:W-:Y:S01]  /*e670*/  LDSM.16.MT88.4 R12, [R156+0x100] ;  /* 0x000100009c0c783b */ /* 0x000fe20000004200 */
[----:B------:R-:W-:Y:S04]  /*e680*/  FMNMX.FTZ R0, R174, R0, !PT ;  /* 0x00000000ae007209 */ /* 0x000fe80007810000 */
[----:B------:R-:W-:Y:S02]  /*e690*/  FMNMX.FTZ R0, R105, R0, !PT ;  /* 0x0000000069007209 */ /* 0x000fe40007810000 */
[----:B--2---:R-:W-:Y:S03]  /*e6a0*/  F2FP.BF16.PACK_AB R140, R217, R214 ;  /* 0x000000d6d98c723e */ /* 0x004fe600000010ff */
[----:B------:R-:W2:Y:S01]  /*e6b0*/  SHFL.BFLY PT, R2, R0, 0x2, 0x1f ;  /* 0x0c401f0000027f89 */ /* 0x000ea200000e0000 */
[----:B-1----:R-:W-:Y:S02]  /*e6c0*/  F2FP.BF16.PACK_AB R142, R215, R216 ;  /* 0x000000d8d78e723e */ /* 0x002fe400000010ff */
[----:B--2---:R-:W-:Y:S05]  /*e6d0*/  FMNMX.FTZ R0, R0, R2, !PT ;  /* 0x0000000200007209 */ /* 0x004fea0007810000 */
[----:B------:R-:W1:Y:S02]  /*e6e0*/  SHFL.BFLY PT, R2, R0, 0x1, 0x1f ;  /* 0x0c201f0000027f89 */ /* 0x000e6400000e0000 */
[----:B-1----:R-:W-:Y:S01]  /*e6f0*/  FMNMX.FTZ R100, R0, R2, !PT ;  /* 0x0000000200647209 */ /* 0x002fe20007810000 */
[----:B------:R-:W-:Y:S01]  /*e700*/  FADD.FTZ R0, -R3, R103 ;  /* 0x0000006703007221 */ /* 0x000fe20000010100 */
[----:B------:R-:W-:Y:S02]  /*e710*/  IADD3 R103, R192, R156, RZ ;  /* 0x0000009cc0677210 */ /* 0x000fe40007ffe0ff */
[----:B------:R-:W-:Y:S01]  /*e720*/  FSETP.NEU.FTZ.AND P0, PT, R100, -INF , PT ;  /* 0xff8000006400780b */ /* 0x000fe20003f1d000 */
[----:B------:R-:W-:Y:S02]  /*e730*/  FMUL.FTZ R0, R0, c[0x0][0x2d0] ;  /* 0x0000b40000007a20 */ /* 0x000fe40000410000 */
[C---:B------:R-:W-:Y:S01]  /*e740*/  FMUL.FTZ R107, R100.reuse, c[0x0][0x2d0] ;  /* 0x0000b400646b7a20 */ /* 0x040fe20000410000 */
[----:B------:R-:W-:Y:S01]  /*e750*/  FSEL R2, R100, RZ, P0 ;  /* 0x000000ff64027208 */ /* 0x000fe20000000000 */
[----:B------:R1:W2:Y:S01]  /*e760*/  MUFU.EX2 R3, R0 ;  /* 0x0000000000037308 */ /* 0x0002a20000000800 */
[----:B------:R-:W3:Y:S02]  /*e770*/  LDSM.16.MT88.4 R20, [R103+0x100] ;  /* 0x000100006714783b */ /* 0x000ee40000004200 */
[----:B------:R-:W-:Y:S05]  /*e780*/  FSEL R107, R107, RZ, P0 ;  /* 0x000000ff6b6b7208 */ /* 0x000fea0000000000 */
[--C-:B------:R-:W-:Y:S02]  /*e790*/  FFMA.FTZ R4, R4, c[0x0][0x2d0], -R107.reuse ;  /* 0x0000b40004047a23 */ /* 0x100fe4000001086b */
[--C-:B------:R-:W-:Y:S02]  /*e7a0*/  FFMA.FTZ R6, R6, c[0x0][0x2d0], -R107.reuse ;  /* 0x0000b40006067a23 */ /* 0x100fe4000001086b */
[--C-:B------:R-:W-:Y:S01]  /*e7b0*/  FFMA.FTZ R5, R5, c[0x0][0x2d0], -R107.reuse ;  /* 0x0000b40005057a23 */ /* 0x100fe2000001086b */
[----:B------:R4:W-:Y:S01]  /*e7c0*/  MUFU.EX2 R176, R4 ;  /* 0x0000000400b07308 */ /* 0x0009e20000000800 */
[--C-:B------:R-:W-:Y:S09]  /*e7d0*/  FFMA.FTZ R9, R9, c[0x0][0x2d0], -R107.reuse ;  /* 0x0000b40009097a23 */ /* 0x100ff2000001086b */
[----:B------:R-:W5:Y:S01]  /*e7e0*/  MUFU.EX2 R179, R6 ;  /* 0x0000000600b37308 */ /* 0x000f620000000800 */
[----:B-1----:R-:W-:Y:S01]  /*e7f0*/  FADD.FTZ R0, -R2, R102 ;  /* 0x0000006602007221 */ /* 0x002fe20000010100 */
[----:B------:R-:W-:Y:S01]  /*e800*/  IADD3 R2, R8, R195, RZ ;  /* 0x000000c308027210 */ /* 0x000fe20007ffe0ff */
[C---:B--2---:R-:W-:Y:S02]  /*e810*/  FMUL.FTZ R8, R3.reuse, R112 ;  /* 0x0000007003087220 */ /* 0x044fe40000410000 */
[----:B------:R-:W-:Y:S01]  /*e820*/  FMUL.FTZ R0, R0, c[0x0][0x2d0] ;  /* 0x0000b40000007a20 */ /* 0x000fe20000410000 */
[----:B------:R-:W-:Y:S01]  /*e830*/  IADD3 R102, R192, R2, RZ ;  /* 0x00000002c0667210 */ /* 0x000fe20007ffe0ff */
[----:B------:R-:W1:Y:S01]  /*e840*/  LDSM.16.MT88.4 R28, [R2+0x100] ;  /* 0x00010000021c783b */ /* 0x000e620000004200 */
[C---:B------:R-:W-:Y:S02]  /*e850*/  FMUL.FTZ R16, R3.reuse, R120 ;  /* 0x0000007803107220 */ /* 0x040fe40000410000 */
[----:B------:R2:W-:Y:S01]  /*e860*/  MUFU.EX2 R178, R5 ;  /* 0x0000000500b27308 */ /* 0x0005e20000000800 */
[C---:B------:R-:W-:Y:S02]  /*e870*/  FMUL.FTZ R17, R3.reuse, R121 ;  /* 0x0000007903117220 */ /* 0x040fe40000410000 */
[C---:B------:R-:W-:Y:S02]  /*e880*/  FMUL.FTZ R24, R3.reuse, R128 ;  /* 0x0000008003187220 */ /* 0x040fe40000410000 */
[C---:B----4-:R-:W-:Y:S02]  /*e890*/  FMUL.FTZ R4, R3.reuse, R108 ;  /* 0x0000006c03047220 */ /* 0x050fe40000410000 */
[C---:B------:R-:W-:Y:S02]  /*e8a0*/  FMUL.FTZ R25, R3.reuse, R129 ;  /* 0x0000008103197220 */ /* 0x040fe40000410000 */
[C---:B------:R-:W-:Y:S01]  /*e8b0*/  FMUL.FTZ R32, R3.reuse, R136 ;  /* 0x0000008803207220 */ /* 0x040fe20000410000 */
[----:B------:R-:W4:Y:S01]  /*e8c0*/  MUFU.EX2 R177, R9 ;  /* 0x0000000900b17308 */ /* 0x000f220000000800 */
[C---:B------:R-:W-:Y:S02]  /*e8d0*/  FMUL.FTZ R33, R3.reuse, R137 ;  /* 0x0000008903217220 */ /* 0x040fe40000410000 */
[----:B------:R-:W-:Y:S01]  /*e8e0*/  FMUL.FTZ R36, R3, R36 ;  /* 0x0000002403247220 */ /* 0x000fe20000410000 */
[----:B-----5:R-:W-:Y:S01]  /*e8f0*/  F2FP.BF16.PACK_AB R141, R179, R176 ;  /* 0x000000b0b38d723e */ /* 0x020fe200000010ff */
[C---:B------:R-:W-:Y:S02]  /*e900*/  FMUL.FTZ R37, R3.reuse, R37 ;  /* 0x0000002503257220 */ /* 0x040fe40000410000 */
[C---:B------:R-:W-:Y:S02]  /*e910*/  FMUL.FTZ R40, R3.reuse, R40 ;  /* 0x0000002803287220 */ /* 0x040fe40000410000 */
[C---:B------:R-:W-:Y:S01]  /*e920*/  FMUL.FTZ R41, R3.reuse, R41 ;  /* 0x0000002903297220 */ /* 0x040fe20000410000 */
[----:B------:R-:W5:Y:S01]  /*e930*/  MUFU.EX2 R0, R0 ;  /* 0x0000000000007308 */ /* 0x000f620000000800 */
[C---:B------:R-:W-:Y:S02]  /*e940*/  FMUL.FTZ R44, R3.reuse, R44 ;  /* 0x0000002c032c7220 */ /* 0x040fe40000410000 */
[C---:B------:R-:W-:Y:S02]  /*e950*/  FMUL.FTZ R45, R3.reuse, R45 ;  /* 0x0000002d032d7220 */ /* 0x040fe40000410000 */
[C---:B--2---:R-:W-:Y:S02]  /*e960*/  FMUL.FTZ R5, R3.reuse, R109 ;  /* 0x0000006d03057220 */ /* 0x044fe40000410000 */
[C---:B------:R-:W-:Y:S02]  /*e970*/  FMUL.FTZ R48, R3.reuse, R48 ;  /* 0x0000003003307220 */ /* 0x040fe40000410000 */
[C---:B------:R-:W-:Y:S02]  /*e980*/  FMUL.FTZ R49, R3.reuse, R49 ;  /* 0x0000003103317220 */ /* 0x040fe40000410000 */
[C---:B------:R-:W-:Y:S02]  /*e990*/  FMUL.FTZ R52, R3.reuse, R52 ;  /* 0x0000003403347220 */ /* 0x040fe40000410000 */
[----:B------:R-:W-:Y:S01]  /*e9a0*/  FMUL.FTZ R53, R3, R53 ;  /* 0x0000003503357220 */ /* 0x000fe20000410000 */
[----:B----4-:R-:W-:Y:S01]  /*e9b0*/  F2FP.BF16.PACK_AB R143, R177, R178 ;  /* 0x000000b2b18f723e */ /* 0x010fe200000010ff */
[C---:B------:R-:W-:Y:S02]  /*e9c0*/  FMUL.FTZ R9, R3.reuse, R113 ;  /* 0x0000007103097220 */ /* 0x040fe40000410000 */
[C---:B------:R-:W-:Y:S02]  /*e9d0*/  FMUL.FTZ R56, R3.reuse, R56 ;  /* 0x0000003803387220 */ /* 0x040fe40000410000 */
[C---:B------:R-:W-:Y:S02]  /*e9e0*/  FMUL.FTZ R57, R3.reuse, R57 ;  /* 0x0000003903397220 */ /* 0x040fe40000410000 */
[C---:B------:R-:W-:Y:S02]  /*e9f0*/  FMUL.FTZ R60, R3.reuse, R60 ;  /* 0x0000003c033c7220 */ /* 0x040fe40000410000 */
[C---:B------:R-:W-:Y:S02]  /*ea00*/  FMUL.FTZ R61, R3.reuse, R61 ;  /* 0x0000003d033d7220 */ /* 0x040fe40000410000 */
[C---:B-----5:R-:W-:Y:S02]  /*ea10*/  FMUL.FTZ R6, R0.reuse, R110 ;  /* 0x0000006e00067220 */ /* 0x060fe40000410000 */
[C---:B------:R-:W-:Y:S02]  /*ea20*/  FMUL.FTZ R7, R0.reuse, R111 ;  /* 0x0000006f00077220 */ /* 0x040fe40000410000 */
[----:B------:R-:W2:Y:S01]  /*ea30*/  LDSM.16.MT88.4 R108, [R102+0x100] ;  /* 0x00010000666c783b */ /* 0x000ea20000004200 */
[C---:B------:R-:W-:Y:S02]  /*ea40*/  FMUL.FTZ R10, R0.reuse, R114 ;  /* 0x00000072000a7220 */ /* 0x040fe40000410000 */
[C---:B------:R-:W-:Y:S02]  /*ea50*/  FMUL.FTZ R11, R0.reuse, R115 ;  /* 0x00000073000b7220 */ /* 0x040fe40000410000 */
[C---:B------:R-:W-:Y:S03]  /*ea60*/  HMMA.16816.F32.BF16 R4, R140.reuse, R12, R4 ;  /* 0x0000000c8c04723c */ /* 0x040fe60000041804 */
[----:B------:R-:W4:Y:S02]  /*ea70*/  LDSM.16.MT88.4 R112, [R156+0x2100] ;  /* 0x002100009c70783b */ /* 0x000f240000004200 */
[C---:B------:R-:W-:Y:S02]  /*ea80*/  FMUL.FTZ R18, R0.reuse, R122 ;  /* 0x0000007a00127220 */ /* 0x040fe40000410000 */
[C---:B------:R-:W-:Y:S01]  /*ea90*/  FMUL.FTZ R12, R3.reuse, R116 ;  /* 0x00000074030c7220 */ /* 0x040fe20000410000 */
[C---:B------:R-:W-:Y:S04]  /*eaa0*/  HMMA.16816.F32.BF16 R8, R140.reuse, R14, R8 ;  /* 0x0000000e8c08723c */ /* 0x040fe80000041808 */
[C---:B------:R-:W-:Y:S02]  /*eab0*/  FMUL.FTZ R13, R3.reuse, R117 ;  /* 0x00000075030d7220 */ /* 0x040fe40000410000 */
[C---:B------:R-:W-:Y:S02]  /*eac0*/  FMUL.FTZ R19, R0.reuse, R123 ;  /* 0x0000007b00137220 */ /* 0x040fe40000410000 */
[C---:B------:R-:W-:Y:S01]  /*ead0*/  FMUL.FTZ R14, R0.reuse, R118 ;  /* 0x00000076000e7220 */ /* 0x040fe20000410000 */
[----:B------:R-:W-:Y:S03]  /*eae0*/  LDSM.16.MT88.4 R120, [R156+0x900] ;  /* 0x000900009c78783b */ /* 0x000fe60000004200 */
[C---:B------:R-:W-:Y:S02]  /*eaf0*/  FMUL.FTZ R15, R0.reuse, R119 ;  /* 0x00000077000f7220 */ /* 0x040fe40000410000 */
[C---:B------:R-:W-:Y:S02]  /*eb00*/  FMUL.FTZ R26, R0.reuse, R130 ;  /* 0x00000082001a7220 */ /* 0x040fe40000410000 */
[C---:B------:R-:W-:Y:S01]  /*eb10*/  FMUL.FTZ R27, R0.reuse, R131 ;  /* 0x00000083001b7220 */ /* 0x040fe20000410000 */
[----:B------:R-:W5:Y:S01]  /*eb20*/  LDSM.16.MT88.4 R116, [R103+0x2100] ;  /* 0x002100006774783b */ /* 0x000f620000004200 */
[C---:B------:R-:W-:Y:S01]  /*eb30*/  FMUL.FTZ R34, R0.reuse, R138 ;  /* 0x0000008a00227220 */ /* 0x040fe20000410000 */
[C---:B---3--:R-:W-:Y:S03]  /*eb40*/  HMMA.16816.F32.BF16 R12, R140.reuse, R20, R12 ;  /* 0x000000148c0c723c */ /* 0x048fe6000004180c */
[C---:B------:R-:W-:Y:S02]  /*eb50*/  FMUL.FTZ R35, R0.reuse, R139 ;  /* 0x0000008b00237220 */ /* 0x040fe40000410000 */
[C---:B------:R-:W-:Y:S01]  /*eb60*/  FMUL.FTZ R38, R0.reuse, R38 ;  /* 0x0000002600267220 */ /* 0x040fe20000410000 */
[----:B------:R-:W-:Y:S01]  /*eb70*/  LDSM.16.MT88.4 R128, [R102+0x900] ;  /* 0x000900006680783b */ /* 0x000fe20000004200 */
[C---:B------:R-:W-:Y:S01]  /*eb80*/  FMUL.FTZ R20, R3.reuse, R124 ;  /* 0x0000007c03147220 */ /* 0x040fe20000410000 */
[C---:B------:R-:W-:Y:S04]  /*eb90*/  HMMA.16816.F32.BF16 R16, R140.reuse, R22, R16 ;  /* 0x000000168c10723c */ /* 0x040fe80000041810 */
[C---:B------:R-:W-:Y:S02]  /*eba0*/  FMUL.FTZ R21, R3.reuse, R125 ;  /* 0x0000007d03157220 */ /* 0x040fe40000410000 */
[C---:B------:R-:W-:Y:S01]  /*ebb0*/  FMUL.FTZ R39, R0.reuse, R39 ;  /* 0x0000002700277220 */ /* 0x040fe20000410000 */
[----:B------:R-:W-:Y:S01]  /*ebc0*/  LDSM.16.MT88.4 R136, [R103+0x2900] ;  /* 0x002900006788783b */ /* 0x000fe20000004200 */
[C---:B------:R-:W-:Y:S04]  /*ebd0*/  FMUL.FTZ R22, R0.reuse, R126 ;  /* 0x0000007e00167220 */ /* 0x040fe80000410000 */
[C---:B------:R-:W-:Y:S02]  /*ebe0*/  FMUL.FTZ R23, R0.reuse, R127 ;  /* 0x0000007f00177220 */ /* 0x040fe40000410000 */
[C---:B------:R-:W-:Y:S01]  /*ebf0*/  FMUL.FTZ R42, R0.reuse, R42 ;  /* 0x0000002a002a7220 */ /* 0x040fe20000410000 */
[----:B------:R-:W-:Y:S01]  /*ec00*/  LDSM.16.MT88.4 R124, [R103+0x900] ;  /* 0x00090000677c783b */ /* 0x000fe20000004200 */
[C---:B------:R-:W-:Y:S02]  /*ec10*/  FMUL.FTZ R43, R0.reuse, R43 ;  /* 0x0000002b002b7220 */ /* 0x040fe40000410000 */
[C---:B------:R-:W-:Y:S01]  /*ec20*/  FMUL.FTZ R46, R0.reuse, R46 ;  /* 0x0000002e002e7220 */ /* 0x040fe20000410000 */
[C---:B-1----:R-:W-:Y:S03]  /*ec30*/  HMMA.16816.F32.BF16 R20, R140.reuse, R28, R20 ;  /* 0x0000001c8c14723c */ /* 0x042fe60000041814 */
[C---:B------:R-:W-:Y:S02]  /*ec40*/  FMUL.FTZ R47, R0.reuse, R47 ;  /* 0x0000002f002f7220 */ /* 0x040fe40000410000 */
[C---:B------:R-:W-:Y:S02]  /*ec50*/  FMUL.FTZ R50, R0.reuse, R50 ;  /* 0x0000003200327220 */ /* 0x040fe40000410000 */
[C---:B------:R-:W-:Y:S01]  /*ec60*/  FMUL.FTZ R28, R3.reuse, R132 ;  /* 0x00000084031c7220 */ /* 0x040fe20000410000 */
[C---:B------:R-:W-:Y:S04]  /*ec70*/  HMMA.16816.F32.BF16 R24, R140.reuse, R30, R24 ;  /* 0x0000001e8c18723c */ /* 0x040fe80000041818 */
[C---:B------:R-:W-:Y:S02]  /*ec80*/  FMUL.FTZ R29, R3.reuse, R133 ;  /* 0x00000085031d7220 */ /* 0x040fe40000410000 */
[C---:B------:R-:W-:Y:S02]  /*ec90*/  FMUL.FTZ R51, R0.reuse, R51 ;  /* 0x0000003300337220 */ /* 0x040fe40000410000 */
[C---:B------:R-:W-:Y:S04]  /*eca0*/  FMUL.FTZ R30, R0.reuse, R134 ;  /* 0x00000086001e7220 */ /* 0x040fe80000410000 */
[C---:B------:R-:W-:Y:S02]  /*ecb0*/  FMUL.FTZ R31, R0.reuse, R135 ;  /* 0x00000087001f7220 */ /* 0x040fe40000410000 */
[----:B------:R-:W-:Y:S01]  /*ecc0*/  LDSM.16.MT88.4 R132, [R156+0x2900] ;  /* 0x002900009c84783b */ /* 0x000fe20000004200 */
[C---:B------:R-:W-:Y:S02]  /*ecd0*/  FMUL.FTZ R54, R0.reuse, R54 ;  /* 0x0000003600367220 */ /* 0x040fe40000410000 */
[C---:B------:R-:W-:Y:S02]  /*ece0*/  FMUL.FTZ R55, R0.reuse, R55 ;  /* 0x0000003700377220 */ /* 0x040fe40000410000 */
[C---:B--2---:R-:W-:Y:S03]  /*ecf0*/  HMMA.16816.F32.BF16 R28, R140.reuse, R108, R28 ;  /* 0x0000006c8c1c723c */ /* 0x044fe6000004181c */
[C---:B------:R-:W-:Y:S02]  /*ed00*/  FMUL.FTZ R58, R0.reuse, R58 ;  /* 0x0000003a003a7220 */ /* 0x040fe40000410000 */
[C---:B------:R-:W-:Y:S02]  /*ed10*/  FMUL.FTZ R59, R0.reuse, R59 ;  /* 0x0000003b003b7220 */ /* 0x040fe40000410000 */
[C---:B------:R-:W-:Y:S01]  /*ed20*/  FMUL.FTZ R62, R0.reuse, R62 ;  /* 0x0000003e003e7220 */ /* 0x040fe20000410000 */
[C---:B------:R-:W-:Y:S01]  /*ed30*/  HMMA.16816.F32.BF16 R32, R140.reuse, R110, R32 ;  /* 0x0000006e8c20723c */ /* 0x040fe20000041820 */
[----:B------:R-:W1:Y:S03]  /*ed40*/  LDSM.16.MT88.4 R108, [R2+0x2100] ;  /* 0x00210000026c783b */ /* 0x000e660000004200 */
[C---:B------:R-:W-:Y:S02]  /*ed50*/  FMUL.FTZ R63, R0.reuse, R63 ;  /* 0x0000003f003f7220 */ /* 0x040fe40000410000 */
[C---:B------:R-:W-:Y:S02]  /*ed60*/  FMUL.FTZ R64, R3.reuse, R64 ;  /* 0x0000004003407220 */ /* 0x040fe40000410000 */
[C---:B----4-:R-:W-:Y:S04]  /*ed70*/  HMMA.16816.F32.BF16 R36, R140.reuse, R112, R36 ;  /* 0x000000708c24723c */ /* 0x050fe80000041824 */
[C---:B------:R-:W-:Y:S02]  /*ed80*/  FMUL.FTZ R65, R3.reuse, R65 ;  /* 0x0000004103417220 */ /* 0x040fe40000410000 */
[C---:B------:R-:W-:Y:S02]  /*ed90*/  FMUL.FTZ R66, R0.reuse, R66 ;  /* 0x0000004200427220 */ /* 0x040fe40000410000 */
[C---:B------:R-:W-:Y:S01]  /*eda0*/  HMMA.16816.F32.BF16 R40, R140.reuse, R114, R40 ;  /* 0x000000728c28723c */ /* 0x040fe20000041828 */
[----:B------:R-:W2:Y:S03]  /*edb0*/  LDSM.16.MT88.4 R112, [R102+0x2100] ;  /* 0x002100006670783b */ /* 0x000ea60000004200 */
[C---:B------:R-:W-:Y:S02]  /*edc0*/  FMUL.FTZ R67, R0.reuse, R67 ;  /* 0x0000004300437220 */ /* 0x040fe40000410000 */
[C---:B------:R-:W-:Y:S02]  /*edd0*/  FMUL.FTZ R68, R3.reuse, R68 ;  /* 0x0000004403447220 */ /* 0x040fe40000410000 */
[C---:B-----5:R-:W-:Y:S04]  /*ede0*/  HMMA.16816.F32.BF16 R44, R140.reuse, R116, R44 ;  /* 0x000000748c2c723c */ /* 0x060fe8000004182c */
[C---:B------:R-:W-:Y:S02]  /*edf0*/  FMUL.FTZ R69, R3.reuse, R69 ;  /* 0x0000004503457220 */ /* 0x040fe40000410000 */
[C---:B------:R-:W-:Y:S02]  /*ee00*/  FMUL.FTZ R70, R0.reuse, R70 ;  /* 0x0000004600467220 */ /* 0x040fe40000410000 */
[C---:B------:R-:W-:Y:S01]  /*ee10*/  HMMA.16816.F32.BF16 R48, R140.reuse, R118, R48 ;  /* 0x000000768c30723c */ /* 0x040fe20000041830 */
[----:B------:R-:W3:Y:S03]  /*ee20*/  LDSM.16.MT88.4 R116, [R156+0x4100] ;  /* 0x004100009c74783b */ /* 0x000ee60000004200 */
[C---:B------:R-:W-:Y:S02]  /*ee30*/  FMUL.FTZ R71, R0.reuse, R71 ;  /* 0x0000004700477220 */ /* 0x040fe40000410000 */
[C---:B------:R-:W-:Y:S02]  /*ee40*/  FMUL.FTZ R72, R3.reuse, R72 ;  /* 0x0000004803487220 */ /* 0x040fe40000410000 */
[C---:B------:R-:W-:Y:S01]  /*ee50*/  FMUL.FTZ R73, R3.reuse, R73 ;  /* 0x0000004903497220 */ /* 0x040fe20000410000 */
[C---:B-1----:R-:W-:Y:S03]  /*ee60*/  HMMA.16816.F32.BF16 R52, R140.reuse, R108, R52 ;  /* 0x0000006c8c34723c */ /* 0x042fe60000041834 */
[C---:B------:R-:W-:Y:S02]  /*ee70*/  FMUL.FTZ R74, R0.reuse, R74 ;  /* 0x0000004a004a7220 */ /* 0x040fe40000410000 */
[----:B------:R-:W-:Y:S02]  /*ee80*/  FMUL.FTZ R75, R0, R75 ;  /* 0x0000004b004b7220 */ /* 0x000fe40000410000 */
[--C-:B------:R-:W-:Y:S01]  /*ee90*/  FFMA.FTZ R108, R144, c[0x0][0x2d0], -R106.reuse ;  /* 0x0000b400906c7a23 */ /* 0x100fe2000001086a */
[C---:B------:R-:W-:Y:S03]  /*eea0*/  HMMA.16816.F32.BF16 R56, R140.reuse, R110, R56 ;  /* 0x0000006e8c38723c */ /* 0x040fe60000041838 */
[----:B------:R1:W-:Y:S01]  /*eeb0*/  MUFU.EX2 R213, R108 ;  /* 0x0000006c00d57308 */ /* 0x0003e20000000800 */
[C---:B------:R-:W-:Y:S02]  /*eec0*/  FMUL.FTZ R76, R3.reuse, R76 ;  /* 0x0000004c034c7220 */ /* 0x040fe40000410000 */
[----:B------:R-:W-:Y:S02]  /*eed0*/  FMUL.FTZ R77, R3, R77 ;  /* 0x0000004d034d7220 */ /* 0x000fe40000410000 */
[C---:B--2---:R-:W-:Y:S04]  /*eee0*/  HMMA.16816.F32.BF16 R60, R140.reuse, R112, R60 ;  /* 0x000000708c3c723c */ /* 0x044fe8000004183c */
[C---:B------:R-:W-:Y:S02]  /*eef0*/  FMUL.FTZ R78, R0.reuse, R78 ;  /* 0x0000004e004e7220 */ /* 0x040fe40000410000 */
[C---:B------:R-:W-:Y:S02]  /*ef00*/  FMUL.FTZ R79, R0.reuse, R79 ;  /* 0x0000004f004f7220 */ /* 0x040fe40000410000 */
[C---:B------:R-:W-:Y:S04]  /*ef10*/  HMMA.16816.F32.BF16 R64, R140.reuse, R114, R64 ;  /* 0x000000728c40723c */ /* 0x040fe80000041840 */
[--C-:B------:R-:W-:Y:S02]  /*ef20*/  FFMA.FTZ R112, R147, c[0x0][0x2d0], -R106.reuse ;  /* 0x0000b40093707a23 */ /* 0x100fe4000001086a */
[C---:B------:R-:W-:Y:S02]  /*ef30*/  FMUL.FTZ R80, R3.reuse, R80 ;  /* 0x0000005003507220 */ /* 0x040fe40000410000 */
[C---:B---3--:R-:W-:Y:S01]  /*ef40*/  HMMA.16816.F32.BF16 R68, R140.reuse, R116, R68 ;  /* 0x000000748c44723c */ /* 0x048fe20000041844 */
[----:B------:R2:W-:Y:S01]  /*ef50*/  MUFU.EX2 R211, R112 ;  /* 0x0000007000d37308 */ /* 0x0005e20000000800 */
[----:B-1----:R-:W1:Y:S02]  /*ef60*/  LDSM.16.MT88.4 R108, [R103+0x4100] ;  /* 0x00410000676c783b */ /* 0x002e640000004200 */
[----:B------:R-:W-:Y:S02]  /*ef70*/  FMUL.FTZ R81, R3, R81 ;  /* 0x0000005103517220 */ /* 0x000fe40000410000 */
[C---:B------:R-:W-:Y:S02]  /*ef80*/  FMUL.FTZ R82, R0.reuse, R82 ;  /* 0x0000005200527220 */ /* 0x040fe40000410000 */
[C---:B------:R-:W-:Y:S04]  /*ef90*/  HMMA.16816.F32.BF16 R72, R140.reuse, R118, R72 ;  /* 0x000000768c48723c */ /* 0x040fe80000041848 */
[--C-:B------:R-:W-:Y:S02]  /*efa0*/  FFMA.FTZ R116, R149, c[0x0][0x2d0], -R106.reuse ;  /* 0x0000b40095747a23 */ /* 0x100fe4000001086a */
[C---:B------:R-:W-:Y:S02]  /*efb0*/  FMUL.FTZ R83, R0.reuse, R83 ;  /* 0x0000005300537220 */ /* 0x040fe40000410000 */
[----:B------:R3:W-:Y:S01]  /*efc0*/  MUFU.EX2 R209, R116 ;  /* 0x0000007400d17308 */ /* 0x0007e20000000800 */
[C---:B------:R-:W-:Y:S03]  /*efd0*/  FMUL.FTZ R84, R3.reuse, R84 ;  /* 0x0000005403547220 */ /* 0x040fe60000410000 */
[C---:B------:R-:W-:Y:S02]  /*efe0*/  FMUL.FTZ R85, R3.reuse, R85 ;  /* 0x0000005503557220 */ /* 0x040fe40000410000 */
[C---:B------:R-:W-:Y:S02]  /*eff0*/  FMUL.FTZ R86, R0.reuse, R86 ;  /* 0x0000005600567220 */ /* 0x040fe40000410000 */
[----:B------:R-:W-:Y:S02]  /*f000*/  FMUL.FTZ R87, R0, R87 ;  /* 0x0000005700577220 */ /* 0x000fe40000410000 */
[----:B--2---:R-:W-:Y:S02]  /*f010*/  FFMA.FTZ R112, R148, c[0x0][0x2d0], -R106 ;  /* 0x0000b40094707a23 */ /* 0x004fe4000001086a */
[C---:B------:R-:W-:Y:S02]  /*f020*/  FMUL.FTZ R88, R3.reuse, R88 ;  /* 0x0000005803587220 */ /* 0x040fe40000410000 */
[----:B------:R-:W2:Y:S01]  /*f030*/  MUFU.EX2 R210, R112 ;  /* 0x0000007000d27308 */ /* 0x000ea20000000800 */
[C---:B------:R-:W-:Y:S02]  /*f040*/  FMUL.FTZ R89, R3.reuse, R89 ;  /* 0x0000005903597220 */ /* 0x040fe40000410000 */
[C---:B------:R-:W-:Y:S02]  /*f050*/  FMUL.FTZ R90, R0.reuse, R90 ;  /* 0x0000005a005a7220 */ /* 0x040fe40000410000 */
[----:B------:R-:W-:Y:S02]  /*f060*/  FMUL.FTZ R91, R0, R91 ;  /* 0x0000005b005b7220 */ /* 0x000fe40000410000 */
[C---:B------:R-:W-:Y:S02]  /*f070*/  FMUL.FTZ R92, R3.reuse, R92 ;  /* 0x0000005c035c7220 */ /* 0x040fe40000410000 */
[----:B------:R-:W-:Y:S02]  /*f080*/  FMUL.FTZ R93, R3, R93 ;  /* 0x0000005d035d7220 */ /* 0x000fe40000410000 */
[--C-:B---3--:R-:W-:Y:S01]  /*f090*/  FFMA.FTZ R116, R146, c[0x0][0x2d0], -R107.reuse ;  /* 0x0000b40092747a23 */ /* 0x108fe2000001086b */
[C---:B-1----:R-:W-:Y:S03]  /*f0a0*/  HMMA.16816.F32.BF16 R76, R140.reuse, R108, R76 ;  /* 0x0000006c8c4c723c */ /* 0x042fe6000004184c */
[----:B------:R1:W-:Y:S01]  /*f0b0*/  MUFU.EX2 R172, R116 ;  /* 0x0000007400ac7308 */ /* 0x0003e20000000800 */
[C---:B------:R-:W-:Y:S02]  /*f0c0*/  FMUL.FTZ R94, R0.reuse, R94 ;  /* 0x0000005e005e7220 */ /* 0x040fe40000410000 */
[C---:B------:R-:W-:Y:S02]  /*f0d0*/  FMUL.FTZ R95, R0.reuse, R95 ;  /* 0x0000005f005f7220 */ /* 0x040fe40000410000 */
[--C-:B------:R-:W-:Y:S01]  /*f0e0*/  FFMA.FTZ R108, R145, c[0x0][0x2d0], -R107.reuse ;  /* 0x0000b400916c7a23 */ /* 0x100fe2000001086b */
[C---:B------:R-:W-:Y:S01]  /*f0f0*/  HMMA.16816.F32.BF16 R80, R140.reuse, R110, R80 ;  /* 0x0000006e8c50723c */ /* 0x040fe20000041850 */
[----:B------:R-:W-:Y:S03]  /*f100*/  LDSM.16.MT88.4 R144, [R2+0x2900] ;  /* 0x002900000290783b */ /* 0x000fe60000004200 */
[----:B------:R3:W4:Y:S01]  /*f110*/  MUFU.EX2 R171, R108 ;  /* 0x0000006c00ab7308 */ /* 0x0007220000000800 */
[C---:B------:R-:W-:Y:S02]  /*f120*/  FMUL.FTZ R96, R3.reuse, R96 ;  /* 0x0000006003607220 */ /* 0x040fe40000410000 */
[----:B------:R-:W-:Y:S01]  /*f130*/  FMUL.FTZ R97, R3, R97 ;  /* 0x0000006103617220 */ /* 0x000fe20000410000 */
[----:B--2---:R-:W-:Y:S01]  /*f140*/  F2FP.BF16.PACK_AB R110, R209, R210 ;  /* 0x000000d2d16e723e */ /* 0x004fe200000010ff */
[----:B------:R-:W2:Y:S03]  /*f150*/  LDSM.16.MT88.4 R112, [R2+0x4100] ;  /* 0x004100000270783b */ /* 0x000ea60000004200 */
[C---:B------:R-:W-:Y:S02]  /*f160*/  FMUL.FTZ R98, R0.reuse, R98 ;  /* 0x0000006200627220 */ /* 0x040fe40000410000 */
[C---:B------:R-:W-:Y:S02]  /*f170*/  FMUL.FTZ R99, R0.reuse, R99 ;  /* 0x0000006300637220 */ /* 0x040fe40000410000 */
[----:B------:R-:W-:Y:S01]  /*f180*/  FFMA.FTZ R0, R0, R221, R176 ;  /* 0x000000dd00007223 */ /* 0x000fe200000100b0 */
[----:B-1----:R-:W1:Y:S03]  /*f190*/  LDSM.16.MT88.4 R116, [R102+0x4100] ;  /* 0x004100006674783b */ /* 0x002e660000004200 */
[----:B------:R-:W-:Y:S04]  /*f1a0*/  FADD.FTZ R0, R179, R0 ;  /* 0x00000000b3007221 */ /* 0x000fe80000010000 */
[----:B------:R-:W-:Y:S02]  /*f1b0*/  FADD.FTZ R0, R178, R0 ;  /* 0x00000000b2007221 */ /* 0x000fe40000010000 */
[--C-:B---3--:R-:W-:Y:S01]  /*f1c0*/  FFMA.FTZ R108, R150, c[0x0][0x2d0], -R107.reuse ;  /* 0x0000b400966c7a23 */ /* 0x108fe2000001086b */
[----:B----4-:R-:W-:Y:S01]  /*f1d0*/  F2FP.BF16.PACK_AB R109, R171, R172 ;  /* 0x000000acab6d723e */ /* 0x010fe200000010ff */
[----:B------:R-:W-:Y:S02]  /*f1e0*/  FADD.FTZ R0, R177, R0 ;  /* 0x00000000b1007221 */ /* 0x000fe40000010000 */
[----:B------:R3:W4:Y:S02]  /*f1f0*/  MUFU.EX2 R170, R108 ;  /* 0x0000006c00aa7308 */ /* 0x0007240000000800 */
[----:B------:R-:W-:Y:S04]  /*f200*/  FADD.FTZ R0, R172, R0 ;  /* 0x00000000ac007221 */ /* 0x000fe80000010000 */
[----:B------:R-:W-:Y:S01]  /*f210*/  FADD.FTZ R0, R171, R0 ;  /* 0x00000000ab007221 */ /* 0x000fe20000010000 */
[C---:B--2---:R-:W-:Y:S03]  /*f220*/  HMMA.16816.F32.BF16 R84, R140.reuse, R112, R84 ;  /* 0x000000708c54723c */ /* 0x044fe60000041854 */
[--C-:B---3--:R-:W-:Y:S05]  /*f230*/  FFMA.FTZ R108, R151, c[0x0][0x2d0], -R107.reuse ;  /* 0x0000b400976c7a23 */ /* 0x108fea000001086b */
[C---:B------:R-:W-:Y:S01]  /*f240*/  HMMA.16816.F32.BF16 R88, R140.reuse, R114, R88 ;  /* 0x000000728c58723c */ /* 0x040fe20000041858 */
[----:B------:R-:W2:Y:S01]  /*f250*/  LDSM.16.MT88.4 R112, [R2+0x900] ;  /* 0x000900000270783b */ /* 0x000ea20000004200 */
[----:B------:R3:W5:Y:S02]  /*f260*/  MUFU.EX2 R169, R108 ;  /* 0x0000006c00a97308 */ /* 0x0007640000000800 */
[----:B----4-:R-:W-:Y:S04]  /*f270*/  FADD.FTZ R0, R170, R0 ;  /* 0x00000000aa007221 */ /* 0x010fe80000010000 */
[C---:B-1----:R-:W-:Y:S01]  /*f280*/  HMMA.16816.F32.BF16 R92, R140.reuse, R116, R92 ;  /* 0x000000748c5c723c */ /* 0x042fe2000004185c */
[----:B------:R-:W-:Y:S07]  /*f290*/  LDSM.16.MT88.4 R148, [R2+0x3900] ;  /* 0x003900000294783b */ /* 0x000fee0000004200 */
[----:B------:R-:W-:Y:S01]  /*f2a0*/  HMMA.16816.F32.BF16 R96, R140, R118, R96 ;  /* 0x000000768c60723c */ /* 0x000fe20000041860 */
[----:B------:R-:W1:Y:S08]  /*f2b0*/  LDSM.16.MT88.4 R116, [R102+0x2900] ;  /* 0x002900006674783b */ /* 0x000e700000004200 */
[----:B------:R-:W-:Y:S03]  /*f2c0*/  LDSM.16.MT88.4 R140, [R2+0x3100] ;  /* 0x00310000028c783b */ /* 0x000fe60000004200 */
[----:B---3--:R-:W-:Y:S01]  /*f2d0*/  F2FP.BF16.PACK_AB R108, R211, R213 ;  /* 0x000000d5d36c723e */ /* 0x008fe200000010ff */
[C---:B-----5:R-:W-:Y:S01]  /*f2e0*/  FADD.FTZ R0, R169.reuse, R0 ;  /* 0x00000000a9007221 */ /* 0x060fe20000010000 */
[----:B------:R-:W-:Y:S07]  /*f2f0*/  F2FP.BF16.PACK_AB R111, R169, R170 ;  /* 0x000000aaa96f723e */ /* 0x000fee00000010ff */
[C---:B------:R-:W-:Y:S07]  /*f300*/  HMMA.16816.F32.BF16 R4, R108.reuse, R120, R4 ;  /* 0x000000786c04723c */ /* 0x040fee0000041804 */
[--C-:B------:R-:W-:Y:S01]  /*f310*/  FFMA.FTZ R120, R154, c[0x0][0x2d0], -R106.reuse ;  /* 0x0000b4009a787a23 */ /* 0x100fe2000001086a */
[C---:B------:R-:W-:Y:S03]  /*f320*/  HMMA.16816.F32.BF16 R8, R108.reuse, R122, R8 ;  /* 0x0000007a6c08723c */ /* 0x040fe60000041808 */
[----:B------:R3:W-:Y:S05]  /*f330*/  MUFU.EX2 R208, R120 ;  /* 0x0000007800d07308 */ /* 0x0007ea0000000800 */
[C---:B------:R-:W-:Y:S07]  /*f340*/  HMMA.16816.F32.BF16 R12, R108.reuse, R124, R12 ;  /* 0x0000007c6c0c723c */ /* 0x040fee000004180c */
[--C-:B------:R-:W-:Y:S01]  /*f350*/  FFMA.FTZ R124, R155, c[0x0][0x2d0], -R106.reuse ;  /* 0x0000b4009b7c7a23 */ /* 0x100fe2000001086a */
[C---:B------:R-:W-:Y:S03]  /*f360*/  HMMA.16816.F32.BF16 R16, R108.reuse, R126, R16 ;  /* 0x0000007e6c10723c */ /* 0x040fe60000041810 */
[----:B------:R4:W-:Y:S05]  /*f370*/  MUFU.EX2 R186, R124 ;  /* 0x0000007c00ba7308 */ /* 0x0009ea0000000800 */
[C---:B--2---:R-:W-:Y:S01]  /*f380*/  HMMA.16816.F32.BF16 R20, R108.reuse, R112, R20 ;  /* 0x000000706c14723c */ /* 0x044fe20000041814 */
[----:B---3--:R-:W-:Y:S07]  /*f390*/  LDSM.16.MT88.4 R120, [R103+0x4900] ;  /* 0x004900006778783b */ /* 0x008fee0000004200 */
[C---:B------:R-:W-:Y:S01]  /*f3a0*/  HMMA.16816.F32.BF16 R24, R108.reuse, R114, R24 ;  /* 0x000000726c18723c */ /* 0x040fe20000041818 */
[----:B------:R-:W2:Y:S07]  /*f3b0*/  LDSM.16.MT88.4 R112, [R156+0x4900] ;  /* 0x004900009c70783b */ /* 0x000eae0000004200 */
[C---:B------:R-:W-:Y:S04]  /*f3c0*/  HMMA.16816.F32.BF16 R28, R108.reuse, R128, R28 ;  /* 0x000000806c1c723c */ /* 0x040fe8000004181c */
[----:B----4-:R-:W-:Y:S03]  /*f3d0*/  FFMA.FTZ R124, R157, c[0x0][0x2d0], -R106 ;  /* 0x0000b4009d7c7a23 */ /* 0x010fe6000001086a */
[--C-:B------:R-:W-:Y:S01]  /*f3e0*/  FFMA.FTZ R128, R152, c[0x0][0x2d0], -R107.reuse ;  /* 0x0000b40098807a23 */ /* 0x100fe2000001086b */
[C---:B------:R-:W-:Y:S01]  /*f3f0*/  HMMA.16816.F32.BF16 R32, R108.reuse, R130, R32 ;  /* 0x000000826c20723c */ /* 0x040fe20000041820 */
[----:B------:R3:W-:Y:S07]  /*f400*/  MUFU.EX2 R184, R124 ;  /* 0x0000007c00b87308 */ /* 0x0007ee0000000800 */
[C---:B------:R-:W-:Y:S03]  /*f410*/  HMMA.16816.F32.BF16 R36, R108.reuse, R132, R36 ;  /* 0x000000846c24723c */ /* 0x040fe60000041824 */
[----:B------:R-:W4:Y:S05]  /*f420*/  MUFU.EX2 R167, R128 ;  /* 0x0000008000a77308 */ /* 0x000f2a0000000800 */
[C---:B------:R-:W-:Y:S01]  /*f430*/  HMMA.16816.F32.BF16 R40, R108.reuse, R134, R40 ;  /* 0x000000866c28723c */ /* 0x040fe20000041828 */
[----:B------:R-:W-:Y:S07]  /*f440*/  LDSM.16.MT88.4 R132, [R102+0x1100] ;  /* 0x001100006684783b */ /* 0x000fee0000004200 */
[C---:B------:R-:W-:Y:S01]  /*f450*/  HMMA.16816.F32.BF16 R44, R108.reuse, R136, R44 ;  /* 0x000000886c2c723c */ /* 0x040fe2000004182c */
[----:B---3--:R-:W3:Y:S07]  /*f460*/  LDSM.16.MT88.4 R124, [R2+0x4900] ;  /* 0x00490000027c783b */ /* 0x008eee0000004200 */
[C---:B------:R-:W-:Y:S01]  /*f470*/  HMMA.16816.F32.BF16 R48, R108.reuse, R138, R48 ;  /* 0x0000008a6c30723c */ /* 0x040fe20000041830 */
[----:B------:R-:W-:Y:S03]  /*f480*/  LDSM.16.MT88.4 R136, [R103+0x3100] ;  /* 0x003100006788783b */ /* 0x000fe60000004200 */
[----:B----4-:R-:W-:Y:S04]  /*f490*/  FADD.FTZ R0, R167, R0 ;  /* 0x00000000a7007221 */ /* 0x010fe80000010000 */
[C---:B------:R-:W-:Y:S01]  /*f4a0*/  HMMA.16816.F32.BF16 R52, R108.reuse, R144, R52 ;  /* 0x000000906c34723c */ /* 0x040fe20000041834 */
[----:B------:R-:W-:Y:S07]  /*f4b0*/  LDSM.16.MT88.4 R128, [R103+0x1100] ;  /* 0x001100006780783b */ /* 0x000fee0000004200 */
[C---:B------:R-:W-:Y:S01]  /*f4c0*/  HMMA.16816.F32.BF16 R56, R108.reuse, R146, R56 ;  /* 0x000000926c38723c */ /* 0x040fe20000041838 */
[----:B------:R-:W-:Y:S07]  /*f4d0*/  LDSM.16.MT88.4 R144, [R103+0x3900] ;  /* 0x003900006790783b */ /* 0x000fee0000004200 */
[C---:B-1----:R-:W-:Y:S07]  /*f4e0*/  HMMA.16816.F32.BF16 R60, R108.reuse, R116, R60 ;  /* 0x000000746c3c723c */ /* 0x042fee000004183c */
[----:B------:R-:W-:Y:S01]  /*f4f0*/  FFMA.FTZ R116, R159, c[0x0][0x2d0], -R106 ;  /* 0x0000b4009f747a23 */ /* 0x000fe2000001086a */
[C---:B------:R-:W-:Y:S03]  /*f500*/  HMMA.16816.F32.BF16 R64, R108.reuse, R118, R64 ;  /* 0x000000766c40723c */ /* 0x040fe60000041840 */
[----:B------:R1:W-:Y:S05]  /*f510*/  MUFU.EX2 R183, R116 ;  /* 0x0000007400b77308 */ /* 0x0003ea0000000800 */
[C---:B--2---:R-:W-:Y:S07]  /*f520*/  HMMA.16816.F32.BF16 R68, R108.reuse, R112, R68 ;  /* 0x000000706c44723c */ /* 0x044fee0000041844 */
[--C-:B------:R-:W-:Y:S01]  /*f530*/  FFMA.FTZ R112, R153, c[0x0][0x2d0], -R107.reuse ;  /* 0x0000b40099707a23 */ /* 0x100fe2000001086b */
[C---:B------:R-:W-:Y:S01]  /*f540*/  HMMA.16816.F32.BF16 R72, R108.reuse, R114, R72 ;  /* 0x000000726c48723c */ /* 0x040fe20000041848 */
[----:B------:R-:W-:Y:S02]  /*f550*/  LDSM.16.MT88.4 R152, [R102+0x3900] ;  /* 0x003900006698783b */ /* 0x000fe40000004200 */
[----:B------:R2:W4:Y:S05]  /*f560*/  MUFU.EX2 R166, R112 ;  /* 0x0000007000a67308 */ /* 0x00052a0000000800 */
[C---:B------:R-:W-:Y:S01]  /*f570*/  HMMA.16816.F32.BF16 R76, R108.reuse, R120, R76 ;  /* 0x000000786c4c723c */ /* 0x040fe2000004184c */
[----:B-1----:R-:W1:Y:S06]  /*f580*/  LDSM.16.MT88.4 R116, [R102+0x4900] ;  /* 0x004900006674783b */ /* 0x002e6c0000004200 */
[--C-:B------:R-:W-:Y:S01]  /*f590*/  FFMA.FTZ R120, R160, c[0x0][0x2d0], -R107.reuse ;  /* 0x0000b400a0787a23 */ /* 0x100fe2000001086b */
[C---:B------:R-:W-:Y:S03]  /*f5a0*/  HMMA.16816.F32.BF16 R80, R108.reuse, R122, R80 ;  /* 0x0000007a6c50723c */ /* 0x040fe60000041850 */
[----:B------:R5:W-:Y:S05]  /*f5b0*/  MUFU.EX2 R164, R120 ;  /* 0x0000007800a47308 */ /* 0x000bea0000000800 */
[C---:B---3--:R-:W-:Y:S04]  /*f5c0*/  HMMA.16816.F32.BF16 R84, R108.reuse, R124, R84 ;  /* 0x0000007c6c54723c */ /* 0x048fe80000041854 */
[--C-:B--2---:R-:W-:Y:S02]  /*f5d0*/  FFMA.FTZ R112, R158, c[0x0][0x2d0], -R107.reuse ;  /* 0x0000b4009e707a23 */ /* 0x104fe4000001086b */
[----:B----4-:R-:W-:Y:S02]  /*f5e0*/  FADD.FTZ R0, R166, R0 ;  /* 0x00000000a6007221 */ /* 0x010fe40000010000 */
[C---:B------:R-:W-:Y:S01]  /*f5f0*/  HMMA.16816.F32.BF16 R88, R108.reuse, R126, R88 ;  /* 0x0000007e6c58723c */ /* 0x040fe20000041858 */
[----:B------:R2:W3:Y:S01]  /*f600*/  MUFU.EX2 R165, R112 ;  /* 0x0000007000a57308 */ /* 0x0004e20000000800 */
[----:B------:R-:W-:Y:S08]  /*f610*/  LDSM.16.MT88.4 R124, [R156+0x3100] ;  /* 0x003100009c7c783b */ /* 0x000ff00000004200 */
[----:B-----5:R-:W-:Y:S01]  /*f620*/  LDSM.16.MT88.4 R120, [R2+0x1100] ;  /* 0x001100000278783b */ /* 0x020fe20000004200 */
[C---:B-1----:R-:W-:Y:S07]  /*f630*/  HMMA.16816.F32.BF16 R92, R108.reuse, R116, R92 ;  /* 0x000000746c5c723c */ /* 0x042fee000004185c */
[----:B--2---:R-:W1:Y:S01]  /*f640*/  LDSM.16.MT88.4 R112, [R156+0x1100] ;  /* 0x001100009c70783b */ /* 0x004e620000004200 */
[----:B---3--:R-:W-:Y:S01]  /*f650*/  FADD.FTZ R0, R165, R0 ;  /* 0x00000000a5007221 */ /* 0x008fe20000010000 */
[----:B------:R-:W-:Y:S03]  /*f660*/  HMMA.16816.F32.BF16 R96, R108, R118, R96 ;  /* 0x000000766c60723c */ /* 0x000fe60000041860 */
[----:B------:R-:W-:Y:S03]  /*f670*/  FADD.FTZ R0, R164, R0 ;  /* 0x00000000a4007221 */ /* 0x000fe60000010000 */
[----:B------:R-:W-:Y:S01]  /*f680*/  LDSM.16.MT88.4 R116, [R156+0x5100] ;  /* 0x005100009c74783b */ /* 0x000fe20000004200 */
[----:B------:R-:W-:Y:S02]  /*f690*/  F2FP.BF16.PACK_AB R108, R186, R208 ;  /* 0x000000d0ba6c723e */ /* 0x000fe400000010ff */
[----:B------:R-:W-:Y:S03]  /*f6a0*/  F2FP.BF16.PACK_AB R110, R183, R184 ;  /* 0x000000b8b76e723e */ /* 0x000fe600000010ff */
[----:B------:R-:W-:Y:S02]  /*f6b0*/  F2FP.BF16.PACK_AB R109, R166, R167 ;  /* 0x000000a7a66d723e */ /* 0x000fe400000010ff */
[----:B------:R-:W-:Y:S07]  /*f6c0*/  F2FP.BF16.PACK_AB R111, R164, R165 ;  /* 0x000000a5a46f723e */ /* 0x000fee00000010ff */
[C---:B-1----:R-:W-:Y:S08]  /*f6d0*/  HMMA.16816.F32.BF16 R4, R108.reuse, R112, R4 ;  /* 0x000000706c04723c */ /* 0x042ff00000041804 */
[C---:B------:R-:W-:Y:S01]  /*f6e0*/  HMMA.16816.F32.BF16 R8, R108.reuse, R114, R8 ;  /* 0x000000726c08723c */ /* 0x040fe20000041808 */
[----:B------:R-:W1:Y:S07]  /*f6f0*/  LDSM.16.MT88.4 R112, [R102+0x3100] ;  /* 0x003100006670783b */ /* 0x000e6e0000004200 */
[C---:B------:R-:W-:Y:S07]  /*f700*/  HMMA.16816.F32.BF16 R12, R108.reuse, R128, R12 ;  /* 0x000000806c0c723c */ /* 0x040fee000004180c */
[--C-:B------:R-:W-:Y:S01]  /*f710*/  FFMA.FTZ R128, R162, c[0x0][0x2d0], -R106.reuse ;  /* 0x0000b400a2807a23 */ /* 0x100fe2000001086a */
[C---:B------:R-:W-:Y:S03]  /*f720*/  HMMA.16816.F32.BF16 R16, R108.reuse, R130, R16 ;  /* 0x000000826c10723c */ /* 0x040fe60000041810 */
[----:B------:R2:W-:Y:S05]  /*f730*/  MUFU.EX2 R182, R128 ;  /* 0x0000008000b67308 */ /* 0x0005ea0000000800 */
[C---:B------:R-:W-:Y:S08]  /*f740*/  HMMA.16816.F32.BF16 R20, R108.reuse, R120, R20 ;  /* 0x000000786c14723c */ /* 0x040ff00000041814 */
[C---:B------:R-:W-:Y:S01]  /*f750*/  HMMA.16816.F32.BF16 R24, R108.reuse, R122, R24 ;  /* 0x0000007a6c18723c */ /* 0x040fe20000041818 */
[----:B------:R-:W3:Y:S07]  /*f760*/  LDSM.16.MT88.4 R120, [R103+0x5100] ;  /* 0x005100006778783b */ /* 0x000eee0000004200 */
[C---:B------:R-:W-:Y:S01]  /*f770*/  HMMA.16816.F32.BF16 R28, R108.reuse, R132, R28 ;  /* 0x000000846c1c723c */ /* 0x040fe2000004181c */
[----:B--2---:R-:W-:Y:S07]  /*f780*/  LDSM.16.MT88.4 R128, [R2+0x1900] ;  /* 0x001900000280783b */ /* 0x004fee0000004200 */
[C---:B------:R-:W-:Y:S08]  /*f790*/  HMMA.16816.F32.BF16 R32, R108.reuse, R134, R32 ;  /* 0x000000866c20723c */ /* 0x040ff00000041820 */
[C---:B------:R-:W-:Y:S08]  /*f7a0*/  HMMA.16816.F32.BF16 R36, R108.reuse, R124, R36 ;  /* 0x0000007c6c24723c */ /* 0x040ff00000041824 */
        /* <DEDUP_REMOVED lines=8> */
[C---:B-1----:R-:W-:Y:S07]  /*f830*/  HMMA.16816.F32.BF16 R60, R108.reuse, R112, R60 ;  /* 0x000000706c3c723c */ /* 0x042fee000004183c */
[--C-:B------:R-:W-:Y:S01]  /*f840*/  FFMA.FTZ R112, R163, c[0x0][0x2d0], -R106.reuse ;  /* 0x0000b400a3707a23 */ /* 0x100fe2000001086a */
[C---:B------:R-:W-:Y:S03]  /*f850*/  HMMA.16816.F32.BF16 R64, R108.reuse, R114, R64 ;  /* 0x000000726c40723c */ /* 0x040fe60000041840 */
[----:B------:R1:W-:Y:S05]  /*f860*/  MUFU.EX2 R181, R112 ;  /* 0x0000007000b57308 */ /* 0x0003ea0000000800 */
[C---:B------:R-:W-:Y:S08]  /*f870*/  HMMA.16816.F32.BF16 R68, R108.reuse, R116, R68 ;  /* 0x000000746c44723c */ /* 0x040ff00000041844 */
[C---:B------:R-:W-:Y:S01]  /*f880*/  HMMA.16816.F32.BF16 R72, R108.reuse, R118, R72 ;  /* 0x000000766c48723c */ /* 0x040fe20000041848 */
[----:B------:R-:W-:Y:S07]  /*f890*/  LDSM.16.MT88.4 R116, [R156+0x1900] ;  /* 0x001900009c74783b */ /* 0x000fee0000004200 */
[C---:B---3--:R-:W-:Y:S01]  /*f8a0*/  HMMA.16816.F32.BF16 R76, R108.reuse, R120, R76 ;  /* 0x000000786c4c723c */ /* 0x048fe2000004184c */
[----:B------:R-:W-:Y:S03]  /*f8b0*/  LDSM.16.MT88.4 R156, [R156+0x5900] ;  /* 0x005900009c9c783b */ /* 0x000fe60000004200 */
[--C-:B-1----:R-:W-:Y:S02]  /*f8c0*/  FFMA.FTZ R112, R175, c[0x0][0x2d0], -R106.reuse ;  /* 0x0000b400af707a23 */ /* 0x102fe4000001086a */
[----:B------:R-:W-:Y:S02]  /*f8d0*/  FFMA.FTZ R106, R104, c[0x0][0x2d0], -R106 ;  /* 0x0000b400686a7a23 */ /* 0x000fe4000001086a */
[C---:B------:R-:W-:Y:S01]  /*f8e0*/  HMMA.16816.F32.BF16 R80, R108.reuse, R122, R80 ;  /* 0x0000007a6c50723c */ /* 0x040fe20000041850 */
[----:B------:R1:W-:Y:S01]  /*f8f0*/  MUFU.EX2 R180, R112 ;  /* 0x0000007000b47308 */ /* 0x0003e20000000800 */
[----:B------:R-:W-:Y:S02]  /*f900*/  LDSM.16.MT88.4 R120, [R103+0x1900] ;  /* 0x001900006778783b */ /* 0x000fe40000004200 */
[--C-:B------:R-:W-:Y:S04]  /*f910*/  FFMA.FTZ R104, R161, c[0x0][0x2d0], -R107.reuse ;  /* 0x0000b400a1687a23 */ /* 0x100fe8000001086b */
[C---:B--2---:R-:W-:Y:S03]  /*f920*/  HMMA.16816.F32.BF16 R84, R108.reuse, R124, R84 ;  /* 0x0000007c6c54723c */ /* 0x044fe60000041854 */
[----:B------:R2:W3:Y:S05]  /*f930*/  MUFU.EX2 R163, R104 ;  /* 0x0000006800a37308 */ /* 0x0004ea0000000800 */
[C---:B------:R-:W-:Y:S05]  /*f940*/  HMMA.16816.F32.BF16 R88, R108.reuse, R126, R88 ;  /* 0x0000007e6c58723c */ /* 0x040fea0000041858 */
[----:B------:R-:W4:Y:S01]  /*f950*/  MUFU.EX2 R175, R106 ;  /* 0x0000006a00af7308 */ /* 0x000f220000000800 */
[----:B-1----:R-:W1:Y:S01]  /*f960*/  LDSM.16.MT88.4 R112, [R102+0x5100] ;  /* 0x005100006670783b */ /* 0x002e620000004200 */
[--C-:B--2---:R-:W-:Y:S02]  /*f970*/  FFMA.FTZ R104, R173, c[0x0][0x2d0], -R107.reuse ;  /* 0x0000b400ad687a23 */ /* 0x104fe4000001086b */
[----:B---3--:R-:W-:Y:S06]  /*f980*/  FADD.FTZ R0, R163, R0 ;  /* 0x00000000a3007221 */ /* 0x008fec0000010000 */
[----:B------:R2:W3:Y:S01]  /*f990*/  MUFU.EX2 R162, R104 ;  /* 0x0000006800a27308 */ /* 0x0004e20000000800 */
[----:B----4-:R-:W-:Y:S01]  /*f9a0*/  F2FP.BF16.PACK_AB R106, R175, R180 ;  /* 0x000000b4af6a723e */ /* 0x010fe200000010ff */
[--C-:B--2---:R-:W-:Y:S01]  /*f9b0*/  FFMA.FTZ R104, R174, c[0x0][0x2d0], -R107.reuse ;  /* 0x0000b400ae687a23 */ /* 0x104fe2000001086b */
[C---:B-1----:R-:W-:Y:S07]  /*f9c0*/  HMMA.16816.F32.BF16 R92, R108.reuse, R112, R92 ;  /* 0x000000706c5c723c */ /* 0x042fee000004185c */
[----:B------:R1:W-:Y:S01]  /*f9d0*/  MUFU.EX2 R161, R104 ;  /* 0x0000006800a17308 */ /* 0x0003e20000000800 */
[----:B------:R-:W-:Y:S01]  /*f9e0*/  FFMA.FTZ R107, R105, c[0x0][0x2d0], -R107 ;  /* 0x0000b400696b7a23 */ /* 0x000fe2000001086b */
[C---:B---3--:R-:W-:Y:S03]  /*f9f0*/  F2FP.BF16.PACK_AB R105, R162.reuse, R163 ;  /* 0x000000a3a269723e */ /* 0x048fe600000010ff */
[----:B------:R-:W-:Y:S01]  /*fa00*/  FADD.FTZ R0, R162, R0 ;  /* 0x00000000a2007221 */ /* 0x000fe20000010000 */
[----:B------:R-:W-:Y:S04]  /*fa10*/  HMMA.16816.F32.BF16 R96, R108, R114, R96 ;  /* 0x000000726c60723c */ /* 0x000fe80000041860 */
[----:B------:R-:W2:Y:S01]  /*fa20*/  MUFU.EX2 R160, R107 ;  /* 0x0000006b00a07308 */ /* 0x000ea20000000800 */
[----:B-1----:R-:W-:Y:S02]  /*fa30*/  F2FP.BF16.PACK_AB R104, R181, R182 ;  /* 0x000000b6b568723e */ /* 0x002fe400000010ff */
[----:B--2---:R-:W-:Y:S07]  /*fa40*/  F2FP.BF16.PACK_AB R107, R160, R161 ;  /* 0x000000a1a06b723e */ /* 0x004fee00000010ff */
[C---:B------:R-:W-:Y:S01]  /*fa50*/  HMMA.16816.F32.BF16 R108, R104.reuse, R116, R4 ;  /* 0x00000074686c723c */ /* 0x040fe20000041804 */
[----:B------:R-:W1:Y:S07]  /*fa60*/  LDSM.16.MT88.4 R4, [R103+0x5900] ;  /* 0x005900006704783b */ /* 0x000e6e0000004200 */
[C---:B------:R-:W-:Y:S01]  /*fa70*/  HMMA.16816.F32.BF16 R112, R104.reuse, R118, R8 ;  /* 0x000000766870723c */ /* 0x040fe20000041808 */
[----:B------:R2:W3:Y:S07]  /*fa80*/  LDSM.16.MT88.4 R8, [R2+0x5900] ;  /* 0x005900000208783b */ /* 0x0004ee0000004200 */
[C---:B------:R-:W-:Y:S01]  /*fa90*/  HMMA.16816.F32.BF16 R116, R104.reuse, R120, R12 ;  /* 0x000000786874723c */ /* 0x040fe2000004180c */
[----:B------:R-:W4:Y:S07]  /*faa0*/  LDSM.16.MT88.4 R12, [R102+0x5900] ;  /* 0x00590000660c783b */ /* 0x000f2e0000004200 */
[C---:B------:R-:W-:Y:S08]  /*fab0*/  HMMA.16816.F32.BF16 R120, R104.reuse, R122, R16 ;  /* 0x0000007a6878723c */ /* 0x040ff00000041810 */
[C---:B------:R-:W-:Y:S04]  /*fac0*/  HMMA.16816.F32.BF16 R124, R104.reuse, R128, R20 ;  /* 0x00000080687c723c */ /* 0x040fe80000041814 */
[----:B--2---:R-:W-:Y:S04]  /*fad0*/  FFMA.FTZ R2, R3, R220, R214 ;  /* 0x000000dc03027223 */ /* 0x004fe800000100d6 */
        /* <DEDUP_REMOVED lines=26> */
[C---:B-1----:R-:W-:Y:S04]  /*fc80*/  HMMA.16816.F32.BF16 R76, R104.reuse, R4, R76 ;  /* 0x00000004684c723c */ /* 0x042fe8000004184c */
[----:B------:R-:W-:Y:S02]  /*fc90*/  FADD.FTZ R3, R180, R2 ;  /* 0x00000002b4037221 */ /* 0x000fe40000010000 */
[----:B------:R-:W-:Y:S01]  /*fca0*/  FADD.FTZ R2, R161, R0 ;  /* 0x00000000a1027221 */ /* 0x000fe20000010000 */
[----:B------:R-:W-:Y:S01]  /*fcb0*/  IADD3 R0, R199, -0x2, RZ ;  /* 0xfffffffec7007810 */ /* 0x000fe20007ffe0ff */
[C---:B------:R-:W-:Y:S03]  /*fcc0*/  HMMA.16816.F32.BF16 R80, R104.reuse, R6, R80 ;  /* 0x000000066850723c */ /* 0x040fe60000041850 */
[----:B------:R-:W-:Y:S01]  /*fcd0*/  ISETP.GE.AND P0, PT, R0, R225, PT ;  /* 0x000000e10000720c */ /* 0x000fe20003f06270 */
[----:B------:R-:W-:Y:S02]  /*fce0*/  FADD.FTZ R220, R175, R3 ;  /* 0x00000003afdc7221 */ /* 0x000fe40000010000 */
[----:B------:R-:W-:Y:S02]  /*fcf0*/  FADD.FTZ R221, R160, R2 ;  /* 0x00000002a0dd7221 */ /* 0x000fe40000010000 */
[C---:B---3--:R-:W-:Y:S08]  /*fd00*/  HMMA.16816.F32.BF16 R84, R104.reuse, R8, R84 ;  /* 0x000000086854723c */ /* 0x048ff00000041854 */
[C---:B------:R-:W-:Y:S08]  /*fd10*/  HMMA.16816.F32.BF16 R88, R104.reuse, R10, R88 ;  /* 0x0000000a6858723c */ /* 0x040ff00000041858 */
[C---:B----4-:R-:W-:Y:S08]  /*fd20*/  HMMA.16816.F32.BF16 R92, R104.reuse, R12, R92 ;  /* 0x0000000c685c723c */ /* 0x050ff0000004185c */
[----:B------:R-:W-:Y:S01]  /*fd30*/  HMMA.16816.F32.BF16 R96, R104, R14, R96 ;  /* 0x0000000e6860723c */ /* 0x000fe20000041860 */
[----:B------:R-:W-:Y:S07]  /*fd40*/  @!UPT UIADD3 URZ, URZ, URZ, URZ ;  /* 0x0000003f3f3ff290 */ /* 0x000fee000fffe03f */
[----:B------:R-:W-:-:S11]  /*fd50*/  @!P0 BRA `(.L_x_1267) ;  /* 0x000004b000008947 */ /* 0x000fd60003800000 */
[----:B------:R-:W-:Y:S01]  /*fd60*/  IMAD.MOV.U32 R0, RZ, RZ, 0x1 ;  /* 0x00000001ff007424 */ /* 0x000fe200078e00ff */
[----:B------:R-:W-:Y:S01]  /*fd70*/  IADD3 R2, R219, R168, R231 ;  /* 0x000000a8db027210 */ /* 0x000fe20007ffe0e7 */
[----:B------:R-:W-:Y:S01]  /*fd80*/  IMAD R10, R202, 0x3000, R235 ;  /* 0x00003000ca0a7824 */ /* 0x000fe200078e02eb */
[----:B------:R-:W-:Y:S01]  /*fd90*/  MOV R200, RZ ;  /* 0x000000ff00c87202 */ /* 0x000fe20000000f00 */
[----:B------:R-:W1:Y:S01]  /*fda0*/  S2R R244, SR_CTAID.Y ;  /* 0x0000000000f47919 */ /* 0x000e620000002600 */
[----:B------:R-:W-:Y:S02]  /*fdb0*/  ISETP.NE.AND P0, PT, R0, c[0x0][0x2b8], PT ;  /* 0x0000ae0000007a0c */ /* 0x000fe40003f05270 */
[----:B------:R-:W-:Y:S05]  /*fdc0*/  IADD3 R2, R2, -0x80, RZ ;  /* 0xffffff8002027810 */ /* 0x000fea0007ffe0ff */
[----:B------:R-:W-:Y:S06]  /*fdd0*/  IMAD.MOV.U32 R0, RZ, RZ, R2 ;  /* 0x000000ffff007224 */ /* 0x000fec00078e0002 */
[----:B------:R-:W-:Y:S05]  /*fde0*/  @P0 IMAD.HI.U32 R3, R2, c[0x0][0x2bc], RZ ;  /* 0x0000af0002030a27 */ /* 0x000fea00078e00ff */
[----:B------:R-:W-:Y:S04]  /*fdf0*/  @P0 SHF.R.U32.HI R0, RZ, c[0x0][0x2c0], R3 ;  /* 0x0000b000ff000a19 */ /* 0x000fe80000011603 */
[----:B------:R-:W-:Y:S01]  /*fe00*/  @!P5 IADD3 R3, P0, R0, R228, RZ ;  /* 0x000000e40003d210 */ /* 0x000fe20007f1e0ff */
[----:B-1----:R-:W-:Y:S03]  /*fe10*/  IMAD.WIDE.U32 R244, R244, c[0x0][0x1e8], RZ ;  /* 0x00007a00f4f47a25 */ /* 0x002fe600078e00ff */
        /* <DEDUP_REMOVED lines=21> */
.L_x_1343:
[----:B------:R-:W-:-:S05]  /*ff70*/  BRA.DIV ~URZ, `(.L_x_1269) ;  /* 0x0000b1527f007947 */ /* 0x000fca000b800000 */
[----:B------:R-:W3:Y:S01]  /*ff80*/  SHFL.IDX PT, R0, R11, RZ, 0x181f ;  /* 0x00181fff0b007589 */ /* 0x000ee200000e0000 */
[----:B------:R-:W-:Y:S04]  /*ff90*/  IADD3 R12, R212, 0x40, RZ ;  /* 0x00000040d40c7810 */ /* 0x000fe80007ffe0ff */
[----:B------:R-:W-:Y:S02]  /*ffa0*/  ISETP.GE.AND P2, PT, R12, c[0x0][0x1d4], PT ;  /* 0x000075000c007a0c */ /* 0x000fe40003f46270 */
[----:B------:R-:W-:Y:S02]  /*ffb0*/  SEL R12, RZ, 0x10, P6 ;  /* 0x00000010ff0c7807 */ /* 0x000fe40003000000 */
[----:B---3--:R-:W-:Y:S05]  /*ffc0*/  IADD3 R2, P0, R0, R243, RZ ;  /* 0x000000f300027210 */ /* 0x008fea0007f1e0ff */
[----:B--2---:R-:W-:Y:S01]  /*ffd0*/  IMAD.X R3, R4, 0x1, R207, P0 ;  /* 0x0000000104037824 */ /* 0x004fe200000e06cf */
[----:B------:R-:W-:Y:S05]  /*ffe0*/  IADD3 R8, P0, R0, R205, RZ ;  /* 0x000000cd00087210 */ /* 0x000fea0007f1e0ff */
[----:B------:R-:W-:Y:S01]  /*fff0*/  IMAD.X R9, R4, 0x1, R206, P0 ;  /* 0x0000000104097824 */ /* 0x000fe200000e06ce */
[----:B------:R-:W-:Y:S01]  /*10000*/  IADD3 R6, P0, R0, R203, RZ ;  /* 0x000000cb00067210 */ /* 0x000fe20007f1e0ff */
[----:B------:R-:W-:Y:S02]  /*10010*/  IMAD.SHL.U32 R0, R10, 0x2, RZ ;  /* 0x000000020a007824 */ /* 0x000fe400078e00ff */
[----:B------:R-:W-:Y:S02]  /*10020*/  IMAD.MOV.U32 R10, RZ, RZ, R218 ;  /* 0x000000ffff0a7224 */ /* 0x000fe400078e00da */
[----:B------:R-:W-:Y:S01]  /*10030*/  IMAD.X R7, R4, 0x1, R204, P0 ;  /* 0x0000000104077824 */ /* 0x000fe200000e06cc */
[----:B------:R-:W-:Y:S01]  /*10040*/  ISETP.GE.AND P0, PT, R212, c[0x0][0x1d4], PT ;  /* 0x00007500d4007a0c */ /* 0x000fe20003f06270 */
[----:B------:R2:W3:Y:S11]  /*10050*/  SHFL.IDX PT, R4, R5, 0x1, 0x181f ;  /* 0x00381f0005047f89 */ /* 0x0004f600000e0000 */
[----:B------:R-:W-:Y:S01]  /*10060*/  @!UPT UIADD3 URZ, URZ, URZ, URZ ;  /* 0x0000003f3f3ff290 */ /* 0x000fe2000fffe03f */
[----:B------:R-:W-:Y:S01]  /*10070*/  @!PT LDS RZ, [RZ] ;  /* 0x00000000fffff984 */ /* 0x000fe20000000800 */
[----:B------:R4:W-:Y:S04]  /*10080*/  LDGSTS.E.BYPASS.LTC128B.128 [R0+0xc100], [R2.64], !P0 ;  /* 0x0c10000002007fae */ /* 0x0009e8000c101d46 */
[----:B------:R1:W-:Y:S04]  /*10090*/  LDGSTS.E.BYPASS.LTC128B.128 [R0+0xe100], [R8.64], !P2 ;  /* 0x0e10000008007fae */ /* 0x0003e8000d101d46 */
[----:B------:R1:W-:Y:S02]  /*100a0*/  LDGSTS.E.BYPASS.LTC128B.128 [R0+0x10100], [R6.64], !P6 ;  /* 0x1010000006007fae */ /* 0x0003e4000f101d46 */
[----:B-12---:R-:W-:Y:S02]  /*100b0*/  IMAD.MOV.U32 R5, RZ, RZ, R12 ;  /* 0x000000ffff057224 */ /* 0x006fe400078e000c */
[----:B----4-:R1:W2:Y:S04]  /*100c0*/  SHFL.IDX PT, R2, R11, 0x1, 0x181f ;  /* 0x00381f000b027f89 */ /* 0x0102a800000e0000 */
.L_x_1344:
[----:B---3--:R-:W-:Y:S02]  /*100d0*/  IADD3 R8, -R10, 0x10, RZ ;  /* 0x000000100a087810 */ /* 0x008fe40007ffe1ff */
[C---:B------:R-:W-:Y:S02]  /*100e0*/  IADD3 R6, -R5.reuse, 0x10, RZ ;  /* 0x0000001005067810 */ /* 0x040fe40007ffe1ff */
[----:B------:R-:W-:Y:S02]  /*100f0*/  LOP3.LUT R8, R8, 0xf, RZ, 0xc0, !PT ;  /* 0x0000000f08087812 */ /* 0x000fe400078ec0ff */
[----:B------:R-:W-:Y:S02]  /*10100*/  LOP3.LUT R6, R6, 0xf, RZ, 0xc0, !PT ;  /* 0x0000000f06067812 */ /* 0x000fe400078ec0ff */
[----:B--2---:R-:W-:Y:S04]  /*10110*/  IADD3 R8, P2, P0, R8, R2, R205 ;  /* 0x0000000208087210 */ /* 0x004fe8000785e0cd */
[----:B------:R-:W-:Y:S02]  /*10120*/  IADD3.X R9, RZ, R4, R206, P2, P0 ;  /* 0x00000004ff097210 */ /* 0x000fe400017e04ce */
        /* <DEDUP_REMOVED lines=14> */
.L_x_1267:
[----:B------:R-:W-:Y:S05]  /*10210*/  BSYNC B0 ;  /* 0x0000000000007941 */ /* 0x000fea0003800000 */
.L_x_1266:
[C---:B--2---:R-:W-:Y:S01]  /*10220*/  IADD3 R0, R185.reuse, 0x1, RZ ;  /* 0x00000001b9007810 */ /* 0x044fe20007ffe0ff */
[----:B------:R-:W0:Y:S01]  /*10230*/  LDGDEPBAR ;  /* 0x00000000000079af */ /* 0x000e220000000000 */
[----:B------:R-:W-:Y:S01]  /*10240*/  ISETP.GE.AND P0, PT, R185, 0x1, PT ;  /* 0x00000001b900780c */ /* 0x000fe20003f06270 */
[----:B------:R-:W-:Y:S02]  /*10250*/  IMAD.MOV.U32 R102, RZ, RZ, R100 ;  /* 0x000000ffff667224 */ /* 0x000fe400078e0064 */
[----:B------:R-:W-:Y:S01]  /*10260*/  IMAD.MOV.U32 R103, RZ, RZ, R101 ;  /* 0x000000ffff677224 */ /* 0x000fe200078e0065 */
[----:B------:R-:W-:Y:S02]  /*10270*/  SEL R185, R0, RZ, !P0 ;  /* 0x000000ff00b97207 */ /* 0x000fe40004000000 */
[C---:B------:R-:W-:Y:S02]  /*10280*/  ISETP.GT.AND P0, PT, R199.reuse, R226, PT ;  /* 0x000000e2c700720c */ /* 0x040fe40003f04270 */
[----:B------:R-:W-:Y:S05]  /*10290*/  IADD3 R0, R199, -0x1, RZ ;  /* 0xffffffffc7007810 */ /* 0x000fea0007ffe0ff */
[----:B------:R-:W-:Y:S06]  /*102a0*/  IMAD.MOV.U32 R199, RZ, RZ, R0 ;  /* 0x000000ffffc77224 */ /* 0x000fec00078e0000 */
[----:B-1----:R-:W-:-:S05]  /*102b0*/  @P0 BRA `(.L_x_1270) ;  /* 0xffffc3a000000947 */ /* 0x002fca000383ffff */
[----:B------:R-:W2:Y:S01]  /*102c0*/  LDL R4, [R1+0x4] ;  /* 0x0000040001047983 */ /* 0x000ea20000100800 */
[----:B------:R-:W-:Y:S01]  /*102d0*/  IMAD.MOV.U32 R102, RZ, RZ, R100 ;  /* 0x000000ffff667224 */ /* 0x000fe200078e0064 */
[----:B------:R-:W-:Y:S01]  /*102e0*/  MOV R199, R0 ;  /* 0x0000000000c77202 */ /* 0x000fe20000000f00 */
[----:B------:R-:W-:Y:S01]  /*102f0*/  IMAD.MOV.U32 R103, RZ, RZ, R101 ;  /* 0x000000ffff677224 */ /* 0x000fe200078e0065 */
[----:B--2---:R-:W-:-:S02]  /*10300*/  SHF.L.U32 R4, R4, 0x7, RZ ;  /* 0x0000000704047819 */ /* 0x004fc400000006ff */
.L_x_1253:
[----:B------:R-:W2:Y:S04]  /*10310*/  LDL R2, [R1+0x64] ;  /* 0x0000640001027983 */ /* 0x000ea80000100800 */
[----:B------:R-:W3:Y:S01]  /*10320*/  LDL R3, [R1+0x58] ;  /* 0x0000580001037983 */ /* 0x000ee20000100800 */
[----:B------:R-:W-:Y:S01]  /*10330*/  IMAD.MOV.U32 R243, RZ, RZ, 0x1 ;  /* 0x00000001fff37424 */ /* 0x000fe200078e00ff */
[----:B------:R-:W-:-:S04]  /*10340*/  IADD3 R4, R4, 0x7f, RZ ;  /* 0x0000007f04047810 */ /* 0x000fc80007ffe0ff */
[----:B------:R-:W-:-:S13]  /*10350*/  ISETP.NE.AND P0, PT, R243, c[0x0][0x2c4], PT ;  /* 0x0000b100f3007a0c */ /* 0x000fda0003f05270 */
[----:B------:R-:W-:-:S05]  /*10360*/  @P0 IMAD.HI.U32 R0, R4, c[0x0][0x2c8], RZ ;  /* 0x0000b20004000a27 */ /* 0x000fca00078e00ff */
[----:B------:R-:W-:Y:S02]  /*10370*/  @P0 SHF.R.U32.HI R4, RZ, c[0x0][0x2cc], R0 ;  /* 0x0000b300ff040a19 */ /* 0x000fe40000011600 */
[----:B------:R-:W-:Y:S02]  /*10380*/  ISETP.LE.AND P0, PT, R243, c[0x0][0x32c], PT ;  /* 0x0000cb00f3007a0c */ /* 0x000fe40003f03270 */
        /* <DEDUP_REMOVED lines=14> */
.L_x_1273:
[----:B------:R-:W-:-:S13]  /*10470*/  ISETP.NE.AND P0, PT, R243, c[0x0][0x32c], PT ;  /* 0x0000cb00f3007a0c */ /* 0x000fda0003f05270 */
[----:B------:R-:W-:-:S05]  /*10480*/  @P0 IMAD.HI.U32 R3, R0, c[0x0][0x330], RZ ;  /* 0x0000cc0000030a27 */ /* 0x000fca00078e00ff */
[----:B------:R-:W-:Y:S02]  /*10490*/  @P0 SHF.R.U32.HI R0, RZ, c[0x0][0x334], R3 ;  /* 0x0000cd00ff000a19 */ /* 0x000fe40000011603 */
.L_x_1274:
[----:B------:R-:W-:Y:S05]  /*104a0*/  BSYNC B0 ;  /* 0x0000000000007941 */ /* 0x000fea0003800000 */
.L_x_1272:
[----:B------:R-:W-:-:S05]  /*104b0*/  IMAD R0, R0, c[0x0][0x32c], RZ ;  /* 0x0000cb0000007a24 */ /* 0x000fca00078e02ff */
[----:B------:R-:W-:-:S04]  /*104c0*/  IMNMX R2, R2, R0, !PT ;  /* 0x0000000002027217 */ /* 0x000fc80007800200 */
.L_x_1271:
[----:B------:R-:W-:Y:S01]  /*104d0*/  IADD3 R2, R2, 0x3f, RZ ;  /* 0x0000003f02027810 */ /* 0x000fe20007ffe0ff */
[----:B------:R-:W-:Y:S02]  /*104e0*/  IMAD.MOV.U32 R245, RZ, RZ, 0x1f ;  /* 0x0000001ffff57424 */ /* 0x000fe400078e00ff */
[----:B------:R-:W-:Y:S01]  /*104f0*/  IMAD.MOV.U32 R244, RZ, RZ, -0x1 ;  /* 0xfffffffffff47424 */ /* 0x000fe200078e00ff */
[----:B------:R-:W-:-:S04]  /*10500*/  SHF.R.S32.HI R0, RZ, 0x1f, R2 ;  /* 0x0000001fff007819 */ /* 0x000fc80000011402 */
[----:B------:R-:W-:-:S04]  /*10510*/  LEA.HI R0, R0, R2, RZ, 0x6 ;  /* 0x0000000200007211 */ /* 0x000fc800078f30ff */
[----:B------:R-:W-:-:S04]  /*10520*/  SHF.R.S32.HI R0, RZ, 0x6, R0 ;  /* 0x00000006ff007819 */ /* 0x000fc80000011400 */
[----:B------:R-:W-:-:S04]  /*10530*/  IMNMX R226, R225, R0, !PT ;  /* 0x00000000e1e27217 */ /* 0x000fc80007800200 */
[----:B------:R-:W-:-:S13]  /*10540*/  ISETP.GE.AND P0, PT, R199, R226, PT ;  /* 0x000000e2c700720c */ /* 0x000fda0003f06270 */
[----:B------:R-:W-:Y:S05]  /*10550*/  @!P0 BRA `(.L_x_1275) ;  /* 0x0000323000008947 */ /* 0x000fea0003800000 */
[----:B------:R-:W-:Y:S01]  /*10560*/  IADD3 R0, R212, 0x40, RZ ;  /* 0x00000040d4007810 */ /* 0x000fe20007ffe0ff */
[C---:B------:R-:W-:Y:S01]  /*10570*/  IMAD.SHL.U32 R204, R241.reuse, 0x2, RZ ;  /* 0x00000002f1cc7824 */ /* 0x040fe200078e00ff */
[----:B------:R-:W-:Y:S01]  /*10580*/  SHF.R.S32.HI R3, RZ, 0x1f, R241 ;  /* 0x0000001fff037819 */ /* 0x000fe200000114f1 */
[----:B------:R-:W-:Y:S01]  /*10590*/  IMAD.MOV.U32 R100, RZ, RZ, R102 ;  /* 0x000000ffff647224 */ /* 0x000fe200078e0066 */
[----:B------:R-:W-:Y:S01]  /*105a0*/  ISETP.GE.AND P4, PT, R0, c[0x0][0x1d4], PT ;  /* 0x0000750000007a0c */ /* 0x000fe20003f86270 */
[----:B------:R-:W-:Y:S01]  /*105b0*/  IMAD.MOV.U32 R0, RZ, RZ, R103 ;  /* 0x000000ffff007224 */ /* 0x000fe200078e0067 */
[----:B------:R-:W-:Y:S01]  /*105c0*/  SHF.R.S32.HI R206, RZ, 0x1f, R212 ;  /* 0x0000001fffce7819 */ /* 0x000fe200000114d4 */
[----:B------:R-:W-:Y:S01]  /*105d0*/  IMAD.MOV.U32 R186, RZ, RZ, R199 ;  /* 0x000000ffffba7224 */ /* 0x000fe200078e00c7 */
[----:B------:R-:W-:Y:S01]  /*105e0*/  SHF.L.U64.HI R205, R241, 0x1, R3 ;  /* 0x00000001f1cd7819 */ /* 0x000fe20000010203 */
[C---:B------:R-:W-:Y:S01]  /*105f0*/  IMAD.SHL.U32 R240, R212.reuse, 0x2, RZ ;  /* 0x00000002d4f07824 */ /* 0x040fe200078e00ff */
[----:B------:R-:W-:Y:S01]  /*10600*/  ISETP.GE.AND P3, PT, R212, c[0x0][0x1d4], PT ;  /* 0x00007500d4007a0c */ /* 0x000fe20003f66270 */
[C---:B------:R-:W-:Y:S01]  /*10610*/  IMAD.SHL.U32 R196, R227.reuse, 0x2, RZ ;  /* 0x00000002e3c47824 */ /* 0x040fe200078e00ff */
[----:B------:R-:W-:-:S02]  /*10620*/  SHF.L.U64.HI R203, R227, 0x1, R239 ;  /* 0x00000001e3cb7819 */ /* 0x000fc400000102ef */
[----:B------:R-:W-:Y:S02]  /*10630*/  SHF.L.U64.HI R206, R212, 0x1, R206 ;  /* 0x00000001d4ce7819 */ /* 0x000fe400000102ce */
[----:B------:R-:W-:Y:S02]  /*10640*/  SEL R241, RZ, 0x10, P4 ;  /* 0x00000010fff17807 */ /* 0x000fe40002000000 */
.L_x_1285:
[----:B------:R-:W-:Y:S04]  /*10650*/  DEPBAR.LE SB0, 0x2 ;  /* 0x000080800000791a */ /* 0x000fe80000000000 */
[----:B------:R-:W-:Y:S01]  /*10660*/  WARPSYNC 0xffffffff ;  /* 0xffffffff00007948 */ /* 0x000fe20003800000 */
[----:B------:R-:W-:Y:S01]  /*10670*/  BAR.SYNC.DEFER_BLOCKING 0x0 ;  /* 0x0000000000007b1d */ /* 0x000fe20000010000 */
[----:B------:R-:W-:Y:S01]  /*10680*/  IMAD R184, R185, 0x6000, RZ ;  /* 0x00006000b9b87824 */ /* 0x000fe200078e02ff */
[----:B------:R-:W-:Y:S01]  /*10690*/  ISETP.GE.AND P0, PT, R225, R186, PT ;  /* 0x000000bae100720c */ /* 0x000fe20003f06270 */
[----:B------:R-:W-:Y:S03]  /*106a0*/  IMAD.MOV.U32 R180, RZ, RZ, 0x20 ;  /* 0x00000020ffb47424 */ /* 0x000fe600078e00ff */
[----:B------:R-:W-:Y:S02]  /*106b0*/  IADD3 R101, R193, R184, RZ ;  /* 0x000000b8c1657210 */ /* 0x000fe40007ffe0ff */
[----:B------:R-:W-:Y:S05]  /*106c0*/  SEL R180, R180, 0xffffffe0, !P1 ;  /* 0xffffffe0b4b47807 */ /* 0x000fea0004800000 */
[----:B------:R-:W-:Y:S01]  /*106d0*/  IMAD.IADD R102, R180, 0x1, R101 ;  /* 0x00000001b4667824 */ /* 0x000fe200078e0265 */
[----:B------:R1:W2:Y:S01]  /*106e0*/  LDSM.16.M88.4 R32, [R188] ;  /* 0x00000000bc20783b */ /* 0x0002a20000000200 */
[----:B------:R-:W-:Y:S03]  /*106f0*/  BSSY B0, `(.L_x_1276) ;  /* 0x0000040000007945 */ /* 0x000fe60003800000 */
[----:B------:R1:W3:Y:S04]  /*10700*/  LDSM.16.M88.4 R8, [R101+0xc100] ;  /* 0x00c100006508783b */ /* 0x0002e80000000200 */
        /* <DEDUP_REMOVED lines=26> */
.L_x_1345:
[----:B------:R-:W-:-:S05]  /*108b0*/  BRA.DIV ~URZ, `(.L_x_1279) ;  /* 0x0000ab227f007947 */ /* 0x000fca000b800000 */
[----:B------:R-:W5:Y:S01]  /*108c0*/  SHFL.IDX PT, R2, R20, RZ, 0x181f ;  /* 0x00181fff14027589 */ /* 0x000f6200000e0000 */
[----:B------:R-:W-:Y:S03]  /*108d0*/  SEL R3, RZ, 0x10, P6 ;  /* 0x00000010ff037807 */ /* 0x000fe60003000000 */
[----:B----4-:R-:W4:Y:S01]  /*108e0*/  SHFL.IDX PT, R5, R5, 0x1, 0x181f ;  /* 0x00381f0005057f89 */ /* 0x010f2200000e0000 */
[----:B-----5:R-:W-:Y:S05]  /*108f0*/  IADD3 R6, P0, R2, R240, RZ ;  /* 0x000000f002067210 */ /* 0x020fea0007f1e0ff */
[----:B---3--:R-:W-:Y:S01]  /*10900*/  IMAD.X R7, R4, 0x1, R206, P0 ;  /* 0x0000000104077824 */ /* 0x008fe200000e06ce */
[----:B------:R-:W-:Y:S05]  /*10910*/  IADD3 R14, P0, R2, R204, RZ ;  /* 0x000000cc020e7210 */ /* 0x000fea0007f1e0ff */
[----:B------:R-:W-:Y:S01]  /*10920*/  IMAD.X R15, R4, 0x1, R205, P0 ;  /* 0x00000001040f7824 */ /* 0x000fe200000e06cd */
[----:B------:R-:W-:Y:S02]  /*10930*/  IADD3 R12, P0, R2, R196, RZ ;  /* 0x000000c4020c7210 */ /* 0x000fe40007f1e0ff */
[----:B------:R3:W2:Y:S02]  /*10940*/  SHFL.IDX PT, R2, R20, 0x1, 0x181f ;  /* 0x00381f0014027f89 */ /* 0x0006a400000e0000 */
[----:B------:R-:W-:Y:S01]  /*10950*/  IADD3.X R13, R4, R203, RZ, P0, !PT ;  /* 0x000000cb040d7210 */ /* 0x000fe200007fe4ff */
[----:B------:R-:W-:Y:S05]  /*10960*/  IMAD R4, R202, 0x6000, R230 ;  /* 0x00006000ca047824 */ /* 0x000fea00078e02e6 */
[----:B------:R3:W-:Y:S04]  /*10970*/  LDGSTS.E.BYPASS.LTC128B.128 [R4], [R6.64], !P3 ;  /* 0x0000000006047fae */ /* 0x0007e8000d901d46 */
[----:B------:R5:W-:Y:S04]  /*10980*/  LDGSTS.E.BYPASS.LTC128B.128 [R4+0x2000], [R14.64], !P4 ;  /* 0x020000000e047fae */ /* 0x000be8000e101d46 */
[----:B------:R3:W-:Y:S01]  /*10990*/  LDGSTS.E.BYPASS.LTC128B.128 [R4+0x4000], [R12.64], !P6 ;  /* 0x040000000c047fae */ /* 0x0007e2000f101d46 */
[----:B-----5:R-:W-:Y:S01]  /*109a0*/  MOV R14, R3 ;  /* 0x00000003000e7202 */ /* 0x020fe20000000f00 */
[----:B------:R-:W-:Y:S05]  /*109b0*/  IMAD.MOV.U32 R15, RZ, RZ, R241 ;  /* 0x000000ffff0f7224 */ /* 0x000fea00078e00f1 */
.L_x_1346:
        /* <DEDUP_REMOVED lines=19> */
.L_x_1277:
[----:B------:R-:W-:Y:S05]  /*10af0*/  BSYNC B0 ;  /* 0x0000000000007941 */ /* 0x000fea0003800000 */
.L_x_1276:
[----:B------:R-:W0:Y:S01]  /*10b00*/  LDGDEPBAR ;  /* 0x00000000000079af */ /* 0x000e220000000000 */
[----:B------:R-:W-:Y:S01]  /*10b10*/  WARPSYNC 0xffffffff ;  /* 0xffffffff00007948 */ /* 0x000fe20003800000 */
[C---:B--23--:R-:W-:Y:S03]  /*10b20*/  HMMA.16816.F32.BF16 R4, R32.reuse, R8, RZ ;  /* 0x000000082004723c */ /* 0x04cfe600000418ff */
[----:B------:R-:W-:Y:S01]  /*10b30*/  ISETP.GE.AND P0, PT, R202, 0x1, PT ;  /* 0x00000001ca00780c */ /* 0x000fe20003f06270 */
[C---:B------:R-:W-:Y:S01]  /*10b40*/  IMAD.IADD R103, R191.reuse, 0x1, R102 ;  /* 0x00000001bf677824 */ /* 0x040fe200078e0266 */
[----:B------:R-:W-:Y:S01]  /*10b50*/  IADD3 R3, R180, R101, R191 ;  /* 0x00000065b4037210 */ /* 0x000fe20007ffe0bf */
[----:B------:R-:W-:Y:S01]  /*10b60*/  LDSM.16.M88.4 R164, [R189] ;  /* 0x00000000bda4783b */ /* 0x000fe20000000200 */
[----:B------:R-:W-:Y:S01]  /*10b70*/  IADD3 R2, R202, 0x1, RZ ;  /* 0x00000001ca027810 */ /* 0x000fe20007ffe0ff */
[C---:B------:R-:W-:Y:S04]  /*10b80*/  HMMA.16816.F32.BF16 R8, R32.reuse, R10, RZ ;  /* 0x0000000a2008723c */ /* 0x040fe800000418ff */
[----:B------:R-:W-:Y:S01]  /*10b90*/  SEL R202, R2, RZ, !P0 ;  /* 0x000000ff02ca7207 */ /* 0x000fe20004000000 */
[----:B------:R-:W-:Y:S01]  /*10ba0*/  IMAD.IADD R2, R191, 0x1, R101 ;  /* 0x00000001bf027824 */ /* 0x000fe200078e0265 */
[----:B------:R-:W-:Y:S02]  /*10bb0*/  LDSM.16.M88.4 R168, [R103+0xc100] ;  /* 0x00c1000067a8783b */ /* 0x000fe40000000200 */
[C---:B----4-:R-:W-:Y:S06]  /*10bc0*/  HMMA.16816.F32.BF16 R12, R32.reuse, R16, RZ ;  /* 0x00000010200c723c */ /* 0x050fec00000418ff */
[----:B------:R-:W-:Y:S02]  /*10bd0*/  LDSM.16.M88.4 R160, [R2+0xc100] ;  /* 0x00c1000002a0783b */ /* 0x000fe40000000200 */
[C---:B------:R-:W-:Y:S06]  /*10be0*/  HMMA.16816.F32.BF16 R16, R32.reuse, R18, RZ ;  /* 0x000000122010723c */ /* 0x040fec00000418ff */
[----:B------:R-:W-:Y:S02]  /*10bf0*/  LDSM.16.M88.4 R172, [R102+0xe900] ;  /* 0x00e9000066ac783b */ /* 0x000fe40000000200 */
[C---:B-1----:R-:W-:Y:S06]  /*10c00*/  HMMA.16816.F32.BF16 R20, R32.reuse, R24, RZ ;  /* 0x000000182014723c */ /* 0x042fec00000418ff */
[----:B------:R-:W-:Y:S02]  /*10c10*/  LDSM.16.M88.4 R176, [R2+0xe100] ;  /* 0x00e1000002b0783b */ /* 0x000fe40000000200 */
[C---:B------:R-:W-:Y:S06]  /*10c20*/  HMMA.16816.F32.BF16 R24, R32.reuse, R26, RZ ;  /* 0x0000001a2018723c */ /* 0x040fec00000418ff */
[----:B------:R-:W-:Y:S02]  /*10c30*/  LDSM.16.M88.4 R180, [R101+0x10100] ;  /* 0x0101000065b4783b */ /* 0x000fe40000000200 */
[C---:B------:R-:W-:Y:S08]  /*10c40*/  HMMA.16816.F32.BF16 R28, R32.reuse, R104, RZ ;  /* 0x00000068201c723c */ /* 0x040ff000000418ff */
        /* <DEDUP_REMOVED lines=23> */
[----:B------:R-:W-:Y:S07]  /*10dc0*/  LDSM.16.M88.4 R148, [R101+0xe100] ;  /* 0x00e100006594783b */ /* 0x000fee0000000200 */
[C---:B----4-:R-:W-:Y:S08]  /*10dd0*/  HMMA.16816.F32.BF16 R28, R104.reuse, R152, R28 ;  /* 0x00000098681c723c */ /* 0x050ff0000004181c */
[----:B------:R-:W-:Y:S01]  /*10de0*/  HMMA.16816.F32.BF16 R32, R104, R154, R32 ;  /* 0x0000009a6820723c */ /* 0x000fe20000041820 */
[----:B------:R-:W3:Y:S07]  /*10df0*/  LDSM.16.M88.4 R104, [R188+0x4000] ;  /* 0x00400000bc68783b */ /* 0x000eee0000000200 */
[C---:B------:R-:W-:Y:S01]  /*10e00*/  HMMA.16816.F32.BF16 R4, R164.reuse, R168, R4 ;  /* 0x000000a8a404723c */ /* 0x040fe20000041804 */
[----:B------:R-:W4:Y:S07]  /*10e10*/  LDSM.16.M88.4 R152, [R101+0xe900] ;  /* 0x00e900006598783b */ /* 0x000f2e0000000200 */
[C---:B------:R-:W-:Y:S01]  /*10e20*/  HMMA.16816.F32.BF16 R8, R164.reuse, R170, R8 ;  /* 0x000000aaa408723c */ /* 0x040fe20000041808 */
[----:B------:R-:W-:Y:S07]  /*10e30*/  LDSM.16.M88.4 R168, [R102+0xe100] ;  /* 0x00e1000066a8783b */ /* 0x000fee0000000200 */
[C---:B-----5:R-:W-:Y:S08]  /*10e40*/  HMMA.16816.F32.BF16 R12, R164.reuse, R140, R12 ;  /* 0x0000008ca40c723c */ /* 0x060ff0000004180c */
[C---:B------:R-:W-:Y:S01]  /*10e50*/  HMMA.16816.F32.BF16 R16, R164.reuse, R142, R16 ;  /* 0x0000008ea410723c */ /* 0x040fe20000041810 */
[----:B------:R-:W5:Y:S07]  /*10e60*/  LDSM.16.M88.4 R140, [R101+0xf100] ;  /* 0x00f10000658c783b */ /* 0x000f6e0000000200 */
        /* <DEDUP_REMOVED lines=75> */
[C---:B------:R-:W-:Y:S08]  /*11320*/  HMMA.16816.F32.BF16 R16, R164.reuse, R146, R16 ;  /* 0x00000092a410723c */ /* 0x040ff00000041810 */
        /* <DEDUP_REMOVED lines=15> */
[C---:B--2---:R-:W-:Y:S08]  /*11420*/  HMMA.16816.F32.BF16 R12, R172.reuse, R104, R12 ;  /* 0x00000068ac0c723c */ /* 0x044ff0000004180c */
        /* <DEDUP_REMOVED lines=15> */
[----:B------:R-:W-:Y:S01]  /*11520*/  FMUL.FTZ R15, R15, c[0x0][0x320] ;  /* 0x0000c8000f0f7a20 */ /* 0x000fe20000410000 */
[----:B-1----:R-:W-:Y:S01]  /*11530*/  FMNMX.FTZ R103, R140, R0, !PT ;  /* 0x000000008c677209 */ /* 0x002fe20007810000 */
[----:B------:R-:W-:Y:S02]  /*11540*/  FMUL.FTZ R16, R16, c[0x0][0x320] ;  /* 0x0000c80010107a20 */ /* 0x000fe40000410000 */
[----:B------:R-:W-:Y:S02]  /*11550*/  FMUL.FTZ R18, R18, c[0x0][0x320] ;  /* 0x0000c80012127a20 */ /* 0x000fe40000410000 */
[----:B------:R-:W-:Y:S01]  /*11560*/  FMUL.FTZ R17, R17, c[0x0][0x320] ;  /* 0x0000c80011117a20 */ /* 0x000fe20000410000 */
[----:B------:R1:W4:Y:S01]  /*11570*/  MUFU.TANH R144, R7 ;  /* 0x0000000700907308 */ /* 0x0003220000002400 */
[----:B------:R-:W-:Y:S01]  /*11580*/  FMUL.FTZ R19, R19, c[0x0][0x320] ;  /* 0x0000c80013137a20 */ /* 0x000fe20000410000 */
[----:B--2---:R-:W-:Y:S08]  /*11590*/  FMNMX.FTZ R102, R143, R100, !PT ;  /* 0x000000648f667209 */ /* 0x004ff00007810000 */
[----:B------:R-:W2:Y:S01]  /*115a0*/  MUFU.TANH R141, R8 ;  /* 0x00000008008d7308 */ /* 0x000ea20000002400 */
[----:B---3--:R-:W-:Y:S09]  /*115b0*/  FMNMX.FTZ R103, R142, R103, !PT ;  /* 0x000000678e677209 */ /* 0x008ff20007810000 */
[----:B------:R-:W3:Y:S01]  /*115c0*/  MUFU.TANH R104, R10 ;  /* 0x0000000a00687308 */ /* 0x000ee20000002400 */
[----:B-1----:R-:W1:Y:S01]  /*115d0*/  LDSM.16.M88.4 R4, [R3+0x11100] ;  /* 0x011100000304783b */ /* 0x002e620000000200 */
[----:B----4-:R-:W-:Y:S08]  /*115e0*/  FMNMX.FTZ R102, R144, R102, !PT ;  /* 0x0000006690667209 */ /* 0x010ff00007810000 */
[----:B------:R-:W4:Y:S01]  /*115f0*/  MUFU.TANH R101, R9 ;  /* 0x0000000900657308 */ /* 0x000f220000002400 */
[----:B--2---:R-:W-:Y:S09]  /*11600*/  FMNMX.FTZ R103, R141, R103, !PT ;  /* 0x000000678d677209 */ /* 0x004ff20007810000 */
[----:B------:R2:W5:Y:S01]  /*11610*/  MUFU.TANH R105, R11 ;  /* 0x0000000b00697308 */ /* 0x0005620000002400 */
[----:B---3--:R-:W-:Y:S09]  /*11620*/  FMNMX.FTZ R102, R104, R102, !PT ;  /* 0x0000006668667209 */ /* 0x008ff20007810000 */
[----:B------:R-:W3:Y:S01]  /*11630*/  MUFU.TANH R145, R12 ;  /* 0x0000000c00917308 */ /* 0x000ee20000002400 */
[----:B----4-:R-:W-:Y:S09]  /*11640*/  FMNMX.FTZ R103, R101, R103, !PT ;  /* 0x0000006765677209 */ /* 0x010ff20007810000 */
[----:B------:R-:W4:Y:S01]  /*11650*/  MUFU.TANH R149, R14 ;  /* 0x0000000e00957308 */ /* 0x000f220000002400 */
[----:B--2---:R-:W2:Y:S01]  /*11660*/  LDSM.16.M88.4 R8, [R3+0x11900] ;  /* 0x011900000308783b */ /* 0x004ea20000000200 */
[C---:B-1----:R-:W-:Y:S03]  /*11670*/  HMMA.16816.F32.BF16 R20, R172.reuse, R4, R20 ;  /* 0x00000004ac14723c */ /* 0x042fe60000041814 */
[----:B-----5:R-:W-:Y:S05]  /*11680*/  FMNMX.FTZ R102, R105, R102, !PT ;  /* 0x0000006669667209 */ /* 0x020fea0007810000 */
[----:B------:R-:W1:Y:S01]  /*11690*/  MUFU.TANH R147, R13 ;  /* 0x0000000d00937308 */ /* 0x000e620000002400 */
[C---:B------:R-:W-:Y:S03]  /*116a0*/  HMMA.16816.F32.BF16 R24, R172.reuse, R6, R24 ;  /* 0x00000006ac18723c */ /* 0x040fe60000041818 */
[----:B---3--:R-:W-:Y:S06]  /*116b0*/  FMNMX.FTZ R103, R145, R103, !PT ;  /* 0x0000006791677209 */ /* 0x008fec0007810000 */
[----:B------:R-:W3:Y:S03]  /*116c0*/  MUFU.TANH R151, R15 ;  /* 0x0000000f00977308 */ /* 0x000ee60000002400 */
[----:B----4-:R-:W-:Y:S03]  /*116d0*/  FMNMX.FTZ R102, R149, R102, !PT ;  /* 0x0000006695667209 */ /* 0x010fe60007810000 */
[----:B------:R-:W-:Y:S04]  /*116e0*/  FMUL.FTZ R20, R20, c[0x0][0x320] ;  /* 0x0000c80014147a20 */ /* 0x000fe80000410000 */
[----:B------:R-:W4:Y:S01]  /*116f0*/  MUFU.TANH R146, R16 ;  /* 0x0000001000927308 */ /* 0x000f220000002400 */
        /* <DEDUP_REMOVED lines=9> */
[C---:B--2---:R-:W-:Y:S03]  /*11790*/  HMMA.16816.F32.BF16 R28, R172.reuse, R8, R28 ;  /* 0x00000008ac1c723c */ /* 0x044fe6000004181c */
[----:B---3--:R-:W-:Y:S03]  /*117a0*/  FMNMX.FTZ R102, R151, R102, !PT ;  /* 0x0000006697667209 */ /* 0x008fe60007810000 */
[----:B------:R-:W2:Y:S02]  /*117b0*/  MUFU.TANH R148, R17 ;  /* 0x0000001100947308 */ /* 0x000ea40000002400 */
[----:B------:R-:W-:Y:S04]  /*117c0*/  HMMA.16816.F32.BF16 R32, R172, R10, R32 ;  /* 0x0000000aac20723c */ /* 0x000fe80000041820 */
[----:B----4-:R-:W-:Y:S04]  /*117d0*/  FMNMX.FTZ R103, R146, R103, !PT ;  /* 0x0000006792677209 */ /* 0x010fe80007810000 */
[----:B------:R-:W3:Y:S01]  /*117e0*/  MUFU.TANH R152, R19 ;  /* 0x0000001300987308 */ /* 0x000ee20000002400 */
[----:B-1----:R-:W-:Y:S07]  /*117f0*/  FMNMX.FTZ R102, R150, R102, !PT ;  /* 0x0000006696667209 */ /* 0x002fee0007810000 */
[----:B------:R-:W-:Y:S02]  /*11800*/  FMUL.FTZ R28, R28, c[0x0][0x320] ;  /* 0x0000c8001c1c7a20 */ /* 0x000fe40000410000 */
[----:B------:R-:W1:Y:S01]  /*11810*/  MUFU.TANH R154, R20 ;  /* 0x00000014009a7308 */ /* 0x000e620000002400 */
[----:B------:R-:W-:Y:S02]  /*11820*/  FMUL.FTZ R30, R30, c[0x0][0x320] ;  /* 0x0000c8001e1e7a20 */ /* 0x000fe40000410000 */
        /* <DEDUP_REMOVED lines=8> */
[----:B---3--:R-:W-:Y:S06]  /*118b0*/  FMNMX.FTZ R102, R152, R102, !PT ;  /* 0x0000006698667209 */ /* 0x008fec0007810000 */
        /* <DEDUP_REMOVED lines=27> */
[----:B--2---:R-:W-:Y:S02]  /*11a70*/  FMNMX.FTZ R102, R167, R102, !PT ;  /* 0x00000066a7667209 */ /* 0x004fe40007810000 */
[----:B---3--:R-:W-:Y:S02]  /*11a80*/  FMNMX.FTZ R103, R163, R103, !PT ;  /* 0x00000067a3677209 */ /* 0x008fe40007810000 */
[----:B-1----:R-:W-:Y:S01]  /*11a90*/  FMNMX.FTZ R102, R168, R102, !PT ;  /* 0x00000066a8667209 */ /* 0x002fe20007810000 */
[----:B------:R-:W-:-:S05]  /*11aa0*/  BRA.DIV ~URZ, `(.L_x_1280) ;  /* 0x00009b727f007947 */ /* 0x000fca000b800000 */
[----:B------:R1:W2:Y:S02]  /*11ab0*/  SHFL.BFLY PT, R2, R103, 0x2, 0x1f ;  /* 0x0c401f0067027f89 */ /* 0x0002a400000e0000 */
.L_x_1347:
[----:B-12---:R-:W-:Y:S01]  /*11ac0*/  FMNMX.FTZ R103, R103, R2, !PT ;  /* 0x0000000267677209 */ /* 0x006fe20007810000 */
[----:B------:R-:W-:Y:S01]  /*11ad0*/  SHFL.BFLY PT, R3, R102, 0x2, 0x1f ;  /* 0x0c401f0066037f89 */ /* 0x000fe200000e0000 */
[----:B------:R-:W-:Y:S04]  /*11ae0*/  DEPBAR.LE SB0, 0x2 ;  /* 0x000080800000791a */ /* 0x000fe80000000000 */
[----:B------:R-:W-:Y:S01]  /*11af0*/  IADD3 R156, R194, R184, RZ ;  /* 0x000000b8c29c7210 */ /* 0x000fe20007ffe0ff */
[----:B------:R-:W-:Y:S01]  /*11b00*/  BSSY B0, `(.L_x_1281) ;  /* 0x00001bd000007945 */ /* 0x000fe20003800000 */
[----:B------:R-:W-:Y:S01]  /*11b10*/  IADD3 R184, R184, R195, RZ ;  /* 0x000000c3b8b87210 */ /* 0x000fe20007ffe0ff */
[----:B------:R-:W1:Y:S08]  /*11b20*/  SHFL.BFLY PT, R2, R103, 0x1, 0x1f ;  /* 0x0c201f0067027f89 */ /* 0x000e7000000e0000 */
[----:B------:R-:W-:Y:S01]  /*11b30*/  BAR.SYNC.DEFER_BLOCKING 0x0 ;  /* 0x0000000000007b1d */ /* 0x000fe20000010000 */
[----:B-1----:R-:W-:Y:S02]  /*11b40*/  FMNMX.FTZ R103, R103, R2, !PT ;  /* 0x0000000267677209 */ /* 0x002fe40007810000 */
[----:B------:R-:W-:Y:S03]  /*11b50*/  FMNMX.FTZ R102, R102, R3, !PT ;  /* 0x0000000366667209 */ /* 0x000fe60007810000 */
[C---:B------:R-:W-:Y:S02]  /*11b60*/  FMUL.FTZ R162, R103.reuse, c[0x0][0x2d0] ;  /* 0x0000b40067a27a20 */ /* 0x040fe40000410000 */
[----:B------:R-:W-:Y:S01]  /*11b70*/  FADD.FTZ R0, -R103, R0 ;  /* 0x0000000067007221 */ /* 0x000fe20000010100 */
[----:B------:R-:W1:Y:S01]  /*11b80*/  SHFL.BFLY PT, R5, R102, 0x1, 0x1f ;  /* 0x0c201f0066057f89 */ /* 0x000e6200000e0000 */
[--C-:B------:R-:W-:Y:S02]  /*11b90*/  FFMA.FTZ R3, R140, c[0x0][0x2d0], -R162.reuse ;  /* 0x0000b4008c037a23 */ /* 0x100fe400000108a2 */
[----:B------:R-:W-:Y:S02]  /*11ba0*/  FMUL.FTZ R0, R0, c[0x0][0x2d0] ;  /* 0x0000b40000007a20 */ /* 0x000fe40000410000 */
[----:B------:R2:W-:Y:S01]  /*11bb0*/  MUFU.EX2 R215, R3 ;  /* 0x0000000300d77308 */ /* 0x0005e20000000800 */
[----:B------:R-:W-:Y:S02]  /*11bc0*/  FFMA.FTZ R4, R142, c[0x0][0x2d0], -R162 ;  /* 0x0000b4008e047a23 */ /* 0x000fe400000108a2 */
[----:B------:R-:W3:Y:S07]  /*11bd0*/  LDSM.16.MT88.4 R12, [R156+0x100] ;  /* 0x000100009c0c783b */ /* 0x000eee0000004200 */
[----:B------:R4:W5:Y:S01]  /*11be0*/  MUFU.EX2 R2, R0 ;  /* 0x0000000000027308 */ /* 0x0009620000000800 */
[----:B------:R-:W-:Y:S01]  /*11bf0*/  LDSM.16.MT88.4 R28, [R184+0x100] ;  /* 0x00010000b81c783b */ /* 0x000fe20000004200 */
[----:B-1----:R-:W-:Y:S08]  /*11c00*/  FMNMX.FTZ R102, R102, R5, !PT ;  /* 0x0000000566667209 */ /* 0x002ff00007810000 */
[----:B------:R1:W1:Y:S01]  /*11c10*/  MUFU.EX2 R218, R4 ;  /* 0x0000000400da7308 */ /* 0x0002620000000800 */
[----:B------:R-:W-:Y:S04]  /*11c20*/  FMUL.FTZ R140, R102, c[0x0][0x2d0] ;  /* 0x0000b400668c7a20 */ /* 0x000fe80000410000 */
[----:B--2---:R-:W-:Y:S05]  /*11c30*/  FFMA.FTZ R3, R143, c[0x0][0x2d0], -R140 ;  /* 0x0000b4008f037a23 */ /* 0x004fea000001088c */
[----:B------:R2:W-:Y:S01]  /*11c40*/  MUFU.EX2 R210, R3 ;  /* 0x0000000300d27308 */ /* 0x0005e20000000800 */
[----:B----4-:R-:W-:Y:S02]  /*11c50*/  FFMA.FTZ R0, R141, c[0x0][0x2d0], -R162 ;  /* 0x0000b4008d007a23 */ /* 0x010fe400000108a2 */
[C---:B-----5:R-:W-:Y:S02]  /*11c60*/  FMUL.FTZ R5, R2.reuse, R109 ;  /* 0x0000006d02057220 */ /* 0x060fe40000410000 */
[C---:B------:R-:W-:Y:S02]  /*11c70*/  FMUL.FTZ R8, R2.reuse, R112 ;  /* 0x0000007002087220 */ /* 0x040fe40000410000 */
[C---:B------:R-:W-:Y:S03]  /*11c80*/  FMUL.FTZ R9, R2.reuse, R113 ;  /* 0x0000007102097220 */ /* 0x040fe60000410000 */
[----:B------:R4:W-:Y:S01]  /*11c90*/  MUFU.EX2 R217, R0 ;  /* 0x0000000000d97308 */ /* 0x0009e20000000800 */
[C---:B------:R-:W-:Y:S02]  /*11ca0*/  FMUL.FTZ R16, R2.reuse, R120 ;  /* 0x0000007802107220 */ /* 0x040fe40000410000 */
[C---:B-1----:R-:W-:Y:S02]  /*11cb0*/  FMUL.FTZ R4, R2.reuse, R108 ;  /* 0x0000006c02047220 */ /* 0x042fe40000410000 */
[C---:B------:R-:W-:Y:S02]  /*11cc0*/  FMUL.FTZ R17, R2.reuse, R121 ;  /* 0x0000007902117220 */ /* 0x040fe40000410000 */
[C---:B------:R-:W-:Y:S02]  /*11cd0*/  FMUL.FTZ R24, R2.reuse, R128 ;  /* 0x0000008002187220 */ /* 0x040fe40000410000 */
[C---:B------:R-:W-:Y:S02]  /*11ce0*/  FMUL.FTZ R25, R2.reuse, R129 ;  /* 0x0000008102197220 */ /* 0x040fe40000410000 */
[C---:B------:R-:W-:Y:S02]  /*11cf0*/  FMUL.FTZ R32, R2.reuse, R136 ;  /* 0x0000008802207220 */ /* 0x040fe40000410000 */
[----:B------:R-:W-:Y:S02]  /*11d00*/  FMUL.FTZ R33, R2, R137 ;  /* 0x0000008902217220 */ /* 0x000fe40000410000 */
[----:B--2---:R-:W-:Y:S02]  /*11d10*/  FFMA.FTZ R3, R144, c[0x0][0x2d0], -R140 ;  /* 0x0000b40090037a23 */ /* 0x004fe4000001088c */
[C---:B------:R-:W-:Y:S02]  /*11d20*/  FMUL.FTZ R36, R2.reuse, R36 ;  /* 0x0000002402247220 */ /* 0x040fe40000410000 */
[----:B------:R1:W-:Y:S01]  /*11d30*/  MUFU.EX2 R214, R3 ;  /* 0x0000000300d67308 */ /* 0x0003e20000000800 */
[C---:B------:R-:W-:Y:S02]  /*11d40*/  FMUL.FTZ R37, R2.reuse, R37 ;  /* 0x0000002502257220 */ /* 0x040fe40000410000 */
[C---:B------:R-:W-:Y:S02]  /*11d50*/  FMUL.FTZ R40, R2.reuse, R40 ;  /* 0x0000002802287220 */ /* 0x040fe40000410000 */
[--C-:B----4-:R-:W-:Y:S02]  /*11d60*/  FFMA.FTZ R0, R101, c[0x0][0x2d0], -R162.reuse ;  /* 0x0000b40065007a23 */ /* 0x110fe400000108a2 */
[----:B------:R-:W-:Y:S02]  /*11d70*/  FFMA.FTZ R101, R145, c[0x0][0x2d0], -R162 ;  /* 0x0000b40091657a23 */ /* 0x000fe400000108a2 */
[C---:B------:R-:W-:Y:S01]  /*11d80*/  FMUL.FTZ R41, R2.reuse, R41 ;  /* 0x0000002902297220 */ /* 0x040fe20000410000 */
[----:B------:R-:W2:Y:S01]  /*11d90*/  MUFU.EX2 R216, R0 ;  /* 0x0000000000d87308 */ /* 0x000ea20000000800 */
[C---:B------:R-:W-:Y:S02]  /*11da0*/  FMUL.FTZ R44, R2.reuse, R44 ;  /* 0x0000002c022c7220 */ /* 0x040fe40000410000 */
[C---:B------:R-:W-:Y:S02]  /*11db0*/  FMUL.FTZ R45, R2.reuse, R45 ;  /* 0x0000002d022d7220 */ /* 0x040fe40000410000 */
[C---:B------:R-:W-:Y:S02]  /*11dc0*/  FMUL.FTZ R48, R2.reuse, R48 ;  /* 0x0000003002307220 */ /* 0x040fe40000410000 */
[C---:B------:R-:W-:Y:S02]  /*11dd0*/  FMUL.FTZ R49, R2.reuse, R49 ;  /* 0x0000003102317220 */ /* 0x040fe40000410000 */
[C---:B------:R-:W-:Y:S01]  /*11de0*/  FMUL.FTZ R52, R2.reuse, R52 ;  /* 0x0000003402347220 */ /* 0x040fe20000410000 */
[----:B------:R4:W-:Y:S01]  /*11df0*/  MUFU.EX2 R209, R101 ;  /* 0x0000006500d17308 */ /* 0x0009e20000000800 */
[C---:B------:R-:W-:Y:S02]  /*11e00*/  FMUL.FTZ R53, R2.reuse, R53 ;  /* 0x0000003502357220 */ /* 0x040fe40000410000 */
[----:B------:R-:W-:Y:S02]  /*11e10*/  FMUL.FTZ R56, R2, R56 ;  /* 0x0000003802387220 */ /* 0x000fe40000410000 */
[----:B-1----:R-:W-:Y:S01]  /*11e20*/  FFMA.FTZ R3, R104, c[0x0][0x2d0], -R140 ;  /* 0x0000b40068037a23 */ /* 0x002fe2000001088c */
[----:B------:R-:W-:Y:S01]  /*11e30*/  F2FP.BF16.PACK_AB R104, R218, R215 ;  /* 0x000000d7da68723e */ /* 0x000fe200000010ff */
[C---:B------:R-:W-:Y:S02]  /*11e40*/  FMUL.FTZ R57, R2.reuse, R57 ;  /* 0x0000003902397220 */ /* 0x040fe40000410000 */
[C---:B------:R-:W-:Y:S01]  /*11e50*/  FMUL.FTZ R60, R2.reuse, R60 ;  /* 0x0000003c023c7220 */ /* 0x040fe20000410000 */
[----:B------:R1:W-:Y:S01]  /*11e60*/  MUFU.EX2 R213, R3 ;  /* 0x0000000300d57308 */ /* 0x0003e20000000800 */
[C---:B------:R-:W-:Y:S02]  /*11e70*/  FMUL.FTZ R61, R2.reuse, R61 ;  /* 0x0000003d023d7220 */ /* 0x040fe40000410000 */
[----:B------:R-:W-:Y:S01]  /*11e80*/  FMUL.FTZ R64, R2, R64 ;  /* 0x0000004002407220 */ /* 0x000fe20000410000 */
[----:B--2---:R-:W-:Y:S01]  /*11e90*/  F2FP.BF16.PACK_AB R106, R216, R217 ;  /* 0x000000d9d86a723e */ /* 0x004fe200000010ff */
[----:B------:R-:W-:Y:S01]  /*11ea0*/  FADD.FTZ R0, -R102, R100 ;  /* 0x0000006466007221 */ /* 0x000fe20000010100 */
[----:B------:R-:W-:Y:S01]  /*11eb0*/  IADD3 R100, R192, R156, RZ ;  /* 0x0000009cc0647210 */ /* 0x000fe20007ffe0ff */
[----:B------:R-:W-:Y:S02]  /*11ec0*/  FMUL.FTZ R65, R2, R65 ;  /* 0x0000004102417220 */ /* 0x000fe40000410000 */
[----:B------:R-:W-:Y:S02]  /*11ed0*/  FMUL.FTZ R0, R0, c[0x0][0x2d0] ;  /* 0x0000b40000007a20 */ /* 0x000fe40000410000 */
[----:B------:R-:W2:Y:S01]  /*11ee0*/  LDSM.16.MT88.4 R20, [R100+0x100] ;  /* 0x000100006414783b */ /* 0x000ea20000004200 */
[C---:B------:R-:W-:Y:S02]  /*11ef0*/  FMUL.FTZ R68, R2.reuse, R68 ;  /* 0x0000004402447220 */ /* 0x040fe40000410000 */
[----:B----4-:R-:W-:Y:S01]  /*11f00*/  FFMA.FTZ R101, R147, c[0x0][0x2d0], -R162 ;  /* 0x0000b40093657a23 */ /* 0x010fe200000108a2 */
[----:B------:R-:W4:Y:S01]  /*11f10*/  MUFU.EX2 R0, R0 ;  /* 0x0000000000007308 */ /* 0x000f220000000800 */
[C---:B------:R-:W-:Y:S02]  /*11f20*/  FMUL.FTZ R69, R2.reuse, R69 ;  /* 0x0000004502457220 */ /* 0x040fe40000410000 */
[C---:B------:R-:W-:Y:S02]  /*11f30*/  FMUL.FTZ R72, R2.reuse, R72 ;  /* 0x0000004802487220 */ /* 0x040fe40000410000 */
[C---:B------:R-:W-:Y:S02]  /*11f40*/  FMUL.FTZ R73, R2.reuse, R73 ;  /* 0x0000004902497220 */ /* 0x040fe40000410000 */
[----:B------:R-:W-:Y:S02]  /*11f50*/  FMUL.FTZ R76, R2, R76 ;  /* 0x0000004c024c7220 */ /* 0x000fe40000410000 */
[----:B-1----:R-:W-:Y:S01]  /*11f60*/  FFMA.FTZ R3, R105, c[0x0][0x2d0], -R140 ;  /* 0x0000b40069037a23 */ /* 0x002fe2000001088c */
[----:B------:R1:W-:Y:S01]  /*11f70*/  MUFU.EX2 R208, R101 ;  /* 0x0000006500d07308 */ /* 0x0003e20000000800 */
[----:B------:R-:W-:Y:S01]  /*11f80*/  F2FP.BF16.PACK_AB R105, R214, R210 ;  /* 0x000000d2d669723e */ /* 0x000fe200000010ff */
[C---:B------:R-:W-:Y:S02]  /*11f90*/  FMUL.FTZ R77, R2.reuse, R77 ;  /* 0x0000004d024d7220 */ /* 0x040fe40000410000 */
[C---:B------:R-:W-:Y:S02]  /*11fa0*/  FMUL.FTZ R80, R2.reuse, R80 ;  /* 0x0000005002507220 */ /* 0x040fe40000410000 */
[C---:B------:R-:W-:Y:S02]  /*11fb0*/  FMUL.FTZ R81, R2.reuse, R81 ;  /* 0x0000005102517220 */ /* 0x040fe40000410000 */
[C---:B------:R-:W-:Y:S02]  /*11fc0*/  FMUL.FTZ R84, R2.reuse, R84 ;  /* 0x0000005402547220 */ /* 0x040fe40000410000 */
[----:B------:R-:W5:Y:S01]  /*11fd0*/  MUFU.EX2 R211, R3 ;  /* 0x0000000300d37308 */ /* 0x000f620000000800 */
[C---:B------:R-:W-:Y:S02]  /*11fe0*/  FMUL.FTZ R85, R2.reuse, R85 ;  /* 0x0000005502557220 */ /* 0x040fe40000410000 */
[----:B------:R-:W-:Y:S02]  /*11ff0*/  FMUL.FTZ R88, R2, R88 ;  /* 0x0000005802587220 */ /* 0x000fe40000410000 */
[C---:B----4-:R-:W-:Y:S02]  /*12000*/  FMUL.FTZ R6, R0.reuse, R110 ;  /* 0x0000006e00067220 */ /* 0x050fe40000410000 */
[C---:B------:R-:W-:Y:S02]  /*12010*/  FMUL.FTZ R7, R0.reuse, R111 ;  /* 0x0000006f00077220 */ /* 0x040fe40000410000 */
[C---:B------:R-:W-:Y:S02]  /*12020*/  FMUL.FTZ R10, R0.reuse, R114 ;  /* 0x00000072000a7220 */ /* 0x040fe40000410000 */
[C---:B------:R-:W-:Y:S02]  /*12030*/  FMUL.FTZ R11, R0.reuse, R115 ;  /* 0x00000073000b7220 */ /* 0x040fe40000410000 */
[----:B------:R-:W-:Y:S01]  /*12040*/  FMUL.FTZ R18, R0, R122 ;  /* 0x0000007a00127220 */ /* 0x000fe20000410000 */
[----:B------:R-:W-:Y:S01]  /*12050*/  LDSM.16.MT88.4 R112, [R156+0x2100] ;  /* 0x002100009c70783b */ /* 0x000fe20000004200 */
[--C-:B-1----:R-:W-:Y:S02]  /*12060*/  FFMA.FTZ R101, R146, c[0x0][0x2d0], -R162.reuse ;  /* 0x0000b40092657a23 */ /* 0x102fe400000108a2 */
[C---:B------:R-:W-:Y:S02]  /*12070*/  FMUL.FTZ R19, R0.reuse, R123 ;  /* 0x0000007b00137220 */ /* 0x040fe40000410000 */
[----:B------:R1:W-:Y:S01]  /*12080*/  MUFU.EX2 R207, R101 ;  /* 0x0000006500cf7308 */ /* 0x0003e20000000800 */
[C---:B------:R-:W-:Y:S02]  /*12090*/  FMUL.FTZ R26, R0.reuse, R130 ;  /* 0x00000082001a7220 */ /* 0x040fe40000410000 */
[C---:B------:R-:W-:Y:S01]  /*120a0*/  FMUL.FTZ R27, R0.reuse, R131 ;  /* 0x00000083001b7220 */ /* 0x040fe20000410000 */
[----:B------:R-:W-:Y:S01]  /*120b0*/  LDSM.16.MT88.4 R120, [R100+0x900] ;  /* 0x000900006478783b */ /* 0x000fe20000004200 */
[----:B-----5:R-:W-:Y:S01]  /*120c0*/  F2FP.BF16.PACK_AB R107, R211, R213 ;  /* 0x000000d5d36b723e */ /* 0x020fe200000010ff */
[----:B------:R-:W-:Y:S01]  /*120d0*/  FMUL.FTZ R34, R0, R138 ;  /* 0x0000008a00227220 */ /* 0x000fe20000410000 */
[----:B------:R-:W-:Y:S01]  /*120e0*/  IADD3 R3, R192, R184, RZ ;  /* 0x000000b8c0037210 */ /* 0x000fe20007ffe0ff */
[C---:B------:R-:W-:Y:S02]  /*120f0*/  FMUL.FTZ R35, R0.reuse, R139 ;  /* 0x0000008b00237220 */ /* 0x040fe40000410000 */
[C---:B------:R-:W-:Y:S02]  /*12100*/  FMUL.FTZ R38, R0.reuse, R38 ;  /* 0x0000002600267220 */ /* 0x040fe40000410000 */
[C---:B---3--:R-:W-:Y:S01]  /*12110*/  HMMA.16816.F32.BF16 R4, R104.reuse, R12, R4 ;  /* 0x0000000c6804723c */ /* 0x048fe20000041804 */
[----:B------:R-:W3:Y:S04]  /*12120*/  LDSM.16.MT88.4 R108, [R3+0x100] ;  /* 0x00010000036c783b */ /* 0x000ee80000004200 */
[----:B------:R-:W-:Y:S02]  /*12130*/  FMUL.FTZ R39, R0, R39 ;  /* 0x0000002700277220 */ /* 0x000fe40000410000 */
[C---:B------:R-:W-:Y:S01]  /*12140*/  FMUL.FTZ R12, R2.reuse, R116 ;  /* 0x00000074020c7220 */ /* 0x040fe20000410000 */
[C---:B------:R-:W-:Y:S01]  /*12150*/  HMMA.16816.F32.BF16 R8, R104.reuse, R14, R8 ;  /* 0x0000000e6808723c */ /* 0x040fe20000041808 */
[----:B------:R-:W-:Y:S03]  /*12160*/  LDSM.16.MT88.4 R128, [R156+0x2900] ;  /* 0x002900009c80783b */ /* 0x000fe60000004200 */
[----:B------:R-:W-:Y:S02]  /*12170*/  FMUL.FTZ R13, R2, R117 ;  /* 0x00000075020d7220 */ /* 0x000fe40000410000 */
[----:B-1----:R-:W-:Y:S02]  /*12180*/  FFMA.FTZ R101, R148, c[0x0][0x2d0], -R162 ;  /* 0x0000b40094657a23 */ /* 0x002fe400000108a2 */
[C---:B------:R-:W-:Y:S01]  /*12190*/  FMUL.FTZ R14, R0.reuse, R118 ;  /* 0x00000076000e7220 */ /* 0x040fe20000410000 */
[----:B------:R-:W-:Y:S01]  /*121a0*/  LDSM.16.MT88.4 R136, [R184+0x2900] ;  /* 0x00290000b888783b */ /* 0x000fe20000004200 */
[----:B------:R1:W-:Y:S02]  /*121b0*/  MUFU.EX2 R199, R101 ;  /* 0x0000006500c77308 */ /* 0x0003e40000000800 */
[C---:B------:R-:W-:Y:S02]  /*121c0*/  FMUL.FTZ R15, R0.reuse, R119 ;  /* 0x00000077000f7220 */ /* 0x040fe40000410000 */
[C---:B------:R-:W-:Y:S02]  /*121d0*/  FMUL.FTZ R42, R0.reuse, R42 ;  /* 0x0000002a002a7220 */ /* 0x040fe40000410000 */
[C---:B------:R-:W-:Y:S01]  /*121e0*/  FMUL.FTZ R43, R0.reuse, R43 ;  /* 0x0000002b002b7220 */ /* 0x040fe20000410000 */
[----:B------:R-:W4:Y:S01]  /*121f0*/  LDSM.16.MT88.4 R116, [R100+0x2100] ;  /* 0x002100006474783b */ /* 0x000f220000004200 */
[C---:B------:R-:W-:Y:S01]  /*12200*/  FMUL.FTZ R46, R0.reuse, R46 ;  /* 0x0000002e002e7220 */ /* 0x040fe20000410000 */
[C---:B--2---:R-:W-:Y:S03]  /*12210*/  HMMA.16816.F32.BF16 R12, R104.reuse, R20, R12 ;  /* 0x00000014680c723c */ /* 0x044fe6000004180c */
[C---:B------:R-:W-:Y:S02]  /*12220*/  FMUL.FTZ R47, R0.reuse, R47 ;  /* 0x0000002f002f7220 */ /* 0x040fe40000410000 */
[----:B------:R-:W-:Y:S01]  /*12230*/  FMUL.FTZ R50, R0, R50 ;  /* 0x0000003200327220 */ /* 0x000fe20000410000 */
[----:B------:R-:W-:Y:S01]  /*12240*/  LDSM.16.MT88.4 R144, [R100+0x3900] ;  /* 0x003900006490783b */ /* 0x000fe20000004200 */
[C---:B------:R-:W-:Y:S01]  /*12250*/  FMUL.FTZ R20, R2.reuse, R124 ;  /* 0x0000007c02147220 */ /* 0x040fe20000410000 */
[C---:B------:R-:W-:Y:S04]  /*12260*/  HMMA.16816.F32.BF16 R16, R104.reuse, R22, R16 ;  /* 0x000000166810723c */ /* 0x040fe80000041810 */
[----:B------:R-:W-:Y:S02]  /*12270*/  FMUL.FTZ R21, R2, R125 ;  /* 0x0000007d02157220 */ /* 0x000fe40000410000 */
[C---:B------:R-:W-:Y:S02]  /*12280*/  FMUL.FTZ R51, R0.reuse, R51 ;  /* 0x0000003300337220 */ /* 0x040fe40000410000 */
[C---:B------:R-:W-:Y:S04]  /*12290*/  FMUL.FTZ R22, R0.reuse, R126 ;  /* 0x0000007e00167220 */ /* 0x040fe80000410000 */
[C---:B------:R-:W-:Y:S02]  /*122a0*/  FMUL.FTZ R23, R0.reuse, R127 ;  /* 0x0000007f00177220 */ /* 0x040fe40000410000 */
[--C-:B-1----:R-:W-:Y:S01]  /*122b0*/  FFMA.FTZ R101, R149, c[0x0][0x2d0], -R140.reuse ;  /* 0x0000b40095657a23 */ /* 0x102fe2000001088c */
[----:B------:R-:W-:Y:S01]  /*122c0*/  LDSM.16.MT88.4 R124, [R3+0x900] ;  /* 0x00090000037c783b */ /* 0x000fe20000004200 */
[C---:B------:R-:W-:Y:S02]  /*122d0*/  FMUL.FTZ R54, R0.reuse, R54 ;  /* 0x0000003600367220 */ /* 0x040fe40000410000 */
[----:B------:R1:W2:Y:S01]  /*122e0*/  MUFU.EX2 R183, R101 ;  /* 0x0000006500b77308 */ /* 0x0002a20000000800 */
[C---:B------:R-:W-:Y:S03]  /*122f0*/  HMMA.16816.F32.BF16 R20, R104.reuse, R28, R20 ;  /* 0x0000001c6814723c */ /* 0x040fe60000041814 */
[C---:B------:R-:W-:Y:S02]  /*12300*/  FMUL.FTZ R55, R0.reuse, R55 ;  /* 0x0000003700377220 */ /* 0x040fe40000410000 */
[----:B------:R-:W-:Y:S02]  /*12310*/  FMUL.FTZ R58, R0, R58 ;  /* 0x0000003a003a7220 */ /* 0x000fe40000410000 */
[C---:B------:R-:W-:Y:S01]  /*12320*/  FMUL.FTZ R28, R2.reuse, R132 ;  /* 0x00000084021c7220 */ /* 0x040fe20000410000 */
[C---:B------:R-:W-:Y:S04]  /*12330*/  HMMA.16816.F32.BF16 R24, R104.reuse, R30, R24 ;  /* 0x0000001e6818723c */ /* 0x040fe80000041818 */
[----:B------:R-:W-:Y:S02]  /*12340*/  FMUL.FTZ R29, R2, R133 ;  /* 0x00000085021d7220 */ /* 0x000fe40000410000 */
[C---:B------:R-:W-:Y:S02]  /*12350*/  FMUL.FTZ R59, R0.reuse, R59 ;  /* 0x0000003b003b7220 */ /* 0x040fe40000410000 */
[C---:B------:R-:W-:Y:S04]  /*12360*/  FMUL.FTZ R30, R0.reuse, R134 ;  /* 0x00000086001e7220 */ /* 0x040fe80000410000 */
[C---:B------:R-:W-:Y:S02]  /*12370*/  FMUL.FTZ R31, R0.reuse, R135 ;  /* 0x00000087001f7220 */ /* 0x040fe40000410000 */
[----:B------:R-:W-:Y:S01]  /*12380*/  LDSM.16.MT88.4 R132, [R100+0x2900] ;  /* 0x002900006484783b */ /* 0x000fe20000004200 */
[--C-:B-1----:R-:W-:Y:S02]  /*12390*/  FFMA.FTZ R101, R151, c[0x0][0x2d0], -R140.reuse ;  /* 0x0000b40097657a23 */ /* 0x102fe4000001088c */
[C---:B------:R-:W-:Y:S02]  /*123a0*/  FMUL.FTZ R62, R0.reuse, R62 ;  /* 0x0000003e003e7220 */ /* 0x040fe40000410000 */
[C---:B---3--:R-:W-:Y:S01]  /*123b0*/  HMMA.16816.F32.BF16 R28, R104.reuse, R108, R28 ;  /* 0x0000006c681c723c */ /* 0x048fe2000004181c */
[----:B------:R1:W3:Y:S02]  /*123c0*/  MUFU.EX2 R182, R101 ;  /* 0x0000006500b67308 */ /* 0x0002e40000000800 */
[C---:B------:R-:W-:Y:S02]  /*123d0*/  FMUL.FTZ R63, R0.reuse, R63 ;  /* 0x0000003f003f7220 */ /* 0x040fe40000410000 */
[C---:B------:R-:W-:Y:S02]  /*123e0*/  FMUL.FTZ R66, R0.reuse, R66 ;  /* 0x0000004200427220 */ /* 0x040fe40000410000 */
[C---:B------:R-:W-:Y:S01]  /*123f0*/  FMUL.FTZ R67, R0.reuse, R67 ;  /* 0x0000004300437220 */ /* 0x040fe20000410000 */
[C---:B------:R-:W-:Y:S01]  /*12400*/  HMMA.16816.F32.BF16 R32, R104.reuse, R110, R32 ;  /* 0x0000006e6820723c */ /* 0x040fe20000041820 */
[----:B------:R-:W5:Y:S03]  /*12410*/  LDSM.16.MT88.4 R108, [R184+0x2100] ;  /* 0x00210000b86c783b */ /* 0x000f660000004200 */
[C---:B------:R-:W-:Y:S02]  /*12420*/  FMUL.FTZ R70, R0.reuse, R70 ;  /* 0x0000004600467220 */ /* 0x040fe40000410000 */
[C---:B------:R-:W-:Y:S02]  /*12430*/  FMUL.FTZ R71, R0.reuse, R71 ;  /* 0x0000004700477220 */ /* 0x040fe40000410000 */
[C---:B------:R-:W-:Y:S04]  /*12440*/  HMMA.16816.F32.BF16 R36, R104.reuse, R112, R36 ;  /* 0x000000706824723c */ /* 0x040fe80000041824 */
[C---:B------:R-:W-:Y:S02]  /*12450*/  FMUL.FTZ R74, R0.reuse, R74 ;  /* 0x0000004a004a7220 */ /* 0x040fe40000410000 */
[----:B------:R-:W-:Y:S02]  /*12460*/  FMUL.FTZ R75, R0, R75 ;  /* 0x0000004b004b7220 */ /* 0x000fe40000410000 */
[C---:B------:R-:W-:Y:S01]  /*12470*/  HMMA.16816.F32.BF16 R40, R104.reuse, R114, R40 ;  /* 0x000000726828723c */ /* 0x040fe20000041828 */
[----:B------:R-:W2:Y:S03]  /*12480*/  LDSM.16.MT88.4 R112, [R3+0x2100] ;  /* 0x002100000370783b */ /* 0x000ea60000004200 */
[--C-:B-1----:R-:W-:Y:S02]  /*12490*/  FFMA.FTZ R101, R150, c[0x0][0x2d0], -R140.reuse ;  /* 0x0000b40096657a23 */ /* 0x102fe4000001088c */
[C---:B------:R-:W-:Y:S02]  /*124a0*/  FMUL.FTZ R78, R0.reuse, R78 ;  /* 0x0000004e004e7220 */ /* 0x040fe40000410000 */
[C---:B----4-:R-:W-:Y:S01]  /*124b0*/  HMMA.16816.F32.BF16 R44, R104.reuse, R116, R44 ;  /* 0x00000074682c723c */ /* 0x050fe2000004182c */
[----:B------:R1:W4:Y:S01]  /*124c0*/  MUFU.EX2 R181, R101 ;  /* 0x0000006500b57308 */ /* 0x0003220000000800 */
[----:B------:R-:W-:Y:S02]  /*124d0*/  LDSM.16.MT88.4 R148, [R184+0x3900] ;  /* 0x00390000b894783b */ /* 0x000fe40000004200 */
[C---:B------:R-:W-:Y:S02]  /*124e0*/  FMUL.FTZ R79, R0.reuse, R79 ;  /* 0x0000004f004f7220 */ /* 0x040fe40000410000 */
[C---:B------:R-:W-:Y:S02]  /*124f0*/  FMUL.FTZ R82, R0.reuse, R82 ;  /* 0x0000005200527220 */ /* 0x040fe40000410000 */
[C---:B------:R-:W-:Y:S02]  /*12500*/  HMMA.16816.F32.BF16 R48, R104.reuse, R118, R48 ;  /* 0x000000766830723c */ /* 0x040fe40000041830 */
[----:B------:R-:W3:Y:S02]  /*12510*/  LDSM.16.MT88.4 R116, [R156+0x4100] ;  /* 0x004100009c74783b */ /* 0x000ee40000004200 */
[C---:B------:R-:W-:Y:S02]  /*12520*/  FMUL.FTZ R83, R0.reuse, R83 ;  /* 0x0000005300537220 */ /* 0x040fe40000410000 */
[C---:B------:R-:W-:Y:S02]  /*12530*/  FMUL.FTZ R86, R0.reuse, R86 ;  /* 0x0000005600567220 */ /* 0x040fe40000410000 */
[----:B------:R-:W-:Y:S01]  /*12540*/  FMUL.FTZ R87, R0, R87 ;  /* 0x0000005700577220 */ /* 0x000fe20000410000 */
[C---:B-----5:R-:W-:Y:S03]  /*12550*/  HMMA.16816.F32.BF16 R52, R104.reuse, R108, R52 ;  /* 0x0000006c6834723c */ /* 0x060fe60000041834 */
[----:B------:R-:W-:Y:S02]  /*12560*/  FMUL.FTZ R89, R2, R89 ;  /* 0x0000005902597220 */ /* 0x000fe40000410000 */
[C---:B------:R-:W-:Y:S02]  /*12570*/  FMUL.FTZ R90, R0.reuse, R90 ;  /* 0x0000005a005a7220 */ /* 0x040fe40000410000 */
[----:B------:R-:W-:Y:S01]  /*12580*/  FMUL.FTZ R91, R0, R91 ;  /* 0x0000005b005b7220 */ /* 0x000fe20000410000 */
[C---:B------:R-:W-:Y:S01]  /*12590*/  HMMA.16816.F32.BF16 R56, R104.reuse, R110, R56 ;  /* 0x0000006e6838723c */ /* 0x040fe20000041838 */
[----:B------:R-:W5:Y:S03]  /*125a0*/  LDSM.16.MT88.4 R108, [R100+0x4100] ;  /* 0x00410000646c783b */ /* 0x000f660000004200 */
[----:B-1----:R-:W-:Y:S02]  /*125b0*/  FFMA.FTZ R101, R152, c[0x0][0x2d0], -R140 ;  /* 0x0000b40098657a23 */ /* 0x002fe4000001088c */
[C---:B------:R-:W-:Y:S02]  /*125c0*/  FMUL.FTZ R92, R2.reuse, R92 ;  /* 0x0000005c025c7220 */ /* 0x040fe40000410000 */
[C---:B--2---:R-:W-:Y:S01]  /*125d0*/  HMMA.16816.F32.BF16 R60, R104.reuse, R112, R60 ;  /* 0x00000070683c723c */ /* 0x044fe2000004183c */
[----:B------:R1:W2:Y:S03]  /*125e0*/  MUFU.EX2 R180, R101 ;  /* 0x0000006500b47308 */ /* 0x0002a60000000800 */
        /* <DEDUP_REMOVED lines=10> */
[----:B------:R-:W-:Y:S01]  /*12690*/  FFMA.FTZ R2, R2, R220, R215 ;  /* 0x000000dc02027223 */ /* 0x000fe200000100d7 */
[C---:B------:R-:W-:Y:S01]  /*126a0*/  HMMA.16816.F32.BF16 R72, R104.reuse, R118, R72 ;  /* 0x000000766848723c */ /* 0x040fe20000041848 */
[----:B------:R-:W3:Y:S03]  /*126b0*/  LDSM.16.MT88.4 R116, [R3+0x4100] ;  /* 0x004100000374783b */ /* 0x000ee60000004200 */
[----:B-1----:R-:W-:Y:S02]  /*126c0*/  FFMA.FTZ R101, R154, c[0x0][0x2d0], -R162 ;  /* 0x0000b4009a657a23 */ /* 0x002fe400000108a2 */
[----:B------:R-:W-:Y:S02]  /*126d0*/  FFMA.FTZ R0, R0, R221, R210 ;  /* 0x000000dd00007223 */ /* 0x000fe400000100d2 */
[C---:B-----5:R-:W-:Y:S01]  /*126e0*/  HMMA.16816.F32.BF16 R76, R104.reuse, R108, R76 ;  /* 0x0000006c684c723c */ /* 0x060fe2000004184c */
[----:B------:R1:W5:Y:S03]  /*126f0*/  MUFU.EX2 R179, R101 ;  /* 0x0000006500b37308 */ /* 0x0003660000000800 */
[----:B------:R-:W-:Y:S02]  /*12700*/  FADD.FTZ R2, R218, R2 ;  /* 0x00000002da027221 */ /* 0x000fe40000010000 */
[----:B------:R-:W-:Y:S02]  /*12710*/  FADD.FTZ R0, R214, R0 ;  /* 0x00000000d6007221 */ /* 0x000fe40000010000 */
[C---:B------:R-:W-:Y:S01]  /*12720*/  HMMA.16816.F32.BF16 R80, R104.reuse, R110, R80 ;  /* 0x0000006e6850723c */ /* 0x040fe20000041850 */
[----:B------:R-:W5:Y:S03]  /*12730*/  LDSM.16.MT88.4 R108, [R156+0x900] ;  /* 0x000900009c6c783b */ /* 0x000f660000004200 */
[----:B------:R-:W-:Y:S02]  /*12740*/  FADD.FTZ R2, R217, R2 ;  /* 0x00000002d9027221 */ /* 0x000fe40000010000 */
[----:B------:R-:W-:Y:S02]  /*12750*/  FADD.FTZ R0, R213, R0 ;  /* 0x00000000d5007221 */ /* 0x000fe40000010000 */
[C---:B--2---:R-:W-:Y:S04]  /*12760*/  HMMA.16816.F32.BF16 R84, R104.reuse, R112, R84 ;  /* 0x000000706854723c */ /* 0x044fe80000041854 */
[----:B------:R-:W-:Y:S02]  /*12770*/  FADD.FTZ R2, R216, R2 ;  /* 0x00000002d8027221 */ /* 0x000fe40000010000 */
[----:B------:R-:W-:Y:S02]  /*12780*/  FADD.FTZ R0, R211, R0 ;  /* 0x00000000d3007221 */ /* 0x000fe40000010000 */
[C---:B------:R-:W-:Y:S01]  /*12790*/  HMMA.16816.F32.BF16 R88, R104.reuse, R114, R88 ;  /* 0x000000726858723c */ /* 0x040fe20000041858 */
[----:B------:R-:W2:Y:S03]  /*127a0*/  LDSM.16.MT88.4 R112, [R184+0x900] ;  /* 0x00090000b870783b */ /* 0x000ea60000004200 */
[----:B-1----:R-:W-:Y:S02]  /*127b0*/  FFMA.FTZ R101, R157, c[0x0][0x2d0], -R162 ;  /* 0x0000b4009d657a23 */ /* 0x002fe400000108a2 */
[----:B------:R-:W-:Y:S02]  /*127c0*/  FADD.FTZ R2, R209, R2 ;  /* 0x00000002d1027221 */ /* 0x000fe40000010000 */
[----:B------:R1:W1:Y:S01]  /*127d0*/  MUFU.EX2 R178, R101 ;  /* 0x0000006500b27308 */ /* 0x0002620000000800 */
[C---:B---3--:R-:W-:Y:S03]  /*127e0*/  HMMA.16816.F32.BF16 R92, R104.reuse, R116, R92 ;  /* 0x00000074685c723c */ /* 0x048fe6000004185c */
[----:B------:R-:W-:Y:S02]  /*127f0*/  FADD.FTZ R0, R183, R0 ;  /* 0x00000000b7007221 */ /* 0x000fe40000010000 */
[----:B------:R-:W-:Y:S02]  /*12800*/  FADD.FTZ R2, R208, R2 ;  /* 0x00000002d0027221 */ /* 0x000fe40000010000 */
[----:B------:R-:W-:Y:S01]  /*12810*/  FADD.FTZ R0, R182, R0 ;  /* 0x00000000b6007221 */ /* 0x000fe20000010000 */
[----:B------:R-:W-:Y:S01]  /*12820*/  HMMA.16816.F32.BF16 R96, R104, R118, R96 ;  /* 0x000000766860723c */ /* 0x000fe20000041860 */
[----:B------:R-:W-:Y:S03]  /*12830*/  LDSM.16.MT88.4 R116, [R100+0x4900] ;  /* 0x004900006474783b */ /* 0x000fe60000004200 */
[----:B------:R-:W-:Y:S02]  /*12840*/  FADD.FTZ R2, R207, R2 ;  /* 0x00000002cf027221 */ /* 0x000fe40000010000 */
[----:B----4-:R-:W-:Y:S01]  /*12850*/  FADD.FTZ R0, R181, R0 ;  /* 0x00000000b5007221 */ /* 0x010fe20000010000 */
[----:B------:R-:W-:Y:S01]  /*12860*/  F2FP.BF16.PACK_AB R104, R208, R209 ;  /* 0x000000d1d068723e */ /* 0x000fe200000010ff */
[C---:B------:R-:W-:Y:S01]  /*12870*/  FADD.FTZ R2, R199.reuse, R2 ;  /* 0x00000002c7027221 */ /* 0x040fe20000010000 */
[----:B------:R-:W-:Y:S03]  /*12880*/  F2FP.BF16.PACK_AB R106, R199, R207 ;  /* 0x000000cfc76a723e */ /* 0x000fe600000010ff */
[----:B------:R-:W-:Y:S01]  /*12890*/  F2FP.BF16.PACK_AB R105, R182, R183 ;  /* 0x000000b7b669723e */ /* 0x000fe200000010ff */
[C---:B------:R-:W-:Y:S01]  /*128a0*/  FADD.FTZ R0, R180.reuse, R0 ;  /* 0x00000000b4007221 */ /* 0x040fe20000010000 */
[----:B------:R-:W-:Y:S01]  /*128b0*/  F2FP.BF16.PACK_AB R107, R180, R181 ;  /* 0x000000b5b46b723e */ /* 0x000fe200000010ff */
[----:B-1----:R-:W-:Y:S02]  /*128c0*/  FFMA.FTZ R101, R153, c[0x0][0x2d0], -R162 ;  /* 0x0000b40099657a23 */ /* 0x002fe400000108a2 */
[----:B-----5:R-:W-:Y:S02]  /*128d0*/  FADD.FTZ R2, R179, R2 ;  /* 0x00000002b3027221 */ /* 0x020fe40000010000 */
[----:B------:R1:W3:Y:S02]  /*128e0*/  MUFU.EX2 R177, R101 ;  /* 0x0000006500b17308 */ /* 0x0002e40000000800 */
[C---:B------:R-:W-:Y:S03]  /*128f0*/  HMMA.16816.F32.BF16 R4, R104.reuse, R108, R4 ;  /* 0x0000006c6804723c */ /* 0x040fe60000041804 */
[----:B------:R-:W-:Y:S05]  /*12900*/  FADD.FTZ R2, R178, R2 ;  /* 0x00000002b2027221 */ /* 0x000fea0000010000 */
[C---:B------:R-:W-:Y:S01]  /*12910*/  HMMA.16816.F32.BF16 R8, R104.reuse, R110, R8 ;  /* 0x0000006e6808723c */ /* 0x040fe20000041808 */
[----:B------:R-:W4:Y:S07]  /*12920*/  LDSM.16.MT88.4 R108, [R3+0x2900] ;  /* 0x00290000036c783b */ /* 0x000f2e0000004200 */
[C---:B------:R-:W-:Y:S04]  /*12930*/  HMMA.16816.F32.BF16 R12, R104.reuse, R120, R12 ;  /* 0x00000078680c723c */ /* 0x040fe8000004180c */
[----:B-1----:R-:W-:Y:S04]  /*12940*/  FFMA.FTZ R101, R155, c[0x0][0x2d0], -R162 ;  /* 0x0000b4009b657a23 */ /* 0x002fe800000108a2 */
[C---:B------:R-:W-:Y:S01]  /*12950*/  HMMA.16816.F32.BF16 R16, R104.reuse, R122, R16 ;  /* 0x0000007a6810723c */ /* 0x040fe20000041810 */
[----:B------:R-:W-:Y:S01]  /*12960*/  LDSM.16.MT88.4 R120, [R184+0x4900] ;  /* 0x00490000b878783b */ /* 0x000fe20000004200 */
[----:B------:R1:W5:Y:S02]  /*12970*/  MUFU.EX2 R176, R101 ;  /* 0x0000006500b07308 */ /* 0x0003640000000800 */
[----:B---3--:R-:W-:Y:S04]  /*12980*/  FADD.FTZ R2, R177, R2 ;  /* 0x00000002b1027221 */ /* 0x008fe80000010000 */
[C---:B--2---:R-:W-:Y:S01]  /*12990*/  HMMA.16816.F32.BF16 R20, R104.reuse, R112, R20 ;  /* 0x000000706814723c */ /* 0x044fe20000041814 */
[----:B------:R-:W-:Y:S07]  /*129a0*/  LDSM.16.MT88.4 R152, [R3+0x3900] ;  /* 0x003900000398783b */ /* 0x000fee0000004200 */
[C---:B------:R-:W-:Y:S01]  /*129b0*/  HMMA.16816.F32.BF16 R24, R104.reuse, R114, R24 ;  /* 0x000000726818723c */ /* 0x040fe20000041818 */
[----:B------:R-:W2:Y:S07]  /*129c0*/  LDSM.16.MT88.4 R112, [R156+0x4900] ;  /* 0x004900009c70783b */ /* 0x000eae0000004200 */
[C---:B------:R-:W-:Y:S04]  /*129d0*/  HMMA.16816.F32.BF16 R28, R104.reuse, R124, R28 ;  /* 0x0000007c681c723c */ /* 0x040fe8000004181c */
[----:B-1----:R-:W-:Y:S02]  /*129e0*/  FFMA.FTZ R101, R159, c[0x0][0x2d0], -R140 ;  /* 0x0000b4009f657a23 */ /* 0x002fe4000001088c */
[----:B-----5:R-:W-:Y:S02]  /*129f0*/  FADD.FTZ R2, R176, R2 ;  /* 0x00000002b0027221 */ /* 0x020fe40000010000 */
[C---:B------:R-:W-:Y:S01]  /*12a00*/  HMMA.16816.F32.BF16 R32, R104.reuse, R126, R32 ;  /* 0x0000007e6820723c */ /* 0x040fe20000041820 */
[----:B------:R1:W3:Y:S01]  /*12a10*/  MUFU.EX2 R175, R101 ;  /* 0x0000006500af7308 */ /* 0x0002e20000000800 */
[----:B------:R-:W-:Y:S06]  /*12a20*/  LDSM.16.MT88.4 R124, [R100+0x1100] ;  /* 0x00110000647c783b */ /* 0x000fec0000004200 */
[C---:B------:R-:W-:Y:S08]  /*12a30*/  HMMA.16816.F32.BF16 R36, R104.reuse, R128, R36 ;  /* 0x000000806824723c */ /* 0x040ff00000041824 */
[C---:B------:R-:W-:Y:S01]  /*12a40*/  HMMA.16816.F32.BF16 R40, R104.reuse, R130, R40 ;  /* 0x000000826828723c */ /* 0x040fe20000041828 */
[----:B------:R-:W-:Y:S07]  /*12a50*/  LDSM.16.MT88.4 R128, [R3+0x1100] ;  /* 0x001100000380783b */ /* 0x000fee0000004200 */
[C---:B------:R-:W-:Y:S04]  /*12a60*/  HMMA.16816.F32.BF16 R44, R104.reuse, R132, R44 ;  /* 0x00000084682c723c */ /* 0x040fe8000004182c */
[----:B-1----:R-:W-:Y:S02]  /*12a70*/  FFMA.FTZ R101, R160, c[0x0][0x2d0], -R140 ;  /* 0x0000b400a0657a23 */ /* 0x002fe4000001088c */
[----:B---3--:R-:W-:Y:S02]  /*12a80*/  FADD.FTZ R0, R175, R0 ;  /* 0x00000000af007221 */ /* 0x008fe40000010000 */
[C---:B------:R-:W-:Y:S01]  /*12a90*/  HMMA.16816.F32.BF16 R48, R104.reuse, R134, R48 ;  /* 0x000000866830723c */ /* 0x040fe20000041830 */
[----:B------:R1:W3:Y:S01]  /*12aa0*/  MUFU.EX2 R174, R101 ;  /* 0x0000006500ae7308 */ /* 0x0002e20000000800 */
[----:B------:R-:W-:Y:S06]  /*12ab0*/  LDSM.16.MT88.4 R132, [R100+0x3100] ;  /* 0x003100006484783b */ /* 0x000fec0000004200 */
[C---:B------:R-:W-:Y:S08]  /*12ac0*/  HMMA.16816.F32.BF16 R52, R104.reuse, R136, R52 ;  /* 0x000000886834723c */ /* 0x040ff00000041834 */
[C---:B------:R-:W-:Y:S01]  /*12ad0*/  HMMA.16816.F32.BF16 R56, R104.reuse, R138, R56 ;  /* 0x0000008a6838723c */ /* 0x040fe20000041838 */
[----:B------:R-:W-:Y:S07]  /*12ae0*/  LDSM.16.MT88.4 R136, [R184+0x3100] ;  /* 0x00310000b888783b */ /* 0x000fee0000004200 */
[C---:B----4-:R-:W-:Y:S04]  /*12af0*/  HMMA.16816.F32.BF16 R60, R104.reuse, R108, R60 ;  /* 0x0000006c683c723c */ /* 0x050fe8000004183c */
[----:B-1----:R-:W-:Y:S02]  /*12b00*/  FFMA.FTZ R101, R158, c[0x0][0x2d0], -R140 ;  /* 0x0000b4009e657a23 */ /* 0x002fe4000001088c */
[----:B---3--:R-:W-:Y:S02]  /*12b10*/  FADD.FTZ R0, R174, R0 ;  /* 0x00000000ae007221 */ /* 0x008fe40000010000 */
[C---:B------:R-:W-:Y:S01]  /*12b20*/  HMMA.16816.F32.BF16 R64, R104.reuse, R110, R64 ;  /* 0x0000006e6840723c */ /* 0x040fe20000041840 */
[----:B------:R1:W3:Y:S01]  /*12b30*/  MUFU.EX2 R173, R101 ;  /* 0x0000006500ad7308 */ /* 0x0002e20000000800 */
[----:B------:R-:W4:Y:S06]  /*12b40*/  LDSM.16.MT88.4 R108, [R3+0x4900] ;  /* 0x00490000036c783b */ /* 0x000f2c0000004200 */
[C---:B--2---:R-:W-:Y:S08]  /*12b50*/  HMMA.16816.F32.BF16 R68, R104.reuse, R112, R68 ;  /* 0x000000706844723c */ /* 0x044ff00000041844 */
[C---:B------:R-:W-:Y:S01]  /*12b60*/  HMMA.16816.F32.BF16 R72, R104.reuse, R114, R72 ;  /* 0x000000726848723c */ /* 0x040fe20000041848 */
[----:B------:R-:W2:Y:S07]  /*12b70*/  LDSM.16.MT88.4 R112, [R156+0x1100] ;  /* 0x001100009c70783b */ /* 0x000eae0000004200 */
[C---:B------:R-:W-:Y:S04]  /*12b80*/  HMMA.16816.F32.BF16 R76, R104.reuse, R116, R76 ;  /* 0x00000074684c723c */ /* 0x040fe8000004184c */
[----:B-1----:R-:W-:Y:S02]  /*12b90*/  FFMA.FTZ R101, R161, c[0x0][0x2d0], -R140 ;  /* 0x0000b400a1657a23 */ /* 0x002fe4000001088c */
[----:B---3--:R-:W-:Y:S02]  /*12ba0*/  FADD.FTZ R0, R173, R0 ;  /* 0x00000000ad007221 */ /* 0x008fe40000010000 */
[C---:B------:R-:W-:Y:S01]  /*12bb0*/  HMMA.16816.F32.BF16 R80, R104.reuse, R118, R80 ;  /* 0x000000766850723c */ /* 0x040fe20000041850 */
[----:B------:R1:W3:Y:S01]  /*12bc0*/  MUFU.EX2 R172, R101 ;  /* 0x0000006500ac7308 */ /* 0x0002e20000000800 */
[----:B------:R-:W5:Y:S06]  /*12bd0*/  LDSM.16.MT88.4 R116, [R184+0x1100] ;  /* 0x00110000b874783b */ /* 0x000f6c0000004200 */
[C---:B------:R-:W-:Y:S08]  /*12be0*/  HMMA.16816.F32.BF16 R84, R104.reuse, R120, R84 ;  /* 0x000000786854723c */ /* 0x040ff00000041854 */
[C---:B------:R-:W-:Y:S01]  /*12bf0*/  HMMA.16816.F32.BF16 R88, R104.reuse, R122, R88 ;  /* 0x0000007a6858723c */ /* 0x040fe20000041858 */
[----:B------:R-:W5:Y:S07]  /*12c00*/  LDSM.16.MT88.4 R120, [R156+0x3100] ;  /* 0x003100009c78783b */ /* 0x000f6e0000004200 */
[C---:B----4-:R-:W-:Y:S04]  /*12c10*/  HMMA.16816.F32.BF16 R92, R104.reuse, R108, R92 ;  /* 0x0000006c685c723c */ /* 0x050fe8000004185c */
[----:B-1----:R-:W-:Y:S02]  /*12c20*/  FFMA.FTZ R101, R165, c[0x0][0x2d0], -R162 ;  /* 0x0000b400a5657a23 */ /* 0x002fe400000108a2 */
[----:B---3--:R-:W-:Y:S02]  /*12c30*/  FADD.FTZ R0, R172, R0 ;  /* 0x00000000ac007221 */ /* 0x008fe40000010000 */
[----:B------:R-:W-:Y:S01]  /*12c40*/  HMMA.16816.F32.BF16 R96, R104, R110, R96 ;  /* 0x0000006e6860723c */ /* 0x000fe20000041860 */
[----:B------:R1:W3:Y:S01]  /*12c50*/  MUFU.EX2 R171, R101 ;  /* 0x0000006500ab7308 */ /* 0x0002e20000000800 */
[----:B------:R-:W4:Y:S05]  /*12c60*/  LDSM.16.MT88.4 R108, [R3+0x3100] ;  /* 0x00310000036c783b */ /* 0x000f2a0000004200 */
[----:B------:R-:W-:Y:S02]  /*12c70*/  F2FP.BF16.PACK_AB R104, R178, R179 ;  /* 0x000000b3b268723e */ /* 0x000fe400000010ff */
[----:B------:R-:W-:Y:S03]  /*12c80*/  F2FP.BF16.PACK_AB R106, R176, R177 ;  /* 0x000000b1b06a723e */ /* 0x000fe600000010ff */
[----:B------:R-:W-:Y:S02]  /*12c90*/  F2FP.BF16.PACK_AB R105, R174, R175 ;  /* 0x000000afae69723e */ /* 0x000fe400000010ff */
[----:B------:R-:W-:Y:S07]  /*12ca0*/  F2FP.BF16.PACK_AB R107, R172, R173 ;  /* 0x000000adac6b723e */ /* 0x000fee00000010ff */
[C---:B--2---:R-:W-:Y:S03]  /*12cb0*/  HMMA.16816.F32.BF16 R4, R104.reuse, R112, R4 ;  /* 0x000000706804723c */ /* 0x044fe60000041804 */
[----:B-1----:R-:W-:Y:S02]  /*12cc0*/  FFMA.FTZ R101, R166, c[0x0][0x2d0], -R162 ;  /* 0x0000b400a6657a23 */ /* 0x002fe400000108a2 */
[----:B---3--:R-:W-:Y:S03]  /*12cd0*/  FADD.FTZ R2, R171, R2 ;  /* 0x00000002ab027221 */ /* 0x008fe60000010000 */
[C---:B------:R-:W-:Y:S01]  /*12ce0*/  HMMA.16816.F32.BF16 R8, R104.reuse, R114, R8 ;  /* 0x000000726808723c */ /* 0x040fe20000041808 */
[----:B------:R1:W2:Y:S01]  /*12cf0*/  MUFU.EX2 R165, R101 ;  /* 0x0000006500a57308 */ /* 0x0002a20000000800 */
[----:B------:R-:W3:Y:S06]  /*12d00*/  LDSM.16.MT88.4 R112, [R156+0x5100] ;  /* 0x005100009c70783b */ /* 0x000eec0000004200 */
[C---:B------:R-:W-:Y:S08]  /*12d10*/  HMMA.16816.F32.BF16 R12, R104.reuse, R124, R12 ;  /* 0x0000007c680c723c */ /* 0x040ff0000004180c */
[C---:B------:R-:W-:Y:S01]  /*12d20*/  HMMA.16816.F32.BF16 R16, R104.reuse, R126, R16 ;  /* 0x0000007e6810723c */ /* 0x040fe20000041810 */
[----:B------:R-:W-:Y:S07]  /*12d30*/  LDSM.16.MT88.4 R124, [R100+0x1900] ;  /* 0x00190000647c783b */ /* 0x000fee0000004200 */
[C---:B-----5:R-:W-:Y:S04]  /*12d40*/  HMMA.16816.F32.BF16 R20, R104.reuse, R116, R20 ;  /* 0x000000746814723c */ /* 0x060fe80000041814 */
[----:B-1----:R-:W-:Y:S02]  /*12d50*/  FFMA.FTZ R101, R164, c[0x0][0x2d0], -R162 ;  /* 0x0000b400a4657a23 */ /* 0x002fe400000108a2 */
[----:B--2---:R-:W-:Y:S02]  /*12d60*/  FADD.FTZ R2, R165, R2 ;  /* 0x00000002a5027221 */ /* 0x004fe40000010000 */
[C---:B------:R-:W-:Y:S01]  /*12d70*/  HMMA.16816.F32.BF16 R24, R104.reuse, R118, R24 ;  /* 0x000000766818723c */ /* 0x040fe20000041818 */
[----:B------:R1:W-:Y:S01]  /*12d80*/  MUFU.EX2 R164, R101 ;  /* 0x0000006500a47308 */ /* 0x0003e20000000800 */
[----:B------:R-:W2:Y:S06]  /*12d90*/  LDSM.16.MT88.4 R116, [R100+0x5100] ;  /* 0x005100006474783b */ /* 0x000eac0000004200 */
[C---:B------:R-:W-:Y:S08]  /*12da0*/  HMMA.16816.F32.BF16 R28, R104.reuse, R128, R28 ;  /* 0x00000080681c723c */ /* 0x040ff0000004181c */
[C---:B------:R-:W-:Y:S01]  /*12db0*/  HMMA.16816.F32.BF16 R32, R104.reuse, R130, R32 ;  /* 0x000000826820723c */ /* 0x040fe20000041820 */
[----:B------:R-:W-:Y:S07]  /*12dc0*/  LDSM.16.MT88.4 R128, [R184+0x1900] ;  /* 0x00190000b880783b */ /* 0x000fee0000004200 */
[C---:B------:R-:W-:Y:S04]  /*12dd0*/  HMMA.16816.F32.BF16 R36, R104.reuse, R120, R36 ;  /* 0x000000786824723c */ /* 0x040fe80000041824 */
[----:B-1----:R-:W-:Y:S04]  /*12de0*/  FFMA.FTZ R101, R163, c[0x0][0x2d0], -R162 ;  /* 0x0000b400a3657a23 */ /* 0x002fe800000108a2 */
[C---:B------:R-:W-:Y:S01]  /*12df0*/  HMMA.16816.F32.BF16 R40, R104.reuse, R122, R40 ;  /* 0x0000007a6828723c */ /* 0x040fe20000041828 */
[----:B------:R1:W-:Y:S01]  /*12e00*/  MUFU.EX2 R163, R101 ;  /* 0x0000006500a37308 */ /* 0x0003e20000000800 */
[----:B------:R-:W5:Y:S06]  /*12e10*/  LDSM.16.MT88.4 R120, [R184+0x5100] ;  /* 0x00510000b878783b */ /* 0x000f6c0000004200 */
[C---:B------:R-:W-:Y:S08]  /*12e20*/  HMMA.16816.F32.BF16 R44, R104.reuse, R132, R44 ;  /* 0x00000084682c723c */ /* 0x040ff0000004182c */
[C---:B------:R-:W-:Y:S08]  /*12e30*/  HMMA.16816.F32.BF16 R48, R104.reuse, R134, R48 ;  /* 0x000000866830723c */ /* 0x040ff00000041830 */
[C---:B------:R-:W-:Y:S04]  /*12e40*/  HMMA.16816.F32.BF16 R52, R104.reuse, R136, R52 ;  /* 0x000000886834723c */ /* 0x040fe80000041834 */
[--C-:B-1----:R-:W-:Y:S04]  /*12e50*/  FFMA.FTZ R101, R169, c[0x0][0x2d0], -R140.reuse ;  /* 0x0000b400a9657a23 */ /* 0x102fe8000001088c */
[C---:B------:R-:W-:Y:S01]  /*12e60*/  HMMA.16816.F32.BF16 R56, R104.reuse, R138, R56 ;  /* 0x0000008a6838723c */ /* 0x040fe20000041838 */
[----:B------:R1:W1:Y:S01]  /*12e70*/  MUFU.EX2 R162, R101 ;  /* 0x0000006500a27308 */ /* 0x0002620000000800 */
[----:B------:R-:W-:Y:S06]  /*12e80*/  LDSM.16.MT88.4 R136, [R3+0x1900] ;  /* 0x001900000388783b */ /* 0x000fec0000004200 */
[C---:B----4-:R-:W-:Y:S08]  /*12e90*/  HMMA.16816.F32.BF16 R60, R104.reuse, R108, R60 ;  /* 0x0000006c683c723c */ /* 0x050ff0000004183c */
[C---:B------:R-:W-:Y:S01]  /*12ea0*/  HMMA.16816.F32.BF16 R64, R104.reuse, R110, R64 ;  /* 0x0000006e6840723c */ /* 0x040fe20000041840 */
[----:B------:R-:W4:Y:S07]  /*12eb0*/  LDSM.16.MT88.4 R108, [R3+0x5100] ;  /* 0x00510000036c783b */ /* 0x000f2e0000004200 */
[C---:B---3--:R-:W-:Y:S04]  /*12ec0*/  HMMA.16816.F32.BF16 R68, R104.reuse, R112, R68 ;  /* 0x000000706844723c */ /* 0x048fe80000041844 */
[----:B-1----:R-:W-:Y:S02]  /*12ed0*/  FFMA.FTZ R101, R170, c[0x0][0x2d0], -R140 ;  /* 0x0000b400aa657a23 */ /* 0x002fe4000001088c */
[----:B------:R-:W-:Y:S02]  /*12ee0*/  FADD.FTZ R0, R162, R0 ;  /* 0x00000000a2007221 */ /* 0x000fe40000010000 */
[C---:B------:R-:W-:Y:S01]  /*12ef0*/  HMMA.16816.F32.BF16 R72, R104.reuse, R114, R72 ;  /* 0x000000726848723c */ /* 0x040fe20000041848 */
[----:B------:R1:W3:Y:S01]  /*12f00*/  MUFU.EX2 R161, R101 ;  /* 0x0000006500a17308 */ /* 0x0002e20000000800 */
[----:B------:R-:W4:Y:S06]  /*12f10*/  LDSM.16.MT88.4 R112, [R156+0x1900] ;  /* 0x001900009c70783b */ /* 0x000f2c0000004200 */
[C---:B--2---:R-:W-:Y:S08]  /*12f20*/  HMMA.16816.F32.BF16 R76, R104.reuse, R116, R76 ;  /* 0x00000074684c723c */ /* 0x044ff0000004184c */
[C---:B------:R-:W-:Y:S08]  /*12f30*/  HMMA.16816.F32.BF16 R80, R104.reuse, R118, R80 ;  /* 0x000000766850723c */ /* 0x040ff00000041850 */
[C---:B-----5:R-:W-:Y:S04]  /*12f40*/  HMMA.16816.F32.BF16 R84, R104.reuse, R120, R84 ;  /* 0x000000786854723c */ /* 0x060fe80000041854 */
[----:B-1----:R-:W-:Y:S02]  /*12f50*/  FFMA.FTZ R101, R167, c[0x0][0x2d0], -R140 ;  /* 0x0000b400a7657a23 */ /* 0x002fe4000001088c */
[----:B---3--:R-:W-:Y:S02]  /*12f60*/  FADD.FTZ R0, R161, R0 ;  /* 0x00000000a1007221 */ /* 0x008fe40000010000 */
[C---:B------:R-:W-:Y:S01]  /*12f70*/  HMMA.16816.F32.BF16 R88, R104.reuse, R122, R88 ;  /* 0x0000007a6858723c */ /* 0x040fe20000041858 */
[----:B------:R1:W-:Y:S07]  /*12f80*/  MUFU.EX2 R160, R101 ;  /* 0x0000006500a07308 */ /* 0x0003ee0000000800 */
[C---:B----4-:R-:W-:Y:S08]  /*12f90*/  HMMA.16816.F32.BF16 R92, R104.reuse, R108, R92 ;  /* 0x0000006c685c723c */ /* 0x050ff0000004185c */
[----:B------:R-:W-:Y:S07]  /*12fa0*/  HMMA.16816.F32.BF16 R96, R104, R110, R96 ;  /* 0x0000006e6860723c */ /* 0x000fee0000041860 */
[----:B------:R-:W-:Y:S01]  /*12fb0*/  F2FP.BF16.PACK_AB R104, R165, R171 ;  /* 0x000000aba568723e */ /* 0x000fe200000010ff */
[----:B-1----:R-:W-:Y:S02]  /*12fc0*/  FFMA.FTZ R101, R168, c[0x0][0x2d0], -R140 ;  /* 0x0000b400a8657a23 */ /* 0x002fe4000001088c */
[----:B------:R-:W1:Y:S02]  /*12fd0*/  LDSM.16.MT88.4 R140, [R156+0x3900] ;  /* 0x003900009c8c783b */ /* 0x000e640000004200 */
[----:B------:R-:W-:Y:S02]  /*12fe0*/  F2FP.BF16.PACK_AB R106, R163, R164 ;  /* 0x000000a4a36a723e */ /* 0x000fe400000010ff */
[----:B------:R-:W-:Y:S01]  /*12ff0*/  F2FP.BF16.PACK_AB R105, R161, R162 ;  /* 0x000000a2a169723e */ /* 0x000fe200000010ff */
[----:B------:R-:W2:Y:S03]  /*13000*/  MUFU.EX2 R101, R101 ;  /* 0x0000006500657308 */ /* 0x000ea60000000800 */
[----:B------:R-:W3:Y:S01]  /*13010*/  LDSM.16.MT88.4 R156, [R156+0x5900] ;  /* 0x005900009c9c783b */ /* 0x000ee20000004200 */
[----:B--2---:R-:W-:Y:S07]  /*13020*/  F2FP.BF16.PACK_AB R107, R101, R160 ;  /* 0x000000a0656b723e */ /* 0x004fee00000010ff */
[C---:B------:R-:W-:Y:S01]  /*13030*/  HMMA.16816.F32.BF16 R108, R104.reuse, R112, R4 ;  /* 0x00000070686c723c */ /* 0x040fe20000041804 */
[----:B------:R-:W2:Y:S07]  /*13040*/  LDSM.16.MT88.4 R4, [R100+0x5900] ;  /* 0x005900006404783b */ /* 0x000eae0000004200 */
[C---:B------:R-:W-:Y:S01]  /*13050*/  HMMA.16816.F32.BF16 R112, R104.reuse, R114, R8 ;  /* 0x000000726870723c */ /* 0x040fe20000041808 */
[----:B------:R-:W4:Y:S07]  /*13060*/  LDSM.16.MT88.4 R8, [R184+0x5900] ;  /* 0x00590000b808783b */ /* 0x000f2e0000004200 */
[C---:B------:R-:W-:Y:S01]  /*13070*/  HMMA.16816.F32.BF16 R116, R104.reuse, R124, R12 ;  /* 0x0000007c6874723c */ /* 0x040fe2000004180c */
[----:B------:R5:W1:Y:S07]  /*13080*/  LDSM.16.MT88.4 R12, [R3+0x5900] ;  /* 0x00590000030c783b */ /* 0x000a6e0000004200 */
[C---:B------:R-:W-:Y:S08]  /*13090*/  HMMA.16816.F32.BF16 R120, R104.reuse, R126, R16 ;  /* 0x0000007e6878723c */ /* 0x040ff00000041810 */
[C---:B------:R-:W-:Y:S08]  /*130a0*/  HMMA.16816.F32.BF16 R124, R104.reuse, R128, R20 ;  /* 0x00000080687c723c */ /* 0x040ff00000041814 */
[C---:B------:R-:W-:Y:S04]  /*130b0*/  HMMA.16816.F32.BF16 R128, R104.reuse, R130, R24 ;  /* 0x000000826880723c */ /* 0x040fe80000041818 */
[----:B-----5:R-:W-:Y:S02]  /*130c0*/  FADD.FTZ R3, R164, R2 ;  /* 0x00000002a4037221 */ /* 0x020fe40000010000 */
[----:B------:R-:W-:Y:S01]  /*130d0*/  FADD.FTZ R2, R160, R0 ;  /* 0x00000000a0027221 */ /* 0x000fe20000010000 */
[----:B------:R-:W-:Y:S01]  /*130e0*/  IADD3 R0, R186, -0x2, RZ ;  /* 0xfffffffeba007810 */ /* 0x000fe20007ffe0ff */
[C---:B------:R-:W-:Y:S03]  /*130f0*/  HMMA.16816.F32.BF16 R132, R104.reuse, R136, R28 ;  /* 0x000000886884723c */ /* 0x040fe6000004181c */
[----:B------:R-:W-:Y:S01]  /*13100*/  ISETP.GE.AND P0, PT, R0, R225, PT ;  /* 0x000000e10000720c */ /* 0x000fe20003f06270 */
[----:B------:R-:W-:Y:S02]  /*13110*/  FADD.FTZ R220, R163, R3 ;  /* 0x00000003a3dc7221 */ /* 0x000fe40000010000 */
[----:B------:R-:W-:Y:S02]  /*13120*/  FADD.FTZ R221, R101, R2 ;  /* 0x0000000265dd7221 */ /* 0x000fe40000010000 */
[C---:B------:R-:W-:Y:S08]  /*13130*/  HMMA.16816.F32.BF16 R136, R104.reuse, R138, R32 ;  /* 0x0000008a6888723c */ /* 0x040ff00000041820 */
[C---:B-1----:R-:W-:Y:S08]  /*13140*/  HMMA.16816.F32.BF16 R36, R104.reuse, R140, R36 ;  /* 0x0000008c6824723c */ /* 0x042ff00000041824 */
        /* <DEDUP_REMOVED lines=9> */
[C---:B--2---:R-:W-:Y:S08]  /*131e0*/  HMMA.16816.F32.BF16 R76, R104.reuse, R4, R76 ;  /* 0x00000004684c723c */ /* 0x044ff0000004184c */
[C---:B------:R-:W-:Y:S08]  /*131f0*/  HMMA.16816.F32.BF16 R80, R104.reuse, R6, R80 ;  /* 0x000000066850723c */ /* 0x040ff00000041850 */
[C---:B----4-:R-:W-:Y:S08]  /*13200*/  HMMA.16816.F32.BF16 R84, R104.reuse, R8, R84 ;  /* 0x000000086854723c */ /* 0x050ff00000041854 */
[C---:B------:R-:W-:Y:S08]  /*13210*/  HMMA.16816.F32.BF16 R88, R104.reuse, R10, R88 ;  /* 0x0000000a6858723c */ /* 0x040ff00000041858 */
[C---:B------:R-:W-:Y:S08]  /*13220*/  HMMA.16816.F32.BF16 R92, R104.reuse, R12, R92 ;  /* 0x0000000c685c723c */ /* 0x040ff0000004185c */
[----:B------:R-:W-:Y:S01]  /*13230*/  HMMA.16816.F32.BF16 R96, R104, R14, R96 ;  /* 0x0000000e6860723c */ /* 0x000fe20000041860 */
[----:B------:R-:W-:Y:S07]  /*13240*/  @!UPT UIADD3 URZ, URZ, URZ, URZ ;  /* 0x0000003f3f3ff290 */ /* 0x000fee000fffe03f */
[----:B------:R-:W-:-:S11]  /*13250*/  @!P0 BRA `(.L_x_1282) ;  /* 0x0000047000008947 */ /* 0x000fd60003800000 */
[----:B------:R-:W-:Y:S01]  /*13260*/  IMAD.MOV.U32 R0, RZ, RZ, c[0x0][0x2b8] ;  /* 0x0000ae00ff007624 */ /* 0x000fe200078e00ff */
[----:B------:R-:W1:Y:S01]  /*13270*/  S2R R246, SR_CTAID.Y ;  /* 0x0000000000f67919 */ /* 0x000e620000002600 */
[----:B------:R-:W-:Y:S02]  /*13280*/  IMAD R2, R186, 0x40, R231 ;  /* 0x00000040ba027824 */ /* 0x000fe400078e02e7 */
[----:B------:R-:W-:Y:S01]  /*13290*/  IMAD.MOV.U32 R200, RZ, RZ, RZ ;  /* 0x000000ffffc87224 */ /* 0x000fe200078e00ff */
[----:B------:R-:W-:Y:S01]  /*132a0*/  ISETP.NE.AND P0, PT, R0, 0x1, PT ;  /* 0x000000010000780c */ /* 0x000fe20003f05270 */
[----:B------:R-:W-:Y:S01]  /*132b0*/  IMAD R10, R202, 0x3000, R235 ;  /* 0x00003000ca0a7824 */ /* 0x000fe200078e02eb */
[----:B------:R-:W-:Y:S04]  /*132c0*/  IADD3 R2, R2, -0x80, R219 ;  /* 0xffffff8002027810 */ /* 0x000fe80007ffe0db */
[----:B------:R-:W-:Y:S07]  /*132d0*/  MOV R0, R2 ;  /* 0x0000000200007202 */ /* 0x000fee0000000f00 */
[----:B------:R-:W-:Y:S05]  /*132e0*/  @P0 IMAD.HI.U32 R3, R2, c[0x0][0x2bc], RZ ;  /* 0x0000af0002030a27 */ /* 0x000fea00078e00ff */
[----:B------:R-:W-:Y:S01]  /*132f0*/  @P0 SHF.R.U32.HI R0, RZ, c[0x0][0x2c0], R3 ;  /* 0x0000b000ff000a19 */ /* 0x000fe20000011603 */
[----:B-1----:R-:W-:Y:S03]  /*13300*/  IMAD.WIDE.U32 R246, R246, c[0x0][0x1e8], RZ ;  /* 0x00007a00f6f67a25 */ /* 0x002fe600078e00ff */
[C---:B------:R-:W-:Y:S04]  /*13310*/  @!P5 IADD3 R3, P0, R0.reuse, R228, RZ ;  /* 0x000000e40003d210 */ /* 0x040fe80007f1e0ff */
[C---:B------:R-:W-:Y:S02]  /*13320*/  @!P5 LEA.HI.X.SX32 R5, R0.reuse, R232, 0x1, P0 ;  /* 0x000000e80005d211 */ /* 0x040fe400000f0eff */
[C---:B------:R-:W-:Y:S02]  /*13330*/  @!P5 LEA R4, P0, R3.reuse, c[0x0][0x2a0], 0x2 ;  /* 0x0000a8000304da11 */ /* 0x040fe400078010ff */
[----:B------:R-:W-:Y:S02]  /*13340*/  IADD3 R0, -R0, RZ, RZ ;  /* 0x000000ff00007210 */ /* 0x000fe40007ffe1ff */
[----:B------:R-:W-:Y:S03]  /*13350*/  @!P5 LEA.HI.X R5, R3, c[0x0][0x2a4], R5, 0x2, P0 ;  /* 0x0000a9000305da11 */ /* 0x000fe600000f1405 */
[----:B------:R-:W-:Y:S02]  /*13360*/  IMAD R201, R0, c[0x0][0x2b8], R2 ;  /* 0x0000ae0000c97a24 */ /* 0x000fe400078e0202 */
[----:B------:R-:W2:Y:S02]  /*13370*/  @!P5 LDG.E R200, [R4.64] ;  /* 0x0000000604c8d981 */ /* 0x000ea4000c1e1900 */
[C---:B------:R-:W-:Y:S01]  /*13380*/  IMAD.WIDE.U32 R2, R201.reuse, c[0x0][0x1e0], RZ ;  /* 0x00007800c9027a25 */ /* 0x040fe200078e00ff */
[----:B------:R-:W-:Y:S05]  /*13390*/  SHF.R.S32.HI R0, RZ, 0x1f, R201 ;  /* 0x0000001fff007819 */ /* 0x000fea00000114c9 */
        /* <DEDUP_REMOVED lines=13> */
.L_x_1348:
[----:B------:R-:W-:-:S05]  /*13470*/  BRA.DIV ~URZ, `(.L_x_1284) ;  /* 0x000082827f007947 */ /* 0x000fca000b800000 */
[----:B------:R-:W3:Y:S01]  /*13480*/  SHFL.IDX PT, R0, R11, RZ, 0x181f ;  /* 0x00181fff0b007589 */ /* 0x000ee200000e0000 */
[----:B------:R-:W-:Y:S02]  /*13490*/  SEL R12, RZ, 0x10, P6 ;  /* 0x00000010ff0c7807 */ /* 0x000fe40003000000 */
[----:B---3--:R-:W-:Y:S05]  /*134a0*/  IADD3 R2, P0, R0, R240, RZ ;  /* 0x000000f000027210 */ /* 0x008fea0007f1e0ff */
[----:B--2---:R-:W-:Y:S01]  /*134b0*/  IMAD.X R3, R4, 0x1, R206, P0 ;  /* 0x0000000104037824 */ /* 0x004fe200000e06ce */
[----:B------:R-:W-:Y:S05]  /*134c0*/  IADD3 R8, P0, R0, R204, RZ ;  /* 0x000000cc00087210 */ /* 0x000fea0007f1e0ff */
[----:B------:R-:W-:Y:S01]  /*134d0*/  IMAD.X R9, R4, 0x1, R205, P0 ;  /* 0x0000000104097824 */ /* 0x000fe200000e06cd */
[----:B------:R-:W-:Y:S02]  /*134e0*/  IADD3 R6, P0, R0, R196, RZ ;  /* 0x000000c400067210 */ /* 0x000fe40007f1e0ff */
[----:B------:R-:W-:Y:S01]  /*134f0*/  SHF.L.U32 R0, R10, 0x1, RZ ;  /* 0x000000010a007819 */ /* 0x000fe200000006ff */
[----:B------:R-:W-:Y:S02]  /*13500*/  IMAD.MOV.U32 R10, RZ, RZ, R241 ;  /* 0x000000ffff0a7224 */ /* 0x000fe400078e00f1 */
[----:B------:R-:W-:Y:S02]  /*13510*/  IMAD.X R7, R4, 0x1, R203, P0 ;  /* 0x0000000104077824 */ /* 0x000fe400000e06cb */
[----:B------:R-:W-:Y:S01]  /*13520*/  @!PT LDS RZ, [RZ] ;  /* 0x00000000fffff984 */ /* 0x000fe20000000800 */
[----:B------:R-:W-:Y:S01]  /*13530*/  @!PT LDS RZ, [RZ] ;  /* 0x00000000fffff984 */ /* 0x000fe20000000800 */
[----:B------:R2:W-:Y:S04]  /*13540*/  LDGSTS.E.BYPASS.LTC128B.128 [R0+0xc100], [R2.64], !P3 ;  /* 0x0c10000002007fae */ /* 0x0005e8000d901d46 */
[----:B------:R3:W-:Y:S04]  /*13550*/  LDGSTS.E.BYPASS.LTC128B.128 [R0+0xe100], [R8.64], !P4 ;  /* 0x0e10000008007fae */ /* 0x0007e8000e101d46 */
[----:B------:R4:W1:Y:S04]  /*13560*/  SHFL.IDX PT, R4, R5, 0x1, 0x181f ;  /* 0x00381f0005047f89 */ /* 0x00086800000e0000 */
[----:B------:R3:W-:Y:S04]  /*13570*/  LDGSTS.E.BYPASS.LTC128B.128 [R0+0x10100], [R6.64], !P6 ;  /* 0x1010000006007fae */ /* 0x0007e8000f101d46 */
[----:B--2---:R3:W2:Y:S01]  /*13580*/  SHFL.IDX PT, R2, R11, 0x1, 0x181f ;  /* 0x00381f000b027f89 */ /* 0x0046a200000e0000 */
[----:B-1--4-:R-:W-:Y:S03]  /*13590*/  MOV R5, R12 ;  /* 0x0000000c00057202 */ /* 0x012fe60000000f00 */
.L_x_1349:
        /* <DEDUP_REMOVED lines=19> */
.L_x_1282:
[----:B------:R-:W-:Y:S05]  /*136d0*/  BSYNC B0 ;  /* 0x0000000000007941 */ /* 0x000fea0003800000 */
.L_x_1281:
[C---:B-1----:R-:W-:Y:S01]  /*136e0*/  IADD3 R0, R185.reuse, 0x1, RZ ;  /* 0x00000001b9007810 */ /* 0x042fe20007ffe0ff */
[----:B------:R-:W0:Y:S01]  /*136f0*/  LDGDEPBAR ;  /* 0x00000000000079af */ /* 0x000e220000000000 */
[----:B------:R-:W-:Y:S01]  /*13700*/  ISETP.GE.AND P0, PT, R185, 0x1, PT ;  /* 0x00000001b900780c */ /* 0x000fe20003f06270 */
[----:B------:R-:W-:Y:S01]  /*13710*/  IMAD.MOV.U32 R100, RZ, RZ, R102 ;  /* 0x000000ffff647224 */ /* 0x000fe200078e0066 */
[----:B------:R-:W-:Y:S02]  /*13720*/  IADD3 R199, R186, -0x1, RZ ;  /* 0xffffffffbac77810 */ /* 0x000fe40007ffe0ff */
[----:B------:R-:W-:Y:S01]  /*13730*/  SEL R185, R0, RZ, !P0 ;  /* 0x000000ff00b97207 */ /* 0x000fe20004000000 */
[----:B------:R-:W-:Y:S01]  /*13740*/  IMAD.MOV.U32 R0, RZ, RZ, R103 ;  /* 0x000000ffff007224 */ /* 0x000fe200078e0067 */
[----:B------:R-:W-:Y:S01]  /*13750*/  ISETP.GT.AND P0, PT, R186, R226, PT ;  /* 0x000000e2ba00720c */ /* 0x000fe20003f04270 */
[----:B------:R-:W-:Y:S11]  /*13760*/  IMAD.MOV.U32 R186, RZ, RZ, R199 ;  /* 0x000000ffffba7224 */ /* 0x000ff600078e00c7 */
[----:B------:R-:W-:Y:S01]  /*13770*/  @!UPT UIADD3 URZ, URZ, URZ, URZ ;  /* 0x0000003f3f3ff290 */ /* 0x000fe2000fffe03f */
[----:B------:R-:W-:-:S05]  /*13780*/  @P0 BRA `(.L_x_1285) ;  /* 0xffffcec000000947 */ /* 0x000fca000383ffff */
.L_x_1275:
[----:B------:R-:W-:-:S13]  /*13790*/  ISETP.GE.AND P0, PT, R199, R225, PT ;  /* 0x000000e1c700720c */ /* 0x000fda0003f06270 */
[----:B------:R-:W-:Y:S05]  /*137a0*/  @!P0 BRA `(.L_x_1286) ;  /* 0x00003c0000008947 */ /* 0x000fea0003800000 */
[----:B------:R-:W-:Y:S01]  /*137b0*/  IADD3 R0, R212, 0x40, RZ ;  /* 0x00000040d4007810 */ /* 0x000fe20007ffe0ff */
[----:B------:R-:W-:Y:S01]  /*137c0*/  IMAD.MOV.U32 R186, RZ, RZ, 0x40 ;  /* 0x00000040ffba7424 */ /* 0x000fe200078e00ff */
[----:B------:R-:W-:Y:S01]  /*137d0*/  LOP3.LUT P0, RZ, R198, 0x4, RZ, 0xc0, !PT ;  /* 0x00000004c6ff7812 */ /* 0x000fe2000780c0ff */
[----:B------:R-:W-:Y:S01]  /*137e0*/  IMAD.MOV.U32 R101, RZ, RZ, R102 ;  /* 0x000000ffff657224 */ /* 0x000fe200078e0066 */
[----:B------:R-:W-:Y:S01]  /*137f0*/  SHF.R.S32.HI R196, RZ, 0x1f, R0 ;  /* 0x0000001fffc47819 */ /* 0x000fe20000011400 */
[----:B------:R-:W-:Y:S01]  /*13800*/  IMAD.MOV.U32 R100, RZ, RZ, R103 ;  /* 0x000000ffff647224 */ /* 0x000fe200078e0067 */
[----:B------:R-:W-:Y:S01]  /*13810*/  SHF.R.S32.HI R204, RZ, 0x1f, R212 ;  /* 0x0000001fffcc7819 */ /* 0x000fe200000114d4 */
[----:B------:R-:W-:Y:S01]  /*13820*/  IMAD.SHL.U32 R203, R212, 0x2, RZ ;  /* 0x00000002d4cb7824 */ /* 0x000fe200078e00ff */
[----:B------:R-:W-:Y:S02]  /*13830*/  LEA.HI R196, R196, R0, RZ, 0x3 ;  /* 0x00000000c4c47211 */ /* 0x000fe400078f18ff */
[----:B------:R-:W-:-:S02]  /*13840*/  ISETP.GE.AND P3, PT, R0, c[0x0][0x1d4], PT ;  /* 0x0000750000007a0c */ /* 0x000fc40003f66270 */
[----:B------:R-:W-:Y:S02]  /*13850*/  LOP3.LUT R196, R196, 0xfffffff8, RZ, 0xc0, !PT ;  /* 0xfffffff8c4c47812 */ /* 0x000fe400078ec0ff */
[C---:B------:R-:W-:Y:S02]  /*13860*/  ISETP.GE.AND P2, PT, R212.reuse, c[0x0][0x1d4], PT ;  /* 0x00007500d4007a0c */ /* 0x040fe40003f46270 */
[----:B------:R-:W-:Y:S02]  /*13870*/  SHF.R.S32.HI R198, RZ, 0x1f, R196 ;  /* 0x0000001fffc67819 */ /* 0x000fe400000114c4 */
[----:B------:R-:W-:Y:S02]  /*13880*/  SHF.L.U64.HI R204, R212, 0x1, R204 ;  /* 0x00000001d4cc7819 */ /* 0x000fe400000102cc */
[C---:B------:R-:W-:Y:S01]  /*13890*/  SHF.L.U64.HI R198, R196.reuse, 0x1, R198 ;  /* 0x00000001c4c67819 */ /* 0x040fe200000102c6 */
[----:B------:R-:W-:Y:S01]  /*138a0*/  IMAD.SHL.U32 R196, R196, 0x2, RZ ;  /* 0x00000002c4c47824 */ /* 0x000fe200078e00ff */
[----:B------:R-:W-:-:S02]  /*138b0*/  SEL R186, R186, 0xffffffc0, !P0 ;  /* 0xffffffc0baba7807 */ /* 0x000fc40004000000 */
.L_x_1303:
[----:B------:R-:W-:Y:S04]  /*138c0*/  DEPBAR.LE SB0, 0x2 ;  /* 0x000080800000791a */ /* 0x000fe80000000000 */
[----:B------:R-:W-:Y:S01]  /*138d0*/  WARPSYNC 0xffffffff ;  /* 0xffffffff00007948 */ /* 0x000fe20003800000 */
[----:B------:R-:W-:Y:S01]  /*138e0*/  BAR.SYNC.DEFER_BLOCKING 0x0 ;  /* 0x0000000000007b1d */ /* 0x000fe20000010000 */
[----:B------:R-:W-:Y:S01]  /*138f0*/  IMAD R184, R185, 0x6000, RZ ;  /* 0x00006000b9b87824 */ /* 0x000fe200078e02ff */
[----:B------:R-:W-:Y:S04]  /*13900*/  ISETP.GE.AND P0, PT, R225, R199, PT ;  /* 0x000000c7e100720c */ /* 0x000fe80003f06270 */
[----:B------:R-:W-:Y:S04]  /*13910*/  IADD3 R172, R193, R184, RZ ;  /* 0x000000b8c1ac7210 */ /* 0x000fe80007ffe0ff */
[----:B------:R-:W-:Y:S01]  /*13920*/  IADD3 R0, R197, R172, RZ ;  /* 0x000000acc5007210 */ /* 0x000fe20007ffe0ff */
        /* <DEDUP_REMOVED lines=29> */
.L_x_1350:
[----:B------:R-:W-:-:S05]  /*13b00*/  BRA.DIV ~URZ, `(.L_x_1290) ;  /* 0x00007ec27f007947 */ /* 0x000fca000b800000 */
[----:B------:R-:W5:Y:S01]  /*13b10*/  SHFL.IDX PT, R2, R21, RZ, 0x181f ;  /* 0x00181fff15027589 */ /* 0x000f6200000e0000 */
[C---:B------:R-:W-:Y:S01]  /*13b20*/  IMAD.SHL.U32 R22, R227.reuse, 0x2, RZ ;  /* 0x00000002e3167824 */ /* 0x040fe200078e00ff */
[----:B------:R-:W-:Y:S01]  /*13b30*/  SHF.L.U64.HI R23, R227, 0x1, R239 ;  /* 0x00000001e3177819 */ /* 0x000fe200000102ef */
[----:B------:R-:W-:Y:S01]  /*13b40*/  IMAD R4, R202, 0x6000, R230 ;  /* 0x00006000ca047824 */ /* 0x000fe200078e02e6 */
[C---:B-----5:R-:W-:Y:S05]  /*13b50*/  IADD3 R6, P0, R2.reuse, R203, RZ ;  /* 0x000000cb02067210 */ /* 0x060fea0007f1e0ff */
[C---:B---3--:R-:W-:Y:S01]  /*13b60*/  IMAD.X R7, R5.reuse, 0x1, R204, P0 ;  /* 0x0000000105077824 */ /* 0x048fe200000e06cc */
[C---:B------:R-:W-:Y:S04]  /*13b70*/  IADD3 R14, P0, R2.reuse, R196, RZ ;  /* 0x000000c4020e7210 */ /* 0x040fe80007f1e0ff */
[----:B------:R-:W-:Y:S01]  /*13b80*/  @!PT LDS RZ, [RZ] ;  /* 0x00000000fffff984 */ /* 0x000fe20000000800 */
[----:B------:R-:W-:Y:S01]  /*13b90*/  @!PT LDS RZ, [RZ] ;  /* 0x00000000fffff984 */ /* 0x000fe20000000800 */
[----:B------:R3:W-:Y:S01]  /*13ba0*/  LDGSTS.E.BYPASS.LTC128B.128 [R4], [R6.64], !P2 ;  /* 0x0000000006047fae */ /* 0x0007e2000d101d46 */
[C---:B------:R-:W-:Y:S02]  /*13bb0*/  IADD3.X R15, R5.reuse, R198, RZ, P0, !PT ;  /* 0x000000c6050f7210 */ /* 0x040fe400007fe4ff */
[----:B------:R-:W-:Y:S02]  /*13bc0*/  IADD3 R12, P0, R2, R22, RZ ;  /* 0x00000016020c7210 */ /* 0x000fe40007f1e0ff */
[----:B------:R3:W4:Y:S03]  /*13bd0*/  SHFL.IDX PT, R2, R21, 0x1, 0x181f ;  /* 0x00381f0015027f89 */ /* 0x00072600000e0000 */
[----:B------:R-:W-:Y:S01]  /*13be0*/  IMAD.X R13, R5, 0x1, R23, P0 ;  /* 0x00000001050d7824 */ /* 0x000fe200000e0617 */
[----:B------:R3:W-:Y:S04]  /*13bf0*/  LDGSTS.E.BYPASS.LTC128B.128 [R4+0x2000], [R14.64], !P3 ;  /* 0x020000000e047fae */ /* 0x0007e8000d901d46 */
[----:B------:R3:W2:Y:S04]  /*13c00*/  SHFL.IDX PT, R5, R20, 0x1, 0x181f ;  /* 0x00381f0014057f89 */ /* 0x0006a800000e0000 */
[----:B------:R3:W-:Y:S02]  /*13c10*/  LDGSTS.E.BYPASS.LTC128B.128 [R4+0x4000], [R12.64], !P6 ;  /* 0x040000000c047fae */ /* 0x0007e4000f101d46 */
.L_x_1351:
[C---:B---34-:R-:W-:Y:S05]  /*13c20*/  IADD3 R12, P0, R2.reuse, R203, RZ ;  /* 0x000000cb020c7210 */ /* 0x058fea0007f1e0ff */
[C---:B--2---:R-:W-:Y:S01]  /*13c30*/  IMAD.X R13, R5.reuse, 0x1, R204, P0 ;  /* 0x00000001050d7824 */ /* 0x044fe200000e06cc */
        /* <DEDUP_REMOVED lines=8> */
[----:B------:R-:W-:Y:S05]  /*13cc0*/  IMAD.X R3, R5, 0x1, R23, P0 ;  /* 0x0000000105037824 */ /* 0x000fea00000e0617 */
[----:B------:R2:W-:Y:S03]  /*13cd0*/  LDGSTS.E.BYPASS.LTC128B.128 [R4+0x5000], [R2.64], !P6 ;  /* 0x0500000002047fae */ /* 0x0005e6000f101d46 */
.L_x_1288:
[----:B------:R-:W-:Y:S05]  /*13ce0*/  BSYNC B0 ;  /* 0x0000000000007941 */ /* 0x000fea0003800000 */
.L_x_1287:
[----:B------:R-:W0:Y:S01]  /*13cf0*/  LDGDEPBAR ;  /* 0x00000000000079af */ /* 0x000e220000000000 */
[----:B------:R-:W-:Y:S01]  /*13d00*/  WARPSYNC 0xffffffff ;  /* 0xffffffff00007948 */ /* 0x000fe20003800000 */
[C---:B--23--:R-:W-:Y:S03]  /*13d10*/  HMMA.16816.F32.BF16 R4, R32.reuse, R8, RZ ;  /* 0x000000082004723c */ /* 0x04cfe600000418ff */
[C---:B------:R-:W-:Y:S02]  /*13d20*/  ISETP.NE.AND P0, PT, R243.reuse, c[0x0][0x2c4], PT ;  /* 0x0000b100f3007a0c */ /* 0x040fe40003f05270 */
[C---:B------:R-:W-:Y:S01]  /*13d30*/  IADD3 R2, R186.reuse, R172, RZ ;  /* 0x000000acba027210 */ /* 0x040fe20007ffe0ff */
[----:B------:R-:W2:Y:S01]  /*13d40*/  LDL R191, [R1+0x4] ;  /* 0x0000040001bf7983 */ /* 0x000ea20000100800 */
[C---:B------:R-:W-:Y:S01]  /*13d50*/  IADD3 R102, R186.reuse, R0, RZ ;  /* 0x00000000ba667210 */ /* 0x040fe20007ffe0ff */
[C---:B------:R-:W-:Y:S01]  /*13d60*/  HMMA.16816.F32.BF16 R8, R32.reuse, R10, RZ ;  /* 0x0000000a2008723c */ /* 0x040fe200000418ff */
[----:B------:R-:W-:Y:S01]  /*13d70*/  IADD3 R3, R186, R193, R184 ;  /* 0x000000c1ba037210 */ /* 0x000fe20007ffe0b8 */
[----:B------:R-:W-:Y:S01]  /*13d80*/  LDSM.16.M88.4 R160, [R190] ;  /* 0x00000000bea0783b */ /* 0x000fe20000000200 */
[----:B------:R-:W-:Y:S02]  /*13d90*/  ISETP.LE.AND P4, PT, R243, c[0x0][0x32c], PT ;  /* 0x0000cb00f3007a0c */ /* 0x000fe40003f83270 */
[----:B------:R-:W-:Y:S03]  /*13da0*/  IADD3 R3, R197, R3, RZ ;  /* 0x00000003c5037210 */ /* 0x000fe60007ffe0ff */
[C---:B----4-:R-:W-:Y:S02]  /*13db0*/  HMMA.16816.F32.BF16 R12, R32.reuse, R16, RZ ;  /* 0x00000010200c723c */ /* 0x050fe400000418ff */
[----:B------:R-:W-:Y:S06]  /*13dc0*/  LDSM.16.M88.4 R164, [R2+0xd900] ;  /* 0x00d9000002a4783b */ /* 0x000fec0000000200 */
[C---:B------:R-:W-:Y:S02]  /*13dd0*/  HMMA.16816.F32.BF16 R16, R32.reuse, R18, RZ ;  /* 0x000000122010723c */ /* 0x040fe400000418ff */
[----:B------:R-:W-:Y:S06]  /*13de0*/  LDSM.16.M88.4 R168, [R102+0xc100] ;  /* 0x00c1000066a8783b */ /* 0x000fec0000000200 */
[C---:B-1----:R-:W-:Y:S02]  /*13df0*/  HMMA.16816.F32.BF16 R20, R32.reuse, R24, RZ ;  /* 0x000000182014723c */ /* 0x042fe400000418ff */
[----:B------:R-:W-:Y:S06]  /*13e00*/  LDSM.16.M88.4 R176, [R187+0x8000] ;  /* 0x00800000bbb0783b */ /* 0x000fec0000000200 */
[C---:B------:R-:W-:Y:S02]  /*13e10*/  HMMA.16816.F32.BF16 R24, R32.reuse, R26, RZ ;  /* 0x0000001a2018723c */ /* 0x040fe400000418ff */
[----:B------:R-:W-:Y:S06]  /*13e20*/  LDSM.16.M88.4 R180, [R0+0x10100] ;  /* 0x0101000000b4783b */ /* 0x000fec0000000200 */
[C---:B------:R-:W-:Y:S08]  /*13e30*/  HMMA.16816.F32.BF16 R28, R32.reuse, R104, RZ ;  /* 0x00000068201c723c */ /* 0x040ff000000418ff */
        /* <DEDUP_REMOVED lines=13> */
[----:B------:R-:W5:Y:S07]  /*13f10*/  LDSM.16.M88.4 R140, [R102+0xc900] ;  /* 0x00c90000668c783b */ /* 0x000f6e0000000200 */
[C---:B-1----:R-:W-:Y:S01]  /*13f20*/  HMMA.16816.F32.BF16 R4, R160.reuse, R104, R4 ;  /* 0x00000068a004723c */ /* 0x042fe20000041804 */
[----:B------:R-:W-:Y:S07]  /*13f30*/  LDSM.16.M88.4 R156, [R172+0xe100] ;  /* 0x00e10000ac9c783b */ /* 0x000fee0000000200 */
[C---:B------:R-:W-:Y:S01]  /*13f40*/  HMMA.16816.F32.BF16 R8, R160.reuse, R106, R8 ;  /* 0x0000006aa008723c */ /* 0x040fe20000041808 */
[----:B------:R-:W1:Y:S07]  /*13f50*/  LDSM.16.M88.4 R104, [R102+0xd100] ;  /* 0x00d100006668783b */ /* 0x000e6e0000000200 */
        /* <DEDUP_REMOVED lines=8> */
[----:B------:R-:W3:Y:S07]  /*13fe0*/  LDSM.16.M88.4 R160, [R172+0xe900] ;  /* 0x00e90000aca0783b */ /* 0x000eee0000000200 */
[C---:B-----5:R-:W-:Y:S01]  /*13ff0*/  HMMA.16816.F32.BF16 R4, R152.reuse, R168, R4 ;  /* 0x000000a89804723c */ /* 0x060fe20000041804 */
[----:B------:R-:W5:Y:S07]  /*14000*/  LDSM.16.M88.4 R164, [R172+0xf100] ;  /* 0x00f10000aca4783b */ /* 0x000f6e0000000200 */
[C---:B------:R-:W-:Y:S01]  /*14010*/  HMMA.16816.F32.BF16 R8, R152.reuse, R170, R8 ;  /* 0x000000aa9808723c */ /* 0x040fe20000041808 */
[----:B------:R-:W4:Y:S07]  /*14020*/  LDSM.16.M88.4 R168, [R172+0xf900] ;  /* 0x00f90000aca8783b */ /* 0x000f2e0000000200 */
        /* <DEDUP_REMOVED lines=9> */
[C---:B----4-:R-:W-:Y:S01]  /*140c0*/  HMMA.16816.F32.BF16 R4, R148.reuse, R156, R4 ;  /* 0x0000009c9404723c */ /* 0x050fe20000041804 */
[----:B------:R-:W4:Y:S07]  /*140d0*/  LDSM.16.M88.4 R152, [R0+0xf100] ;  /* 0x00f100000098783b */ /* 0x000f2e0000000200 */
[C---:B------:R-:W-:Y:S01]  /*140e0*/  HMMA.16816.F32.BF16 R8, R148.reuse, R158, R8 ;  /* 0x0000009e9408723c */ /* 0x040fe20000041808 */
[----:B------:R-:W1:Y:S07]  /*140f0*/  LDSM.16.M88.4 R156, [R0+0xf900] ;  /* 0x00f90000009c783b */ /* 0x000e6e0000000200 */
[C---:B------:R-:W-:Y:S08]  /*14100*/  HMMA.16816.F32.BF16 R12, R148.reuse, R160, R12 ;  /* 0x000000a0940c723c */ /* 0x040ff0000004180c */
[C---:B------:R-:W-:Y:S01]  /*14110*/  HMMA.16816.F32.BF16 R16, R148.reuse, R162, R16 ;  /* 0x000000a29410723c */ /* 0x040fe20000041810 */
[----:B------:R-:W-:Y:S07]  /*14120*/  LDSM.16.M88.4 R160, [R190+0x4000] ;  /* 0x00400000bea0783b */ /* 0x000fee0000000200 */
[C---:B-----5:R-:W-:Y:S08]  /*14130*/  HMMA.16816.F32.BF16 R20, R148.reuse, R164, R20 ;  /* 0x000000a49414723c */ /* 0x060ff00000041814 */
[C---:B------:R-:W-:Y:S01]  /*14140*/  HMMA.16816.F32.BF16 R24, R148.reuse, R166, R24 ;  /* 0x000000a69418723c */ /* 0x040fe20000041818 */
[----:B------:R-:W5:Y:S07]  /*14150*/  LDSM.16.M88.4 R164, [R2+0xe100] ;  /* 0x00e1000002a4783b */ /* 0x000f6e0000000200 */
        /* <DEDUP_REMOVED lines=9> */
[----:B------:R-:W-:Y:S07]  /*141f0*/  LDSM.16.M88.4 R144, [R189+0x4000] ;  /* 0x00400000bd90783b */ /* 0x000fee0000000200 */
[C---:B----4-:R-:W-:Y:S08]  /*14200*/  HMMA.16816.F32.BF16 R20, R104.reuse, R152, R20 ;  /* 0x000000986814723c */ /* 0x050ff00000041814 */
[C---:B------:R-:W-:Y:S01]  /*14210*/  HMMA.16816.F32.BF16 R24, R104.reuse, R154, R24 ;  /* 0x0000009a6818723c */ /* 0x040fe20000041818 */
[----:B------:R-:W-:Y:S07]  /*14220*/  LDSM.16.M88.4 R152, [R102+0xe100] ;  /* 0x00e100006698783b */ /* 0x000fee0000000200 */
[C---:B------:R-:W-:Y:S08]  /*14230*/  HMMA.16816.F32.BF16 R28, R104.reuse, R156, R28 ;  /* 0x0000009c681c723c */ /* 0x040ff0000004181c */
[----:B------:R-:W-:Y:S01]  /*14240*/  HMMA.16816.F32.BF16 R32, R104, R158, R32 ;  /* 0x0000009e6820723c */ /* 0x000fe20000041820 */
[----:B------:R-:W3:Y:S07]  /*14250*/  LDSM.16.M88.4 R104, [R2+0xf900] ;  /* 0x00f900000268783b */ /* 0x000eee0000000200 */
[C---:B-----5:R-:W-:Y:S01]  /*14260*/  HMMA.16816.F32.BF16 R4, R160.reuse, R164, R4 ;  /* 0x000000a4a004723c */ /* 0x060fe20000041804 */
[----:B------:R-:W-:Y:S07]  /*14270*/  LDSM.16.M88.4 R156, [R3+0xf100] ;  /* 0x00f10000039c783b */ /* 0x000fee0000000200 */
[C---:B------:R-:W-:Y:S01]  /*14280*/  HMMA.16816.F32.BF16 R8, R160.reuse, R166, R8 ;  /* 0x000000a6a008723c */ /* 0x040fe20000041808 */
[----:B------:R-:W-:Y:S07]  /*14290*/  LDSM.16.M88.4 R164, [R188+0x8000] ;  /* 0x00800000bca4783b */ /* 0x000fee0000000200 */
[C---:B--2---:R-:W-:Y:S08]  /*142a0*/  HMMA.16816.F32.BF16 R12, R160.reuse, R148, R12 ;  /* 0x00000094a00c723c */ /* 0x044ff0000004180c */
[C---:B------:R-:W-:Y:S01]  /*142b0*/  HMMA.16816.F32.BF16 R16, R160.reuse, R150, R16 ;  /* 0x00000096a010723c */ /* 0x040fe20000041810 */
[----:B------:R-:W2:Y:S07]  /*142c0*/  LDSM.16.M88.4 R148, [R3+0xe900] ;  /* 0x00e900000394783b */ /* 0x000eae0000000200 */
[C---:B-1----:R-:W-:Y:S08]  /*142d0*/  HMMA.16816.F32.BF16 R20, R160.reuse, R140, R20 ;  /* 0x0000008ca014723c */ /* 0x042ff00000041814 */
[C---:B------:R-:W-:Y:S01]  /*142e0*/  HMMA.16816.F32.BF16 R24, R160.reuse, R142, R24 ;  /* 0x0000008ea018723c */ /* 0x040fe20000041818 */
[----:B------:R-:W1:Y:S07]  /*142f0*/  LDSM.16.M88.4 R140, [R3+0xf900] ;  /* 0x00f90000038c783b */ /* 0x000e6e0000000200 */
[C---:B---3--:R-:W-:Y:S08]  /*14300*/  HMMA.16816.F32.BF16 R28, R160.reuse, R104, R28 ;  /* 0x00000068a01c723c */ /* 0x048ff0000004181c */
[----:B------:R-:W-:Y:S01]  /*14310*/  HMMA.16816.F32.BF16 R32, R160, R106, R32 ;  /* 0x0000006aa020723c */ /* 0x000fe20000041820 */
[----:B------:R-:W3:Y:S07]  /*14320*/  LDSM.16.M88.4 R104, [R172+0x10900] ;  /* 0x01090000ac68783b */ /* 0x000eee0000000200 */
[C---:B------:R-:W-:Y:S01]  /*14330*/  HMMA.16816.F32.BF16 R4, R144.reuse, R152, R4 ;  /* 0x000000989004723c */ /* 0x040fe20000041804 */
[----:B------:R-:W4:Y:S07]  /*14340*/  LDSM.16.M88.4 R160, [R172+0x11100] ;  /* 0x01110000aca0783b */ /* 0x000f2e0000000200 */
[C---:B------:R-:W-:Y:S01]  /*14350*/  HMMA.16816.F32.BF16 R8, R144.reuse, R154, R8 ;  /* 0x0000009a9008723c */ /* 0x040fe20000041808 */
[----:B------:R-:W5:Y:S07]  /*14360*/  LDSM.16.M88.4 R172, [R172+0x11900] ;  /* 0x01190000acac783b */ /* 0x000f6e0000000200 */
[C---:B--2---:R-:W-:Y:S01]  /*14370*/  HMMA.16816.F32.BF16 R12, R144.reuse, R148, R12 ;  /* 0x00000094900c723c */ /* 0x044fe2000004180c */
[----:B------:R-:W-:Y:S07]  /*14380*/  LDSM.16.M88.4 R152, [R190+0x8000] ;  /* 0x00800000be98783b */ /* 0x000fee0000000200 */
[C---:B------:R-:W-:Y:S01]  /*14390*/  HMMA.16816.F32.BF16 R16, R144.reuse, R150, R16 ;  /* 0x000000969010723c */ /* 0x040fe20000041810 */
[----:B------:R-:W-:Y:S07]  /*143a0*/  LDSM.16.M88.4 R148, [R0+0x11900] ;  /* 0x011900000094783b */ /* 0x000fee0000000200 */
[C---:B------:R-:W-:Y:S08]  /*143b0*/  HMMA.16816.F32.BF16 R20, R144.reuse, R156, R20 ;  /* 0x0000009c9014723c */ /* 0x040ff00000041814 */
[C---:B------:R-:W-:Y:S01]  /*143c0*/  HMMA.16816.F32.BF16 R24, R144.reuse, R158, R24 ;  /* 0x0000009e9018723c */ /* 0x040fe20000041818 */
[----:B------:R-:W-:Y:S07]  /*143d0*/  LDSM.16.M88.4 R156, [R2+0x10100] ;  /* 0x01010000029c783b */ /* 0x000fee0000000200 */
[C---:B-1----:R-:W-:Y:S08]  /*143e0*/  HMMA.16816.F32.BF16 R28, R144.reuse, R140, R28 ;  /* 0x0000008c901c723c */ /* 0x042ff0000004181c */
[----:B------:R-:W-:Y:S01]  /*143f0*/  HMMA.16816.F32.BF16 R32, R144, R142, R32 ;  /* 0x0000008e9020723c */ /* 0x000fe20000041820 */
[----:B------:R-:W1:Y:S07]  /*14400*/  LDSM.16.M88.4 R140, [R0+0x10900] ;  /* 0x01090000008c783b */ /* 0x000e6e0000000200 */
[C---:B------:R-:W-:Y:S01]  /*14410*/  HMMA.16816.F32.BF16 R4, R164.reuse, R168, R4 ;  /* 0x000000a8a404723c */ /* 0x040fe20000041804 */
        /* <DEDUP_REMOVED lines=11> */
[----:B------:R5:W3:Y:S07]  /*144d0*/  LDSM.16.M88.4 R164, [R2+0x11900] ;  /* 0x0119000002a4783b */ /* 0x000aee0000000200 */
[C---:B------:R-:W-:Y:S01]  /*144e0*/  HMMA.16816.F32.BF16 R4, R176.reuse, R180, R4 ;  /* 0x000000b4b004723c */ /* 0x040fe20000041804 */
[----:B------:R-:W3:Y:S07]  /*144f0*/  LDSM.16.M88.4 R172, [R102+0x10100] ;  /* 0x0101000066ac783b */ /* 0x000eee0000000200 */
[C---:B------:R-:W-:Y:S08]  /*14500*/  HMMA.16816.F32.BF16 R8, R176.reuse, R182, R8 ;  /* 0x000000b6b008723c */ /* 0x040ff00000041808 */
[C---:B-1----:R-:W-:Y:S04]  /*14510*/  HMMA.16816.F32.BF16 R12, R176.reuse, R140, R12 ;  /* 0x0000008cb00c723c */ /* 0x042fe8000004180c */
[----:B-----5:R-:W-:Y:S04]  /*14520*/  IADD3 R2, R202, 0x1, RZ ;  /* 0x00000001ca027810 */ /* 0x020fe80007ffe0ff */
[C---:B------:R-:W-:Y:S08]  /*14530*/  HMMA.16816.F32.BF16 R16, R176.reuse, R142, R16 ;  /* 0x0000008eb010723c */ /* 0x040ff00000041810 */
[C---:B--2---:R-:W-:Y:S08]  /*14540*/  HMMA.16816.F32.BF16 R20, R176.reuse, R144, R20 ;  /* 0x00000090b014723c */ /* 0x044ff00000041814 */
        /* <DEDUP_REMOVED lines=8> */
[C---:B----4-:R-:W-:Y:S08]  /*145d0*/  HMMA.16816.F32.BF16 R20, R152.reuse, R160, R20 ;  /* 0x000000a09814723c */ /* 0x050ff00000041814 */
[C---:B------:R-:W-:Y:S08]  /*145e0*/  HMMA.16816.F32.BF16 R24, R152.reuse, R162, R24 ;  /* 0x000000a29818723c */ /* 0x040ff00000041818 */
[C---:B------:R-:W-:Y:S08]  /*145f0*/  HMMA.16816.F32.BF16 R28, R152.reuse, R164, R28 ;  /* 0x000000a4981c723c */ /* 0x040ff0000004181c */
[----:B------:R-:W-:Y:S07]  /*14600*/  HMMA.16816.F32.BF16 R32, R152, R166, R32 ;  /* 0x000000a69820723c */ /* 0x000fee0000041820 */
[----:B------:R-:W-:Y:S01]  /*14610*/  SHF.L.U32 R167, R199, 0x6, RZ ;  /* 0x00000006c7a77819 */ /* 0x000fe200000006ff */
        /* <DEDUP_REMOVED lines=37> */
[----:B------:R1:W1:Y:S01]  /*14870*/  MUFU.TANH R143, R15 ;  /* 0x0000000f008f7308 */ /* 0x0002620000002400 */
[----:B------:R-:W-:Y:S05]  /*14880*/  @P0 IMAD.HI.U32 R0, R4, c[0x0][0x2c8], RZ ;  /* 0x0000b20004000a27 */ /* 0x000fea00078e00ff */
[----:B------:R-:W-:Y:S01]  /*14890*/  @P0 SHF.R.U32.HI R4, RZ, c[0x0][0x2cc], R0 ;  /* 0x0000b300ff040a19 */ /* 0x000fe20000011600 */
[----:B------:R-:W-:Y:S03]  /*148a0*/  FMUL.FTZ R20, R20, c[0x0][0x320] ;  /* 0x0000c80014147a20 */ /* 0x000fe60000410000 */
[----:B------:R-:W1:Y:S01]  /*148b0*/  MUFU.TANH R105, R16 ;  /* 0x0000001000697308 */ /* 0x000e620000002400 */
[----:B------:R-:W-:Y:S01]  /*148c0*/  FMUL.FTZ R22, R22, c[0x0][0x320] ;  /* 0x0000c80016167a20 */ /* 0x000fe20000410000 */
[----:B------:R-:W1:Y:S01]  /*148d0*/  SHFL.IDX PT, R3, R4, RZ, 0x1c1f ;  /* 0x001c1fff04037589 */ /* 0x000e6200000e0000 */
[----:B------:R-:W-:Y:S01]  /*148e0*/  FMUL.FTZ R23, R23, c[0x0][0x320] ;  /* 0x0000c80017177a20 */ /* 0x000fe20000410000 */
[----:B------:R-:W-:Y:S02]  /*148f0*/  IADD3 R0, -R222, 0x1, -R167 ;  /* 0x00000001de007810 */ /* 0x000fe40007ffe9a7 */
[----:B------:R-:W-:Y:S02]  /*14900*/  ISETP.GE.AND P0, PT, R202, 0x1, PT ;  /* 0x00000001ca00780c */ /* 0x000fe40003f06270 */
[----:B------:R-:W-:Y:S02]  /*14910*/  IADD3 R0, -R224, R0, R223 ;  /* 0x00000000e0007210 */ /* 0x000fe40007ffe1df */
[----:B------:R2:W2:Y:S01]  /*14920*/  MUFU.TANH R103, R17 ;  /* 0x0000001100677308 */ /* 0x0004a20000002400 */
[----:B------:R-:W-:Y:S02]  /*14930*/  SEL R202, R2, RZ, !P0 ;  /* 0x000000ff02ca7207 */ /* 0x000fe40004000000 */
[C---:B------:R-:W-:Y:S01]  /*14940*/  IADD3 R6, R0.reuse, c[0x0][0x328], RZ ;  /* 0x0000ca0000067a10 */ /* 0x040fe20007ffe0ff */
[C---:B-----5:R-:W-:Y:S03]  /*14950*/  HMMA.16816.F32.BF16 R28, R168.reuse, R8, R28 ;  /* 0x00000008a81c723c */ /* 0x060fe6000004181c */
[----:B------:R-:W-:Y:S03]  /*14960*/  IADD3 R5, R0, UR4, RZ ;  /* 0x0000000400057c10 */ /* 0x000fe6000fffe0ff */
[----:B------:R5:W3:Y:S02]  /*14970*/  MUFU.TANH R141, R18 ;  /* 0x00000012008d7308 */ /* 0x000ae40000002400 */
[----:B------:R-:W-:Y:S04]  /*14980*/  HMMA.16816.F32.BF16 R32, R168, R10, R32 ;  /* 0x0000000aa820723c */ /* 0x000fe80000041820 */
[-C--:B-1----:R-:W-:Y:S02]  /*14990*/  IADD3 R2, R6, R3.reuse, RZ ;  /* 0x0000000306027210 */ /* 0x082fe40007ffe0ff */
[----:B------:R-:W-:Y:S02]  /*149a0*/  IADD3 R0, R5, R3, RZ ;  /* 0x0000000305007210 */ /* 0x000fe40007ffe0ff */
[----:B------:R1:W1:Y:S08]  /*149b0*/  MUFU.TANH R107, R19 ;  /* 0x00000013006b7308 */ /* 0x0002700000002400 */
[----:B------:R-:W-:Y:S02]  /*149c0*/  FMUL.FTZ R15, R28, c[0x0][0x320] ;  /* 0x0000c8001c0f7a20 */ /* 0x000fe40000410000 */
[----:B------:R3:W3:Y:S01]  /*149d0*/  MUFU.TANH R102, R20 ;  /* 0x0000001400667308 */ /* 0x0006e20000002400 */
[----:B------:R-:W-:Y:S02]  /*149e0*/  FMUL.FTZ R13, R29, c[0x0][0x320] ;  /* 0x0000c8001d0d7a20 */ /* 0x000fe40000410000 */
[----:B--2---:R-:W-:Y:S02]  /*149f0*/  FMUL.FTZ R17, R30, c[0x0][0x320] ;  /* 0x0000c8001e117a20 */ /* 0x004fe40000410000 */
[----:B-----5:R-:W-:Y:S02]  /*14a00*/  FMUL.FTZ R18, R25, c[0x0][0x320] ;  /* 0x0000c80019127a20 */ /* 0x020fe40000410000 */
[----:B------:R-:W-:Y:S02]  /*14a10*/  FMUL.FTZ R16, R31, c[0x0][0x320] ;  /* 0x0000c8001f107a20 */ /* 0x000fe40000410000 */
[----:B------:R-:W-:Y:S01]  /*14a20*/  FMUL.FTZ R12, R32, c[0x0][0x320] ;  /* 0x0000c800200c7a20 */ /* 0x000fe20000410000 */
[----:B------:R2:W2:Y:S01]  /*14a30*/  MUFU.TANH R104, R22 ;  /* 0x0000001600687308 */ /* 0x0004a20000002400 */
[----:B------:R-:W-:Y:S02]  /*14a40*/  FMUL.FTZ R11, R33, c[0x0][0x320] ;  /* 0x0000c800210b7a20 */ /* 0x000fe40000410000 */
[----:B------:R-:W-:Y:S02]  /*14a50*/  FMUL.FTZ R14, R34, c[0x0][0x320] ;  /* 0x0000c800220e7a20 */ /* 0x000fe40000410000 */
[----:B-1----:R-:W-:Y:S02]  /*14a60*/  FMUL.FTZ R19, R24, c[0x0][0x320] ;  /* 0x0000c80018137a20 */ /* 0x002fe40000410000 */
[----:B------:R-:W-:Y:S03]  /*14a70*/  FMUL.FTZ R24, R35, c[0x0][0x320] ;  /* 0x0000c80023187a20 */ /* 0x000fe60000410000 */
[----:B------:R-:W1:Y:S01]  /*14a80*/  MUFU.TANH R23, R23 ;  /* 0x0000001700177308 */ /* 0x000e620000002400 */
[----:B---3--:R-:W-:Y:S02]  /*14a90*/  FMUL.FTZ R20, R21, c[0x0][0x320] ;  /* 0x0000c80015147a20 */ /* 0x008fe40000410000 */
[----:B------:R-:W-:Y:S07]  /*14aa0*/  FMUL.FTZ R21, R27, c[0x0][0x320] ;  /* 0x0000c8001b157a20 */ /* 0x000fee0000410000 */
[----:B------:R-:W3:Y:S01]  /*14ab0*/  MUFU.TANH R20, R20 ;  /* 0x0000001400147308 */ /* 0x000ee20000002400 */
[----:B--2---:R-:W-:Y:S09]  /*14ac0*/  FMUL.FTZ R22, R26, c[0x0][0x320] ;  /* 0x0000c8001a167a20 */ /* 0x004ff20000410000 */
[----:B------:R-:W2:Y:S10]  /*14ad0*/  MUFU.TANH R19, R19 ;  /* 0x0000001300137308 */ /* 0x000eb40000002400 */
        /* <DEDUP_REMOVED lines=25> */
.L_x_1293:
[----:B------:R-:W-:Y:S04]  /*14c70*/  MOV R7, 0x1 ;  /* 0x0000000100077802 */ /* 0x000fe80000000f00 */
[----:B------:R-:W-:Y:S11]  /*14c80*/  ISETP.NE.AND P0, PT, R7, c[0x0][0x32c], PT ;  /* 0x0000cb0007007a0c */ /* 0x000ff60003f05270 */
[----:B------:R-:W-:Y:S02]  /*14c90*/  @!UPT UIADD3 URZ, URZ, URZ, URZ ;  /* 0x0000003f3f3ff290 */ /* 0x000fe4000fffe03f */
[----:B------:R-:W-:Y:S05]  /*14ca0*/  @P0 IMAD.HI.U32 R7, R3, c[0x0][0x330], RZ ;  /* 0x0000cc0003070a27 */ /* 0x000fea00078e00ff */
[----:B------:R-:W-:Y:S02]  /*14cb0*/  @P0 SHF.R.U32.HI R3, RZ, c[0x0][0x334], R7 ;  /* 0x0000cd00ff030a19 */ /* 0x000fe40000011607 */
.L_x_1294:
[----:B------:R-:W-:Y:S05]  /*14cc0*/  BSYNC B0 ;  /* 0x0000000000007941 */ /* 0x000fea0003800000 */
.L_x_1292:
[----:B------:R-:W-:Y:S04]  /*14cd0*/  IMAD R3, R3, c[0x0][0x32c], -R167 ;  /* 0x0000cb0003037a24 */ /* 0x000fe800078e0aa7 */
[----:B------:R-:W-:Y:S05]  /*14ce0*/  IMAD.IADD R3, R3, 0x1, -R222 ;  /* 0x0000000103037824 */ /* 0x000fea00078e0ade */
[----:B------:R-:W-:Y:S02]  /*14cf0*/  IADD3 R7, R3, c[0x0][0x32c], RZ ;  /* 0x0000cb0003077a10 */ /* 0x000fe40007ffe0ff */
[----:B------:R-:W-:Y:S02]  /*14d00*/  IMNMX R0, R0, R3, !PT ;  /* 0x0000000300007217 */ /* 0x000fe40007800200 */
[----:B------:R-:W-:Y:S02]  /*14d10*/  IMNMX R2, R2, R7, PT ;  /* 0x0000000702027217 */ /* 0x000fe40003800200 */
.L_x_1291:
        /* <DEDUP_REMOVED lines=66> */
.L_x_1297:
[----:B------:R-:W-:Y:S04]  /*15140*/  MOV R4, 0x1 ;  /* 0x0000000100047802 */ /* 0x000fe80000000f00 */
[----:B------:R-:W-:Y:S11]  /*15150*/  ISETP.NE.AND P0, PT, R4, c[0x0][0x32c], PT ;  /* 0x0000cb0004007a0c */ /* 0x000ff60003f05270 */
[----:B------:R-:W-:Y:S02]  /*15160*/  @!UPT UIADD3 URZ, URZ, URZ, URZ ;  /* 0x0000003f3f3ff290 */ /* 0x000fe4000fffe03f */
[----:B------:R-:W-:Y:S05]  /*15170*/  @P0 IMAD.HI.U32 R4, R3, c[0x0][0x330], RZ ;  /* 0x0000cc0003040a27 */ /* 0x000fea00078e00ff */
[----:B------:R-:W-:Y:S02]  /*15180*/  @P0 SHF.R.U32.HI R3, RZ, c[0x0][0x334], R4 ;  /* 0x0000cd00ff030a19 */ /* 0x000fe40000011604 */
.L_x_1298:
[----:B------:R-:W-:Y:S05]  /*15190*/  BSYNC B0 ;  /* 0x0000000000007941 */ /* 0x000fea0003800000 */
.L_x_1296:
[----:B------:R-:W-:Y:S04]  /*151a0*/  IMAD R3, R3, c[0x0][0x32c], -R167 ;  /* 0x0000cb0003037a24 */ /* 0x000fe800078e0aa7 */
[----:B------:R-:W-:Y:S05]  /*151b0*/  IMAD.IADD R3, R3, 0x1, -R222 ;  /* 0x0000000103037824 */ /* 0x000fea00078e0ade */
[----:B------:R-:W-:Y:S02]  /*151c0*/  IADD3 R4, R3, c[0x0][0x32c], RZ ;  /* 0x0000cb0003047a10 */ /* 0x000fe40007ffe0ff */
[----:B------:R-:W-:Y:S02]  /*151d0*/  IMNMX R0, R0, R3, !PT ;  /* 0x0000000300007217 */ /* 0x000fe40007800200 */
[----:B------:R-:W-:Y:S02]  /*151e0*/  IMNMX R2, R2, R4, PT ;  /* 0x0000000402027217 */ /* 0x000fe40003800200 */
.L_x_1295:
        /* <DEDUP_REMOVED lines=68> */
[----:B------:R-:W-:Y:S01]  /*15630*/  FMNMX.FTZ R11, R150, R11, !PT ;  /* 0x0000000b960b7209 */ /* 0x000fe20007810000 */
[----:B------:R-:W-:Y:S01]  /*15640*/  BSSY B0, `(.L_x_1299) ;  /* 0x00001cb000007945 */ /* 0x000fe20003800000 */
[----:B------:R-:W-:Y:S02]  /*15650*/  ISETP.LT.OR P0, PT, R2, 0x32, P0 ;  /* 0x000000320200780c */ /* 0x000fe40000701670 */
[----:B------:R-:W-:Y:S02]  /*15660*/  FMNMX.FTZ R11, R151, R11, !PT ;  /* 0x0000000b970b7209 */ /* 0x000fe40007810000 */
[----:B------:R-:W-:Y:S02]  /*15670*/  FSEL R173, R16, -INF , !P0 ;  /* 0xff80000010ad7808 */ /* 0x000fe40004000000 */
[----:B------:R-:W-:Y:S02]  /*15680*/  ISETP.GT.AND P0, PT, R0, 0x38, P1 ;  /* 0x000000380000780c */ /* 0x000fe40000f04270 */
[----:B------:R-:W-:Y:S02]  /*15690*/  FMNMX.FTZ R11, R158, R11, !PT ;  /* 0x0000000b9e0b7209 */ /* 0x000fe40007810000 */
[----:B------:R-:W-:Y:S02]  /*156a0*/  ISETP.LT.OR P0, PT, R2, 0x39, P0 ;  /* 0x000000390200780c */ /* 0x000fe40000701670 */
[----:B------:R-:W-:Y:S02]  /*156b0*/  IADD3 R156, R194, R184, RZ ;  /* 0x000000b8c29c7210 */ /* 0x000fe40007ffe0ff */
[----:B------:R-:W-:Y:S02]  /*156c0*/  FSEL R174, R14, -INF , !P0 ;  /* 0xff8000000eae7808 */ /* 0x000fe40004000000 */
[----:B------:R-:W-:Y:S02]  /*156d0*/  ISETP.GT.AND P0, PT, R0, 0x39, P1 ;  /* 0x000000390000780c */ /* 0x000fe40000f04270 */
[----:B------:R-:W-:Y:S02]  /*156e0*/  FMNMX.FTZ R0, R161, R11, !PT ;  /* 0x0000000ba1007209 */ /* 0x000fe40007810000 */
[----:B------:R-:W-:Y:S02]  /*156f0*/  ISETP.LT.OR P0, PT, R2, 0x3a, P0 ;  /* 0x0000003a0200780c */ /* 0x000fe40000701670 */
[----:B------:R-:W-:Y:S02]  /*15700*/  FMNMX.FTZ R0, R173, R0, !PT ;  /* 0x00000000ad007209 */ /* 0x000fe40007810000 */
[----:B------:R-:W-:Y:S02]  /*15710*/  FSEL R159, R24, -INF , !P0 ;  /* 0xff800000189f7808 */ /* 0x000fe40004000000 */
[----:B------:R-:W-:Y:S02]  /*15720*/  FMNMX.FTZ R0, R174, R0, !PT ;  /* 0x00000000ae007209 */ /* 0x000fe40007810000 */
[----:B-1----:R-:W-:Y:S02]  /*15730*/  FMNMX.FTZ R103, R103, R12, !PT ;  /* 0x0000000c67677209 */ /* 0x002fe40007810000 */
[----:B------:R-:W-:Y:S01]  /*15740*/  FMNMX.FTZ R0, R159, R0, !PT ;  /* 0x000000009f007209 */ /* 0x000fe20007810000 */
[----:B------:R-:W-:Y:S01]  /*15750*/  LDSM.16.MT88.4 R12, [R156+0x100] ;  /* 0x000100009c0c783b */ /* 0x000fe20000004200 */
[----:B------:R-:W-:Y:S07]  /*15760*/  IADD3 R184, R184, R195, RZ ;  /* 0x000000c3b8b87210 */ /* 0x000fee0007ffe0ff */
[----:B------:R-:W1:Y:S08]  /*15770*/  SHFL.BFLY PT, R102, R0, 0x2, 0x1f ;  /* 0x0c401f0000667f89 */ /* 0x000e7000000e0000 */
[----:B------:R-:W2:Y:S08]  /*15780*/  SHFL.BFLY PT, R2, R103, 0x1, 0x1f ;  /* 0x0c201f0067027f89 */ /* 0x000eb000000e0000 */
[----:B------:R-:W-:Y:S01]  /*15790*/  LDSM.16.MT88.4 R28, [R184+0x100] ;  /* 0x00010000b81c783b */ /* 0x000fe20000004200 */
[----:B-1----:R-:W-:Y:S02]  /*157a0*/  FMNMX.FTZ R102, R0, R102, !PT ;  /* 0x0000006600667209 */ /* 0x002fe40007810000 */
[----:B--2---:R-:W-:Y:S05]  /*157b0*/  FMNMX.FTZ R103, R103, R2, !PT ;  /* 0x0000000267677209 */ /* 0x004fea0007810000 */
[----:B------:R-:W1:Y:S01]  /*157c0*/  SHFL.BFLY PT, R2, R102, 0x1, 0x1f ;  /* 0x0c201f0066027f89 */ /* 0x000e6200000e0000 */
[C---:B------:R-:W-:Y:S01]  /*157d0*/  FSETP.NEU.FTZ.AND P0, PT, R103.reuse, -INF , PT ;  /* 0xff8000006700780b */ /* 0x040fe20003f1d000 */
[C---:B------:R-:W-:Y:S03]  /*157e0*/  FMUL.FTZ R140, R103.reuse, c[0x0][0x2d0] ;  /* 0x0000b400678c7a20 */ /* 0x040fe60000410000 */
[----:B------:R-:W-:Y:S02]  /*157f0*/  FSEL R0, R103, RZ, P0 ;  /* 0x000000ff67007208 */ /* 0x000fe40000000000 */
[----:B------:R-:W-:Y:S03]  /*15800*/  FSEL R140, R140, RZ, P0 ;  /* 0x000000ff8c8c7208 */ /* 0x000fe60000000000 */
[----:B------:R-:W-:Y:S01]  /*15810*/  FADD.FTZ R0, -R0, R100 ;  /* 0x0000006400007221 */ /* 0x000fe20000010100 */
[----:B------:R-:W-:Y:S01]  /*15820*/  IADD3 R100, R192, R156, RZ ;  /* 0x0000009cc0647210 */ /* 0x000fe20007ffe0ff */
[--C-:B------:R-:W-:Y:S02]  /*15830*/  FFMA.FTZ R7, R7, c[0x0][0x2d0], -R140.reuse ;  /* 0x0000b40007077a23 */ /* 0x100fe4000001088c */
[----:B------:R-:W-:Y:S02]  /*15840*/  FMUL.FTZ R0, R0, c[0x0][0x2d0] ;  /* 0x0000b40000007a20 */ /* 0x000fe40000410000 */
[--C-:B------:R-:W-:Y:S01]  /*15850*/  FFMA.FTZ R9, R9, c[0x0][0x2d0], -R140.reuse ;  /* 0x0000b40009097a23 */ /* 0x100fe2000001088c */
[----:B------:R-:W-:Y:S01]  /*15860*/  MUFU.EX2 R214, R7 ;  /* 0x0000000700d67308 */ /* 0x000fe20000000800 */
[--C-:B------:R-:W-:Y:S01]  /*15870*/  FFMA.FTZ R8, R8, c[0x0][0x2d0], -R140.reuse ;  /* 0x0000b40008087a23 */ /* 0x100fe2000001088c */
[----:B------:R-:W2:Y:S01]  /*15880*/  LDSM.16.MT88.4 R20, [R100+0x100] ;  /* 0x000100006414783b */ /* 0x000ea20000004200 */
[--C-:B------:R-:W-:Y:S01]  /*15890*/  FFMA.FTZ R10, R10, c[0x0][0x2d0], -R140.reuse ;  /* 0x0000b4000a0a7a23 */ /* 0x100fe2000001088c */
[----:B-1----:R-:W-:Y:S06]  /*158a0*/  FMNMX.FTZ R102, R102, R2, !PT ;  /* 0x0000000266667209 */ /* 0x002fec0007810000 */
[----:B------:R1:W3:Y:S01]  /*158b0*/  MUFU.EX2 R2, R0 ;  /* 0x0000000000027308 */ /* 0x0002e20000000800 */
[C---:B------:R-:W-:Y:S01]  /*158c0*/  FSETP.NEU.FTZ.AND P0, PT, R102.reuse, -INF , PT ;  /* 0xff8000006600780b */ /* 0x040fe20003f1d000 */
[----:B------:R-:W-:Y:S05]  /*158d0*/  FMUL.FTZ R141, R102, c[0x0][0x2d0] ;  /* 0x0000b400668d7a20 */ /* 0x000fea0000410000 */
[----:B------:R-:W-:Y:S03]  /*158e0*/  FSEL R141, R141, RZ, P0 ;  /* 0x000000ff8d8d7208 */ /* 0x000fe60000000000 */
[----:B------:R-:W4:Y:S02]  /*158f0*/  MUFU.EX2 R213, R9 ;  /* 0x0000000900d57308 */ /* 0x000f240000000800 */
[--C-:B------:R-:W-:Y:S02]  /*15900*/  FFMA.FTZ R3, R3, c[0x0][0x2d0], -R141.reuse ;  /* 0x0000b40003037a23 */ /* 0x100fe4000001088d */
[--C-:B------:R-:W-:Y:S02]  /*15910*/  FFMA.FTZ R4, R4, c[0x0][0x2d0], -R141.reuse ;  /* 0x0000b40004047a23 */ /* 0x100fe4000001088d */
[--C-:B------:R-:W-:Y:S02]  /*15920*/  FFMA.FTZ R5, R5, c[0x0][0x2d0], -R141.reuse ;  /* 0x0000b40005057a23 */ /* 0x100fe4000001088d */
[----:B------:R-:W-:Y:S02]  /*15930*/  FFMA.FTZ R6, R6, c[0x0][0x2d0], -R141 ;  /* 0x0000b40006067a23 */ /* 0x000fe4000001088d */
[----:B------:R5:W-:Y:S01]  /*15940*/  MUFU.EX2 R212, R8 ;  /* 0x0000000800d47308 */ /* 0x000be20000000800 */
[----:B-1----:R-:W-:Y:S01]  /*15950*/  FSEL R0, R102, RZ, P0 ;  /* 0x000000ff66007208 */ /* 0x002fe20000000000 */
[C---:B---3--:R-:W-:Y:S02]  /*15960*/  FMUL.FTZ R16, R2.reuse, R120 ;  /* 0x0000007802107220 */ /* 0x048fe40000410000 */
[----:B------:R-:W-:Y:S02]  /*15970*/  FMUL.FTZ R17, R2, R121 ;  /* 0x0000007902117220 */ /* 0x000fe40000410000 */
[----:B------:R-:W-:Y:S04]  /*15980*/  FADD.FTZ R0, -R0, R101 ;  /* 0x0000006500007221 */ /* 0x000fe80000010100 */
[----:B------:R-:W1:Y:S01]  /*15990*/  MUFU.EX2 R211, R10 ;  /* 0x0000000a00d37308 */ /* 0x000e620000000800 */
[--C-:B------:R-:W-:Y:S02]  /*159a0*/  FFMA.FTZ R101, R142, c[0x0][0x2d0], -R140.reuse ;  /* 0x0000b4008e657a23 */ /* 0x100fe4000001088c */
[----:B------:R-:W-:Y:S01]  /*159b0*/  FMUL.FTZ R0, R0, c[0x0][0x2d0] ;  /* 0x0000b40000007a20 */ /* 0x000fe20000410000 */
[----:B----4-:R-:W-:Y:S01]  /*159c0*/  F2FP.BF16.PACK_AB R104, R213, R214 ;  /* 0x000000d6d568723e */ /* 0x010fe200000010ff */
[C---:B------:R-:W-:Y:S02]  /*159d0*/  FMUL.FTZ R9, R2.reuse, R113 ;  /* 0x0000007102097220 */ /* 0x040fe40000410000 */
[C---:B------:R-:W-:Y:S02]  /*159e0*/  FMUL.FTZ R24, R2.reuse, R128 ;  /* 0x0000008002187220 */ /* 0x040fe40000410000 */
[C---:B------:R-:W-:Y:S01]  /*159f0*/  FMUL.FTZ R25, R2.reuse, R129 ;  /* 0x0000008102197220 */ /* 0x040fe20000410000 */
[----:B------:R3:W-:Y:S01]  /*15a00*/  MUFU.EX2 R210, R101 ;  /* 0x0000006500d27308 */ /* 0x0007e20000000800 */
[C---:B------:R-:W-:Y:S02]  /*15a10*/  FMUL.FTZ R32, R2.reuse, R136 ;  /* 0x0000008802207220 */ /* 0x040fe40000410000 */
[C---:B------:R-:W-:Y:S02]  /*15a20*/  FMUL.FTZ R33, R2.reuse, R137 ;  /* 0x0000008902217220 */ /* 0x040fe40000410000 */
[C---:B-----5:R-:W-:Y:S02]  /*15a30*/  FMUL.FTZ R8, R2.reuse, R112 ;  /* 0x0000007002087220 */ /* 0x060fe40000410000 */
[C---:B------:R-:W-:Y:S02]  /*15a40*/  FMUL.FTZ R36, R2.reuse, R36 ;  /* 0x0000002402247220 */ /* 0x040fe40000410000 */
[C---:B------:R-:W-:Y:S01]  /*15a50*/  FMUL.FTZ R37, R2.reuse, R37 ;  /* 0x0000002502257220 */ /* 0x040fe20000410000 */
[----:B------:R4:W-:Y:S01]  /*15a60*/  MUFU.EX2 R179, R3 ;  /* 0x0000000300b37308 */ /* 0x0009e20000000800 */
[C---:B------:R-:W-:Y:S02]  /*15a70*/  FMUL.FTZ R40, R2.reuse, R40 ;  /* 0x0000002802287220 */ /* 0x040fe40000410000 */
[C---:B------:R-:W-:Y:S01]  /*15a80*/  FMUL.FTZ R41, R2.reuse, R41 ;  /* 0x0000002902297220 */ /* 0x040fe20000410000 */
[----:B-1----:R-:W-:Y:S01]  /*15a90*/  F2FP.BF16.PACK_AB R106, R211, R212 ;  /* 0x000000d4d36a723e */ /* 0x002fe200000010ff */
[C---:B------:R-:W-:Y:S02]  /*15aa0*/  FMUL.FTZ R44, R2.reuse, R44 ;  /* 0x0000002c022c7220 */ /* 0x040fe40000410000 */
[C---:B------:R-:W-:Y:S02]  /*15ab0*/  FMUL.FTZ R45, R2.reuse, R45 ;  /* 0x0000002d022d7220 */ /* 0x040fe40000410000 */
[C---:B------:R-:W-:Y:S01]  /*15ac0*/  FMUL.FTZ R48, R2.reuse, R48 ;  /* 0x0000003002307220 */ /* 0x040fe20000410000 */
[----:B------:R-:W1:Y:S01]  /*15ad0*/  MUFU.EX2 R178, R4 ;  /* 0x0000000400b27308 */ /* 0x000e620000000800 */
[C---:B------:R-:W-:Y:S02]  /*15ae0*/  FMUL.FTZ R49, R2.reuse, R49 ;  /* 0x0000003102317220 */ /* 0x040fe40000410000 */
[C---:B------:R-:W-:Y:S02]  /*15af0*/  FMUL.FTZ R52, R2.reuse, R52 ;  /* 0x0000003402347220 */ /* 0x040fe40000410000 */
[--C-:B---3--:R-:W-:Y:S02]  /*15b00*/  FFMA.FTZ R101, R145, c[0x0][0x2d0], -R140.reuse ;  /* 0x0000b40091657a23 */ /* 0x108fe4000001088c */
[C---:B------:R-:W-:Y:S02]  /*15b10*/  FMUL.FTZ R53, R2.reuse, R53 ;  /* 0x0000003502357220 */ /* 0x040fe40000410000 */
[C---:B------:R-:W-:Y:S01]  /*15b20*/  FMUL.FTZ R56, R2.reuse, R56 ;  /* 0x0000003802387220 */ /* 0x040fe20000410000 */
[----:B------:R3:W-:Y:S01]  /*15b30*/  MUFU.EX2 R177, R5 ;  /* 0x0000000500b17308 */ /* 0x0007e20000000800 */
[C---:B------:R-:W-:Y:S02]  /*15b40*/  FMUL.FTZ R57, R2.reuse, R57 ;  /* 0x0000003902397220 */ /* 0x040fe40000410000 */
[----:B------:R-:W-:Y:S01]  /*15b50*/  FMUL.FTZ R60, R2, R60 ;  /* 0x0000003c023c7220 */ /* 0x000fe20000410000 */
[----:B----4-:R-:W-:Y:S01]  /*15b60*/  IADD3 R3, R192, R184, RZ ;  /* 0x000000b8c0037210 */ /* 0x010fe20007ffe0ff */
[C---:B------:R-:W-:Y:S02]  /*15b70*/  FMUL.FTZ R61, R2.reuse, R61 ;  /* 0x0000003d023d7220 */ /* 0x040fe40000410000 */
[C---:B------:R-:W-:Y:S02]  /*15b80*/  FMUL.FTZ R64, R2.reuse, R64 ;  /* 0x0000004002407220 */ /* 0x040fe40000410000 */
[C---:B------:R-:W-:Y:S01]  /*15b90*/  FMUL.FTZ R65, R2.reuse, R65 ;  /* 0x0000004102417220 */ /* 0x040fe20000410000 */
[----:B------:R-:W4:Y:S01]  /*15ba0*/  MUFU.EX2 R176, R6 ;  /* 0x0000000600b07308 */ /* 0x000f220000000800 */
[C---:B------:R-:W-:Y:S02]  /*15bb0*/  FMUL.FTZ R68, R2.reuse, R68 ;  /* 0x0000004402447220 */ /* 0x040fe40000410000 */
[----:B------:R-:W-:Y:S01]  /*15bc0*/  FMUL.FTZ R69, R2, R69 ;  /* 0x0000004502457220 */ /* 0x000fe20000410000 */
[----:B-1----:R-:W-:Y:S01]  /*15bd0*/  F2FP.BF16.PACK_AB R105, R178, R179 ;  /* 0x000000b3b269723e */ /* 0x002fe200000010ff */
[C---:B------:R-:W-:Y:S02]  /*15be0*/  FMUL.FTZ R4, R2.reuse, R108 ;  /* 0x0000006c02047220 */ /* 0x040fe40000410000 */
[C---:B------:R-:W-:Y:S02]  /*15bf0*/  FMUL.FTZ R72, R2.reuse, R72 ;  /* 0x0000004802487220 */ /* 0x040fe40000410000 */
[C---:B------:R-:W-:Y:S01]  /*15c00*/  FMUL.FTZ R73, R2.reuse, R73 ;  /* 0x0000004902497220 */ /* 0x040fe20000410000 */
[----:B------:R-:W1:Y:S01]  /*15c10*/  MUFU.EX2 R0, R0 ;  /* 0x0000000000007308 */ /* 0x000e620000000800 */
[C---:B------:R-:W-:Y:S02]  /*15c20*/  FMUL.FTZ R76, R2.reuse, R76 ;  /* 0x0000004c024c7220 */ /* 0x040fe40000410000 */
[C---:B------:R-:W-:Y:S02]  /*15c30*/  FMUL.FTZ R77, R2.reuse, R77 ;  /* 0x0000004d024d7220 */ /* 0x040fe40000410000 */
[C---:B---3--:R-:W-:Y:S02]  /*15c40*/  FMUL.FTZ R5, R2.reuse, R109 ;  /* 0x0000006d02057220 */ /* 0x048fe40000410000 */
[C---:B------:R-:W-:Y:S02]  /*15c50*/  FMUL.FTZ R80, R2.reuse, R80 ;  /* 0x0000005002507220 */ /* 0x040fe40000410000 */
[C---:B------:R-:W-:Y:S01]  /*15c60*/  FMUL.FTZ R81, R2.reuse, R81 ;  /* 0x0000005102517220 */ /* 0x040fe20000410000 */
[----:B------:R3:W5:Y:S01]  /*15c70*/  MUFU.EX2 R209, R101 ;  /* 0x0000006500d17308 */ /* 0x0007620000000800 */
[C---:B------:R-:W-:Y:S02]  /*15c80*/  FMUL.FTZ R84, R2.reuse, R84 ;  /* 0x0000005402547220 */ /* 0x040fe40000410000 */
[----:B------:R-:W-:Y:S01]  /*15c90*/  FMUL.FTZ R85, R2, R85 ;  /* 0x0000005502557220 */ /* 0x000fe20000410000 */
[----:B----4-:R-:W-:Y:S01]  /*15ca0*/  F2FP.BF16.PACK_AB R107, R176, R177 ;  /* 0x000000b1b06b723e */ /* 0x010fe200000010ff */
[C---:B------:R-:W-:Y:S02]  /*15cb0*/  FMUL.FTZ R88, R2.reuse, R88 ;  /* 0x0000005802587220 */ /* 0x040fe40000410000 */
[C---:B------:R-:W-:Y:S02]  /*15cc0*/  FMUL.FTZ R89, R2.reuse, R89 ;  /* 0x0000005902597220 */ /* 0x040fe40000410000 */
[C---:B------:R-:W-:Y:S02]  /*15cd0*/  FMUL.FTZ R92, R2.reuse, R92 ;  /* 0x0000005c025c7220 */ /* 0x040fe40000410000 */
[C---:B------:R-:W-:Y:S02]  /*15ce0*/  FMUL.FTZ R93, R2.reuse, R93 ;  /* 0x0000005d025d7220 */ /* 0x040fe40000410000 */
[----:B------:R-:W-:Y:S02]  /*15cf0*/  FMUL.FTZ R96, R2, R96 ;  /* 0x0000006002607220 */ /* 0x000fe40000410000 */
[C---:B-1----:R-:W-:Y:S02]  /*15d00*/  FMUL.FTZ R6, R0.reuse, R110 ;  /* 0x0000006e00067220 */ /* 0x042fe40000410000 */
[C---:B------:R-:W-:Y:S02]  /*15d10*/  FMUL.FTZ R7, R0.reuse, R111 ;  /* 0x0000006f00077220 */ /* 0x040fe40000410000 */
[----:B------:R-:W1:Y:S01]  /*15d20*/  LDSM.16.MT88.4 R108, [R3+0x100] ;  /* 0x00010000036c783b */ /* 0x000e620000004200 */
[C---:B------:R-:W-:Y:S02]  /*15d30*/  FMUL.FTZ R10, R0.reuse, R114 ;  /* 0x00000072000a7220 */ /* 0x040fe40000410000 */
[----:B------:R-:W-:Y:S02]  /*15d40*/  FMUL.FTZ R11, R0, R115 ;  /* 0x00000073000b7220 */ /* 0x000fe40000410000 */
[C---:B------:R-:W-:Y:S03]  /*15d50*/  HMMA.16816.F32.BF16 R4, R104.reuse, R12, R4 ;  /* 0x0000000c6804723c */ /* 0x040fe60000041804 */
[----:B------:R-:W4:Y:S02]  /*15d60*/  LDSM.16.MT88.4 R112, [R156+0x2100] ;  /* 0x002100009c70783b */ /* 0x000f240000004200 */
[--C-:B---3--:R-:W-:Y:S02]  /*15d70*/  FFMA.FTZ R101, R146, c[0x0][0x2d0], -R140.reuse ;  /* 0x0000b40092657a23 */ /* 0x108fe4000001088c */
[C---:B------:R-:W-:Y:S01]  /*15d80*/  FMUL.FTZ R12, R2.reuse, R116 ;  /* 0x00000074020c7220 */ /* 0x040fe20000410000 */
[C---:B------:R-:W-:Y:S01]  /*15d90*/  HMMA.16816.F32.BF16 R8, R104.reuse, R14, R8 ;  /* 0x0000000e6808723c */ /* 0x040fe20000041808 */
[----:B------:R3:W-:Y:S03]  /*15da0*/  MUFU.EX2 R208, R101 ;  /* 0x0000006500d07308 */ /* 0x0007e60000000800 */
[----:B------:R-:W-:Y:S02]  /*15db0*/  FMUL.FTZ R13, R2, R117 ;  /* 0x00000075020d7220 */ /* 0x000fe40000410000 */
[C---:B------:R-:W-:Y:S02]  /*15dc0*/  FMUL.FTZ R18, R0.reuse, R122 ;  /* 0x0000007a00127220 */ /* 0x040fe40000410000 */
[C---:B------:R-:W-:Y:S04]  /*15dd0*/  FMUL.FTZ R14, R0.reuse, R118 ;  /* 0x00000076000e7220 */ /* 0x040fe80000410000 */
[C---:B------:R-:W-:Y:S02]  /*15de0*/  FMUL.FTZ R15, R0.reuse, R119 ;  /* 0x00000077000f7220 */ /* 0x040fe40000410000 */
[----:B------:R-:W1:Y:S01]  /*15df0*/  LDSM.16.MT88.4 R116, [R100+0x2100] ;  /* 0x002100006474783b */ /* 0x000e620000004200 */
[C---:B------:R-:W-:Y:S02]  /*15e00*/  FMUL.FTZ R19, R0.reuse, R123 ;  /* 0x0000007b00137220 */ /* 0x040fe40000410000 */
[C---:B------:R-:W-:Y:S02]  /*15e10*/  FMUL.FTZ R26, R0.reuse, R130 ;  /* 0x00000082001a7220 */ /* 0x040fe40000410000 */
[C---:B--2---:R-:W-:Y:S03]  /*15e20*/  HMMA.16816.F32.BF16 R12, R104.reuse, R20, R12 ;  /* 0x00000014680c723c */ /* 0x044fe6000004180c */
[----:B------:R-:W-:Y:S01]  /*15e30*/  LDSM.16.MT88.4 R120, [R184+0x900] ;  /* 0x00090000b878783b */ /* 0x000fe20000004200 */
[----:B------:R-:W-:Y:S02]  /*15e40*/  FMUL.FTZ R27, R0, R131 ;  /* 0x00000083001b7220 */ /* 0x000fe40000410000 */
[----:B---3--:R-:W-:Y:S02]  /*15e50*/  FFMA.FTZ R101, R152, c[0x0][0x2d0], -R140 ;  /* 0x0000b40098657a23 */ /* 0x008fe4000001088c */
[C---:B------:R-:W-:Y:S02]  /*15e60*/  HMMA.16816.F32.BF16 R16, R104.reuse, R22, R16 ;  /* 0x000000166810723c */ /* 0x040fe40000041810 */
[----:B------:R2:W3:Y:S01]  /*15e70*/  MUFU.EX2 R207, R101 ;  /* 0x0000006500cf7308 */ /* 0x0004e20000000800 */
[----:B------:R-:W-:Y:S01]  /*15e80*/  LDSM.16.MT88.4 R128, [R156+0x2900] ;  /* 0x002900009c80783b */ /* 0x000fe20000004200 */
[C---:B------:R-:W-:Y:S02]  /*15e90*/  FMUL.FTZ R20, R2.reuse, R124 ;  /* 0x0000007c02147220 */ /* 0x040fe40000410000 */
[----:B------:R-:W-:Y:S02]  /*15ea0*/  FMUL.FTZ R21, R2, R125 ;  /* 0x0000007d02157220 */ /* 0x000fe40000410000 */
[C---:B------:R-:W-:Y:S04]  /*15eb0*/  FMUL.FTZ R22, R0.reuse, R126 ;  /* 0x0000007e00167220 */ /* 0x040fe80000410000 */
[C---:B------:R-:W-:Y:S02]  /*15ec0*/  FMUL.FTZ R23, R0.reuse, R127 ;  /* 0x0000007f00177220 */ /* 0x040fe40000410000 */
[----:B------:R-:W-:Y:S01]  /*15ed0*/  LDSM.16.MT88.4 R124, [R3+0x900] ;  /* 0x00090000037c783b */ /* 0x000fe20000004200 */
[C---:B------:R-:W-:Y:S02]  /*15ee0*/  FMUL.FTZ R34, R0.reuse, R138 ;  /* 0x0000008a00227220 */ /* 0x040fe40000410000 */
[C---:B------:R-:W-:Y:S02]  /*15ef0*/  FMUL.FTZ R35, R0.reuse, R139 ;  /* 0x0000008b00237220 */ /* 0x040fe40000410000 */
[C---:B------:R-:W-:Y:S03]  /*15f00*/  HMMA.16816.F32.BF16 R20, R104.reuse, R28, R20 ;  /* 0x0000001c6814723c */ /* 0x040fe60000041814 */
[----:B------:R-:W-:Y:S01]  /*15f10*/  LDSM.16.MT88.4 R136, [R184+0x2900] ;  /* 0x00290000b888783b */ /* 0x000fe20000004200 */
[C---:B------:R-:W-:Y:S02]  /*15f20*/  FMUL.FTZ R38, R0.reuse, R38 ;  /* 0x0000002600267220 */ /* 0x040fe40000410000 */
[----:B------:R-:W-:Y:S02]  /*15f30*/  FMUL.FTZ R39, R0, R39 ;  /* 0x0000002700277220 */ /* 0x000fe40000410000 */
[C---:B------:R-:W-:Y:S04]  /*15f40*/  HMMA.16816.F32.BF16 R24, R104.reuse, R30, R24 ;  /* 0x0000001e6818723c */ /* 0x040fe80000041818 */
[C---:B------:R-:W-:Y:S02]  /*15f50*/  FMUL.FTZ R28, R2.reuse, R132 ;  /* 0x00000084021c7220 */ /* 0x040fe40000410000 */
[----:B------:R-:W-:Y:S02]  /*15f60*/  FMUL.FTZ R29, R2, R133 ;  /* 0x00000085021d7220 */ /* 0x000fe40000410000 */
[C---:B------:R-:W-:Y:S04]  /*15f70*/  FMUL.FTZ R30, R0.reuse, R134 ;  /* 0x00000086001e7220 */ /* 0x040fe80000410000 */
[----:B------:R-:W-:Y:S02]  /*15f80*/  FMUL.FTZ R31, R0, R135 ;  /* 0x00000087001f7220 */ /* 0x000fe40000410000 */
[----:B------:R-:W-:Y:S01]  /*15f90*/  LDSM.16.MT88.4 R132, [R100+0x2900] ;  /* 0x002900006484783b */ /* 0x000fe20000004200 */
[--C-:B--2---:R-:W-:Y:S02]  /*15fa0*/  FFMA.FTZ R101, R144, c[0x0][0x2d0], -R141.reuse ;  /* 0x0000b40090657a23 */ /* 0x104fe4000001088d */
[C---:B------:R-:W-:Y:S02]  /*15fb0*/  FMUL.FTZ R42, R0.reuse, R42 ;  /* 0x0000002a002a7220 */ /* 0x040fe40000410000 */
[C---:B-1----:R-:W-:Y:S01]  /*15fc0*/  HMMA.16816.F32.BF16 R28, R104.reuse, R108, R28 ;  /* 0x0000006c681c723c */ /* 0x042fe2000004181c */
[----:B------:R1:W-:Y:S02]  /*15fd0*/  MUFU.EX2 R171, R101 ;  /* 0x0000006500ab7308 */ /* 0x0003e40000000800 */
[C---:B------:R-:W-:Y:S02]  /*15fe0*/  FMUL.FTZ R43, R0.reuse, R43 ;  /* 0x0000002b002b7220 */ /* 0x040fe40000410000 */
[C---:B------:R-:W-:Y:S02]  /*15ff0*/  FMUL.FTZ R46, R0.reuse, R46 ;  /* 0x0000002e002e7220 */ /* 0x040fe40000410000 */
[C---:B------:R-:W-:Y:S01]  /*16000*/  FMUL.FTZ R47, R0.reuse, R47 ;  /* 0x0000002f002f7220 */ /* 0x040fe20000410000 */
[C---:B------:R-:W-:Y:S01]  /*16010*/  HMMA.16816.F32.BF16 R32, R104.reuse, R110, R32 ;  /* 0x0000006e6820723c */ /* 0x040fe20000041820 */
[----:B------:R-:W2:Y:S03]  /*16020*/  LDSM.16.MT88.4 R108, [R184+0x2100] ;  /* 0x00210000b86c783b */ /* 0x000ea60000004200 */
[C---:B------:R-:W-:Y:S02]  /*16030*/  FMUL.FTZ R50, R0.reuse, R50 ;  /* 0x0000003200327220 */ /* 0x040fe40000410000 */
[C---:B------:R-:W-:Y:S02]  /*16040*/  FMUL.FTZ R51, R0.reuse, R51 ;  /* 0x0000003300337220 */ /* 0x040fe40000410000 */
[C---:B----4-:R-:W-:Y:S04]  /*16050*/  HMMA.16816.F32.BF16 R36, R104.reuse, R112, R36 ;  /* 0x000000706824723c */ /* 0x050fe80000041824 */
[C---:B------:R-:W-:Y:S02]  /*16060*/  FMUL.FTZ R54, R0.reuse, R54 ;  /* 0x0000003600367220 */ /* 0x040fe40000410000 */
[C---:B------:R-:W-:Y:S02]  /*16070*/  FMUL.FTZ R55, R0.reuse, R55 ;  /* 0x0000003700377220 */ /* 0x040fe40000410000 */
[C---:B------:R-:W-:Y:S01]  /*16080*/  HMMA.16816.F32.BF16 R40, R104.reuse, R114, R40 ;  /* 0x000000726828723c */ /* 0x040fe20000041828 */
[----:B------:R-:W4:Y:S03]  /*16090*/  LDSM.16.MT88.4 R112, [R3+0x2100] ;  /* 0x002100000370783b */ /* 0x000f260000004200 */
[--C-:B-1----:R-:W-:Y:S02]  /*160a0*/  FFMA.FTZ R101, R143, c[0x0][0x2d0], -R141.reuse ;  /* 0x0000b4008f657a23 */ /* 0x102fe4000001088d */
[C---:B------:R-:W-:Y:S02]  /*160b0*/  FMUL.FTZ R58, R0.reuse, R58 ;  /* 0x0000003a003a7220 */ /* 0x040fe40000410000 */
[C---:B------:R-:W-:Y:S01]  /*160c0*/  HMMA.16816.F32.BF16 R44, R104.reuse, R116, R44 ;  /* 0x00000074682c723c */ /* 0x040fe2000004182c */
[----:B------:R1:W1:Y:S03]  /*160d0*/  MUFU.EX2 R170, R101 ;  /* 0x0000006500aa7308 */ /* 0x0002660000000800 */
[C---:B------:R-:W-:Y:S02]  /*160e0*/  FMUL.FTZ R59, R0.reuse, R59 ;  /* 0x0000003b003b7220 */ /* 0x040fe40000410000 */
[C---:B------:R-:W-:Y:S02]  /*160f0*/  FMUL.FTZ R62, R0.reuse, R62 ;  /* 0x0000003e003e7220 */ /* 0x040fe40000410000 */
[C---:B------:R-:W-:Y:S01]  /*16100*/  HMMA.16816.F32.BF16 R48, R104.reuse, R118, R48 ;  /* 0x000000766830723c */ /* 0x040fe20000041830 */
[----:B------:R-:W3:Y:S03]  /*16110*/  LDSM.16.MT88.4 R116, [R156+0x4100] ;  /* 0x004100009c74783b */ /* 0x000ee60000004200 */
[C---:B------:R-:W-:Y:S02]  /*16120*/  FMUL.FTZ R63, R0.reuse, R63 ;  /* 0x0000003f003f7220 */ /* 0x040fe40000410000 */
[C---:B------:R-:W-:Y:S02]  /*16130*/  FMUL.FTZ R66, R0.reuse, R66 ;  /* 0x0000004200427220 */ /* 0x040fe40000410000 */
[C---:B------:R-:W-:Y:S01]  /*16140*/  FMUL.FTZ R67, R0.reuse, R67 ;  /* 0x0000004300437220 */ /* 0x040fe20000410000 */
[C---:B--2---:R-:W-:Y:S03]  /*16150*/  HMMA.16816.F32.BF16 R52, R104.reuse, R108, R52 ;  /* 0x0000006c6834723c */ /* 0x044fe60000041834 */
[C---:B------:R-:W-:Y:S02]  /*16160*/  FMUL.FTZ R70, R0.reuse, R70 ;  /* 0x0000004600467220 */ /* 0x040fe40000410000 */
[C---:B------:R-:W-:Y:S02]  /*16170*/  FMUL.FTZ R71, R0.reuse, R71 ;  /* 0x0000004700477220 */ /* 0x040fe40000410000 */
[C---:B------:R-:W-:Y:S01]  /*16180*/  FMUL.FTZ R74, R0.reuse, R74 ;  /* 0x0000004a004a7220 */ /* 0x040fe20000410000 */
[C---:B------:R-:W-:Y:S01]  /*16190*/  HMMA.16816.F32.BF16 R56, R104.reuse, R110, R56 ;  /* 0x0000006e6838723c */ /* 0x040fe20000041838 */
[----:B------:R-:W2:Y:S03]  /*161a0*/  LDSM.16.MT88.4 R108, [R100+0x4100] ;  /* 0x00410000646c783b */ /* 0x000ea60000004200 */
[--C-:B-1----:R-:W-:Y:S02]  /*161b0*/  FFMA.FTZ R101, R147, c[0x0][0x2d0], -R141.reuse ;  /* 0x0000b40093657a23 */ /* 0x102fe4000001088d */
[C---:B------:R-:W-:Y:S02]  /*161c0*/  FMUL.FTZ R75, R0.reuse, R75 ;  /* 0x0000004b004b7220 */ /* 0x040fe40000410000 */
[C---:B----4-:R-:W-:Y:S01]  /*161d0*/  HMMA.16816.F32.BF16 R60, R104.reuse, R112, R60 ;  /* 0x00000070683c723c */ /* 0x050fe2000004183c */
[----:B------:R1:W-:Y:S01]  /*161e0*/  MUFU.EX2 R169, R101 ;  /* 0x0000006500a97308 */ /* 0x0003e20000000800 */
[----:B------:R-:W-:Y:S02]  /*161f0*/  LDSM.16.MT88.4 R144, [R100+0x3900] ;  /* 0x003900006490783b */ /* 0x000fe40000004200 */
[C---:B------:R-:W-:Y:S02]  /*16200*/  FMUL.FTZ R78, R0.reuse, R78 ;  /* 0x0000004e004e7220 */ /* 0x040fe40000410000 */
[C---:B------:R-:W-:Y:S02]  /*16210*/  FMUL.FTZ R79, R0.reuse, R79 ;  /* 0x0000004f004f7220 */ /* 0x040fe40000410000 */
[C---:B------:R-:W-:Y:S02]  /*16220*/  HMMA.16816.F32.BF16 R64, R104.reuse, R114, R64 ;  /* 0x000000726840723c */ /* 0x040fe40000041840 */
[----:B------:R-:W4:Y:S02]  /*16230*/  LDSM.16.MT88.4 R112, [R184+0x4100] ;  /* 0x00410000b870783b */ /* 0x000f240000004200 */
[C---:B------:R-:W-:Y:S02]  /*16240*/  FMUL.FTZ R82, R0.reuse, R82 ;  /* 0x0000005200527220 */ /* 0x040fe40000410000 */
[C---:B------:R-:W-:Y:S02]  /*16250*/  FMUL.FTZ R83, R0.reuse, R83 ;  /* 0x0000005300537220 */ /* 0x040fe40000410000 */
[C---:B---3--:R-:W-:Y:S04]  /*16260*/  HMMA.16816.F32.BF16 R68, R104.reuse, R116, R68 ;  /* 0x000000746844723c */ /* 0x048fe80000041844 */
[C---:B------:R-:W-:Y:S02]  /*16270*/  FMUL.FTZ R86, R0.reuse, R86 ;  /* 0x0000005600567220 */ /* 0x040fe40000410000 */
[----:B------:R-:W-:Y:S02]  /*16280*/  FMUL.FTZ R87, R0, R87 ;  /* 0x0000005700577220 */ /* 0x000fe40000410000 */
[C---:B------:R-:W-:Y:S01]  /*16290*/  HMMA.16816.F32.BF16 R72, R104.reuse, R118, R72 ;  /* 0x000000766848723c */ /* 0x040fe20000041848 */
[----:B------:R-:W3:Y:S03]  /*162a0*/  LDSM.16.MT88.4 R116, [R3+0x4100] ;  /* 0x004100000374783b */ /* 0x000ee60000004200 */
[--C-:B-1----:R-:W-:Y:S02]  /*162b0*/  FFMA.FTZ R101, R148, c[0x0][0x2d0], -R141.reuse ;  /* 0x0000b40094657a23 */ /* 0x102fe4000001088d */
[C---:B------:R-:W-:Y:S02]  /*162c0*/  FMUL.FTZ R90, R0.reuse, R90 ;  /* 0x0000005a005a7220 */ /* 0x040fe40000410000 */
[----:B------:R1:W1:Y:S01]  /*162d0*/  MUFU.EX2 R168, R101 ;  /* 0x0000006500a87308 */ /* 0x0002620000000800 */
[C---:B--2---:R-:W-:Y:S03]  /*162e0*/  HMMA.16816.F32.BF16 R76, R104.reuse, R108, R76 ;  /* 0x0000006c684c723c */ /* 0x044fe6000004184c */
[C---:B------:R-:W-:Y:S02]  /*162f0*/  FMUL.FTZ R91, R0.reuse, R91 ;  /* 0x0000005b005b7220 */ /* 0x040fe40000410000 */
[C---:B------:R-:W-:Y:S02]  /*16300*/  FMUL.FTZ R94, R0.reuse, R94 ;  /* 0x0000005e005e7220 */ /* 0x040fe40000410000 */
[----:B------:R-:W-:Y:S01]  /*16310*/  FMUL.FTZ R95, R0, R95 ;  /* 0x0000005f005f7220 */ /* 0x000fe20000410000 */
[C---:B------:R-:W-:Y:S01]  /*16320*/  HMMA.16816.F32.BF16 R80, R104.reuse, R110, R80 ;  /* 0x0000006e6850723c */ /* 0x040fe20000041850 */
[----:B------:R-:W2:Y:S03]  /*16330*/  LDSM.16.MT88.4 R108, [R156+0x900] ;  /* 0x000900009c6c783b */ /* 0x000ea60000004200 */
[----:B------:R-:W-:Y:S02]  /*16340*/  FMUL.FTZ R97, R2, R97 ;  /* 0x0000006102617220 */ /* 0x000fe40000410000 */
[C---:B------:R-:W-:Y:S02]  /*16350*/  FMUL.FTZ R98, R0.reuse, R98 ;  /* 0x0000006200627220 */ /* 0x040fe40000410000 */
[----:B------:R-:W-:Y:S01]  /*16360*/  FMUL.FTZ R99, R0, R99 ;  /* 0x0000006300637220 */ /* 0x000fe20000410000 */
[C---:B----4-:R-:W-:Y:S03]  /*16370*/  HMMA.16816.F32.BF16 R84, R104.reuse, R112, R84 ;  /* 0x000000706854723c */ /* 0x050fe60000041854 */
[----:B------:R-:W-:Y:S02]  /*16380*/  FFMA.FTZ R2, R2, R220, R214 ;  /* 0x000000dc02027223 */ /* 0x000fe400000100d6 */
[--C-:B-1----:R-:W-:Y:S03]  /*16390*/  FFMA.FTZ R101, R153, c[0x0][0x2d0], -R140.reuse ;  /* 0x0000b40099657a23 */ /* 0x102fe6000001088c */
[C---:B------:R-:W-:Y:S01]  /*163a0*/  HMMA.16816.F32.BF16 R88, R104.reuse, R114, R88 ;  /* 0x000000726858723c */ /* 0x040fe20000041858 */
[----:B------:R-:W1:Y:S01]  /*163b0*/  LDSM.16.MT88.4 R112, [R100+0x900] ;  /* 0x000900006470783b */ /* 0x000e620000004200 */
[----:B------:R4:W-:Y:S06]  /*163c0*/  MUFU.EX2 R206, R101 ;  /* 0x0000006500ce7308 */ /* 0x0009ec0000000800 */
[C---:B---3--:R-:W-:Y:S08]  /*163d0*/  HMMA.16816.F32.BF16 R92, R104.reuse, R116, R92 ;  /* 0x00000074685c723c */ /* 0x048ff0000004185c */
[----:B------:R-:W-:Y:S01]  /*163e0*/  HMMA.16816.F32.BF16 R96, R104, R118, R96 ;  /* 0x000000766860723c */ /* 0x000fe20000041860 */
[----:B------:R-:W3:Y:S06]  /*163f0*/  LDSM.16.MT88.4 R116, [R3+0x2900] ;  /* 0x002900000374783b */ /* 0x000eec0000004200 */
[----:B-----5:R-:W-:Y:S02]  /*16400*/  F2FP.BF16.PACK_AB R104, R209, R210 ;  /* 0x000000d2d168723e */ /* 0x020fe400000010ff */
[----:B------:R-:W-:Y:S03]  /*16410*/  F2FP.BF16.PACK_AB R106, R207, R208 ;  /* 0x000000d0cf6a723e */ /* 0x000fe600000010ff */
[----:B------:R-:W-:Y:S01]  /*16420*/  F2FP.BF16.PACK_AB R105, R170, R171 ;  /* 0x000000abaa69723e */ /* 0x000fe200000010ff */
[--C-:B----4-:R-:W-:Y:S01]  /*16430*/  FFMA.FTZ R101, R154, c[0x0][0x2d0], -R140.reuse ;  /* 0x0000b4009a657a23 */ /* 0x110fe2000001088c */
[----:B------:R-:W-:Y:S03]  /*16440*/  F2FP.BF16.PACK_AB R107, R168, R169 ;  /* 0x000000a9a86b723e */ /* 0x000fe600000010ff */
[----:B------:R4:W5:Y:S04]  /*16450*/  MUFU.EX2 R205, R101 ;  /* 0x0000006500cd7308 */ /* 0x0009680000000800 */
[C---:B--2---:R-:W-:Y:S08]  /*16460*/  HMMA.16816.F32.BF16 R4, R104.reuse, R108, R4 ;  /* 0x0000006c6804723c */ /* 0x044ff00000041804 */
[C---:B------:R-:W-:Y:S01]  /*16470*/  HMMA.16816.F32.BF16 R8, R104.reuse, R110, R8 ;  /* 0x0000006e6808723c */ /* 0x040fe20000041808 */
[----:B------:R-:W2:Y:S07]  /*16480*/  LDSM.16.MT88.4 R108, [R156+0x4900] ;  /* 0x004900009c6c783b */ /* 0x000eae0000004200 */
[C---:B-1----:R-:W-:Y:S04]  /*16490*/  HMMA.16816.F32.BF16 R12, R104.reuse, R112, R12 ;  /* 0x00000070680c723c */ /* 0x042fe8000004180c */
[--C-:B----4-:R-:W-:Y:S02]  /*164a0*/  FFMA.FTZ R101, R155, c[0x0][0x2d0], -R140.reuse ;  /* 0x0000b4009b657a23 */ /* 0x110fe4000001088c */
[----:B------:R-:W-:Y:S02]  /*164b0*/  LDSM.16.MT88.4 R152, [R3+0x3900] ;  /* 0x003900000398783b */ /* 0x000fe40000004200 */
[C---:B------:R-:W-:Y:S01]  /*164c0*/  HMMA.16816.F32.BF16 R16, R104.reuse, R114, R16 ;  /* 0x000000726810723c */ /* 0x040fe20000041810 */
[----:B------:R1:W-:Y:S05]  /*164d0*/  MUFU.EX2 R191, R101 ;  /* 0x0000006500bf7308 */ /* 0x0003ea0000000800 */
[----:B------:R-:W4:Y:S02]  /*164e0*/  LDSM.16.MT88.4 R112, [R100+0x4900] ;  /* 0x004900006470783b */ /* 0x000f240000004200 */
[C---:B------:R-:W-:Y:S08]  /*164f0*/  HMMA.16816.F32.BF16 R20, R104.reuse, R120, R20 ;  /* 0x000000786814723c */ /* 0x040ff00000041814 */
[C---:B------:R-:W-:Y:S01]  /*16500*/  HMMA.16816.F32.BF16 R24, R104.reuse, R122, R24 ;  /* 0x0000007a6818723c */ /* 0x040fe20000041818 */
[----:B------:R-:W-:Y:S07]  /*16510*/  LDSM.16.MT88.4 R120, [R3+0x4900] ;  /* 0x004900000378783b */ /* 0x000fee0000004200 */
[C---:B------:R-:W-:Y:S04]  /*16520*/  HMMA.16816.F32.BF16 R28, R104.reuse, R124, R28 ;  /* 0x0000007c681c723c */ /* 0x040fe8000004181c */
[--C-:B-1----:R-:W-:Y:S04]  /*16530*/  FFMA.FTZ R101, R157, c[0x0][0x2d0], -R140.reuse ;  /* 0x0000b4009d657a23 */ /* 0x102fe8000001088c */
[C---:B------:R-:W-:Y:S01]  /*16540*/  HMMA.16816.F32.BF16 R32, R104.reuse, R126, R32 ;  /* 0x0000007e6820723c */ /* 0x040fe20000041820 */
[----:B------:R1:W1:Y:S01]  /*16550*/  MUFU.EX2 R183, R101 ;  /* 0x0000006500b77308 */ /* 0x0002620000000800 */
[----:B------:R-:W-:Y:S06]  /*16560*/  LDSM.16.MT88.4 R124, [R100+0x1100] ;  /* 0x00110000647c783b */ /* 0x000fec0000004200 */
[C---:B------:R-:W-:Y:S08]  /*16570*/  HMMA.16816.F32.BF16 R36, R104.reuse, R128, R36 ;  /* 0x000000806824723c */ /* 0x040ff00000041824 */
[C---:B------:R-:W-:Y:S01]  /*16580*/  HMMA.16816.F32.BF16 R40, R104.reuse, R130, R40 ;  /* 0x000000826828723c */ /* 0x040fe20000041828 */
[----:B------:R-:W-:Y:S07]  /*16590*/  LDSM.16.MT88.4 R128, [R3+0x1100] ;  /* 0x001100000380783b */ /* 0x000fee0000004200 */
[C---:B------:R-:W-:Y:S04]  /*165a0*/  HMMA.16816.F32.BF16 R44, R104.reuse, R132, R44 ;  /* 0x00000084682c723c */ /* 0x040fe8000004182c */
[--C-:B-1----:R-:W-:Y:S04]  /*165b0*/  FFMA.FTZ R101, R149, c[0x0][0x2d0], -R141.reuse ;  /* 0x0000b40095657a23 */ /* 0x102fe8000001088d */
[C---:B------:R-:W-:Y:S01]  /*165c0*/  HMMA.16816.F32.BF16 R48, R104.reuse, R134, R48 ;  /* 0x000000866830723c */ /* 0x040fe20000041830 */
[----:B------:R1:W-:Y:S07]  /*165d0*/  MUFU.EX2 R166, R101 ;  /* 0x0000006500a67308 */ /* 0x0003ee0000000800 */
[C---:B------:R-:W-:Y:S08]  /*165e0*/  HMMA.16816.F32.BF16 R52, R104.reuse, R136, R52 ;  /* 0x000000886834723c */ /* 0x040ff00000041834 */
[C---:B------:R-:W-:Y:S01]  /*165f0*/  HMMA.16816.F32.BF16 R56, R104.reuse, R138, R56 ;  /* 0x0000008a6838723c */ /* 0x040fe20000041838 */
[----:B------:R-:W-:Y:S07]  /*16600*/  LDSM.16.MT88.4 R136, [R3+0x1900] ;  /* 0x001900000388783b */ /* 0x000fee0000004200 */
[C---:B---3--:R-:W-:Y:S04]  /*16610*/  HMMA.16816.F32.BF16 R60, R104.reuse, R116, R60 ;  /* 0x00000074683c723c */ /* 0x048fe8000004183c */
[--C-:B-1----:R-:W-:Y:S04]  /*16620*/  FFMA.FTZ R101, R150, c[0x0][0x2d0], -R141.reuse ;  /* 0x0000b40096657a23 */ /* 0x102fe8000001088d */
[C---:B------:R-:W-:Y:S01]  /*16630*/  HMMA.16816.F32.BF16 R64, R104.reuse, R118, R64 ;  /* 0x000000766840723c */ /* 0x040fe20000041840 */
[----:B------:R1:W3:Y:S01]  /*16640*/  MUFU.EX2 R165, R101 ;  /* 0x0000006500a57308 */ /* 0x0002e20000000800 */
[----:B------:R-:W3:Y:S06]  /*16650*/  LDSM.16.MT88.4 R116, [R184+0x4900] ;  /* 0x00490000b874783b */ /* 0x000eec0000004200 */
[C---:B--2---:R-:W-:Y:S08]  /*16660*/  HMMA.16816.F32.BF16 R68, R104.reuse, R108, R68 ;  /* 0x0000006c6844723c */ /* 0x044ff00000041844 */
[C---:B------:R-:W-:Y:S01]  /*16670*/  HMMA.16816.F32.BF16 R72, R104.reuse, R110, R72 ;  /* 0x0000006e6848723c */ /* 0x040fe20000041848 */
[----:B------:R-:W2:Y:S07]  /*16680*/  LDSM.16.MT88.4 R108, [R156+0x1100] ;  /* 0x001100009c6c783b */ /* 0x000eae0000004200 */
[C---:B----4-:R-:W-:Y:S04]  /*16690*/  HMMA.16816.F32.BF16 R76, R104.reuse, R112, R76 ;  /* 0x00000070684c723c */ /* 0x050fe8000004184c */
[--C-:B-1----:R-:W-:Y:S02]  /*166a0*/  FFMA.FTZ R101, R151, c[0x0][0x2d0], -R141.reuse ;  /* 0x0000b40097657a23 */ /* 0x102fe4000001088d */
[----:B------:R-:W-:Y:S02]  /*166b0*/  LDSM.16.MT88.4 R148, [R184+0x3900] ;  /* 0x00390000b894783b */ /* 0x000fe40000004200 */
[C---:B------:R-:W-:Y:S01]  /*166c0*/  HMMA.16816.F32.BF16 R80, R104.reuse, R114, R80 ;  /* 0x000000726850723c */ /* 0x040fe20000041850 */
[----:B------:R1:W-:Y:S05]  /*166d0*/  MUFU.EX2 R164, R101 ;  /* 0x0000006500a47308 */ /* 0x0003ea0000000800 */
[----:B------:R-:W4:Y:S02]  /*166e0*/  LDSM.16.MT88.4 R112, [R184+0x1100] ;  /* 0x00110000b870783b */ /* 0x000f240000004200 */
[C---:B---3--:R-:W-:Y:S08]  /*166f0*/  HMMA.16816.F32.BF16 R84, R104.reuse, R116, R84 ;  /* 0x000000746854723c */ /* 0x048ff00000041854 */
[C---:B------:R-:W-:Y:S01]  /*16700*/  HMMA.16816.F32.BF16 R88, R104.reuse, R118, R88 ;  /* 0x000000766858723c */ /* 0x040fe20000041858 */
[----:B------:R-:W3:Y:S03]  /*16710*/  LDSM.16.MT88.4 R116, [R156+0x3100] ;  /* 0x003100009c74783b */ /* 0x000ee60000004200 */
[--C-:B-1----:R-:W-:Y:S04]  /*16720*/  FFMA.FTZ R101, R158, c[0x0][0x2d0], -R141.reuse ;  /* 0x0000b4009e657a23 */ /* 0x102fe8000001088d */
[C---:B------:R-:W-:Y:S01]  /*16730*/  HMMA.16816.F32.BF16 R92, R104.reuse, R120, R92 ;  /* 0x00000078685c723c */ /* 0x040fe2000004185c */
[----:B------:R-:W1:Y:S07]  /*16740*/  MUFU.EX2 R163, R101 ;  /* 0x0000006500a37308 */ /* 0x000e6e0000000800 */
[----:B------:R-:W-:Y:S01]  /*16750*/  HMMA.16816.F32.BF16 R96, R104, R122, R96 ;  /* 0x0000007a6860723c */ /* 0x000fe20000041860 */
[----:B------:R-:W3:Y:S06]  /*16760*/  LDSM.16.MT88.4 R120, [R100+0x3100] ;  /* 0x003100006478783b */ /* 0x000eec0000004200 */
[----:B-----5:R-:W-:Y:S02]  /*16770*/  F2FP.BF16.PACK_AB R104, R205, R206 ;  /* 0x000000cecd68723e */ /* 0x020fe400000010ff */
[----:B------:R-:W-:Y:S03]  /*16780*/  F2FP.BF16.PACK_AB R106, R183, R191 ;  /* 0x000000bfb76a723e */ /* 0x000fe600000010ff */
[----:B------:R-:W-:Y:S02]  /*16790*/  F2FP.BF16.PACK_AB R105, R165, R166 ;  /* 0x000000a6a569723e */ /* 0x000fe400000010ff */
[----:B-1----:R-:W-:Y:S01]  /*167a0*/  F2FP.BF16.PACK_AB R107, R163, R164 ;  /* 0x000000a4a36b723e */ /* 0x002fe200000010ff */
[--C-:B------:R-:W-:Y:S04]  /*167b0*/  FFMA.FTZ R101, R160, c[0x0][0x2d0], -R140.reuse ;  /* 0x0000b400a0657a23 */ /* 0x100fe8000001088c */
[----:B------:R1:W-:Y:S02]  /*167c0*/  MUFU.EX2 R182, R101 ;  /* 0x0000006500b67308 */ /* 0x0003e40000000800 */
[C---:B--2---:R-:W-:Y:S08]  /*167d0*/  HMMA.16816.F32.BF16 R4, R104.reuse, R108, R4 ;  /* 0x0000006c6804723c */ /* 0x044ff00000041804 */
[C---:B------:R-:W-:Y:S01]  /*167e0*/  HMMA.16816.F32.BF16 R8, R104.reuse, R110, R8 ;  /* 0x0000006e6808723c */ /* 0x040fe20000041808 */
[----:B------:R-:W2:Y:S07]  /*167f0*/  LDSM.16.MT88.4 R108, [R184+0x3100] ;  /* 0x00310000b86c783b */ /* 0x000eae0000004200 */
[C---:B------:R-:W-:Y:S04]  /*16800*/  HMMA.16816.F32.BF16 R12, R104.reuse, R124, R12 ;  /* 0x0000007c680c723c */ /* 0x040fe8000004180c */
[--C-:B-1----:R-:W-:Y:S04]  /*16810*/  FFMA.FTZ R101, R162, c[0x0][0x2d0], -R140.reuse ;  /* 0x0000b400a2657a23 */ /* 0x102fe8000001088c */
[C---:B------:R-:W-:Y:S01]  /*16820*/  HMMA.16816.F32.BF16 R16, R104.reuse, R126, R16 ;  /* 0x0000007e6810723c */ /* 0x040fe20000041810 */
[----:B------:R1:W5:Y:S07]  /*16830*/  MUFU.EX2 R181, R101 ;  /* 0x0000006500b57308 */ /* 0x00036e0000000800 */
[C---:B----4-:R-:W-:Y:S08]  /*16840*/  HMMA.16816.F32.BF16 R20, R104.reuse, R112, R20 ;  /* 0x000000706814723c */ /* 0x050ff00000041814 */
[C---:B------:R-:W-:Y:S01]  /*16850*/  HMMA.16816.F32.BF16 R24, R104.reuse, R114, R24 ;  /* 0x000000726818723c */ /* 0x040fe20000041818 */
[----:B------:R-:W4:Y:S07]  /*16860*/  LDSM.16.MT88.4 R112, [R3+0x3100] ;  /* 0x003100000370783b */ /* 0x000f2e0000004200 */
[C---:B------:R-:W-:Y:S04]  /*16870*/  HMMA.16816.F32.BF16 R28, R104.reuse, R128, R28 ;  /* 0x00000080681c723c */ /* 0x040fe8000004181c */
[--C-:B-1----:R-:W-:Y:S02]  /*16880*/  FFMA.FTZ R101, R172, c[0x0][0x2d0], -R140.reuse ;  /* 0x0000b400ac657a23 */ /* 0x102fe4000001088c */
[----:B------:R-:W-:Y:S02]  /*16890*/  FFMA.FTZ R140, R175, c[0x0][0x2d0], -R140 ;  /* 0x0000b400af8c7a23 */ /* 0x000fe4000001088c */
[C---:B------:R-:W-:Y:S01]  /*168a0*/  HMMA.16816.F32.BF16 R32, R104.reuse, R130, R32 ;  /* 0x000000826820723c */ /* 0x040fe20000041820 */
[----:B------:R-:W-:Y:S01]  /*168b0*/  LDSM.16.MT88.4 R128, [R184+0x1900] ;  /* 0x00190000b880783b */ /* 0x000fe20000004200 */
[----:B------:R-:W-:Y:S06]  /*168c0*/  MUFU.EX2 R172, R140 ;  /* 0x0000008c00ac7308 */ /* 0x000fec0000000800 */
[C---:B---3--:R-:W-:Y:S04]  /*168d0*/  HMMA.16816.F32.BF16 R36, R104.reuse, R116, R36 ;  /* 0x000000746824723c */ /* 0x048fe80000041824 */
[----:B------:R1:W3:Y:S04]  /*168e0*/  MUFU.EX2 R180, R101 ;  /* 0x0000006500b47308 */ /* 0x0002e80000000800 */
[C---:B------:R-:W-:Y:S01]  /*168f0*/  HMMA.16816.F32.BF16 R40, R104.reuse, R118, R40 ;  /* 0x000000766828723c */ /* 0x040fe20000041828 */
[----:B------:R-:W3:Y:S07]  /*16900*/  LDSM.16.MT88.4 R116, [R156+0x5100] ;  /* 0x005100009c74783b */ /* 0x000eee0000004200 */
[C---:B------:R-:W-:Y:S08]  /*16910*/  HMMA.16816.F32.BF16 R44, R104.reuse, R120, R44 ;  /* 0x00000078682c723c */ /* 0x040ff0000004182c */
[C---:B------:R-:W-:Y:S01]  /*16920*/  HMMA.16816.F32.BF16 R48, R104.reuse, R122, R48 ;  /* 0x0000007a6830723c */ /* 0x040fe20000041830 */
[----:B------:R-:W5:Y:S03]  /*16930*/  LDSM.16.MT88.4 R120, [R100+0x5100] ;  /* 0x005100006478783b */ /* 0x000f660000004200 */
[--C-:B-1----:R-:W-:Y:S04]  /*16940*/  FFMA.FTZ R101, R161, c[0x0][0x2d0], -R141.reuse ;  /* 0x0000b400a1657a23 */ /* 0x102fe8000001088d */
[C---:B--2---:R-:W-:Y:S01]  /*16950*/  HMMA.16816.F32.BF16 R52, R104.reuse, R108, R52 ;  /* 0x0000006c6834723c */ /* 0x044fe20000041834 */
[----:B------:R1:W-:Y:S07]  /*16960*/  MUFU.EX2 R162, R101 ;  /* 0x0000006500a27308 */ /* 0x0003ee0000000800 */
[C---:B------:R-:W-:Y:S01]  /*16970*/  HMMA.16816.F32.BF16 R56, R104.reuse, R110, R56 ;  /* 0x0000006e6838723c */ /* 0x040fe20000041838 */
[----:B------:R-:W2:Y:S07]  /*16980*/  LDSM.16.MT88.4 R108, [R184+0x5100] ;  /* 0x00510000b86c783b */ /* 0x000eae0000004200 */
[C---:B----4-:R-:W-:Y:S08]  /*16990*/  HMMA.16816.F32.BF16 R60, R104.reuse, R112, R60 ;  /* 0x00000070683c723c */ /* 0x050ff0000004183c */
[C---:B------:R-:W-:Y:S01]  /*169a0*/  HMMA.16816.F32.BF16 R64, R104.reuse, R114, R64 ;  /* 0x000000726840723c */ /* 0x040fe20000041840 */
[----:B------:R-:W4:Y:S03]  /*169b0*/  LDSM.16.MT88.4 R112, [R3+0x5100] ;  /* 0x005100000370783b */ /* 0x000f260000004200 */
[--C-:B-1----:R-:W-:Y:S04]  /*169c0*/  FFMA.FTZ R101, R173, c[0x0][0x2d0], -R141.reuse ;  /* 0x0000b400ad657a23 */ /* 0x102fe8000001088d */
[C---:B---3--:R-:W-:Y:S01]  /*169d0*/  HMMA.16816.F32.BF16 R68, R104.reuse, R116, R68 ;  /* 0x000000746844723c */ /* 0x048fe20000041844 */
[----:B------:R1:W3:Y:S07]  /*169e0*/  MUFU.EX2 R161, R101 ;  /* 0x0000006500a17308 */ /* 0x0002ee0000000800 */
[C---:B------:R-:W-:Y:S01]  /*169f0*/  HMMA.16816.F32.BF16 R72, R104.reuse, R118, R72 ;  /* 0x000000766848723c */ /* 0x040fe20000041848 */
[----:B------:R-:W3:Y:S07]  /*16a00*/  LDSM.16.MT88.4 R116, [R156+0x1900] ;  /* 0x001900009c74783b */ /* 0x000eee0000004200 */
[C---:B-----5:R-:W-:Y:S08]  /*16a10*/  HMMA.16816.F32.BF16 R76, R104.reuse, R120, R76 ;  /* 0x00000078684c723c */ /* 0x060ff0000004184c */
[C---:B------:R-:W-:Y:S01]  /*16a20*/  HMMA.16816.F32.BF16 R80, R104.reuse, R122, R80 ;  /* 0x0000007a6850723c */ /* 0x040fe20000041850 */
[----:B------:R-:W5:Y:S03]  /*16a30*/  LDSM.16.MT88.4 R120, [R100+0x1900] ;  /* 0x001900006478783b */ /* 0x000f660000004200 */
[--C-:B-1----:R-:W-:Y:S02]  /*16a40*/  FFMA.FTZ R101, R174, c[0x0][0x2d0], -R141.reuse ;  /* 0x0000b400ae657a23 */ /* 0x102fe4000001088d */
[----:B------:R-:W-:Y:S02]  /*16a50*/  FFMA.FTZ R141, R159, c[0x0][0x2d0], -R141 ;  /* 0x0000b4009f8d7a23 */ /* 0x000fe4000001088d */
[C---:B--2---:R-:W-:Y:S01]  /*16a60*/  HMMA.16816.F32.BF16 R84, R104.reuse, R108, R84 ;  /* 0x0000006c6854723c */ /* 0x044fe20000041854 */
[----:B------:R-:W-:Y:S07]  /*16a70*/  MUFU.EX2 R160, R101 ;  /* 0x0000006500a07308 */ /* 0x000fee0000000800 */
[C---:B------:R-:W-:Y:S03]  /*16a80*/  HMMA.16816.F32.BF16 R88, R104.reuse, R110, R88 ;  /* 0x0000006e6858723c */ /* 0x040fe60000041858 */
[----:B------:R1:W2:Y:S05]  /*16a90*/  MUFU.EX2 R101, R141 ;  /* 0x0000008d00657308 */ /* 0x0002aa0000000800 */
[C---:B----4-:R-:W-:Y:S08]  /*16aa0*/  HMMA.16816.F32.BF16 R92, R104.reuse, R112, R92 ;  /* 0x00000070685c723c */ /* 0x050ff0000004185c */
[----:B------:R-:W-:Y:S07]  /*16ab0*/  HMMA.16816.F32.BF16 R96, R104, R114, R96 ;  /* 0x000000726860723c */ /* 0x000fee0000041860 */
[----:B------:R-:W-:Y:S02]  /*16ac0*/  F2FP.BF16.PACK_AB R104, R181, R182 ;  /* 0x000000b6b568723e */ /* 0x000fe400000010ff */
[----:B------:R-:W-:Y:S01]  /*16ad0*/  F2FP.BF16.PACK_AB R106, R172, R180 ;  /* 0x000000b4ac6a723e */ /* 0x000fe200000010ff */
[----:B-1----:R-:W1:Y:S02]  /*16ae0*/  LDSM.16.MT88.4 R140, [R156+0x3900] ;  /* 0x003900009c8c783b */ /* 0x002e640000004200 */
[----:B---3--:R-:W-:Y:S02]  /*16af0*/  F2FP.BF16.PACK_AB R105, R161, R162 ;  /* 0x000000a2a169723e */ /* 0x008fe400000010ff */
[----:B--2---:R-:W-:Y:S04]  /*16b00*/  F2FP.BF16.PACK_AB R107, R101, R160 ;  /* 0x000000a0656b723e */ /* 0x004fe800000010ff */
[----:B------:R-:W2:Y:S03]  /*16b10*/  LDSM.16.MT88.4 R156, [R156+0x5900] ;  /* 0x005900009c9c783b */ /* 0x000ea60000004200 */
[C---:B------:R-:W-:Y:S05]  /*16b20*/  HMMA.16816.F32.BF16 R108, R104.reuse, R116, R4 ;  /* 0x00000074686c723c */ /* 0x040fea0000041804 */
[----:B------:R-:W3:Y:S03]  /*16b30*/  LDSM.16.MT88.4 R4, [R100+0x5900] ;  /* 0x005900006404783b */ /* 0x000ee60000004200 */
[C---:B------:R-:W-:Y:S05]  /*16b40*/  HMMA.16816.F32.BF16 R112, R104.reuse, R118, R8 ;  /* 0x000000766870723c */ /* 0x040fea0000041808 */
[----:B------:R-:W4:Y:S03]  /*16b50*/  LDSM.16.MT88.4 R8, [R184+0x5900] ;  /* 0x00590000b808783b */ /* 0x000f260000004200 */
[C---:B-----5:R-:W-:Y:S05]  /*16b60*/  HMMA.16816.F32.BF16 R116, R104.reuse, R120, R12 ;  /* 0x000000786874723c */ /* 0x060fea000004180c */
[----:B------:R5:W1:Y:S03]  /*16b70*/  LDSM.16.MT88.4 R12, [R3+0x5900] ;  /* 0x00590000030c783b */ /* 0x000a660000004200 */
[C---:B------:R-:W-:Y:S08]  /*16b80*/  HMMA.16816.F32.BF16 R120, R104.reuse, R122, R16 ;  /* 0x0000007a6878723c */ /* 0x040ff00000041810 */
[C---:B------:R-:W-:Y:S08]  /*16b90*/  HMMA.16816.F32.BF16 R124, R104.reuse, R128, R20 ;  /* 0x00000080687c723c */ /* 0x040ff00000041814 */
[C---:B------:R-:W-:Y:S04]  /*16ba0*/  HMMA.16816.F32.BF16 R128, R104.reuse, R130, R24 ;  /* 0x000000826880723c */ /* 0x040fe80000041818 */
[----:B-----5:R-:W-:Y:S02]  /*16bb0*/  FFMA.FTZ R3, R0, R221, R179 ;  /* 0x000000dd00037223 */ /* 0x020fe400000100b3 */
[----:B------:R-:W-:Y:S02]  /*16bc0*/  FADD.FTZ R0, R213, R2 ;  /* 0x00000002d5007221 */ /* 0x000fe40000010000 */
[C---:B------:R-:W-:Y:S04]  /*16bd0*/  HMMA.16816.F32.BF16 R132, R104.reuse, R136, R28 ;  /* 0x000000886884723c */ /* 0x040fe8000004181c */
[----:B------:R-:W-:Y:S02]  /*16be0*/  FADD.FTZ R2, R178, R3 ;  /* 0x00000003b2027221 */ /* 0x000fe40000010000 */
[----:B------:R-:W-:Y:S02]  /*16bf0*/  FADD.FTZ R0, R212, R0 ;  /* 0x00000000d4007221 */ /* 0x000fe40000010000 */
[C---:B------:R-:W-:Y:S04]  /*16c00*/  HMMA.16816.F32.BF16 R136, R104.reuse, R138, R32 ;  /* 0x0000008a6888723c */ /* 0x040fe80000041820 */
[----:B------:R-:W-:Y:S02]  /*16c10*/  FADD.FTZ R2, R177, R2 ;  /* 0x00000002b1027221 */ /* 0x000fe40000010000 */
[----:B------:R-:W-:Y:S02]  /*16c20*/  FADD.FTZ R0, R211, R0 ;  /* 0x00000000d3007221 */ /* 0x000fe40000010000 */
[C---:B-1----:R-:W-:Y:S04]  /*16c30*/  HMMA.16816.F32.BF16 R36, R104.reuse, R140, R36 ;  /* 0x0000008c6824723c */ /* 0x042fe80000041824 */
        /* <DEDUP_REMOVED lines=23> */
[C---:B--2---:R-:W-:Y:S04]  /*16db0*/  HMMA.16816.F32.BF16 R68, R104.reuse, R156, R68 ;  /* 0x0000009c6844723c */ /* 0x044fe80000041844 */
[----:B------:R-:W-:Y:S01]  /*16dc0*/  FADD.FTZ R0, R163, R3 ;  /* 0x00000003a3007221 */ /* 0x000fe20000010000 */
[----:B------:R-:W-:Y:S01]  /*16dd0*/  IADD3 R3, R199, -0x2, RZ ;  /* 0xfffffffec7037810 */ /* 0x000fe20007ffe0ff */
[----:B------:R-:W-:Y:S02]  /*16de0*/  FADD.FTZ R2, R182, R2 ;  /* 0x00000002b6027221 */ /* 0x000fe40000010000 */
[C---:B------:R-:W-:Y:S03]  /*16df0*/  HMMA.16816.F32.BF16 R72, R104.reuse, R158, R72 ;  /* 0x0000009e6848723c */ /* 0x040fe60000041848 */
[----:B------:R-:W-:Y:S01]  /*16e00*/  ISETP.GE.AND P0, PT, R3, R225, PT ;  /* 0x000000e10300720c */ /* 0x000fe20003f06270 */
[----:B------:R-:W-:Y:S02]  /*16e10*/  FADD.FTZ R0, R162, R0 ;  /* 0x00000000a2007221 */ /* 0x000fe40000010000 */
[----:B------:R-:W-:Y:S02]  /*16e20*/  FADD.FTZ R2, R181, R2 ;  /* 0x00000002b5027221 */ /* 0x000fe40000010000 */
[C---:B---3--:R-:W-:Y:S04]  /*16e30*/  HMMA.16816.F32.BF16 R76, R104.reuse, R4, R76 ;  /* 0x00000004684c723c */ /* 0x048fe8000004184c */
[----:B------:R-:W-:Y:S02]  /*16e40*/  FADD.FTZ R0, R161, R0 ;  /* 0x00000000a1007221 */ /* 0x000fe40000010000 */
[----:B------:R-:W-:Y:S02]  /*16e50*/  FADD.FTZ R2, R180, R2 ;  /* 0x00000002b4027221 */ /* 0x000fe40000010000 */
[C---:B------:R-:W-:Y:S04]  /*16e60*/  HMMA.16816.F32.BF16 R80, R104.reuse, R6, R80 ;  /* 0x000000066850723c */ /* 0x040fe80000041850 */
[----:B------:R-:W-:Y:S02]  /*16e70*/  FADD.FTZ R0, R160, R0 ;  /* 0x00000000a0007221 */ /* 0x000fe40000010000 */
[----:B------:R-:W-:Y:S02]  /*16e80*/  FADD.FTZ R220, R172, R2 ;  /* 0x00000002acdc7221 */ /* 0x000fe40000010000 */
[C---:B----4-:R-:W-:Y:S04]  /*16e90*/  HMMA.16816.F32.BF16 R84, R104.reuse, R8, R84 ;  /* 0x000000086854723c */ /* 0x050fe80000041854 */
[----:B------:R-:W-:Y:S04]  /*16ea0*/  FADD.FTZ R221, R101, R0 ;  /* 0x0000000065dd7221 */ /* 0x000fe80000010000 */
[C---:B------:R-:W-:Y:S08]  /*16eb0*/  HMMA.16816.F32.BF16 R88, R104.reuse, R10, R88 ;  /* 0x0000000a6858723c */ /* 0x040ff00000041858 */
[C---:B------:R-:W-:Y:S08]  /*16ec0*/  HMMA.16816.F32.BF16 R92, R104.reuse, R12, R92 ;  /* 0x0000000c685c723c */ /* 0x040ff0000004185c */
        /* <DEDUP_REMOVED lines=13> */
[C---:B------:R-:W-:Y:S01]  /*16fa0*/  @!P5 IADD3 R3, P0, R0.reuse, R228, RZ ;  /* 0x000000e40003d210 */ /* 0x040fe20007f1e0ff */
        /* <DEDUP_REMOVED lines=22> */
.L_x_1352:
[----:B------:R-:W-:-:S05]  /*17110*/  BRA.DIV ~URZ, `(.L_x_1302) ;  /* 0x00004b727f007947 */ /* 0x000fca000b800000 */
[----:B------:R-:W3:Y:S01]  /*17120*/  SHFL.IDX PT, R0, R10, RZ, 0x181f ;  /* 0x00181fff0a007589 */ /* 0x000ee200000e0000 */
[C---:B------:R-:W-:Y:S01]  /*17130*/  IMAD.SHL.U32 R11, R227.reuse, 0x2, RZ ;  /* 0x00000002e30b7824 */ /* 0x040fe200078e00ff */
[----:B------:R-:W-:Y:S02]  /*17140*/  SHF.L.U64.HI R12, R227, 0x1, R239 ;  /* 0x00000001e30c7819 */ /* 0x000fe400000102ef */
[----:B---3--:R-:W-:Y:S05]  /*17150*/  IADD3 R2, P0, R0, R203, RZ ;  /* 0x000000cb00027210 */ /* 0x008fea0007f1e0ff */
[----:B--2---:R-:W-:Y:S01]  /*17160*/  IMAD.X R3, R4, 0x1, R204, P0 ;  /* 0x0000000104037824 */ /* 0x004fe200000e06cc */
[----:B------:R-:W-:Y:S04]  /*17170*/  IADD3 R8, P0, R0, R196, RZ ;  /* 0x000000c400087210 */ /* 0x000fe80007f1e0ff */
[----:B------:R-:W-:Y:S02]  /*17180*/  IADD3.X R9, R4, R198, RZ, P0, !PT ;  /* 0x000000c604097210 */ /* 0x000fe400007fe4ff */
[----:B------:R-:W-:Y:S01]  /*17190*/  IADD3 R6, P0, R0, R11, RZ ;  /* 0x0000000b00067210 */ /* 0x000fe20007f1e0ff */
[----:B------:R-:W-:Y:S03]  /*171a0*/  IMAD.SHL.U32 R0, R7, 0x2, RZ ;  /* 0x0000000207007824 */ /* 0x000fe600078e00ff */
[----:B------:R-:W-:Y:S02]  /*171b0*/  IADD3.X R7, R4, R12, RZ, P0, !PT ;  /* 0x0000000c04077210 */ /* 0x000fe400007fe4ff */
[----:B------:R-:W-:Y:S01]  /*171c0*/  @!PT LDS RZ, [RZ] ;  /* 0x00000000fffff984 */ /* 0x000fe20000000800 */
[----:B------:R-:W-:Y:S01]  /*171d0*/  @!PT LDS RZ, [RZ] ;  /* 0x00000000fffff984 */ /* 0x000fe20000000800 */
[----:B------:R2:W-:Y:S04]  /*171e0*/  LDGSTS.E.BYPASS.LTC128B.128 [R0+0xc100], [R2.64], !P2 ;  /* 0x0c10000002007fae */ /* 0x0005e8000d101d46 */
[----:B------:R3:W-:Y:S04]  /*171f0*/  LDGSTS.E.BYPASS.LTC128B.128 [R0+0xe100], [R8.64], !P3 ;  /* 0x0e10000008007fae */ /* 0x0007e8000d901d46 */
[----:B------:R3:W4:Y:S04]  /*17200*/  SHFL.IDX PT, R4, R5, 0x1, 0x181f ;  /* 0x00381f0005047f89 */ /* 0x00072800000e0000 */
[----:B------:R3:W-:Y:S04]  /*17210*/  LDGSTS.E.BYPASS.LTC128B.128 [R0+0x10100], [R6.64], !P6 ;  /* 0x1010000006007fae */ /* 0x0007e8000f101d46 */
[----:B--2---:R3:W2:Y:S02]  /*17220*/  SHFL.IDX PT, R2, R10, 0x1, 0x181f ;  /* 0x00381f000a027f89 */ /* 0x0046a400000e0000 */
.L_x_1353:
[----:B--23--:R-:W-:Y:S05]  /*17230*/  IADD3 R8, P0, R2, R203, RZ ;  /* 0x000000cb02087210 */ /* 0x00cfea0007f1e0ff */
[----:B----4-:R-:W-:Y:S01]  /*17240*/  IMAD.X R9, R4, 0x1, R204, P0 ;  /* 0x0000000104097824 */ /* 0x010fe200000e06cc */
        /* <DEDUP_REMOVED lines=10> */
.L_x_1300:
[----:B------:R-:W-:Y:S05]  /*172f0*/  BSYNC B0 ;  /* 0x0000000000007941 */ /* 0x000fea0003800000 */
.L_x_1299:
[C---:B------:R-:W-:Y:S01]  /*17300*/  ISETP.GE.AND P0, PT, R185.reuse, 0x1, PT ;  /* 0x00000001b900780c */ /* 0x040fe20003f06270 */
[----:B------:R-:W0:Y:S01]  /*17310*/  LDGDEPBAR ;  /* 0x00000000000079af */ /* 0x000e220000000000 */
[----:B------:R-:W-:Y:S01]  /*17320*/  IADD3 R185, R185, 0x1, RZ ;  /* 0x00000001b9b97810 */ /* 0x000fe20007ffe0ff */
[----:B------:R-:W-:Y:S01]  /*17330*/  IMAD.MOV.U32 R101, RZ, RZ, R102 ;  /* 0x000000ffff657224 */ /* 0x000fe200078e0066 */
[----:B--2---:R-:W-:Y:S01]  /*17340*/  IADD3 R0, R199, -0x1, RZ ;  /* 0xffffffffc7007810 */ /* 0x004fe20007ffe0ff */
[----:B------:R-:W-:Y:S01]  /*17350*/  IMAD.MOV.U32 R100, RZ, RZ, R103 ;  /* 0x000000ffff647224 */ /* 0x000fe200078e0067 */
[----:B------:R-:W-:Y:S02]  /*17360*/  SEL R185, R185, RZ, !P0 ;  /* 0x000000ffb9b97207 */ /* 0x000fe40004000000 */
[----:B------:R-:W-:Y:S01]  /*17370*/  ISETP.GE.AND P0, PT, R225, R199, PT ;  /* 0x000000c7e100720c */ /* 0x000fe20003f06270 */
[----:B------:R-:W-:Y:S11]  /*17380*/  IMAD.MOV.U32 R199, RZ, RZ, R0 ;  /* 0x000000ffffc77224 */ /* 0x000ff600078e0000 */
[----:B------:R-:W-:Y:S01]  /*17390*/  @!UPT UIADD3 URZ, URZ, URZ, URZ ;  /* 0x0000003f3f3ff290 */ /* 0x000fe2000fffe03f */
[----:B-1----:R-:W-:-:S05]  /*173a0*/  @!P0 BRA `(.L_x_1303) ;  /* 0xffffc51000008947 */ /* 0x002fca000383ffff */
.L_x_1286:
[----:B------:R-:W-:Y:S05]  /*173b0*/  BRA.DIV ~URZ, `(.L_x_1304) ;  /* 0x00004b127f007947 */ /* 0x000fea000b800000 */
[----:B------:R1:W2:Y:S02]  /*173c0*/  SHFL.BFLY PT, R5, R220, 0x2, 0x1f ;  /* 0x0c401f00dc057f89 */ /* 0x0002a400000e0000 */
.L_x_1354:
[----:B--2---:R-:W-:Y:S01]  /*173d0*/  FADD.FTZ R5, R5, R220 ;  /* 0x000000dc05057221 */ /* 0x004fe20000010000 */
[----:B------:R-:W-:Y:S05]  /*173e0*/  BRA.DIV ~URZ, `(.L_x_1305) ;  /* 0x00004b427f007947 */ /* 0x000fea000b800000 */
[----:B------:R-:W2:Y:S04]  /*173f0*/  SHFL.BFLY PT, R0, R221, 0x2, 0x1f ;  /* 0x0c401f00dd007f89 */ /* 0x000ea800000e0000 */
[----:B------:R-:W3:Y:S01]  /*17400*/  SHFL.BFLY PT, R2, R5, 0x1, 0x1f ;  /* 0x0c201f0005027f89 */ /* 0x000ee200000e0000 */
[----:B--2---:R-:W-:Y:S02]  /*17410*/  FADD.FTZ R0, R0, R221 ;  /* 0x000000dd00007221 */ /* 0x004fe40000010000 */
[----:B---3--:R-:W-:-:S03]  /*17420*/  FADD.FTZ R5, R5, R2 ;  /* 0x0000000205057221 */ /* 0x008fc60000010000 */
[----:B------:R2:W3:Y:S04]  /*17430*/  SHFL.BFLY PT, R3, R0, 0x1, 0x1f ;  /* 0x0c201f0000037f89 */ /* 0x0004e800000e0000 */
.L_x_1355:
[----:B------:R-:W-:Y:S01]  /*17440*/  FSETP.NE.FTZ.AND P1, PT, R5, RZ, PT ;  /* 0x000000ff0500720b */ /* 0x000fe20003f35000 */
[----:B---3--:R-:W-:Y:S01]  /*17450*/  FADD.FTZ R3, R3, R0 ;  /* 0x0000000003037221 */ /* 0x008fe20000010000 */
[----:B------:R-:W-:Y:S02]  /*17460*/  MOV R2, RZ ;  /* 0x000000ff00027202 */ /* 0x000fe40000000f00 */
[----:B--2---:R-:W-:Y:S02]  /*17470*/  MOV R0, RZ ;  /* 0x000000ff00007202 */ /* 0x004fe40000000f00 */
[----:B------:R-:W-:Y:S02]  /*17480*/  FSETP.NE.FTZ.AND P0, PT, R3, RZ, PT ;  /* 0x000000ff0300720b */ /* 0x000fe40003f15000 */
[----:B------:R-:W-:-:S05]  /*17490*/  MOV R100, 0xff800000 ;  /* 0xff80000000647802 */ /* 0x000fca0000000f00 */
[----:B------:R-:W2:Y:S01]  /*174a0*/  @P1 MUFU.LG2 R4, R5 ;  /* 0x0000000500041308 */ /* 0x000ea20000000c00 */
        /* <DEDUP_REMOVED lines=109> */
.L_x_1215:
        /* <DEDUP_REMOVED lines=56> */
[----:B------:R-:W-:Y:S02]  /*17f00*/  F2FP.BF16.PACK_AB R50, R51, R50 ;  /* 0x000000323332723e */ /* 0x000fe400000010ff */
[----:B------:R-:W-:Y:S01]  /*17f10*/  F2FP.BF16.PACK_AB R27, R27, R52 ;  /* 0x000000341b1b723e */ /* 0x000fe200000010ff */
        /* <DEDUP_REMOVED lines=9> */
[----:B--2---:R-:W-:Y:S01]  /*17fb0*/  IMAD.MOV.U32 R8, RZ, RZ, 0x40 ;  /* 0x00000040ff087424 */ /* 0x004fe200078e00ff */
[----:B------:R-:W-:Y:S02]  /*17fc0*/  F2FP.BF16.PACK_AB R66, R67, R66 ;  /* 0x000000424342723e */ /* 0x000fe400000010ff */
[----:B------:R-:W-:Y:S02]  /*17fd0*/  F2FP.BF16.PACK_AB R23, R23, R68 ;  /* 0x000000441717723e */ /* 0x000fe400000010ff */
[----:B------:R-:W-:Y:S02]  /*17fe0*/  F2FP.BF16.PACK_AB R70, R71, R70 ;  /* 0x000000464746723e */ /* 0x000fe400000010ff */
[----:B------:R-:W-:Y:S02]  /*17ff0*/  F2FP.BF16.PACK_AB R21, R21, R72 ;  /* 0x000000481515723e */ /* 0x000fe400000010ff */
[----:B---3--:R-:W-:Y:S01]  /*18000*/  SEL R6, R8, 0xffffffc0, !P2 ;  /* 0xffffffc008067807 */ /* 0x008fe20005000000 */
[----:B------:R-:W-:Y:S01]  /*18010*/  IMAD.IADD R8, R4, 0x1, R2 ;  /* 0x0000000104087824 */ /* 0x000fe200078e0202 */
[----:B------:R-:W-:-:S02]  /*18020*/  F2FP.BF16.PACK_AB R74, R75, R74 ;  /* 0x0000004a4b4a723e */ /* 0x000fc400000010ff */
[----:B------:R-:W-:Y:S01]  /*18030*/  F2FP.BF16.PACK_AB R20, R20, R76 ;  /* 0x0000004c1414723e */ /* 0x000fe200000010ff */
[----:B------:R-:W-:Y:S01]  /*18040*/  IMAD.IADD R4, R6, 0x1, R3 ;  /* 0x0000000106047824 */ /* 0x000fe200078e0203 */
[----:B------:R2:W-:Y:S01]  /*18050*/  STS [R8], R7 ;  /* 0x0000000708007388 */ /* 0x0005e20000000800 */
[----:B----4-:R-:W-:Y:S01]  /*18060*/  IMAD.IADD R5, R0, 0x1, R6 ;  /* 0x0000000100057824 */ /* 0x010fe200078e0206 */
[----:B------:R-:W-:Y:S02]  /*18070*/  F2FP.BF16.PACK_AB R19, R19, R78 ;  /* 0x0000004e1313723e */ /* 0x000fe400000010ff */
        /* <DEDUP_REMOVED lines=8> */
[----:B------:R-:W-:Y:S02]  /*18100*/  F2FP.BF16.PACK_AB R10, R10, R90 ;  /* 0x0000005a0a0a723e */ /* 0x000fe400000010ff */
[----:B------:R-:W-:Y:S02]  /*18110*/  F2FP.BF16.PACK_AB R9, R9, R92 ;  /* 0x0000005c0909723e */ /* 0x000fe400000010ff */
[----:B------:R-:W-:Y:S02]  /*18120*/  F2FP.BF16.PACK_AB R15, R15, R94 ;  /* 0x0000005e0f0f723e */ /* 0x000fe400000010ff */
[----:B------:R-:W-:-:S02]  /*18130*/  F2FP.BF16.PACK_AB R14, R14, R96 ;  /* 0x000000600e0e723e */ /* 0x000fc400000010ff */
[----:B------:R-:W-:Y:S01]  /*18140*/  F2FP.BF16.PACK_AB R13, R99, R13 ;  /* 0x0000000d630d723e */ /* 0x000fe200000010ff */
[----:B--2---:R-:W-:Y:S01]  /*18150*/  IMAD.IADD R7, R6, 0x1, R2 ;  /* 0x0000000106077824 */ /* 0x004fe200078e0202 */
[----:B------:R-:W-:Y:S01]  /*18160*/  ISETP.NE.U32.AND P0, PT, RZ, c[0x0][0x500], PT ;  /* 0x00014000ff007a0c */ /* 0x000fe20003f05070 */
[----:B------:R-:W-:Y:S01]  /*18170*/  IMAD.IADD R6, R8, 0x1, R6 ;  /* 0x0000000108067824 */ /* 0x000fe200078e0206 */
[----:B------:R-:W-:Y:S02]  /*18180*/  ISETP.NE.U32.AND P1, PT, RZ, c[0x0][0x508], PT ;  /* 0x00014200ff007a0c */ /* 0x000fe40003f25070 */
[----:B------:R-:W-:Y:S01]  /*18190*/  STS [R7], R34 ;  /* 0x0000002207007388 */ /* 0x000fe20000000800 */
[----:B------:R-:W-:Y:S02]  /*181a0*/  ISETP.NE.AND.EX P0, PT, RZ, c[0x0][0x504], PT, P0 ;  /* 0x00014100ff007a0c */ /* 0x000fe40003f05300 */
[----:B------:R-:W-:Y:S01]  /*181b0*/  ISETP.NE.AND.EX P1, PT, RZ, c[0x0][0x50c], PT, P1 ;  /* 0x00014300ff007a0c */ /* 0x000fe20003f25310 */
[----:B------:R-:W-:Y:S04]  /*181c0*/  STS [R7+0x400], R130 ;  /* 0x0004008207007388 */ /* 0x000fe80000000800 */
        /* <DEDUP_REMOVED lines=30> */
[----:B--2---:R-:W-:-:S03]  /*183b0*/  IMAD.MOV.U32 R2, RZ, RZ, 0x4 ;  /* 0x00000004ff027424 */ /* 0x004fc600078e00ff */
[----:B------:R-:W-:Y:S04]  /*183c0*/  STS [R7+0x8000], R11 ;  /* 0x0080000b07007388 */ /* 0x000fe80000000800 */
[----:B------:R-:W-:Y:S04]  /*183d0*/  STS [R7+0x8400], R10 ;  /* 0x0084000a07007388 */ /* 0x000fe80000000800 */
[----:B------:R2:W-:Y:S04]  /*183e0*/  STS [R4+0x8080], R9 ;  /* 0x0080800904007388 */ /* 0x0005e80000000800 */
[----:B------:R3:W-:Y:S04]  /*183f0*/  STS [R4+0x8480], R15 ;  /* 0x0084800f04007388 */ /* 0x0007e80000000800 */
[----:B------:R3:W-:Y:S04]  /*18400*/  STS [R6+0x8000], R14 ;  /* 0x0080000e06007388 */ /* 0x0007e80000000800 */
[----:B------:R3:W-:Y:S01]  /*18410*/  STS [R6+0x8400], R13 ;  /* 0x0084000d06007388 */ /* 0x0007e20000000800 */
[----:B--2---:R-:W-:-:S03]  /*18420*/  IMAD.WIDE R8, R242, R2, c[0x0][0x500] ;  /* 0x00014000f2087625 */ /* 0x004fc600078e0202 */
[----:B------:R-:W-:Y:S06]  /*18430*/  BAR.SYNC.DEFER_BLOCKING 0x1, 0x100 ;  /* 0x0044000000007b1d */ /* 0x000fec0000010000 */
[----:B------:R-:W2:Y:S01]  /*18440*/  @P0 LDG.E R0, [R8.64] ;  /* 0x0000000608000981 */ /* 0x000ea2000c1e1900 */
[----:B------:R-:W-:Y:S02]  /*18450*/  IMAD.MOV.U32 R24, RZ, RZ, c[0x0][0x388] ;  /* 0x0000e200ff187624 */ /* 0x000fe400078e00ff */
[----:B------:R-:W-:-:S05]  /*18460*/  @P1 IMAD.WIDE R2, R242, R2, c[0x0][0x508] ;  /* 0x00014200f2021625 */ /* 0x000fca00078e0202 */
[----:B------:R4:W5:Y:S02]  /*18470*/  @P1 LDG.E R24, [R2.64] ;  /* 0x0000000602181981 */ /* 0x000964000c1e1900 */
[----:B----4-:R-:W-:Y:S02]  /*18480*/  CS2R R2, SRZ ;  /* 0x0000000000027805 */ /* 0x010fe4000001ff00 */
[--C-:B--2---:R-:W-:Y:S01]  /*18490*/  @P0 SHF.R.S32.HI R3, RZ, 0x1f, R0.reuse ;  /* 0x0000001fff030819 */ /* 0x104fe20000011400 */
[----:B------:R-:W-:Y:S01]  /*184a0*/  @P0 IMAD.MOV.U32 R2, RZ, RZ, R0 ;  /* 0x000000ffff020224 */ /* 0x000fe200078e0000 */
[----:B------:R-:W-:Y:S05]  /*184b0*/  @P1 BRA `(.L_x_1307) ;  /* 0x0000004000001947 */ /* 0x000fea0003800000 */
[----:B---3--:R-:W-:Y:S05]  /*184c0*/  @!P0 BRA `(.L_x_1307) ;  /* 0x0000003000008947 */ /* 0x008fea0003800000 */
[----:B------:R-:W2:Y:S04]  /*184d0*/  LDG.E R4, [R8.64] ;  /* 0x0000000608047981 */ /* 0x000ea8000c1e1900 */
[----:B------:R-:W2:Y:S02]  /*184e0*/  LDG.E R0, [R8.64+0x4] ;  /* 0x0000040608007981 */ /* 0x000ea4000c1e1900 */
[----:B--2--5:R-:W-:-:S02]  /*184f0*/  IADD3 R24, -R4, R0, RZ ;  /* 0x0000000004187210 */ /* 0x024fc40007ffe1ff */
.L_x_1307:
[----:B---3--:R-:W2:Y:S01]  /*18500*/  S2R R9, SR_CTAID.Y ;  /* 0x0000000000097919 */ /* 0x008ea20000002600 */
[----:B------:R-:W-:Y:S01]  /*18510*/  LOP3.LUT R0, R37, 0xffffffe0, RZ, 0xc0, !PT ;  /* 0xffffffe025007812 */ /* 0x000fe200078ec0ff */
[----:B------:R-:W-:Y:S01]  /*18520*/  IMAD.MOV.U32 R8, RZ, RZ, c[0x0][0x4e8] ;  /* 0x00013a00ff087624 */ /* 0x000fe200078e00ff */
[----:B------:R-:W-:Y:S01]  /*18530*/  SHF.R.S32.HI R4, RZ, 0x1f, R36 ;  /* 0x0000001fff047819 */ /* 0x000fe20000011424 */
[----:B------:R-:W3:Y:S01]  /*18540*/  S2R R20, SR_CTAID.X ;  /* 0x0000000000147919 */ /* 0x000ee20000002500 */
[----:B------:R-:W-:Y:S01]  /*18550*/  LEA.HI R16, R39, R45, RZ, 0x3 ;  /* 0x0000002d27107211 */ /* 0x000fe200078f18ff */
[----:B------:R-:W-:Y:S01]  /*18560*/  IMAD.IADD R0, R45, 0x1, -R0 ;  /* 0x000000012d007824 */ /* 0x000fe200078e0a00 */
[----:B------:R-:W-:Y:S01]  /*18570*/  LEA.HI R4, R4, R36, RZ, 0x3 ;  /* 0x0000002404047211 */ /* 0x000fe200078f18ff */
[----:B------:R-:W4:Y:S01]  /*18580*/  S2R R10, SR_CTAID.Y ;  /* 0x00000000000a7919 */ /* 0x000f220000002600 */
        /* <DEDUP_REMOVED lines=11> */
[----:B--2---:R-:W-:Y:S01]  /*18640*/  SHF.R.S32.HI R9, RZ, 0x1f, R9 ;  /* 0x0000001fff097819 */ /* 0x004fe20000011409 */
        /* <DEDUP_REMOVED lines=9> */
[----:B---3--:R-:W-:Y:S01]  /*186e0*/  LEA R0, R20, R6, 0x7 ;  /* 0x0000000614007211 */ /* 0x008fe200078e38ff */
[----:B----4-:R-:W-:Y:S01]  /*186f0*/  IMAD.WIDE.U32 R4, R10, c[0x0][0x490], R2 ;  /* 0x000124000a047a25 */ /* 0x010fe200078e0002 */
        /* <DEDUP_REMOVED lines=48> */
[----:B------:R-:W2:Y:S01]  /*18a00*/  SHFL.IDX PT, R11, R4, RZ, 0x1c1f ;  /* 0x001c1fff040b7589 */ /* 0x000ea200000e0000 */
[----:B------:R-:W-:-:S03]  /*18a10*/  IMAD.WIDE.U32 R2, R7, c[0x0][0x3e0], R2 ;  /* 0x0000f80007027a25 */ /* 0x000fc600078e0002 */
[----:B------:R-:W-:Y:S01]  /*18a20*/  SHFL.IDX PT, R8, R9, 0x1, 0x1c1f ;  /* 0x003c1f0009087f89 */ /* 0x000fe200000e0000 */
[----:B------:R-:W-:-:S03]  /*18a30*/  IMAD R5, R5, c[0x0][0x3e0], RZ ;  /* 0x0000f80005057a24 */ /* 0x000fc600078e02ff */
[----:B------:R3:W4:Y:S01]  /*18a40*/  SHFL.IDX PT, R9, R4, 0x1, 0x1c1f ;  /* 0x003c1f0004097f89 */ /* 0x00072200000e0000 */
[----:B------:R-:W-:Y:S02]  /*18a50*/  IMAD R12, R7, c[0x0][0x3e4], R5 ;  /* 0x0000f900070c7a24 */ /* 0x000fe400078e0205 */
[----:B------:R-:W-:Y:S02]  /*18a60*/  IMAD.SHL.U32 R5, R19, 0x8, RZ ;  /* 0x0000000813057824 */ /* 0x000fe400078e00ff */
[----:B------:R-:W-:-:S03]  /*18a70*/  IMAD.IADD R3, R3, 0x1, R12 ;  /* 0x0000000103037824 */ /* 0x000fc600078e020c */
[----:B------:R-:W-:Y:S01]  /*18a80*/  LOP3.LUT R7, R15, 0x7ffffe00, R5, 0xf8, !PT ;  /* 0x7ffffe000f077812 */ /* 0x000fe200078ef805 */
[----:B---3--:R-:W-:Y:S01]  /*18a90*/  IMAD R4, R0, c[0x0][0x4e8], R14 ;  /* 0x00013a0000047a24 */ /* 0x008fe200078e020e */
        /* <DEDUP_REMOVED lines=9> */
[----:B--2---:R2:W-:Y:S02]  /*18b30*/  @!P1 ST.E [R10.64], R100 ;  /* 0x000000640a009985 */ /* 0x0045e4000c101906 */
[----:B------:R-:W-:Y:S02]  /*18b40*/  IMAD.IADD R3, R3, 0x1, R5 ;  /* 0x0000000103037824 */ /* 0x000fe400078e0205 */
[----:B----4-:R3:W-:Y:S01]  /*18b50*/  @!P0 ST.E [R8.64], R41 ;  /* 0x0000002908008985 */ /* 0x0107e2000c101906 */
[----:B------:R-:W-:-:S03]  /*18b60*/  LEA R25, P0, R2, c[0x0][0x380], 0x1 ;  /* 0x0000e00002197a11 */ /* 0x000fc600078008ff */
[----:B------:R3:W4:Y:S04]  /*18b70*/  LDS.128 R36, [R0+0x1080] ;  /* 0x0010800000247984 */ /* 0x0007280000000c00 */
[----:B------:R3:W1:Y:S04]  /*18b80*/  LDS.128 R48, [R0+0x2080] ;  /* 0x0020800000307984 */ /* 0x0006680000000c00 */
[----:B------:R3:W1:Y:S04]  /*18b90*/  LDS.128 R56, [R0+0x3080] ;  /* 0x0030800000387984 */ /* 0x0006680000000c00 */
[----:B------:R3:W1:Y:S04]  /*18ba0*/  LDS.128 R32, [R0+0x5080] ;  /* 0x0050800000207984 */ /* 0x0006680000000c00 */
[----:B------:R3:W1:Y:S01]  /*18bb0*/  LDS.128 R44, [R0+0x6080] ;  /* 0x00608000002c7984 */ /* 0x0006620000000c00 */
[----:B--2---:R-:W-:-:S03]  /*18bc0*/  LEA R10, R20, R16, 0x7 ;  /* 0x00000010140a7211 */ /* 0x004fc600078e38ff */
[----:B------:R3:W2:Y:S01]  /*18bd0*/  LDS.128 R52, [R0+0x7080] ;  /* 0x0070800000347984 */ /* 0x0006a20000000c00 */
        /* <DEDUP_REMOVED lines=8> */
[----:B----4-:R-:W4:Y:S01]  /*18c60*/  LDS.128 R20, [R0+0x80] ;  /* 0x0000800000147984 */ /* 0x010f220000000c00 */
        /* <DEDUP_REMOVED lines=9> */
[----:B-1-3--:R-:W-:-:S03]  /*18d00*/  @!P2 IMAD.WIDE R8, R6, 0x2, R2 ;  /* 0x000000020608a825 */ /* 0x00afc600078e0202 */
[----:B------:R-:W-:Y:S02]  /*18d10*/  @!P1 LOP3.LUT R4, R4, 0xfffffff8, RZ, 0xc0, !PT ;  /* 0xfffffff804049812 */ /* 0x000fe400078ec0ff */
[----:B------:R-:W-:-:S03]  /*18d20*/  @!P0 SHF.R.S32.HI R0, RZ, 0x1f, R7 ;  /* 0x0000001fff008819 */ /* 0x000fc60000011407 */
[----:B------:R-:W-:Y:S01]  /*18d30*/  @!P1 IMAD.WIDE R4, R4, 0x2, R2 ;  /* 0x0000000204049825 */ /* 0x000fe200078e0202 */
[----:B------:R-:W-:-:S04]  /*18d40*/  @!P0 LEA.HI R0, R0, R7, RZ, 0x3 ;  /* 0x0000000700008211 */ /* 0x000fc800078f18ff */
[----:B------:R-:W-:Y:S01]  /*18d50*/  @!P0 LOP3.LUT R0, R0, 0xfffffff8, RZ, 0xc0, !PT ;  /* 0xfffffff800008812 */ /* 0x000fe200078ec0ff */
[----:B----4-:R1:W-:Y:S04]  /*18d60*/  @!P2 ST.E.128 [R8.64], R20 ;  /* 0x000000140800a985 */ /* 0x0103e8000c101d06 */
[----:B------:R-:W-:Y:S01]  /*18d70*/  @!P0 IMAD.WIDE R2, R0, 0x2, R2 ;  /* 0x0000000200028825 */ /* 0x000fe200078e0202 */
[----:B-----5:R1:W-:Y:S04]  /*18d80*/  @!P1 ST.E.128 [R4.64], R16 ;  /* 0x0000001004009985 */ /* 0x0203e8000c101d06 */
[----:B--2---:R1:W-:Y:S02]  /*18d90*/  @!P0 ST.E.128 [R2.64], R12 ;  /* 0x0000000c02008985 */ /* 0x0043e4000c101d06 */
.L_x_1309:
[----:B----4-:R-:W-:Y:S05]  /*18da0*/  BSYNC B0 ;  /* 0x0000000000007941 */ /* 0x010fea0003800000 */
.L_x_1308:
[----:B---3--:R-:W-:Y:S01]  /*18db0*/  IADD3 R0, R10, 0x20, RZ ;  /* 0x000000200a007810 */ /* 0x008fe20007ffe0ff */
[----:B-1----:R1:W3:Y:S01]  /*18dc0*/  SHFL.IDX PT, R3, R11, 0x1, 0x181f ;  /* 0x00381f000b037f89 */ /* 0x0022e200000e0000 */
        /* <DEDUP_REMOVED lines=21> */
.L_x_1311:
[----:B------:R-:W-:Y:S05]  /*18f20*/  BSYNC B0 ;  /* 0x0000000000007941 */ /* 0x000fea0003800000 */
.L_x_1310:
[----:B------:R-:W-:Y:S01]  /*18f30*/  IADD3 R0, R10, 0x40, RZ ;  /* 0x000000400a007810 */ /* 0x000fe20007ffe0ff */
[----:B---3--:R3:W1:Y:S01]  /*18f40*/  SHFL.IDX PT, R3, R11, 0x2, 0x181f ;  /* 0x00581f000b037f89 */ /* 0x00866200000e0000 */
[----:B------:R-:W-:Y:S02]  /*18f50*/  BSSY B0, `(.L_x_1312) ;  /* 0x0000015000007945 */ /* 0x000fe40003800000 */
[----:B------:R-:W-:Y:S01]  /*18f60*/  ISETP.GE.AND P0, PT, R0, R24, PT ;  /* 0x000000180000720c */ /* 0x000fe20003f06270 */
[----:B----4-:R3:W4:-:S12]  /*18f70*/  SHFL.IDX PT, R2, R25, 0x2, 0x181f ;  /* 0x00581f0019027f89 */ /* 0x01071800000e0000 */
        /* <DEDUP_REMOVED lines=18> */
.L_x_1313:
[----:B------:R-:W-:Y:S05]  /*190a0*/  BSYNC B0 ;  /* 0x0000000000007941 */ /* 0x000fea0003800000 */
.L_x_1312:
[----:B------:R-:W-:Y:S01]  /*190b0*/  IADD3 R0, R10, 0x60, RZ ;  /* 0x000000600a007810 */ /* 0x000fe20007ffe0ff */
[----:B-1----:R1:W3:Y:S03]  /*190c0*/  SHFL.IDX PT, R3, R11, 0x3, 0x181f ;  /* 0x00781f000b037f89 */ /* 0x0022e600000e0000 */
[----:B------:R-:W-:Y:S01]  /*190d0*/  ISETP.GE.AND P0, PT, R0, R24, PT ;  /* 0x000000180000720c */ /* 0x000fe20003f06270 */
[----:B----4-:R1:W4:-:S12]  /*190e0*/  SHFL.IDX PT, R2, R25, 0x3, 0x181f ;  /* 0x00781f0019027f89 */ /* 0x01031800000e0000 */
[----:B------:R-:W-:Y:S05]  /*190f0*/  @P0 EXIT ;  /* 0x000000000000094d */ /* 0x000fea0003800000 */
[C---:B------:R-:W-:Y:S02]  /*19100*/  IADD3 R4, R6.reuse, 0x40, RZ ;  /* 0x0000004006047810 */ /* 0x040fe40007ffe0ff */
[----:B------:R-:W-:Y:S02]  /*19110*/  ISETP.GE.AND P1, PT, R6, c[0x0][0x3c8], PT ;  /* 0x0000f20006007a0c */ /* 0x000fe40003f26270 */
[----:B------:R-:W-:-:S11]  /*19120*/  ISETP.GE.AND P0, PT, R4, c[0x0][0x3c8], PT ;  /* 0x0000f20004007a0c */ /* 0x000fd60003f06270 */
[----:B---34-:R-:W-:Y:S02]  /*19130*/  @!P1 IMAD.WIDE R8, R6, 0x2, R2 ;  /* 0x0000000206089825 */ /* 0x018fe400078e0202 */
[----:B------:R-:W-:-:S03]  /*19140*/  @!P0 SHF.R.S32.HI R0, RZ, 0x1f, R4 ;  /* 0x0000001fff008819 */ /* 0x000fc60000011404 */
[----:B------:R3:W-:Y:S01]  /*19150*/  @!P1 ST.E.128 [R8.64], R56 ;  /* 0x0000003808009985 */ /* 0x0007e2000c101d06 */
[----:B------:R-:W-:-:S04]  /*19160*/  @!P0 LEA.HI R0, R0, R4, RZ, 0x3 ;  /* 0x0000000400008211 */ /* 0x000fc800078f18ff */
[----:B------:R-:W-:-:S05]  /*19170*/  @!P0 LOP3.LUT R0, R0, 0xfffffff8, RZ, 0xc0, !PT ;  /* 0xfffffff800008812 */ /* 0x000fca00078ec0ff */
[----:B------:R-:W-:Y:S01]  /*19180*/  @!P0 IMAD.WIDE R4, R0, 0x2, R2 ;  /* 0x0000000200048825 */ /* 0x000fe200078e0202 */
[----:B------:R-:W-:-:S04]  /*19190*/  IADD3 R0, R6, 0x80, RZ ;  /* 0x0000008006007810 */ /* 0x000fc80007ffe0ff */
[----:B--2---:R3:W-:Y:S01]  /*191a0*/  @!P0 ST.E.128 [R4.64], R52 ;  /* 0x0000003404008985 */ /* 0x0047e2000c101d06 */
[----:B------:R-:W-:-:S13]  /*191b0*/  ISETP.GE.AND P0, PT, R0, c[0x0][0x3c8], PT ;  /* 0x0000f20000007a0c */ /* 0x000fda0003f06270 */
[----:B------:R-:W-:Y:S05]  /*191c0*/  @P0 EXIT ;  /* 0x000000000000094d */ /* 0x000fea0003800000 */
[----:B---3--:R-:W-:-:S04]  /*191d0*/  SHF.R.S32.HI R4, RZ, 0x1f, R0 ;  /* 0x0000001fff047819 */ /* 0x008fc80000011400 */
[----:B------:R-:W-:-:S04]  /*191e0*/  LEA.HI R0, R4, R0, RZ, 0x3 ;  /* 0x0000000004007211 */ /* 0x000fc800078f18ff */
[----:B------:R-:W-:-:S05]  /*191f0*/  LOP3.LUT R0, R0, 0xfffffff8, RZ, 0xc0, !PT ;  /* 0xfffffff800007812 */ /* 0x000fca00078ec0ff */
[----:B------:R-:W-:-:S05]  /*19200*/  IMAD.WIDE R2, R0, 0x2, R2 ;  /* 0x0000000200027825 */ /* 0x000fca00078e0202 */
[----:B------:R-:W-:Y:S01]  /*19210*/  ST.E.128 [R2.64], R60 ;  /* 0x0000003c02007985 */ /* 0x000fe2000c101d06 */
[----:B------:R-:W-:Y:S05]  /*19220*/  EXIT ;  /* 0x000000000000794d */ /* 0x000fea0003800000 */
.L_x_1306:
        /* <DEDUP_REMOVED lines=18> */
.L_x_1314:
        /* <DEDUP_REMOVED lines=43> */
.L_x_1316:
[----:B----4-:R-:W-:Y:S05]  /*19600*/  BSYNC B0 ;  /* 0x0000000000007941 */ /* 0x010fea0003800000 */
.L_x_1315:
        /* <DEDUP_REMOVED lines=45> */
.L_x_1356:
[----:B------:R-:W-:Y:S05]  /*198e0*/  BRA.DIV ~URZ, `(.L_x_1318) ;  /* 0x000027c27f007947 */ /* 0x000fea000b800000 */
[----:B------:R4:W1:Y:S02]  /*198f0*/  SHFL.IDX PT, R2, R14, RZ, 0x181f ;  /* 0x00181fff0e027589 */ /* 0x00086400000e0000 */
.L_x_1357:
        /* <DEDUP_REMOVED lines=20> */
.L_x_1320:
[----:B------:R-:W-:Y:S05]  /*19a40*/  BSYNC B0 ;  /* 0x0000000000007941 */ /* 0x000fea0003800000 */
.L_x_1319:
[----:B------:R-:W-:Y:S05]  /*19a50*/  BRA.DIV ~URZ, `(.L_x_1321) ;  /* 0x000026d27f007947 */ /* 0x000fea000b800000 */
[----:B------:R3:W2:Y:S04]  /*19a60*/  SHFL.IDX PT, R0, R12, 0x1, 0x181f ;  /* 0x00381f000c007f89 */ /* 0x0006a800000e0000 */
[----:B-1----:R3:W1:Y:S02]  /*19a70*/  SHFL.IDX PT, R2, R14, 0x1, 0x181f ;  /* 0x00381f000e027f89 */ /* 0x00266400000e0000 */
.L_x_1358:
        /* <DEDUP_REMOVED lines=20> */
.L_x_1323:
[----:B------:R-:W-:Y:S05]  /*19bc0*/  BSYNC B0 ;  /* 0x0000000000007941 */ /* 0x000fea0003800000 */
.L_x_1322:
[----:B------:R-:W-:Y:S05]  /*19bd0*/  BRA.DIV ~URZ, `(.L_x_1324) ;  /* 0x000026427f007947 */ /* 0x000fea000b800000 */
[----:B------:R2:W3:Y:S02]  /*19be0*/  SHFL.IDX PT, R0, R12, 0x2, 0x181f ;  /* 0x00581f000c007f89 */ /* 0x0004e400000e0000 */
.L_x_1359:
[----:B------:R-:W-:Y:S05]  /*19bf0*/  BRA.DIV ~URZ, `(.L_x_1325) ;  /* 0x000026a27f007947 */ /* 0x000fea000b800000 */
[----:B-1----:R1:W2:Y:S02]  /*19c00*/  SHFL.IDX PT, R2, R14, 0x2, 0x181f ;  /* 0x00581f000e027f89 */ /* 0x0022a400000e0000 */
.L_x_1360:
        /* <DEDUP_REMOVED lines=20> */
.L_x_1327:
[----:B------:R-:W-:Y:S05]  /*19d50*/  BSYNC B0 ;  /* 0x0000000000007941 */ /* 0x000fea0003800000 */
.L_x_1326:
[----:B------:R-:W-:Y:S05]  /*19d60*/  BRA.DIV ~URZ, `(.L_x_1328) ;  /* 0x000025b27f007947 */ /* 0x000fea000b800000 */
[----:B--2---:R2:W3:Y:S04]  /*19d70*/  SHFL.IDX PT, R6, R12, 0x3, 0x181f ;  /* 0x00781f000c067f89 */ /* 0x0044e800000e0000 */
[----:B------:R2:W1:Y:S02]  /*19d80*/  SHFL.IDX PT, R0, R14, 0x3, 0x181f ;  /* 0x00781f000e007f89 */ /* 0x00046400000e0000 */
.L_x_1361:
        /* <DEDUP_REMOVED lines=22> */
.L_x_1216:
[----:B------:R-:W-:Y:S01]  /*19ef0*/  IMAD.MOV.U32 R30, RZ, RZ, R18 ;  /* 0x000000ffff1e7224 */ /* 0x000fe200078e0012 */
[----:B------:R-:W-:Y:S01]  /*19f00*/  MOV R3, 0x181f ;  /* 0x0000181f00037802 */ /* 0x000fe20000000f00 */
[----:B------:R-:W-:Y:S01]  /*19f10*/  IMAD.MOV.U32 R29, RZ, RZ, RZ ;  /* 0x000000ffff1d7224 */ /* 0x000fe200078e00ff */
[----:B------:R-:W-:Y:S02]  /*19f20*/  MOV R160, 0xffffffff ;  /* 0xffffffff00a07802 */ /* 0x000fe40000000f00 */
[----:B------:R-:W-:Y:S02]  /*19f30*/  MOV R2, 0x19f50 ;  /* 0x00019f5000027802 */ /* 0x000fe40000000f00 */
[----:B-----5:R-:W-:Y:S05]  /*19f40*/  CALL.REL.NOINC `($__internal_5_$__cuda_sm70_shflsync_idx_p) ;  /* 0x0000a89000007944 */ /* 0x020fea0003c00000 */
[----:B------:R-:W-:Y:S01]  /*19f50*/  MOV R9, R31 ;  /* 0x0000001f00097202 */ /* 0x000fe20000000f00 */
[----:B------:R-:W-:Y:S05]  /*19f60*/  BRA `(.L_x_1329) ;  /* 0xfffed57000007947 */ /* 0x000fea000383ffff */
.L_x_1217:
[----:B------:R-:W-:Y:S01]  /*19f70*/  IMAD.MOV.U32 R30, RZ, RZ, R19 ;  /* 0x000000ffff1e7224 */ /* 0x000fe200078e0013 */
[----:B------:R-:W-:Y:S01]  /*19f80*/  MOV R3, 0x181f ;  /* 0x0000181f00037802 */ /* 0x000fe20000000f00 */
[----:B------:R-:W-:Y:S01]  /*19f90*/  IMAD.MOV.U32 R29, RZ, RZ, RZ ;  /* 0x000000ffff1d7224 */ /* 0x000fe200078e00ff */
[----:B------:R-:W-:-:S02]  /*19fa0*/  MOV R160, 0xffffffff ;  /* 0xffffffff00a07802 */ /* 0x000fc40000000f00 */
[----:B------:R-:W-:Y:S02]  /*19fb0*/  MOV R2, 0x19fd0 ;  /* 0x00019fd000027802 */ /* 0x000fe40000000f00 */
[----:B-12--5:R-:W-:Y:S05]  /*19fc0*/  CALL.REL.NOINC `($__internal_5_$__cuda_sm70_shflsync_idx_p) ;  /* 0x0000a81000007944 */ /* 0x026fea0003c00000 */
[----:B------:R-:W-:Y:S01]  /*19fd0*/  MOV R2, R31 ;  /* 0x0000001f00027202 */ /* 0x000fe20000000f00 */
[----:B------:R-:W-:Y:S05]  /*19fe0*/  BRA `(.L_x_1330) ;  /* 0xfffed51000007947 */ /* 0x000fea000383ffff */
.L_x_1220:
[----:B------:R-:W-:Y:S01]  /*19ff0*/  IMAD.MOV.U32 R30, RZ, RZ, R18 ;  /* 0x000000ffff1e7224 */ /* 0x000fe200078e0012 */
[----:B--2---:R-:W-:Y:S01]  /*1a000*/  MOV R3, 0x181f ;  /* 0x0000181f00037802 */ /* 0x004fe20000000f00 */
[----:B------:R-:W-:Y:S01]  /*1a010*/  IMAD.MOV.U32 R29, RZ, RZ, 0x1 ;  /* 0x00000001ff1d7424 */ /* 0x000fe200078e00ff */
[----:B------:R-:W-:Y:S02]  /*1a020*/  MOV R160, 0xffffffff ;  /* 0xffffffff00a07802 */ /* 0x000fe40000000f00 */
[----:B----4-:R-:W-:Y:S02]  /*1a030*/  MOV R2, 0x1a050 ;  /* 0x0001a05000027802 */ /* 0x010fe40000000f00 */
[----:B-1-3-5:R-:W-:Y:S05]  /*1a040*/  CALL.REL.NOINC `($__internal_5_$__cuda_sm70_shflsync_idx_p) ;  /* 0x0000a79000007944 */ /* 0x02afea0003c00000 */
[----:B------:R-:W-:Y:S01]  /*1a050*/  IMAD.MOV.U32 R9, RZ, RZ, R31 ;  /* 0x000000ffff097224 */ /* 0x000fe200078e001f */
[----:B------:R-:W-:Y:S01]  /*1a060*/  MOV R30, R19 ;  /* 0x00000013001e7202 */ /* 0x000fe20000000f00 */
[----:B------:R-:W-:Y:S01]  /*1a070*/  IMAD.MOV.U32 R29, RZ, RZ, 0x1 ;  /* 0x00000001ff1d7424 */ /* 0x000fe200078e00ff */
[----:B------:R-:W-:Y:S01]  /*1a080*/  MOV R3, 0x181f ;  /* 0x0000181f00037802 */ /* 0x000fe20000000f00 */
[----:B------:R-:W-:Y:S01]  /*1a090*/  IMAD.MOV.U32 R160, RZ, RZ, -0x1 ;  /* 0xffffffffffa07424 */ /* 0x000fe200078e00ff */
[----:B------:R-:W-:-:S02]  /*1a0a0*/  MOV R2, 0x1a0c0 ;  /* 0x0001a0c000027802 */ /* 0x000fc40000000f00 */
[----:B------:R-:W-:Y:S05]  /*1a0b0*/  CALL.REL.NOINC `($__internal_5_$__cuda_sm70_shflsync_idx_p) ;  /* 0x0000a72000007944 */ /* 0x000fea0003c00000 */
[----:B------:R-:W-:Y:S01]  /*1a0c0*/  MOV R2, R31 ;  /* 0x0000001f00027202 */ /* 0x000fe20000000f00 */
[----:B------:R-:W-:Y:S05]  /*1a0d0*/  BRA `(.L_x_1331) ;  /* 0xfffed5c000007947 */ /* 0x000fea000383ffff */
.L_x_1223:
[----:B------:R-:W-:Y:S01]  /*1a0e0*/  IMAD.MOV.U32 R30, RZ, RZ, R18 ;  /* 0x000000ffff1e7224 */ /* 0x000fe200078e0012 */
[----:B-1----:R-:W-:Y:S01]  /*1a0f0*/  MOV R3, 0x181f ;  /* 0x0000181f00037802 */ /* 0x002fe20000000f00 */
[----:B------:R-:W-:Y:S01]  /*1a100*/  IMAD.MOV.U32 R29, RZ, RZ, 0x2 ;  /* 0x00000002ff1d7424 */ /* 0x000fe200078e00ff */
[----:B------:R-:W-:-:S02]  /*1a110*/  MOV R160, 0xffffffff ;  /* 0xffffffff00a07802 */ /* 0x000fc40000000f00 */
[----:B----4-:R-:W-:Y:S02]  /*1a120*/  MOV R2, 0x1a140 ;  /* 0x0001a14000027802 */ /* 0x010fe40000000f00 */
[----:B--23-5:R-:W-:Y:S05]  /*1a130*/  CALL.REL.NOINC `($__internal_5_$__cuda_sm70_shflsync_idx_p) ;  /* 0x0000a6a000007944 */ /* 0x02cfea0003c00000 */
[----:B------:R-:W-:Y:S01]  /*1a140*/  MOV R9, R31 ;  /* 0x0000001f00097202 */ /* 0x000fe20000000f00 */
[----:B------:R-:W-:Y:S05]  /*1a150*/  BRA `(.L_x_1332) ;  /* 0xfffed6c000007947 */ /* 0x000fea000383ffff */
.L_x_1224:
[----:B------:R-:W-:Y:S01]  /*1a160*/  IMAD.MOV.U32 R30, RZ, RZ, R19 ;  /* 0x000000ffff1e7224 */ /* 0x000fe200078e0013 */
[----:B------:R-:W-:Y:S01]  /*1a170*/  MOV R3, 0x181f ;  /* 0x0000181f00037802 */ /* 0x000fe20000000f00 */
[----:B------:R-:W-:Y:S01]  /*1a180*/  IMAD.MOV.U32 R29, RZ, RZ, 0x2 ;  /* 0x00000002ff1d7424 */ /* 0x000fe200078e00ff */
[----:B------:R-:W-:Y:S02]  /*1a190*/  MOV R160, 0xffffffff ;  /* 0xffffffff00a07802 */ /* 0x000fe40000000f00 */
[----:B----4-:R-:W-:Y:S02]  /*1a1a0*/  MOV R2, 0x1a1c0 ;  /* 0x0001a1c000027802 */ /* 0x010fe40000000f00 */
[----:B-123-5:R-:W-:Y:S05]  /*1a1b0*/  CALL.REL.NOINC `($__internal_5_$__cuda_sm70_shflsync_idx_p) ;  /* 0x0000a62000007944 */ /* 0x02efea0003c00000 */
[----:B------:R-:W-:Y:S01]  /*1a1c0*/  MOV R2, R31 ;  /* 0x0000001f00027202 */ /* 0x000fe20000000f00 */
[----:B------:R-:W-:Y:S05]  /*1a1d0*/  BRA `(.L_x_1333) ;  /* 0xfffed66000007947 */ /* 0x000fea000383ffff */
.L_x_1227:
[----:B------:R-:W-:Y:S01]  /*1a1e0*/  IMAD.MOV.U32 R30, RZ, RZ, R18 ;  /* 0x000000ffff1e7224 */ /* 0x000fe200078e0012 */
[----:B-1----:R-:W-:Y:S01]  /*1a1f0*/  MOV R3, 0x181f ;  /* 0x0000181f00037802 */ /* 0x002fe20000000f00 */
[----:B------:R-:W-:Y:S01]  /*1a200*/  IMAD.MOV.U32 R29, RZ, RZ, 0x3 ;  /* 0x00000003ff1d7424 */ /* 0x000fe200078e00ff */
[----:B------:R-:W-:-:S02]  /*1a210*/  MOV R160, 0xffffffff ;  /* 0xffffffff00a07802 */ /* 0x000fc40000000f00 */
[----:B------:R-:W-:Y:S02]  /*1a220*/  MOV R2, 0x1a240 ;  /* 0x0001a24000027802 */ /* 0x000fe40000000f00 */
[----:B---345:R-:W-:Y:S05]  /*1a230*/  CALL.REL.NOINC `($__internal_5_$__cuda_sm70_shflsync_idx_p) ;  /* 0x0000a5a000007944 */ /* 0x038fea0003c00000 */
[----:B------:R-:W-:Y:S01]  /*1a240*/  IMAD.MOV.U32 R11, RZ, RZ, R31 ;  /* 0x000000ffff0b7224 */ /* 0x000fe200078e001f */
[----:B------:R-:W-:Y:S01]  /*1a250*/  MOV R30, R19 ;  /* 0x00000013001e7202 */ /* 0x000fe20000000f00 */
[----:B------:R-:W-:Y:S01]  /*1a260*/  IMAD.MOV.U32 R29, RZ, RZ, 0x3 ;  /* 0x00000003ff1d7424 */ /* 0x000fe200078e00ff */
[----:B------:R-:W-:Y:S01]  /*1a270*/  MOV R3, 0x181f ;  /* 0x0000181f00037802 */ /* 0x000fe20000000f00 */
[----:B------:R-:W-:Y:S01]  /*1a280*/  IMAD.MOV.U32 R160, RZ, RZ, -0x1 ;  /* 0xffffffffffa07424 */ /* 0x000fe200078e00ff */
[----:B------:R-:W-:Y:S02]  /*1a290*/  MOV R2, 0x1a2b0 ;  /* 0x0001a2b000027802 */ /* 0x000fe40000000f00 */
[----:B------:R-:W-:Y:S05]  /*1a2a0*/  CALL.REL.NOINC `($__internal_5_$__cuda_sm70_shflsync_idx_p) ;  /* 0x0000a53000007944 */ /* 0x000fea0003c00000 */
[----:B------:R-:W-:Y:S01]  /*1a2b0*/  MOV R10, R31 ;  /* 0x0000001f000a7202 */ /* 0x000fe20000000f00 */
[----:B------:R-:W-:Y:S05]  /*1a2c0*/  BRA `(.L_x_1334) ;  /* 0xfffed70000007947 */ /* 0x000fea000383ffff */
.L_x_1230:
[----:B------:R-:W-:Y:S01]  /*1a2d0*/  IMAD.MOV.U32 R30, RZ, RZ, R16 ;  /* 0x000000ffff1e7224 */ /* 0x000fe200078e0010 */
[----:B------:R-:W-:Y:S01]  /*1a2e0*/  MOV R3, 0x181f ;  /* 0x0000181f00037802 */ /* 0x000fe20000000f00 */
[----:B------:R-:W-:Y:S01]  /*1a2f0*/  IMAD.MOV.U32 R29, RZ, RZ, RZ ;  /* 0x000000ffff1d7224 */ /* 0x000fe200078e00ff */
[----:B------:R-:W-:Y:S02]  /*1a300*/  MOV R160, 0xffffffff ;  /* 0xffffffff00a07802 */ /* 0x000fe40000000f00 */
[----:B------:R-:W-:-:S02]  /*1a310*/  MOV R2, 0x1a330 ;  /* 0x0001a33000027802 */ /* 0x000fc40000000f00 */
[----:B------:R-:W-:Y:S05]  /*1a320*/  CALL.REL.NOINC `($__internal_5_$__cuda_sm70_shflsync_idx_p) ;  /* 0x0000a4b000007944 */ /* 0x000fea0003c00000 */
[----:B------:R-:W-:Y:S01]  /*1a330*/  MOV R9, R31 ;  /* 0x0000001f00097202 */ /* 0x000fe20000000f00 */
[----:B------:R-:W-:Y:S05]  /*1a340*/  BRA `(.L_x_1335) ;  /* 0xfffee4d000007947 */ /* 0x000fea000383ffff */
.L_x_1231:
[----:B------:R-:W-:Y:S01]  /*1a350*/  IMAD.MOV.U32 R30, RZ, RZ, R17 ;  /* 0x000000ffff1e7224 */ /* 0x000fe200078e0011 */
[----:B------:R-:W-:Y:S01]  /*1a360*/  MOV R3, 0x181f ;  /* 0x0000181f00037802 */ /* 0x000fe20000000f00 */
[----:B------:R-:W-:Y:S01]  /*1a370*/  IMAD.MOV.U32 R29, RZ, RZ, RZ ;  /* 0x000000ffff1d7224 */ /* 0x000fe200078e00ff */
[----:B------:R-:W-:-:S02]  /*1a380*/  MOV R160, 0xffffffff ;  /* 0xffffffff00a07802 */ /* 0x000fc40000000f00 */
[----:B------:R-:W-:Y:S02]  /*1a390*/  MOV R2, 0x1a3b0 ;  /* 0x0001a3b000027802 */ /* 0x000fe40000000f00 */
[----:B-12---:R-:W-:Y:S05]  /*1a3a0*/  CALL.REL.NOINC `($__internal_5_$__cuda_sm70_shflsync_idx_p) ;  /* 0x0000a43000007944 */ /* 0x006fea0003c00000 */
[C---:B------:R-:W-:Y:S01]  /*1a3b0*/  IMAD.SHL.U32 R20, R212.reuse, 0x2, RZ ;  /* 0x00000002d4147824 */ /* 0x040fe200078e00ff */
[----:B------:R-:W-:Y:S01]  /*1a3c0*/  SHF.R.S32.HI R2, RZ, 0x1f, R212 ;  /* 0x0000001fff027819 */ /* 0x000fe200000114d4 */
[----:B------:R-:W-:Y:S01]  /*1a3d0*/  IMAD.SHL.U32 R18, R241, 0x2, RZ ;  /* 0x00000002f1127824 */ /* 0x000fe200078e00ff */
[C---:B------:R-:W-:Y:S01]  /*1a3e0*/  SHF.L.U64.HI R23, R227.reuse, 0x1, R239 ;  /* 0x00000001e3177819 */ /* 0x040fe200000102ef */
[----:B------:R-:W-:Y:S01]  /*1a3f0*/  IMAD.SHL.U32 R22, R227, 0x2, RZ ;  /* 0x00000002e3167824 */ /* 0x000fe200078e00ff */
[----:B------:R-:W-:Y:S01]  /*1a400*/  SHF.L.U64.HI R21, R212, 0x1, R2 ;  /* 0x00000001d4157819 */ /* 0x000fe20000010202 */
[----:B------:R-:W-:Y:S01]  /*1a410*/  IMAD.MOV.U32 R30, RZ, RZ, R16 ;  /* 0x000000ffff1e7224 */ /* 0x000fe200078e0010 */
[----:B------:R-:W-:Y:S01]  /*1a420*/  IADD3 R12, P0, R31, R20, RZ ;  /* 0x000000141f0c7210 */ /* 0x000fe20007f1e0ff */
[----:B------:R-:W-:Y:S01]  /*1a430*/  IMAD.MOV.U32 R29, RZ, RZ, 0x1 ;  /* 0x00000001ff1d7424 */ /* 0x000fe200078e00ff */
[----:B------:R-:W-:Y:S01]  /*1a440*/  SHF.R.S32.HI R2, RZ, 0x1f, R241 ;  /* 0x0000001fff027819 */ /* 0x000fe200000114f1 */
[----:B------:R-:W-:Y:S01]  /*1a450*/  IMAD.MOV.U32 R160, RZ, RZ, -0x1 ;  /* 0xffffffffffa07424 */ /* 0x000fe200078e00ff */
[----:B------:R-:W-:Y:S01]  /*1a460*/  SEL R25, RZ, 0x10, P6 ;  /* 0x00000010ff197807 */ /* 0x000fe20003000000 */
[----:B------:R-:W-:Y:S01]  /*1a470*/  IMAD.X R13, R9, 0x1, R21, P0 ;  /* 0x00000001090d7824 */ /* 0x000fe200000e0615 */
[----:B------:R-:W-:-:S02]  /*1a480*/  SHF.L.U64.HI R19, R241, 0x1, R2 ;  /* 0x00000001f1137819 */ /* 0x000fc40000010202 */
[----:B------:R-:W-:Y:S02]  /*1a490*/  IADD3 R10, P0, R31, R18, RZ ;  /* 0x000000121f0a7210 */ /* 0x000fe40007f1e0ff */
[----:B------:R-:W-:-:S03]  /*1a4a0*/  IADD3 R2, R212, 0x40, RZ ;  /* 0x00000040d4027810 */ /* 0x000fc60007ffe0ff */
[----:B------:R-:W-:Y:S01]  /*1a4b0*/  IMAD.X R11, R9, 0x1, R19, P0 ;  /* 0x00000001090b7824 */ /* 0x000fe200000e0613 */
[----:B------:R-:W-:Y:S02]  /*1a4c0*/  ISETP.GE.AND P3, PT, R2, c[0x0][0x1d4], PT ;  /* 0x0000750002007a0c */ /* 0x000fe40003f66270 */
[----:B------:R-:W-:Y:S02]  /*1a4d0*/  IADD3 R2, P0, R31, R22, RZ ;  /* 0x000000161f027210 */ /* 0x000fe40007f1e0ff */
[----:B------:R-:W-:-:S03]  /*1a4e0*/  SEL R14, RZ, 0x10, P3 ;  /* 0x00000010ff0e7807 */ /* 0x000fc60001800000 */
[----:B------:R-:W-:Y:S01]  /*1a4f0*/  IMAD.X R3, R9, 0x1, R23, P0 ;  /* 0x0000000109037824 */ /* 0x000fe200000e0617 */
[----:B------:R-:W-:Y:S01]  /*1a500*/  ISETP.GE.AND P0, PT, R212, c[0x0][0x1d4], PT ;  /* 0x00007500d4007a0c */ /* 0x000fe20003f06270 */
[----:B------:R-:W-:-:S03]  /*1a510*/  IMAD.MOV.U32 R9, RZ, RZ, R25 ;  /* 0x000000ffff097224 */ /* 0x000fc600078e0019 */
[----:B------:R-:W-:-:S09]  /*1a520*/  SEL R15, RZ, 0x10, P0 ;  /* 0x00000010ff0f7807 */ /* 0x000fd20000000000 */
[----:B------:R-:W-:Y:S01]  /*1a530*/  @!PT LDS RZ, [RZ] ;  /* 0x00000000fffff984 */ /* 0x000fe20000000800 */
[----:B------:R-:W-:Y:S01]  /*1a540*/  @!PT LDS RZ, [RZ] ;  /* 0x00000000fffff984 */ /* 0x000fe20000000800 */
[----:B------:R-:W-:Y:S01]  /*1a550*/  @!PT LDS RZ, [RZ] ;  /* 0x00000000fffff984 */ /* 0x000fe20000000800 */
[----:B------:R1:W-:Y:S04]  /*1a560*/  LDGSTS.E.BYPASS.LTC128B.128 [R148+0x12100], [R12.64], !P0 ;  /* 0x121000000c947fae */ /* 0x0003e8000c101d46 */
[----:B------:R1:W-:Y:S04]  /*1a570*/  LDGSTS.E.BYPASS.LTC128B.128 [R148+0x14100], [R10.64], !P3 ;  /* 0x141000000a947fae */ /* 0x0003e8000d901d46 */
[----:B------:R2:W-:Y:S02]  /*1a580*/  LDGSTS.E.BYPASS.LTC128B.128 [R148+0x16100], [R2.64], !P6 ;  /* 0x1610000002947fae */ /* 0x0005e4000f101d46 */
[----:B--2---:R-:W-:Y:S01]  /*1a590*/  IMAD.MOV.U32 R3, RZ, RZ, 0x181f ;  /* 0x0000181fff037424 */ /* 0x004fe200078e00ff */
[----:B------:R-:W-:-:S02]  /*1a5a0*/  MOV R2, 0x1a5c0 ;  /* 0x0001a5c000027802 */ /* 0x000fc40000000f00 */
[----:B-1----:R-:W-:Y:S05]  /*1a5b0*/  CALL.REL.NOINC `($__internal_5_$__cuda_sm70_shflsync_idx_p) ;  /* 0x0000a22000007944 */ /* 0x002fea0003c00000 */
        /* <DEDUP_REMOVED lines=9> */
.L_x_1235:
[----:B------:R-:W-:Y:S01]  /*1a650*/  IMAD.MOV.U32 R30, RZ, RZ, R6 ;  /* 0x000000ffff1e7224 */ /* 0x000fe200078e0006 */
[----:B------:R-:W-:Y:S01]  /*1a660*/  MOV R3, 0x181f ;  /* 0x0000181f00037802 */ /* 0x000fe20000000f00 */
[----:B------:R-:W-:Y:S01]  /*1a670*/  IMAD.MOV.U32 R29, RZ, RZ, RZ ;  /* 0x000000ffff1d7224 */ /* 0x000fe200078e00ff */
[----:B------:R-:W-:-:S02]  /*1a680*/  MOV R160, 0xffffffff ;  /* 0xffffffff00a07802 */ /* 0x000fc40000000f00 */
[----:B------:R-:W-:Y:S02]  /*1a690*/  MOV R2, 0x1a6b0 ;  /* 0x0001a6b000027802 */ /* 0x000fe40000000f00 */
[----:B-1234-:R-:W-:Y:S05]  /*1a6a0*/  CALL.REL.NOINC `($__internal_5_$__cuda_sm70_shflsync_idx_p) ;  /* 0x0000a13000007944 */ /* 0x01efea0003c00000 */
[----:B------:R-:W-:Y:S01]  /*1a6b0*/  MOV R5, R31 ;  /* 0x0000001f00057202 */ /* 0x000fe20000000f00 */
[----:B------:R-:W-:Y:S05]  /*1a6c0*/  BRA `(.L_x_1337) ;  /* 0xfffee76000007947 */ /* 0x000fea000383ffff */
.L_x_1236:
[----:B------:R-:W-:Y:S01]  /*1a6d0*/  IMAD.MOV.U32 R30, RZ, RZ, R22 ;  /* 0x000000ffff1e7224 */ /* 0x000fe200078e0016 */
[----:B------:R-:W-:Y:S01]  /*1a6e0*/  MOV R3, 0x181f ;  /* 0x0000181f00037802 */ /* 0x000fe20000000f00 */
[----:B------:R-:W-:Y:S01]  /*1a6f0*/  IMAD.MOV.U32 R29, RZ, RZ, RZ ;  /* 0x000000ffff1d7224 */ /* 0x000fe200078e00ff */
[----:B------:R-:W-:Y:S02]  /*1a700*/  MOV R160, 0xffffffff ;  /* 0xffffffff00a07802 */ /* 0x000fe40000000f00 */
[----:B------:R-:W-:Y:S02]  /*1a710*/  MOV R2, 0x1a730 ;  /* 0x0001a73000027802 */ /* 0x000fe40000000f00 */
[----:B-1234-:R-:W-:Y:S05]  /*1a720*/  CALL.REL.NOINC `($__internal_5_$__cuda_sm70_shflsync_idx_p) ;  /* 0x0000a0b000007944 */ /* 0x01efea0003c00000 */
[C---:B------:R-:W-:Y:S01]  /*1a730*/  IMAD.SHL.U32 R25, R212.reuse, 0x2, RZ ;  /* 0x00000002d4197824 */ /* 0x040fe200078e00ff */
[----:B------:R-:W-:Y:S01]  /*1a740*/  SHF.R.S32.HI R3, RZ, 0x1f, R212 ;  /* 0x0000001fff037819 */ /* 0x000fe200000114d4 */
[----:B------:R-:W-:Y:S01]  /*1a750*/  IMAD.SHL.U32 R23, R241, 0x2, RZ ;  /* 0x00000002f1177824 */ /* 0x000fe200078e00ff */
[----:B------:R-:W-:Y:S01]  /*1a760*/  SHF.R.S32.HI R2, RZ, 0x1f, R241 ;  /* 0x0000001fff027819 */ /* 0x000fe200000114f1 */
[----:B------:R-:W-:Y:S01]  /*1a770*/  IMAD.SHL.U32 R27, R227, 0x2, RZ ;  /* 0x00000002e31b7824 */ /* 0x000fe200078e00ff */
[----:B------:R-:W-:Y:S01]  /*1a780*/  SHF.L.U64.HI R26, R212, 0x1, R3 ;  /* 0x00000001d41a7819 */ /* 0x000fe20000010203 */
[----:B------:R-:W-:Y:S01]  /*1a790*/  IMAD.MOV.U32 R30, RZ, RZ, R6 ;  /* 0x000000ffff1e7224 */ /* 0x000fe200078e0006 */
[----:B------:R-:W-:Y:S01]  /*1a7a0*/  IADD3 R14, P0, R31, R25, RZ ;  /* 0x000000191f0e7210 */ /* 0x000fe20007f1e0ff */
[----:B------:R-:W-:Y:S01]  /*1a7b0*/  IMAD.MOV.U32 R160, RZ, RZ, -0x1 ;  /* 0xffffffffffa07424 */ /* 0x000fe200078e00ff */
[----:B------:R-:W-:-:S02]  /*1a7c0*/  SHF.L.U64.HI R24, R241, 0x1, R2 ;  /* 0x00000001f1187819 */ /* 0x000fc40000010202 */
[C---:B------:R-:W-:Y:S01]  /*1a7d0*/  IADD3 R2, R212.reuse, 0x40, RZ ;  /* 0x00000040d4027810 */ /* 0x040fe20007ffe0ff */
[----:B------:R-:W-:Y:S01]  /*1a7e0*/  IMAD.X R15, R5, 0x1, R26, P0 ;  /* 0x00000001050f7824 */ /* 0x000fe200000e061a */
[----:B------:R-:W-:Y:S02]  /*1a7f0*/  IADD3 R12, P0, R31, R23, RZ ;  /* 0x000000171f0c7210 */ /* 0x000fe40007f1e0ff */
[----:B------:R-:W-:Y:S02]  /*1a800*/  ISETP.GE.AND P4, PT, R212, c[0x0][0x1d4], PT ;  /* 0x00007500d4007a0c */ /* 0x000fe40003f86270 */
[----:B------:R-:W-:Y:S01]  /*1a810*/  ISETP.GE.AND P3, PT, R2, c[0x0][0x1d4], PT ;  /* 0x0000750002007a0c */ /* 0x000fe20003f66270 */
[----:B------:R-:W-:Y:S01]  /*1a820*/  IMAD.X R13, R5, 0x1, R24, P0 ;  /* 0x00000001050d7824 */ /* 0x000fe200000e0618 */
[----:B------:R-:W-:Y:S02]  /*1a830*/  SHF.L.U64.HI R28, R227, 0x1, R239 ;  /* 0x00000001e31c7819 */ /* 0x000fe400000102ef */
[----:B------:R-:W-:-:S02]  /*1a840*/  IADD3 R2, P0, R31, R27, RZ ;  /* 0x0000001b1f027210 */ /* 0x000fc40007f1e0ff */
[----:B------:R-:W-:Y:S02]  /*1a850*/  SEL R29, RZ, 0x10, P6 ;  /* 0x00000010ff1d7807 */ /* 0x000fe40003000000 */
[----:B------:R-:W-:Y:S01]  /*1a860*/  SEL R21, RZ, 0x10, P4 ;  /* 0x00000010ff157807 */ /* 0x000fe20002000000 */
[----:B------:R-:W-:Y:S01]  /*1a870*/  IMAD.X R3, R5, 0x1, R28, P0 ;  /* 0x0000000105037824 */ /* 0x000fe200000e061c */
[----:B------:R-:W-:Y:S01]  /*1a880*/  SEL R20, RZ, 0x10, P3 ;  /* 0x00000010ff147807 */ /* 0x000fe20001800000 */
[----:B------:R-:W-:Y:S01]  /*1a890*/  @!PT LDS RZ, [RZ] ;  /* 0x00000000fffff984 */ /* 0x000fe20000000800 */
[----:B------:R-:W-:Y:S01]  /*1a8a0*/  @!PT LDS RZ, [RZ] ;  /* 0x00000000fffff984 */ /* 0x000fe20000000800 */
[----:B------:R-:W-:Y:S01]  /*1a8b0*/  @!PT LDS RZ, [RZ] ;  /* 0x00000000fffff984 */ /* 0x000fe20000000800 */
[----:B------:R1:W-:Y:S01]  /*1a8c0*/  LDGSTS.E.BYPASS.LTC128B.128 [R230+0x6000], [R14.64], !P4 ;  /* 0x060000000ee67fae */ /* 0x0003e2000e101d46 */
[----:B------:R-:W-:Y:S02]  /*1a8d0*/  IMAD.MOV.U32 R6, RZ, RZ, R29 ;  /* 0x000000ffff067224 */ /* 0x000fe400078e001d */
[----:B------:R-:W-:Y:S01]  /*1a8e0*/  IMAD.MOV.U32 R29, RZ, RZ, 0x1 ;  /* 0x00000001ff1d7424 */ /* 0x000fe200078e00ff */
        /* <DEDUP_REMOVED lines=14> */
.L_x_1247:
[----:B------:R-:W-:Y:S01]  /*1a9d0*/  IMAD.MOV.U32 R30, RZ, RZ, R5 ;  /* 0x000000ffff1e7224 */ /* 0x000fe200078e0005 */
[----:B------:R-:W-:Y:S01]  /*1a9e0*/  MOV R3, 0x181f ;  /* 0x0000181f00037802 */ /* 0x000fe20000000f00 */
[----:B------:R-:W-:Y:S01]  /*1a9f0*/  IMAD.MOV.U32 R29, RZ, RZ, RZ ;  /* 0x000000ffff1d7224 */ /* 0x000fe200078e00ff */
[----:B------:R-:W-:-:S02]  /*1aa00*/  MOV R160, 0xffffffff ;  /* 0xffffffff00a07802 */ /* 0x000fc40000000f00 */
[----:B------:R-:W-:Y:S02]  /*1aa10*/  MOV R2, 0x1aa30 ;  /* 0x0001aa3000027802 */ /* 0x000fe40000000f00 */
[----:B------:R-:W-:Y:S05]  /*1aa20*/  CALL.REL.NOINC `($__internal_5_$__cuda_sm70_shflsync_idx_p) ;  /* 0x00009db000007944 */ /* 0x000fea0003c00000 */
[----:B------:R-:W-:Y:S01]  /*1aa30*/  MOV R4, R31 ;  /* 0x0000001f00047202 */ /* 0x000fe20000000f00 */
[----:B------:R-:W-:Y:S05]  /*1aa40*/  BRA `(.L_x_1339) ;  /* 0xffff159000007947 */ /* 0x000fea000383ffff */
.L_x_1248:
[----:B------:R-:W-:Y:S01]  /*1aa50*/  IMAD.MOV.U32 R30, RZ, RZ, R13 ;  /* 0x000000ffff1e7224 */ /* 0x000fe200078e000d */
[----:B------:R-:W-:Y:S01]  /*1aa60*/  MOV R3, 0x181f ;  /* 0x0000181f00037802 */ /* 0x000fe20000000f00 */
[----:B------:R-:W-:Y:S01]  /*1aa70*/  IMAD.MOV.U32 R29, RZ, RZ, RZ ;  /* 0x000000ffff1d7224 */ /* 0x000fe200078e00ff */
[----:B------:R-:W-:Y:S02]  /*1aa80*/  MOV R160, 0xffffffff ;  /* 0xffffffff00a07802 */ /* 0x000fe40000000f00 */
[----:B------:R-:W-:Y:S02]  /*1aa90*/  MOV R2, 0x1aab0 ;  /* 0x0001aab000027802 */ /* 0x000fe40000000f00 */
[----:B-12---:R-:W-:Y:S05]  /*1aaa0*/  CALL.REL.NOINC `($__internal_5_$__cuda_sm70_shflsync_idx_p) ;  /* 0x00009d3000007944 */ /* 0x006fea0003c00000 */
[----:B------:R-:W-:Y:S01]  /*1aab0*/  SHF.R.S32.HI R0, RZ, 0x1f, R241 ;  /* 0x0000001fff007819 */ /* 0x000fe200000114f1 */
[C---:B------:R-:W-:Y:S01]  /*1aac0*/  IMAD.SHL.U32 R12, R212.reuse, 0x2, RZ ;  /* 0x00000002d40c7824 */ /* 0x040fe200078e00ff */
[----:B------:R-:W-:Y:S01]  /*1aad0*/  SHF.R.S32.HI R2, RZ, 0x1f, R212 ;  /* 0x0000001fff027819 */ /* 0x000fe200000114d4 */
[C---:B------:R-:W-:Y:S01]  /*1aae0*/  IMAD.SHL.U32 R15, R241.reuse, 0x2, RZ ;  /* 0x00000002f10f7824 */ /* 0x040fe200078e00ff */
[----:B------:R-:W-:Y:S01]  /*1aaf0*/  SHF.L.U64.HI R16, R241, 0x1, R0 ;  /* 0x00000001f1107819 */ /* 0x000fe20000010200 */
[----:B------:R-:W-:Y:S01]  /*1ab00*/  IMAD.SHL.U32 R17, R227, 0x2, RZ ;  /* 0x00000002e3117824 */ /* 0x000fe200078e00ff */
[C---:B------:R-:W-:Y:S01]  /*1ab10*/  IADD3 R0, R212.reuse, 0x40, RZ ;  /* 0x00000040d4007810 */ /* 0x040fe20007ffe0ff */
[----:B------:R-:W-:Y:S01]  /*1ab20*/  IMAD.MOV.U32 R30, RZ, RZ, R5 ;  /* 0x000000ffff1e7224 */ /* 0x000fe200078e0005 */
[C---:B------:R-:W-:Y:S01]  /*1ab30*/  SHF.L.U64.HI R14, R212.reuse, 0x1, R2 ;  /* 0x00000001d40e7819 */ /* 0x040fe20000010202 */
[----:B------:R-:W-:Y:S01]  /*1ab40*/  IMAD.MOV.U32 R29, RZ, RZ, 0x1 ;  /* 0x00000001ff1d7424 */ /* 0x000fe200078e00ff */
[----:B------:R-:W-:Y:S01]  /*1ab50*/  IADD3 R8, P0, R31, R12, RZ ;  /* 0x0000000c1f087210 */ /* 0x000fe20007f1e0ff */
[----:B------:R-:W-:Y:S01]  /*1ab60*/  IMAD.MOV.U32 R160, RZ, RZ, -0x1 ;  /* 0xffffffffffa07424 */ /* 0x000fe200078e00ff */
[----:B------:R-:W-:-:S02]  /*1ab70*/  ISETP.GE.AND P4, PT, R212, c[0x0][0x1d4], PT ;  /* 0x00007500d4007a0c */ /* 0x000fc40003f86270 */
[----:B------:R-:W-:Y:S01]  /*1ab80*/  ISETP.GE.AND P3, PT, R0, c[0x0][0x1d4], PT ;  /* 0x0000750000007a0c */ /* 0x000fe20003f66270 */
[C---:B------:R-:W-:Y:S01]  /*1ab90*/  IMAD.X R9, R4.reuse, 0x1, R14, P0 ;  /* 0x0000000104097824 */ /* 0x040fe200000e060e */
[----:B------:R-:W-:Y:S02]  /*1aba0*/  IADD3 R6, P2, R31, R15, RZ ;  /* 0x0000000f1f067210 */ /* 0x000fe40007f5e0ff */
[----:B------:R-:W-:Y:S02]  /*1abb0*/  SHF.L.U64.HI R18, R227, 0x1, R239 ;  /* 0x00000001e3127819 */ /* 0x000fe400000102ef */
[----:B------:R-:W-:Y:S01]  /*1abc0*/  IADD3 R2, P0, R31, R17, RZ ;  /* 0x000000111f027210 */ /* 0x000fe20007f1e0ff */
[C---:B------:R-:W-:Y:S01]  /*1abd0*/  IMAD.X R7, R4.reuse, 0x1, R16, P2 ;  /* 0x0000000104077824 */ /* 0x040fe200010e0610 */
[----:B------:R-:W-:Y:S02]  /*1abe0*/  SEL R0, RZ, 0x10, P6 ;  /* 0x00000010ff007807 */ /* 0x000fe40003000000 */
[----:B------:R-:W-:Y:S01]  /*1abf0*/  SEL R11, RZ, 0x10, P4 ;  /* 0x00000010ff0b7807 */ /* 0x000fe20002000000 */
[----:B------:R-:W-:Y:S01]  /*1ac00*/  IMAD.X R3, R4, 0x1, R18, P0 ;  /* 0x0000000104037824 */ /* 0x000fe200000e0612 */
[----:B------:R-:W-:Y:S01]  /*1ac10*/  @!PT LDS RZ, [RZ] ;  /* 0x00000000fffff984 */ /* 0x000fe20000000800 */
[----:B------:R-:W-:Y:S01]  /*1ac20*/  @!PT LDS RZ, [RZ] ;  /* 0x00000000fffff984 */ /* 0x000fe20000000800 */
[----:B------:R-:W-:Y:S01]  /*1ac30*/  @!PT LDS RZ, [RZ] ;  /* 0x00000000fffff984 */ /* 0x000fe20000000800 */
[----:B------:R1:W-:Y:S01]  /*1ac40*/  LDGSTS.E.BYPASS.LTC128B.128 [R148+0xc100], [R8.64], !P4 ;  /* 0x0c10000008947fae */ /* 0x0003e2000e101d46 */
[----:B------:R-:W-:Y:S01]  /*1ac50*/  SEL R10, RZ, 0x10, P3 ;  /* 0x00000010ff0a7807 */ /* 0x000fe20001800000 */
[----:B------:R-:W-:-:S02]  /*1ac60*/  IMAD.MOV.U32 R5, RZ, RZ, R0 ;  /* 0x000000ffff057224 */ /* 0x000fc400078e0000 */
[----:B------:R1:W-:Y:S04]  /*1ac70*/  LDGSTS.E.BYPASS.LTC128B.128 [R148+0xe100], [R6.64], !P3 ;  /* 0x0e10000006947fae */ /* 0x0003e8000d901d46 */
[----:B------:R2:W-:Y:S02]  /*1ac80*/  LDGSTS.E.BYPASS.LTC128B.128 [R148+0x10100], [R2.64], !P6 ;  /* 0x1010000002947fae */ /* 0x0005e4000f101d46 */
[----:B--2---:R-:W-:Y:S01]  /*1ac90*/  IMAD.MOV.U32 R3, RZ, RZ, 0x181f ;  /* 0x0000181fff037424 */ /* 0x004fe200078e00ff */
[----:B------:R-:W-:Y:S02]  /*1aca0*/  MOV R2, 0x1acc0 ;  /* 0x0001acc000027802 */ /* 0x000fe40000000f00 */
        /* <DEDUP_REMOVED lines=10> */
.L_x_1256:
[----:B------:R-:W-:Y:S01]  /*1ad50*/  MOV R3, 0x181f ;  /* 0x0000181f00037802 */ /* 0x000fe20000000f00 */
[----:B------:R-:W-:Y:S01]  /*1ad60*/  IMAD.MOV.U32 R30, RZ, RZ, R5 ;  /* 0x000000ffff1e7224 */ /* 0x000fe200078e0005 */
[----:B------:R-:W-:Y:S01]  /*1ad70*/  MOV R160, 0xffffffff ;  /* 0xffffffff00a07802 */ /* 0x000fe20000000f00 */
[----:B------:R-:W-:Y:S01]  /*1ad80*/  IMAD.MOV.U32 R29, RZ, RZ, RZ ;  /* 0x000000ffff1d7224 */ /* 0x000fe200078e00ff */
[----:B------:R-:W-:Y:S02]  /*1ad90*/  MOV R2, 0x1adb0 ;  /* 0x0001adb000027802 */ /* 0x000fe40000000f00 */
[----:B-1234-:R-:W-:Y:S05]  /*1ada0*/  CALL.REL.NOINC `($__internal_5_$__cuda_sm70_shflsync_idx_p) ;  /* 0x00009a3000007944 */ /* 0x01efea0003c00000 */
[----:B------:R-:W-:Y:S01]  /*1adb0*/  MOV R4, R31 ;  /* 0x0000001f00047202 */ /* 0x000fe20000000f00 */
[----:B------:R-:W-:-:S05]  /*1adc0*/  BRA `(.L_x_1341) ;  /* 0xffff1af000007947 */ /* 0x000fca000383ffff */
.L_x_1257:
[----:B------:R-:W-:Y:S01]  /*1add0*/  MOV R3, 0x181f ;  /* 0x0000181f00037802 */ /* 0x000fe20000000f00 */
[----:B------:R-:W-:Y:S01]  /*1ade0*/  IMAD.MOV.U32 R30, RZ, RZ, R20 ;  /* 0x000000ffff1e7224 */ /* 0x000fe200078e0014 */
[----:B------:R-:W-:Y:S01]  /*1adf0*/  MOV R160, 0xffffffff ;  /* 0xffffffff00a07802 */ /* 0x000fe20000000f00 */
[----:B------:R-:W-:Y:S01]  /*1ae00*/  IMAD.MOV.U32 R29, RZ, RZ, RZ ;  /* 0x000000ffff1d7224 */ /* 0x000fe200078e00ff */
[----:B------:R-:W-:Y:S02]  /*1ae10*/  MOV R2, 0x1ae30 ;  /* 0x0001ae3000027802 */ /* 0x000fe40000000f00 */
[----:B-1234-:R-:W-:Y:S05]  /*1ae20*/  CALL.REL.NOINC `($__internal_5_$__cuda_sm70_shflsync_idx_p) ;  /* 0x000099b000007944 */ /* 0x01efea0003c00000 */
[C---:B------:R-:W-:Y:S01]  /*1ae30*/  IADD3 R12, P0, R31.reuse, R243, RZ ;  /* 0x000000f31f0c7210 */ /* 0x040fe20007f1e0ff */
[----:B------:R-:W-:Y:S01]  /*1ae40*/  IMAD.MOV.U32 R30, RZ, RZ, R5 ;  /* 0x000000ffff1e7224 */ /* 0x000fe200078e0005 */
[----:B------:R-:W-:Y:S01]  /*1ae50*/  IADD3 R14, R212, 0x40, RZ ;  /* 0x00000040d40e7810 */ /* 0x000fe20007ffe0ff */
[----:B------:R-:W-:Y:S01]  /*1ae60*/  IMAD.MOV.U32 R29, RZ, RZ, 0x1 ;  /* 0x00000001ff1d7424 */ /* 0x000fe200078e00ff */
[----:B------:R-:W-:Y:S01]  /*1ae70*/  MOV R15, R218 ;  /* 0x000000da000f7202 */ /* 0x000fe20000000f00 */
[----:B------:R-:W-:Y:S01]  /*1ae80*/  IMAD.X R13, R4, 0x1, R207, P0 ;  /* 0x00000001040d7824 */ /* 0x000fe200000e06cf */
[C---:B------:R-:W-:Y:S02]  /*1ae90*/  IADD3 R6, P0, R31.reuse, R205, RZ ;  /* 0x000000cd1f067210 */ /* 0x040fe40007f1e0ff */
[----:B------:R-:W-:Y:S02]  /*1aea0*/  ISETP.GE.AND P2, PT, R14, c[0x0][0x1d4], PT ;  /* 0x000075000e007a0c */ /* 0x000fe40003f46270 */
[----:B------:R-:W-:Y:S01]  /*1aeb0*/  SEL R14, RZ, 0x10, P6 ;  /* 0x00000010ff0e7807 */ /* 0x000fe20003000000 */
[C---:B------:R-:W-:Y:S01]  /*1aec0*/  IMAD.X R7, R4.reuse, 0x1, R206, P0 ;  /* 0x0000000104077824 */ /* 0x040fe200000e06ce */
[----:B------:R-:W-:Y:S02]  /*1aed0*/  IADD3 R2, P0, R31, R203, RZ ;  /* 0x000000cb1f027210 */ /* 0x000fe40007f1e0ff */
[----:B------:R-:W-:Y:S03]  /*1aee0*/  MOV R160, 0xffffffff ;  /* 0xffffffff00a07802 */ /* 0x000fe60000000f00 */
[----:B------:R-:W-:Y:S01]  /*1aef0*/  IMAD.X R3, R4, 0x1, R204, P0 ;  /* 0x0000000104037824 */ /* 0x000fe200000e06cc */
[----:B------:R-:W-:Y:S01]  /*1af00*/  ISETP.GE.AND P0, PT, R212, c[0x0][0x1d4], PT ;  /* 0x00007500d4007a0c */ /* 0x000fe20003f06270 */
[----:B------:R-:W-:Y:S11]  /*1af10*/  IMAD R4, R202, 0x6000, R230 ;  /* 0x00006000ca047824 */ /* 0x000ff600078e02e6 */
[----:B------:R-:W-:Y:S01]  /*1af20*/  @!UPT UIADD3 URZ, URZ, URZ, URZ ;  /* 0x0000003f3f3ff290 */ /* 0x000fe2000fffe03f */
[----:B------:R-:W-:Y:S01]  /*1af30*/  @!PT LDS RZ, [RZ] ;  /* 0x00000000fffff984 */ /* 0x000fe20000000800 */
[----:B------:R-:W-:Y:S01]  /*1af40*/  @!PT LDS RZ, [RZ] ;  /* 0x00000000fffff984 */ /* 0x000fe20000000800 */
[----:B------:R-:W-:Y:S01]  /*1af50*/  @!PT LDS RZ, [RZ] ;  /* 0x00000000fffff984 */ /* 0x000fe20000000800 */
[----:B------:R1:W-:Y:S04]  /*1af60*/  LDGSTS.E.BYPASS.LTC128B.128 [R4], [R12.64], !P0 ;  /* 0x000000000c047fae */ /* 0x0003e8000c101d46 */
[----:B------:R1:W-:Y:S04]  /*1af70*/  LDGSTS.E.BYPASS.LTC128B.128 [R4+0x2000], [R6.64], !P2 ;  /* 0x0200000006047fae */ /* 0x0003e8000d101d46 */
[----:B------:R2:W-:Y:S02]  /*1af80*/  LDGSTS.E.BYPASS.LTC128B.128 [R4+0x4000], [R2.64], !P6 ;  /* 0x0400000002047fae */ /* 0x0005e4000f101d46 */
[----:B--2---:R-:W-:Y:S01]  /*1af90*/  MOV R2, 0x1afc0 ;  /* 0x0001afc000027802 */ /* 0x004fe20000000f00 */
[----:B------:R-:W-:Y:S02]  /*1afa0*/  IMAD.MOV.U32 R3, RZ, RZ, 0x181f ;  /* 0x0000181fff037424 */ /* 0x000fe400078e00ff */
[----:B-1----:R-:W-:Y:S05]  /*1afb0*/  CALL.REL.NOINC `($__internal_5_$__cuda_sm70_shflsync_idx_p) ;  /* 0x0000982000007944 */ /* 0x002fea0003c00000 */
[----:B------:R-:W-:Y:S01]  /*1afc0*/  MOV R30, R20 ;  /* 0x00000014001e7202 */ /* 0x000fe20000000f00 */
[----:B------:R-:W-:Y:S01]  /*1afd0*/  IMAD.MOV.U32 R5, RZ, RZ, R31 ;  /* 0x000000ffff057224 */ /* 0x000fe200078e001f */
[----:B------:R-:W-:Y:S01]  /*1afe0*/  MOV R3, 0x181f ;  /* 0x0000181f00037802 */ /* 0x000fe20000000f00 */
[----:B------:R-:W-:Y:S01]  /*1aff0*/  IMAD.MOV.U32 R29, RZ, RZ, 0x1 ;  /* 0x00000001ff1d7424 */ /* 0x000fe200078e00ff */
[----:B------:R-:W-:Y:S01]  /*1b000*/  MOV R2, 0x1b030 ;  /* 0x0001b03000027802 */ /* 0x000fe20000000f00 */
[----:B------:R-:W-:Y:S02]  /*1b010*/  IMAD.MOV.U32 R160, RZ, RZ, -0x1 ;  /* 0xffffffffffa07424 */ /* 0x000fe400078e00ff */
[----:B------:R-:W-:Y:S05]  /*1b020*/  CALL.REL.NOINC `($__internal_5_$__cuda_sm70_shflsync_idx_p) ;  /* 0x000097b000007944 */ /* 0x000fea0003c00000 */
[----:B------:R-:W-:Y:S01]  /*1b030*/  MOV R2, R31 ;  /* 0x0000001f00027202 */ /* 0x000fe20000000f00 */
[----:B------:R-:W-:-:S05]  /*1b040*/  BRA `(.L_x_1342) ;  /* 0xffff19c000007947 */ /* 0x000fca000383ffff */
.L_x_1268:
[----:B------:R-:W-:Y:S01]  /*1b050*/  MOV R3, 0x181f ;  /* 0x0000181f00037802 */ /* 0x000fe20000000f00 */
[----:B------:R-:W-:Y:S01]  /*1b060*/  IMAD.MOV.U32 R30, RZ, RZ, R5 ;  /* 0x000000ffff1e7224 */ /* 0x000fe200078e0005 */
[----:B------:R-:W-:Y:S01]  /*1b070*/  MOV R160, 0xffffffff ;  /* 0xffffffff00a07802 */ /* 0x000fe20000000f00 */
[----:B------:R-:W-:Y:S01]  /*1b080*/  IMAD.MOV.U32 R29, RZ, RZ, RZ ;  /* 0x000000ffff1d7224 */ /* 0x000fe200078e00ff */
[----:B------:R-:W-:Y:S02]  /*1b090*/  MOV R2, 0x1b0b0 ;  /* 0x0001b0b000027802 */ /* 0x000fe40000000f00 */
[----:B------:R-:W-:Y:S05]  /*1b0a0*/  CALL.REL.NOINC `($__internal_5_$__cuda_sm70_shflsync_idx_p) ;  /* 0x0000973000007944 */ /* 0x000fea0003c00000 */
[----:B------:R-:W-:Y:S01]  /*1b0b0*/  MOV R4, R31 ;  /* 0x0000001f00047202 */ /* 0x000fe20000000f00 */
[----:B------:R-:W-:-:S05]  /*1b0c0*/  BRA `(.L_x_1343) ;  /* 0xffff4ea000007947 */ /* 0x000fca000383ffff */
.L_x_1269:
[----:B------:R-:W-:Y:S01]  /*1b0d0*/  MOV R3, 0x181f ;  /* 0x0000181f00037802 */ /* 0x000fe20000000f00 */
[----:B------:R-:W-:Y:S01]  /*1b0e0*/  IMAD.MOV.U32 R30, RZ, RZ, R11 ;  /* 0x000000ffff1e7224 */ /* 0x000fe200078e000b */
[----:B------:R-:W-:Y:S01]  /*1b0f0*/  MOV R160, 0xffffffff ;  /* 0xffffffff00a07802 */ /* 0x000fe20000000f00 */
[----:B------:R-:W-:Y:S01]  /*1b100*/  IMAD.MOV.U32 R29, RZ, RZ, RZ ;  /* 0x000000ffff1d7224 */ /* 0x000fe200078e00ff */
[----:B------:R-:W-:Y:S02]  /*1b110*/  MOV R2, 0x1b130 ;  /* 0x0001b13000027802 */ /* 0x000fe40000000f00 */
[----:B-12---:R-:W-:Y:S05]  /*1b120*/  CALL.REL.NOINC `($__internal_5_$__cuda_sm70_shflsync_idx_p) ;  /* 0x000096b000007944 */ /* 0x006fea0003c00000 */
[C---:B------:R-:W-:Y:S01]  /*1b130*/  IADD3 R8, P0, R31.reuse, R243, RZ ;  /* 0x000000f31f087210 */ /* 0x040fe20007f1e0ff */
[----:B------:R-:W-:Y:S01]  /*1b140*/  IMAD.MOV.U32 R30, RZ, RZ, R5 ;  /* 0x000000ffff1e7224 */ /* 0x000fe200078e0005 */
[----:B------:R-:W-:Y:S01]  /*1b150*/  IADD3 R0, R212, 0x40, RZ ;  /* 0x00000040d4007810 */ /* 0x000fe20007ffe0ff */
[----:B------:R-:W-:Y:S01]  /*1b160*/  IMAD.MOV.U32 R29, RZ, RZ, 0x1 ;  /* 0x00000001ff1d7424 */ /* 0x000fe200078e00ff */
[----:B------:R-:W-:Y:S01]  /*1b170*/  SEL R12, RZ, 0x10, P6 ;  /* 0x00000010ff0c7807 */ /* 0x000fe20003000000 */
[----:B------:R-:W-:Y:S01]  /*1b180*/  IMAD.X R9, R4, 0x1, R207, P0 ;  /* 0x0000000104097824 */ /* 0x000fe200000e06cf */
[C---:B------:R-:W-:Y:S01]  /*1b190*/  IADD3 R6, P0, R31.reuse, R205, RZ ;  /* 0x000000cd1f067210 */ /* 0x040fe20007f1e0ff */
[----:B------:R-:W-:Y:S01]  /*1b1a0*/  IMAD.MOV.U32 R160, RZ, RZ, -0x1 ;  /* 0xffffffffffa07424 */ /* 0x000fe200078e00ff */
[----:B------:R-:W-:Y:S01]  /*1b1b0*/  ISETP.GE.AND P2, PT, R0, c[0x0][0x1d4], PT ;  /* 0x0000750000007a0c */ /* 0x000fe20003f46270 */
[----:B------:R-:W-:Y:S01]  /*1b1c0*/  IMAD.SHL.U32 R0, R10, 0x2, RZ ;  /* 0x000000020a007824 */ /* 0x000fe200078e00ff */
[----:B------:R-:W-:Y:S01]  /*1b1d0*/  MOV R10, R218 ;  /* 0x000000da000a7202 */ /* 0x000fe20000000f00 */
[C---:B------:R-:W-:Y:S01]  /*1b1e0*/  IMAD.X R7, R4.reuse, 0x1, R206, P0 ;  /* 0x0000000104077824 */ /* 0x040fe200000e06ce */
[----:B------:R-:W-:Y:S01]  /*1b1f0*/  IADD3 R2, P0, R31, R203, RZ ;  /* 0x000000cb1f027210 */ /* 0x000fe20007f1e0ff */
[----:B------:R-:W-:Y:S04]  /*1b200*/  IMAD.MOV.U32 R5, RZ, RZ, R12 ;  /* 0x000000ffff057224 */ /* 0x000fe800078e000c */
[----:B------:R-:W-:Y:S01]  /*1b210*/  IMAD.X R3, R4, 0x1, R204, P0 ;  /* 0x0000000104037824 */ /* 0x000fe200000e06cc */
[----:B------:R-:W-:Y:S11]  /*1b220*/  ISETP.GE.AND P0, PT, R212, c[0x0][0x1d4], PT ;  /* 0x00007500d4007a0c */ /* 0x000ff60003f06270 */
[----:B------:R-:W-:Y:S02]  /*1b230*/  @!UPT UIADD3 URZ, URZ, URZ, URZ ;  /* 0x0000003f3f3ff290 */ /* 0x000fe4000fffe03f */
[----:B------:R-:W-:Y:S01]  /*1b240*/  @!PT LDS RZ, [RZ] ;  /* 0x00000000fffff984 */ /* 0x000fe20000000800 */
[----:B------:R-:W-:Y:S01]  /*1b250*/  @!PT LDS RZ, [RZ] ;  /* 0x00000000fffff984 */ /* 0x000fe20000000800 */
[----:B------:R-:W-:Y:S01]  /*1b260*/  @!PT LDS RZ, [RZ] ;  /* 0x00000000fffff984 */ /* 0x000fe20000000800 */
[----:B------:R1:W-:Y:S05]  /*1b270*/  LDGSTS.E.BYPASS.LTC128B.128 [R0+0xc100], [R8.64], !P0 ;  /* 0x0c10000008007fae */ /* 0x0003ea000c101d46 */
[----:B------:R1:W-:Y:S05]  /*1b280*/  LDGSTS.E.BYPASS.LTC128B.128 [R0+0xe100], [R6.64], !P2 ;  /* 0x0e10000006007fae */ /* 0x0003ea000d101d46 */
[----:B------:R2:W-:Y:S02]  /*1b290*/  LDGSTS.E.BYPASS.LTC128B.128 [R0+0x10100], [R2.64], !P6 ;  /* 0x1010000002007fae */ /* 0x0005e4000f101d46 */
[----:B--2---:R-:W-:Y:S02]  /*1b2a0*/  MOV R3, 0x181f ;  /* 0x0000181f00037802 */ /* 0x004fe40000000f00 */
[----:B------:R-:W-:Y:S02]  /*1b2b0*/  MOV R2, 0x1b2d0 ;  /* 0x0001b2d000027802 */ /* 0x000fe40000000f00 */
        /* <DEDUP_REMOVED lines=10> */
.L_x_1278:
        /* <DEDUP_REMOVED lines=8> */
.L_x_1279:
        /* <DEDUP_REMOVED lines=8> */
[----:B------:R-:W-:Y:S01]  /*1b460*/  SEL R14, RZ, 0x10, P6 ;  /* 0x00000010ff0e7807 */ /* 0x000fe20003000000 */
[----:B------:R-:W-:Y:S01]  /*1b470*/  IMAD.MOV.U32 R15, RZ, RZ, R241 ;  /* 0x000000ffff0f7224 */ /* 0x000fe200078e00f1 */
[----:B------:R-:W-:Y:S01]  /*1b480*/  MOV R29, 0x1 ;  /* 0x00000001001d7802 */ /* 0x000fe20000000f00 */
[C---:B------:R-:W-:Y:S01]  /*1b490*/  IMAD.X R13, R4.reuse, 0x1, R206, P0 ;  /* 0x00000001040d7824 */ /* 0x040fe200000e06ce */
[C---:B------:R-:W-:Y:S02]  /*1b4a0*/  IADD3 R6, P0, R31.reuse, R204, RZ ;  /* 0x000000cc1f067210 */ /* 0x040fe40007f1e0ff */
[----:B------:R-:W-:Y:S03]  /*1b4b0*/  MOV R160, 0xffffffff ;  /* 0xffffffff00a07802 */ /* 0x000fe60000000f00 */
[C---:B------:R-:W-:Y:S01]  /*1b4c0*/  IMAD.X R7, R4.reuse, 0x1, R205, P0 ;  /* 0x0000000104077824 */ /* 0x040fe200000e06cd */
[----:B------:R-:W-:Y:S04]  /*1b4d0*/  IADD3 R2, P0, R31, R196, RZ ;  /* 0x000000c41f027210 */ /* 0x000fe80007f1e0ff */
[----:B------:R-:W-:Y:S01]  /*1b4e0*/  IADD3.X R3, R4, R203, RZ, P0, !PT ;  /* 0x000000cb04037210 */ /* 0x000fe200007fe4ff */
[----:B------:R-:W-:Y:S05]  /*1b4f0*/  IMAD R4, R202, 0x6000, R230 ;  /* 0x00006000ca047824 */ /* 0x000fea00078e02e6 */
        /* <DEDUP_REMOVED lines=18> */
.L_x_1280:
[----:B------:R-:W-:Y:S01]  /*1b620*/  MOV R4, 0x2 ;  /* 0x0000000200047802 */ /* 0x000fe20000000f00 */
[----:B------:R-:W-:Y:S01]  /*1b630*/  IMAD.MOV.U32 R2, RZ, RZ, R103 ;  /* 0x000000ffff027224 */ /* 0x000fe200078e0067 */
[----:B------:R-:W-:Y:S02]  /*1b640*/  MOV R3, 0x1b660 ;  /* 0x0001b66000037802 */ /* 0x000fe40000000f00 */
[----:B------:R-:W-:Y:S05]  /*1b650*/  CALL.REL.NOINC `($__internal_4_$__cuda_sm70_shflsync_bfly_p) ;  /* 0x0000913000007944 */ /* 0x000fea0003c00000 */
[----:B------:R-:W-:Y:S01]  /*1b660*/  MOV R2, R4 ;  /* 0x0000000400027202 */ /* 0x000fe20000000f00 */
[----:B------:R-:W-:-:S05]  /*1b670*/  BRA `(.L_x_1347) ;  /* 0xffff644000007947 */ /* 0x000fca000383ffff */
.L_x_1283:
        /* <DEDUP_REMOVED lines=8> */
.L_x_1284:
[----:B------:R-:W-:Y:S01]  /*1b700*/  MOV R3, 0x181f ;  /* 0x0000181f00037802 */ /* 0x000fe20000000f00 */
[----:B------:R-:W-:Y:S01]  /*1b710*/  IMAD.MOV.U32 R30, RZ, RZ, R11 ;  /* 0x000000ffff1e7224 */ /* 0x000fe200078e000b */
[----:B------:R-:W-:Y:S01]  /*1b720*/  MOV R160, 0xffffffff ;  /* 0xffffffff00a07802 */ /* 0x000fe20000000f00 */
[----:B------:R-:W-:Y:S01]  /*1b730*/  IMAD.MOV.U32 R29, RZ, RZ, RZ ;  /* 0x000000ffff1d7224 */ /* 0x000fe200078e00ff */
[----:B------:R-:W-:Y:S02]  /*1b740*/  MOV R2, 0x1b760 ;  /* 0x0001b76000027802 */ /* 0x000fe40000000f00 */
[----:B-12---:R-:W-:Y:S05]  /*1b750*/  CALL.REL.NOINC `($__internal_5_$__cuda_sm70_shflsync_idx_p) ;  /* 0x0000908000007944 */ /* 0x006fea0003c00000 */
[C---:B------:R-:W-:Y:S01]  /*1b760*/  IADD3 R8, P0, R31.reuse, R240, RZ ;  /* 0x000000f01f087210 */ /* 0x040fe20007f1e0ff */
[----:B------:R-:W-:Y:S01]  /*1b770*/  IMAD.SHL.U32 R0, R10, 0x2, RZ ;  /* 0x000000020a007824 */ /* 0x000fe200078e00ff */
[----:B------:R-:W-:Y:S01]  /*1b780*/  SEL R12, RZ, 0x10, P6 ;  /* 0x00000010ff0c7807 */ /* 0x000fe20003000000 */
[----:B------:R-:W-:Y:S01]  /*1b790*/  IMAD.MOV.U32 R30, RZ, RZ, R5 ;  /* 0x000000ffff1e7224 */ /* 0x000fe200078e0005 */
        /* <DEDUP_REMOVED lines=13> */
[----:B------:R-:W-:Y:S05]  /*1b870*/  IADD3.X R3, R4, R203, RZ, P0, !PT ;  /* 0x000000cb04037210 */ /* 0x000fea00007fe4ff */
        /* <DEDUP_REMOVED lines=13> */
.L_x_1289:
        /* <DEDUP_REMOVED lines=8> */
.L_x_1290:
[----:B------:R-:W-:Y:S01]  /*1b9d0*/  MOV R3, 0x181f ;  /* 0x0000181f00037802 */ /* 0x000fe20000000f00 */
[----:B------:R-:W-:Y:S01]  /*1b9e0*/  IMAD.MOV.U32 R30, RZ, RZ, R21 ;  /* 0x000000ffff1e7224 */ /* 0x000fe200078e0015 */
[----:B------:R-:W-:Y:S01]  /*1b9f0*/  MOV R160, 0xffffffff ;  /* 0xffffffff00a07802 */ /* 0x000fe20000000f00 */
[----:B------:R-:W-:Y:S01]  /*1ba00*/  IMAD.MOV.U32 R29, RZ, RZ, RZ ;  /* 0x000000ffff1d7224 */ /* 0x000fe200078e00ff */
[----:B------:R-:W-:Y:S02]  /*1ba10*/  MOV R2, 0x1ba30 ;  /* 0x0001ba3000027802 */ /* 0x000fe40000000f00 */
[----:B-1234-:R-:W-:Y:S05]  /*1ba20*/  CALL.REL.NOINC `($__internal_5_$__cuda_sm70_shflsync_idx_p) ;  /* 0x00008db000007944 */ /* 0x01efea0003c00000 */
[----:B------:R-:W-:Y:S01]  /*1ba30*/  IADD3 R12, P0, R31, R203, RZ ;  /* 0x000000cb1f0c7210 */ /* 0x000fe20007f1e0ff */
[C---:B------:R-:W-:Y:S01]  /*1ba40*/  IMAD.SHL.U32 R22, R227.reuse, 0x2, RZ ;  /* 0x00000002e3167824 */ /* 0x040fe200078e00ff */
[----:B------:R-:W-:Y:S01]  /*1ba50*/  SHF.L.U64.HI R23, R227, 0x1, R239 ;  /* 0x00000001e3177819 */ /* 0x000fe200000102ef */
[----:B------:R-:W-:Y:S01]  /*1ba60*/  IMAD R4, R202, 0x6000, R230 ;  /* 0x00006000ca047824 */ /* 0x000fe200078e02e6 */
[----:B------:R-:W-:Y:S01]  /*1ba70*/  MOV R29, 0x1 ;  /* 0x00000001001d7802 */ /* 0x000fe20000000f00 */
[----:B------:R-:W-:Y:S01]  /*1ba80*/  IMAD.X R13, R5, 0x1, R204, P0 ;  /* 0x00000001050d7824 */ /* 0x000fe200000e06cc */
[----:B------:R-:W-:Y:S01]  /*1ba90*/  IADD3 R6, P0, R31, R196, RZ ;  /* 0x000000c41f067210 */ /* 0x000fe20007f1e0ff */
[----:B------:R-:W-:Y:S01]  /*1baa0*/  IMAD.MOV.U32 R30, RZ, RZ, R20 ;  /* 0x000000ffff1e7224 */ /* 0x000fe200078e0014 */
[----:B------:R-:W-:Y:S02]  /*1bab0*/  MOV R160, 0xffffffff ;  /* 0xffffffff00a07802 */ /* 0x000fe40000000f00 */
[----:B------:R-:W-:Y:S01]  /*1bac0*/  @!PT LDS RZ, [RZ] ;  /* 0x00000000fffff984 */ /* 0x000fe20000000800 */
[----:B------:R-:W-:Y:S01]  /*1bad0*/  @!PT LDS RZ, [RZ] ;  /* 0x00000000fffff984 */ /* 0x000fe20000000800 */
[----:B------:R-:W-:Y:S01]  /*1bae0*/  @!PT LDS RZ, [RZ] ;  /* 0x00000000fffff984 */ /* 0x000fe20000000800 */
[----:B------:R1:W-:Y:S01]  /*1baf0*/  LDGSTS.E.BYPASS.LTC128B.128 [R4], [R12.64], !P2 ;  /* 0x000000000c047fae */ /* 0x0003e2000d101d46 */
[----:B------:R-:W-:Y:S02]  /*1bb00*/  IADD3.X R7, R5, R198, RZ, P0, !PT ;  /* 0x000000c605077210 */ /* 0x000fe400007fe4ff */
[----:B------:R-:W-:Y:S03]  /*1bb10*/  IADD3 R2, P0, R31, R22, RZ ;  /* 0x000000161f027210 */ /* 0x000fe60007f1e0ff */
[----:B------:R1:W-:Y:S02]  /*1bb20*/  LDGSTS.E.BYPASS.LTC128B.128 [R4+0x2000], [R6.64], !P3 ;  /* 0x0200000006047fae */ /* 0x0003e4000d901d46 */
[----:B------:R-:W-:Y:S05]  /*1bb30*/  IMAD.X R3, R5, 0x1, R23, P0 ;  /* 0x0000000105037824 */ /* 0x000fea00000e0617 */
        /* <DEDUP_REMOVED lines=13> */
.L_x_1301:
        /* <DEDUP_REMOVED lines=8> */
.L_x_1302:
[----:B------:R-:W-:Y:S01]  /*1bc90*/  MOV R3, 0x181f ;  /* 0x0000181f00037802 */ /* 0x000fe20000000f00 */
[----:B------:R-:W-:Y:S01]  /*1bca0*/  IMAD.MOV.U32 R30, RZ, RZ, R10 ;  /* 0x000000ffff1e7224 */ /* 0x000fe200078e000a */
[----:B------:R-:W-:Y:S01]  /*1bcb0*/  MOV R160, 0xffffffff ;  /* 0xffffffff00a07802 */ /* 0x000fe20000000f00 */
[----:B------:R-:W-:Y:S01]  /*1bcc0*/  IMAD.MOV.U32 R29, RZ, RZ, RZ ;  /* 0x000000ffff1d7224 */ /* 0x000fe200078e00ff */
[----:B------:R-:W-:Y:S02]  /*1bcd0*/  MOV R2, 0x1bcf0 ;  /* 0x0001bcf000027802 */ /* 0x000fe40000000f00 */
[----:B-12---:R-:W-:Y:S05]  /*1bce0*/  CALL.REL.NOINC `($__internal_5_$__cuda_sm70_shflsync_idx_p) ;  /* 0x00008af000007944 */ /* 0x006fea0003c00000 */
[----:B------:R-:W-:Y:S01]  /*1bcf0*/  IADD3 R14, P0, R31, R203, RZ ;  /* 0x000000cb1f0e7210 */ /* 0x000fe20007f1e0ff */
[----:B------:R-:W-:Y:S01]  /*1bd00*/  IMAD.SHL.U32 R11, R227, 0x2, RZ ;  /* 0x00000002e30b7824 */ /* 0x000fe200078e00ff */
[----:B------:R-:W-:Y:S01]  /*1bd10*/  SHF.L.U32 R0, R7, 0x1, RZ ;  /* 0x0000000107007819 */ /* 0x000fe200000006ff */
[----:B------:R-:W-:Y:S01]  /*1bd20*/  IMAD.MOV.U32 R30, RZ, RZ, R5 ;  /* 0x000000ffff1e7224 */ /* 0x000fe200078e0005 */
[----:B------:R-:W-:Y:S01]  /*1bd30*/  SHF.L.U64.HI R12, R227, 0x1, R239 ;  /* 0x00000001e30c7819 */ /* 0x000fe200000102ef */
        /* <DEDUP_REMOVED lines=25> */
.L_x_1304:
[----:B------:R-:W-:Y:S01]  /*1bed0*/  IMAD.MOV.U32 R2, RZ, RZ, R220 ;  /* 0x000000ffff027224 */ /* 0x000fe200078e00dc */
[----:B------:R-:W-:-:S02]  /*1bee0*/  MOV R4, 0x2 ;  /* 0x0000000200047802 */ /* 0x000fc40000000f00 */
[----:B------:R-:W-:Y:S02]  /*1bef0*/  MOV R3, 0x1bf10 ;  /* 0x0001bf1000037802 */ /* 0x000fe40000000f00 */
[----:B------:R-:W-:Y:S05]  /*1bf00*/  CALL.REL.NOINC `($__internal_4_$__cuda_sm70_shflsync_bfly_p) ;  /* 0x0000888000007944 */ /* 0x000fea0003c00000 */
[----:B------:R-:W-:Y:S01]  /*1bf10*/  MOV R5, R4 ;  /* 0x0000000400057202 */ /* 0x000fe20000000f00 */
[----:B------:R-:W-:Y:S05]  /*1bf20*/  BRA `(.L_x_1354) ;  /* 0xffffb4a000007947 */ /* 0x000fea000383ffff */
.L_x_1305:
[----:B------:R-:W-:Y:S01]  /*1bf30*/  IMAD.MOV.U32 R2, RZ, RZ, R5 ;  /* 0x000000ffff027224 */ /* 0x000fe200078e0005 */
[----:B------:R-:W-:Y:S02]  /*1bf40*/  MOV R4, 0x1 ;  /* 0x0000000100047802 */ /* 0x000fe40000000f00 */
[----:B------:R-:W-:Y:S02]  /*1bf50*/  MOV R3, 0x1bf70 ;  /* 0x0001bf7000037802 */ /* 0x000fe40000000f00 */
[----:B-1----:R-:W-:Y:S05]  /*1bf60*/  CALL.REL.NOINC `($__internal_4_$__cuda_sm70_shflsync_bfly_p) ;  /* 0x0000882000007944 */ /* 0x002fea0003c00000 */
[----:B------:R-:W-:Y:S01]  /*1bf70*/  FADD.FTZ R5, R5, R4 ;  /* 0x0000000405057221 */ /* 0x000fe20000010000 */
[----:B------:R-:W-:Y:S02]  /*1bf80*/  MOV R2, R221 ;  /* 0x000000dd00027202 */ /* 0x000fe40000000f00 */
[----:B------:R-:W-:Y:S02]  /*1bf90*/  MOV R4, 0x2 ;  /* 0x0000000200047802 */ /* 0x000fe40000000f00 */
[----:B------:R-:W-:Y:S02]  /*1bfa0*/  MOV R3, 0x1bfc0 ;  /* 0x0001bfc000037802 */ /* 0x000fe40000000f00 */
[----:B------:R-:W-:Y:S05]  /*1bfb0*/  CALL.REL.NOINC `($__internal_4_$__cuda_sm70_shflsync_bfly_p) ;  /* 0x000087d000007944 */ /* 0x000fea0003c00000 */
[----:B------:R-:W-:Y:S01]  /*1bfc0*/  FADD.FTZ R0, R221, R4 ;  /* 0x00000004dd007221 */ /* 0x000fe20000010000 */
[----:B------:R-:W-:-:S02]  /*1bfd0*/  MOV R4, 0x1 ;  /* 0x0000000100047802 */ /* 0x000fc40000000f00 */
[----:B------:R-:W-:Y:S02]  /*1bfe0*/  MOV R3, 0x1c010 ;  /* 0x0001c01000037802 */ /* 0x000fe40000000f00 */
[----:B------:R-:W-:Y:S02]  /*1bff0*/  MOV R2, R0 ;  /* 0x0000000000027202 */ /* 0x000fe40000000f00 */
[----:B------:R-:W-:Y:S05]  /*1c000*/  CALL.REL.NOINC `($__internal_4_$__cuda_sm70_shflsync_bfly_p) ;  /* 0x0000878000007944 */ /* 0x000fea0003c00000 */
[----:B------:R-:W-:Y:S01]  /*1c010*/  MOV R3, R4 ;  /* 0x0000000400037202 */ /* 0x000fe20000000f00 */
[----:B------:R-:W-:Y:S05]  /*1c020*/  BRA `(.L_x_1355) ;  /* 0xffffb41000007947 */ /* 0x000fea000383ffff */
.L_x_1317:
[----:B------:R-:W-:Y:S01]  /*1c030*/  IMAD.MOV.U32 R30, RZ, RZ, R12 ;  /* 0x000000ffff1e7224 */ /* 0x000fe200078e000c */
[----:B------:R-:W-:Y:S01]  /*1c040*/  MOV R3, 0x181f ;  /* 0x0000181f00037802 */ /* 0x000fe20000000f00 */
[----:B------:R-:W-:Y:S01]  /*1c050*/  IMAD.MOV.U32 R29, RZ, RZ, RZ ;  /* 0x000000ffff1d7224 */ /* 0x000fe200078e00ff */
[----:B------:R-:W-:Y:S02]  /*1c060*/  MOV R160, 0xffffffff ;  /* 0xffffffff00a07802 */ /* 0x000fe40000000f00 */
[----:B------:R-:W-:Y:S02]  /*1c070*/  MOV R2, 0x1c090 ;  /* 0x0001c09000027802 */ /* 0x000fe40000000f00 */
[----:B-1---5:R-:W-:Y:S05]  /*1c080*/  CALL.REL.NOINC `($__internal_5_$__cuda_sm70_shflsync_idx_p) ;  /* 0x0000875000007944 */ /* 0x022fea0003c00000 */
[----:B------:R-:W-:Y:S01]  /*1c090*/  MOV R0, R31 ;  /* 0x0000001f00007202 */ /* 0x000fe20000000f00 */
[----:B------:R-:W-:Y:S05]  /*1c0a0*/  BRA `(.L_x_1356) ;  /* 0xffffd83000007947 */ /* 0x000fea000383ffff */
.L_x_1318:
[----:B------:R-:W-:Y:S01]  /*1c0b0*/  IMAD.MOV.U32 R30, RZ, RZ, R14 ;  /* 0x000000ffff1e7224 */ /* 0x000fe200078e000e */
[----:B------:R-:W-:Y:S01]  /*1c0c0*/  MOV R3, 0x181f ;  /* 0x0000181f00037802 */ /* 0x000fe20000000f00 */
[----:B------:R-:W-:Y:S01]  /*1c0d0*/  IMAD.MOV.U32 R29, RZ, RZ, RZ ;  /* 0x000000ffff1d7224 */ /* 0x000fe200078e00ff */
[----:B------:R-:W-:-:S02]  /*1c0e0*/  MOV R160, 0xffffffff ;  /* 0xffffffff00a07802 */ /* 0x000fc40000000f00 */
[----:B------:R-:W-:Y:S02]  /*1c0f0*/  MOV R2, 0x1c110 ;  /* 0x0001c11000027802 */ /* 0x000fe40000000f00 */
[----:B-123-5:R-:W-:Y:S05]  /*1c100*/  CALL.REL.NOINC `($__internal_5_$__cuda_sm70_shflsync_idx_p) ;  /* 0x000086d000007944 */ /* 0x02efea0003c00000 */
[----:B------:R-:W-:Y:S01]  /*1c110*/  MOV R2, R31 ;  /* 0x0000001f00027202 */ /* 0x000fe20000000f00 */
[----:B------:R-:W-:Y:S05]  /*1c120*/  BRA `(.L_x_1357) ;  /* 0xffffd7d000007947 */ /* 0x000fea000383ffff */
.L_x_1321:
[----:B------:R-:W-:Y:S01]  /*1c130*/  IMAD.MOV.U32 R30, RZ, RZ, R12 ;  /* 0x000000ffff1e7224 */ /* 0x000fe200078e000c */
[----:B-1----:R-:W-:Y:S01]  /*1c140*/  MOV R3, 0x181f ;  /* 0x0000181f00037802 */ /* 0x002fe20000000f00 */
[----:B------:R-:W-:Y:S01]  /*1c150*/  IMAD.MOV.U32 R29, RZ, RZ, 0x1 ;  /* 0x00000001ff1d7424 */ /* 0x000fe200078e00ff */
[----:B------:R-:W-:Y:S02]  /*1c160*/  MOV R160, 0xffffffff ;  /* 0xffffffff00a07802 */ /* 0x000fe40000000f00 */
[----:B------:R-:W-:Y:S02]  /*1c170*/  MOV R2, 0x1c190 ;  /* 0x0001c19000027802 */ /* 0x000fe40000000f00 */
[----:B--2-4-:R-:W-:Y:S05]  /*1c180*/  CALL.REL.NOINC `($__internal_5_$__cuda_sm70_shflsync_idx_p) ;  /* 0x0000865000007944 */ /* 0x014fea0003c00000 */
        /* <DEDUP_REMOVED lines=9> */
.L_x_1324:
[----:B------:R-:W-:Y:S01]  /*1c220*/  IMAD.MOV.U32 R30, RZ, RZ, R12 ;  /* 0x000000ffff1e7224 */ /* 0x000fe200078e000c */
[----:B-1----:R-:W-:Y:S01]  /*1c230*/  MOV R3, 0x181f ;  /* 0x0000181f00037802 */ /* 0x002fe20000000f00 */
[----:B------:R-:W-:Y:S01]  /*1c240*/  IMAD.MOV.U32 R29, RZ, RZ, 0x2 ;  /* 0x00000002ff1d7424 */ /* 0x000fe200078e00ff */
[----:B------:R-:W-:-:S02]  /*1c250*/  MOV R160, 0xffffffff ;  /* 0xffffffff00a07802 */ /* 0x000fc40000000f00 */
[----:B------:R-:W-:Y:S02]  /*1c260*/  MOV R2, 0x1c280 ;  /* 0x0001c28000027802 */ /* 0x000fe40000000f00 */
[----:B---34-:R-:W-:Y:S05]  /*1c270*/  CALL.REL.NOINC `($__internal_5_$__cuda_sm70_shflsync_idx_p) ;  /* 0x0000856000007944 */ /* 0x018fea0003c00000 */
[----:B------:R-:W-:Y:S01]  /*1c280*/  MOV R0, R31 ;  /* 0x0000001f00007202 */ /* 0x000fe20000000f00 */
[----:B------:R-:W-:Y:S05]  /*1c290*/  BRA `(.L_x_1359) ;  /* 0xffffd95000007947 */ /* 0x000fea000383ffff */
.L_x_1325:
[----:B------:R-:W-:Y:S01]  /*1c2a0*/  IMAD.MOV.U32 R30, RZ, RZ, R14 ;  /* 0x000000ffff1e7224 */ /* 0x000fe200078e000e */
[----:B-1----:R-:W-:Y:S01]  /*1c2b0*/  MOV R3, 0x181f ;  /* 0x0000181f00037802 */ /* 0x002fe20000000f00 */
[----:B------:R-:W-:Y:S01]  /*1c2c0*/  IMAD.MOV.U32 R29, RZ, RZ, 0x2 ;  /* 0x00000002ff1d7424 */ /* 0x000fe200078e00ff */
[----:B------:R-:W-:Y:S02]  /*1c2d0*/  MOV R160, 0xffffffff ;  /* 0xffffffff00a07802 */ /* 0x000fe40000000f00 */
[----:B------:R-:W-:Y:S02]  /*1c2e0*/  MOV R2, 0x1c300 ;  /* 0x0001c30000027802 */ /* 0x000fe40000000f00 */
[----:B--234-:R-:W-:Y:S05]  /*1c2f0*/  CALL.REL.NOINC `($__internal_5_$__cuda_sm70_shflsync_idx_p) ;  /* 0x000084e000007944 */ /* 0x01cfea0003c00000 */
[----:B------:R-:W-:Y:S01]  /*1c300*/  MOV R2, R31 ;  /* 0x0000001f00027202 */ /* 0x000fe20000000f00 */
[----:B------:R-:W-:Y:S05]  /*1c310*/  BRA `(.L_x_1360) ;  /* 0xffffd8f000007947 */ /* 0x000fea000383ffff */
.L_x_1328:
[----:B------:R-:W-:Y:S01]  /*1c320*/  IMAD.MOV.U32 R30, RZ, RZ, R12 ;  /* 0x000000ffff1e7224 */ /* 0x000fe200078e000c */
[----:B--2---:R-:W-:Y:S01]  /*1c330*/  MOV R3, 0x181f ;  /* 0x0000181f00037802 */ /* 0x004fe20000000f00 */
[----:B------:R-:W-:Y:S01]  /*1c340*/  IMAD.MOV.U32 R29, RZ, RZ, 0x3 ;  /* 0x00000003ff1d7424 */ /* 0x000fe200078e00ff */
[----:B------:R-:W-:-:S02]  /*1c350*/  MOV R160, 0xffffffff ;  /* 0xffffffff00a07802 */ /* 0x000fc40000000f00 */
[----:B------:R-:W-:Y:S02]  /*1c360*/  MOV R2, 0x1c380 ;  /* 0x0001c38000027802 */ /* 0x000fe40000000f00 */
[----:B-1--4-:R-:W-:Y:S05]  /*1c370*/  CALL.REL.NOINC `($__internal_5_$__cuda_sm70_shflsync_idx_p) ;  /* 0x0000846000007944 */ /* 0x012fea0003c00000 */
        /* <DEDUP_REMOVED lines=9> */
        .type           $_ZN7cutlass13device_kernelIN5flash19enable_sm80_to_sm89INS1_16FlashAttnFwdSm80INS1_25CollectiveMainloopFwdSm80ILi8ELi2ELb0EN4cute5tupleIJNS5_1CILi128EEENS7_ILi64EEENS7_ILi192EEEEEELi192ENS_10bfloat16_tEfNS_4arch4Sm80ELb0ELb1ELb1ELb1ELb1ELb1ELb1ELb0EEENS1_21CollectiveEpilogueFwdINS6_IJS8_SA_S9_EEENS6_IJNS7_ILi1EEESI_SI_EEESC_SE_Li256ELb1ELb1ELb0ELb0EEENS1_19SingleTileSchedulerILb1ELb0ELb1ELi128EEEEEEEEEvNT_6ParamsE$_ZZN5flash25CollectiveMainloopFwdSm80ILi8ELi2ELb0EN4cute5tupleIJNS1_1CILi128EEENS3_ILi64EEENS3_ILi192EEEEEELi192EN7cutlass10bfloat16_tEfNS8_4arch4Sm80ELb0ELb1ELb1ELb1ELb1ELb1ELb1ELb0EE3mmaINS_16FlashAttnFwdSm80ISC_NS_21CollectiveEpilogueFwdINS2_IJS4_S6_S5_EEENS2_IJNS3_ILi1EEESH_SH_EEES9_SB_Li256ELb1ELb1ELb0ELb0EEENS_19SingleTileSchedulerILb1ELb0ELb1ELi128EEEE13SharedStorageENS1_6TensorINS1_11ArrayEngineIfLm96EEENS1_6LayoutINS2_IJNS2_IJNS3_ILi2EEESS_EEESH_NS3_ILi24EEEEEENS2_IJNS2_IJSH_SS_EEENS3_ILi0EEENS3_ILi4EEEEEEEEEENS_7SoftmaxILi2ELi0EEEEEbRKNSC_6ParamsERT0_RT1_iRKNS_16SeqlenInfoQKNewKILb1ELb1EEENS2_IJiiiiEEERT_ENKUlvE_clEv,@function
        .size           $_ZN7cutlass13device_kernelIN5flash19enable_sm80_to_sm89INS1_16FlashAttnFwdSm80INS1_25CollectiveMainloopFwdSm80ILi8ELi2ELb0EN4cute5tupleIJNS5_1CILi128EEENS7_ILi64EEENS7_ILi192EEEEEELi192ENS_10bfloat16_tEfNS_4arch4Sm80ELb0ELb1ELb1ELb1ELb1ELb1ELb1ELb0EEENS1_21CollectiveEpilogueFwdINS6_IJS8_SA_S9_EEENS6_IJNS7_ILi1EEESI_SI_EEESC_SE_Li256ELb1ELb1ELb0ELb0EEENS1_19SingleTileSchedulerILb1ELb0ELb1ELi128EEEEEEEEEvNT_6ParamsE$_ZZN5flash25CollectiveMainloopFwdSm80ILi8ELi2ELb0EN4cute5tupleIJNS1_1CILi128EEENS3_ILi64EEENS3_ILi192EEEEEELi192EN7cutlass10bfloat16_tEfNS8_4arch4Sm80ELb0ELb1ELb1ELb1ELb1ELb1ELb1ELb0EE3mmaINS_16FlashAttnFwdSm80ISC_NS_21CollectiveEpilogueFwdINS2_IJS4_S6_S5_EEENS2_IJNS3_ILi1EEESH_SH_EEES9_SB_Li256ELb1ELb1ELb0ELb0EEENS_19SingleTileSchedulerILb1ELb0ELb1ELi128EEEE13SharedStorageENS1_6TensorINS1_11ArrayEngineIfLm96EEENS1_6LayoutINS2_IJNS2_IJNS3_ILi2EEESS_EEESH_NS3_ILi24EEEEEENS2_IJNS2_IJSH_SS_EEENS3_ILi0EEENS3_ILi4EEEEEEEEEENS_7SoftmaxILi2ELi0EEEEEbRKNSC_6ParamsERT0_RT1_iRKNS_16SeqlenInfoQKNewKILb1ELb1EEENS2_IJiiiiEEERT_ENKUlvE_clEv,($__internal_4_$__cuda_sm70_shflsync_bfly_p - $_ZN7cutlass13device_kernelIN5flash19enable_sm80_to_sm89INS1_16FlashAttnFwdSm80INS1_25CollectiveMainloopFwdSm80ILi8ELi2ELb0EN4cute5tupleIJNS5_1CILi128EEENS7_ILi64EEENS7_ILi192EEEEEELi192ENS_10bfloat16_tEfNS_4arch4Sm80ELb0ELb1ELb1ELb1ELb1ELb1ELb1ELb0EEENS1_21CollectiveEpilogueFwdINS6_IJS8_SA_S9_EEENS6_IJNS7_ILi1EEESI_SI_EEESC_SE_Li256ELb1ELb1ELb0ELb0EEENS1_19SingleTileSchedulerILb1ELb0ELb1ELi128EEEEEEEEEvNT_6ParamsE$_ZZN5flash25CollectiveMainloopFwdSm80ILi8ELi2ELb0EN4cute5tupleIJNS1_1CILi128EEENS3_ILi64EEENS3_ILi192EEEEEELi192EN7cutlass10bfloat16_tEfNS8_4arch4Sm80ELb0ELb1ELb1ELb1ELb1ELb1ELb1ELb0EE3mmaINS_16FlashAttnFwdSm80ISC_NS_21CollectiveEpilogueFwdINS2_IJS4_S6_S5_EEENS2_IJNS3_ILi1EEESH_SH_EEES9_SB_Li256ELb1ELb1ELb0ELb0EEENS_19SingleTileSchedulerILb1ELb0ELb1ELi128EEEE13SharedStorageENS1_6TensorINS1_11ArrayEngineIfLm96EEENS1_6LayoutINS2_IJNS2_IJNS3_ILi2EEESS_EEESH_NS3_ILi24EEEEEENS2_IJNS2_IJSH_SS_EEENS3_ILi0EEENS3_ILi4EEEEEEEEEENS_7SoftmaxILi2ELi0EEEEEbRKNSC_6ParamsERT0_RT1_iRKNS_16SeqlenInfoQKNewKILb1ELb1EEENS2_IJiiiiEEERT_ENKUlvE_clEv)
$_ZN7cutlass13device_kernelIN5flash19enable_sm80_to_sm89INS1_16FlashAttnFwdSm80INS1_25CollectiveMainloopFwdSm80ILi8ELi2ELb0EN4cute5tupleIJNS5_1CILi128EEENS7_ILi64EEENS7_ILi192EEEEEELi192ENS_10bfloat16_tEfNS_4arch4Sm80ELb0ELb1ELb1ELb1ELb1ELb1ELb1ELb0EEENS1_21CollectiveEpilogueFwdINS6_IJS8_SA_S9_EEENS6_IJNS7_ILi1EEESI_SI_EEESC_SE_Li256ELb1ELb1ELb0ELb0EEENS1_19SingleTileSchedulerILb1ELb0ELb1ELi128EEEEEEEEEvNT_6ParamsE$_ZZN5flash25CollectiveMainloopFwdSm80ILi8ELi2ELb0EN4cute5tupleIJNS1_1CILi128EEENS3_ILi64EEENS3_ILi192EEEEEELi192EN7cutlass10bfloat16_tEfNS8_4arch4Sm80ELb0ELb1ELb1ELb1ELb1ELb1ELb1ELb0EE3mmaINS_16FlashAttnFwdSm80ISC_NS_21CollectiveEpilogueFwdINS2_IJS4_S6_S5_EEENS2_IJNS3_ILi1EEESH_SH_EEES9_SB_Li256ELb1ELb1ELb0ELb0EEENS_19SingleTileSchedulerILb1ELb0ELb1ELi128EEEE13SharedStorageENS1_6TensorINS1_11ArrayEngineIfLm96EEENS1_6LayoutINS2_IJNS2_IJNS3_ILi2EEESS_EEESH_NS3_ILi24EEEEEENS2_IJNS2_IJSH_SS_EEENS3_ILi0EEENS3_ILi4EEEEEEEEEENS_7SoftmaxILi2ELi0EEEEEbRKNSC_6ParamsERT0_RT1_iRKNS_16SeqlenInfoQKNewKILb1ELb1EEENS2_IJiiiiEEERT_ENKUlvE_clEv:
        /* <DEDUP_REMOVED lines=9> */
[----:B------:R-:W-:Y:S05]  /*1c4a0*/  RET.REL.NODEC R2 `(_ZN7cutlass13device_kernelIN5flash19enable_sm80_to_sm89INS1_16FlashAttnFwdSm80INS1_25CollectiveMainloopFwdSm80ILi8ELi2ELb0EN4cute5tupleIJNS5_1CILi128EEENS7_ILi64EEENS7_ILi192EEEEEELi192ENS_10bfloat16_tEfNS_4arch4Sm80ELb0ELb1ELb1ELb1ELb1ELb1ELb1ELb0EEENS1_21CollectiveEpilogueFwdINS6_IJS8_SA_S9_EEENS6_IJNS7_ILi1EEESI_SI_EEESC_SE_Li256ELb1ELb1ELb0ELb0EEENS1_19SingleTileSchedulerILb1ELb0ELb1ELi128EEEEEEEEEvNT_6ParamsE) ;  /* 0xfffe3b5002007950 */ /* 0x000fea0003c3ffff */
.L_x_1362:
[----:B------:R-:W2:Y:S04]  /*1c4b0*/  LDL.64 R12, [R37+0x8] ;  /* 0x00000800250c7983 */ /* 0x000ea80000100a00 */
[----:B------:R-:W3:Y:S04]  /*1c4c0*/  LDL.64 R2, [R37+0x18] ;  /* 0x0000180025027983 */ /* 0x000ee80000100a00 */
[----:B------:R-:W4:Y:S01]  /*1c4d0*/  LDL.64 R16, [R37+0x20] ;  /* 0x0000200025107983 */ /* 0x000f220000100a00 */
[----:B------:R-:W-:-:S03]  /*1c4e0*/  ULDC.64 UR4, c[0x0][0x118] ;  /* 0x0000460000047ab9 */ /* 0x000fc60000000a00 */
        /* <DEDUP_REMOVED lines=10> */
[----:B------:R-:W1:Y:S01]  /*1c590*/  LD.E.64 R12, [R10.64+0x120] ;  /* 0x000120040a0c7980 */ /* 0x000e62000c101b00 */
[----:B------:R-:W-:-:S02]  /*1c5a0*/  ISETP.NE.AND P0, PT, R29, RZ, PT ;  /* 0x000000ff1d00720c */ /* 0x000fc40003f05270 */
[----:B--2---:R-:W-:Y:S02]  /*1c5b0*/  SHF.R.S32.HI R39, RZ, 0x1f, R52 ;  /* 0x0000001fff277819 */ /* 0x004fe40000011434 */
[----:B---3--:R-:W-:Y:S01]  /*1c5c0*/  SHF.R.S32.HI R16, RZ, 0x1f, R2 ;  /* 0x0000001fff107819 */ /* 0x008fe20000011402 */
[----:B------:R-:W-:Y:S01]  /*1c5d0*/  IMAD R9, R15, R2, RZ ;  /* 0x000000020f097224 */ /* 0x000fe200078e02ff */
[----:B------:R-:W-:-:S04]  /*1c5e0*/  LEA.HI R3, R39, R52, RZ, 0x2 ;  /* 0x0000003427037211 */ /* 0x000fc800078f10ff */
[----:B------:R-:W-:Y:S01]  /*1c5f0*/  SHF.R.S32.HI R73, RZ, 0x2, R3 ;  /* 0x00000002ff497819 */ /* 0x000fe20000011403 */
[----:B------:R-:W-:-:S04]  /*1c600*/  IMAD.WIDE.U32 R26, R14, R2, RZ ;  /* 0x000000020e1a7225 */ /* 0x000fc800078e00ff */
[----:B-1----:R-:W-:-:S04]  /*1c610*/  IMAD R18, R13, R2, RZ ;  /* 0x000000020d127224 */ /* 0x002fc800078e02ff */
[-C--:B------:R-:W-:Y:S02]  /*1c620*/  IMAD R18, R12, R16.reuse, R18 ;  /* 0x000000100c127224 */ /* 0x080fe400078e0212 */
[----:B------:R-:W-:Y:S01]  /*1c630*/  IMAD R16, R14, R16, R9 ;  /* 0x000000100e107224 */ /* 0x000fe200078e0209 */
[----:B------:R-:W-:Y:S01]  /*1c640*/  LOP3.LUT R9, R3, 0xfffffffc, RZ, 0xc0, !PT ;  /* 0xfffffffc03097812 */ /* 0x000fe200078ec0ff */
[----:B------:R-:W-:-:S04]  /*1c650*/  IMAD.WIDE.U32 R24, R12, R2, RZ ;  /* 0x000000020c187225 */ /* 0x000fc800078e00ff */
[----:B------:R-:W-:Y:S02]  /*1c660*/  IMAD.IADD R53, R52, 0x1, -R9 ;  /* 0x0000000134357824 */ /* 0x000fe400078e0a09 */
[----:B----4-:R-:W-:Y:S01]  /*1c670*/  IMAD R38, R17, 0x80, R73 ;  /* 0x0000008011267824 */ /* 0x010fe200078e0249 */
[----:B------:R-:W-:Y:S01]  /*1c680*/  IADD3 R19, R25, R18, RZ ;  /* 0x0000001219137210 */ /* 0x000fe20007ffe0ff */
[----:B------:R-:W-:Y:S01]  /*1c690*/  IMAD.IADD R17, R27, 0x1, R16 ;  /* 0x000000011b117824 */ /* 0x000fe200078e0210 */
[C---:B------:R-:W-:Y:S02]  /*1c6a0*/  SHF.L.U32 R72, R53.reuse, 0x3, RZ ;  /* 0x0000000335487819 */ /* 0x040fe400000006ff */
[----:B------:R-:W-:Y:S01]  /*1c6b0*/  LEA R2, R53, R38, 0x6 ;  /* 0x0000002635027211 */ /* 0x000fe200078e30ff */
[----:B------:R-:W-:Y:S05]  /*1c6c0*/  @!P0 BRA `(.L_x_1363) ;  /* 0x00003c7000008947 */ /* 0x000fea0003800000 */
[----:B-----5:R-:W-:Y:S01]  /*1c6d0*/  ISETP.NE.AND P0, PT, R28, 0x1, PT ;  /* 0x000000011c00780c */ /* 0x020fe20003f05270 */
[----:B------:R-:W-:-:S12]  /*1c6e0*/  BSSY B0, `(.L_x_1364) ;  /* 0x0000007000007945 */ /* 0x000fd80003800000 */
[----:B------:R-:W-:Y:S05]  /*1c6f0*/  @!P0 BRA `(.L_x_1365) ;  /* 0x0000005000008947 */ /* 0x000fea0003800000 */
[----:B------:R-:W-:Y:S02]  /*1c700*/  ULDC.64 UR4, c[0x0][0x118] ;  /* 0x0000460000047ab9 */ /* 0x000fe40000000a00 */
[----:B------:R1:W2:Y:S04]  /*1c710*/  LD.E R3, [R10.64+0x168] ;  /* 0x000168040a037980 */ /* 0x0002a8000c101900 */
[----:B-1----:R-:W3:Y:S01]  /*1c720*/  LD.E R10, [R10.64+0x16c] ;  /* 0x00016c040a0a7980 */ /* 0x002ee2000c101900 */
[----:B--2---:R-:W-:-:S05]  /*1c730*/  IMAD.HI.U32 R2, R2, R3, RZ ;  /* 0x0000000302027227 */ /* 0x004fca00078e00ff */
[----:B---3--:R-:W-:Y:S02]  /*1c740*/  SHF.R.U32.HI R2, RZ, R10, R2 ;  /* 0x0000000aff027219 */ /* 0x008fe40000011602 */
.L_x_1365:
[----:B------:R-:W-:Y:S05]  /*1c750*/  BSYNC B0 ;  /* 0x0000000000007941 */ /* 0x000fea0003800000 */
.L_x_1364:
[----:B------:R-:W-:Y:S01]  /*1c760*/  MOV R18, R24 ;  /* 0x0000001800127202 */ /* 0x000fe20000000f00 */
[-C--:B------:R-:W-:Y:S01]  /*1c770*/  IMAD R3, R13, R2.reuse, RZ ;  /* 0x000000020d037224 */ /* 0x080fe200078e02ff */
[----:B------:R-:W-:Y:S01]  /*1c780*/  SHF.R.S32.HI R10, RZ, 0x1f, R2 ;  /* 0x0000001fff0a7819 */ /* 0x000fe20000011402 */
[----:B------:R-:W-:Y:S01]  /*1c790*/  IMAD R9, R15, R2, RZ ;  /* 0x000000020f097224 */ /* 0x000fe200078e02ff */
[----:B------:R-:W-:Y:S01]  /*1c7a0*/  MOV R16, R26 ;  /* 0x0000001a00107202 */ /* 0x000fe20000000f00 */
[----:B------:R-:W-:-:S04]  /*1c7b0*/  IMAD.WIDE.U32 R18, R12, R2, R18 ;  /* 0x000000020c127225 */ /* 0x000fc800078e0012 */
[----:B------:R-:W-:Y:S01]  /*1c7c0*/  IMAD R12, R12, R10, R3 ;  /* 0x0000000a0c0c7224 */ /* 0x000fe200078e0203 */
[----:B------:R-:W-:Y:S01]  /*1c7d0*/  LEA R48, P0, R18, R20, 0x1 ;  /* 0x0000001412307211 */ /* 0x000fe200078008ff */
[----:B------:R-:W-:-:S03]  /*1c7e0*/  IMAD.WIDE.U32 R2, R14, R2, R16 ;  /* 0x000000020e027225 */ /* 0x000fc600078e0010 */
[----:B------:R-:W-:Y:S01]  /*1c7f0*/  IADD3 R12, R19, R12, RZ ;  /* 0x0000000c130c7210 */ /* 0x000fe20007ffe0ff */
[----:B------:R-:W-:-:S03]  /*1c800*/  IMAD R14, R14, R10, R9 ;  /* 0x0000000a0e0e7224 */ /* 0x000fc600078e0209 */
[----:B------:R-:W-:Y:S02]  /*1c810*/  LEA.HI.X R39, R18, R21, R12, 0x1, P0 ;  /* 0x0000001512277211 */ /* 0x000fe400000f0c0c */
[----:B------:R-:W-:Y:S02]  /*1c820*/  IADD3 R14, R3, R14, RZ ;  /* 0x0000000e030e7210 */ /* 0x000fe40007ffe0ff */
[----:B------:R-:W-:-:S04]  /*1c830*/  LEA R20, P0, R2, R22, 0x1 ;  /* 0x0000001602147211 */ /* 0x000fc800078008ff */
[----:B------:R-:W-:Y:S01]  /*1c840*/  LEA.HI.X R22, R2, R23, R14, 0x1, P0 ;  /* 0x0000001702167211 */ /* 0x000fe200000f0c0e */
[----:B------:R-:W-:Y:S06]  /*1c850*/  BRA.DIV ~URZ, `(.L_x_1366) ;  /* 0x000077a27f007947 */ /* 0x000fec000b800000 */
[----:B------:R1:W2:Y:S02]  /*1c860*/  SHFL.IDX PT, R9, R39, RZ, 0x1c1f ;  /* 0x001c1fff27097589 */ /* 0x0002a400000e0000 */
.L_x_1414:
[----:B------:R-:W-:Y:S05]  /*1c870*/  BRA.DIV ~URZ, `(.L_x_1367) ;  /* 0x000078027f007947 */ /* 0x000fea000b800000 */
[----:B------:R3:W4:Y:S01]  /*1c880*/  SHFL.IDX PT, R10, R48, RZ, 0x1c1f ;  /* 0x001c1fff300a7589 */ /* 0x00072200000e0000 */
[----:B--2---:R-:W-:-:S03]  /*1c890*/  MOV R11, R9 ;  /* 0x00000009000b7202 */ /* 0x004fc60000000f00 */
[----:B------:R3:W2:Y:S04]  /*1c8a0*/  SHFL.IDX PT, R12, R22, RZ, 0x1c1f ;  /* 0x001c1fff160c7589 */ /* 0x0006a800000e0000 */
[----:B------:R3:W1:Y:S02]  /*1c8b0*/  SHFL.IDX PT, R2, R20, RZ, 0x1c1f ;  /* 0x001c1fff14027589 */ /* 0x00066400000e0000 */
.L_x_1415:
[----:B------:R-:W-:Y:S01]  /*1c8c0*/  IMAD R28, R32, R28, RZ ;  /* 0x0000001c201c7224 */ /* 0x000fe200078e02ff */
[----:B------:R-:W-:Y:S01]  /*1c8d0*/  SHF.R.S32.HI R87, RZ, 0x1f, R52 ;  /* 0x0000001fff577819 */ /* 0x000fe20000011434 */
[----:B------:R-:W-:Y:S01]  /*1c8e0*/  BSSY B0, `(.L_x_1368) ;  /* 0x0000054000007945 */ /* 0x000fe20003800000 */
[----:B--2---:R-:W-:Y:S01]  /*1c8f0*/  IMAD.MOV.U32 R3, RZ, RZ, R12 ;  /* 0x000000ffff037224 */ /* 0x004fe200078e000c */
[----:B------:R-:W-:Y:S01]  /*1c900*/  CS2R R78, SRZ ;  /* 0x00000000004e7805 */ /* 0x000fe2000001ff00 */
        /* <DEDUP_REMOVED lines=18> */
[----:B------:R-:W-:Y:S01]  /*1ca30*/  ISETP.GE.AND P0, PT, R21, R36, PT ;  /* 0x000000241500720c */ /* 0x000fe20003f06270 */
[----:B------:R-:W-:Y:S01]  /*1ca40*/  CS2R R16, SRZ ;  /* 0x0000000000107805 */ /* 0x000fe2000001ff00 */
[----:B------:R-:W-:Y:S01]  /*1ca50*/  CS2R R18, SRZ ;  /* 0x0000000000127805 */ /* 0x000fe2000001ff00 */
[----:B------:R-:W-:-:S10]  /*1ca60*/  ULDC.64 UR4, c[0x0][0x118] ;  /* 0x0000460000047ab9 */ /* 0x000fd40000000a00 */
[----:B-1----:R-:W-:-:S04]  /*1ca70*/  @!P0 IMAD.WIDE R12, R21, 0x2, R2 ;  /* 0x00000002150c8825 */ /* 0x002fc800078e0202 */
[C---:B----4-:R-:W-:Y:S01]  /*1ca80*/  @!P0 IMAD.WIDE R14, R21.reuse, 0x2, R10 ;  /* 0x00000002150e8825 */ /* 0x050fe200078e020a */
[----:B------:R1:W5:Y:S04]  /*1ca90*/  @!P0 LD.E.64 R16, [R12.64] ;  /* 0x000000040c108980 */ /* 0x000368000c101b00 */
[----:B------:R2:W5:Y:S01]  /*1caa0*/  @!P0 LD.E.64 R18, [R14.64] ;  /* 0x000000040e128980 */ /* 0x000562000c101b00 */
[----:B-1----:R-:W-:-:S04]  /*1cab0*/  IADD3 R12, R21, 0x10, RZ ;  /* 0x00000010150c7810 */ /* 0x002fc80007ffe0ff */
[----:B------:R-:W-:Y:S01]  /*1cac0*/  ISETP.GE.AND P0, PT, R12, R36, PT ;  /* 0x000000240c00720c */ /* 0x000fe20003f06270 */
[----:B------:R-:W-:-:S12]  /*1cad0*/  CS2R R24, SRZ ;  /* 0x0000000000187805 */ /* 0x000fd8000001ff00 */
[----:B------:R-:W-:-:S04]  /*1cae0*/  @!P0 SHF.R.S32.HI R9, RZ, 0x1f, R12 ;  /* 0x0000001fff098819 */ /* 0x000fc8000001140c */
[----:B------:R-:W-:-:S04]  /*1caf0*/  @!P0 LEA.HI R9, R9, R12, RZ, 0x2 ;  /* 0x0000000c09098211 */ /* 0x000fc800078f10ff */
[----:B------:R-:W-:Y:S01]  /*1cb00*/  @!P0 LOP3.LUT R9, R9, 0xfffffffc, RZ, 0xc0, !PT ;  /* 0xfffffffc09098812 */ /* 0x000fe200078ec0ff */
[----:B------:R-:W-:-:S04]  /*1cb10*/  CS2R R26, SRZ ;  /* 0x00000000001a7805 */ /* 0x000fc8000001ff00 */
[----:B------:R-:W-:-:S04]  /*1cb20*/  @!P0 IMAD.WIDE R12, R9, 0x2, R2 ;  /* 0x00000002090c8825 */ /* 0x000fc800078e0202 */
[----:B--2---:R-:W-:Y:S01]  /*1cb30*/  @!P0 IMAD.WIDE R14, R9, 0x2, R10 ;  /* 0x00000002090e8825 */ /* 0x004fe200078e020a */
        /* <DEDUP_REMOVED lines=43> */
[----:B------:R-:W-:Y:S01]  /*1cdf0*/  @!P0 IMAD.WIDE R2, R9, 0x2, R2 ;  /* 0x0000000209028825 */ /* 0x000fe200078e0202 */
[----:B------:R2:W5:Y:S04]  /*1ce00*/  @!P0 LD.E.64 R50, [R10.64] ;  /* 0x000000040a328980 */ /* 0x000568000c101b00 */
[----:B------:R2:W5:Y:S02]  /*1ce10*/  @!P0 LD.E.64 R54, [R2.64] ;  /* 0x0000000402368980 */ /* 0x000564000c101b00 */
.L_x_1369:
[----:B------:R-:W-:Y:S05]  /*1ce20*/  BSYNC B0 ;  /* 0x0000000000007941 */ /* 0x000fea0003800000 */
.L_x_1368:
[----:B--2-45:R-:W-:Y:S01]  /*1ce30*/  IMAD.MOV.U32 R10, RZ, RZ, R50 ;  /* 0x000000ffff0a7224 */ /* 0x034fe200078e0032 */
[----:B-1----:R-:W-:Y:S01]  /*1ce40*/  MOV R2, R45 ;  /* 0x0000002d00027202 */ /* 0x002fe20000000f00 */
[----:B------:R-:W-:Y:S02]  /*1ce50*/  IMAD.MOV.U32 R9, RZ, RZ, R51 ;  /* 0x000000ffff097224 */ /* 0x000fe400078e0033 */
        /* <DEDUP_REMOVED lines=38> */
.L_x_1416:
[----:B---3--:R-:W-:Y:S01]  /*1d0c0*/  IMAD.MOV.U32 R3, RZ, RZ, R9 ;  /* 0x000000ffff037224 */ /* 0x008fe200078e0009 */
[----:B------:R-:W-:Y:S01]  /*1d0d0*/  IADD3 R9, R38, 0x40, RZ ;  /* 0x0000004026097810 */ /* 0x000fe20007ffe0ff */
[----:B------:R-:W-:Y:S01]  /*1d0e0*/  BSSY B0, `(.L_x_1371) ;  /* 0x000004d000007945 */ /* 0x000fe20003800000 */
[----:B------:R-:W-:Y:S01]  /*1d0f0*/  CS2R R70, SRZ ;  /* 0x0000000000467805 */ /* 0x000fe2000001ff00 */
[----:B------:R-:W-:Y:S01]  /*1d100*/  CS2R R66, SRZ ;  /* 0x0000000000427805 */ /* 0x000fe2000001ff00 */
[----:B------:R-:W-:Y:S01]  /*1d110*/  ISETP.GE.AND P0, PT, R9, R28, PT ;  /* 0x0000001c0900720c */ /* 0x000fe20003f06270 */
        /* <DEDUP_REMOVED lines=8> */
[----:B------:R-:W-:-:S04]  /*1d1a0*/  CS2R R56, SRZ ;  /* 0x0000000000387805 */ /* 0x000fc8000001ff00 */
[----:B------:R-:W-:Y:S05]  /*1d1b0*/  @P0 BRA `(.L_x_1372) ;  /* 0x000003f000000947 */ /* 0x000fea0003800000 */
[----:B------:R-:W-:Y:S01]  /*1d1c0*/  ISETP.GE.AND P0, PT, R21, R36, PT ;  /* 0x000000241500720c */ /* 0x000fe20003f06270 */
[----:B------:R-:W-:Y:S01]  /*1d1d0*/  CS2R R56, SRZ ;  /* 0x0000000000387805 */ /* 0x000fe2000001ff00 */
[----:B------:R-:W-:Y:S01]  /*1d1e0*/  CS2R R48, SRZ ;  /* 0x0000000000307805 */ /* 0x000fe2000001ff00 */
[----:B------:R-:W-:-:S10]  /*1d1f0*/  ULDC.64 UR4, c[0x0][0x118] ;  /* 0x0000460000047ab9 */ /* 0x000fd40000000a00 */
[----:B------:R-:W-:-:S04]  /*1d200*/  @!P0 IMAD.WIDE R12, R21, 0x2, R2 ;  /* 0x00000002150c8825 */ /* 0x000fc800078e0202 */
[C---:B--2-4-:R-:W-:Y:S01]  /*1d210*/  @!P0 IMAD.WIDE R14, R21.reuse, 0x2, R10 ;  /* 0x00000002150e8825 */ /* 0x054fe200078e020a */
        /* <DEDUP_REMOVED lines=57> */
.L_x_1372:
[----:B------:R-:W-:Y:S05]  /*1d5b0*/  BSYNC B0 ;  /* 0x0000000000007941 */ /* 0x000fea0003800000 */
.L_x_1371:
[----:B--2---:R-:W-:Y:S01]  /*1d5c0*/  SHF.R.S32.HI R2, RZ, 0x1f, R73 ;  /* 0x0000001fff027819 */ /* 0x004fe20000011449 */
[----:B----4-:R-:W2:Y:S01]  /*1d5d0*/  LDL.64 R10, [R37+0x28] ;  /* 0x00002800250a7983 */ /* 0x010ea20000100a00 */
[----:B------:R-:W-:-:S04]  /*1d5e0*/  DEPBAR.LE SB0, 0x3 ;  /* 0x000080c00000791a */ /* 0x000fc80000000000 */
[----:B------:R-:W-:Y:S01]  /*1d5f0*/  LEA.HI R2, R2, R73, RZ, 0x3 ;  /* 0x0000004902027211 */ /* 0x000fe200078f18ff */
[----:B------:R-:W-:-:S03]  /*1d600*/  IMAD.MOV.U32 R53, RZ, RZ, 0x20 ;  /* 0x00000020ff357424 */ /* 0x000fc600078e00ff */
[----:B------:R-:W-:-:S05]  /*1d610*/  LOP3.LUT R2, R2, 0xfffffff8, RZ, 0xc0, !PT ;  /* 0xfffffff802027812 */ /* 0x000fca00078ec0ff */
[----:B------:R-:W-:Y:S02]  /*1d620*/  IMAD.IADD R12, R73, 0x1, -R2 ;  /* 0x00000001490c7824 */ /* 0x000fe400078e0a02 */
[----:B------:R-:W3:Y:S01]  /*1d630*/  LDL.64 R2, [R37+0x20] ;  /* 0x0000200025027983 */ /* 0x000ee20000100a00 */
[----:B------:R-:W-:Y:S01]  /*1d640*/  WARPSYNC 0xffffffff ;  /* 0xffffffff00007948 */ /* 0x000fe20003800000 */
[----:B------:R-:W-:Y:S01]  /*1d650*/  ULDC.64 UR4, c[0x0][0x118] ;  /* 0x0000460000047ab9 */ /* 0x000fe20000000a00 */
[----:B-----5:R-:W-:Y:S01]  /*1d660*/  IMAD.MOV.U32 R9, RZ, RZ, R78 ;  /* 0x000000ffff097224 */ /* 0x020fe200078e004e */
[----:B------:R-:W-:Y:S01]  /*1d670*/  BAR.SYNC.DEFER_BLOCKING 0x0 ;  /* 0x0000000000007b1d */ /* 0x000fe20000010000 */
[----:B------:R-:W-:Y:S02]  /*1d680*/  LEA.HI R52, R87, R52, RZ, 0x5 ;  /* 0x0000003457347211 */ /* 0x000fe400078f28ff */
[----:B------:R-:W-:-:S04]  /*1d690*/  LOP3.LUT P0, RZ, R12, 0x4, RZ, 0xc0, !PT ;  /* 0x000000040cff7812 */ /* 0x000fc8000780c0ff */
[----:B------:R-:W-:Y:S01]  /*1d6a0*/  SEL R53, R53, 0xffffffe0, !P0 ;  /* 0xffffffe035357807 */ /* 0x000fe20004000000 */
[----:B--2---:R1:W2:Y:S04]  /*1d6b0*/  LD.E.64 R30, [R10.64] ;  /* 0x000000040a1e7980 */ /* 0x0042a8000c101b00 */
[----:B---3--:R3:W4:Y:S01]  /*1d6c0*/  LD.E R13, [R2.64] ;  /* 0x00000004020d7980 */ /* 0x008722000c101900 */
[----:B-1----:R-:W-:Y:S02]  /*1d6d0*/  IMAD.MOV.U32 R10, RZ, RZ, R71 ;  /* 0x000000ffff0a7224 */ /* 0x002fe400078e0047 */
[----:B---3--:R-:W-:Y:S02]  /*1d6e0*/  IMAD.MOV.U32 R3, RZ, RZ, R79 ;  /* 0x000000ffff037224 */ /* 0x008fe400078e004f */
[----:B------:R-:W-:-:S03]  /*1d6f0*/  IMAD.MOV.U32 R2, RZ, RZ, R70 ;  /* 0x000000ffff027224 */ /* 0x000fc600078e0046 */
[----:B------:R-:W-:Y:S01]  /*1d700*/  PRMT R101, R3, 0x5410, R9 ;  /* 0x0000541003657816 */ /* 0x000fe20000000009 */
        /* <DEDUP_REMOVED lines=8> */
[----:B------:R-:W-:Y:S01]  /*1d790*/  PRMT R95, R95, 0x5410, R2 ;  /* 0x000054105f5f7816 */ /* 0x000fe20000000002 */
[----:B------:R-:W-:-:S02]  /*1d7a0*/  IMAD.MOV.U32 R3, RZ, RZ, R59 ;  /* 0x000000ffff037224 */ /* 0x000fc400078e003b */
[----:B------:R-:W-:Y:S01]  /*1d7b0*/  IMAD.MOV.U32 R2, RZ, RZ, R48 ;  /* 0x000000ffff027224 */ /* 0x000fe200078e0030 */
[----:B------:R-:W-:Y:S01]  /*1d7c0*/  PRMT R95, R10, 0x7610, R95 ;  /* 0x000076100a5f7816 */ /* 0x000fe2000000005f */
[----:B------:R-:W-:Y:S01]  /*1d7d0*/  IMAD.MOV.U32 R10, RZ, RZ, R49 ;  /* 0x000000ffff0a7224 */ /* 0x000fe200078e0031 */
        /* <DEDUP_REMOVED lines=10> */
[----:B------:R-:W-:-:S03]  /*1d880*/  IMAD.MOV.U32 R2, RZ, RZ, R68 ;  /* 0x000000ffff027224 */ /* 0x000fc600078e0044 */
[----:B------:R-:W-:Y:S01]  /*1d890*/  PRMT R98, R3, 0x7610, R98 ;  /* 0x0000761003627816 */ /* 0x000fe20000000062 */
[----:B------:R-:W-:Y:S01]  /*1d8a0*/  IMAD.MOV.U32 R3, RZ, RZ, R64 ;  /* 0x000000ffff037224 */ /* 0x000fe200078e0040 */
[----:B------:R-:W-:Y:S01]  /*1d8b0*/  PRMT R96, R10, 0x5410, R2 ;  /* 0x000054100a607816 */ /* 0x000fe20000000002 */
[----:B------:R-:W-:Y:S02]  /*1d8c0*/  IMAD.MOV.U32 R10, RZ, RZ, R65 ;  /* 0x000000ffff0a7224 */ /* 0x000fe400078e0041 */
[----:B------:R-:W-:-:S03]  /*1d8d0*/  IMAD.SHL.U32 R9, R12, 0x40, RZ ;  /* 0x000000400c097824 */ /* 0x000fc600078e00ff */
[----:B------:R-:W-:Y:S01]  /*1d8e0*/  PRMT R94, R10, 0x5410, R3 ;  /* 0x000054100a5e7816 */ /* 0x000fe20000000003 */
[----:B------:R-:W-:Y:S01]  /*1d8f0*/  IMAD.SHL.U32 R3, R52, 0x10, RZ ;  /* 0x0000001034037824 */ /* 0x000fe200078e00ff */
[----:B------:R-:W-:-:S04]  /*1d900*/  LOP3.LUT R2, R9, 0x1c0, RZ, 0xc0, !PT ;  /* 0x000001c009027812 */ /* 0x000fc800078ec0ff */
[----:B------:R-:W-:Y:S02]  /*1d910*/  LOP3.LUT R11, R2, 0x18, R72, 0xf8, !PT ;  /* 0x00000018020b7812 */ /* 0x000fe400078ef848 */
[----:B------:R-:W-:Y:S01]  /*1d920*/  SHF.R.U32.HI R2, RZ, 0x3, R2 ;  /* 0x00000003ff027819 */ /* 0x000fe20000011602 */
[----:B------:R-:W-:-:S03]  /*1d930*/  IMAD.MOV.U32 R9, RZ, RZ, R60 ;  /* 0x000000ffff097224 */ /* 0x000fc600078e003c */
[----:B------:R-:W-:Y:S02]  /*1d940*/  LOP3.LUT R2, R11, R2, RZ, 0x3c, !PT ;  /* 0x000000020b027212 */ /* 0x000fe400078e3cff */
[----:B------:R-:W-:Y:S01]  /*1d950*/  PRMT R90, R90, 0x5410, R9 ;  /* 0x000054105a5a7816 */ /* 0x000fe20000000009 */
[----:B------:R-:W-:Y:S01]  /*1d960*/  IMAD.MOV.U32 R9, RZ, RZ, R61 ;  /* 0x000000ffff097224 */ /* 0x000fe200078e003d */
[----:B------:R-:W-:Y:S01]  /*1d970*/  LOP3.LUT R37, R2, 0xfffffe00, R3, 0xf8, !PT ;  /* 0xfffffe0002257812 */ /* 0x000fe200078ef803 */
[----:B------:R-:W-:Y:S02]  /*1d980*/  IMAD.MOV.U32 R3, RZ, RZ, R56 ;  /* 0x000000ffff037224 */ /* 0x000fe400078e0038 */
[----:B------:R-:W-:Y:S01]  /*1d990*/  IMAD.MOV.U32 R2, RZ, RZ, R57 ;  /* 0x000000ffff027224 */ /* 0x000fe200078e0039 */
[----:B------:R-:W-:Y:S01]  /*1d9a0*/  BSSY B1, `(.L_x_1373) ;  /* 0x000014b000017945 */ /* 0x000fe20003800000 */
[----:B------:R-:W-:-:S03]  /*1d9b0*/  PRMT R90, R9, 0x7610, R90 ;  /* 0x00007610095a7816 */ /* 0x000fc6000000005a */
[----:B------:R-:W-:Y:S01]  /*1d9c0*/  PRMT R72, R2, 0x5410, R3 ;  /* 0x0000541002487816 */ /* 0x000fe20000000003 */
[----:B----4-:R-:W-:-:S05]  /*1d9d0*/  IMAD R10, R13, -0x80, R28 ;  /* 0xffffff800d0a7824 */ /* 0x010fca00078e021c */
[----:B------:R-:W-:-:S04]  /*1d9e0*/  IMNMX R52, R10, 0x80, PT ;  /* 0x000000800a347817 */ /* 0x000fc80003800200 */
[----:B------:R-:W-:Y:S01]  /*1d9f0*/  ISETP.GE.AND P0, PT, R73, R52, PT ;  /* 0x000000344900720c */ /* 0x000fe20003f06270 */
[----:B--2---:R-:W-:-:S12]  /*1da00*/  IMAD.WIDE.U32 R38, R37, 0x2, R30 ;  /* 0x0000000225267825 */ /* 0x004fd800078e001e */
[----:B------:R-:W-:Y:S05]  /*1da10*/  @P0 BRA `(.L_x_1374) ;  /* 0x0000143000000947 */ /* 0x000fea0003800000 */
[----:B------:R-:W-:Y:S01]  /*1da20*/  ISETP.GE.AND P0, PT, R21, R36, PT ;  /* 0x000000241500720c */ /* 0x000fe20003f06270 */
[----:B------:R-:W-:-:S12]  /*1da30*/  BSSY B0, `(.L_x_1375) ;  /* 0x0000031000007945 */ /* 0x000fd80003800000 */
[----:B------:R-:W-:Y:S05]  /*1da40*/  @P0 BRA `(.L_x_1376) ;  /* 0x000002f000000947 */ /* 0x000fea0003800000 */
[----:B------:R-:W-:Y:S02]  /*1da50*/  ULDC.64 UR4, c[0x0][0x118] ;  /* 0x0000460000047ab9 */ /* 0x000fe40000000a00 */
[----:B------:R-:W2:Y:S01]  /*1da60*/  LD.E.128 R12, [R38.64] ;  /* 0x00000004260c7980 */ /* 0x000ea2000c101d00 */
[----:B------:R-:W-:Y:S02]  /*1da70*/  SHF.R.U64 R2, R18, 0x10, R19 ;  /* 0x0000001012027819 */ /* 0x000fe40000001213 */
[----:B------:R-:W-:Y:S02]  /*1da80*/  SHF.R.U32.HI R9, RZ, 0x10, R17 ;  /* 0x00000010ff097819 */ /* 0x000fe40000011611 */
[----:B------:R-:W-:Y:S02]  /*1da90*/  SHF.R.U32.HI R3, RZ, 0x10, R19 ;  /* 0x00000010ff037819 */ /* 0x000fe40000011613 */
[----:B------:R-:W-:Y:S02]  /*1daa0*/  PRMT R18, R80, 0x5432, R2 ;  /* 0x0000543250127816 */ /* 0x000fe40000000002 */
[----:B------:R-:W-:-:S02]  /*1dab0*/  PRMT R2, R23, 0x5410, R9 ;  /* 0x0000541017027816 */ /* 0x000fc40000000009 */
[----:B------:R-:W-:Y:S02]  /*1dac0*/  PRMT R3, R80, 0x5410, R3 ;  /* 0x0000541050037816 */ /* 0x000fe40000000003 */
[----:B------:R-:W-:Y:S01]  /*1dad0*/  SHF.R.U64 R11, R16, 0x10, R17 ;  /* 0x00000010100b7819 */ /* 0x000fe20000001211 */
[C---:B------:R-:W-:Y:S01]  /*1dae0*/  IMAD.U32 R20, R2.reuse, 0x10000, RZ ;  /* 0x0001000002147824 */ /* 0x040fe200078e00ff */
[----:B------:R-:W-:Y:S02]  /*1daf0*/  SHF.L.U32 R22, R3, 0x10, RZ ;  /* 0x0000001003167819 */ /* 0x000fe400000006ff */
[----:B------:R-:W-:Y:S02]  /*1db00*/  LOP3.LUT R29, R2, 0xffff0000, RZ, 0xc0, !PT ;  /* 0xffff0000021d7812 */ /* 0x000fe400078ec0ff */
[----:B------:R-:W-:Y:S02]  /*1db10*/  PRMT R11, R23, 0x5432, R11 ;  /* 0x00005432170b7816 */ /* 0x000fe4000000000b */
[----:B------:R-:W-:-:S02]  /*1db20*/  LOP3.LUT R23, R3, 0xffff0000, RZ, 0xc0, !PT ;  /* 0xffff000003177812 */ /* 0x000fc400078ec0ff */
[----:B------:R-:W-:Y:S02]  /*1db30*/  LOP3.LUT R28, R11, 0xffff0000, RZ, 0xc0, !PT ;  /* 0xffff00000b1c7812 */ /* 0x000fe400078ec0ff */
[C---:B--2---:R-:W-:Y:S01]  /*1db40*/  LOP3.LUT R10, R14.reuse, 0xffff0000, RZ, 0xc0, !PT ;  /* 0xffff00000e0a7812 */ /* 0x044fe200078ec0ff */
[----:B------:R-:W-:Y:S01]  /*1db50*/  IMAD.U32 R17, R14, 0x10000, RZ ;  /* 0x000100000e117824 */ /* 0x000fe200078e00ff */
[C---:B------:R-:W-:Y:S01]  /*1db60*/  LOP3.LUT R14, R15.reuse, 0xffff0000, RZ, 0xc0, !PT ;  /* 0xffff00000f0e7812 */ /* 0x040fe200078ec0ff */
[----:B------:R-:W-:Y:S01]  /*1db70*/  IMAD.U32 R16, R15, 0x10000, RZ ;  /* 0x000100000f107824 */ /* 0x000fe200078e00ff */
[----:B------:R-:W-:Y:S01]  /*1db80*/  LOP3.LUT R3, R12, 0xffff0000, RZ, 0xc0, !PT ;  /* 0xffff00000c037812 */ /* 0x000fe200078ec0ff */
[C---:B------:R-:W-:Y:S01]  /*1db90*/  FMUL.FTZ R19, R10.reuse, R20 ;  /* 0x000000140a137220 */ /* 0x040fe20000410000 */
[----:B------:R-:W-:Y:S01]  /*1dba0*/  SHF.L.U32 R2, R13, 0x10, RZ ;  /* 0x000000100d027819 */ /* 0x000fe200000006ff */
[----:B------:R-:W-:Y:S02]  /*1dbb0*/  FMUL.FTZ R15, R10, R22 ;  /* 0x000000160a0f7220 */ /* 0x000fe40000410000 */
[----:B------:R-:W-:-:S02]  /*1dbc0*/  FMUL.FTZ R10, R14, R29 ;  /* 0x0000001d0e0a7220 */ /* 0x000fc40000410000 */
[C---:B------:R-:W-:Y:S02]  /*1dbd0*/  FFMA.FTZ R22, R17.reuse, R22, -R19 ;  /* 0x0000001611167223 */ /* 0x040fe40000010813 */
[----:B------:R-:W-:Y:S01]  /*1dbe0*/  FFMA.FTZ R19, R17, R20, R15 ;  /* 0x0000001411137223 */ /* 0x000fe2000001000f */
[----:B------:R-:W-:Y:S01]  /*1dbf0*/  SHF.L.U32 R20, R18, 0x10, RZ ;  /* 0x0000001012147819 */ /* 0x000fe200000006ff */
[-C--:B------:R-:W-:Y:S01]  /*1dc00*/  FMUL.FTZ R14, R14, R23.reuse ;  /* 0x000000170e0e7220 */ /* 0x080fe20000410000 */
[----:B------:R-:W-:Y:S01]  /*1dc10*/  LOP3.LUT R18, R18, 0xffff0000, RZ, 0xc0, !PT ;  /* 0xffff000012127812 */ /* 0x000fe200078ec0ff */
[----:B------:R-:W-:Y:S02]  /*1dc20*/  FFMA.FTZ R17, R16, R23, -R10 ;  /* 0x0000001710117223 */ /* 0x000fe4000001080a */
[----:B------:R-:W-:Y:S01]  /*1dc30*/  IMAD.U32 R9, R12, 0x10000, RZ ;  /* 0x000100000c097824 */ /* 0x000fe200078e00ff */
[----:B------:R-:W-:Y:S01]  /*1dc40*/  LOP3.LUT R12, R13, 0xffff0000, RZ, 0xc0, !PT ;  /* 0xffff00000d0c7812 */ /* 0x000fe200078ec0ff */
[----:B------:R-:W-:-:S02]  /*1dc50*/  IMAD.U32 R23, R11, 0x10000, RZ ;  /* 0x000100000b177824 */ /* 0x000fc400078e00ff */
[----:B------:R-:W-:Y:S01]  /*1dc60*/  FFMA.FTZ R15, R16, R29, R14 ;  /* 0x0000001d100f7223 */ /* 0x000fe2000001000e */
[----:B------:R-:W-:Y:S01]  /*1dc70*/  F2FP.BF16.PACK_AB R14, R19, R22 ;  /* 0x00000016130e723e */ /* 0x000fe200000010ff */
[C---:B------:R-:W-:Y:S02]  /*1dc80*/  FMUL.FTZ R10, R3.reuse, R23 ;  /* 0x00000017030a7220 */ /* 0x040fe40000410000 */
[----:B------:R-:W-:Y:S01]  /*1dc90*/  FMUL.FTZ R3, R3, R20 ;  /* 0x0000001403037220 */ /* 0x000fe20000410000 */
[----:B------:R-:W-:Y:S01]  /*1dca0*/  F2FP.BF16.PACK_AB R15, R15, R17 ;  /* 0x000000110f0f723e */ /* 0x000fe200000010ff */
[C---:B------:R-:W-:Y:S02]  /*1dcb0*/  FMUL.FTZ R11, R12.reuse, R28 ;  /* 0x0000001c0c0b7220 */ /* 0x040fe40000410000 */
[----:B------:R-:W-:Y:S02]  /*1dcc0*/  FMUL.FTZ R13, R12, R18 ;  /* 0x000000120c0d7220 */ /* 0x000fe40000410000 */
[----:B------:R-:W-:-:S02]  /*1dcd0*/  FFMA.FTZ R12, R9, R23, R3 ;  /* 0x00000017090c7223 */ /* 0x000fc40000010003 */
[----:B------:R-:W-:Y:S02]  /*1dce0*/  FFMA.FTZ R10, R9, R20, -R10 ;  /* 0x00000014090a7223 */ /* 0x000fe4000001080a */
[C---:B------:R-:W-:Y:S02]  /*1dcf0*/  FFMA.FTZ R3, R2.reuse, R18, -R11 ;  /* 0x0000001202037223 */ /* 0x040fe4000001080b */
[----:B------:R-:W-:Y:S01]  /*1dd00*/  FFMA.FTZ R13, R2, R28, R13 ;  /* 0x0000001c020d7223 */ /* 0x000fe2000001000d */
[----:B------:R-:W-:-:S04]  /*1dd10*/  F2FP.BF16.PACK_AB R12, R12, R10 ;  /* 0x0000000a0c0c723e */ /* 0x000fc800000010ff */
[----:B------:R-:W-:-:S05]  /*1dd20*/  F2FP.BF16.PACK_AB R13, R13, R3 ;  /* 0x000000030d0d723e */ /* 0x000fca00000010ff */
[----:B------:R1:W-:Y:S02]  /*1dd30*/  ST.E.128 [R38.64], R12 ;  /* 0x0000000c26007985 */ /* 0x0003e4000c101d04 */
.L_x_1376:
[----:B------:R-:W-:Y:S05]  /*1dd40*/  BSYNC B0 ;  /* 0x0000000000007941 */ /* 0x000fea0003800000 */
.L_x_1375:
[----:B------:R-:W-:Y:S01]  /*1dd50*/  IADD3 R2, R21, 0x10, RZ ;  /* 0x0000001015027810 */ /* 0x000fe20007ffe0ff */
[----:B------:R-:W-:Y:S03]  /*1dd60*/  BSSY B0, `(.L_x_1377) ;  /* 0x0000036000007945 */ /* 0x000fe60003800000 */
[----:B------:R-:W-:-:S13]  /*1dd70*/  ISETP.GE.AND P0, PT, R2, R36, PT ;  /* 0x000000240200720c */ /* 0x000fda0003f06270 */
[----:B------:R-:W-:Y:S05]  /*1dd80*/  @P0 BRA `(.L_x_1378) ;  /* 0x0000033000000947 */ /* 0x000fea0003800000 */
[----:B------:R-:W-:Y:S01]  /*1dd90*/  IADD3 R2, P0, R53, R37, RZ ;  /* 0x0000002535027210 */ /* 0x000fe20007f1e0ff */
[----:B------:R-:W-:-:S03]  /*1dda0*/  ULDC.64 UR4, c[0x0][0x118] ;  /* 0x0000460000047ab9 */ /* 0x000fc60000000a00 */
        /* <DEDUP_REMOVED lines=15> */
[----:B------:R-:W-:-:S05]  /*1dea0*/  PRMT R17, R81, 0x5432, R17 ;  /* 0x0000543251117816 */ /* 0x000fca0000000011 */
[C---:B------:R-:W-:Y:S01]  /*1deb0*/  IMAD.U32 R25, R17.reuse, 0x10000, RZ ;  /* 0x0001000011197824 */ /* 0x040fe200078e00ff */
[----:B------:R-:W-:Y:S02]  /*1dec0*/  LOP3.LUT R17, R17, 0xffff0000, RZ, 0xc0, !PT ;  /* 0xffff000011117812 */ /* 0x000fe400078ec0ff */
[C---:B--2---:R-:W-:Y:S01]  /*1ded0*/  LOP3.LUT R16, R14.reuse, 0xffff0000, RZ, 0xc0, !PT ;  /* 0xffff00000e107812 */ /* 0x044fe200078ec0ff */
[----:B------:R-:W-:Y:S01]  /*1dee0*/  IMAD.U32 R19, R14, 0x10000, RZ ;  /* 0x000100000e137824 */ /* 0x000fe200078e00ff */
[C---:B------:R-:W-:Y:S01]  /*1def0*/  LOP3.LUT R14, R15.reuse, 0xffff0000, RZ, 0xc0, !PT ;  /* 0xffff00000f0e7812 */ /* 0x040fe200078ec0ff */
[----:B------:R-:W-:Y:S01]  /*1df00*/  IMAD.U32 R18, R15, 0x10000, RZ ;  /* 0x000100000f127824 */ /* 0x000fe200078e00ff */
[C---:B------:R-:W-:Y:S01]  /*1df10*/  LOP3.LUT R3, R12.reuse, 0xffff0000, RZ, 0xc0, !PT ;  /* 0xffff00000c037812 */ /* 0x040fe200078ec0ff */
[----:B------:R-:W-:Y:S01]  /*1df20*/  IMAD.U32 R9, R12, 0x10000, RZ ;  /* 0x000100000c097824 */ /* 0x000fe200078e00ff */
[----:B------:R-:W-:Y:S01]  /*1df30*/  LOP3.LUT R12, R13, 0xffff0000, RZ, 0xc0, !PT ;  /* 0xffff00000d0c7812 */ /* 0x000fe200078ec0ff */
[----:B------:R-:W-:-:S02]  /*1df40*/  FMUL.FTZ R15, R16, R22 ;  /* 0x00000016100f7220 */ /* 0x000fc40000410000 */
[----:B------:R-:W-:Y:S02]  /*1df50*/  IMAD.U32 R2, R13, 0x10000, RZ ;  /* 0x000100000d027824 */ /* 0x000fe400078e00ff */
[-C--:B------:R-:W-:Y:S02]  /*1df60*/  FMUL.FTZ R16, R16, R23.reuse ;  /* 0x0000001710107220 */ /* 0x080fe40000410000 */
[C---:B------:R-:W-:Y:S02]  /*1df70*/  FMUL.FTZ R13, R14.reuse, R26 ;  /* 0x0000001a0e0d7220 */ /* 0x040fe40000410000 */
[C---:B------:R-:W-:Y:S02]  /*1df80*/  FFMA.FTZ R23, R19.reuse, R23, -R15 ;  /* 0x0000001713177223 */ /* 0x040fe4000001080f */
[----:B------:R-:W-:Y:S02]  /*1df90*/  FFMA.FTZ R22, R19, R22, R16 ;  /* 0x0000001613167223 */ /* 0x000fe40000010010 */
[----:B------:R-:W-:-:S02]  /*1dfa0*/  FMUL.FTZ R15, R14, R24 ;  /* 0x000000180e0f7220 */ /* 0x000fc40000410000 */
[----:B------:R-:W-:Y:S02]  /*1dfb0*/  FFMA.FTZ R19, R18, R24, -R13 ;  /* 0x0000001812137223 */ /* 0x000fe4000001080d */
[C---:B------:R-:W-:Y:S01]  /*1dfc0*/  IMAD.U32 R24, R20.reuse, 0x10000, RZ ;  /* 0x0001000014187824 */ /* 0x040fe200078e00ff */
[----:B------:R-:W-:Y:S01]  /*1dfd0*/  LOP3.LUT R20, R20, 0xffff0000, RZ, 0xc0, !PT ;  /* 0xffff000014147812 */ /* 0x000fe200078ec0ff */
[C---:B------:R-:W-:Y:S02]  /*1dfe0*/  FMUL.FTZ R16, R3.reuse, R25 ;  /* 0x0000001903107220 */ /* 0x040fe40000410000 */
[----:B------:R-:W-:Y:S02]  /*1dff0*/  FMUL.FTZ R3, R3, R24 ;  /* 0x0000001803037220 */ /* 0x000fe40000410000 */
[C---:B------:R-:W-:Y:S02]  /*1e000*/  FMUL.FTZ R14, R12.reuse, R17 ;  /* 0x000000110c0e7220 */ /* 0x040fe40000410000 */
[----:B------:R-:W-:-:S02]  /*1e010*/  FMUL.FTZ R13, R12, R20 ;  /* 0x000000140c0d7220 */ /* 0x000fc40000410000 */
[C---:B------:R-:W-:Y:S02]  /*1e020*/  FFMA.FTZ R12, R9.reuse, R25, R3 ;  /* 0x00000019090c7223 */ /* 0x040fe40000010003 */
[----:B------:R-:W-:Y:S02]  /*1e030*/  FFMA.FTZ R15, R18, R26, R15 ;  /* 0x0000001a120f7223 */ /* 0x000fe4000001000f */
[----:B------:R-:W-:Y:S02]  /*1e040*/  FFMA.FTZ R16, R9, R24, -R16 ;  /* 0x0000001809107223 */ /* 0x000fe40000010810 */
[----:B------:R-:W-:Y:S01]  /*1e050*/  FFMA.FTZ R3, R2, R20, -R14 ;  /* 0x0000001402037223 */ /* 0x000fe2000001080e */
[----:B------:R-:W-:Y:S01]  /*1e060*/  F2FP.BF16.PACK_AB R14, R22, R23 ;  /* 0x00000017160e723e */ /* 0x000fe200000010ff */
[----:B------:R-:W-:Y:S01]  /*1e070*/  FFMA.FTZ R13, R2, R17, R13 ;  /* 0x00000011020d7223 */ /* 0x000fe2000001000d */
[----:B------:R-:W-:Y:S02]  /*1e080*/  F2FP.BF16.PACK_AB R15, R15, R19 ;  /* 0x000000130f0f723e */ /* 0x000fe400000010ff */
[----:B------:R-:W-:-:S02]  /*1e090*/  F2FP.BF16.PACK_AB R12, R12, R16 ;  /* 0x000000100c0c723e */ /* 0x000fc400000010ff */
[----:B------:R-:W-:-:S05]  /*1e0a0*/  F2FP.BF16.PACK_AB R13, R13, R3 ;  /* 0x000000030d0d723e */ /* 0x000fca00000010ff */
[----:B------:R1:W-:Y:S02]  /*1e0b0*/  ST.E.128 [R10.64], R12 ;  /* 0x0000000c0a007985 */ /* 0x0003e4000c101d04 */
.L_x_1378:
[----:B------:R-:W-:Y:S05]  /*1e0c0*/  BSYNC B0 ;  /* 0x0000000000007941 */ /* 0x000fea0003800000 */
.L_x_1377:
[----:B------:R-:W-:Y:S01]  /*1e0d0*/  IADD3 R2, R21, 0x20, RZ ;  /* 0x0000002015027810 */ /* 0x000fe20007ffe0ff */
[----:B------:R-:W-:Y:S03]  /*1e0e0*/  BSSY B0, `(.L_x_1379) ;  /* 0x0000032000007945 */ /* 0x000fe60003800000 */
[----:B------:R-:W-:-:S13]  /*1e0f0*/  ISETP.GE.AND P0, PT, R2, R36, PT ;  /* 0x000000240200720c */ /* 0x000fda0003f06270 */
[----:B------:R-:W-:Y:S05]  /*1e100*/  @P0 BRA `(.L_x_1380) ;  /* 0x000002f000000947 */ /* 0x000fea0003800000 */
[----:B------:R-:W-:Y:S02]  /*1e110*/  ULDC.64 UR4, c[0x0][0x118] ;  /* 0x0000460000047ab9 */ /* 0x000fe40000000a00 */
[----:B-1----:R-:W2:Y:S01]  /*1e120*/  LD.E.128 R12, [R38.64+0x4000] ;  /* 0x00400004260c7980 */ /* 0x002ea2000c101d00 */
[----:B------:R-:W-:Y:S02]  /*1e130*/  SHF.R.U64 R2, R34, 0x10, R35 ;  /* 0x0000001022027819 */ /* 0x000fe40000001223 */
[----:B------:R-:W-:Y:S02]  /*1e140*/  SHF.R.U32.HI R9, RZ, 0x10, R33 ;  /* 0x00000010ff097819 */ /* 0x000fe40000011621 */
[----:B------:R-:W-:Y:S02]  /*1e150*/  SHF.R.U32.HI R3, RZ, 0x10, R35 ;  /* 0x00000010ff037819 */ /* 0x000fe40000011623 */
[----:B------:R-:W-:Y:S02]  /*1e160*/  PRMT R18, R84, 0x5432, R2 ;  /* 0x0000543254127816 */ /* 0x000fe40000000002 */
[----:B------:R-:W-:-:S02]  /*1e170*/  PRMT R2, R83, 0x5410, R9 ;  /* 0x0000541053027816 */ /* 0x000fc40000000009 */
[----:B------:R-:W-:Y:S02]  /*1e180*/  PRMT R3, R84, 0x5410, R3 ;  /* 0x0000541054037816 */ /* 0x000fe40000000003 */
[C---:B------:R-:W-:Y:S01]  /*1e190*/  LOP3.LUT R25, R2.reuse, 0xffff0000, RZ, 0xc0, !PT ;  /* 0xffff000002197812 */ /* 0x040fe200078ec0ff */
[----:B------:R-:W-:Y:S01]  /*1e1a0*/  IMAD.U32 R20, R2, 0x10000, RZ ;  /* 0x0001000002147824 */ /* 0x000fe200078e00ff */
[C---:B------:R-:W-:Y:S02]  /*1e1b0*/  SHF.L.U32 R22, R3.reuse, 0x10, RZ ;  /* 0x0000001003167819 */ /* 0x040fe400000006ff */
[----:B------:R-:W-:Y:S02]  /*1e1c0*/  SHF.R.U64 R11, R32, 0x10, R33 ;  /* 0x00000010200b7819 */ /* 0x000fe40000001221 */
[----:B------:R-:W-:Y:S02]  /*1e1d0*/  LOP3.LUT R23, R3, 0xffff0000, RZ, 0xc0, !PT ;  /* 0xffff000003177812 */ /* 0x000fe400078ec0ff */
[----:B------:R-:W-:-:S04]  /*1e1e0*/  PRMT R11, R83, 0x5432, R11 ;  /* 0x00005432530b7816 */ /* 0x000fc8000000000b */
        /* <DEDUP_REMOVED lines=32> */
[----:B------:R1:W-:Y:S02]  /*1e3f0*/  ST.E.128 [R38.64+0x4000], R12 ;  /* 0x0040000c26007985 */ /* 0x0003e4000c101d04 */
.L_x_1380:
[----:B------:R-:W-:Y:S05]  /*1e400*/  BSYNC B0 ;  /* 0x0000000000007941 */ /* 0x000fea0003800000 */
.L_x_1379:
[----:B------:R-:W-:Y:S01]  /*1e410*/  IADD3 R2, R21, 0x30, RZ ;  /* 0x0000003015027810 */ /* 0x000fe20007ffe0ff */
[----:B------:R-:W-:Y:S03]  /*1e420*/  BSSY B0, `(.L_x_1381) ;  /* 0x0000037000007945 */ /* 0x000fe60003800000 */
[----:B------:R-:W-:-:S13]  /*1e430*/  ISETP.GE.AND P0, PT, R2, R36, PT ;  /* 0x000000240200720c */ /* 0x000fda0003f06270 */
[----:B------:R-:W-:Y:S05]  /*1e440*/  @P0 BRA `(.L_x_1382) ;  /* 0x0000034000000947 */ /* 0x000fea0003800000 */
[----:B------:R-:W-:Y:S01]  /*1e450*/  IADD3 R3, R53, 0x2000, RZ ;  /* 0x0000200035037810 */ /* 0x000fe20007ffe0ff */
[----:B------:R-:W-:-:S03]  /*1e460*/  ULDC.64 UR4, c[0x0][0x118] ;  /* 0x0000460000047ab9 */ /* 0x000fc60000000a00 */
        /* <DEDUP_REMOVED lines=50> */
.L_x_1382:
[----:B------:R-:W-:Y:S05]  /*1e790*/  BSYNC B0 ;  /* 0x0000000000007941 */ /* 0x000fea0003800000 */
.L_x_1381:
        /* <DEDUP_REMOVED lines=51> */
.L_x_1384:
[----:B------:R-:W-:Y:S05]  /*1ead0*/  BSYNC B0 ;  /* 0x0000000000007941 */ /* 0x000fea0003800000 */
.L_x_1383:
[----:B------:R-:W-:-:S04]  /*1eae0*/  IADD3 R2, R21, 0x50, RZ ;  /* 0x0000005015027810 */ /* 0x000fc80007ffe0ff */
        /* <DEDUP_REMOVED lines=12> */
[----:B------:R-:W-:Y:S02]  /*1ebb0*/  PRMT R20, R93, 0x5432, R2 ;  /* 0x000054325d147816 */ /* 0x000fe40000000002 */
        /* <DEDUP_REMOVED lines=41> */
.L_x_1374:
[----:B------:R-:W-:Y:S05]  /*1ee50*/  BSYNC B1 ;  /* 0x0000000000017941 */ /* 0x000fea0003800000 */
.L_x_1373:
[----:B------:R-:W-:Y:S01]  /*1ee60*/  IADD3 R2, R73, 0x40, RZ ;  /* 0x0000004049027810 */ /* 0x000fe20007ffe0ff */
[----:B------:R-:W-:-:S03]  /*1ee70*/  IMAD.MOV.U32 R3, RZ, RZ, 0x0 ;  /* 0x00000000ff037424 */ /* 0x000fc600078e00ff */
[----:B------:R-:W-:Y:S01]  /*1ee80*/  ISETP.GE.AND P0, PT, R2, R52, PT ;  /* 0x000000340200720c */ /* 0x000fe20003f06270 */
[----:B------:R-:W-:-:S12]  /*1ee90*/  IMAD.MOV.U32 R2, RZ, RZ, R110 ;  /* 0x000000ffff027224 */ /* 0x000fd800078e006e */
[----:B------:R-:W-:Y:S05]  /*1eea0*/  @P0 RET.REL.NODEC R2 `(_ZN7cutlass13device_kernelIN5flash19enable_sm80_to_sm89INS1_16FlashAttnFwdSm80INS1_25CollectiveMainloopFwdSm80ILi8ELi2ELb0EN4cute5tupleIJNS5_1CILi128EEENS7_ILi64EEENS7_ILi192EEEEEELi192ENS_10bfloat16_tEfNS_4arch4Sm80ELb0ELb1ELb1ELb1ELb1ELb1ELb1ELb0EEENS1_21CollectiveEpilogueFwdINS6_IJS8_SA_S9_EEENS6_IJNS7_ILi1EEESI_SI_EEESC_SE_Li256ELb1ELb1ELb0ELb0EEENS1_19SingleTileSchedulerILb1ELb0ELb1ELi128EEEEEEEEEvNT_6ParamsE) ;  /* 0xfffe115002000950 */ /* 0x000fea0003c3ffff */
[----:B------:R-:W-:Y:S01]  /*1eeb0*/  ISETP.GE.AND P0, PT, R21, R36, PT ;  /* 0x000000241500720c */ /* 0x000fe20003f06270 */
[----:B------:R-:W-:-:S12]  /*1eec0*/  BSSY B0, `(.L_x_1385) ;  /* 0x0000031000007945 */ /* 0x000fd80003800000 */
        /* <DEDUP_REMOVED lines=48> */
.L_x_1386:
[----:B------:R-:W-:Y:S05]  /*1f1d0*/  BSYNC B0 ;  /* 0x0000000000007941 */ /* 0x000fea0003800000 */
.L_x_1385:
        /* <DEDUP_REMOVED lines=56> */
.L_x_1388:
[----:B------:R-:W-:Y:S05]  /*1f560*/  BSYNC B0 ;  /* 0x0000000000007941 */ /* 0x000fea0003800000 */
.L_x_1387:
        /* <DEDUP_REMOVED lines=51> */
.L_x_1390:
[----:B------:R-:W-:Y:S05]  /*1f8a0*/  BSYNC B0 ;  /* 0x0000000000007941 */ /* 0x000fea0003800000 */
.L_x_1389:
        /* <DEDUP_REMOVED lines=56> */
.L_x_1392:
[----:B------:R-:W-:Y:S05]  /*1fc30*/  BSYNC B0 ;  /* 0x0000000000007941 */ /* 0x000fea0003800000 */
.L_x_1391:
        /* <DEDUP_REMOVED lines=51> */
.L_x_1394:
[----:B------:R-:W-:Y:S05]  /*1ff70*/  BSYNC B0 ;  /* 0x0000000000007941 */ /* 0x000fea0003800000 */
.L_x_1393:
[----:B------:R-:W-:Y:S01]  /*1ff80*/  IADD3 R2, R21, 0x50, RZ ;  /* 0x0000005015027810 */ /* 0x000fe20007ffe0ff */
[----:B------:R-:W-:-:S03]  /*1ff90*/  IMAD.MOV.U32 R3, RZ, RZ, 0x0 ;  /* 0x00000000ff037424 */ /* 0x000fc600078e00ff */
[----:B------:R-:W-:Y:S01]  /*1ffa0*/  ISETP.GE.AND P0, PT, R2, R36, PT ;  /* 0x000000240200720c */ /* 0x000fe20003f06270 */
[----:B------:R-:W-:-:S12]  /*1ffb0*/  IMAD.MOV.U32 R2, RZ, RZ, R110 ;  /* 0x000000ffff027224 */ /* 0x000fd800078e006e */
[----:B------:R-:W-:Y:S05]  /*1ffc0*/  @P0 RET.REL.NODEC R2 `(_ZN7cutlass13device_kernelIN5flash19enable_sm80_to_sm89INS1_16FlashAttnFwdSm80INS1_25CollectiveMainloopFwdSm80ILi8ELi2ELb0EN4cute5tupleIJNS5_1CILi128EEENS7_ILi64EEENS7_ILi192EEEEEELi192ENS_10bfloat16_tEfNS_4arch4Sm80ELb0ELb1ELb1ELb1ELb1ELb1ELb1ELb0EEENS1_21CollectiveEpilogueFwdINS6_IJS8_SA_S9_EEENS6_IJNS7_ILi1EEESI_SI_EEESC_SE_Li256ELb1ELb1ELb0ELb0EEENS1_19SingleTileSchedulerILb1ELb0ELb1ELi128EEEEEEEEEvNT_6ParamsE) ;  /* 0xfffe003002000950 */ /* 0x000fea0003c3ffff */
        /* <DEDUP_REMOVED lines=27> */
[C---:B------:R-:W-:Y:S01]  /*20180*/  SHF.L.U32 R2, R13.reuse, 0x10, RZ ;  /* 0x000000100d027819 */ /* 0x040fe200000006ff */
[C---:B------:R-:W-:Y:S01]  /*20190*/  FMUL.FTZ R15, R16.reuse, R21 ;  /* 0x00000015100f7220 */ /* 0x040fe20000410000 */
[----:B------:R-:W-:Y:S01]  /*201a0*/  LOP3.LUT R12, R13, 0xffff0000, RZ, 0xc0, !PT ;  /* 0xffff00000d0c7812 */ /* 0x000fe200078ec0ff */
[----:B------:R-:W-:-:S02]  /*201b0*/  FMUL.FTZ R16, R16, R22 ;  /* 0x0000001610107220 */ /* 0x000fc40000410000 */
[C---:B------:R-:W-:Y:S02]  /*201c0*/  FMUL.FTZ R13, R14.reuse, R25 ;  /* 0x000000190e0d7220 */ /* 0x040fe40000410000 */
[C---:B------:R-:W-:Y:S02]  /*201d0*/  FFMA.FTZ R22, R19.reuse, R22, -R15 ;  /* 0x0000001613167223 */ /* 0x040fe4000001080f */
[----:B------:R-:W-:Y:S02]  /*201e0*/  FFMA.FTZ R21, R19, R21, R16 ;  /* 0x0000001513157223 */ /* 0x000fe40000010010 */
[-C--:B------:R-:W-:Y:S02]  /*201f0*/  FMUL.FTZ R15, R14, R23.reuse ;  /* 0x000000170e0f7220 */ /* 0x080fe40000410000 */
[----:B------:R-:W-:Y:S02]  /*20200*/  FFMA.FTZ R19, R18, R23, -R13 ;  /* 0x0000001712137223 */ /* 0x000fe4000001080d */
        /* <DEDUP_REMOVED lines=9> */
[C---:B------:R-:W-:Y:S01]  /*202a0*/  FFMA.FTZ R3, R2.reuse, R20, -R14 ;  /* 0x0000001402037223 */ /* 0x040fe2000001080e */
        /* <DEDUP_REMOVED lines=8> */
[----:B------:R-:W-:Y:S05]  /*20330*/  RET.REL.NODEC R2 `(_ZN7cutlass13device_kernelIN5flash19enable_sm80_to_sm89INS1_16FlashAttnFwdSm80INS1_25CollectiveMainloopFwdSm80ILi8ELi2ELb0EN4cute5tupleIJNS5_1CILi128EEENS7_ILi64EEENS7_ILi192EEEEEELi192ENS_10bfloat16_tEfNS_4arch4Sm80ELb0ELb1ELb1ELb1ELb1ELb1ELb1ELb0EEENS1_21CollectiveEpilogueFwdINS6_IJS8_SA_S9_EEENS6_IJNS7_ILi1EEESI_SI_EEESC_SE_Li256ELb1ELb1ELb0ELb0EEENS1_19SingleTileSchedulerILb1ELb0ELb1ELi128EEEEEEEEEvNT_6ParamsE) ;  /* 0xfffdfcc002007950 */ /* 0x000fea0003c3ffff */
.L_x_1363:
        /* <DEDUP_REMOVED lines=8> */
.L_x_1396:
[----:B------:R-:W-:Y:S05]  /*203c0*/  BSYNC B0 ;  /* 0x0000000000007941 */ /* 0x000fea0003800000 */
.L_x_1395:
[----:B------:R-:W-:Y:S01]  /*203d0*/  SHF.R.S32.HI R18, RZ, 0x1f, R2 ;  /* 0x0000001fff127819 */ /* 0x000fe20000011402 */
[----:B------:R-:W-:Y:S01]  /*203e0*/  IMAD R3, R13, R2, RZ ;  /* 0x000000020d037224 */ /* 0x000fe200078e02ff */
[----:B------:R-:W-:Y:S01]  /*203f0*/  MOV R10, R24 ;  /* 0x00000018000a7202 */ /* 0x000fe20000000f00 */
[----:B------:R-:W-:Y:S01]  /*20400*/  IMAD R9, R15, R2, RZ ;  /* 0x000000020f097224 */ /* 0x000fe200078e02ff */
[----:B------:R-:W-:Y:S01]  /*20410*/  MOV R11, R19 ;  /* 0x00000013000b7202 */ /* 0x000fe20000000f00 */
[----:B------:R-:W-:Y:S01]  /*20420*/  IMAD R3, R12, R18, R3 ;  /* 0x000000120c037224 */ /* 0x000fe200078e0203 */
[----:B------:R-:W-:-:S03]  /*20430*/  MOV R16, R26 ;  /* 0x0000001a00107202 */ /* 0x000fc60000000f00 */
[----:B------:R-:W-:-:S04]  /*20440*/  IMAD.WIDE.U32 R10, R12, R2, R10 ;  /* 0x000000020c0a7225 */ /* 0x000fc800078e000a */
[----:B------:R-:W-:Y:S01]  /*20450*/  IMAD.IADD R3, R11, 0x1, R3 ;  /* 0x000000010b037824 */ /* 0x000fe200078e0203 */
[----:B------:R-:W-:-:S04]  /*20460*/  LEA R33, P0, R10, R20, 0x1 ;  /* 0x000000140a217211 */ /* 0x000fc800078008ff */
[----:B------:R-:W-:Y:S01]  /*20470*/  LEA.HI.X R19, R10, R21, R3, 0x1, P0 ;  /* 0x000000150a137211 */ /* 0x000fe200000f0c03 */
[----:B------:R-:W-:-:S04]  /*20480*/  IMAD.WIDE.U32 R2, R14, R2, R16 ;  /* 0x000000020e027225 */ /* 0x000fc800078e0010 */
[----:B------:R-:W-:Y:S01]  /*20490*/  IMAD R14, R14, R18, R9 ;  /* 0x000000120e0e7224 */ /* 0x000fe200078e0209 */
[----:B------:R-:W-:-:S03]  /*204a0*/  LEA R17, P0, R2, R22, 0x1 ;  /* 0x0000001602117211 */ /* 0x000fc600078008ff */
[----:B------:R-:W-:-:S05]  /*204b0*/  IMAD.IADD R3, R3, 0x1, R14 ;  /* 0x0000000103037824 */ /* 0x000fca00078e020e */
[----:B------:R-:W-:Y:S01]  /*204c0*/  LEA.HI.X R16, R2, R23, R3, 0x1, P0 ;  /* 0x0000001702107211 */ /* 0x000fe200000f0c03 */
[----:B------:R-:W-:Y:S05]  /*204d0*/  BRA.DIV ~URZ, `(.L_x_1397) ;  /* 0x00003ee27f007947 */ /* 0x000fea000b800000 */
[----:B------:R1:W2:Y:S02]  /*204e0*/  SHFL.IDX PT, R9, R19, RZ, 0x1c1f ;  /* 0x001c1fff13097589 */ /* 0x0002a400000e0000 */
.L_x_1417:
[----:B------:R-:W-:Y:S05]  /*204f0*/  BRA.DIV ~URZ, `(.L_x_1398) ;  /* 0x00003f427f007947 */ /* 0x000fea000b800000 */
[----:B------:R3:W4:Y:S01]  /*20500*/  SHFL.IDX PT, R10, R33, RZ, 0x1c1f ;  /* 0x001c1fff210a7589 */ /* 0x00072200000e0000 */
[----:B--2---:R-:W-:-:S03]  /*20510*/  MOV R11, R9 ;  /* 0x00000009000b7202 */ /* 0x004fc60000000f00 */
[----:B------:R3:W2:Y:S04]  /*20520*/  SHFL.IDX PT, R12, R16, RZ, 0x1c1f ;  /* 0x001c1fff100c7589 */ /* 0x0006a800000e0000 */
[----:B------:R3:W1:Y:S02]  /*20530*/  SHFL.IDX PT, R2, R17, RZ, 0x1c1f ;  /* 0x001c1fff11027589 */ /* 0x00066400000e0000 */
.L_x_1418:
[----:B------:R-:W-:Y:S01]  /*20540*/  IMAD R18, R32, R28, RZ ;  /* 0x0000001c20127224 */ /* 0x000fe200078e02ff */
[----:B------:R-:W-:Y:S01]  /*20550*/  BSSY B0, `(.L_x_1399) ;  /* 0x0000035000007945 */ /* 0x000fe20003800000 */
[----:B--2---:R-:W-:Y:S01]  /*20560*/  MOV R3, R12 ;  /* 0x0000000c00037202 */ /* 0x004fe20000000f00 */
        /* <DEDUP_REMOVED lines=13> */
[----:B------:R-:W-:-:S02]  /*20640*/  CS2R R24, SRZ ;  /* 0x0000000000187805 */ /* 0x000fc4000001ff00 */
[----:B------:R-:W-:Y:S05]  /*20650*/  @P0 BRA `(.L_x_1400) ;  /* 0x0000024000000947 */ /* 0x000fea0003800000 */
[----:B------:R-:W-:Y:S01]  /*20660*/  ISETP.GE.AND P0, PT, R72, R36, PT ;  /* 0x000000244800720c */ /* 0x000fe20003f06270 */
[----:B------:R-:W-:Y:S01]  /*20670*/  CS2R R26, SRZ ;  /* 0x00000000001a7805 */ /* 0x000fe2000001ff00 */
[----:B------:R-:W-:Y:S01]  /*20680*/  CS2R R24, SRZ ;  /* 0x0000000000187805 */ /* 0x000fe2000001ff00 */
[----:B------:R-:W-:Y:S01]  /*20690*/  CS2R R22, SRZ ;  /* 0x0000000000167805 */ /* 0x000fe2000001ff00 */
[----:B------:R-:W-:Y:S01]  /*206a0*/  CS2R R20, SRZ ;  /* 0x0000000000147805 */ /* 0x000fe2000001ff00 */
[----:B------:R-:W-:-:S08]  /*206b0*/  ULDC.64 UR4, c[0x0][0x118] ;  /* 0x0000460000047ab9 */ /* 0x000fd00000000a00 */
[----:B-1----:R-:W-:-:S04]  /*206c0*/  @!P0 IMAD.WIDE R12, R72, 0x2, R2 ;  /* 0x00000002480c8825 */ /* 0x002fc800078e0202 */
[C---:B----4-:R-:W-:Y:S01]  /*206d0*/  @!P0 IMAD.WIDE R14, R72.reuse, 0x2, R10 ;  /* 0x00000002480e8825 */ /* 0x050fe200078e020a */
[----:B------:R1:W5:Y:S04]  /*206e0*/  @!P0 LD.E.128 R24, [R12.64] ;  /* 0x000000040c188980 */ /* 0x000368000c101d00 */
[----:B------:R2:W5:Y:S01]  /*206f0*/  @!P0 LD.E.128 R20, [R14.64] ;  /* 0x000000040e148980 */ /* 0x000562000c101d00 */
[----:B-1----:R-:W-:-:S04]  /*20700*/  IADD3 R12, R72, 0x20, RZ ;  /* 0x00000020480c7810 */ /* 0x002fc80007ffe0ff */
[----:B------:R-:W-:Y:S01]  /*20710*/  ISETP.GE.AND P0, PT, R12, R36, PT ;  /* 0x000000240c00720c */ /* 0x000fe20003f06270 */
[----:B------:R-:W-:-:S12]  /*20720*/  CS2R R50, SRZ ;  /* 0x0000000000327805 */ /* 0x000fd8000001ff00 */
[----:B------:R-:W-:-:S04]  /*20730*/  @!P0 SHF.R.S32.HI R9, RZ, 0x1f, R12 ;  /* 0x0000001fff098819 */ /* 0x000fc8000001140c */
[----:B------:R-:W-:-:S04]  /*20740*/  @!P0 LEA.HI R9, R9, R12, RZ, 0x3 ;  /* 0x0000000c09098211 */ /* 0x000fc800078f18ff */
[----:B------:R-:W-:Y:S01]  /*20750*/  @!P0 LOP3.LUT R9, R9, 0xfffffff8, RZ, 0xc0, !PT ;  /* 0xfffffff809098812 */ /* 0x000fe200078ec0ff */
[----:B------:R-:W-:Y:S01]  /*20760*/  CS2R R48, SRZ ;  /* 0x0000000000307805 */ /* 0x000fe2000001ff00 */
[----:B------:R-:W-:-:S03]  /*20770*/  CS2R R46, SRZ ;  /* 0x00000000002e7805 */ /* 0x000fc6000001ff00 */
[----:B------:R-:W-:Y:S01]  /*20780*/  @!P0 IMAD.WIDE R12, R9, 0x2, R2 ;  /* 0x00000002090c8825 */ /* 0x000fe200078e0202 */
[----:B------:R-:W-:-:S03]  /*20790*/  CS2R R44, SRZ ;  /* 0x00000000002c7805 */ /* 0x000fc6000001ff00 */
[----:B--2---:R-:W-:Y:S01]  /*207a0*/  @!P0 IMAD.WIDE R14, R9, 0x2, R10 ;  /* 0x00000002090e8825 */ /* 0x004fe200078e020a */
        /* <DEDUP_REMOVED lines=9> */
[----:B------:R-:W-:Y:S01]  /*20840*/  CS2R R62, SRZ ;  /* 0x00000000003e7805 */ /* 0x000fe2000001ff00 */
[----:B------:R-:W-:Y:S02]  /*20850*/  CS2R R60, SRZ ;  /* 0x00000000003c7805 */ /* 0x000fe4000001ff00 */
[----:B------:R-:W-:-:S04]  /*20860*/  @!P0 IMAD.WIDE R10, R9, 0x2, R10 ;  /* 0x00000002090a8825 */ /* 0x000fc800078e020a */
[----:B------:R-:W-:Y:S01]  /*20870*/  @!P0 IMAD.WIDE R2, R9, 0x2, R2 ;  /* 0x0000000209028825 */ /* 0x000fe200078e0202 */
[----:B------:R2:W5:Y:S04]  /*20880*/  @!P0 LD.E.128 R56, [R10.64] ;  /* 0x000000040a388980 */ /* 0x000568000c101d00 */
[----:B------:R2:W5:Y:S02]  /*20890*/  @!P0 LD.E.128 R60, [R2.64] ;  /* 0x00000004023c8980 */ /* 0x000564000c101d00 */
.L_x_1400:
[----:B------:R-:W-:Y:S05]  /*208a0*/  BSYNC B0 ;  /* 0x0000000000007941 */ /* 0x000fea0003800000 */
.L_x_1399:
        /* <DEDUP_REMOVED lines=20> */
[----:B------:R-:W-:Y:S01]  /*209f0*/  PRMT R54, R9, 0x7610, R54 ;  /* 0x0000761009367816 */ /* 0x000fe20000000036 */
[----:B------:R-:W-:Y:S01]  /*20a00*/  IMAD.MOV.U32 R2, RZ, RZ, R61 ;  /* 0x000000ffff027224 */ /* 0x000fe200078e003d */
[----:B------:R-:W-:-:S04]  /*20a10*/  MOV R9, R63 ;  /* 0x0000003f00097202 */ /* 0x000fc80000000f00 */
        /* <DEDUP_REMOVED lines=19> */
.L_x_1419:
        /* <DEDUP_REMOVED lines=23> */
[C---:B--2-4-:R-:W-:Y:S01]  /*20cc0*/  @!P0 IMAD.WIDE R14, R72.reuse, 0x2, R10 ;  /* 0x00000002480e8825 */ /* 0x054fe200078e020a */
        /* <DEDUP_REMOVED lines=28> */
.L_x_1403:
[----:B------:R-:W-:Y:S05]  /*20e90*/  BSYNC B0 ;  /* 0x0000000000007941 */ /* 0x000fea0003800000 */
.L_x_1402:
[----:B-12---:R-:W2:Y:S01]  /*20ea0*/  LDL.64 R2, [R37+0x20] ;  /* 0x0000200025027983 */ /* 0x006ea20000100a00 */
[----:B------:R-:W-:-:S04]  /*20eb0*/  DEPBAR.LE SB0, 0x3 ;  /* 0x000080c00000791a */ /* 0x000fc80000000000 */
[----:B------:R-:W-:Y:S01]  /*20ec0*/  WARPSYNC 0xffffffff ;  /* 0xffffffff00007948 */ /* 0x000fe20003800000 */
[----:B----4-:R-:W3:Y:S01]  /*20ed0*/  LDL.64 R10, [R37+0x28] ;  /* 0x00002800250a7983 */ /* 0x010ee20000100a00 */
[----:B------:R-:W-:-:S03]  /*20ee0*/  ULDC.64 UR4, c[0x0][0x118] ;  /* 0x0000460000047ab9 */ /* 0x000fc60000000a00 */
[----:B------:R-:W-:Y:S01]  /*20ef0*/  BAR.SYNC.DEFER_BLOCKING 0x0 ;  /* 0x0000000000007b1d */ /* 0x000fe20000010000 */
[----:B-----5:R-:W-:-:S05]  /*20f00*/  IMAD.MOV.U32 R9, RZ, RZ, R91 ;  /* 0x000000ffff097224 */ /* 0x020fca00078e005b */
[----:B--2---:R1:W2:Y:S04]  /*20f10*/  LD.E R12, [R2.64] ;  /* 0x00000004020c7980 */ /* 0x0042a8000c101900 */
[----:B---3--:R3:W5:Y:S01]  /*20f20*/  LD.E.64 R42, [R10.64] ;  /* 0x000000040a2a7980 */ /* 0x008762000c101b00 */
[----:B------:R-:W-:Y:S01]  /*20f30*/  BSSY B1, `(.L_x_1404) ;  /* 0x0000195000017945 */ /* 0x000fe20003800000 */
[----:B-1----:R-:W-:Y:S02]  /*20f40*/  IMAD.MOV.U32 R2, RZ, RZ, R90 ;  /* 0x000000ffff027224 */ /* 0x002fe400078e005a */
[----:B------:R-:W-:-:S03]  /*20f50*/  IMAD.MOV.U32 R3, RZ, RZ, R88 ;  /* 0x000000ffff037224 */ /* 0x000fc600078e0058 */
[----:B------:R-:W-:Y:S01]  /*20f60*/  PRMT R109, R9, 0x5410, R2 ;  /* 0x00005410096d7816 */ /* 0x000fe20000000002 */
[----:B------:R-:W-:Y:S01]  /*20f70*/  IMAD.MOV.U32 R2, RZ, RZ, R89 ;  /* 0x000000ffff027224 */ /* 0x000fe200078e0059 */
[----:B------:R-:W-:Y:S01]  /*20f80*/  MOV R9, R78 ;  /* 0x0000004e00097202 */ /* 0x000fe20000000f00 */
[----:B---3--:R-:W-:-:S03]  /*20f90*/  IMAD.MOV.U32 R10, RZ, RZ, R83 ;  /* 0x000000ffff0a7224 */ /* 0x008fc600078e0053 */
[----:B------:R-:W-:Y:S01]  /*20fa0*/  PRMT R108, R2, 0x5410, R3 ;  /* 0x00005410026c7816 */ /* 0x000fe20000000003 */
[----:B------:R-:W-:Y:S02]  /*20fb0*/  IMAD.MOV.U32 R2, RZ, RZ, R79 ;  /* 0x000000ffff027224 */ /* 0x000fe400078e004f */
[----:B------:R-:W-:-:S03]  /*20fc0*/  IMAD.MOV.U32 R3, RZ, RZ, R77 ;  /* 0x000000ffff037224 */ /* 0x000fc600078e004d */
[----:B------:R-:W-:Y:S01]  /*20fd0*/  PRMT R105, R2, 0x5410, R9 ;  /* 0x0000541002697816 */ /* 0x000fe20000000009 */
[----:B------:R-:W-:Y:S01]  /*20fe0*/  IMAD.MOV.U32 R9, RZ, RZ, R76 ;  /* 0x000000ffff097224 */ /* 0x000fe200078e004c */
[----:B------:R-:W-:-:S04]  /*20ff0*/  MOV R2, R66 ;  /* 0x0000004200027202 */ /* 0x000fc80000000f00 */
        /* <DEDUP_REMOVED lines=21> */
[----:B------:R-:W-:-:S04]  /*21150*/  MOV R3, R68 ;  /* 0x0000004400037202 */ /* 0x000fc80000000f00 */
[----:B------:R-:W-:Y:S02]  /*21160*/  PRMT R99, R9, 0x7610, R99 ;  /* 0x0000761009637816 */ /* 0x000fe40000000063 */
[----:B------:R-:W-:Y:S01]  /*21170*/  PRMT R98, R2, 0x5410, R3 ;  /* 0x0000541002627816 */ /* 0x000fe20000000003 */
[----:B--2---:R-:W-:-:S05]  /*21180*/  IMAD R10, R12, -0x80, R18 ;  /* 0xffffff800c0a7824 */ /* 0x004fca00078e0212 */
[----:B------:R-:W-:-:S04]  /*21190*/  IMNMX R55, R10, 0x80, PT ;  /* 0x000000800a377817 */ /* 0x000fc80003800200 */
[----:B------:R-:W-:-:S13]  /*211a0*/  ISETP.GE.AND P0, PT, R73, R55, PT ;  /* 0x000000374900720c */ /* 0x000fda0003f06270 */
[----:B------:R-:W-:Y:S05]  /*211b0*/  @P0 BRA `(.L_x_1405) ;  /* 0x000016c000000947 */ /* 0x000fea0003800000 */
[----:B------:R-:W-:Y:S01]  /*211c0*/  ISETP.GE.AND P0, PT, R72, R36, PT ;  /* 0x000000244800720c */ /* 0x000fe20003f06270 */
[----:B------:R-:W-:-:S12]  /*211d0*/  BSSY B0, `(.L_x_1406) ;  /* 0x0000072000007945 */ /* 0x000fd80003800000 */
[----:B------:R-:W-:Y:S05]  /*211e0*/  @P0 BRA `(.L_x_1407) ;  /* 0x0000070000000947 */ /* 0x000fea0003800000 */
[----:B------:R-:W-:Y:S01]  /*211f0*/  LEA.HI R10, R36, R53, RZ, 0x1d ;  /* 0x00000035240a7211 */ /* 0x000fe200078fe8ff */
[----:B------:R-:W-:Y:S01]  /*21200*/  IMAD.SHL.U32 R2, R73, 0x40, RZ ;  /* 0x0000004049027824 */ /* 0x000fe200078e00ff */
[----:B------:R-:W-:Y:S01]  /*21210*/  LEA.HI R3, R39, R52, RZ, 0x5 ;  /* 0x0000003427037211 */ /* 0x000fe200078f28ff */
[----:B------:R-:W-:Y:S01]  /*21220*/  ULDC.64 UR4, c[0x0][0x118] ;  /* 0x0000460000047ab9 */ /* 0x000fe20000000a00 */
        /* <DEDUP_REMOVED lines=13> */
[----:B-----5:R-:W-:-:S03]  /*21300*/  IMAD.WIDE.U32 R40, R11, 0x2, R42 ;  /* 0x000000020b287825 */ /* 0x020fc600078e002a */
[----:B------:R-:W-:Y:S02]  /*21310*/  IADD3 R2, R2, R9, R3 ;  /* 0x0000000902027210 */ /* 0x000fe40007ffe003 */
[----:B------:R-:W2:Y:S03]  /*21320*/  LD.E.128 R16, [R40.64] ;  /* 0x0000000428107980 */ /* 0x000ea6000c101d00 */
[----:B------:R-:W-:-:S05]  /*21330*/  IMAD.WIDE.U32 R38, R2, 0x2, R42 ;  /* 0x0000000202267825 */ /* 0x000fca00078e002a */
[----:B------:R-:W3:Y:S01]  /*21340*/  LD.E.128 R12, [R38.64] ;  /* 0x00000004260c7980 */ /* 0x000ee2000c101d00 */
[----:B------:R-:W-:Y:S02]  /*21350*/  SHF.R.U64 R11, R24, 0x10, R25 ;  /* 0x00000010180b7819 */ /* 0x000fe40000001219 */
[--C-:B------:R-:W-:Y:S02]  /*21360*/  SHF.R.U64 R9, R22, 0x10, R23.reuse ;  /* 0x0000001016097819 */ /* 0x100fe40000001217 */
[----:B------:R-:W-:Y:S02]  /*21370*/  SHF.R.U32.HI R10, RZ, 0x10, R23 ;  /* 0x00000010ff0a7819 */ /* 0x000fe40000011617 */
[--C-:B------:R-:W-:Y:S02]  /*21380*/  SHF.R.U64 R2, R20, 0x10, R21.reuse ;  /* 0x0000001014027819 */ /* 0x100fe40000001215 */
[----:B------:R-:W-:Y:S02]  /*21390*/  SHF.R.U32.HI R3, RZ, 0x10, R21 ;  /* 0x00000010ff037819 */ /* 0x000fe40000011615 */
[----:B------:R-:W-:-:S02]  /*213a0*/  SHF.R.U32.HI R23, RZ, 0x10, R25 ;  /* 0x00000010ff177819 */ /* 0x000fc40000011619 */
[--C-:B------:R-:W-:Y:S02]  /*213b0*/  SHF.R.U64 R20, R26, 0x10, R27.reuse ;  /* 0x000000101a147819 */ /* 0x100fe4000000121b */
[----:B------:R-:W-:Y:S02]  /*213c0*/  SHF.R.U32.HI R21, RZ, 0x10, R27 ;  /* 0x00000010ff157819 */ /* 0x000fe4000001161b */
[C---:B------:R-:W-:Y:S02]  /*213d0*/  PRMT R29, R28.reuse, 0x5432, R11 ;  /* 0x000054321c1d7816 */ /* 0x040fe4000000000b */
[----:B------:R-:W-:Y:S02]  /*213e0*/  PRMT R23, R28, 0x5410, R23 ;  /* 0x000054101c177816 */ /* 0x000fe40000000017 */
[----:B------:R-:W-:Y:S02]  /*213f0*/  PRMT R34, R34, 0x5410, R2 ;  /* 0x0000541022227816 */ /* 0x000fe40000000002 */
[----:B------:R-:W-:-:S02]  /*21400*/  PRMT R28, R35, 0x5432, R20 ;  /* 0x00005432231c7816 */ /* 0x000fc40000000014 */
[----:B------:R-:W-:Y:S02]  /*21410*/  PRMT R27, R35, 0x5410, R21 ;  /* 0x00005410231b7816 */ /* 0x000fe40000000015 */
[C---:B------:R-:W-:Y:S02]  /*21420*/  SHF.L.U32 R35, R29.reuse, 0x10, RZ ;  /* 0x000000101d237819 */ /* 0x040fe400000006ff */
[C---:B------:R-:W-:Y:S02]  /*21430*/  PRMT R33, R32.reuse, 0x5410, R3 ;  /* 0x0000541020217816 */ /* 0x040fe40000000003 */
[----:B------:R-:W-:Y:S02]  /*21440*/  LOP3.LUT R37, R29, 0xffff0000, RZ, 0xc0, !PT ;  /* 0xffff00001d257812 */ /* 0x000fe400078ec0ff */
[----:B------:R-:W-:Y:S02]  /*21450*/  PRMT R32, R32, 0x5432, R9 ;  /* 0x0000543220207816 */ /* 0x000fe40000000009 */
        /* <DEDUP_REMOVED lines=13> */
[----:B------:R-:W-:Y:S01]  /*21530*/  IMAD.U32 R19, R34, 0x10000, RZ ;  /* 0x0001000022137824 */ /* 0x000fe200078e00ff */
[C---:B------:R-:W-:Y:S01]  /*21540*/  LOP3.LUT R9, R14.reuse, 0xffff0000, RZ, 0xc0, !PT ;  /* 0xffff00000e097812 */ /* 0x040fe200078ec0ff */
[----:B------:R-:W-:Y:S01]  /*21550*/  FMUL.FTZ R13, R17, R35 ;  /* 0x00000023110d7220 */ /* 0x000fe20000410000 */
[----:B------:R-:W-:Y:S01]  /*21560*/  LOP3.LUT R2, R15, 0xffff0000, RZ, 0xc0, !PT ;  /* 0xffff00000f027812 */ /* 0x000fe200078ec0ff */
[----:B------:R-:W-:-:S02]  /*21570*/  IMAD.U32 R10, R14, 0x10000, RZ ;  /* 0x000100000e0a7824 */ /* 0x000fc400078e00ff */
[-C--:B------:R-:W-:Y:S01]  /*21580*/  FMUL.FTZ R14, R17, R19.reuse ;  /* 0x00000013110e7220 */ /* 0x080fe20000410000 */
[----:B------:R-:W-:Y:S01]  /*21590*/  LOP3.LUT R17, R34, 0xffff0000, RZ, 0xc0, !PT ;  /* 0xffff000022117812 */ /* 0x000fe200078ec0ff */
[----:B------:R-:W-:Y:S02]  /*215a0*/  FFMA.FTZ R54, R26, R19, -R13 ;  /* 0x000000131a367223 */ /* 0x000fe4000001080d */
[----:B------:R-:W-:Y:S02]  /*215b0*/  FMUL.FTZ R13, R16, R37 ;  /* 0x00000025100d7220 */ /* 0x000fe40000410000 */
[----:B------:R-:W-:Y:S02]  /*215c0*/  IMAD.U32 R3, R15, 0x10000, RZ ;  /* 0x000100000f037824 */ /* 0x000fe400078e00ff */
[----:B------:R-:W-:Y:S02]  /*215d0*/  IMAD.U32 R19, R23, 0x10000, RZ ;  /* 0x0001000017137824 */ /* 0x000fe400078e00ff */
[----:B------:R-:W-:-:S02]  /*215e0*/  IMAD.U32 R15, R33, 0x10000, RZ ;  /* 0x00010000210f7824 */ /* 0x000fc400078e00ff */
[----:B------:R-:W-:Y:S02]  /*215f0*/  FFMA.FTZ R35, R26, R35, R14 ;  /* 0x000000231a237223 */ /* 0x000fe4000001000e */
[-C--:B------:R-:W-:Y:S02]  /*21600*/  FMUL.FTZ R14, R16, R17.reuse ;  /* 0x00000011100e7220 */ /* 0x080fe40000410000 */
[----:B------:R-:W-:Y:S01]  /*21610*/  FFMA.FTZ R29, R25, R17, -R13 ;  /* 0x00000011191d7223 */ /* 0x000fe2000001080d */
[----:B------:R-:W-:Y:S01]  /*21620*/  LOP3.LUT R17, R23, 0xffff0000, RZ, 0xc0, !PT ;  /* 0xffff000017117812 */ /* 0x000fe200078ec0ff */
[C---:B------:R-:W-:Y:S02]  /*21630*/  FMUL.FTZ R13, R12.reuse, R19 ;  /* 0x000000130c0d7220 */ /* 0x040fe40000410000 */
[----:B------:R-:W-:Y:S02]  /*21640*/  FMUL.FTZ R12, R12, R15 ;  /* 0x0000000f0c0c7220 */ /* 0x000fe40000410000 */
[----:B------:R-:W-:Y:S01]  /*21650*/  FFMA.FTZ R26, R25, R37, R14 ;  /* 0x00000025191a7223 */ /* 0x000fe2000001000e */
[----:B------:R-:W-:Y:S01]  /*21660*/  LOP3.LUT R14, R33, 0xffff0000, RZ, 0xc0, !PT ;  /* 0xffff0000210e7812 */ /* 0x000fe200078ec0ff */
[----:B------:R-:W-:-:S02]  /*21670*/  FFMA.FTZ R25, R24, R15, -R13 ;  /* 0x0000000f18197223 */ /* 0x000fc4000001080d */
[----:B------:R-:W-:Y:S01]  /*21680*/  FFMA.FTZ R24, R24, R19, R12 ;  /* 0x0000001318187223 */ /* 0x000fe2000001000c */
[----:B------:R-:W-:Y:S01]  /*21690*/  SHF.L.U32 R19, R32, 0x10, RZ ;  /* 0x0000001020137819 */ /* 0x000fe200000006ff */
[C---:B------:R-:W-:Y:S02]  /*216a0*/  FMUL.FTZ R12, R11.reuse, R17 ;  /* 0x000000110b0c7220 */ /* 0x040fe40000410000 */
[----:B------:R-:W-:Y:S02]  /*216b0*/  IMAD.U32 R16, R28, 0x10000, RZ ;  /* 0x000100001c107824 */ /* 0x000fe400078e00ff */
[-C--:B------:R-:W-:Y:S02]  /*216c0*/  FMUL.FTZ R13, R11, R14.reuse ;  /* 0x0000000e0b0d7220 */ /* 0x080fe40000410000 */
[----:B------:R-:W-:Y:S02]  /*216d0*/  FFMA.FTZ R23, R21, R14, -R12 ;  /* 0x0000000e15177223 */ /* 0x000fe4000001080c */
[----:B------:R-:W-:-:S02]  /*216e0*/  IMAD.U32 R33, R27, 0x10000, RZ ;  /* 0x000100001b217824 */ /* 0x000fc400078e00ff */
[C---:B------:R-:W-:Y:S02]  /*216f0*/  FMUL.FTZ R11, R10.reuse, R19 ;  /* 0x000000130a0b7220 */ /* 0x040fe40000410000 */
[----:B------:R-:W-:Y:S02]  /*21700*/  IMAD.U32 R15, R31, 0x10000, RZ ;  /* 0x000100001f0f7824 */ /* 0x000fe400078e00ff */
[-C--:B------:R-:W-:Y:S02]  /*21710*/  FMUL.FTZ R12, R10, R16.reuse ;  /* 0x000000100a0c7220 */ /* 0x080fe40000410000 */
[----:B------:R-:W-:Y:S01]  /*21720*/  FFMA.FTZ R21, R21, R17, R13 ;  /* 0x0000001115157223 */ /* 0x000fe2000001000d */
[----:B------:R-:W-:Y:S01]  /*21730*/  LOP3.LUT R17, R28, 0xffff0000, RZ, 0xc0, !PT ;  /* 0xffff00001c117812 */ /* 0x000fe200078ec0ff */
[----:B------:R-:W-:Y:S01]  /*21740*/  FMUL.FTZ R10, R3, R33 ;  /* 0x00000021030a7220 */ /* 0x000fe20000410000 */
[----:B------:R-:W-:Y:S01]  /*21750*/  LOP3.LUT R13, R32, 0xffff0000, RZ, 0xc0, !PT ;  /* 0xffff0000200d7812 */ /* 0x000fe200078ec0ff */
[C---:B------:R-:W-:Y:S01]  /*21760*/  FFMA.FTZ R14, R20.reuse, R16, R11 ;  /* 0x00000010140e7223 */ /* 0x040fe2000001000b */
[----:B------:R-:W-:Y:S01]  /*21770*/  LOP3.LUT R16, R27, 0xffff0000, RZ, 0xc0, !PT ;  /* 0xffff00001b107812 */ /* 0x000fe200078ec0ff */
[----:B------:R-:W-:Y:S01]  /*21780*/  FFMA.FTZ R19, R20, R19, -R12 ;  /* 0x0000001314137223 */ /* 0x000fe2000001080c */
        /* <DEDUP_REMOVED lines=8> */
[----:B------:R-:W-:Y:S01]  /*21810*/  FFMA.FTZ R10, R30, R13, -R10 ;  /* 0x0000000d1e0a7223 */ /* 0x000fe2000001080a */
[----:B------:R-:W-:Y:S01]  /*21820*/  F2FP.BF16.PACK_AB R13, R21, R24 ;  /* 0x00000018150d723e */ /* 0x000fe200000010ff */
        /* <DEDUP_REMOVED lines=10> */
[----:B------:R1:W-:Y:S04]  /*218d0*/  ST.E.128 [R40.64], R16 ;  /* 0x0000001028007985 */ /* 0x0003e8000c101d04 */
[----:B------:R1:W-:Y:S02]  /*218e0*/  ST.E.128 [R38.64], R12 ;  /* 0x0000000c26007985 */ /* 0x0003e4000c101d04 */
.L_x_1407:
[----:B------:R-:W-:Y:S05]  /*218f0*/  BSYNC B0 ;  /* 0x0000000000007941 */ /* 0x000fea0003800000 */
.L_x_1406:
[----:B------:R-:W-:Y:S01]  /*21900*/  IADD3 R2, R72, 0x20, RZ ;  /* 0x0000002048027810 */ /* 0x000fe20007ffe0ff */
[----:B------:R-:W-:Y:S03]  /*21910*/  BSSY B0, `(.L_x_1408) ;  /* 0x000007b000007945 */ /* 0x000fe60003800000 */
[----:B------:R-:W-:-:S13]  /*21920*/  ISETP.GE.AND P0, PT, R2, R36, PT ;  /* 0x000000240200720c */ /* 0x000fda0003f06270 */
[----:B------:R-:W-:Y:S05]  /*21930*/  @P0 BRA `(.L_x_1409) ;  /* 0x0000078000000947 */ /* 0x000fea0003800000 */
[----:B------:R-:W-:Y:S01]  /*21940*/  SHF.R.S32.HI R9, RZ, 0x1f, R2 ;  /* 0x0000001fff097819 */ /* 0x000fe20000011402 */
[----:B------:R-:W-:Y:S01]  /*21950*/  IMAD.SHL.U32 R10, R73, 0x40, RZ ;  /* 0x00000040490a7824 */ /* 0x000fe200078e00ff */
[----:B------:R-:W-:Y:S01]  /*21960*/  SHF.R.S32.HI R11, RZ, 0x1f, R52 ;  /* 0x0000001fff0b7819 */ /* 0x000fe20000011434 */
[----:B------:R-:W-:Y:S01]  /*21970*/  ULDC.64 UR4, c[0x0][0x118] ;  /* 0x0000460000047ab9 */ /* 0x000fe20000000a00 */
[CC--:B------:R-:W-:Y:S02]  /*21980*/  LEA.HI R3, R9.reuse, R2.reuse, RZ, 0x3 ;  /* 0x0000000209037211 */ /* 0x0c0fe400078f18ff */
[----:B------:R-:W-:Y:S02]  /*21990*/  LEA.HI R9, R9, R2, RZ, 0x6 ;  /* 0x0000000209097211 */ /* 0x000fe400078f30ff */
[----:B------:R-:W-:Y:S02]  /*219a0*/  LOP3.LUT R2, R10, 0x1c0, RZ, 0xc0, !PT ;  /* 0x000001c00a027812 */ /* 0x000fe400078ec0ff */
[--C-:B------:R-:W-:Y:S01]  /*219b0*/  SHF.R.S32.HI R10, RZ, 0x3, R3.reuse ;  /* 0x00000003ff0a7819 */ /* 0x100fe20000011403 */
[----:B-1----:R-:W-:Y:S01]  /*219c0*/  IMAD.SHL.U32 R12, R9, 0x80, RZ ;  /* 0x00000080090c7824 */ /* 0x002fe200078e00ff */
        /* <DEDUP_REMOVED lines=17> */
[----:B-----5:R-:W-:-:S04]  /*21ae0*/  IMAD.WIDE.U32 R40, R12, 0x2, R42 ;  /* 0x000000020c287825 */ /* 0x020fc800078e002a */
[----:B------:R-:W-:Y:S01]  /*21af0*/  IMAD.WIDE.U32 R38, R2, 0x2, R42 ;  /* 0x0000000202267825 */ /* 0x000fe200078e002a */
[----:B------:R-:W2:Y:S04]  /*21b00*/  LD.E.128 R16, [R40.64] ;  /* 0x0000000428107980 */ /* 0x000ea8000c101d00 */
[----:B------:R-:W3:Y:S01]  /*21b10*/  LD.E.128 R12, [R38.64] ;  /* 0x00000004260c7980 */ /* 0x000ee2000c101d00 */
[----:B------:R-:W-:Y:S02]  /*21b20*/  SHF.R.U64 R11, R48, 0x10, R49 ;  /* 0x00000010300b7819 */ /* 0x000fe40000001231 */
[----:B------:R-:W-:Y:S02]  /*21b30*/  SHF.R.U64 R2, R44, 0x10, R45 ;  /* 0x000000102c027819 */ /* 0x000fe4000000122d */
[----:B------:R-:W-:-:S02]  /*21b40*/  SHF.R.U32.HI R21, RZ, 0x10, R51 ;  /* 0x00000010ff157819 */ /* 0x000fc40000011633 */
[----:B------:R-:W-:Y:S02]  /*21b50*/  PRMT R29, R74, 0x5432, R11 ;  /* 0x000054324a1d7816 */ /* 0x000fe4000000000b */
[----:B------:R-:W-:Y:S02]  /*21b60*/  SHF.R.U64 R20, R50, 0x10, R51 ;  /* 0x0000001032147819 */ /* 0x000fe40000001233 */
[----:B------:R-:W-:Y:S01]  /*21b70*/  PRMT R34, R92, 0x5432, R2 ;  /* 0x000054325c227816 */ /* 0x000fe20000000002 */
[----:B------:R-:W-:Y:S01]  /*21b80*/  IMAD.U32 R35, R29, 0x10000, RZ ;  /* 0x000100001d237824 */ /* 0x000fe200078e00ff */
[C---:B------:R-:W-:Y:S02]  /*21b90*/  PRMT R27, R75.reuse, 0x5410, R21 ;  /* 0x000054104b1b7816 */ /* 0x040fe40000000015 */
[----:B------:R-:W-:Y:S02]  /*21ba0*/  PRMT R28, R75, 0x5432, R20 ;  /* 0x000054324b1c7816 */ /* 0x000fe40000000014 */
[----:B------:R-:W-:-:S02]  /*21bb0*/  SHF.R.U64 R9, R46, 0x10, R47 ;  /* 0x000000102e097819 */ /* 0x000fc4000000122f */
[----:B------:R-:W-:Y:S02]  /*21bc0*/  SHF.R.U32.HI R10, RZ, 0x10, R47 ;  /* 0x00000010ff0a7819 */ /* 0x000fe4000001162f */
[----:B------:R-:W-:Y:S02]  /*21bd0*/  SHF.R.U32.HI R23, RZ, 0x10, R49 ;  /* 0x00000010ff177819 */ /* 0x000fe40000011631 */
[----:B------:R-:W-:Y:S02]  /*21be0*/  SHF.R.U32.HI R3, RZ, 0x10, R45 ;  /* 0x00000010ff037819 */ /* 0x000fe4000001162d */
[----:B------:R-:W-:Y:S02]  /*21bf0*/  LOP3.LUT R29, R29, 0xffff0000, RZ, 0xc0, !PT ;  /* 0xffff00001d1d7812 */ /* 0x000fe400078ec0ff */
[C---:B------:R-:W-:Y:S02]  /*21c00*/  PRMT R32, R93.reuse, 0x5432, R9 ;  /* 0x000054325d207816 */ /* 0x040fe40000000009 */
[----:B------:R-:W-:-:S02]  /*21c10*/  PRMT R31, R93, 0x5410, R10 ;  /* 0x000054105d1f7816 */ /* 0x000fc4000000000a */
[----:B------:R-:W-:Y:S02]  /*21c20*/  PRMT R23, R74, 0x5410, R23 ;  /* 0x000054104a177816 */ /* 0x000fe40000000017 */
        /* <DEDUP_REMOVED lines=8> */
[C---:B------:R-:W-:Y:S01]  /*21cb0*/  LOP3.LUT R18, R19.reuse, 0xffff0000, RZ, 0xc0, !PT ;  /* 0xffff000013127812 */ /* 0x040fe200078ec0ff */
[----:B------:R-:W-:Y:S01]  /*21cc0*/  IMAD.U32 R22, R19, 0x10000, RZ ;  /* 0x0001000013167824 */ /* 0x000fe200078e00ff */
        /* <DEDUP_REMOVED lines=13> */
[C---:B------:R-:W-:Y:S01]  /*21da0*/  IMAD.U32 R19, R23.reuse, 0x10000, RZ ;  /* 0x0001000017137824 */ /* 0x040fe200078e00ff */
[----:B------:R-:W-:Y:S01]  /*21db0*/  LOP3.LUT R23, R23, 0xffff0000, RZ, 0xc0, !PT ;  /* 0xffff000017177812 */ /* 0x000fe200078ec0ff */
[----:B------:R-:W-:-:S02]  /*21dc0*/  IMAD.U32 R15, R33, 0x10000, RZ ;  /* 0x00010000210f7824 */ /* 0x000fc400078e00ff */
[----:B------:R-:W-:Y:S02]  /*21dd0*/  FFMA.FTZ R35, R26, R35, R14 ;  /* 0x000000231a237223 */ /* 0x000fe4000001000e */
[CC--:B------:R-:W-:Y:S02]  /*21de0*/  FFMA.FTZ R34, R25.reuse, R17.reuse, -R13 ;  /* 0x0000001119227223 */ /* 0x0c0fe4000001080d */
[----:B------:R-:W-:Y:S02]  /*21df0*/  FMUL.FTZ R14, R16, R17 ;  /* 0x00000011100e7220 */ /* 0x000fe40000410000 */
[C---:B------:R-:W-:Y:S02]  /*21e00*/  FMUL.FTZ R13, R12.reuse, R19 ;  /* 0x000000130c0d7220 */ /* 0x040fe40000410000 */
[----:B------:R-:W-:Y:S02]  /*21e10*/  FMUL.FTZ R12, R12, R15 ;  /* 0x0000000f0c0c7220 */ /* 0x000fe40000410000 */
[----:B------:R-:W-:Y:S01]  /*21e20*/  FFMA.FTZ R29, R25, R29, R14 ;  /* 0x0000001d191d7223 */ /* 0x000fe2000001000e */
[----:B------:R-:W-:Y:S01]  /*21e30*/  LOP3.LUT R14, R33, 0xffff0000, RZ, 0xc0, !PT ;  /* 0xffff0000210e7812 */ /* 0x000fe200078ec0ff */
[----:B------:R-:W-:-:S02]  /*21e40*/  FFMA.FTZ R25, R24, R19, R12 ;  /* 0x0000001318197223 */ /* 0x000fc4000001000c */
[----:B------:R-:W-:Y:S02]  /*21e50*/  FFMA.FTZ R26, R24, R15, -R13 ;  /* 0x0000000f181a7223 */ /* 0x000fe4000001080d */
[----:B------:R-:W-:Y:S02]  /*21e60*/  FMUL.FTZ R12, R11, R23 ;  /* 0x000000170b0c7220 */ /* 0x000fe40000410000 */
[----:B------:R-:W-:Y:S02]  /*21e70*/  IMAD.U32 R16, R32, 0x10000, RZ ;  /* 0x0001000020107824 */ /* 0x000fe400078e00ff */
[----:B------:R-:W-:Y:S02]  /*21e80*/  IMAD.U32 R15, R28, 0x10000, RZ ;  /* 0x000100001c0f7824 */ /* 0x000fe400078e00ff */
[----:B------:R-:W-:Y:S02]  /*21e90*/  IMAD.U32 R24, R27, 0x10000, RZ ;  /* 0x000100001b187824 */ /* 0x000fe400078e00ff */
[----:B------:R-:W-:-:S02]  /*21ea0*/  FMUL.FTZ R13, R11, R14 ;  /* 0x0000000e0b0d7220 */ /* 0x000fc40000410000 */
[----:B------:R-:W-:Y:S02]  /*21eb0*/  FFMA.FTZ R17, R21, R14, -R12 ;  /* 0x0000000e15117223 */ /* 0x000fe4000001080c */
[C---:B------:R-:W-:Y:S02]  /*21ec0*/  FMUL.FTZ R12, R10.reuse, R15 ;  /* 0x0000000f0a0c7220 */ /* 0x040fe40000410000 */
[----:B------:R-:W-:Y:S01]  /*21ed0*/  FMUL.FTZ R11, R10, R16 ;  /* 0x000000100a0b7220 */ /* 0x000fe20000410000 */
[----:B------:R-:W-:Y:S01]  /*21ee0*/  F2FP.BF16.PACK_AB R17, R17, R26 ;  /* 0x0000001a1111723e */ /* 0x000fe200000010ff */
[----:B------:R-:W-:Y:S02]  /*21ef0*/  IMAD.U32 R14, R31, 0x10000, RZ ;  /* 0x000100001f0e7824 */ /* 0x000fe400078e00ff */
[----:B------:R-:W-:Y:S02]  /*21f00*/  FMUL.FTZ R10, R3, R24 ;  /* 0x00000018030a7220 */ /* 0x000fe40000410000 */
[----:B------:R-:W-:Y:S01]  /*21f10*/  FFMA.FTZ R23, R21, R23, R13 ;  /* 0x0000001715177223 */ /* 0x000fe2000001000d */
[----:B------:R-:W-:Y:S01]  /*21f20*/  LOP3.LUT R13, R32, 0xffff0000, RZ, 0xc0, !PT ;  /* 0xffff0000200d7812 */ /* 0x000fe200078ec0ff */
[C---:B------:R-:W-:Y:S01]  /*21f30*/  FFMA.FTZ R21, R20.reuse, R16, -R12 ;  /* 0x0000001014157223 */ /* 0x040fe2000001080c */
[----:B------:R-:W-:Y:S01]  /*21f40*/  LOP3.LUT R12, R31, 0xffff0000, RZ, 0xc0, !PT ;  /* 0xffff00001f0c7812 */ /* 0x000fe200078ec0ff */
[----:B------:R-:W-:Y:S01]  /*21f50*/  FFMA.FTZ R20, R20, R15, R11 ;  /* 0x0000000f14147223 */ /* 0x000fe2000001000b */
[----:B------:R-:W-:Y:S01]  /*21f60*/  LOP3.LUT R15, R28, 0xffff0000, RZ, 0xc0, !PT ;  /* 0xffff00001c0f7812 */ /* 0x000fe200078ec0ff */
[-C--:B------:R-:W-:Y:S01]  /*21f70*/  FMUL.FTZ R3, R3, R14.reuse ;  /* 0x0000000e03037220 */ /* 0x080fe20000410000 */
[----:B------:R-:W-:Y:S01]  /*21f80*/  F2FP.BF16.PACK_AB R16, R34, R37 ;  /* 0x000000252210723e */ /* 0x000fe200000010ff */
[C---:B------:R-:W-:Y:S01]  /*21f90*/  FFMA.FTZ R19, R22.reuse, R14, -R10 ;  /* 0x0000000e16137223 */ /* 0x040fe2000001080a */
[----:B------:R-:W-:Y:S01]  /*21fa0*/  LOP3.LUT R14, R27, 0xffff0000, RZ, 0xc0, !PT ;  /* 0xffff00001b0e7812 */ /* 0x000fe200078ec0ff */
[----:B------:R-:W-:-:S02]  /*21fb0*/  FFMA.FTZ R11, R22, R24, R3 ;  /* 0x00000018160b7223 */ /* 0x000fc40000010003 */
[C---:B------:R-:W-:Y:S02]  /*21fc0*/  FMUL.FTZ R10, R9.reuse, R15 ;  /* 0x0000000f090a7220 */ /* 0x040fe40000410000 */
[C---:B------:R-:W-:Y:S02]  /*21fd0*/  FMUL.FTZ R3, R2.reuse, R14 ;  /* 0x0000000e02037220 */ /* 0x040fe40000410000 */
[-C--:B------:R-:W-:Y:S02]  /*21fe0*/  FMUL.FTZ R9, R9, R13.reuse ;  /* 0x0000000d09097220 */ /* 0x080fe40000410000 */
[-C--:B------:R-:W-:Y:S02]  /*21ff0*/  FMUL.FTZ R2, R2, R12.reuse ;  /* 0x0000000c02027220 */ /* 0x080fe40000410000 */
[----:B------:R-:W-:Y:S01]  /*22000*/  FFMA.FTZ R10, R30, R13, -R10 ;  /* 0x0000000d1e0a7223 */ /* 0x000fe2000001080a */
[----:B------:R-:W-:Y:S01]  /*22010*/  F2FP.BF16.PACK_AB R13, R23, R25 ;  /* 0x00000019170d723e */ /* 0x000fe200000010ff */
[----:B------:R-:W-:Y:S01]  /*22020*/  FFMA.FTZ R3, R18, R12, -R3 ;  /* 0x0000000c12037223 */ /* 0x000fe20000010803 */
[----:B------:R-:W-:Y:S01]  /*22030*/  F2FP.BF16.PACK_AB R12, R29, R35 ;  /* 0x000000231d0c723e */ /* 0x000fe200000010ff */
[----:B------:R-:W-:-:S02]  /*22040*/  FFMA.FTZ R9, R30, R15, R9 ;  /* 0x0000000f1e097223 */ /* 0x000fc40000010009 */
[----:B------:R-:W-:Y:S01]  /*22050*/  FFMA.FTZ R2, R18, R14, R2 ;  /* 0x0000000e12027223 */ /* 0x000fe20000010002 */
[----:B------:R-:W-:Y:S02]  /*22060*/  F2FP.BF16.PACK_AB R18, R10, R21 ;  /* 0x000000150a12723e */ /* 0x000fe400000010ff */
[----:B------:R-:W-:Y:S02]  /*22070*/  F2FP.BF16.PACK_AB R19, R3, R19 ;  /* 0x000000130313723e */ /* 0x000fe400000010ff */
[----:B------:R-:W-:Y:S02]  /*22080*/  F2FP.BF16.PACK_AB R14, R9, R20 ;  /* 0x00000014090e723e */ /* 0x000fe400000010ff */
[----:B------:R-:W-:Y:S01]  /*22090*/  F2FP.BF16.PACK_AB R15, R2, R11 ;  /* 0x0000000b020f723e */ /* 0x000fe200000010ff */
[----:B------:R1:W-:Y:S04]  /*220a0*/  ST.E.128 [R40.64], R16 ;  /* 0x0000001028007985 */ /* 0x0003e8000c101d04 */
[----:B------:R1:W-:Y:S02]  /*220b0*/  ST.E.128 [R38.64], R12 ;  /* 0x0000000c26007985 */ /* 0x0003e4000c101d04 */
.L_x_1409:
[----:B------:R-:W-:Y:S05]  /*220c0*/  BSYNC B0 ;  /* 0x0000000000007941 */ /* 0x000fea0003800000 */
.L_x_1408:
[----:B------:R-:W-:-:S04]  /*220d0*/  IADD3 R2, R72, 0x40, RZ ;  /* 0x0000004048027810 */ /* 0x000fc80007ffe0ff */
[----:B------:R-:W-:-:S13]  /*220e0*/  ISETP.GE.AND P0, PT, R2, R36, PT ;  /* 0x000000240200720c */ /* 0x000fda0003f06270 */
[----:B------:R-:W-:Y:S05]  /*220f0*/  @P0 BRA `(.L_x_1405) ;  /* 0x0000078000000947 */ /* 0x000fea0003800000 */
[----:B------:R-:W-:Y:S01]  /*22100*/  SHF.R.S32.HI R10, RZ, 0x1f, R2 ;  /* 0x0000001fff0a7819 */ /* 0x000fe20000011402 */
[----:B-1----:R-:W-:Y:S01]  /*22110*/  IMAD.SHL.U32 R12, R73, 0x40, RZ ;  /* 0x00000040490c7824 */ /* 0x002fe200078e00ff */
[----:B------:R-:W-:Y:S01]  /*22120*/  SHF.R.S32.HI R3, RZ, 0x1f, R52 ;  /* 0x0000001fff037819 */ /* 0x000fe20000011434 */
[----:B------:R-:W-:Y:S01]  /*22130*/  ULDC.64 UR4, c[0x0][0x118] ;  /* 0x0000460000047ab9 */ /* 0x000fe20000000a00 */
[C---:B------:R-:W-:Y:S02]  /*22140*/  LEA.HI R9, R10.reuse, R2, RZ, 0x3 ;  /* 0x000000020a097211 */ /* 0x040fe400078f18ff */
        /* <DEDUP_REMOVED lines=11> */
[-C--:B------:R-:W-:Y:S01]  /*22200*/  LOP3.LUT R12, R11, R14.reuse, RZ, 0x3c, !PT ;  /* 0x0000000e0b0c7212 */ /* 0x080fe200078e3cff */
        /* <DEDUP_REMOVED lines=8> */
[----:B-----5:R-:W-:-:S03]  /*22290*/  IMAD.WIDE.U32 R40, R12, 0x2, R42 ;  /* 0x000000020c287825 */ /* 0x020fc600078e002a */
        /* <DEDUP_REMOVED lines=9> */
[----:B------:R-:W-:Y:S01]  /*22330*/  PRMT R34, R96, 0x5432, R2 ;  /* 0x0000543260227816 */ /* 0x000fe20000000002 */
[----:B------:R-:W-:Y:S01]  /*22340*/  IMAD.U32 R35, R29, 0x10000, RZ ;  /* 0x000100001d237824 */ /* 0x000fe200078e00ff */
[----:B------:R-:W-:-:S02]  /*22350*/  PRMT R27, R95, 0x5410, R21 ;  /* 0x000054105f1b7816 */ /* 0x000fc40000000015 */
[----:B------:R-:W-:Y:S02]  /*22360*/  PRMT R28, R95, 0x5432, R20 ;  /* 0x000054325f1c7816 */ /* 0x000fe40000000014 */
[--C-:B------:R-:W-:Y:S02]  /*22370*/  SHF.R.U64 R9, R58, 0x10, R59.reuse ;  /* 0x000000103a097819 */ /* 0x100fe4000000123b */
[----:B------:R-:W-:Y:S02]  /*22380*/  SHF.R.U32.HI R10, RZ, 0x10, R59 ;  /* 0x00000010ff0a7819 */ /* 0x000fe4000001163b */
[----:B------:R-:W-:Y:S02]  /*22390*/  SHF.R.U32.HI R23, RZ, 0x10, R61 ;  /* 0x00000010ff177819 */ /* 0x000fe4000001163d */
[----:B------:R-:W-:Y:S02]  /*223a0*/  SHF.R.U32.HI R3, RZ, 0x10, R57 ;  /* 0x00000010ff037819 */ /* 0x000fe40000011639 */
[----:B------:R-:W-:-:S02]  /*223b0*/  LOP3.LUT R29, R29, 0xffff0000, RZ, 0xc0, !PT ;  /* 0xffff00001d1d7812 */ /* 0x000fc400078ec0ff */
[C---:B------:R-:W-:Y:S02]  /*223c0*/  PRMT R32, R97.reuse, 0x5432, R9 ;  /* 0x0000543261207816 */ /* 0x040fe40000000009 */
[----:B------:R-:W-:Y:S02]  /*223d0*/  PRMT R31, R97, 0x5410, R10 ;  /* 0x00005410611f7816 */ /* 0x000fe4000000000a */
        /* <DEDUP_REMOVED lines=74> */
.L_x_1405:
[----:B------:R-:W-:Y:S05]  /*22880*/  BSYNC B1 ;  /* 0x0000000000017941 */ /* 0x000fea0003800000 */
.L_x_1404:
[----:B------:R-:W-:Y:S01]  /*22890*/  IADD3 R33, R73, 0x40, RZ ;  /* 0x0000004049217810 */ /* 0x000fe20007ffe0ff */
[----:B------:R-:W-:-:S02]  /*228a0*/  IMAD.MOV.U32 R2, RZ, RZ, R110 ;  /* 0x000000ffff027224 */ /* 0x000fc400078e006e */
[----:B------:R-:W-:Y:S01]  /*228b0*/  IMAD.MOV.U32 R3, RZ, RZ, 0x0 ;  /* 0x00000000ff037424 */ /* 0x000fe200078e00ff */
[----:B------:R-:W-:-:S13]  /*228c0*/  ISETP.GE.AND P0, PT, R33, R55, PT ;  /* 0x000000372100720c */ /* 0x000fda0003f06270 */
[----:B------:R-:W-:Y:S05]  /*228d0*/  @P0 RET.REL.NODEC R2 `(_ZN7cutlass13device_kernelIN5flash19enable_sm80_to_sm89INS1_16FlashAttnFwdSm80INS1_25CollectiveMainloopFwdSm80ILi8ELi2ELb0EN4cute5tupleIJNS5_1CILi128EEENS7_ILi64EEENS7_ILi192EEEEEELi192ENS_10bfloat16_tEfNS_4arch4Sm80ELb0ELb1ELb1ELb1ELb1ELb1ELb1ELb0EEENS1_21CollectiveEpilogueFwdINS6_IJS8_SA_S9_EEENS6_IJNS7_ILi1EEESI_SI_EEESC_SE_Li256ELb1ELb1ELb0ELb0EEENS1_19SingleTileSchedulerILb1ELb0ELb1ELi128EEEEEEEEEvNT_6ParamsE) ;  /* 0xfffdd72002000950 */ /* 0x000fea0003c3ffff */
[----:B------:R-:W-:Y:S01]  /*228e0*/  ISETP.GE.AND P0, PT, R72, R36, PT ;  /* 0x000000244800720c */ /* 0x000fe20003f06270 */
[----:B------:R-:W-:-:S12]  /*228f0*/  BSSY B0, `(.L_x_1410) ;  /* 0x0000073000007945 */ /* 0x000fd80003800000 */
[----:B------:R-:W-:Y:S05]  /*22900*/  @P0 BRA `(.L_x_1411) ;  /* 0x0000071000000947 */ /* 0x000fea0003800000 */
[----:B------:R-:W-:Y:S01]  /*22910*/  SHF.R.S32.HI R3, RZ, 0x1f, R33 ;  /* 0x0000001fff037819 */ /* 0x000fe20000011421 */
[----:B------:R-:W-:Y:S01]  /*22920*/  IMAD.SHL.U32 R2, R33, 0x40, RZ ;  /* 0x0000004021027824 */ /* 0x000fe200078e00ff */
[----:B------:R-:W-:Y:S01]  /*22930*/  LEA.HI R10, R36, R53, RZ, 0x1d ;  /* 0x00000035240a7211 */ /* 0x000fe200078fe8ff */
[----:B------:R-:W-:Y:S01]  /*22940*/  ULDC.64 UR4, c[0x0][0x118] ;  /* 0x0000460000047ab9 */ /* 0x000fe20000000a00 */
[----:B------:R-:W-:Y:S02]  /*22950*/  LEA.HI R3, R3, R33, RZ, 0x3 ;  /* 0x0000002103037211 */ /* 0x000fe400078f18ff */
[----:B------:R-:W-:Y:S02]  /*22960*/  SHF.R.S32.HI R11, RZ, 0x1f, R10 ;  /* 0x0000001fff0b7819 */ /* 0x000fe4000001140a */
[----:B------:R-:W-:Y:S01]  /*22970*/  LOP3.LUT R2, R2, 0x1c0, RZ, 0xc0, !PT ;  /* 0x000001c002027812 */ /* 0x000fe200078ec0ff */
[----:B------:R-:W-:Y:S01]  /*22980*/  IMAD.SHL.U32 R9, R3, 0x40, RZ ;  /* 0x0000004003097824 */ /* 0x000fe200078e00ff */
[----:B------:R-:W-:Y:S01]  /*22990*/  LEA.HI R11, R11, R10, RZ, 0x3 ;  /* 0x0000000a0b0b7211 */ /* 0x000fe200078f18ff */
[----:B------:R-:W-:Y:S01]  /*229a0*/  IMAD.SHL.U32 R10, R10, 0x8, RZ ;  /* 0x000000080a0a7824 */ /* 0x000fe200078e00ff */
[----:B-1----:R-:W-:-:S02]  /*229b0*/  LOP3.LUT R12, R2, 0x38, R72, 0xf8, !PT ;  /* 0x00000038020c7812 */ /* 0x002fc400078ef848 */
[----:B------:R-:W-:Y:S02]  /*229c0*/  SHF.R.U32.HI R3, RZ, 0x3, R2 ;  /* 0x00000003ff037819 */ /* 0x000fe40000011602 */
[----:B------:R-:W-:Y:S02]  /*229d0*/  LOP3.LUT R9, R9, 0xfffffe00, RZ, 0xc0, !PT ;  /* 0xfffffe0009097812 */ /* 0x000fe400078ec0ff */
[----:B------:R-:W-:Y:S01]  /*229e0*/  LOP3.LUT R2, R2, 0x38, R10, 0xf8, !PT ;  /* 0x0000003802027812 */ /* 0x000fe200078ef80a */
[----:B------:R-:W-:Y:S01]  /*229f0*/  IMAD.SHL.U32 R10, R11, 0x400, RZ ;  /* 0x000004000b0a7824 */ /* 0x000fe200078e00ff */
        /* <DEDUP_REMOVED lines=58> */
[----:B------:R-:W-:-:S02]  /*22da0*/  FFMA.FTZ R26, R24, R15, -R13 ;  /* 0x0000000f181a7223 */ /* 0x000fc4000001080d */
[----:B------:R-:W-:Y:S02]  /*22db0*/  FFMA.FTZ R24, R24, R19, R12 ;  /* 0x0000001318187223 */ /* 0x000fe4000001000c */
        /* <DEDUP_REMOVED lines=18> */
[----:B------:R-:W-:Y:S01]  /*22ee0*/  LOP3.LUT R14, R27, 0xffff0000, RZ, 0xc0, !PT ;  /* 0xffff00001b0e7812 */ /* 0x000fe200078ec0ff */
[----:B------:R-:W-:Y:S01]  /*22ef0*/  FFMA.FTZ R20, R20, R16, R11 ;  /* 0x0000001014147223 */ /* 0x000fe2000001000b */
[----:B------:R-:W-:Y:S01]  /*22f00*/  F2FP.BF16.PACK_AB R16, R35, R44 ;  /* 0x0000002c2310723e */ /* 0x000fe200000010ff */
[----:B------:R-:W-:-:S02]  /*22f10*/  FFMA.FTZ R11, R22, R25, R3 ;  /* 0x00000019160b7223 */ /* 0x000fc40000010003 */
[C---:B------:R-:W-:Y:S02]  /*22f20*/  FMUL.FTZ R10, R9.reuse, R15 ;  /* 0x0000000f090a7220 */ /* 0x040fe40000410000 */
[C---:B------:R-:W-:Y:S02]  /*22f30*/  FMUL.FTZ R3, R2.reuse, R14 ;  /* 0x0000000e02037220 */ /* 0x040fe40000410000 */
[-C--:B------:R-:W-:Y:S02]  /*22f40*/  FMUL.FTZ R9, R9, R13.reuse ;  /* 0x0000000d09097220 */ /* 0x080fe40000410000 */
[----:B------:R-:W-:Y:S02]  /*22f50*/  FMUL.FTZ R2, R2, R12 ;  /* 0x0000000c02027220 */ /* 0x000fe40000410000 */
        /* <DEDUP_REMOVED lines=12> */
.L_x_1411:
[----:B------:R-:W-:Y:S05]  /*23020*/  BSYNC B0 ;  /* 0x0000000000007941 */ /* 0x000fea0003800000 */
.L_x_1410:
        /* <DEDUP_REMOVED lines=11> */
[----:B------:R-:W-:-:S02]  /*230e0*/  SHF.R.S32.HI R10, RZ, 0x3, R3 ;  /* 0x00000003ff0a7819 */ /* 0x000fc40000011403 */
[----:B-1----:R-:W-:Y:S02]  /*230f0*/  LOP3.LUT R13, R2, 0x38, R3, 0xf8, !PT ;  /* 0x00000038020d7812 */ /* 0x002fe400078ef803 */
[----:B------:R-:W-:Y:S01]  /*23100*/  LEA.HI R12, R11, R33, RZ, 0x3 ;  /* 0x000000210b0c7211 */ /* 0x000fe200078f18ff */
[----:B------:R-:W-:Y:S01]  /*23110*/  IMAD.SHL.U32 R11, R9, 0x80, RZ ;  /* 0x00000080090b7824 */ /* 0x000fe200078e00ff */
[----:B------:R-:W-:Y:S02]  /*23120*/  LEA.HI R3, R36, R10, RZ, 0x1d ;  /* 0x0000000a24037211 */ /* 0x000fe400078fe8ff */
[----:B------:R-:W-:Y:S01]  /*23130*/  SHF.R.U32.HI R15, RZ, 0x3, R2 ;  /* 0x00000003ff0f7819 */ /* 0x000fe20000011602 */
[----:B------:R-:W-:Y:S01]  /*23140*/  IMAD.SHL.U32 R9, R12, 0x40, RZ ;  /* 0x000000400c097824 */ /* 0x000fe200078e00ff */
[----:B------:R-:W-:Y:S02]  /*23150*/  SHF.R.S32.HI R10, RZ, 0x1f, R3 ;  /* 0x0000001fff0a7819 */ /* 0x000fe40000011403 */
        /* <DEDUP_REMOVED lines=105> */
.L_x_1413:
[----:B------:R-:W-:Y:S05]  /*237f0*/  BSYNC B0 ;  /* 0x0000000000007941 */ /* 0x000fea0003800000 */
.L_x_1412:
[----:B------:R-:W-:Y:S01]  /*23800*/  IADD3 R2, R72, 0x40, RZ ;  /* 0x0000004048027810 */ /* 0x000fe20007ffe0ff */
[----:B------:R-:W-:-:S02]  /*23810*/  IMAD.MOV.U32 R10, RZ, RZ, R110 ;  /* 0x000000ffff0a7224 */ /* 0x000fc400078e006e */
[----:B------:R-:W-:Y:S01]  /*23820*/  IMAD.MOV.U32 R11, RZ, RZ, 0x0 ;  /* 0x00000000ff0b7424 */ /* 0x000fe200078e00ff */
[----:B------:R-:W-:-:S13]  /*23830*/  ISETP.GE.AND P0, PT, R2, R36, PT ;  /* 0x000000240200720c */ /* 0x000fda0003f06270 */
[----:B------:R-:W-:Y:S05]  /*23840*/  @P0 RET.REL.NODEC R10 `(_ZN7cutlass13device_kernelIN5flash19enable_sm80_to_sm89INS1_16FlashAttnFwdSm80INS1_25CollectiveMainloopFwdSm80ILi8ELi2ELb0EN4cute5tupleIJNS5_1CILi128EEENS7_ILi64EEENS7_ILi192EEEEEELi192ENS_10bfloat16_tEfNS_4arch4Sm80ELb0ELb1ELb1ELb1ELb1ELb1ELb1ELb0EEENS1_21CollectiveEpilogueFwdINS6_IJS8_SA_S9_EEENS6_IJNS7_ILi1EEESI_SI_EEESC_SE_Li256ELb1ELb1ELb0ELb0EEENS1_19SingleTileSchedulerILb1ELb0ELb1ELi128EEEEEEEEEvNT_6ParamsE) ;  /* 0xfffdc7b00a000950 */ /* 0x000fea0003c3ffff */
[----:B------:R-:W-:Y:S01]  /*23850*/  SHF.R.S32.HI R10, RZ, 0x1f, R2 ;  /* 0x0000001fff0a7819 */ /* 0x000fe20000011402 */
[----:B------:R-:W-:Y:S01]  /*23860*/  IMAD.SHL.U32 R11, R33, 0x40, RZ ;  /* 0x00000040210b7824 */ /* 0x000fe200078e00ff */
[----:B-1----:R-:W-:Y:S01]  /*23870*/  SHF.R.S32.HI R12, RZ, 0x1f, R33 ;  /* 0x0000001fff0c7819 */ /* 0x002fe20000011421 */
[----:B------:R-:W-:Y:S01]  /*23880*/  ULDC.64 UR4, c[0x0][0x118] ;  /* 0x0000460000047ab9 */ /* 0x000fe20000000a00 */
        /* <DEDUP_REMOVED lines=28> */
[----:B------:R-:W-:-:S02]  /*23a50*/  PRMT R28, R106, 0x5432, R11 ;  /* 0x000054326a1c7816 */ /* 0x000fc4000000000b */
[----:B------:R-:W-:Y:S02]  /*23a60*/  PRMT R33, R108, 0x5432, R2 ;  /* 0x000054326c217816 */ /* 0x000fe40000000002 */
[----:B------:R-:W-:Y:S01]  /*23a70*/  SHF.R.U32.HI R10, RZ, 0x10, R91 ;  /* 0x00000010ff0a7819 */ /* 0x000fe2000001165b */
[----:B------:R-:W-:Y:S01]  /*23a80*/  IMAD.U32 R38, R28, 0x10000, RZ ;  /* 0x000100001c267824 */ /* 0x000fe200078e00ff */
[----:B------:R-:W-:Y:S02]  /*23a90*/  SHF.R.U32.HI R22, RZ, 0x10, R85 ;  /* 0x00000010ff167819 */ /* 0x000fe40000011655 */
[----:B------:R-:W-:Y:S02]  /*23aa0*/  SHF.R.U32.HI R3, RZ, 0x10, R89 ;  /* 0x00000010ff037819 */ /* 0x000fe40000011659 */
[----:B------:R-:W-:Y:S02]  /*23ab0*/  PRMT R30, R109, 0x5410, R10 ;  /* 0x000054106d1e7816 */ /* 0x000fe4000000000a */
[----:B------:R-:W-:-:S02]  /*23ac0*/  PRMT R22, R106, 0x5410, R22 ;  /* 0x000054106a167816 */ /* 0x000fc40000000016 */
[----:B------:R-:W-:Y:S02]  /*23ad0*/  SHF.R.U64 R9, R90, 0x10, R91 ;  /* 0x000000105a097819 */ /* 0x000fe4000000125b */
[----:B------:R-:W-:Y:S02]  /*23ae0*/  PRMT R32, R108, 0x5410, R3 ;  /* 0x000054106c207816 */ /* 0x000fe40000000003 */
[----:B------:R-:W-:Y:S02]  /*23af0*/  LOP3.LUT R28, R28, 0xffff0000, RZ, 0xc0, !PT ;  /* 0xffff00001c1c7812 */ /* 0x000fe400078ec0ff */
        /* <DEDUP_REMOVED lines=15> */
[----:B------:R-:W-:Y:S01]  /*23bf0*/  IMAD.U32 R19, R33, 0x10000, RZ ;  /* 0x0001000021137824 */ /* 0x000fe200078e00ff */
[C---:B------:R-:W-:Y:S01]  /*23c00*/  LOP3.LUT R12, R13.reuse, 0xffff0000, RZ, 0xc0, !PT ;  /* 0xffff00000d0c7812 */ /* 0x040fe200078ec0ff */
[----:B------:R-:W-:Y:S01]  /*23c10*/  IMAD.U32 R10, R13, 0x10000, RZ ;  /* 0x000100000d0a7824 */ /* 0x000fe200078e00ff */
[----:B------:R-:W-:Y:S01]  /*23c20*/  LOP3.LUT R33, R33, 0xffff0000, RZ, 0xc0, !PT ;  /* 0xffff000021217812 */ /* 0x000fe200078ec0ff */
[----:B------:R-:W-:Y:S01]  /*23c30*/  FMUL.FTZ R13, R16, R38 ;  /* 0x00000026100d7220 */ /* 0x000fe20000410000 */
[----:B------:R-:W-:Y:S01]  /*23c40*/  LOP3.LUT R3, R14, 0xffff0000, RZ, 0xc0, !PT ;  /* 0xffff00000e037812 */ /* 0x000fe200078ec0ff */
[----:B------:R-:W-:-:S02]  /*23c50*/  FMUL.FTZ R16, R16, R19 ;  /* 0x0000001310107220 */ /* 0x000fc40000410000 */
[C---:B------:R-:W-:Y:S02]  /*23c60*/  FFMA.FTZ R39, R25.reuse, R19, -R13 ;  /* 0x0000001319277223 */ /* 0x040fe4000001080d */
[C---:B------:R-:W-:Y:S02]  /*23c70*/  IMAD.U32 R19, R22.reuse, 0x10000, RZ ;  /* 0x0001000016137824 */ /* 0x040fe400078e00ff */
[----:B------:R-:W-:Y:S01]  /*23c80*/  FFMA.FTZ R38, R25, R38, R16 ;  /* 0x0000002619267223 */ /* 0x000fe20000010010 */
[----:B------:R-:W-:Y:S01]  /*23c90*/  LOP3.LUT R25, R22, 0xffff0000, RZ, 0xc0, !PT ;  /* 0xffff000016197812 */ /* 0x000fe200078ec0ff */
[----:B------:R-:W-:Y:S01]  /*23ca0*/  IMAD.U32 R9, R14, 0x10000, RZ ;  /* 0x000100000e097824 */ /* 0x000fe200078e00ff */
[C---:B------:R-:W-:Y:S01]  /*23cb0*/  LOP3.LUT R14, R15.reuse, 0xffff0000, RZ, 0xc0, !PT ;  /* 0xffff00000f0e7812 */ /* 0x040fe200078ec0ff */
[C---:B------:R-:W-:Y:S01]  /*23cc0*/  IMAD.U32 R16, R32.reuse, 0x10000, RZ ;  /* 0x0001000020107824 */ /* 0x040fe200078e00ff */
[----:B------:R-:W-:Y:S01]  /*23cd0*/  LOP3.LUT R32, R32, 0xffff0000, RZ, 0xc0, !PT ;  /* 0xffff000020207812 */ /* 0x000fe200078ec0ff */
[----:B------:R-:W-:-:S02]  /*23ce0*/  IMAD.U32 R2, R15, 0x10000, RZ ;  /* 0x000100000f027824 */ /* 0x000fc400078e00ff */
[C---:B------:R-:W-:Y:S02]  /*23cf0*/  FMUL.FTZ R15, R11.reuse, R28 ;  /* 0x0000001c0b0f7220 */ /* 0x040fe40000410000 */
[----:B------:R-:W-:Y:S02]  /*23d00*/  FMUL.FTZ R13, R11, R33 ;  /* 0x000000210b0d7220 */ /* 0x000fe40000410000 */
[C---:B------:R-:W-:Y:S02]  /*23d10*/  FMUL.FTZ R11, R10.reuse, R19 ;  /* 0x000000130a0b7220 */ /* 0x040fe40000410000 */
[----:B------:R-:W-:Y:S02]  /*23d20*/  FMUL.FTZ R10, R10, R16 ;  /* 0x000000100a0a7220 */ /* 0x000fe40000410000 */
[C---:B------:R-:W-:Y:S02]  /*23d30*/  FFMA.FTZ R33, R24.reuse, R33, -R15 ;  /* 0x0000002118217223 */ /* 0x040fe4000001080f */
[----:B------:R-:W-:-:S02]  /*23d40*/  FFMA.FTZ R28, R24, R28, R13 ;  /* 0x0000001c181c7223 */ /* 0x000fc4000001000d */
[C---:B------:R-:W-:Y:S02]  /*23d50*/  FFMA.FTZ R24, R23.reuse, R16, -R11 ;  /* 0x0000001017187223 */ /* 0x040fe4000001080b */
[----:B------:R-:W-:Y:S02]  /*23d60*/  FFMA.FTZ R23, R23, R19, R10 ;  /* 0x0000001317177223 */ /* 0x000fe4000001000a */
[C---:B------:R-:W-:Y:S02]  /*23d70*/  FMUL.FTZ R10, R12.reuse, R25 ;  /* 0x000000190c0a7220 */ /* 0x040fe40000410000 */
[C---:B------:R-:W-:Y:S01]  /*23d80*/  IMAD.U32 R16, R31.reuse, 0x10000, RZ ;  /* 0x000100001f107824 */ /* 0x040fe200078e00ff */
[----:B------:R-:W-:Y:S01]  /*23d90*/  LOP3.LUT R31, R31, 0xffff0000, RZ, 0xc0, !PT ;  /* 0xffff00001f1f7812 */ /* 0x000fe200078ec0ff */
[-C--:B------:R-:W-:Y:S02]  /*23da0*/  FMUL.FTZ R12, R12, R32.reuse ;  /* 0x000000200c0c7220 */ /* 0x080fe40000410000 */
[C---:B------:R-:W-:Y:S01]  /*23db0*/  IMAD.U32 R15, R27.reuse, 0x10000, RZ ;  /* 0x000100001b0f7824 */ /* 0x040fe200078e00ff */
[----:B------:R-:W-:Y:S01]  /*23dc0*/  LOP3.LUT R27, R27, 0xffff0000, RZ, 0xc0, !PT ;  /* 0xffff00001b1b7812 */ /* 0x000fe200078ec0ff */
[----:B------:R-:W-:-:S02]  /*23dd0*/  FFMA.FTZ R32, R20, R32, -R10 ;  /* 0x0000002014207223 */ /* 0x000fc4000001080a */
[----:B------:R-:W-:Y:S02]  /*23de0*/  IMAD.U32 R22, R26, 0x10000, RZ ;  /* 0x000100001a167824 */ /* 0x000fe400078e00ff */
[C---:B------:R-:W-:Y:S02]  /*23df0*/  FMUL.FTZ R10, R9.reuse, R16 ;  /* 0x00000010090a7220 */ /* 0x040fe40000410000 */
[C---:B------:R-:W-:Y:S01]  /*23e00*/  IMAD.U32 R13, R30.reuse, 0x10000, RZ ;  /* 0x000100001e0d7824 */ /* 0x040fe200078e00ff */
[----:B------:R-:W-:Y:S01]  /*23e10*/  LOP3.LUT R30, R30, 0xffff0000, RZ, 0xc0, !PT ;  /* 0xffff00001e1e7812 */ /* 0x000fe200078ec0ff */
[-C--:B------:R-:W-:Y:S02]  /*23e20*/  FMUL.FTZ R11, R9, R15.reuse ;  /* 0x0000000f090b7220 */ /* 0x080fe40000410000 */
[----:B------:R-:W-:Y:S02]  /*23e30*/  FMUL.FTZ R9, R2, R22 ;  /* 0x0000001602097220 */ /* 0x000fe40000410000 */
[----:B------:R-:W-:Y:S01]  /*23e40*/  FFMA.FTZ R10, R17, R15, R10 ;  /* 0x0000000f110a7223 */ /* 0x000fe2000001000a */
        /* <DEDUP_REMOVED lines=10> */
[C---:B------:R-:W-:Y:S01]  /*23ef0*/  FFMA.FTZ R9, R29.reuse, R31, -R9 ;  /* 0x0000001f1d097223 */ /* 0x040fe20000010809 */
[----:B------:R-:W-:Y:S01]  /*23f00*/  F2FP.BF16.PACK_AB R17, R32, R24 ;  /* 0x000000182011723e */ /* 0x000fe200000010ff */
[----:B------:R-:W-:Y:S02]  /*23f10*/  FFMA.FTZ R2, R18, R30, -R2 ;  /* 0x0000001e12027223 */ /* 0x000fe40000010802 */
[----:B------:R-:W-:Y:S01]  /*23f20*/  FFMA.FTZ R20, R20, R25, R12 ;  /* 0x0000001914147223 */ /* 0x000fe2000001000c */
[----:B------:R-:W-:Y:S01]  /*23f30*/  F2FP.BF16.PACK_AB R12, R28, R38 ;  /* 0x000000261c0c723e */ /* 0x000fe200000010ff */
[----:B------:R-:W-:Y:S01]  /*23f40*/  FFMA.FTZ R3, R29, R27, R3 ;  /* 0x0000001b1d037223 */ /* 0x000fe20000010003 */
[----:B------:R-:W-:Y:S01]  /*23f50*/  F2FP.BF16.PACK_AB R19, R2, R19 ;  /* 0x000000130213723e */ /* 0x000fe200000010ff */
[----:B------:R-:W-:Y:S01]  /*23f60*/  FFMA.FTZ R15, R18, R15, R14 ;  /* 0x0000000f120f7223 */ /* 0x000fe2000001000e */
[----:B------:R-:W-:Y:S01]  /*23f70*/  F2FP.BF16.PACK_AB R18, R9, R11 ;  /* 0x0000000b0912723e */ /* 0x000fe200000010ff */
[----:B------:R-:W-:Y:S01]  /*23f80*/  IMAD.MOV.U32 R2, RZ, RZ, R110 ;  /* 0x000000ffff027224 */ /* 0x000fe200078e006e */
[----:B------:R-:W-:-:S02]  /*23f90*/  F2FP.BF16.PACK_AB R13, R20, R23 ;  /* 0x00000017140d723e */ /* 0x000fc400000010ff */
[----:B------:R-:W-:Y:S01]  /*23fa0*/  F2FP.BF16.PACK_AB R14, R3, R10 ;  /* 0x0000000a030e723e */ /* 0x000fe200000010ff */
[----:B------:R-:W-:Y:S01]  /*23fb0*/  IMAD.MOV.U32 R3, RZ, RZ, 0x0 ;  /* 0x00000000ff037424 */ /* 0x000fe200078e00ff */
[----:B------:R-:W-:Y:S01]  /*23fc0*/  F2FP.BF16.PACK_AB R15, R15, R21 ;  /* 0x000000150f0f723e */ /* 0x000fe200000010ff */
[----:B------:R1:W-:Y:S04]  /*23fd0*/  ST.E.128 [R36.64], R16 ;  /* 0x0000001024007985 */ /* 0x0003e8000c101d04 */
[----:B------:R1:W-:Y:S01]  /*23fe0*/  ST.E.128 [R34.64], R12 ;  /* 0x0000000c22007985 */ /* 0x0003e2000c101d04 */
[----:B------:R-:W-:Y:S05]  /*23ff0*/  RET.REL.NODEC R2 `(_ZN7cutlass13device_kernelIN5flash19enable_sm80_to_sm89INS1_16FlashAttnFwdSm80INS1_25CollectiveMainloopFwdSm80ILi8ELi2ELb0EN4cute5tupleIJNS5_1CILi128EEENS7_ILi64EEENS7_ILi192EEEEEELi192ENS_10bfloat16_tEfNS_4arch4Sm80ELb0ELb1ELb1ELb1ELb1ELb1ELb1ELb0EEENS1_21CollectiveEpilogueFwdINS6_IJS8_SA_S9_EEENS6_IJNS7_ILi1EEESI_SI_EEESC_SE_Li256ELb1ELb1ELb0ELb0EEENS1_19SingleTileSchedulerILb1ELb0ELb1ELi128EEEEEEEEEvNT_6ParamsE) ;  /* 0xfffdc00002007950 */ /* 0x000fea0003c3ffff */
.L_x_1366:
        /* <DEDUP_REMOVED lines=8> */
.L_x_1367:
[----:B------:R-:W-:Y:S01]  /*24080*/  IMAD.MOV.U32 R30, RZ, RZ, R48 ;  /* 0x000000ffff1e7224 */ /* 0x000fe200078e0030 */
[----:B------:R-:W-:Y:S01]  /*24090*/  MOV R3, 0x1c1f ;  /* 0x00001c1f00037802 */ /* 0x000fe20000000f00 */
[----:B------:R-:W-:Y:S01]  /*240a0*/  IMAD.MOV.U32 R29, RZ, RZ, RZ ;  /* 0x000000ffff1d7224 */ /* 0x000fe200078e00ff */
[----:B------:R-:W-:Y:S02]  /*240b0*/  MOV R160, 0xffffffff ;  /* 0xffffffff00a07802 */ /* 0x000fe40000000f00 */
[----:B------:R-:W-:Y:S02]  /*240c0*/  MOV R2, 0x240e0 ;  /* 0x000240e000027802 */ /* 0x000fe40000000f00 */
[----:B-12---:R-:W-:Y:S05]  /*240d0*/  CALL.REL.NOINC `($__internal_5_$__cuda_sm70_shflsync_idx_p) ;  /* 0x0000070000007944 */ /* 0x006fea0003c00000 */
[----:B------:R-:W-:Y:S01]  /*240e0*/  IMAD.MOV.U32 R30, RZ, RZ, R22 ;  /* 0x000000ffff1e7224 */ /* 0x000fe200078e0016 */
[----:B------:R-:W-:Y:S01]  /*240f0*/  MOV R3, 0x1c1f ;  /* 0x00001c1f00037802 */ /* 0x000fe20000000f00 */
[----:B------:R-:W-:Y:S01]  /*24100*/  IMAD.MOV.U32 R29, RZ, RZ, RZ ;  /* 0x000000ffff1d7224 */ /* 0x000fe200078e00ff */
[----:B------:R-:W-:Y:S01]  /*24110*/  MOV R10, R31 ;  /* 0x0000001f000a7202 */ /* 0x000fe20000000f00 */
[----:B------:R-:W-:Y:S01]  /*24120*/  IMAD.MOV.U32 R160, RZ, RZ, -0x1 ;  /* 0xffffffffffa07424 */ /* 0x000fe200078e00ff */
[----:B------:R-:W-:-:S02]  /*24130*/  MOV R11, R9 ;  /* 0x00000009000b7202 */ /* 0x000fc40000000f00 */
[----:B------:R-:W-:Y:S02]  /*24140*/  MOV R2, 0x24160 ;  /* 0x0002416000027802 */ /* 0x000fe40000000f00 */
[----:B------:R-:W-:Y:S05]  /*24150*/  CALL.REL.NOINC `($__internal_5_$__cuda_sm70_shflsync_idx_p) ;  /* 0x0000068000007944 */ /* 0x000fea0003c00000 */
[----:B------:R-:W-:Y:S01]  /*24160*/  IMAD.MOV.U32 R12, RZ, RZ, R31 ;  /* 0x000000ffff0c7224 */ /* 0x000fe200078e001f */
[----:B------:R-:W-:Y:S01]  /*24170*/  MOV R30, R20 ;  /* 0x00000014001e7202 */ /* 0x000fe20000000f00 */
[----:B------:R-:W-:Y:S01]  /*24180*/  IMAD.MOV.U32 R29, RZ, RZ, RZ ;  /* 0x000000ffff1d7224 */ /* 0x000fe200078e00ff */
[----:B------:R-:W-:Y:S01]  /*24190*/  MOV R3, 0x1c1f ;  /* 0x00001c1f00037802 */ /* 0x000fe20000000f00 */
[----:B------:R-:W-:Y:S01]  /*241a0*/  IMAD.MOV.U32 R160, RZ, RZ, -0x1 ;  /* 0xffffffffffa07424 */ /* 0x000fe200078e00ff */
[----:B------:R-:W-:Y:S02]  /*241b0*/  MOV R2, 0x241d0 ;  /* 0x000241d000027802 */ /* 0x000fe40000000f00 */
[----:B------:R-:W-:Y:S05]  /*241c0*/  CALL.REL.NOINC `($__internal_5_$__cuda_sm70_shflsync_idx_p) ;  /* 0x0000061000007944 */ /* 0x000fea0003c00000 */
[----:B------:R-:W-:Y:S01]  /*241d0*/  MOV R2, R31 ;  /* 0x0000001f00027202 */ /* 0x000fe20000000f00 */
[----:B------:R-:W-:Y:S05]  /*241e0*/  BRA `(.L_x_1415) ;  /* 0xffff86d000007947 */ /* 0x000fea000383ffff */
.L_x_1370:
[----:B------:R-:W-:Y:S01]  /*241f0*/  IMAD.MOV.U32 R30, RZ, RZ, R39 ;  /* 0x000000ffff1e7224 */ /* 0x000fe200078e0027 */
[----:B------:R-:W-:Y:S01]  /*24200*/  MOV R3, 0x1c1f ;  /* 0x00001c1f00037802 */ /* 0x000fe20000000f00 */
[----:B------:R-:W-:Y:S01]  /*24210*/  IMAD.MOV.U32 R29, RZ, RZ, 0x1 ;  /* 0x00000001ff1d7424 */ /* 0x000fe200078e00ff */
[----:B------:R-:W-:Y:S02]  /*24220*/  MOV R160, 0xffffffff ;  /* 0xffffffff00a07802 */ /* 0x000fe40000000f00 */
[----:B------:R-:W-:-:S02]  /*24230*/  MOV R2, 0x24250 ;  /* 0x0002425000027802 */ /* 0x000fc40000000f00 */
[----:B---3--:R-:W-:Y:S05]  /*24240*/  CALL.REL.NOINC `($__internal_5_$__cuda_sm70_shflsync_idx_p) ;  /* 0x0000059000007944 */ /* 0x008fea0003c00000 */
[----:B------:R-:W-:Y:S01]  /*24250*/  IMAD.MOV.U32 R11, RZ, RZ, R31 ;  /* 0x000000ffff0b7224 */ /* 0x000fe200078e001f */
[----:B------:R-:W-:Y:S01]  /*24260*/  MOV R30, R48 ;  /* 0x00000030001e7202 */ /* 0x000fe20000000f00 */
[----:B------:R-:W-:Y:S01]  /*24270*/  IMAD.MOV.U32 R29, RZ, RZ, 0x1 ;  /* 0x00000001ff1d7424 */ /* 0x000fe200078e00ff */
[----:B------:R-:W-:Y:S01]  /*24280*/  MOV R3, 0x1c1f ;  /* 0x00001c1f00037802 */ /* 0x000fe20000000f00 */
[----:B------:R-:W-:Y:S01]  /*24290*/  IMAD.MOV.U32 R160, RZ, RZ, -0x1 ;  /* 0xffffffffffa07424 */ /* 0x000fe200078e00ff */
[----:B------:R-:W-:-:S02]  /*242a0*/  MOV R2, 0x242c0 ;  /* 0x000242c000027802 */ /* 0x000fc40000000f00 */
[----:B------:R-:W-:Y:S05]  /*242b0*/  CALL.REL.NOINC `($__internal_5_$__cuda_sm70_shflsync_idx_p) ;  /* 0x0000052000007944 */ /* 0x000fea0003c00000 */
[----:B------:R-:W-:Y:S01]  /*242c0*/  IMAD.MOV.U32 R30, RZ, RZ, R22 ;  /* 0x000000ffff1e7224 */ /* 0x000fe200078e0016 */
[----:B------:R-:W-:Y:S01]  /*242d0*/  MOV R29, 0x1 ;  /* 0x00000001001d7802 */ /* 0x000fe20000000f00 */
[----:B------:R-:W-:Y:S01]  /*242e0*/  IMAD.MOV.U32 R3, RZ, RZ, 0x1c1f ;  /* 0x00001c1fff037424 */ /* 0x000fe200078e00ff */
[----:B------:R-:W-:Y:S01]  /*242f0*/  MOV R160, 0xffffffff ;  /* 0xffffffff00a07802 */ /* 0x000fe20000000f00 */
[----:B------:R-:W-:Y:S01]  /*24300*/  IMAD.MOV.U32 R10, RZ, RZ, R31 ;  /* 0x000000ffff0a7224 */ /* 0x000fe200078e001f */
[----:B------:R-:W-:-:S02]  /*24310*/  MOV R2, 0x24330 ;  /* 0x0002433000027802 */ /* 0x000fc40000000f00 */
[----:B------:R-:W-:Y:S05]  /*24320*/  CALL.REL.NOINC `($__internal_5_$__cuda_sm70_shflsync_idx_p) ;  /* 0x000004b000007944 */ /* 0x000fea0003c00000 */
        /* <DEDUP_REMOVED lines=9> */
.L_x_1397:
        /* <DEDUP_REMOVED lines=8> */
.L_x_1398:
        /* <DEDUP_REMOVED lines=23> */
.L_x_1401:
        /* <DEDUP_REMOVED lines=16> */
[----:B------:R-:W-:Y:S01]  /*246b0*/  MOV R10, R31 ;  /* 0x0000001f000a7202 */ /* 0x000fe20000000f00 */
[----:B------:R-:W-:Y:S01]  /*246c0*/  IMAD.MOV.U32 R160, RZ, RZ, -0x1 ;  /* 0xffffffffffa07424 */ /* 0x000fe200078e00ff */
[----:B------:R-:W-:-:S02]  /*246d0*/  MOV R11, R9 ;  /* 0x00000009000b7202 */ /* 0x000fc40000000f00 */
[----:B------:R-:W-:Y:S02]  /*246e0*/  MOV R2, 0x24700 ;  /* 0x0002470000027802 */ /* 0x000fe40000000f00 */
[----:B------:R-:W-:Y:S05]  /*246f0*/  CALL.REL.NOINC `($__internal_5_$__cuda_sm70_shflsync_idx_p) ;  /* 0x000000e000007944 */ /* 0x000fea0003c00000 */
        /* <DEDUP_REMOVED lines=9> */
        .weak           $__internal_4_$__cuda_sm70_shflsync_bfly_p
        .type           $__internal_4_$__cuda_sm70_shflsync_bfly_p,@function
        .size           $__internal_4_$__cuda_sm70_shflsync_bfly_p,($__internal_5_$__cuda_sm70_shflsync_idx_p - $__internal_4_$__cuda_sm70_shflsync_bfly_p)
$__internal_4_$__cuda_sm70_shflsync_bfly_p:
[----:B------:R-:W-:Y:S04]  /*24790*/  WARPSYNC R244 ;  /* 0x000000f400007348 */ /* 0x000fe80003800000 */
[----:B------:R1:W2:Y:S02]  /*247a0*/  SHFL.BFLY PT, R4, R2, R4, R245 ;  /* 0x0c00000402047389 */ /* 0x0002a400000e00f5 */
[----:B-1----:R-:W-:-:S02]  /*247b0*/  MOV R2, R3 ;  /* 0x0000000300027202 */ /* 0x002fc40000000f00 */
[----:B------:R-:W-:-:S04]  /*247c0*/  MOV R3, 0x0 ;  /* 0x0000000000037802 */ /* 0x000fc80000000f00 */
[----:B--2---:R-:W-:Y:S05]  /*247d0*/  RET.REL.NODEC R2 `(_ZN7cutlass13device_kernelIN5flash19enable_sm80_to_sm89INS1_16FlashAttnFwdSm80INS1_25CollectiveMainloopFwdSm80ILi8ELi2ELb0EN4cute5tupleIJNS5_1CILi128EEENS7_ILi64EEENS7_ILi192EEEEEELi192ENS_10bfloat16_tEfNS_4arch4Sm80ELb0ELb1ELb1ELb1ELb1ELb1ELb1ELb0EEENS1_21CollectiveEpilogueFwdINS6_IJS8_SA_S9_EEENS6_IJNS7_ILi1EEESI_SI_EEESC_SE_Li256ELb1ELb1ELb0ELb0EEENS1_19SingleTileSchedulerILb1ELb0ELb1ELi128EEEEEEEEEvNT_6ParamsE) ;  /* 0xfffdb82002007950 */ /* 0x004fea0003c3ffff */
        .weak           $__internal_5_$__cuda_sm70_shflsync_idx_p
        .type           $__internal_5_$__cuda_sm70_shflsync_idx_p,@function
        .size           $__internal_5_$__cuda_sm70_shflsync_idx_p,(.L_x_3413 - $__internal_5_$__cuda_sm70_shflsync_idx_p)
$__internal_5_$__cuda_sm70_shflsync_idx_p:
[----:B------:R-:W-:Y:S04]  /*247e0*/  WARPSYNC R160 ;  /* 0x000000a000007348 */ /* 0x000fe80003800000 */
[----:B------:R1:W2:Y:S02]  /*247f0*/  SHFL.IDX PT, R31, R30, R29, R3 ;  /* 0x0000001d1e1f7389 */ /* 0x0002a400000e0003 */
[----:B-1----:R-:W-:-:S04]  /*24800*/  MOV R3, 0x0 ;  /* 0x0000000000037802 */ /* 0x002fc80000000f00 */
[----:B--2---:R-:W-:Y:S05]  /*24810*/  RET.REL.NODEC R2 `(_ZN7cutlass13device_kernelIN5flash19enable_sm80_to_sm89INS1_16FlashAttnFwdSm80INS1_25CollectiveMainloopFwdSm80ILi8ELi2ELb0EN4cute5tupleIJNS5_1CILi128EEENS7_ILi64EEENS7_ILi192EEEEEELi192ENS_10bfloat16_tEfNS_4arch4Sm80ELb0ELb1ELb1ELb1ELb1ELb1ELb1ELb0EEENS1_21CollectiveEpilogueFwdINS6_IJS8_SA_S9_EEENS6_IJNS7_ILi1EEESI_SI_EEESC_SE_Li256ELb1ELb1ELb0ELb0EEENS1_19SingleTileSchedulerILb1ELb0ELb1ELi128EEEEEEEEEvNT_6ParamsE) ;  /* 0xfffdb7e002007950 */ /* 0x004fea0003c3ffff */
.L_x_1420:
        /* <DEDUP_REMOVED lines=14> */
.L_x_3413:


//--------------------- .text._ZN7cutlass13device_kernelIN5flash19enable_sm80_to_sm89INS1_16FlashAttnFwdSm80INS1_25CollectiveMainloopFwdSm80ILi8ELi2ELb0EN4cute5tupleIJNS5_1CILi128EEENS7_ILi64EEENS7_ILi192EEEEEELi192ENS_10bfloat16_tEfNS_4arch4Sm80ELb1ELb0ELb1ELb0ELb1ELb0ELb1ELb0EEENS1_21CollectiveEpilogueFwdINS6_IJS8_SA_S9_EEENS6_IJNS7_ILi1EEESI_SI_EEESC_SE_Li256ELb0ELb1ELb0ELb0EEENS1_30DynamicPersistentTileSchedulerILi256ELi256ELb0ELb1ELb0EEEEEEEEEvNT_6ParamsE --------------------------
	.section	.text._ZN7cutlass13device_kernelIN5flash19enable_sm80_to_sm89INS1_16FlashAttnFwdSm80INS1_25CollectiveMainloopFwdSm80ILi8ELi2ELb0EN4cute5tupleIJNS5_1CILi128EEENS7_ILi64EEENS7_ILi192EEEEEELi192ENS_10bfloat16_tEfNS_4arch4Sm80ELb1ELb0ELb1ELb0ELb1ELb0ELb1ELb0EEENS1_21CollectiveEpilogueFwdINS6_IJS8_SA_S9_EEENS6_IJNS7_ILi1EEESI_SI_EEESC_SE_Li256ELb0ELb1ELb0ELb0EEENS1_30DynamicPersistentTileSchedulerILi256ELi256ELb0ELb1ELb0EEEEEEEEEvNT_6ParamsE,"ax",@progbits
	.sectioninfo	@"SHI_REGISTERS=255"
	.align	128
.text._ZN7cutlass13device_kernelIN5flash19enable_sm80_to_sm89INS1_16FlashAttnFwdSm80INS1_25CollectiveMainloopFwdSm80ILi8ELi2ELb0EN4cute5tupleIJNS5_1CILi128EEENS7_ILi64EEENS7_ILi192EEEEEELi192ENS_10bfloat16_tEfNS_4arch4Sm80ELb1ELb0ELb1ELb0ELb1ELb0ELb1ELb0EEENS1_21CollectiveEpilogueFwdINS6_IJS8_SA_S9_EEENS6_IJNS7_ILi1EEESI_SI_EEESC_SE_Li256ELb0ELb1ELb0ELb0EEENS1_30DynamicPersistentTileSchedulerILi256ELi256ELb0ELb1ELb0EEEEEEEEEvNT_6ParamsE:
        .type           _ZN7cutlass13device_kernelIN5flash19enable_sm80_to_sm89INS1_16FlashAttnFwdSm80INS1_25CollectiveMainloopFwdSm80ILi8ELi2ELb0EN4cute5tupleIJNS5_1CILi128EEENS7_ILi64EEENS7_ILi192EEEEEELi192ENS_10bfloat16_tEfNS_4arch4Sm80ELb1ELb0ELb1ELb0ELb1ELb0ELb1ELb0EEENS1_21CollectiveEpilogueFwdINS6_IJS8_SA_S9_EEENS6_IJNS7_ILi1EEESI_SI_EEESC_SE_Li256ELb0ELb1ELb0ELb0EEENS1_30DynamicPersistentTileSchedulerILi256ELi256ELb0ELb1ELb0EEEEEEEEEvNT_6ParamsE,@function
        .size           _ZN7cutlass13device_kernelIN5flash19enable_sm80_to_sm89INS1_16FlashAttnFwdSm80INS1_25CollectiveMainloopFwdSm80ILi8ELi2ELb0EN4cute5tupleIJNS5_1CILi128EEENS7_ILi64EEENS7_ILi192EEEEEELi192ENS_10bfloat16_tEfNS_4arch4Sm80ELb1ELb0ELb1ELb0ELb1ELb0ELb1ELb0EEENS1_21CollectiveEpilogueFwdINS6_IJS8_SA_S9_EEENS6_IJNS7_ILi1EEESI_SI_EEESC_SE_Li256ELb0ELb1ELb0ELb0EEENS1_30DynamicPersistentTileSchedulerILi256ELi256ELb0ELb1ELb0EEEEEEEEEvNT_6ParamsE,(.L_x_3417 - _ZN7cutlass13device_kernelIN5flash19enable_sm80_to_sm89INS1_16FlashAttnFwdSm80INS1_25CollectiveMainloopFwdSm80ILi8ELi2ELb0EN4cute5tupleIJNS5_1CILi128EEENS7_ILi64EEENS7_ILi192EEEEEELi192ENS_10bfloat16_tEfNS_4arch4Sm80ELb1ELb0ELb1ELb0ELb1ELb0ELb1ELb0EEENS1_21CollectiveEpilogueFwdINS6_IJS8_SA_S9_EEENS6_IJNS7_ILi1EEESI_SI_EEESC_SE_Li256ELb0ELb1ELb0ELb0EEENS1_30DynamicPersistentTileSchedulerILi256ELi256ELb0ELb1ELb0EEEEEEEEEvNT_6ParamsE)
        .other          _ZN7cutlass13device_kernelIN5flash19enable_sm80_to_sm89INS1_16FlashAttnFwdSm80INS1_25CollectiveMainloopFwdSm80ILi8ELi2ELb0EN4cute5tupleIJNS5_1CILi128EEENS7_ILi64EEENS7_ILi192EEEEEELi192ENS_10bfloat16_tEfNS_4arch4Sm80ELb1ELb0ELb1ELb0ELb1ELb0ELb1ELb0EEENS1_21CollectiveEpilogueFwdINS6_IJS8_SA_S9_EEENS6_IJNS7_ILi1EEESI_SI_EEESC_SE_Li256ELb0ELb1ELb0ELb0EEENS1_30DynamicPersistentTileSchedulerILi256ELi256ELb0ELb1ELb0EEEEEEEEEvNT_6ParamsE,@"STO_CUDA_ENTRY STV_DEFAULT"
_ZN7cutlass13device_kernelIN5flash19enable_sm80_to_sm89INS1_16FlashAttnFwdSm80INS1_25CollectiveMainloopFwdSm80ILi8ELi2ELb0EN4cute5tupleIJNS5_1CILi128EEENS7_ILi64EEENS7_ILi192EEEEEELi192ENS_10bfloat16_tEfNS_4arch4Sm80ELb1ELb0ELb1ELb0ELb1ELb0ELb1ELb0EEENS1_21CollectiveEpilogueFwdINS6_IJS8_SA_S9_EEENS6_IJNS7_ILi1EEESI_SI_EEESC_SE_Li256ELb0ELb1ELb0ELb0EEENS1_30DynamicPersistentTileSchedulerILi256ELi256ELb0ELb1ELb0EEEEEEEEEvNT_6ParamsE:
        /* <DEDUP_REMOVED lines=13> */
[----:B------:R-:W-:Y:S02]  /*00d0*/  ULDC.64 UR6, c[0x0][0x118] ;  /* 0x0000460000067ab9 */ /* 0x000fe40000000a00 */
[CC--:B------:R-:W-:Y:S02]  /*00e0*/  LEA.HI R2, R16.reuse, R20.reuse, RZ, 0x4 ;  /* 0x0000001410027211 */ /* 0x0c0fe400078f20ff */
[----:B------:R-:W-:Y:S02]  /*00f0*/  LEA.HI R8, R16, R20, RZ, 0x3 ;  /* 0x0000001410087211 */ /* 0x000fe400078f18ff */
[----:B------:R-:W-:Y:S02]  /*0100*/  SHF.R.S32.HI R3, RZ, 0x4, R2 ;  /* 0x00000004ff037819 */ /* 0x000fe40000011402 */
[----:B------:R-:W-:-:S02]  /*0110*/  SHF.R.S32.HI R250, RZ, 0x3, R8 ;  /* 0x00000003fffa7819 */ /* 0x000fc40000011408 */
[----:B------:R-:W-:Y:S02]  /*0120*/  LEA.HI R0, R2, R3, RZ, 0x1 ;  /* 0x0000000302007211 */ /* 0x000fe400078f08ff */
[----:B------:R-:W-:Y:S02]  /*0130*/  LEA.HI R12, R16, R20, RZ, 0x2 ;  /* 0x00000014100c7211 */ /* 0x000fe400078f10ff */
[----:B------:R-:W-:Y:S02]  /*0140*/  LOP3.LUT R0, R0, 0xfffffffe, RZ, 0xc0, !PT ;  /* 0xfffffffe00007812 */ /* 0x000fe400078ec0ff */
[--C-:B------:R-:W-:Y:S02]  /*0150*/  SHF.R.S32.HI R9, RZ, 0x2, R12.reuse ;  /* 0x00000002ff097819 */ /* 0x100fe4000001140c */
[----:B------:R-:W-:Y:S01]  /*0160*/  SHF.R.S32.HI R4, RZ, 0x1f, R12 ;  /* 0x0000001fff047819 */ /* 0x000fe2000001140c */
[----:B------:R-:W-:Y:S01]  /*0170*/  IMAD.IADD R14, R3, 0x1, -R0 ;  /* 0x00000001030e7824 */ /* 0x000fe200078e0a00 */
[----:B------:R-:W-:-:S02]  /*0180*/  LOP3.LUT R3, R8, 0xfffffff8, RZ, 0xc0, !PT ;  /* 0xfffffff808037812 */ /* 0x000fc400078ec0ff */
[----:B------:R-:W-:Y:S01]  /*0190*/  LOP3.LUT R0, R2, 0xfffffff0, RZ, 0xc0, !PT ;  /* 0xfffffff002007812 */ /* 0x000fe200078ec0ff */
[----:B------:R-:W-:Y:S01]  /*01a0*/  IMAD.SHL.U32 R2, R250, 0x40, RZ ;  /* 0x00000040fa027824 */ /* 0x000fe200078e00ff */
[----:B------:R-:W-:Y:S01]  /*01b0*/  LEA.HI R7, R16, R20, RZ, 0x5 ;  /* 0x0000001410077211 */ /* 0x000fe200078f28ff */
[----:B------:R-:W-:Y:S01]  /*01c0*/  IMAD.IADD R218, R20, 0x1, -R3 ;  /* 0x0000000114da7824 */ /* 0x000fe200078e0a03 */
[----:B------:R-:W-:Y:S01]  /*01d0*/  LEA.HI R3, R4, R9, RZ, 0x3 ;  /* 0x0000000904037211 */ /* 0x000fe200078f18ff */
[----:B------:R-:W-:Y:S01]  /*01e0*/  IMAD.IADD R0, R20, 0x1, -R0 ;  /* 0x0000000114007824 */ /* 0x000fe200078e0a00 */
[----:B------:R-:W-:Y:S01]  /*01f0*/  LOP3.LUT R2, R2, 0x1c0, RZ, 0xc0, !PT ;  /* 0x000001c002027812 */ /* 0x000fe200078ec0ff */
[C---:B------:R-:W-:Y:S01]  /*0200*/  IMAD.SHL.U32 R200, R218.reuse, 0x8, RZ ;  /* 0x00000008dac87824 */ /* 0x040fe200078e00ff */
[----:B------:R-:W-:Y:S01]  /*0210*/  LOP3.LUT R3, R3, 0xfffffff8, RZ, 0xc0, !PT ;  /* 0xfffffff803037812 */ /* 0x000fe200078ec0ff */
[C---:B------:R-:W-:Y:S01]  /*0220*/  IMAD.SHL.U32 R5, R218.reuse, 0x40, RZ ;  /* 0x00000040da057824 */ /* 0x040fe200078e00ff */
[----:B------:R-:W-:Y:S01]  /*0230*/  SHF.R.S32.HI R6, RZ, 0x1f, R0 ;  /* 0x0000001fff067819 */ /* 0x000fe20000011400 */
[----:B------:R-:W-:Y:S01]  /*0240*/  IMAD R219, R218, 0x20, R250 ;  /* 0x00000020dadb7824 */ /* 0x000fe200078e02fa */
[----:B------:R-:W-:Y:S01]  /*0250*/  SHF.R.U32.HI R4, RZ, 0x3, R2 ;  /* 0x00000003ff047819 */ /* 0x000fe20000011602 */
[----:B------:R-:W-:Y:S01]  /*0260*/  IMAD.IADD R9, R9, 0x1, -R3 ;  /* 0x0000000109097824 */ /* 0x000fe200078e0a03 */
[----:B------:R-:W-:-:S02]  /*0270*/  LOP3.LUT R2, R2, 0x38, R200, 0xf8, !PT ;  /* 0x0000003802027812 */ /* 0x000fc400078ef8c8 */
[----:B------:R-:W-:Y:S02]  /*0280*/  LEA.HI R11, R6, R0, RZ, 0x3 ;  /* 0x00000000060b7211 */ /* 0x000fe400078f18ff */
[----:B------:R-:W-:Y:S02]  /*0290*/  LOP3.LUT R13, R2, R4, RZ, 0x3c, !PT ;  /* 0x00000004020d7212 */ /* 0x000fe400078e3cff */
[----:B------:R-:W-:Y:S02]  /*02a0*/  LOP3.LUT R4, R11, 0xfffffff8, RZ, 0xc0, !PT ;  /* 0xfffffff80b047812 */ /* 0x000fe400078ec0ff */
[----:B------:R-:W-:Y:S02]  /*02b0*/  LOP3.LUT R2, R5, 0x1c0, RZ, 0xc0, !PT ;  /* 0x000001c005027812 */ /* 0x000fe400078ec0ff */
[----:B------:R-:W-:Y:S01]  /*02c0*/  LOP3.LUT R3, R9, 0x1, RZ, 0xc0, !PT ;  /* 0x0000000109037812 */ /* 0x000fe200078ec0ff */
[----:B------:R-:W-:Y:S01]  /*02d0*/  IMAD.IADD R10, R0, 0x1, -R4 ;  /* 0x00000001000a7824 */ /* 0x000fe200078e0a04 */
[----:B------:R-:W-:-:S02]  /*02e0*/  LOP3.LUT R5, R2, 0x8, R8, 0xf8, !PT ;  /* 0x0000000802057812 */ /* 0x000fc400078ef808 */
[----:B------:R-:W-:Y:S02]  /*02f0*/  LOP3.LUT R0, R7, 0xffffffe0, RZ, 0xc0, !PT ;  /* 0xffffffe007007812 */ /* 0x000fe400078ec0ff */
[----:B------:R-:W-:Y:S02]  /*0300*/  SHF.R.U32.HI R2, RZ, 0x3, R2 ;  /* 0x00000003ff027819 */ /* 0x000fe40000011602 */
[--C-:B------:R-:W-:Y:S01]  /*0310*/  SHF.R.S32.HI R6, RZ, 0x5, R7.reuse ;  /* 0x00000005ff067819 */ /* 0x100fe20000011407 */
[----:B------:R-:W-:Y:S01]  /*0320*/  IMAD.IADD R19, R20, 0x1, -R0 ;  /* 0x0000000114137824 */ /* 0x000fe200078e0a00 */
[----:B------:R-:W-:Y:S02]  /*0330*/  LOP3.LUT R15, R5, R2, RZ, 0x3c, !PT ;  /* 0x00000002050f7212 */ /* 0x000fe400078e3cff */
[----:B------:R-:W-:Y:S01]  /*0340*/  SHF.R.S32.HI R2, RZ, 0x1f, R7 ;  /* 0x0000001fff027819 */ /* 0x000fe20000011407 */
[----:B------:R-:W-:Y:S01]  /*0350*/  IMAD.SHL.U32 R7, R14, 0x8, RZ ;  /* 0x000000080e077824 */ /* 0x000fe200078e00ff */
[----:B------:R-:W-:-:S02]  /*0360*/  ISETP.NE.U32.AND P3, PT, R3, 0x1, PT ;  /* 0x000000010300780c */ /* 0x000fc40003f65070 */
[----:B------:R-:W-:Y:S02]  /*0370*/  LOP3.LUT R3, R12, 0xfffffffc, RZ, 0xc0, !PT ;  /* 0xfffffffc0c037812 */ /* 0x000fe400078ec0ff */
[----:B------:R-:W-:Y:S01]  /*0380*/  LEA.HI R0, R2, R6, RZ, 0x3 ;  /* 0x0000000602007211 */ /* 0x000fe200078f18ff */
[----:B------:R-:W-:Y:S01]  /*0390*/  IMAD.SHL.U32 R2, R10, 0x40, RZ ;  /* 0x000000400a027824 */ /* 0x000fe200078e00ff */
[----:B------:R-:W-:Y:S02]  /*03a0*/  SHF.R.S32.HI R12, RZ, 0x1f, R19 ;  /* 0x0000001fff0c7819 */ /* 0x000fe40000011413 */
[----:B------:R-:W-:Y:S01]  /*03b0*/  LOP3.LUT R4, R0, 0xffffff8, RZ, 0xc0, !PT ;  /* 0x0ffffff800047812 */ /* 0x000fe200078ec0ff */
[----:B------:R-:W-:Y:S01]  /*03c0*/  IMAD.IADD R0, R20, 0x1, -R3 ;  /* 0x0000000114007824 */ /* 0x000fe200078e0a03 */
[----:B------:R-:W-:Y:S02]  /*03d0*/  LEA.HI R12, R12, R19, RZ, 0x2 ;  /* 0x000000130c0c7211 */ /* 0x000fe400078f10ff */
[----:B------:R-:W-:Y:S01]  /*03e0*/  LEA.HI R8, R16, R20, RZ, 0x6 ;  /* 0x0000001410087211 */ /* 0x000fe200078f30ff */
[----:B------:R-:W-:Y:S01]  /*03f0*/  IMAD.IADD R4, R6, 0x1, -R4 ;  /* 0x0000000106047824 */ /* 0x000fe200078e0a04 */
[----:B------:R-:W-:-:S02]  /*0400*/  LOP3.LUT R2, R2, 0x1c0, RZ, 0xc0, !PT ;  /* 0x000001c002027812 */ /* 0x000fc400078ec0ff */
[----:B------:R-:W-:Y:S01]  /*0410*/  SHF.R.S32.HI R3, RZ, 0x2, R12 ;  /* 0x00000002ff037819 */ /* 0x000fe2000001140c */
[----:B------:R-:W-:Y:S01]  /*0420*/  IMAD.SHL.U32 R8, R8, 0x8, RZ ;  /* 0x0000000808087824 */ /* 0x000fe200078e00ff */
[----:B------:R-:W-:Y:S02]  /*0430*/  LOP3.LUT R7, R2, 0x8, R7, 0xf8, !PT ;  /* 0x0000000802077812 */ /* 0x000fe400078ef807 */
[----:B------:R-:W-:Y:S01]  /*0440*/  SHF.R.U32.HI R5, RZ, 0x3, R2 ;  /* 0x00000003ff057819 */ /* 0x000fe20000011602 */
[----:B------:R-:W-:Y:S01]  /*0450*/  IMAD R18, R4, 0x10, R3 ;  /* 0x0000001004127824 */ /* 0x000fe200078e0203 */
[----:B------:R-:W-:Y:S01]  /*0460*/  LEA.HI R2, R0, R0, RZ, 0x1 ;  /* 0x0000000000027211 */ /* 0x000fe200078f08ff */
[----:B------:R-:W-:Y:S01]  /*0470*/  IMAD.SHL.U32 R3, R9, 0x40, RZ ;  /* 0x0000004009037824 */ /* 0x000fe200078e00ff */
[----:B------:R-:W-:Y:S02]  /*0480*/  LOP3.LUT R13, R13, 0x7ffffe00, R8, 0xf8, !PT ;  /* 0x7ffffe000d0d7812 */ /* 0x000fe400078ef808 */
[----:B------:R-:W-:Y:S01]  /*0490*/  LOP3.LUT R8, R7, R5, RZ, 0x3c, !PT ;  /* 0x0000000507087212 */ /* 0x000fe200078e3cff */
[----:B------:R-:W-:Y:S01]  /*04a0*/  IMAD.SHL.U32 R5, R6, 0x400, RZ ;  /* 0x0000040006057824 */ /* 0x000fe200078e00ff */
[----:B------:R-:W-:Y:S01]  /*04b0*/  LOP3.LUT R2, R2, 0x1ffffffe, RZ, 0xc0, !PT ;  /* 0x1ffffffe02027812 */ /* 0x000fe200078ec0ff */
[----:B------:R-:W-:Y:S01]  /*04c0*/  IMAD.SHL.U32 R7, R11, 0x40, RZ ;  /* 0x000000400b077824 */ /* 0x000fe200078e00ff */
[----:B------:R-:W-:Y:S01]  /*04d0*/  LOP3.LUT R6, R3, 0x1c0, RZ, 0xc0, !PT ;  /* 0x000001c003067812 */ /* 0x000fe200078ec0ff */
[C---:B------:R-:W-:Y:S01]  /*04e0*/  IMAD R4, R0.reuse, 0x2, R5 ;  /* 0x0000000200047824 */ /* 0x040fe200078e0205 */
[----:B------:R-:W-:Y:S01]  /*04f0*/  R2P PR, R9, 0x6 ;  /* 0x0000000609007804 */ /* 0x000fe20000000000 */
[----:B------:R-:W-:Y:S01]  /*0500*/  IMAD.IADD R9, R0, 0x1, -R2 ;  /* 0x0000000100097824 */ /* 0x000fe200078e0a02 */
[----:B------:R-:W-:Y:S01]  /*0510*/  LEA.HI R2, R6, R6, RZ, 0x1d ;  /* 0x0000000606027211 */ /* 0x000fe200078fe8ff */
[----:B------:R-:W-:Y:S01]  /*0520*/  STL [R1+0x38], R18 ;  /* 0x0000381201007387 */ /* 0x000fe20000100800 */
[----:B------:R-:W-:Y:S01]  /*0530*/  LOP3.LUT R3, R7, 0xfffffe00, RZ, 0xc0, !PT ;  /* 0xfffffe0007037812 */ /* 0x000fe200078ec0ff */
[----:B------:R-:W-:Y:S01]  /*0540*/  IMAD R0, R14, 0x200, R15 ;  /* 0x000002000e007824 */ /* 0x000fe200078e020f */
[----:B------:R-:W-:Y:S01]  /*0550*/  SHF.R.S32.HI R6, RZ, 0x1f, R200 ;  /* 0x0000001fff067819 */ /* 0x000fe200000114c8 */
[----:B------:R-:W-:Y:S01]  /*0560*/  IMAD.IADD R7, R4, 0x1, R2 ;  /* 0x0000000104077824 */ /* 0x000fe200078e0202 */
[----:B------:R-:W-:Y:S01]  /*0570*/  LEA.HI R4, R16, R20, RZ, 0x7 ;  /* 0x0000001410047211 */ /* 0x000fe200078f38ff */
[----:B------:R-:W-:Y:S01]  /*0580*/  STL [R1+0x8], R17 ;  /* 0x0000081101007387 */ /* 0x000fe20000100800 */
[----:B------:R-:W-:Y:S01]  /*0590*/  IADD3 R213, R200, 0x40, RZ ;  /* 0x00000040c8d57810 */ /* 0x000fe20007ffe0ff */
[----:B------:R-:W-:Y:S01]  /*05a0*/  IMAD.SHL.U32 R221, R13, 0x2, RZ ;  /* 0x000000020ddd7824 */ /* 0x000fe200078e00ff */
[----:B------:R-:W-:-:S02]  /*05b0*/  SHF.R.S32.HI R4, RZ, 0x7, R4 ;  /* 0x00000007ff047819 */ /* 0x000fc40000011404 */
[----:B------:R-:W-:Y:S02]  /*05c0*/  LOP3.LUT R4, R12, 0x7ffffffc, RZ, 0xc0, !PT ;  /* 0x7ffffffc0c047812 */ /* 0x000fe400078ec0ff */
[----:B------:R-:W-:Y:S02]  /*05d0*/  IADD3 R214, R200, 0x80, RZ ;  /* 0x00000080c8d67810 */ /* 0x000fe40007ffe0ff */
[-C--:B------:R-:W-:Y:S01]  /*05e0*/  IADD3 R2, R8, R3.reuse, R5 ;  /* 0x0000000308027210 */ /* 0x080fe20007ffe005 */
[----:B------:R-:W-:Y:S01]  /*05f0*/  IMAD.IADD R6, R19, 0x1, -R4 ;  /* 0x0000000113067824 */ /* 0x000fe200078e0a04 */
[C---:B------:R-:W-:Y:S02]  /*0600*/  LOP3.LUT P0, RZ, R10.reuse, 0x2, RZ, 0xc0, !PT ;  /* 0x000000020aff7812 */ /* 0x040fe4000780c0ff */
[----:B------:R-:W-:Y:S01]  /*0610*/  LOP3.LUT P4, RZ, R10, 0x4, RZ, 0xc0, !PT ;  /* 0x000000040aff7812 */ /* 0x000fe2000788c0ff */
[----:B------:R-:W-:Y:S01]  /*0620*/  IMAD.SHL.U32 R6, R6, 0x2, RZ ;  /* 0x0000000206067824 */ /* 0x000fe200078e00ff */
[----:B------:R-:W-:Y:S01]  /*0630*/  LOP3.LUT R3, R8, R3, RZ, 0xfc, !PT ;  /* 0x0000000308037212 */ /* 0x000fe200078efcff */
[----:B------:R-:W-:Y:S01]  /*0640*/  IMAD.MOV.U32 R8, RZ, RZ, 0x40 ;  /* 0x00000040ff087424 */ /* 0x000fe200078e00ff */
[----:B------:R-:W-:-:S02]  /*0650*/  SHF.R.S32.HI R5, RZ, 0x1f, R213 ;  /* 0x0000001fff057819 */ /* 0x000fc400000114d5 */
[----:B------:R-:W-:Y:S01]  /*0660*/  SHF.R.S32.HI R10, RZ, 0x1f, R214 ;  /* 0x0000001fff0a7819 */ /* 0x000fe200000114d6 */
[----:B------:R1:W-:Y:S01]  /*0670*/  STL [R1], R6 ;  /* 0x0000000601007387 */ /* 0x0003e20000100800 */
[----:B------:R-:W-:Y:S02]  /*0680*/  SEL R5, R193, 0xffffffe0, !P1 ;  /* 0xffffffe0c1057807 */ /* 0x000fe40004800000 */
[----:B------:R-:W-:Y:S02]  /*0690*/  LEA R10, R7, 0x80, 0x1 ;  /* 0x00000080070a7811 */ /* 0x000fe400078e08ff */
[----:B------:R-:W-:Y:S02]  /*06a0*/  SEL R4, R8, 0xffffffc0, !P2 ;  /* 0xffffffc008047807 */ /* 0x000fe40005000000 */
[----:B------:R-:W-:Y:S01]  /*06b0*/  LEA R194, R0, 0xc100, 0x1 ;  /* 0x0000c10000c27811 */ /* 0x000fe200078e08ff */
[----:B------:R-:W-:Y:S01]  /*06c0*/  IMAD.IADD R7, R10, 0x1, R5 ;  /* 0x000000010a077824 */ /* 0x000fe200078e0205 */
[----:B------:R-:W-:Y:S01]  /*06d0*/  SEL R0, R8, 0xffffffc0, !P4 ;  /* 0xffffffc008007807 */ /* 0x000fe20006000000 */
[----:B------:R-:W-:Y:S01]  /*06e0*/  IMAD.IADD R8, R10, 0x1, R4 ;  /* 0x000000010a087824 */ /* 0x000fe200078e0204 */
[----:B------:R-:W-:-:S02]  /*06f0*/  LEA R187, R2, 0x18100, 0x1 ;  /* 0x0001810002bb7811 */ /* 0x000fc400078e08ff */
[----:B------:R-:W-:Y:S02]  /*0700*/  SEL R193, R193, 0xffffffe0, !P0 ;  /* 0xffffffe0c1c17807 */ /* 0x000fe40004000000 */
[----:B------:R-:W-:Y:S01]  /*0710*/  LEA R195, R3, 0x100, 0x1 ;  /* 0x0000010003c37811 */ /* 0x000fe200078e08ff */
[--C-:B------:R-:W-:Y:S01]  /*0720*/  IMAD.IADD R190, R187, 0x1, R0.reuse ;  /* 0x00000001bbbe7824 */ /* 0x100fe200078e0200 */
[----:B------:R-:W-:Y:S01]  /*0730*/  IADD3 R233, R221, 0xc100, RZ ;  /* 0x0000c100dde97810 */ /* 0x000fe20007ffe0ff */
[----:B------:R-:W-:Y:S01]  /*0740*/  IMAD.IADD R188, R187, 0x1, R193 ;  /* 0x00000001bbbc7824 */ /* 0x000fe200078e02c1 */
[----:B------:R-:W-:Y:S01]  /*0750*/  IADD3 R232, R221, 0x100, RZ ;  /* 0x00000100dde87810 */ /* 0x000fe20007ffe0ff */
[----:B------:R-:W-:Y:S02]  /*0760*/  IMAD.IADD R196, R0, 0x1, R195 ;  /* 0x0000000100c47824 */ /* 0x000fe400078e02c3 */
[----:B------:R-:W-:Y:S02]  /*0770*/  IMAD.IADD R189, R188, 0x1, R0 ;  /* 0x00000001bcbd7824 */ /* 0x000fe400078e0200 */
[----:B-1----:R-:W-:-:S05]  /*0780*/  IMAD R6, R9, 0x8, R18 ;  /* 0x0000000809067824 */ /* 0x002fca00078e0212 */
[----:B------:R1:W-:Y:S04]  /*0790*/  STL [R1+0x30], R6 ;  /* 0x0000300601007387 */ /* 0x0003e80000100800 */
[----:B------:R-:W-:Y:S04]  /*07a0*/  STL [R1+0xc], R10 ;  /* 0x00000c0a01007387 */ /* 0x000fe80000100800 */
[----:B------:R2:W-:Y:S04]  /*07b0*/  STL [R1+0x18], R7 ;  /* 0x0000180701007387 */ /* 0x0005e80000100800 */
[----:B------:R-:W-:Y:S01]  /*07c0*/  STL [R1+0x28], R8 ;  /* 0x0000280801007387 */ /* 0x000fe20000100800 */
[----:B-1----:R-:W-:-:S02]  /*07d0*/  IADD3 R6, R10, -0x10, RZ ;  /* 0xfffffff00a067810 */ /* 0x002fc40007ffe0ff */
[----:B------:R-:W-:-:S05]  /*07e0*/  @P3 IADD3 R6, R10, 0x10, RZ ;  /* 0x000000100a063810 */ /* 0x000fca0007ffe0ff */
[----:B------:R-:W-:Y:S01]  /*07f0*/  IMAD.IADD R5, R5, 0x1, R6 ;  /* 0x0000000105057824 */ /* 0x000fe200078e0206 */
[----:B------:R-:W-:Y:S01]  /*0800*/  STL [R1+0x10], R6 ;  /* 0x0000100601007387 */ /* 0x000fe20000100800 */
[----:B--2---:R-:W-:Y:S02]  /*0810*/  IMAD.IADD R7, R7, 0x1, R4 ;  /* 0x0000000107077824 */ /* 0x004fe400078e0204 */
[----:B------:R-:W-:Y:S02]  /*0820*/  IMAD.IADD R2, R4, 0x1, R6 ;  /* 0x0000000104027824 */ /* 0x000fe400078e0206 */
[----:B------:R-:W-:Y:S01]  /*0830*/  IMAD.IADD R3, R5, 0x1, R4 ;  /* 0x0000000105037824 */ /* 0x000fe200078e0204 */
[----:B------:R-:W-:Y:S04]  /*0840*/  STL [R1+0x24], R7 ;  /* 0x0000240701007387 */ /* 0x000fe80000100800 */
[----:B------:R-:W-:Y:S04]  /*0850*/  STL [R1+0x14], R5 ;  /* 0x0000140501007387 */ /* 0x000fe80000100800 */
[----:B------:R1:W-:Y:S04]  /*0860*/  STL [R1+0x20], R2 ;  /* 0x0000200201007387 */ /* 0x0003e80000100800 */
[----:B------:R2:W-:Y:S01]  /*0870*/  STL [R1+0x1c], R3 ;  /* 0x00001c0301007387 */ /* 0x0005e20000100800 */
[----:B-1----:R-:W-:-:S04]  /*0880*/  IMAD.IADD R2, R193, 0x1, R195 ;  /* 0x00000001c1027824 */ /* 0x002fc800078e02c3 */
[----:B------:R-:W-:Y:S02]  /*0890*/  IMAD.IADD R2, R0, 0x1, R2 ;  /* 0x0000000100027824 */ /* 0x000fe400078e0202 */
[----:B------:R-:W-:-:S03]  /*08a0*/  IMAD.IADD R0, R193, 0x1, R196 ;  /* 0x00000001c1007824 */ /* 0x000fc600078e02c4 */
[----:B------:R2:W-:Y:S04]  /*08b0*/  STL [R1+0x2c], R2 ;  /* 0x00002c0201007387 */ /* 0x0005e80000100800 */
.L_x_1501:
[----:B------:R-:W3:Y:S01]  /*08c0*/  LDL R4, [R1+0x8] ;  /* 0x0000080001047983 */ /* 0x000ee20000100800 */
[----:B------:R-:W-:Y:S01]  /*08d0*/  IMAD.MOV.U32 R0, RZ, RZ, c[0x0][0x560] ;  /* 0x00015800ff007624 */ /* 0x000fe200078e00ff */
[----:B------:R-:W-:Y:S01]  /*08e0*/  YIELD ;  /* 0x0000000000007946 */ /* 0x000fe20003800000 */
[----:B------:R-:W-:Y:S03]  /*08f0*/  BSSY B0, `(.L_x_1421) ;  /* 0x0000016000007945 */ /* 0x000fe60003800000 */
[----:B------:R-:W-:-:S13]  /*0900*/  ISETP.NE.AND P0, PT, R0, 0x1, PT ;  /* 0x000000010000780c */ /* 0x000fda0003f05270 */
[----:B---3--:R-:W-:Y:S01]  /*0910*/  @P0 IMAD.HI.U32 R0, R4, c[0x0][0x564], RZ ;  /* 0x0001590004000a27 */ /* 0x008fe200078e00ff */
[----:B--2---:R-:W-:-:S04]  /*0920*/  MOV R3, R4 ;  /* 0x0000000400037202 */ /* 0x004fc80000000f00 */
        /* <DEDUP_REMOVED lines=12> */
.L_x_1422:
[----:B------:R-:W-:-:S04]  /*09f0*/  MOV R0, c[0x0][0x554] ;  /* 0x0001550000007a02 */ /* 0x000fc80000000f00 */
[----:B------:R-:W-:Y:S02]  /*0a00*/  ISETP.NE.AND P0, PT, R0, 0x1, PT ;  /* 0x000000010000780c */ /* 0x000fe40003f05270 */
[----:B------:R-:W-:-:S11]  /*0a10*/  MOV R0, R2 ;  /* 0x0000000200007202 */ /* 0x000fd60000000f00 */
[----:B------:R-:W-:-:S05]  /*0a20*/  @P0 IMAD.HI.U32 R4, R2, c[0x0][0x558], RZ ;  /* 0x0001560002040a27 */ /* 0x000fca00078e00ff */
[----:B------:R-:W-:-:S05]  /*0a30*/  @P0 SHF.R.U32.HI R0, RZ, c[0x0][0x55c], R4 ;  /* 0x00015700ff000a19 */ /* 0x000fca0000011604 */
[----:B------:R-:W-:Y:S02]  /*0a40*/  IMAD R4, R0, c[0x0][0x554], RZ ;  /* 0x0001550000047a24 */ /* 0x000fe400078e02ff */
.L_x_1423:
[----:B------:R-:W-:Y:S05]  /*0a50*/  BSYNC B0 ;  /* 0x0000000000007941 */ /* 0x000fea0003800000 */
.L_x_1421:
        /* <DEDUP_REMOVED lines=25> */
[----:B------:R2:W-:Y:S01]  /*0bf0*/  STL [R1+0x4], R36 ;  /* 0x0000042401007387 */ /* 0x0005e20000100800 */
[----:B------:R-:W-:Y:S01]  /*0c00*/  IMAD.MOV.U32 R86, RZ, RZ, RZ ;  /* 0x000000ffff567224 */ /* 0x000fe200078e00ff */
[----:B------:R-:W-:Y:S01]  /*0c10*/  CS2R R84, SRZ ;  /* 0x0000000000547805 */ /* 0x000fe2000001ff00 */
[----:B------:R-:W-:Y:S01]  /*0c20*/  CS2R R8, SRZ ;  /* 0x0000000000087805 */ /* 0x000fe2000001ff00 */
[----:B------:R-:W-:Y:S01]  /*0c30*/  IMAD.MOV.U32 R82, RZ, RZ, RZ ;  /* 0x000000ffff527224 */ /* 0x000fe200078e00ff */
[----:B------:R-:W-:Y:S01]  /*0c40*/  CS2R R10, SRZ ;  /* 0x00000000000a7805 */ /* 0x000fe2000001ff00 */
[----:B------:R-:W-:Y:S01]  /*0c50*/  MOV R80, RZ ;  /* 0x000000ff00507202 */ /* 0x000fe20000000f00 */
[----:B------:R-:W-:Y:S01]  /*0c60*/  IMAD.MOV.U32 R78, RZ, RZ, RZ ;  /* 0x000000ffff4e7224 */ /* 0x000fe200078e00ff */
[----:B------:R-:W-:Y:S01]  /*0c70*/  CS2R R12, SRZ ;  /* 0x00000000000c7805 */ /* 0x000fe2000001ff00 */
[----:B------:R-:W-:Y:S01]  /*0c80*/  IMAD.MOV.U32 R76, RZ, RZ, RZ ;  /* 0x000000ffff4c7224 */ /* 0x000fe200078e00ff */
[----:B------:R-:W-:Y:S01]  /*0c90*/  MOV R74, RZ ;  /* 0x000000ff004a7202 */ /* 0x000fe20000000f00 */
[----:B------:R-:W-:Y:S01]  /*0ca0*/  CS2R R14, SRZ ;  /* 0x00000000000e7805 */ /* 0x000fe2000001ff00 */
[----:B------:R-:W-:Y:S01]  /*0cb0*/  IMAD.MOV.U32 R72, RZ, RZ, RZ ;  /* 0x000000ffff487224 */ /* 0x000fe200078e00ff */
[----:B-1----:R-:W-:Y:S01]  /*0cc0*/  MOV R2, c[0x0][0x2c4] ;  /* 0x0000b10000027a02 */ /* 0x002fe20000000f00 */
[----:B------:R-:W-:Y:S01]  /*0cd0*/  IMAD.MOV.U32 R70, RZ, RZ, RZ ;  /* 0x000000ffff467224 */ /* 0x000fe200078e00ff */
[----:B------:R-:W-:Y:S01]  /*0ce0*/  CS2R R16, SRZ ;  /* 0x0000000000107805 */ /* 0x000fe2000001ff00 */
        /* <DEDUP_REMOVED lines=30> */
[----:B------:R-:W-:Y:S01]  /*0ed0*/  CS2R R32, SRZ ;  /* 0x0000000000207805 */ /* 0x000fe2000001ff00 */
        /* <DEDUP_REMOVED lines=9> */
[----:B------:R-:W-:Y:S01]  /*0f70*/  IMAD.MOV.U32 R130, RZ, RZ, RZ ;  /* 0x000000ffff827224 */ /* 0x000fe200078e00ff */
[----:B------:R-:W-:Y:S01]  /*0f80*/  CS2R R4, SRZ ;  /* 0x0000000000047805 */ /* 0x000fe2000001ff00 */
[----:B------:R-:W-:Y:S01]  /*0f90*/  CS2R R128, SRZ ;  /* 0x0000000000807805 */ /* 0x000fe2000001ff00 */
[----:B------:R-:W-:Y:S01]  /*0fa0*/  IMNMX R197, R0, R2, PT ;  /* 0x0000000200c57217 */ /* 0x000fe20003800200 */
[----:B------:R-:W-:Y:S01]  /*0fb0*/  IMAD.MOV.U32 R126, RZ, RZ, RZ ;  /* 0x000000ffff7e7224 */ /* 0x000fe200078e00ff */
[----:B------:R-:W-:Y:S01]  /*0fc0*/  PRMT R0, RZ, 0x7610, R0 ;  /* 0x00007610ff007816 */ /* 0x000fe20000000000 */
[----:B------:R-:W-:Y:S01]  /*0fd0*/  CS2R R124, SRZ ;  /* 0x00000000007c7805 */ /* 0x000fe2000001ff00 */
[----:B------:R-:W-:Y:S01]  /*0fe0*/  ISETP.GE.AND P0, PT, R197, 0x1, PT ;  /* 0x00000001c500780c */ /* 0x000fe20003f06270 */
[----:B------:R-:W-:Y:S01]  /*0ff0*/  CS2R R122, SRZ ;  /* 0x00000000007a7805 */ /* 0x000fe2000001ff00 */
[----:B------:R-:W-:Y:S01]  /*1000*/  MOV R37, RZ ;  /* 0x000000ff00257202 */ /* 0x000fe20000000f00 */
[----:B------:R-:W-:Y:S01]  /*1010*/  CS2R R120, SRZ ;  /* 0x0000000000787805 */ /* 0x000fe2000001ff00 */
[----:B------:R-:W-:Y:S01]  /*1020*/  MOV R41, RZ ;  /* 0x000000ff00297202 */ /* 0x000fe20000000f00 */
[----:B------:R-:W-:Y:S01]  /*1030*/  IMAD.MOV.U32 R118, RZ, RZ, RZ ;  /* 0x000000ffff767224 */ /* 0x000fe200078e00ff */
[----:B------:R-:W-:Y:S01]  /*1040*/  CS2R R116, SRZ ;  /* 0x0000000000747805 */ /* 0x000fe2000001ff00 */
[----:B------:R-:W-:Y:S01]  /*1050*/  CS2R R114, SRZ ;  /* 0x0000000000727805 */ /* 0x000fe2000001ff00 */
[----:B------:R-:W-:Y:S01]  /*1060*/  CS2R R112, SRZ ;  /* 0x0000000000707805 */ /* 0x000fe2000001ff00 */
[----:B------:R-:W-:Y:S01]  /*1070*/  MOV R45, RZ ;  /* 0x000000ff002d7202 */ /* 0x000fe20000000f00 */
[----:B------:R-:W-:Y:S01]  /*1080*/  IMAD.MOV.U32 R110, RZ, RZ, RZ ;  /* 0x000000ffff6e7224 */ /* 0x000fe200078e00ff */
[----:B------:R-:W-:Y:S01]  /*1090*/  CS2R R108, SRZ ;  /* 0x00000000006c7805 */ /* 0x000fe2000001ff00 */
[----:B------:R-:W-:Y:S01]  /*10a0*/  CS2R R106, SRZ ;  /* 0x00000000006a7805 */ /* 0x000fe2000001ff00 */
[----:B------:R-:W-:Y:S01]  /*10b0*/  CS2R R104, SRZ ;  /* 0x0000000000687805 */ /* 0x000fe2000001ff00 */
[----:B------:R-:W-:Y:S01]  /*10c0*/  MOV R49, RZ ;  /* 0x000000ff00317202 */ /* 0x000fe20000000f00 */
[----:B------:R-:W-:Y:S05]  /*10d0*/  @!P0 BRA `(.L_x_1424) ;  /* 0x0000b91000008947 */ /* 0x000fea0003800000 */
[----:B--2---:R-:W-:-:S04]  /*10e0*/  ISETP.NE.U32.AND P1, PT, RZ, c[0x0][0x340], PT ;  /* 0x0000d000ff007a0c */ /* 0x004fc80003f25070 */
        /* <DEDUP_REMOVED lines=38> */
.L_x_1502:
[----:B------:R-:W-:Y:S05]  /*1350*/  BRA.DIV ~URZ, `(.L_x_1426) ;  /* 0x0000d5b27f007947 */ /* 0x000fea000b800000 */
[----:B------:R3:W4:Y:S02]  /*1360*/  SHFL.IDX PT, R0, R11, RZ, 0x181f ;  /* 0x00181fff0b007589 */ /* 0x00072400000e0000 */
.L_x_1503:
[----:B---3--:R-:W3:Y:S01]  /*1370*/  LDL R2, [R1+0x4] ;  /* 0x0000040001027983 */ /* 0x008ee20000100800 */
[----:B------:R-:W-:Y:S01]  /*1380*/  MOV R13, c[0x0][0x2c4] ;  /* 0x0000b100000d7a02 */ /* 0x000fe20000000f00 */
[----:B------:R-:W-:Y:S04]  /*1390*/  BSSY B0, `(.L_x_1427) ;  /* 0x0000014000007945 */ /* 0x000fe80003800000 */
[----:B------:R-:W-:Y:S01]  /*13a0*/  IMAD R13, R13, c[0x0][0x168], RZ ;  /* 0x00005a000d0d7a24 */ /* 0x000fe200078e02ff */
[----:B---3--:R-:W-:-:S04]  /*13b0*/  IADD3 R10, R250, R2, RZ ;  /* 0x00000002fa0a7210 */ /* 0x008fc80007ffe0ff */
        /* <DEDUP_REMOVED lines=17> */
.L_x_1428:
[----:B------:R-:W-:Y:S05]  /*14d0*/  BSYNC B0 ;  /* 0x0000000000007941 */ /* 0x000fea0003800000 */
.L_x_1427:
[----:B------:R-:W-:Y:S05]  /*14e0*/  BRA.DIV ~URZ, `(.L_x_1429) ;  /* 0x0000d4927f007947 */ /* 0x000fea000b800000 */
[----:B--2---:R2:W3:Y:S04]  /*14f0*/  SHFL.IDX PT, R8, R9, 0x1, 0x181f ;  /* 0x00381f0009087f89 */ /* 0x0044e800000e0000 */
[----:B----4-:R2:W4:Y:S02]  /*1500*/  SHFL.IDX PT, R0, R11, 0x1, 0x181f ;  /* 0x00381f000b007f89 */ /* 0x01052400000e0000 */
.L_x_1504:
        /* <DEDUP_REMOVED lines=10> */
[-C--:B---3--:R-:W-:Y:S02]  /*15b0*/  LEA.HI.X R7, R200, R8.reuse, R17, 0x1, P2 ;  /* 0x00000008c8077211 */ /* 0x088fe400010f0c11 */
        /* <DEDUP_REMOVED lines=8> */
.L_x_1431:
[----:B------:R-:W-:Y:S05]  /*1640*/  BSYNC B0 ;  /* 0x0000000000007941 */ /* 0x000fea0003800000 */
.L_x_1430:
[----:B------:R-:W-:Y:S05]  /*1650*/  BRA.DIV ~URZ, `(.L_x_1432) ;  /* 0x0000d3f27f007947 */ /* 0x000fea000b800000 */
[----:B---3--:R3:W1:Y:S02]  /*1660*/  SHFL.IDX PT, R8, R9, 0x2, 0x181f ;  /* 0x00581f0009087f89 */ /* 0x00866400000e0000 */
.L_x_1505:
[----:B------:R-:W-:Y:S05]  /*1670*/  BRA.DIV ~URZ, `(.L_x_1433) ;  /* 0x0000d4427f007947 */ /* 0x000fea000b800000 */
[----:B----4-:R4:W2:Y:S02]  /*1680*/  SHFL.IDX PT, R0, R11, 0x2, 0x181f ;  /* 0x00581f000b007f89 */ /* 0x0108a400000e0000 */
.L_x_1506:
[----:B------:R-:W-:Y:S01]  /*1690*/  IADD3 R2, R10, 0x40, RZ ;  /* 0x000000400a027810 */ /* 0x000fe20007ffe0ff */
[----:B------:R-:W-:Y:S03]  /*16a0*/  BSSY B0, `(.L_x_1434) ;  /* 0x0000012000007945 */ /* 0x000fe60003800000 */
[----:B------:R-:W-:-:S13]  /*16b0*/  ISETP.GE.AND P0, PT, R2, R13, PT ;  /* 0x0000000d0200720c */ /* 0x000fda0003f06270 */
[----:B------:R-:W-:Y:S05]  /*16c0*/  @P0 BRA `(.L_x_1435) ;  /* 0x000000f000000947 */ /* 0x000fea0003800000 */
[-C--:B--2---:R-:W-:Y:S02]  /*16d0*/  LEA R6, P2, R200, R0.reuse, 0x1 ;  /* 0x00000000c8067211 */ /* 0x084fe400078408ff */
        /* <DEDUP_REMOVED lines=14> */
.L_x_1435:
[----:B------:R-:W-:Y:S05]  /*17c0*/  BSYNC B0 ;  /* 0x0000000000007941 */ /* 0x000fea0003800000 */
.L_x_1434:
[----:B------:R-:W-:Y:S05]  /*17d0*/  BRA.DIV ~URZ, `(.L_x_1436) ;  /* 0x0000d3527f007947 */ /* 0x000fea000b800000 */
[----:B-1----:R1:W3:Y:S04]  /*17e0*/  SHFL.IDX PT, R8, R9, 0x3, 0x181f ;  /* 0x00781f0009087f89 */ /* 0x0022e800000e0000 */
[----:B--2---:R1:W2:Y:S02]  /*17f0*/  SHFL.IDX PT, R0, R11, 0x3, 0x181f ;  /* 0x00781f000b007f89 */ /* 0x0042a400000e0000 */
.L_x_1507:
[----:B------:R-:W-:Y:S01]  /*1800*/  IADD3 R2, R10, 0x60, RZ ;  /* 0x000000600a027810 */ /* 0x000fe20007ffe0ff */
[----:B-----5:R-:W-:Y:S01]  /*1810*/  IMAD.WIDE.U32 R224, R12, c[0x0][0x2b0], RZ ;  /* 0x0000ac000ce07a25 */ /* 0x020fe200078e00ff */
[----:B------:R-:W-:-:S02]  /*1820*/  SHF.R.S32.HI R18, RZ, 0x1f, R200 ;  /* 0x0000001fff127819 */ /* 0x000fc400000114c8 */
[----:B------:R-:W-:Y:S02]  /*1830*/  ISETP.GE.AND P2, PT, R2, R13, PT ;  /* 0x0000000d0200720c */ /* 0x000fe40003f46270 */
[----:B------:R-:W-:Y:S02]  /*1840*/  SHF.R.S32.HI R16, RZ, 0x1f, R213 ;  /* 0x0000001fff107819 */ /* 0x000fe400000114d5 */
[----:B------:R-:W-:-:S09]  /*1850*/  SHF.R.S32.HI R20, RZ, 0x1f, R214 ;  /* 0x0000001fff147819 */ /* 0x000fd200000114d6 */
[CC--:B--2---:R-:W-:Y:S02]  /*1860*/  @!P2 LEA R6, P0, R200.reuse, R0.reuse, 0x1 ;  /* 0x00000000c806a211 */ /* 0x0c4fe400078008ff */
[C---:B------:R-:W-:Y:S02]  /*1870*/  @!P2 LEA R4, P1, R213.reuse, R0, 0x1 ;  /* 0x00000000d504a211 */ /* 0x040fe400078208ff */
[----:B---3--:R-:W-:Y:S02]  /*1880*/  @!P2 LEA.HI.X R7, R200, R8, R18, 0x1, P0 ;  /* 0x00000008c807a211 */ /* 0x008fe400000f0c12 */
        /* <DEDUP_REMOVED lines=18> */
[----:B--2---:R-:W-:Y:S01]  /*19b0*/  IMAD R2, R197, 0x40, R219 ;  /* 0x00000040c5027824 */ /* 0x004fe200078e02db */
[----:B------:R-:W-:Y:S01]  /*19c0*/  ISETP.NE.AND P3, PT, R0, 0x1, PT ;  /* 0x000000010000780c */ /* 0x000fe20003f65270 */
[----:B------:R-:W-:Y:S02]  /*19d0*/  IMAD R15, R15, c[0x0][0x1d0], RZ ;  /* 0x000074000f0f7a24 */ /* 0x000fe400078e02ff */
[----:B------:R-:W-:Y:S01]  /*19e0*/  IMAD.MOV.U32 R198, RZ, RZ, RZ ;  /* 0x000000ffffc67224 */ /* 0x000fe200078e00ff */
[----:B------:R-:W-:-:S04]  /*19f0*/  IADD3 R2, R2, -0x40, RZ ;  /* 0xffffffc002027810 */ /* 0x000fc80007ffe0ff */
[C---:B------:R-:W-:Y:S01]  /*1a00*/  ISETP.GE.AND P1, PT, R2.reuse, R15, PT ;  /* 0x0000000f0200720c */ /* 0x040fe20003f26270 */
        /* <DEDUP_REMOVED lines=9> */
[----:B------:R2:W3:Y:S01]  /*1aa0*/  @!P1 LDG.E R198, [R4.64] ;  /* 0x0000000604c69981 */ /* 0x0004e2000c1e1900 */
[----:B------:R-:W-:Y:S01]  /*1ab0*/  IMAD.MOV R0, RZ, RZ, -R0 ;  /* 0x000000ffff007224 */ /* 0x000fe200078e0a00 */
[----:B------:R-:W-:Y:S01]  /*1ac0*/  BSSY B0, `(.L_x_1437) ;  /* 0x00000b2000007945 */ /* 0x000fe20003800000 */
[----:B------:R-:W-:-:S04]  /*1ad0*/  IMAD.WIDE.U32 R222, R252, c[0x0][0x1e8], RZ ;  /* 0x00007a00fcde7a25 */ /* 0x000fc800078e00ff */
[----:B------:R-:W-:Y:S02]  /*1ae0*/  IMAD R199, R0, c[0x0][0x2b8], R2 ;  /* 0x0000ae0000c77a24 */ /* 0x000fe400078e0202 */
[----:B------:R-:W-:-:S03]  /*1af0*/  IMAD.WIDE.U32 R226, R252, c[0x0][0x210], RZ ;  /* 0x00008400fce27a25 */ /* 0x000fc600078e00ff */
[----:B------:R-:W-:Y:S01]  /*1b00*/  SHF.R.S32.HI R6, RZ, 0x1f, R199 ;  /* 0x0000001fff067819 */ /* 0x000fe200000114c7 */
[----:B------:R-:W-:-:S04]  /*1b10*/  IMAD.WIDE.U32 R2, R199, c[0x0][0x1e0], RZ ;  /* 0x00007800c7027a25 */ /* 0x000fc800078e00ff */
[----:B------:R-:W-:Y:S02]  /*1b20*/  IMAD R0, R6, c[0x0][0x1e0], RZ ;  /* 0x0000780006007a24 */ /* 0x000fe400078e02ff */
[----:B------:R-:W-:Y:S02]  /*1b30*/  IMAD.SHL.U32 R17, R200, 0x2, RZ ;  /* 0x00000002c8117824 */ /* 0x000fe400078e00ff */
[----:B------:R-:W-:Y:S02]  /*1b40*/  IMAD R0, R199, c[0x0][0x1e4], R0 ;  /* 0x00007900c7007a24 */ /* 0x000fe400078e0200 */
[----:B------:R-:W-:Y:S02]  /*1b50*/  IMAD.SHL.U32 R19, R214, 0x2, RZ ;  /* 0x00000002d6137824 */ /* 0x000fe400078e00ff */
[----:B------:R-:W-:Y:S01]  /*1b60*/  IMAD.IADD R3, R3, 0x1, R0 ;  /* 0x0000000103037824 */ /* 0x000fe200078e0200 */
[----:B--2---:R-:W-:Y:S01]  /*1b70*/  LEA R5, R197, 0xffffffc0, 0x6 ;  /* 0xffffffc0c5057811 */ /* 0x004fe200078e30ff */
[----:B------:R-:W-:-:S04]  /*1b80*/  IMAD R0, R14, c[0x0][0x1e8], RZ ;  /* 0x00007a000e007a24 */ /* 0x000fc800078e02ff */
[----:B------:R-:W-:Y:S02]  /*1b90*/  IMAD R0, R252, c[0x0][0x1ec], R0 ;  /* 0x00007b00fc007a24 */ /* 0x000fe400078e0200 */
[----:B------:R-:W-:Y:S02]  /*1ba0*/  IMAD.IADD R104, R15, 0x1, -R5 ;  /* 0x000000010f687824 */ /* 0x000fe400078e0a05 */
[----:B------:R-:W-:Y:S02]  /*1bb0*/  IMAD.IADD R229, R223, 0x1, R0 ;  /* 0x00000001dfe57824 */ /* 0x000fe400078e0200 */
[----:B------:R-:W-:-:S05]  /*1bc0*/  IMAD.IADD R13, R104, 0x1, -R250 ;  /* 0x00000001680d7824 */ /* 0x000fca00078e0afa */
[----:B------:R-:W-:-:S13]  /*1bd0*/  ISETP.GE.AND P6, PT, R13, 0x1, PT ;  /* 0x000000010d00780c */ /* 0x000fda0003fc6270 */
[----:B------:R-:W-:Y:S02]  /*1be0*/  @P6 ISETP.GE.AND P1, PT, R200, c[0x0][0x1d4], PT ;  /* 0x00007500c8006a0c */ /* 0x000fe40003f26270 */
[----:B------:R-:W-:Y:S02]  /*1bf0*/  @P6 ISETP.GE.AND P5, PT, R213, c[0x0][0x1d4], PT ;  /* 0x00007500d5006a0c */ /* 0x000fe40003fa6270 */
[----:B------:R-:W-:Y:S02]  /*1c00*/  @P6 ISETP.GE.AND P2, PT, R214, c[0x0][0x1d4], PT ;  /* 0x00007500d6006a0c */ /* 0x000fe40003f46270 */
[----:B-1-34-:R-:W-:Y:S01]  /*1c10*/  SHF.R.S32.HI R11, RZ, 0x1f, R198 ;  /* 0x0000001fff0b7819 */ /* 0x01afe200000114c6 */
[----:B------:R-:W-:-:S04]  /*1c20*/  IMAD.WIDE.U32 R2, R198, c[0x0][0x1f0], R2 ;  /* 0x00007c00c6027a25 */ /* 0x000fc800078e0002 */
[C---:B------:R-:W-:Y:S01]  /*1c30*/  IMAD R4, R11.reuse, c[0x0][0x1f0], RZ ;  /* 0x00007c000b047a24 */ /* 0x040fe200078e02ff */
[----:B------:R-:W-:Y:S01]  /*1c40*/  IADD3 R0, P0, R2, R222, RZ ;  /* 0x000000de02007210 */ /* 0x000fe20007f1e0ff */
[----:B------:R-:W-:Y:S02]  /*1c50*/  IMAD R11, R11, c[0x0][0x218], RZ ;  /* 0x000086000b0b7a24 */ /* 0x000fe400078e02ff */
[C---:B------:R-:W-:Y:S02]  /*1c60*/  IMAD R4, R198.reuse, c[0x0][0x1f4], R4 ;  /* 0x00007d00c6047a24 */ /* 0x040fe400078e0204 */
[----:B------:R-:W-:-:S03]  /*1c70*/  IMAD R11, R198, c[0x0][0x21c], R11 ;  /* 0x00008700c60b7a24 */ /* 0x000fc600078e020b */
[----:B------:R-:W-:Y:S01]  /*1c80*/  IADD3.X R2, R229, R3, R4, P0, !PT ;  /* 0x00000003e5027210 */ /* 0x000fe200007fe404 */
[----:B------:R-:W-:Y:S01]  /*1c90*/  IMAD R4, R6, c[0x0][0x208], RZ ;  /* 0x0000820006047a24 */ /* 0x000fe200078e02ff */
[----:B------:R-:W-:Y:S01]  /*1ca0*/  LEA R9, P0, R0, c[0x0][0x1c8], 0x1 ;  /* 0x0000720000097a11 */ /* 0x000fe200078008ff */
[----:B------:R-:W-:Y:S01]  /*1cb0*/  IMAD R6, R14, c[0x0][0x210], RZ ;  /* 0x000084000e067a24 */ /* 0x000fe200078e02ff */
[----:B------:R-:W-:Y:S01]  /*1cc0*/  SHF.L.U64.HI R14, R200, 0x1, R18 ;  /* 0x00000001c80e7819 */ /* 0x000fe20000010212 */
[C---:B------:R-:W-:Y:S01]  /*1cd0*/  IMAD R5, R199.reuse, c[0x0][0x20c], R4 ;  /* 0x00008300c7057a24 */ /* 0x040fe200078e0204 */
[----:B------:R-:W-:Y:S01]  /*1ce0*/  LEA.HI.X R10, R0, c[0x0][0x1cc], R2, 0x1, P0 ;  /* 0x00007300000a7a11 */ /* 0x000fe200000f0c02 */
[----:B------:R-:W-:Y:S01]  /*1cf0*/  IMAD.WIDE.U32 R2, R199, c[0x0][0x208], RZ ;  /* 0x00008200c7027a25 */ /* 0x000fe200078e00ff */
[----:B------:R-:W1:Y:S03]  /*1d00*/  SHFL.IDX PT, R0, R9, RZ, 0x181f ;  /* 0x00181fff09007589 */ /* 0x000e6600000e0000 */
[----:B------:R-:W-:Y:S01]  /*1d10*/  IMAD.IADD R3, R3, 0x1, R5 ;  /* 0x0000000103037824 */ /* 0x000fe200078e0205 */
[----:B------:R-:W2:Y:S01]  /*1d20*/  SHFL.IDX PT, R8, R10, RZ, 0x181f ;  /* 0x00181fff0a087589 */ /* 0x000ea200000e0000 */
[----:B------:R-:W-:-:S02]  /*1d30*/  IMAD R6, R252, c[0x0][0x214], R6 ;  /* 0x00008500fc067a24 */ /* 0x000fc400078e0206 */
[----:B------:R-:W-:Y:S01]  /*1d40*/  IMAD.WIDE.U32 R2, R198, c[0x0][0x218], R2 ;  /* 0x00008600c6027a25 */ /* 0x000fe200078e0002 */
[----:B------:R-:W3:Y:S03]  /*1d50*/  SHFL.IDX PT, R9, R9, 0x1, 0x181f ;  /* 0x00381f0009097f89 */ /* 0x000ee600000e0000 */
[----:B------:R-:W-:Y:S01]  /*1d60*/  IMAD.IADD R231, R227, 0x1, R6 ;  /* 0x00000001e3e77824 */ /* 0x000fe200078e0206 */
[----:B------:R-:W4:Y:S01]  /*1d70*/  SHFL.IDX PT, R10, R10, 0x1, 0x181f ;  /* 0x00381f000a0a7f89 */ /* 0x000f2200000e0000 */
[----:B-1----:R-:W-:-:S04]  /*1d80*/  @P6 LEA R4, P0, R200, R0, 0x1 ;  /* 0x00000000c8046211 */ /* 0x002fc800078008ff */
[----:B--2---:R-:W-:Y:S02]  /*1d90*/  @P6 LEA.HI.X R5, R200, R8, R18, 0x1, P0 ;  /* 0x00000008c8056211 */ /* 0x004fe400000f0c12 */
[----:B------:R-:W-:-:S03]  /*1da0*/  @P6 LEA R6, P0, R213, R0, 0x1 ;  /* 0x00000000d5066211 */ /* 0x000fc600078008ff */
[----:B------:R1:W-:Y:S01]  /*1db0*/  @P6 LDGSTS.E.BYPASS.LTC128B.128 [R221+0xc100], [R4.64], !P1 ;  /* 0x0c10000004dd6fae */ /* 0x0003e2000c901d46 */
[----:B------:R-:W-:-:S05]  /*1dc0*/  @P6 LEA.HI.X R7, R213, R8, R16, 0x1, P0 ;  /* 0x00000008d5076211 */ /* 0x000fca00000f0c10 */
[----:B------:R3:W-:Y:S01]  /*1dd0*/  @P6 LDGSTS.E.BYPASS.LTC128B.128 [R221+0xe100], [R6.64], !P5 ;  /* 0x0e10000006dd6fae */ /* 0x0007e2000e901d46 */
[----:B-1----:R-:W-:Y:S02]  /*1de0*/  @P6 LEA R4, P1, R214, R0, 0x1 ;  /* 0x00000000d6046211 */ /* 0x002fe400078208ff */
[----:B------:R-:W-:Y:S02]  /*1df0*/  IADD3 R0, P0, R2, R226, RZ ;  /* 0x000000e202007210 */ /* 0x000fe40007f1e0ff */
[----:B------:R-:W-:Y:S02]  /*1e00*/  @P6 LEA.HI.X R5, R214, R8, R20, 0x1, P1 ;  /* 0x00000008d6056211 */ /* 0x000fe400008f0c14 */
[----:B------:R-:W-:Y:S02]  /*1e10*/  ISETP.GE.AND P1, PT, R13, 0x21, PT ;  /* 0x000000210d00780c */ /* 0x000fe40003f26270 */
[----:B------:R-:W-:Y:S01]  /*1e20*/  IADD3.X R2, R231, R3, R11, P0, !PT ;  /* 0x00000003e7027210 */ /* 0x000fe200007fe40b */
[----:B------:R1:W-:Y:S01]  /*1e30*/  @P6 LDGSTS.E.BYPASS.LTC128B.128 [R221+0x10100], [R4.64], !P2 ;  /* 0x1010000004dd6fae */ /* 0x0003e2000d101d46 */
[----:B------:R-:W-:-:S04]  /*1e40*/  LEA R12, P0, R0, c[0x0][0x1f8], 0x1 ;  /* 0x00007e00000c7a11 */ /* 0x000fc800078008ff */
[----:B------:R-:W-:Y:S01]  /*1e50*/  LEA.HI.X R15, R0, c[0x0][0x1fc], R2, 0x1, P0 ;  /* 0x00007f00000f7a11 */ /* 0x000fe200000f0c02 */
[----:B------:R-:W2:Y:S04]  /*1e60*/  SHFL.IDX PT, R8, R12, RZ, 0x181f ;  /* 0x00181fff0c087589 */ /* 0x000ea800000e0000 */
[C---:B---3--:R-:W-:Y:S01]  /*1e70*/  @P1 LEA R6, P0, R200.reuse, R9, 0x1 ;  /* 0x00000009c8061211 */ /* 0x048fe200078008ff */
[----:B------:R-:W3:Y:S01]  /*1e80*/  SHFL.IDX PT, R11, R15, RZ, 0x181f ;  /* 0x00181fff0f0b7589 */ /* 0x000ee200000e0000 */
[C---:B------:R-:W-:Y:S02]  /*1e90*/  @P1 ISETP.GE.AND P5, PT, R200.reuse, c[0x0][0x1d4], PT ;  /* 0x00007500c8001a0c */ /* 0x040fe40003fa6270 */
[C---:B------:R-:W-:Y:S01]  /*1ea0*/  @P1 ISETP.GE.AND P2, PT, R213.reuse, c[0x0][0x1d4], PT ;  /* 0x00007500d5001a0c */ /* 0x040fe20003f46270 */
[----:B------:R-:W5:Y:S01]  /*1eb0*/  SHFL.IDX PT, R0, R12, 0x1, 0x181f ;  /* 0x00381f000c007f89 */ /* 0x000f6200000e0000 */
[----:B----4-:R-:W-:Y:S01]  /*1ec0*/  @P1 LEA.HI.X R7, R200, R10, R18, 0x1, P0 ;  /* 0x0000000ac8071211 */ /* 0x010fe200000f0c12 */
[----:B------:R-:W-:Y:S01]  /*1ed0*/  IMAD.SHL.U32 R18, R213, 0x2, RZ ;  /* 0x00000002d5127824 */ /* 0x000fe200078e00ff */
[----:B------:R-:W-:-:S07]  /*1ee0*/  @P1 ISETP.GE.AND P0, PT, R214, c[0x0][0x1d4], PT ;  /* 0x00007500d6001a0c */ /* 0x000fce0003f06270 */
[----:B------:R5:W-:Y:S01]  /*1ef0*/  @P1 LDGSTS.E.BYPASS.LTC128B.128 [R221+0xd100], [R6.64], !P5 ;  /* 0x0d10000006dd1fae */ /* 0x000be2000e901d46 */
[----:B------:R-:W-:Y:S02]  /*1f00*/  ISETP.GE.AND P5, PT, R200, c[0x0][0x1d4], PT ;  /* 0x00007500c8007a0c */ /* 0x000fe40003fa6270 */
[----:B-1----:R-:W-:-:S04]  /*1f10*/  @P1 LEA R4, P6, R213, R9, 0x1 ;  /* 0x00000009d5041211 */ /* 0x002fc800078c08ff */
[CCC-:B------:R-:W-:Y:S02]  /*1f20*/  @P1 LEA.HI.X R5, R213.reuse, R10.reuse, R16.reuse, 0x1, P6 ;  /* 0x0000000ad5051211 */ /* 0x1c0fe400030f0c10 */
[C---:B------:R-:W-:Y:S02]  /*1f30*/  @P1 LEA R2, P6, R214.reuse, R9, 0x1 ;  /* 0x00000009d6021211 */ /* 0x040fe400078c08ff */
[C---:B------:R-:W-:Y:S01]  /*1f40*/  SHF.L.U64.HI R16, R213.reuse, 0x1, R16 ;  /* 0x00000001d5107819 */ /* 0x040fe20000010210 */
[----:B------:R2:W-:Y:S01]  /*1f50*/  @P1 LDGSTS.E.BYPASS.LTC128B.128 [R221+0xf100], [R4.64], !P2 ;  /* 0x0f10000004dd1fae */ /* 0x0005e2000d101d46 */
[----:B------:R-:W-:Y:S02]  /*1f60*/  @P1 LEA.HI.X R3, R214, R10, R20, 0x1, P6 ;  /* 0x0000000ad6031211 */ /* 0x000fe400030f0c14 */
[----:B------:R-:W-:Y:S01]  /*1f70*/  ISETP.GE.AND P2, PT, R213, c[0x0][0x1d4], PT ;  /* 0x00007500d5007a0c */ /* 0x000fe20003f46270 */
[----:B------:R1:W4:Y:S01]  /*1f80*/  SHFL.IDX PT, R10, R15, 0x1, 0x181f ;  /* 0x00381f000f0a7f89 */ /* 0x00032200000e0000 */
[----:B------:R-:W-:-:S02]  /*1f90*/  ISETP.LT.OR P6, PT, R13, 0x1, P5 ;  /* 0x000000010d00780c */ /* 0x000fc40002fc1670 */
[C---:B------:R-:W-:Y:S01]  /*1fa0*/  ISETP.LT.OR P5, PT, R13.reuse, 0x21, P5 ;  /* 0x000000210d00780c */ /* 0x040fe20002fa1670 */
[----:B------:R4:W-:Y:S01]  /*1fb0*/  @P1 LDGSTS.E.BYPASS.LTC128B.128 [R221+0x11100], [R2.64], !P0 ;  /* 0x1110000002dd1fae */ /* 0x0009e2000c101d46 */
[C---:B------:R-:W-:Y:S02]  /*1fc0*/  ISETP.LT.OR P1, PT, R13.reuse, 0x1, P2 ;  /* 0x000000010d00780c */ /* 0x040fe40001721670 */
[----:B------:R-:W-:Y:S01]  /*1fd0*/  ISETP.LT.OR P2, PT, R13, 0x21, P2 ;  /* 0x000000210d00780c */ /* 0x000fe20001741670 */
[----:B------:R-:W0:Y:S01]  /*1fe0*/  LDGDEPBAR ;  /* 0x00000000000079af */ /* 0x000e220000000000 */
[----:B--2---:R-:W-:Y:S02]  /*1ff0*/  IADD3 R4, P0, R8, R17, RZ ;  /* 0x0000001108047210 */ /* 0x004fe40007f1e0ff */
[----:B-1----:R-:W-:-:S03]  /*2000*/  SHF.L.U64.HI R15, R214, 0x1, R20 ;  /* 0x00000001d60f7819 */ /* 0x002fc60000010214 */
[----:B---3--:R-:W-:Y:S01]  /*2010*/  IMAD.X R5, R11, 0x1, R14, P0 ;  /* 0x000000010b057824 */ /* 0x008fe200000e060e */
[----:B----4-:R-:W-:-:S04]  /*2020*/  IADD3 R2, P0, R8, R18, RZ ;  /* 0x0000001208027210 */ /* 0x010fc80007f1e0ff */
[----:B------:R1:W-:Y:S01]  /*2030*/  LDGSTS.E.BYPASS.LTC128B.128 [R221+0x100], [R4.64], !P6 ;  /* 0x0010000004dd7fae */ /* 0x0003e2000f101d46 */
[----:B------:R-:W-:Y:S01]  /*2040*/  IADD3 R8, P6, R8, R19, RZ ;  /* 0x0000001308087210 */ /* 0x000fe20007fde0ff */
[----:B------:R-:W-:Y:S01]  /*2050*/  IMAD.X R3, R11, 0x1, R16, P0 ;  /* 0x000000010b037824 */ /* 0x000fe200000e0610 */
[----:B-----5:R-:W-:-:S03]  /*2060*/  IADD3 R6, P0, R0, R17, RZ ;  /* 0x0000001100067210 */ /* 0x020fc60007f1e0ff */
[----:B------:R-:W-:Y:S01]  /*2070*/  IMAD.X R9, R11, 0x1, R15, P6 ;  /* 0x000000010b097824 */ /* 0x000fe200030e060f */
[----:B------:R2:W-:Y:S01]  /*2080*/  LDGSTS.E.BYPASS.LTC128B.128 [R221+0x2100], [R2.64], !P1 ;  /* 0x0210000002dd7fae */ /* 0x0005e2000c901d46 */
[----:B------:R-:W-:Y:S01]  /*2090*/  ISETP.GE.AND P1, PT, R214, c[0x0][0x1d4], PT ;  /* 0x00007500d6007a0c */ /* 0x000fe20003f26270 */
[----:B------:R-:W-:-:S03]  /*20a0*/  IMAD.X R7, R10, 0x1, R14, P0 ;  /* 0x000000010a077824 */ /* 0x000fc600000e060e */
[C---:B------:R-:W-:Y:S02]  /*20b0*/  ISETP.LT.OR P6, PT, R13.reuse, 0x1, P1 ;  /* 0x000000010d00780c */ /* 0x040fe40000fc1670 */
[----:B------:R-:W-:-:S11]  /*20c0*/  ISETP.LT.OR P1, PT, R13, 0x21, P1 ;  /* 0x000000210d00780c */ /* 0x000fd60000f21670 */
[----:B------:R3:W-:Y:S01]  /*20d0*/  LDGSTS.E.BYPASS.LTC128B.128 [R221+0x4100], [R8.64], !P6 ;  /* 0x0410000008dd7fae */ /* 0x0007e2000f101d46 */
[----:B-1----:R-:W-:-:S03]  /*20e0*/  IADD3 R4, P0, R0, R18, RZ ;  /* 0x0000001200047210 */ /* 0x002fc60007f1e0ff */
[----:B------:R3:W-:Y:S02]  /*20f0*/  LDGSTS.E.BYPASS.LTC128B.128 [R221+0x1100], [R6.64], !P5 ;  /* 0x0110000006dd7fae */ /* 0x0007e4000e901d46 */
[----:B------:R-:W-:Y:S01]  /*2100*/  IMAD.X R5, R10, 0x1, R16, P0 ;  /* 0x000000010a057824 */ /* 0x000fe200000e0610 */
[----:B--2---:R-:W-:-:S04]  /*2110*/  IADD3 R2, P0, R0, R19, RZ ;  /* 0x0000001300027210 */ /* 0x004fc80007f1e0ff */
[----:B------:R3:W-:Y:S01]  /*2120*/  LDGSTS.E.BYPASS.LTC128B.128 [R221+0x3100], [R4.64], !P2 ;  /* 0x0310000004dd7fae */ /* 0x0007e2000d101d46 */
[----:B------:R-:W-:Y:S01]  /*2130*/  ISETP.GT.AND P2, PT, R219, 0x3f, PT ;  /* 0x0000003fdb00780c */ /* 0x000fe20003f44270 */
[----:B------:R-:W-:-:S05]  /*2140*/  IMAD.X R3, R10, 0x1, R15, P0 ;  /* 0x000000010a037824 */ /* 0x000fca00000e060f */
[----:B------:R3:W-:Y:S01]  /*2150*/  LDGSTS.E.BYPASS.LTC128B.128 [R221+0x5100], [R2.64], !P1 ;  /* 0x0510000002dd7fae */ /* 0x0007e2000c901d46 */
[----:B------:R-:W-:-:S03]  /*2160*/  ISETP.GE.AND P1, PT, R197, 0x2, PT ;  /* 0x00000002c500780c */ /* 0x000fc60003f26270 */
[----:B------:R-:W0:Y:S10]  /*2170*/  LDGDEPBAR ;  /* 0x00000000000079af */ /* 0x000e340000000000 */
[----:B------:R-:W-:Y:S05]  /*2180*/  @!P1 BRA `(.L_x_1438) ;  /* 0x0000045000009947 */ /* 0x000fea0003800000 */
[----:B---3--:R-:W-:Y:S01]  /*2190*/  IMAD R2, R197, 0x40, R228 ;  /* 0x00000040c5027824 */ /* 0x008fe200078e02e4 */
[----:B------:R-:W-:-:S04]  /*21a0*/  MOV R198, RZ ;  /* 0x000000ff00c67202 */ /* 0x000fc80000000f00 */
        /* <DEDUP_REMOVED lines=26> */
.L_x_1508:
[----:B------:R-:W-:Y:S05]  /*2350*/  BRA.DIV ~URZ, `(.L_x_1440) ;  /* 0x0000c9127f007947 */ /* 0x000fea000b800000 */
[----:B------:R-:W3:Y:S01]  /*2360*/  SHFL.IDX PT, R0, R12, RZ, 0x181f ;  /* 0x00181fff0c007589 */ /* 0x000ee200000e0000 */
[----:B------:R-:W-:-:S04]  /*2370*/  ISETP.GE.AND P6, PT, R200, c[0x0][0x1d4], PT ;  /* 0x00007500c8007a0c */ /* 0x000fc80003fc6270 */
[----:B------:R-:W-:Y:S02]  /*2380*/  SEL R11, RZ, 0x10, P6 ;  /* 0x00000010ff0b7807 */ /* 0x000fe40003000000 */
[C---:B---3--:R-:W-:Y:S02]  /*2390*/  IADD3 R6, P0, R0.reuse, R17, RZ ;  /* 0x0000001100067210 */ /* 0x048fe40007f1e0ff */
[----:B------:R-:W-:-:S03]  /*23a0*/  IADD3 R4, P5, R0, R18, RZ ;  /* 0x0000001200047210 */ /* 0x000fc60007fbe0ff */
[----:B--2---:R-:W-:Y:S01]  /*23b0*/  IMAD.X R7, R8, 0x1, R14, P0 ;  /* 0x0000000108077824 */ /* 0x004fe200000e060e */
[----:B------:R-:W-:Y:S01]  /*23c0*/  IADD3 R2, P0, R0, R19, RZ ;  /* 0x0000001300027210 */ /* 0x000fe20007f1e0ff */
[C---:B------:R-:W-:Y:S01]  /*23d0*/  IMAD.X R5, R8.reuse, 0x1, R16, P5 ;  /* 0x0000000108057824 */ /* 0x040fe200028e0610 */
[----:B------:R-:W-:Y:S01]  /*23e0*/  ISETP.GE.AND P5, PT, R213, c[0x0][0x1d4], PT ;  /* 0x00007500d5007a0c */ /* 0x000fe20003fa6270 */
[----:B------:R-:W2:Y:S02]  /*23f0*/  SHFL.IDX PT, R0, R12, 0x1, 0x181f ;  /* 0x00381f000c007f89 */ /* 0x000ea400000e0000 */
[----:B------:R-:W-:Y:S01]  /*2400*/  IMAD.X R3, R8, 0x1, R15, P0 ;  /* 0x0000000108037824 */ /* 0x000fe200000e060f */
[----:B------:R-:W-:Y:S01]  /*2410*/  ISETP.GE.AND P0, PT, R214, c[0x0][0x1d4], PT ;  /* 0x00007500d6007a0c */ /* 0x000fe20003f06270 */
[----:B------:R-:W-:Y:S01]  /*2420*/  @!PT LDS RZ, [RZ] ;  /* 0x00000000fffff984 */ /* 0x000fe20000000800 */
[----:B------:R3:W-:Y:S01]  /*2430*/  LDGSTS.E.BYPASS.LTC128B.128 [R221+0x12100], [R6.64], !P6 ;  /* 0x1210000006dd7fae */ /* 0x0007e2000f101d46 */
[----:B------:R-:W-:-:S03]  /*2440*/  SEL R10, RZ, 0x10, P5 ;  /* 0x00000010ff0a7807 */ /* 0x000fc60002800000 */
[----:B------:R4:W1:Y:S04]  /*2450*/  SHFL.IDX PT, R8, R9, 0x1, 0x181f ;  /* 0x00381f0009087f89 */ /* 0x00086800000e0000 */
[----:B------:R3:W-:Y:S04]  /*2460*/  LDGSTS.E.BYPASS.LTC128B.128 [R221+0x14100], [R4.64], !P5 ;  /* 0x1410000004dd7fae */ /* 0x0007e8000e901d46 */
[----:B------:R3:W-:Y:S01]  /*2470*/  LDGSTS.E.BYPASS.LTC128B.128 [R221+0x16100], [R2.64], !P0 ;  /* 0x1610000002dd7fae */ /* 0x0007e2000c101d46 */
[----:B-1--4-:R-:W-:-:S03]  /*2480*/  SEL R9, RZ, 0x10, P0 ;  /* 0x00000010ff097807 */ /* 0x012fc60000000000 */
.L_x_1509:
        /* <DEDUP_REMOVED lines=10> */
[----:B------:R-:W-:Y:S02]  /*2530*/  IADD3 R2, P5, P0, R2, R0, R19 ;  /* 0x0000000002027210 */ /* 0x000fe400078be013 */
[----:B------:R-:W-:Y:S02]  /*2540*/  ISETP.NE.U32.AND P6, PT, R11, RZ, PT ;  /* 0x000000ff0b00720c */ /* 0x000fe40003fc5070 */
[----:B------:R-:W-:Y:S02]  /*2550*/  IADD3.X R3, RZ, R8, R15, P5, P0 ;  /* 0x00000008ff037210 */ /* 0x000fe40002fe040f */
[----:B------:R-:W-:-:S02]  /*2560*/  ISETP.NE.U32.AND P5, PT, R10, RZ, PT ;  /* 0x000000ff0a00720c */ /* 0x000fc40003fa5070 */
[----:B------:R-:W-:-:S07]  /*2570*/  ISETP.NE.U32.AND P0, PT, R9, RZ, PT ;  /* 0x000000ff0900720c */ /* 0x000fce0003f05070 */
[----:B------:R-:W-:Y:S01]  /*2580*/  @!PT LDS RZ, [RZ] ;  /* 0x00000000fffff984 */ /* 0x000fe20000000800 */
[----:B------:R-:W-:Y:S01]  /*2590*/  @!PT LDS RZ, [RZ] ;  /* 0x00000000fffff984 */ /* 0x000fe20000000800 */
[----:B------:R-:W-:Y:S01]  /*25a0*/  @!PT LDS RZ, [RZ] ;  /* 0x00000000fffff984 */ /* 0x000fe20000000800 */
[----:B------:R1:W-:Y:S04]  /*25b0*/  LDGSTS.E.BYPASS.LTC128B.128.ZFILL [R221+0x13100], [R6.64], P6 ;  /* 0x1310000006dd7fae */ /* 0x0003e8000b141d46 */
[----:B------:R1:W-:Y:S04]  /*25c0*/  LDGSTS.E.BYPASS.LTC128B.128.ZFILL [R221+0x15100], [R4.64], P5 ;  /* 0x1510000004dd7fae */ /* 0x0003e8000a941d46 */
[----:B------:R1:W-:Y:S02]  /*25d0*/  LDGSTS.E.BYPASS.LTC128B.128.ZFILL [R221+0x17100], [R2.64], P0 ;  /* 0x1710000002dd7fae */ /* 0x0003e40008141d46 */
.L_x_1438:
[----:B------:R-:W-:Y:S05]  /*25e0*/  BSYNC B0 ;  /* 0x0000000000007941 */ /* 0x000fea0003800000 */
.L_x_1437:
[----:B------:R-:W0:Y:S01]  /*25f0*/  LDGDEPBAR ;  /* 0x00000000000079af */ /* 0x000e220000000000 */
[----:B------:R-:W-:Y:S01]  /*2600*/  IMAD.MOV.U32 R192, RZ, RZ, 0x20 ;  /* 0x00000020ffc07424 */ /* 0x000fe200078e00ff */
[----:B------:R-:W-:-:S04]  /*2610*/  LOP3.LUT P0, RZ, R218, 0x2, RZ, 0xc0, !PT ;  /* 0x00000002daff7812 */ /* 0x000fc8000780c0ff */
[----:B------:R-:W-:-:S05]  /*2620*/  SEL R192, R192, 0xffffffe0, !P0 ;  /* 0xffffffe0c0c07807 */ /* 0x000fca0004000000 */
[----:B------:R-:W-:Y:S01]  /*2630*/  IMAD.IADD R28, R194, 0x1, R192 ;  /* 0x00000001c21c7824 */ /* 0x000fe200078e02c0 */
[----:B------:R-:W-:-:S04]  /*2640*/  DEPBAR.LE SB0, 0x3 ;  /* 0x000080c00000791a */ /* 0x000fc80000000000 */
[----:B------:R-:W-:-:S04]  /*2650*/  DEPBAR.LE SB0, 0x2 ;  /* 0x000080800000791a */ /* 0x000fc80000000000 */
[----:B------:R-:W-:Y:S01]  /*2660*/  WARPSYNC 0xffffffff ;  /* 0xffffffff00007948 */ /* 0x000fe20003800000 */
[----:B------:R-:W-:Y:S06]  /*2670*/  BAR.SYNC.DEFER_BLOCKING 0x0 ;  /* 0x0000000000007b1d */ /* 0x000fec0000010000 */
[----:B------:R-:W-:Y:S01]  /*2680*/  BSSY B0, `(.L_x_1441) ;  /* 0x000004e000007945 */ /* 0x000fe20003800000 */
[----:B-1-3--:R1:W2:Y:S04]  /*2690*/  LDSM.16.M88.4 R4, [R187] ;  /* 0x00000000bb04783b */ /* 0x00a2a80000000200 */
        /* <DEDUP_REMOVED lines=10> */
[----:B------:R-:W-:Y:S01]  /*2740*/  SHF.R.S32.HI R0, RZ, 0x1f, R199 ;  /* 0x0000001fff007819 */ /* 0x000fe200000114c7 */
[----:B------:R-:W-:Y:S01]  /*2750*/  IMAD.WIDE.U32 R2, R199, c[0x0][0x208], RZ ;  /* 0x00008200c7027a25 */ /* 0x000fe200078e00ff */
[----:B------:R-:W-:-:S02]  /*2760*/  SHF.R.S32.HI R12, RZ, 0x1f, R198 ;  /* 0x0000001fff0c7819 */ /* 0x000fc400000114c6 */
[----:B------:R-:W-:Y:S01]  /*2770*/  SHF.R.S32.HI R13, RZ, 0x1f, R214 ;  /* 0x0000001fff0d7819 */ /* 0x000fe200000114d6 */
[----:B------:R-:W-:Y:S01]  /*2780*/  IMAD R0, R0, c[0x0][0x208], RZ ;  /* 0x0000820000007a24 */ /* 0x000fe200078e02ff */
[----:B------:R-:W-:Y:S01]  /*2790*/  SHF.R.S32.HI R15, RZ, 0x1f, R213 ;  /* 0x0000001fff0f7819 */ /* 0x000fe200000114d5 */
[C---:B------:R-:W-:Y:S01]  /*27a0*/  IMAD.SHL.U32 R31, R214.reuse, 0x2, RZ ;  /* 0x00000002d61f7824 */ /* 0x040fe200078e00ff */
[----:B------:R-:W-:Y:S01]  /*27b0*/  SHF.R.S32.HI R14, RZ, 0x1f, R200 ;  /* 0x0000001fff0e7819 */ /* 0x000fe200000114c8 */
[----:B------:R-:W-:Y:S01]  /*27c0*/  IMAD R0, R199, c[0x0][0x20c], R0 ;  /* 0x00008300c7007a24 */ /* 0x000fe200078e0200 */
[----:B------:R-:W-:Y:S01]  /*27d0*/  SHF.L.U64.HI R23, R214, 0x1, R13 ;  /* 0x00000001d6177819 */ /* 0x000fe2000001020d */
[C---:B------:R-:W-:Y:S01]  /*27e0*/  IMAD.SHL.U32 R30, R213.reuse, 0x2, RZ ;  /* 0x00000002d51e7824 */ /* 0x040fe200078e00ff */
[----:B------:R-:W-:Y:S01]  /*27f0*/  SHF.L.U64.HI R22, R213, 0x1, R15 ;  /* 0x00000001d5167819 */ /* 0x000fe2000001020f */
[----:B------:R-:W-:Y:S01]  /*2800*/  IMAD.IADD R3, R3, 0x1, R0 ;  /* 0x0000000103037824 */ /* 0x000fe200078e0200 */
[----:B------:R-:W-:Y:S01]  /*2810*/  SHF.L.U64.HI R21, R200, 0x1, R14 ;  /* 0x00000001c8157819 */ /* 0x000fe2000001020e */
[----:B------:R-:W-:-:S02]  /*2820*/  IMAD R0, R12, c[0x0][0x218], RZ ;  /* 0x000086000c007a24 */ /* 0x000fc400078e02ff */
[----:B------:R-:W-:-:S04]  /*2830*/  IMAD.WIDE.U32 R2, R198, c[0x0][0x218], R2 ;  /* 0x00008600c6027a25 */ /* 0x000fc800078e0002 */
[----:B------:R-:W-:Y:S01]  /*2840*/  IMAD R12, R198, c[0x0][0x21c], R0 ;  /* 0x00008700c60c7a24 */ /* 0x000fe200078e0200 */
[----:B------:R-:W-:Y:S01]  /*2850*/  IADD3 R0, P0, R226, R2, RZ ;  /* 0x00000002e2007210 */ /* 0x000fe20007f1e0ff */
[----:B------:R-:W-:-:S03]  /*2860*/  IMAD.SHL.U32 R29, R200, 0x2, RZ ;  /* 0x00000002c81d7824 */ /* 0x000fc600078e00ff */
[----:B------:R-:W-:Y:S02]  /*2870*/  IADD3.X R2, R231, R3, R12, P0, !PT ;  /* 0x00000003e7027210 */ /* 0x000fe400007fe40c */
[----:B------:R-:W-:-:S04]  /*2880*/  LEA R20, P0, R0, c[0x0][0x1f8], 0x1 ;  /* 0x00007e0000147a11 */ /* 0x000fc800078008ff */
[----:B------:R-:W-:Y:S01]  /*2890*/  LEA.HI.X R13, R0, c[0x0][0x1fc], R2, 0x1, P0 ;  /* 0x00007f00000d7a11 */ /* 0x000fe200000f0c02 */
[----:B------:R-:W-:Y:S06]  /*28a0*/  BRA.DIV ~URZ, `(.L_x_1443) ;  /* 0x0000c6027f007947 */ /* 0x000fec000b800000 */
[----:B------:R4:W3:Y:S02]  /*28b0*/  SHFL.IDX PT, R12, R13, RZ, 0x181f ;  /* 0x00181fff0d0c7589 */ /* 0x0008e400000e0000 */
.L_x_1510:
[----:B------:R-:W-:Y:S05]  /*28c0*/  BRA.DIV ~URZ, `(.L_x_1444) ;  /* 0x0000c6527f007947 */ /* 0x000fea000b800000 */
[----:B------:R-:W5:Y:S01]  /*28d0*/  SHFL.IDX PT, R0, R20, RZ, 0x181f ;  /* 0x00181fff14007589 */ /* 0x000f6200000e0000 */
[----:B------:R-:W-:Y:S02]  /*28e0*/  ISETP.GE.AND P5, PT, R200, c[0x0][0x1d4], PT ;  /* 0x00007500c8007a0c */ /* 0x000fe40003fa6270 */
[----:B------:R-:W-:Y:S02]  /*28f0*/  ISETP.GE.AND P1, PT, R213, c[0x0][0x1d4], PT ;  /* 0x00007500d5007a0c */ /* 0x000fe40003f26270 */
[----:B------:R-:W-:Y:S02]  /*2900*/  SEL R19, RZ, 0x10, P5 ;  /* 0x00000010ff137807 */ /* 0x000fe40002800000 */
[----:B------:R-:W-:Y:S02]  /*2910*/  SEL R18, RZ, 0x10, P1 ;  /* 0x00000010ff127807 */ /* 0x000fe40000800000 */
[----:B-----5:R-:W-:-:S02]  /*2920*/  IADD3 R14, P0, R0, R29, RZ ;  /* 0x0000001d000e7210 */ /* 0x020fc40007f1e0ff */
[----:B------:R-:W-:-:S03]  /*2930*/  IADD3 R2, P6, R0, R30, RZ ;  /* 0x0000001e00027210 */ /* 0x000fc60007fde0ff */
        /* <DEDUP_REMOVED lines=9> */
[----:B------:R-:W4:Y:S04]  /*29d0*/  SHFL.IDX PT, R0, R20, 0x1, 0x181f ;  /* 0x00381f0014007f89 */ /* 0x000f2800000e0000 */
[----:B------:R3:W-:Y:S04]  /*29e0*/  LDGSTS.E.BYPASS.LTC128B.128 [R221+0xa100], [R16.64], !P0 ;  /* 0x0a10000010dd7fae */ /* 0x0007e8000c101d46 */
[----:B------:R5:W2:Y:S02]  /*29f0*/  SHFL.IDX PT, R12, R13, 0x1, 0x181f ;  /* 0x00381f000d0c7f89 */ /* 0x000aa400000e0000 */
[----:B----45:R-:W-:-:S02]  /*2a00*/  SEL R13, RZ, 0x10, P0 ;  /* 0x00000010ff0d7807 */ /* 0x030fc40000000000 */
.L_x_1511:
[----:B---3--:R-:W-:Y:S02]  /*2a10*/  IADD3 R2, -R19, 0x10, RZ ;  /* 0x0000001013027810 */ /* 0x008fe40007ffe1ff */
[----:B------:R-:W-:-:S02]  /*2a20*/  IADD3 R3, -R18, 0x10, RZ ;  /* 0x0000001012037810 */ /* 0x000fc40007ffe1ff */
[----:B------:R-:W-:Y:S02]  /*2a30*/  LOP3.LUT R2, R2, 0xf, RZ, 0xc0, !PT ;  /* 0x0000000f02027812 */ /* 0x000fe400078ec0ff */
[----:B------:R-:W-:Y:S02]  /*2a40*/  IADD3 R14, -R13, 0x10, RZ ;  /* 0x000000100d0e7810 */ /* 0x000fe40007ffe1ff */
[----:B------:R-:W-:Y:S02]  /*2a50*/  LOP3.LUT R3, R3, 0xf, RZ, 0xc0, !PT ;  /* 0x0000000f03037812 */ /* 0x000fe400078ec0ff */
[-C--:B------:R-:W-:Y:S02]  /*2a60*/  IADD3 R16, P1, P0, R2, R0.reuse, R29 ;  /* 0x0000000002107210 */ /* 0x080fe4000783e01d */
[----:B------:R-:W-:Y:S02]  /*2a70*/  LOP3.LUT R2, R14, 0xf, RZ, 0xc0, !PT ;  /* 0x0000000f0e027812 */ /* 0x000fe400078ec0ff */
[----:B------:R-:W-:-:S02]  /*2a80*/  IADD3 R14, P6, P5, R3, R0, R30 ;  /* 0x00000000030e7210 */ /* 0x000fc40007dde01e */
[----:B--2---:R-:W-:Y:S02]  /*2a90*/  IADD3.X R17, RZ, R12, R21, P1, P0 ;  /* 0x0000000cff117210 */ /* 0x004fe40000fe0415 */
        /* <DEDUP_REMOVED lines=12> */
.L_x_1442:
[----:B------:R-:W-:Y:S05]  /*2b60*/  BSYNC B0 ;  /* 0x0000000000007941 */ /* 0x000fea0003800000 */
.L_x_1441:
[----:B------:R-:W-:Y:S01]  /*2b70*/  IMAD.MOV.U32 R0, RZ, RZ, 0x40 ;  /* 0x00000040ff007424 */ /* 0x000fe200078e00ff */
[----:B------:R-:W-:Y:S01]  /*2b80*/  LOP3.LUT P0, RZ, R218, 0x4, RZ, 0xc0, !PT ;  /* 0x00000004daff7812 */ /* 0x000fe2000780c0ff */
[----:B------:R-:W0:Y:S01]  /*2b90*/  LDGDEPBAR ;  /* 0x00000000000079af */ /* 0x000e220000000000 */
[----:B------:R-:W-:Y:S02]  /*2ba0*/  WARPSYNC 0xffffffff ;  /* 0xffffffff00007948 */ /* 0x000fe40003800000 */
[----:B------:R-:W-:Y:S01]  /*2bb0*/  SEL R191, R0, 0xffffffc0, !P0 ;  /* 0xffffffc000bf7807 */ /* 0x000fe20004000000 */
[C---:B--23--:R-:W-:Y:S01]  /*2bc0*/  HMMA.16816.F32.BF16 R12, R4.reuse, R24, RZ ;  /* 0x00000018040c723c */ /* 0x04cfe200000418ff */
[----:B------:R-:W2:Y:S03]  /*2bd0*/  LDL R107, [R1+0x4] ;  /* 0x00000400016b7983 */ /* 0x000ea60000100800 */
[----:B------:R-:W-:Y:S01]  /*2be0*/  IMAD.IADD R2, R194, 0x1, R191 ;  /* 0x00000001c2027824 */ /* 0x000fe200078e02bf */
[----:B------:R-:W2:Y:S03]  /*2bf0*/  LDL R106, [R1+0x30] ;  /* 0x00003000016a7983 */ /* 0x000ea60000100800 */
[C---:B------:R-:W-:Y:S01]  /*2c00*/  HMMA.16816.F32.BF16 R16, R4.reuse, R26, RZ ;  /* 0x0000001a0410723c */ /* 0x040fe200000418ff */
[----:B------:R-:W-:Y:S04]  /*2c10*/  LDSM.16.M88.4 R32, [R2] ;  /* 0x000000000220783b */ /* 0x000fe80000000200 */
[----:B------:R-:W-:Y:S03]  /*2c20*/  LDSM.16.M88.4 R88, [R194+0x3800] ;  /* 0x00380000c258783b */ /* 0x000fe60000000200 */
[----:B----4-:R-:W-:Y:S01]  /*2c30*/  HMMA.16816.F32.BF16 R20, R4, R36, RZ ;  /* 0x000000240414723c */ /* 0x010fe200000418ff */
[----:B------:R-:W3:Y:S01]  /*2c40*/  LDL R105, [R1] ;  /* 0x0000000001697983 */ /* 0x000ee20000100800 */
[----:B------:R-:W-:-:S03]  /*2c50*/  IADD3 R0, R191, R194, R192 ;  /* 0x000000c2bf007210 */ /* 0x000fc60007ffe0c0 */
[----:B------:R-:W-:Y:S03]  /*2c60*/  LDSM.16.M88.4 R24, [R2+0x800] ;  /* 0x000800000218783b */ /* 0x000fe60000000200 */
[C---:B------:R-:W-:Y:S01]  /*2c70*/  HMMA.16816.F32.BF16 R36, R4.reuse, R38, RZ ;  /* 0x000000260424723c */ /* 0x040fe200000418ff */
[----:B------:R-:W-:Y:S04]  /*2c80*/  LDSM.16.M88.4 R72, [R2+0x1800] ;  /* 0x001800000248783b */ /* 0x000fe80000000200 */
[----:B------:R-:W-:Y:S03]  /*2c90*/  LDSM.16.M88.4 R76, [R0] ;  /* 0x00000000004c783b */ /* 0x000fe60000000200 */
[C---:B-1----:R-:W-:Y:S01]  /*2ca0*/  HMMA.16816.F32.BF16 R40, R4.reuse, R52, RZ ;  /* 0x000000340428723c */ /* 0x042fe200000418ff */
[----:B------:R-:W-:Y:S04]  /*2cb0*/  LDSM.16.M88.4 R80, [R0+0x800] ;  /* 0x000800000050783b */ /* 0x000fe80000000200 */
[----:B------:R-:W-:Y:S03]  /*2cc0*/  LDSM.16.M88.4 R92, [R0+0x2000] ;  /* 0x00200000005c783b */ /* 0x000fe60000000200 */
[C---:B------:R-:W-:Y:S01]  /*2cd0*/  HMMA.16816.F32.BF16 R60, R4.reuse, R56, RZ ;  /* 0x00000038043c723c */ /* 0x040fe200000418ff */
[----:B------:R-:W-:Y:S04]  /*2ce0*/  LDSM.16.M88.4 R100, [R194+0x4000] ;  /* 0x00400000c264783b */ /* 0x000fe80000000200 */
[----:B------:R-:W-:Y:S03]  /*2cf0*/  LDSM.16.M88.4 R96, [R28+0x4000] ;  /* 0x004000001c60783b */ /* 0x000fe60000000200 */
[C---:B------:R-:W-:Y:S01]  /*2d00*/  HMMA.16816.F32.BF16 R52, R4.reuse, R54, RZ ;  /* 0x000000360434723c */ /* 0x040fe200000418ff */
[----:B------:R-:W4:Y:S07]  /*2d10*/  LDL R116, [R1+0x2c] ;  /* 0x00002c0001747983 */ /* 0x000f2e0000100800 */
[----:B------:R-:W-:Y:S01]  /*2d20*/  HMMA.16816.F32.BF16 R56, R4, R58, RZ ;  /* 0x0000003a0438723c */ /* 0x000fe200000418ff */
[----:B------:R-:W1:Y:S07]  /*2d30*/  LDSM.16.M88.4 R4, [R190] ;  /* 0x00000000be04783b */ /* 0x000e6e0000000200 */
[C---:B------:R-:W-:Y:S01]  /*2d40*/  HMMA.16816.F32.BF16 R48, R8.reuse, R44, R12 ;  /* 0x0000002c0830723c */ /* 0x040fe2000004180c */
[----:B------:R-:W-:Y:S07]  /*2d50*/  LDSM.16.M88.4 R12, [R189] ;  /* 0x00000000bd0c783b */ /* 0x000fee0000000200 */
[C---:B------:R-:W-:Y:S08]  /*2d60*/  HMMA.16816.F32.BF16 R44, R8.reuse, R46, R16 ;  /* 0x0000002e082c723c */ /* 0x040ff00000041810 */
        /* <DEDUP_REMOVED lines=8> */
[----:B------:R-:W-:Y:S07]  /*2df0*/  LDSM.16.M88.4 R84, [R28+0x2000] ;  /* 0x002000001c54783b */ /* 0x000fee0000000200 */
[C---:B-1----:R-:W-:Y:S08]  /*2e00*/  HMMA.16816.F32.BF16 R48, R4.reuse, R32, R48 ;  /* 0x000000200430723c */ /* 0x042ff00000041830 */
[C---:B------:R-:W-:Y:S01]  /*2e10*/  HMMA.16816.F32.BF16 R8, R4.reuse, R34, R44 ;  /* 0x000000220408723c */ /* 0x040fe2000004182c */
[----:B------:R-:W1:Y:S04]  /*2e20*/  LDSM.16.M88.4 R32, [R0+0x1000] ;  /* 0x001000000020783b */ /* 0x000e680000000200 */
[----:B------:R-:W-:Y:S03]  /*2e30*/  LDSM.16.M88.4 R44, [R194+0x2000] ;  /* 0x00200000c22c783b */ /* 0x000fe60000000200 */
[C---:B------:R-:W-:Y:S08]  /*2e40*/  HMMA.16816.F32.BF16 R60, R4.reuse, R24, R20 ;  /* 0x00000018043c723c */ /* 0x040ff00000041814 */
[C---:B-----5:R-:W-:Y:S08]  /*2e50*/  HMMA.16816.F32.BF16 R20, R4.reuse, R64, R36 ;  /* 0x000000400414723c */ /* 0x060ff00000041824 */
[----:B------:R-:W-:Y:S08]  /*2e60*/  HMMA.16816.F32.BF16 R36, R4, R72, R52 ;  /* 0x000000480424723c */ /* 0x000ff00000041834 */
[----:B------:R-:W-:Y:S08]  /*2e70*/  HMMA.16816.F32.BF16 R52, R12, R76, R48 ;  /* 0x0000004c0c34723c */ /* 0x000ff00000041830 */
[----:B------:R-:W-:Y:S08]  /*2e80*/  HMMA.16816.F32.BF16 R24, R4, R26, R16 ;  /* 0x0000001a0418723c */ /* 0x000ff00000041810 */
[----:B------:R-:W-:Y:S01]  /*2e90*/  HMMA.16816.F32.BF16 R48, R12, R78, R8 ;  /* 0x0000004e0c30723c */ /* 0x000fe20000041808 */
[----:B------:R-:W5:Y:S04]  /*2ea0*/  LDSM.16.M88.4 R8, [R187+0x4000] ;  /* 0x00400000bb08783b */ /* 0x000f680000000200 */
[----:B------:R-:W-:Y:S03]  /*2eb0*/  LDSM.16.M88.4 R76, [R194+0x3000] ;  /* 0x00300000c24c783b */ /* 0x000fe60000000200 */
[C---:B------:R-:W-:Y:S08]  /*2ec0*/  HMMA.16816.F32.BF16 R16, R4.reuse, R66, R40 ;  /* 0x000000420410723c */ /* 0x040ff00000041828 */
[----:B------:R-:W-:Y:S01]  /*2ed0*/  HMMA.16816.F32.BF16 R56, R4, R74, R56 ;  /* 0x0000004a0438723c */ /* 0x000fe20000041838 */
[----:B------:R-:W5:Y:S04]  /*2ee0*/  LDSM.16.M88.4 R72, [R194+0x2800] ;  /* 0x00280000c248783b */ /* 0x000f680000000200 */
[----:B------:R-:W2:Y:S03]  /*2ef0*/  LDSM.16.M88.4 R4, [R188+0x4000] ;  /* 0x00400000bc04783b */ /* 0x000ea60000000200 */
[C---:B------:R-:W-:Y:S08]  /*2f00*/  HMMA.16816.F32.BF16 R64, R12.reuse, R80, R60 ;  /* 0x000000500c40723c */ /* 0x040ff0000004183c */
[C---:B------:R-:W-:Y:S08]  /*2f10*/  HMMA.16816.F32.BF16 R60, R12.reuse, R82, R24 ;  /* 0x000000520c3c723c */ /* 0x040ff00000041818 */
[C---:B-1----:R-:W-:Y:S08]  /*2f20*/  HMMA.16816.F32.BF16 R24, R12.reuse, R34, R16 ;  /* 0x000000220c18723c */ /* 0x042ff00000041810 */
[C---:B------:R-:W-:Y:S08]  /*2f30*/  HMMA.16816.F32.BF16 R16, R12.reuse, R68, R36 ;  /* 0x000000440c10723c */ /* 0x040ff00000041824 */
[C---:B------:R-:W-:Y:S08]  /*2f40*/  HMMA.16816.F32.BF16 R40, R12.reuse, R32, R20 ;  /* 0x000000200c28723c */ /* 0x040ff00000041814 */
[----:B------:R-:W-:Y:S01]  /*2f50*/  HMMA.16816.F32.BF16 R20, R12, R70, R56 ;  /* 0x000000460c14723c */ /* 0x000fe20000041838 */
[----:B------:R-:W-:Y:S07]  /*2f60*/  LDSM.16.M88.4 R68, [R2+0x2800] ;  /* 0x002800000244783b */ /* 0x000fee0000000200 */
[C---:B-----5:R-:W-:Y:S01]  /*2f70*/  HMMA.16816.F32.BF16 R12, R8.reuse, R44, R52 ;  /* 0x0000002c080c723c */ /* 0x060fe20000041834 */
[----:B------:R-:W1:Y:S07]  /*2f80*/  LDSM.16.M88.4 R52, [R28+0x2800] ;  /* 0x002800001c34783b */ /* 0x000e6e0000000200 */
[C---:B------:R-:W-:Y:S01]  /*2f90*/  HMMA.16816.F32.BF16 R32, R8.reuse, R46, R48 ;  /* 0x0000002e0820723c */ /* 0x040fe20000041830 */
[----:B------:R-:W-:Y:S07]  /*2fa0*/  LDSM.16.M88.4 R48, [R28+0x3000] ;  /* 0x003000001c30783b */ /* 0x000fee0000000200 */
[C---:B------:R-:W-:Y:S08]  /*2fb0*/  HMMA.16816.F32.BF16 R44, R8.reuse, R72, R64 ;  /* 0x00000048082c723c */ /* 0x040ff00000041840 */
[C---:B------:R-:W-:Y:S01]  /*2fc0*/  HMMA.16816.F32.BF16 R56, R8.reuse, R74, R60 ;  /* 0x0000004a0838723c */ /* 0x040fe2000004183c */
[----:B------:R-:W-:Y:S07]  /*2fd0*/  LDSM.16.M88.4 R60, [R2+0x2000] ;  /* 0x00200000023c783b */ /* 0x000fee0000000200 */
[C---:B------:R-:W-:Y:S01]  /*2fe0*/  HMMA.16816.F32.BF16 R64, R8.reuse, R88, R16 ;  /* 0x000000580840723c */ /* 0x040fe20000041810 */
[----:B------:R-:W5:Y:S07]  /*2ff0*/  LDSM.16.M88.4 R16, [R190+0x4000] ;  /* 0x00400000be10783b */ /* 0x000f6e0000000200 */
[C---:B------:R-:W-:Y:S08]  /*3000*/  HMMA.16816.F32.BF16 R80, R8.reuse, R76, R40 ;  /* 0x0000004c0850723c */ /* 0x040ff00000041828 */
[----:B------:R-:W-:Y:S01]  /*3010*/  HMMA.16816.F32.BF16 R72, R8, R78, R24 ;  /* 0x0000004e0848723c */ /* 0x000fe20000041818 */
[----:B------:R-:W-:Y:S01]  /*3020*/  LDSM.16.M88.4 R24, [R189+0x4000] ;  /* 0x00400000bd18783b */ /* 0x000fe20000000200 */
[----:B--2---:R-:W-:-:S03]  /*3030*/  IMAD.IADD R215, R106, 0x1, R107 ;  /* 0x000000016ad77824 */ /* 0x004fc600078e026b */
[----:B------:R-:W-:Y:S03]  /*3040*/  LDSM.16.M88.4 R76, [R2+0x3800] ;  /* 0x00380000024c783b */ /* 0x000fe60000000200 */
[----:B------:R-:W-:Y:S01]  /*3050*/  HMMA.16816.F32.BF16 R36, R8, R90, R20 ;  /* 0x0000005a0824723c */ /* 0x000fe20000041814 */
[----:B------:R-:W-:Y:S04]  /*3060*/  LDSM.16.M88.4 R20, [R187+0x8000] ;  /* 0x00800000bb14783b */ /* 0x000fe80000000200 */
[----:B------:R-:W-:Y:S03]  /*3070*/  LDSM.16.M88.4 R88, [R0+0x3800] ;  /* 0x003800000058783b */ /* 0x000fe60000000200 */
[C---:B------:R-:W-:Y:S01]  /*3080*/  HMMA.16816.F32.BF16 R8, R4.reuse, R84, R12 ;  /* 0x000000540408723c */ /* 0x040fe2000004180c */
[----:B------:R-:W2:Y:S07]  /*3090*/  LDSM.16.M88.4 R12, [R28+0x3800] ;  /* 0x003800001c0c783b */ /* 0x000eae0000000200 */
[C---:B------:R-:W-:Y:S01]  /*30a0*/  HMMA.16816.F32.BF16 R32, R4.reuse, R86, R32 ;  /* 0x000000560420723c */ /* 0x040fe20000041820 */
[----:B------:R-:W3:Y:S07]  /*30b0*/  LDSM.16.M88.4 R84, [R2+0x3000] ;  /* 0x003000000254783b */ /* 0x000eee0000000200 */
[----:B-1----:R-:W-:Y:S08]  /*30c0*/  HMMA.16816.F32.BF16 R44, R4, R52, R44 ;  /* 0x00000034042c723c */ /* 0x002ff0000004182c */
[----:B-----5:R-:W-:Y:S08]  /*30d0*/  HMMA.16816.F32.BF16 R40, R16, R60, R8 ;  /* 0x0000003c1028723c */ /* 0x020ff00000041808 */
[C---:B------:R-:W-:Y:S08]  /*30e0*/  HMMA.16816.F32.BF16 R52, R4.reuse, R54, R56 ;  /* 0x000000360434723c */ /* 0x040ff00000041838 */
[C---:B------:R-:W-:Y:S01]  /*30f0*/  HMMA.16816.F32.BF16 R56, R4.reuse, R48, R80 ;  /* 0x000000300438723c */ /* 0x040fe20000041850 */
[----:B------:R-:W1:Y:S07]  /*3100*/  LDSM.16.M88.4 R80, [R0+0x2800] ;  /* 0x002800000050783b */ /* 0x000e6e0000000200 */
[C---:B--2---:R-:W-:Y:S08]  /*3110*/  HMMA.16816.F32.BF16 R64, R4.reuse, R12, R64 ;  /* 0x0000000c0440723c */ /* 0x044ff00000041840 */
[C---:B------:R-:W-:Y:S08]  /*3120*/  HMMA.16816.F32.BF16 R48, R4.reuse, R50, R72 ;  /* 0x000000320430723c */ /* 0x040ff00000041848 */
[----:B------:R-:W-:Y:S01]  /*3130*/  HMMA.16816.F32.BF16 R8, R4, R14, R36 ;  /* 0x0000000e0408723c */ /* 0x000fe20000041824 */
[----:B------:R-:W-:Y:S07]  /*3140*/  LDSM.16.M88.4 R12, [R188+0x8000] ;  /* 0x00800000bc0c783b */ /* 0x000fee0000000200 */
[----:B------:R-:W-:Y:S01]  /*3150*/  HMMA.16816.F32.BF16 R4, R16, R62, R32 ;  /* 0x0000003e1004723c */ /* 0x000fe20000041820 */
[----:B------:R-:W-:Y:S07]  /*3160*/  LDSM.16.M88.4 R60, [R194+0x4800] ;  /* 0x00480000c23c783b */ /* 0x000fee0000000200 */
[----:B------:R-:W-:Y:S08]  /*3170*/  HMMA.16816.F32.BF16 R32, R24, R92, R40 ;  /* 0x0000005c1820723c */ /* 0x000ff00000041828 */
[C---:B------:R-:W-:Y:S08]  /*3180*/  HMMA.16816.F32.BF16 R36, R16.reuse, R68, R44 ;  /* 0x000000441024723c */ /* 0x040ff0000004182c */
[C---:B------:R-:W-:Y:S01]  /*3190*/  HMMA.16816.F32.BF16 R40, R16.reuse, R70, R52 ;  /* 0x000000461028723c */ /* 0x040fe20000041834 */
[----:B------:R-:W2:Y:S07]  /*31a0*/  LDSM.16.M88.4 R68, [R0+0x3000] ;  /* 0x003000000044783b */ /* 0x000eae0000000200 */
[C---:B---3--:R-:W-:Y:S08]  /*31b0*/  HMMA.16816.F32.BF16 R52, R16.reuse, R84, R56 ;  /* 0x000000541034723c */ /* 0x048ff00000041838 */
[C---:B------:R-:W-:Y:S08]  /*31c0*/  HMMA.16816.F32.BF16 R56, R16.reuse, R76, R64 ;  /* 0x0000004c1038723c */ /* 0x040ff00000041840 */
[C---:B------:R-:W-:Y:S01]  /*31d0*/  HMMA.16816.F32.BF16 R48, R16.reuse, R86, R48 ;  /* 0x000000561030723c */ /* 0x040fe20000041830 */
[----:B------:R-:W-:Y:S07]  /*31e0*/  LDSM.16.M88.4 R84, [R0+0x4000] ;  /* 0x004000000054783b */ /* 0x000fee0000000200 */
[----:B------:R-:W-:Y:S01]  /*31f0*/  HMMA.16816.F32.BF16 R64, R16, R78, R8 ;  /* 0x0000004e1040723c */ /* 0x000fe20000041808 */
[----:B------:R-:W-:Y:S07]  /*3200*/  LDSM.16.M88.4 R8, [R190+0x8000] ;  /* 0x00800000be08783b */ /* 0x000fee0000000200 */
[----:B------:R-:W-:Y:S01]  /*3210*/  HMMA.16816.F32.BF16 R16, R24, R94, R4 ;  /* 0x0000005e1810723c */ /* 0x000fe20000041804 */
[----:B------:R-:W3:Y:S07]  /*3220*/  LDSM.16.M88.4 R92, [R2+0x4000] ;  /* 0x00400000025c783b */ /* 0x000eee0000000200 */
[----:B------:R-:W-:Y:S08]  /*3230*/  HMMA.16816.F32.BF16 R4, R20, R100, R32 ;  /* 0x000000641404723c */ /* 0x000ff00000041820 */
[C---:B-1----:R-:W-:Y:S08]  /*3240*/  HMMA.16816.F32.BF16 R44, R24.reuse, R80, R36 ;  /* 0x00000050182c723c */ /* 0x042ff00000041824 */
[----:B------:R-:W-:Y:S01]  /*3250*/  HMMA.16816.F32.BF16 R40, R24, R82, R40 ;  /* 0x000000521828723c */ /* 0x000fe20000041828 */
[----:B------:R-:W1:Y:S07]  /*3260*/  LDSM.16.M88.4 R80, [R194+0x5000] ;  /* 0x00500000c250783b */ /* 0x000e6e0000000200 */
[----:B------:R-:W-:Y:S08]  /*3270*/  HMMA.16816.F32.BF16 R16, R20, R102, R16 ;  /* 0x000000661410723c */ /* 0x000ff00000041810 */
[C---:B--2---:R-:W-:Y:S08]  /*3280*/  HMMA.16816.F32.BF16 R72, R24.reuse, R68, R52 ;  /* 0x000000441848723c */ /* 0x044ff00000041834 */
[C---:B------:R-:W-:Y:S01]  /*3290*/  HMMA.16816.F32.BF16 R52, R24.reuse, R88, R56 ;  /* 0x000000581834723c */ /* 0x040fe20000041838 */
[----:B------:R-:W2:Y:S07]  /*32a0*/  LDSM.16.M88.4 R56, [R194+0x5800] ;  /* 0x00580000c238783b */ /* 0x000eae0000000200 */
[----:B------:R-:W-:Y:S01]  /*32b0*/  HMMA.16816.F32.BF16 R76, R24, R70, R48 ;  /* 0x00000046184c723c */ /* 0x000fe20000041830 */
[----:B------:R-:W5:Y:S07]  /*32c0*/  LDSM.16.M88.4 R68, [R28+0x4800] ;  /* 0x004800001c44783b */ /* 0x000f6e0000000200 */
[----:B------:R-:W-:Y:S01]  /*32d0*/  HMMA.16816.F32.BF16 R32, R12, R96, R4 ;  /* 0x000000600c20723c */ /* 0x000fe20000041804 */
[----:B------:R-:W1:Y:S07]  /*32e0*/  LDSM.16.M88.4 R4, [R189+0x8000] ;  /* 0x00800000bd04783b */ /* 0x000e6e0000000200 */
[----:B------:R-:W-:Y:S01]  /*32f0*/  HMMA.16816.F32.BF16 R36, R24, R90, R64 ;  /* 0x0000005a1824723c */ /* 0x000fe20000041840 */
[----:B------:R-:W2:Y:S07]  /*3300*/  LDSM.16.M88.4 R64, [R28+0x5000] ;  /* 0x005000001c40783b */ /* 0x000eae0000000200 */
[----:B------:R-:W-:Y:S08]  /*3310*/  HMMA.16816.F32.BF16 R48, R20, R60, R44 ;  /* 0x0000003c1430723c */ /* 0x000ff0000004182c */
[----:B------:R-:W-:Y:S08]  /*3320*/  HMMA.16816.F32.BF16 R16, R12, R98, R16 ;  /* 0x000000620c10723c */ /* 0x000ff00000041810 */
[----:B------:R-:W-:Y:S08]  /*3330*/  HMMA.16816.F32.BF16 R44, R20, R62, R40 ;  /* 0x0000003e142c723c */ /* 0x000ff00000041828 */
[----:B---3--:R-:W-:Y:S08]  /*3340*/  HMMA.16816.F32.BF16 R24, R8, R92, R32 ;  /* 0x0000005c0818723c */ /* 0x008ff00000041820 */
[C---:B-1----:R-:W-:Y:S01]  /*3350*/  HMMA.16816.F32.BF16 R40, R20.reuse, R80, R72 ;  /* 0x000000501428723c */ /* 0x042fe20000041848 */
[----:B------:R-:W1:Y:S07]  /*3360*/  LDSM.16.M88.4 R72, [R2+0x4800] ;  /* 0x004800000248783b */ /* 0x000e6e0000000200 */
[C---:B------:R-:W-:Y:S08]  /*3370*/  HMMA.16816.F32.BF16 R76, R20.reuse, R82, R76 ;  /* 0x00000052144c723c */ /* 0x040ff0000004184c */
[C---:B--2---:R-:W-:Y:S08]  /*3380*/  HMMA.16816.F32.BF16 R52, R20.reuse, R56, R52 ;  /* 0x000000381434723c */ /* 0x044ff00000041834 */
[----:B------:R-:W-:Y:S01]  /*3390*/  HMMA.16816.F32.BF16 R80, R20, R58, R36 ;  /* 0x0000003a1450723c */ /* 0x000fe20000041824 */
[----:B------:R-:W2:Y:S07]  /*33a0*/  LDSM.16.M88.4 R56, [R0+0x4800] ;  /* 0x004800000038783b */ /* 0x000eae0000000200 */
[----:B------:R-:W-:Y:S08]  /*33b0*/  HMMA.16816.F32.BF16 R16, R8, R94, R16 ;  /* 0x0000005e0810723c */ /* 0x000ff00000041810 */
[----:B-----5:R-:W-:Y:S01]  /*33c0*/  HMMA.16816.F32.BF16 R20, R12, R68, R48 ;  /* 0x000000440c14723c */ /* 0x020fe20000041830 */
[----:B------:R-:W-:Y:S07]  /*33d0*/  LDSM.16.M88.4 R48, [R28+0x5800] ;  /* 0x005800001c30783b */ /* 0x000fee0000000200 */
[----:B------:R-:W-:Y:S08]  /*33e0*/  HMMA.16816.F32.BF16 R24, R4, R84, R24 ;  /* 0x000000540418723c */ /* 0x000ff00000041818 */
[----:B------:R-:W-:Y:S01]  /*33f0*/  HMMA.16816.F32.BF16 R60, R12, R64, R40 ;  /* 0x000000400c3c723c */ /* 0x000fe20000041828 */
[----:B------:R-:W3:Y:S07]  /*3400*/  LDSM.16.M88.4 R40, [R2+0x5000] ;  /* 0x005000000228783b */ /* 0x000eee0000000200 */
[----:B------:R-:W-:Y:S08]  /*3410*/  HMMA.16816.F32.BF16 R36, R4, R86, R16 ;  /* 0x000000560424723c */ /* 0x000ff00000041810 */
[----:B-1----:R-:W-:Y:S01]  /*3420*/  HMMA.16816.F32.BF16 R20, R8, R72, R20 ;  /* 0x000000480814723c */ /* 0x002fe20000041814 */
[----:B------:R-:W-:-:S04]  /*3430*/  FMUL.FTZ R3, R24, c[0x0][0x320] ;  /* 0x0000c80018037a20 */ /* 0x000fc80000410000 */
[----:B------:R1:W-:Y:S03]  /*3440*/  MUFU.TANH R69, R3 ;  /* 0x0000000300457308 */ /* 0x0003e60000002400 */
[C---:B------:R-:W-:Y:S08]  /*3450*/  HMMA.16816.F32.BF16 R32, R12.reuse, R70, R44 ;  /* 0x000000460c20723c */ /* 0x040ff0000004182c */
[----:B------:R-:W-:Y:S01]  /*3460*/  HMMA.16816.F32.BF16 R44, R12, R66, R76 ;  /* 0x000000420c2c723c */ /* 0x000fe2000004184c */
[----:B------:R5:W4:Y:S01]  /*3470*/  LDSM.16.M88.4 R64, [R2+0x5800] ;  /* 0x005800000240783b */ /* 0x000b220000000200 */
[----:B-1----:R-:W-:-:S06]  /*3480*/  FMUL.FTZ R3, R25, c[0x0][0x320] ;  /* 0x0000c80019037a20 */ /* 0x002fcc0000410000 */
[----:B--2---:R-:W-:Y:S01]  /*3490*/  HMMA.16816.F32.BF16 R20, R4, R56, R20 ;  /* 0x000000380414723c */ /* 0x004fe20000041814 */
[----:B------:R1:W2:Y:S07]  /*34a0*/  MUFU.TANH R68, R3 ;  /* 0x0000000300447308 */ /* 0x0002ae0000002400 */
[----:B------:R-:W-:Y:S01]  /*34b0*/  HMMA.16816.F32.BF16 R16, R8, R74, R32 ;  /* 0x0000004a0810723c */ /* 0x000fe20000041820 */
[----:B-----5:R-:W-:-:S07]  /*34c0*/  FMUL.FTZ R2, R37, c[0x0][0x320] ;  /* 0x0000c80025027a20 */ /* 0x020fce0000410000 */
[----:B---3--:R-:W-:Y:S01]  /*34d0*/  HMMA.16816.F32.BF16 R32, R8, R40, R60 ;  /* 0x000000280820723c */ /* 0x008fe2000004183c */
[----:B-1----:R-:W-:Y:S01]  /*34e0*/  FMUL.FTZ R3, R26, c[0x0][0x320] ;  /* 0x0000c8001a037a20 */ /* 0x002fe20000410000 */
[----:B------:R1:W-:Y:S06]  /*34f0*/  MUFU.TANH R56, R2 ;  /* 0x0000000200387308 */ /* 0x0003ec0000002400 */
[----:B------:R-:W-:Y:S02]  /*3500*/  FMUL.FTZ R22, R22, c[0x0][0x320] ;  /* 0x0000c80016167a20 */ /* 0x000fe40000410000 */
[----:B------:R-:W-:Y:S01]  /*3510*/  FMUL.FTZ R23, R23, c[0x0][0x320] ;  /* 0x0000c80017177a20 */ /* 0x000fe20000410000 */
[----:B------:R3:W-:Y:S05]  /*3520*/  MUFU.TANH R71, R3 ;  /* 0x0000000300477308 */ /* 0x0007ea0000002400 */
[----:B------:R-:W-:Y:S01]  /*3530*/  HMMA.16816.F32.BF16 R28, R4, R58, R16 ;  /* 0x0000003a041c723c */ /* 0x000fe20000041810 */
[----:B-1----:R-:W-:-:S02]  /*3540*/  FMUL.FTZ R2, R38, c[0x0][0x320] ;  /* 0x0000c80026027a20 */ /* 0x002fc40000410000 */
[----:B------:R-:W-:Y:S05]  /*3550*/  MUFU.TANH R41, R22 ;  /* 0x0000001600297308 */ /* 0x000fea0000002400 */
[----:B------:R-:W-:Y:S01]  /*3560*/  HMMA.16816.F32.BF16 R16, R8, R42, R44 ;  /* 0x0000002a0810723c */ /* 0x000fe2000004182c */
[----:B---3--:R-:W-:Y:S02]  /*3570*/  FMUL.FTZ R3, R27, c[0x0][0x320] ;  /* 0x0000c8001b037a20 */ /* 0x008fe40000410000 */
[----:B------:R-:W-:Y:S05]  /*3580*/  MUFU.TANH R44, R23 ;  /* 0x00000017002c7308 */ /* 0x000fea0000002400 */
[C---:B------:R-:W-:Y:S01]  /*3590*/  HMMA.16816.F32.BF16 R24, R12.reuse, R48, R52 ;  /* 0x000000300c18723c */ /* 0x040fe20000041834 */
[----:B------:R-:W1:Y:S02]  /*35a0*/  LDSM.16.M88.4 R52, [R0+0x5000] ;  /* 0x005000000034783b */ /* 0x000e640000000200 */
[----:B------:R3:W-:Y:S05]  /*35b0*/  MUFU.TANH R70, R3 ;  /* 0x0000000300467308 */ /* 0x0007ea0000002400 */
[----:B------:R-:W-:Y:S01]  /*35c0*/  HMMA.16816.F32.BF16 R12, R12, R50, R80 ;  /* 0x000000320c0c723c */ /* 0x000fe20000041850 */
[----:B------:R-:W-:-:S02]  /*35d0*/  FMUL.FTZ R28, R28, c[0x0][0x320] ;  /* 0x0000c8001c1c7a20 */ /* 0x000fc40000410000 */
[----:B------:R-:W-:Y:S01]  /*35e0*/  FMUL.FTZ R29, R29, c[0x0][0x320] ;  /* 0x0000c8001d1d7a20 */ /* 0x000fe20000410000 */
[----:B------:R5:W-:Y:S01]  /*35f0*/  MUFU.TANH R49, R2 ;  /* 0x0000000200317308 */ /* 0x000be20000002400 */
[----:B------:R-:W-:Y:S02]  /*3600*/  FMUL.FTZ R30, R30, c[0x0][0x320] ;  /* 0x0000c8001e1e7a20 */ /* 0x000fe40000410000 */
[----:B---3--:R-:W-:-:S05]  /*3610*/  FMUL.FTZ R3, R36, c[0x0][0x320] ;  /* 0x0000c80024037a20 */ /* 0x008fca0000410000 */
[----:B------:R-:W-:Y:S04]  /*3620*/  MUFU.TANH R28, R28 ;  /* 0x0000001c001c7308 */ /* 0x000fe80000002400 */
[----:B----4-:R-:W-:Y:S01]  /*3630*/  HMMA.16816.F32.BF16 R24, R8, R64, R24 ;  /* 0x000000400818723c */ /* 0x010fe20000041818 */
[----:B-----5:R-:W-:-:S03]  /*3640*/  FMUL.FTZ R2, R39, c[0x0][0x320] ;  /* 0x0000c80027027a20 */ /* 0x020fc60000410000 */
[----:B------:R3:W4:Y:S01]  /*3650*/  MUFU.TANH R57, R3 ;  /* 0x0000000300397308 */ /* 0x0007220000002400 */
[----:B------:R5:W2:Y:S03]  /*3660*/  LDSM.16.M88.4 R36, [R0+0x5800] ;  /* 0x005800000024783b */ /* 0x000aa60000000200 */
[----:B------:R-:W-:Y:S01]  /*3670*/  HMMA.16816.F32.BF16 R12, R8, R66, R12 ;  /* 0x00000042080c723c */ /* 0x000fe2000004180c */
[----:B------:R-:W-:-:S04]  /*3680*/  DEPBAR.LE SB0, 0x2 ;  /* 0x000080800000791a */ /* 0x000fc80000000000 */
[----:B------:R4:W-:Y:S02]  /*3690*/  MUFU.TANH R48, R2 ;  /* 0x0000000200307308 */ /* 0x0009e40000002400 */
[----:B------:R-:W-:Y:S01]  /*36a0*/  IMAD.MOV.U32 R9, RZ, RZ, c[0x0][0x2ac] ;  /* 0x0000ab00ff097624 */ /* 0x000fe200078e00ff */
[----:B-1----:R-:W-:Y:S01]  /*36b0*/  HMMA.16816.F32.BF16 R32, R4, R52, R32 ;  /* 0x000000340420723c */ /* 0x002fe20000041820 */
[----:B---3--:R-:W-:-:S04]  /*36c0*/  FMUL.FTZ R3, R31, c[0x0][0x320] ;  /* 0x0000c8001f037a20 */ /* 0x008fc80000410000 */
[----:B------:R-:W-:Y:S01]  /*36d0*/  MUFU.TANH R29, R29 ;  /* 0x0000001d001d7308 */ /* 0x000fe20000002400 */
[----:B----4-:R-:W-:-:S07]  /*36e0*/  FMUL.FTZ R2, R20, c[0x0][0x320] ;  /* 0x0000c80014027a20 */ /* 0x010fce0000410000 */
[----:B------:R1:W-:Y:S01]  /*36f0*/  MUFU.TANH R45, R3 ;  /* 0x00000003002d7308 */ /* 0x0003e20000002400 */
[----:B-----5:R-:W-:-:S07]  /*3700*/  IMAD.MOV.U32 R0, RZ, RZ, R215 ;  /* 0x000000ffff007224 */ /* 0x020fce00078e00d7 */
[----:B------:R3:W4:Y:S03]  /*3710*/  MUFU.TANH R40, R2 ;  /* 0x0000000200287308 */ /* 0x0007260000002400 */
[----:B------:R-:W-:Y:S02]  /*3720*/  FMUL.FTZ R32, R32, c[0x0][0x320] ;  /* 0x0000c80020207a20 */ /* 0x000fe40000410000 */
[----:B-1----:R-:W-:-:S04]  /*3730*/  FMUL.FTZ R3, R33, c[0x0][0x320] ;  /* 0x0000c80021037a20 */ /* 0x002fc80000410000 */
[----:B------:R-:W-:Y:S01]  /*3740*/  MUFU.TANH R32, R32 ;  /* 0x0000002000207308 */ /* 0x000fe20000002400 */
[----:B---3--:R-:W-:-:S07]  /*3750*/  FMUL.FTZ R2, R21, c[0x0][0x320] ;  /* 0x0000c80015027a20 */ /* 0x008fce0000410000 */
[----:B------:R-:W-:Y:S01]  /*3760*/  MUFU.TANH R30, R30 ;  /* 0x0000001e001e7308 */ /* 0x000fe20000002400 */
[C---:B------:R-:W-:Y:S07]  /*3770*/  HMMA.16816.F32.BF16 R20, R4.reuse, R54, R16 ;  /* 0x000000360414723c */ /* 0x040fee0000041810 */
[----:B------:R1:W3:Y:S01]  /*3780*/  MUFU.TANH R42, R2 ;  /* 0x00000002002a7308 */ /* 0x0002e20000002400 */
[----:B--2---:R-:W-:Y:S07]  /*3790*/  HMMA.16816.F32.BF16 R16, R4, R36, R24 ;  /* 0x000000240410723c */ /* 0x004fee0000041818 */
[----:B------:R2:W5:Y:S01]  /*37a0*/  MUFU.TANH R24, R3 ;  /* 0x0000000300187308 */ /* 0x0005620000002400 */
[----:B-1----:R-:W-:-:S05]  /*37b0*/  @P4 IMAD.HI.U32 R2, R215, c[0x0][0x2c8], RZ ;  /* 0x0000b200d7024a27 */ /* 0x002fca00078e00ff */
[----:B------:R-:W-:Y:S01]  /*37c0*/  @P4 SHF.R.U32.HI R0, RZ, c[0x0][0x2cc], R2 ;  /* 0x0000b300ff004a19 */ /* 0x000fe20000011602 */
[----:B------:R-:W-:Y:S01]  /*37d0*/  HMMA.16816.F32.BF16 R4, R4, R38, R12 ;  /* 0x000000260404723c */ /* 0x000fe2000004180c */
[----:B--2---:R-:W-:-:S03]  /*37e0*/  IMAD.IADD R3, R104, 0x1, -R105 ;  /* 0x0000000168037824 */ /* 0x004fc600078e0a69 */
[----:B------:R-:W1:Y:S04]  /*37f0*/  SHFL.IDX PT, R8, R0, RZ, 0x1c1f ;  /* 0x001c1fff00087589 */ /* 0x000e6800000e0000 */
[----:B------:R2:W1:Y:S02]  /*3800*/  SHFL.IDX PT, R2, R0, 0x1, 0x1c1f ;  /* 0x003c1f0000027f89 */ /* 0x00046400000e0000 */
[----:B--2---:R-:W-:-:S04]  /*3810*/  IMAD.MOV.U32 R0, RZ, RZ, -0x40 ;  /* 0xffffffc0ff007424 */ /* 0x004fc800078e00ff */
[----:B------:R-:W-:-:S04]  /*3820*/  IMAD R0, R197, R0, 0x41 ;  /* 0x00000041c5007424 */ /* 0x000fc800078e0200 */
[----:B------:R-:W-:Y:S02]  /*3830*/  IMAD R0, R9, c[0x0][0x1d0], R0 ;  /* 0x0000740009007a24 */ /* 0x000fe400078e0200 */
[----:B------:R-:W-:-:S03]  /*3840*/  FMUL.FTZ R9, R20, c[0x0][0x320] ;  /* 0x0000c80014097a20 */ /* 0x000fc60000410000 */
[----:B------:R-:W-:-:S05]  /*3850*/  IADD3 R0, R0, -c[0x0][0x168], -R105 ;  /* 0x80005a0000007a10 */ /* 0x000fca0007ffe869 */
[C---:B-1----:R-:W-:Y:S02]  /*3860*/  IMAD.IADD R8, R0.reuse, 0x1, R8 ;  /* 0x0000000100087824 */ /* 0x042fe400078e0208 */
[----:B------:R-:W-:-:S03]  /*3870*/  IMAD.IADD R0, R0, 0x1, R2 ;  /* 0x0000000100007824 */ /* 0x000fc600078e0202 */
[C---:B------:R-:W-:Y:S02]  /*3880*/  IMNMX R2, R3.reuse, R8, PT ;  /* 0x0000000803027217 */ /* 0x040fe40003800200 */
[----:B------:R-:W-:Y:S01]  /*3890*/  IMNMX R0, R3, R0, PT ;  /* 0x0000000003007217 */ /* 0x000fe20003800200 */
[----:B------:R-:W-:Y:S01]  /*38a0*/  FMUL.FTZ R3, R16, c[0x0][0x320] ;  /* 0x0000c80010037a20 */ /* 0x000fe20000410000 */
[----:B------:R1:W2:Y:S01]  /*38b0*/  MUFU.TANH R20, R9 ;  /* 0x0000000900147308 */ /* 0x0002a20000002400 */
[C---:B------:R-:W-:Y:S01]  /*38c0*/  ISETP.GT.AND P6, PT, R2.reuse, RZ, PT ;  /* 0x000000ff0200720c */ /* 0x040fe20003fc4270 */
[----:B------:R-:W-:Y:S01]  /*38d0*/  FMUL.FTZ R5, R5, c[0x0][0x320] ;  /* 0x0000c80005057a20 */ /* 0x000fe20000410000 */
[----:B------:R-:W-:-:S05]  /*38e0*/  ISETP.GT.AND P5, PT, R2, 0x1, PT ;  /* 0x000000010200780c */ /* 0x000fca0003fa4270 */
[----:B------:R2:W-:Y:S01]  /*38f0*/  MUFU.TANH R14, R3 ;  /* 0x00000003000e7308 */ /* 0x0005e20000002400 */
[----:B------:R-:W-:Y:S01]  /*3900*/  FMUL.FTZ R4, R4, c[0x0][0x320] ;  /* 0x0000c80004047a20 */ /* 0x000fe20000410000 */
[C---:B------:R-:W-:Y:S01]  /*3910*/  ISETP.GT.AND P1, PT, R2.reuse, 0x8, PT ;  /* 0x000000080200780c */ /* 0x040fe20003f24270 */
[----:B-1----:R-:W-:Y:S01]  /*3920*/  FMUL.FTZ R9, R21, c[0x0][0x320] ;  /* 0x0000c80015097a20 */ /* 0x002fe20000410000 */
[----:B------:R-:W-:-:S04]  /*3930*/  ISETP.GT.AND P0, PT, R2, 0x9, PT ;  /* 0x000000090200780c */ /* 0x000fc80003f04270 */
[----:B------:R1:W1:Y:S01]  /*3940*/  MUFU.TANH R15, R9 ;  /* 0x00000009000f7308 */ /* 0x0002620000002400 */
[----:B--2---:R-:W-:Y:S01]  /*3950*/  FMUL.FTZ R3, R17, c[0x0][0x320] ;  /* 0x0000c80011037a20 */ /* 0x004fe20000410000 */
[----:B------:R-:W-:-:S06]  /*3960*/  FSEL R10, R68, -INF , P5 ;  /* 0xff800000440a7808 */ /* 0x000fcc0002800000 */
[----:B------:R-:W2:Y:S01]  /*3970*/  MUFU.TANH R12, R3 ;  /* 0x00000003000c7308 */ /* 0x000ea20000002400 */
[C---:B------:R-:W-:Y:S02]  /*3980*/  ISETP.GT.AND P5, PT, R2.reuse, 0x11, PT ;  /* 0x000000110200780c */ /* 0x040fe40003fa4270 */
[----:B------:R-:W-:Y:S02]  /*3990*/  FSEL R11, R57, -INF , P1 ;  /* 0xff800000390b7808 */ /* 0x000fe40000800000 */
[----:B-1----:R-:W-:Y:S02]  /*39a0*/  FSEL R9, R69, -INF , P6 ;  /* 0xff80000045097808 */ /* 0x002fe40003000000 */
[----:B------:R-:W-:Y:S01]  /*39b0*/  ISETP.GT.AND P6, PT, R2, 0x10, PT ;  /* 0x000000100200780c */ /* 0x000fe20003fc4270 */
[----:B------:R1:W1:Y:S01]  /*39c0*/  MUFU.TANH R8, R4 ;  /* 0x0000000400087308 */ /* 0x0002620000002400 */
[----:B------:R-:W-:Y:S02]  /*39d0*/  FSEL R13, R56, -INF , P0 ;  /* 0xff800000380d7808 */ /* 0x000fe40000000000 */
[----:B------:R-:W-:-:S02]  /*39e0*/  ISETP.GT.AND P1, PT, R2, 0x18, PT ;  /* 0x000000180200780c */ /* 0x000fc40003f24270 */
[----:B------:R-:W-:-:S03]  /*39f0*/  ISETP.GT.AND P0, PT, R2, 0x19, PT ;  /* 0x000000190200780c */ /* 0x000fc60003f04270 */
[----:B------:R-:W1:Y:S01]  /*3a00*/  MUFU.TANH R5, R5 ;  /* 0x0000000500057308 */ /* 0x000e620000002400 */
[----:B----4-:R-:W-:Y:S02]  /*3a10*/  FSEL R43, R40, -INF , P6 ;  /* 0xff800000282b7808 */ /* 0x010fe40003000000 */
[----:B---3--:R-:W-:Y:S02]  /*3a20*/  FSEL R42, R42, -INF , P5 ;  /* 0xff8000002a2a7808 */ /* 0x008fe40002800000 */
[C---:B------:R-:W-:Y:S02]  /*3a30*/  ISETP.GT.AND P6, PT, R2.reuse, 0x20, PT ;  /* 0x000000200200780c */ /* 0x040fe40003fc4270 */
[----:B------:R-:W-:Y:S02]  /*3a40*/  ISETP.GT.AND P5, PT, R2, 0x21, PT ;  /* 0x000000210200780c */ /* 0x000fe40003fa4270 */
[----:B------:R-:W-:Y:S02]  /*3a50*/  FSEL R46, R28, -INF , P1 ;  /* 0xff8000001c2e7808 */ /* 0x000fe40000800000 */
[----:B------:R-:W-:-:S02]  /*3a60*/  FSEL R47, R29, -INF , P0 ;  /* 0xff8000001d2f7808 */ /* 0x000fc40000000000 */
[C---:B------:R-:W-:Y:S02]  /*3a70*/  ISETP.GT.AND P1, PT, R2.reuse, 0x28, PT ;  /* 0x000000280200780c */ /* 0x040fe40003f24270 */
[----:B------:R-:W-:Y:S02]  /*3a80*/  ISETP.GT.AND P0, PT, R2, 0x29, PT ;  /* 0x000000290200780c */ /* 0x000fe40003f04270 */
[----:B------:R-:W-:Y:S02]  /*3a90*/  FSEL R131, R32, -INF , P6 ;  /* 0xff80000020837808 */ /* 0x000fe40003000000 */
[----:B-----5:R-:W-:Y:S01]  /*3aa0*/  FSEL R130, R24, -INF , P5 ;  /* 0xff80000018827808 */ /* 0x020fe20002800000 */
[----:B------:R-:W-:Y:S01]  /*3ab0*/  BAR.SYNC.DEFER_BLOCKING 0x0 ;  /* 0x0000000000007b1d */ /* 0x000fe20000010000 */
[----:B------:R-:W-:Y:S02]  /*3ac0*/  FMNMX.FTZ R101, R9, R10, !PT ;  /* 0x0000000a09657209 */ /* 0x000fe40007810000 */
[----:B------:R-:W-:-:S02]  /*3ad0*/  ISETP.GT.AND P6, PT, R2, 0x30, PT ;  /* 0x000000300200780c */ /* 0x000fc40003fc4270 */
[----:B------:R-:W-:Y:S01]  /*3ae0*/  ISETP.GT.AND P5, PT, R2, 0x31, PT ;  /* 0x000000310200780c */ /* 0x000fe20003fa4270 */
[----:B-1----:R-:W-:Y:S01]  /*3af0*/  FMUL.FTZ R4, R22, c[0x0][0x320] ;  /* 0x0000c80016047a20 */ /* 0x002fe20000410000 */
[----:B------:R-:W-:Y:S02]  /*3b00*/  FSEL R136, R20, -INF , P1 ;  /* 0xff80000014887808 */ /* 0x000fe40000800000 */
[----:B------:R-:W-:Y:S02]  /*3b10*/  FSEL R137, R15, -INF , P0 ;  /* 0xff8000000f897808 */ /* 0x000fe40000000000 */
[----:B------:R-:W-:Y:S02]  /*3b20*/  FMNMX.FTZ R101, R11, R101, !PT ;  /* 0x000000650b657209 */ /* 0x000fe40007810000 */
[C---:B------:R-:W-:Y:S02]  /*3b30*/  ISETP.GT.AND P1, PT, R2.reuse, 0x38, PT ;  /* 0x000000380200780c */ /* 0x040fe40003f24270 */
[----:B------:R-:W-:-:S02]  /*3b40*/  ISETP.GT.AND P0, PT, R2, 0x39, PT ;  /* 0x000000390200780c */ /* 0x000fc40003f04270 */
[----:B------:R-:W-:Y:S02]  /*3b50*/  FSEL R202, R14, -INF , P6 ;  /* 0xff8000000eca7808 */ /* 0x000fe40003000000 */
[----:B--2---:R-:W-:Y:S02]  /*3b60*/  FSEL R212, R12, -INF , P5 ;  /* 0xff8000000cd47808 */ /* 0x004fe40002800000 */
[C---:B------:R-:W-:Y:S02]  /*3b70*/  ISETP.GT.AND P6, PT, R0.reuse, RZ, PT ;  /* 0x000000ff0000720c */ /* 0x040fe40003fc4270 */
[----:B------:R-:W-:Y:S01]  /*3b80*/  ISETP.GT.AND P5, PT, R0, 0x1, PT ;  /* 0x000000010000780c */ /* 0x000fe20003fa4270 */
[----:B------:R-:W-:Y:S01]  /*3b90*/  FMUL.FTZ R20, R6, c[0x0][0x320] ;  /* 0x0000c80006147a20 */ /* 0x000fe20000410000 */
[----:B------:R-:W-:Y:S01]  /*3ba0*/  FMNMX.FTZ R101, R13, R101, !PT ;  /* 0x000000650d657209 */ /* 0x000fe20007810000 */
[----:B------:R-:W-:Y:S01]  /*3bb0*/  FMUL.FTZ R2, R35, c[0x0][0x320] ;  /* 0x0000c80023027a20 */ /* 0x000fe20000410000 */
[----:B------:R-:W-:Y:S01]  /*3bc0*/  FSEL R217, R8, -INF , P1 ;  /* 0xff80000008d97808 */ /* 0x000fe20000800000 */
[----:B------:R1:W-:Y:S01]  /*3bd0*/  MUFU.TANH R6, R4 ;  /* 0x0000000400067308 */ /* 0x0003e20000002400 */
[----:B------:R-:W-:Y:S01]  /*3be0*/  FSEL R220, R5, -INF , P0 ;  /* 0xff80000005dc7808 */ /* 0x000fe20000000000 */
[----:B------:R-:W-:Y:S01]  /*3bf0*/  FMUL.FTZ R21, R7, c[0x0][0x320] ;  /* 0x0000c80007157a20 */ /* 0x000fe20000410000 */
[----:B------:R-:W-:Y:S01]  /*3c00*/  ISETP.GT.AND P1, PT, R0, 0x8, PT ;  /* 0x000000080000780c */ /* 0x000fe20003f24270 */
[----:B------:R-:W-:Y:S01]  /*3c10*/  FMUL.FTZ R3, R34, c[0x0][0x320] ;  /* 0x0000c80022037a20 */ /* 0x000fe20000410000 */
[----:B------:R-:W-:Y:S01]  /*3c20*/  FSEL R5, R70, -INF , P5 ;  /* 0xff80000046057808 */ /* 0x000fe20002800000 */
[----:B------:R-:W-:Y:S01]  /*3c30*/  FMUL.FTZ R18, R18, c[0x0][0x320] ;  /* 0x0000c80012127a20 */ /* 0x000fe20000410000 */
[----:B------:R-:W-:Y:S01]  /*3c40*/  FMNMX.FTZ R101, R43, R101, !PT ;  /* 0x000000652b657209 */ /* 0x000fe20007810000 */
[----:B------:R2:W-:Y:S01]  /*3c50*/  MUFU.TANH R16, R2 ;  /* 0x0000000200107308 */ /* 0x0005e20000002400 */
[----:B------:R-:W-:Y:S01]  /*3c60*/  ISETP.GT.AND P0, PT, R0, 0x9, PT ;  /* 0x000000090000780c */ /* 0x000fe20003f04270 */
[----:B------:R-:W-:Y:S01]  /*3c70*/  FMUL.FTZ R19, R19, c[0x0][0x320] ;  /* 0x0000c80013137a20 */ /* 0x000fe20000410000 */
[----:B------:R-:W-:Y:S01]  /*3c80*/  FSEL R7, R49, -INF , P1 ;  /* 0xff80000031077808 */ /* 0x000fe20000800000 */
[----:B------:R-:W-:Y:S01]  /*3c90*/  IMAD.IADD R139, R193, 0x1, R195 ;  /* 0x00000001c18b7824 */ /* 0x000fe200078e02c3 */
[----:B------:R-:W-:Y:S01]  /*3ca0*/  LDSM.16.MT88.4 R24, [R196+0x2000] ;  /* 0x00200000c418783b */ /* 0x000fe20000004200 */
[----:B-1----:R-:W-:-:S02]  /*3cb0*/  FSEL R4, R71, -INF , P6 ;  /* 0xff80000047047808 */ /* 0x002fc40003000000 */
[----:B------:R-:W-:Y:S01]  /*3cc0*/  MUFU.TANH R12, R20 ;  /* 0x00000014000c7308 */ /* 0x000fe20000002400 */
[----:B------:R-:W-:Y:S01]  /*3cd0*/  FMNMX.FTZ R101, R42, R101, !PT ;  /* 0x000000652a657209 */ /* 0x000fe20007810000 */
[----:B------:R-:W-:Y:S01]  /*3ce0*/  IMAD.IADD R138, R193, 0x1, R196 ;  /* 0x00000001c18a7824 */ /* 0x000fe200078e02c4 */
[----:B------:R-:W-:Y:S01]  /*3cf0*/  ISETP.GT.AND P6, PT, R0, 0x10, PT ;  /* 0x000000100000780c */ /* 0x000fe20003fc4270 */
[----:B------:R-:W-:Y:S01]  /*3d00*/  LDSM.16.MT88.4 R32, [R195] ;  /* 0x00000000c320783b */ /* 0x000fe20000004200 */
[----:B--2---:R-:W-:Y:S02]  /*3d10*/  FMNMX.FTZ R2, R4, R5, !PT ;  /* 0x0000000504027209 */ /* 0x004fe40007810000 */
[----:B------:R-:W-:Y:S01]  /*3d20*/  FSEL R8, R48, -INF , P0 ;  /* 0xff80000030087808 */ /* 0x000fe20000000000 */
[----:B------:R1:W2:Y:S01]  /*3d30*/  MUFU.TANH R17, R3 ;  /* 0x0000000300117308 */ /* 0x0002a20000002400 */
[----:B------:R-:W-:Y:S01]  /*3d40*/  FMNMX.FTZ R2, R7, R2, !PT ;  /* 0x0000000207027209 */ /* 0x000fe20007810000 */
[----:B------:R-:W-:Y:S01]  /*3d50*/  LDSM.16.MT88.4 R36, [R138+0x2000] ;  /* 0x002000008a24783b */ /* 0x000fe20000004200 */
        /* <DEDUP_REMOVED lines=8> */
[----:B------:R-:W-:Y:S01]  /*3de0*/  FMNMX.FTZ R101, R131, R101, !PT ;  /* 0x0000006583657209 */ /* 0x000fe20007810000 */
[----:B-1----:R-:W-:Y:S01]  /*3df0*/  FMUL.FTZ R3, R23, c[0x0][0x320] ;  /* 0x0000c80017037a20 */ /* 0x002fe20000410000 */
[----:B------:R-:W-:Y:S02]  /*3e00*/  ISETP.GT.AND P0, PT, R0, 0x19, PT ;  /* 0x000000190000780c */ /* 0x000fe40003f04270 */
[----:B------:R-:W-:Y:S02]  /*3e10*/  FSEL R44, R30, -INF , P1 ;  /* 0xff8000001e2c7808 */ /* 0x000fe40000800000 */
[----:B------:R-:W-:Y:S02]  /*3e20*/  FMNMX.FTZ R2, R40, R2, !PT ;  /* 0x0000000228027209 */ /* 0x000fe40007810000 */
[----:B------:R-:W-:Y:S01]  /*3e30*/  FMNMX.FTZ R101, R130, R101, !PT ;  /* 0x0000006582657209 */ /* 0x000fe20007810000 */
[----:B------:R-:W1:Y:S01]  /*3e40*/  MUFU.TANH R15, R3 ;  /* 0x00000003000f7308 */ /* 0x000e620000002400 */
[----:B------:R-:W-:Y:S01]  /*3e50*/  ISETP.GT.AND P6, PT, R0, 0x20, PT ;  /* 0x000000200000780c */ /* 0x000fe20003fc4270 */
[----:B------:R-:W-:Y:S01]  /*3e60*/  LDSM.16.MT88.4 R28, [R139] ;  /* 0x000000008b1c783b */ /* 0x000fe20000004200 */
[----:B------:R-:W-:-:S02]  /*3e70*/  FSEL R45, R45, -INF , P0 ;  /* 0xff8000002d2d7808 */ /* 0x000fc40000000000 */
[----:B------:R-:W-:Y:S02]  /*3e80*/  FMNMX.FTZ R2, R44, R2, !PT ;  /* 0x000000022c027209 */ /* 0x000fe40007810000 */
[----:B------:R-:W-:Y:S01]  /*3e90*/  FMNMX.FTZ R101, R136, R101, !PT ;  /* 0x0000006588657209 */ /* 0x000fe20007810000 */
[----:B------:R-:W3:Y:S01]  /*3ea0*/  MUFU.TANH R3, R18 ;  /* 0x0000001200037308 */ /* 0x000ee20000002400 */
[C---:B------:R-:W-:Y:S02]  /*3eb0*/  ISETP.GT.AND P5, PT, R0.reuse, 0x21, PT ;  /* 0x000000210000780c */ /* 0x040fe40003fa4270 */
[----:B--2---:R-:W-:Y:S02]  /*3ec0*/  FSEL R102, R17, -INF , P6 ;  /* 0xff80000011667808 */ /* 0x004fe40003000000 */
[----:B------:R-:W-:Y:S02]  /*3ed0*/  FMNMX.FTZ R2, R45, R2, !PT ;  /* 0x000000022d027209 */ /* 0x000fe40007810000 */
[----:B------:R-:W-:Y:S01]  /*3ee0*/  FMNMX.FTZ R101, R137, R101, !PT ;  /* 0x0000006589657209 */ /* 0x000fe20007810000 */
[----:B------:R2:W4:Y:S01]  /*3ef0*/  MUFU.TANH R14, R19 ;  /* 0x00000013000e7308 */ /* 0x0005220000002400 */
[----:B------:R-:W-:-:S02]  /*3f00*/  ISETP.GT.AND P1, PT, R0, 0x28, PT ;  /* 0x000000280000780c */ /* 0x000fc40003f24270 */
[----:B------:R-:W-:Y:S02]  /*3f10*/  FSEL R103, R16, -INF , P5 ;  /* 0xff80000010677808 */ /* 0x000fe40002800000 */
[----:B------:R-:W-:Y:S02]  /*3f20*/  FMNMX.FTZ R2, R102, R2, !PT ;  /* 0x0000000266027209 */ /* 0x000fe40007810000 */
[----:B------:R-:W-:Y:S02]  /*3f30*/  FMNMX.FTZ R101, R202, R101, !PT ;  /* 0x00000065ca657209 */ /* 0x000fe40007810000 */
[----:B------:R-:W-:Y:S02]  /*3f40*/  ISETP.GT.AND P0, PT, R0, 0x29, PT ;  /* 0x000000290000780c */ /* 0x000fe40003f04270 */
[----:B------:R-:W-:Y:S02]  /*3f50*/  FSEL R128, R6, -INF , P1 ;  /* 0xff80000006807808 */ /* 0x000fe40000800000 */
[----:B------:R-:W-:-:S02]  /*3f60*/  FMNMX.FTZ R2, R103, R2, !PT ;  /* 0x0000000267027209 */ /* 0x000fc40007810000 */
[----:B------:R-:W-:Y:S01]  /*3f70*/  FMNMX.FTZ R101, R212, R101, !PT ;  /* 0x00000065d4657209 */ /* 0x000fe20007810000 */
[----:B------:R5:W4:Y:S01]  /*3f80*/  MUFU.TANH R6, R21 ;  /* 0x0000001500067308 */ /* 0x000b220000002400 */
[----:B------:R-:W-:Y:S01]  /*3f90*/  ISETP.GT.AND P5, PT, R0, 0x30, PT ;  /* 0x000000300000780c */ /* 0x000fe20003fa4270 */
[----:B--2---:R-:W-:Y:S01]  /*3fa0*/  LDSM.16.MT88.4 R16, [R116] ;  /* 0x000000007410783b */ /* 0x004fe20000004200 */
[----:B-1----:R-:W-:Y:S02]  /*3fb0*/  FSEL R129, R15, -INF , P0 ;  /* 0xff8000000f817808 */ /* 0x002fe40000000000 */
[----:B------:R-:W-:Y:S02]  /*3fc0*/  FMNMX.FTZ R2, R128, R2, !PT ;  /* 0x0000000280027209 */ /* 0x000fe40007810000 */
[----:B------:R-:W-:Y:S02]  /*3fd0*/  FMNMX.FTZ R101, R217, R101, !PT ;  /* 0x00000065d9657209 */ /* 0x000fe40007810000 */
[----:B------:R-:W-:-:S02]  /*3fe0*/  ISETP.GT.AND P0, PT, R0, 0x31, PT ;  /* 0x000000310000780c */ /* 0x000fc40003f04270 */
[----:B---3--:R-:W-:Y:S02]  /*3ff0*/  FSEL R185, R3, -INF , P5 ;  /* 0xff80000003b97808 */ /* 0x008fe40002800000 */
[----:B------:R-:W-:Y:S02]  /*4000*/  FMNMX.FTZ R2, R129, R2, !PT ;  /* 0x0000000281027209 */ /* 0x000fe40007810000 */
[----:B------:R-:W-:Y:S01]  /*4010*/  FMNMX.FTZ R101, R220, R101, !PT ;  /* 0x00000065dc657209 */ /* 0x000fe20007810000 */
[----:B-----5:R-:W-:Y:S01]  /*4020*/  LDSM.16.MT88.4 R20, [R196] ;  /* 0x00000000c414783b */ /* 0x020fe20000004200 */
[----:B------:R-:W-:Y:S02]  /*4030*/  ISETP.GT.AND P1, PT, R0, 0x38, PT ;  /* 0x000000380000780c */ /* 0x000fe40003f24270 */
[----:B----4-:R-:W-:Y:S02]  /*4040*/  FSEL R201, R14, -INF , P0 ;  /* 0xff8000000ec97808 */ /* 0x010fe40000000000 */
[----:B------:R-:W-:Y:S01]  /*4050*/  FMNMX.FTZ R2, R185, R2, !PT ;  /* 0x00000002b9027209 */ /* 0x000fe20007810000 */
[----:B------:R-:W1:Y:S01]  /*4060*/  SHFL.BFLY PT, R3, R101, 0x2, 0x1f ;  /* 0x0c401f0065037f89 */ /* 0x000e6200000e0000 */
[----:B------:R-:W-:-:S02]  /*4070*/  ISETP.GT.AND P0, PT, R0, 0x39, PT ;  /* 0x000000390000780c */ /* 0x000fc40003f04270 */
[----:B------:R-:W-:Y:S02]  /*4080*/  FSEL R186, R12, -INF , P1 ;  /* 0xff8000000cba7808 */ /* 0x000fe40000800000 */
[----:B------:R-:W-:Y:S02]  /*4090*/  FMNMX.FTZ R0, R201, R2, !PT ;  /* 0x00000002c9007209 */ /* 0x000fe40007810000 */
[----:B------:R-:W-:Y:S02]  /*40a0*/  FSEL R203, R6, -INF , P0 ;  /* 0xff80000006cb7808 */ /* 0x000fe40000000000 */
        /* <DEDUP_REMOVED lines=11> */
[--C-:B------:R-:W-:Y:S01]  /*4160*/  FFMA.FTZ R3, R9, c[0x0][0x2d0], -R2.reuse ;  /* 0x0000b40009037a23 */ /* 0x100fe20000010802 */
[----:B--2---:R-:W-:Y:S01]  /*4170*/  FMNMX.FTZ R100, R0, R100, !PT ;  /* 0x0000006400647209 */ /* 0x004fe20007810000 */
[----:B------:R-:W-:Y:S02]  /*4180*/  FFMA.FTZ R0, R10, c[0x0][0x2d0], -R2 ;  /* 0x0000b4000a007a23 */ /* 0x000fe40000010802 */
[----:B------:R1:W-:Y:S01]  /*4190*/  MUFU.EX2 R249, R3 ;  /* 0x0000000300f97308 */ /* 0x0003e20000000800 */
[----:B------:R-:W-:-:S07]  /*41a0*/  FSETP.NEU.FTZ.AND P0, PT, R100, -INF , PT ;  /* 0xff8000006400780b */ /* 0x000fce0003f1d000 */
[----:B------:R2:W3:Y:S01]  /*41b0*/  MUFU.EX2 R247, R0 ;  /* 0x0000000000f77308 */ /* 0x0004e20000000800 */
[----:B-1----:R-:W-:-:S07]  /*41c0*/  FFMA.FTZ R3, R11, c[0x0][0x2d0], -R2 ;  /* 0x0000b4000b037a23 */ /* 0x002fce0000010802 */
[----:B------:R1:W-:Y:S01]  /*41d0*/  MUFU.EX2 R246, R3 ;  /* 0x0000000300f67308 */ /* 0x0003e20000000800 */
[----:B--2---:R-:W-:-:S05]  /*41e0*/  FMUL.FTZ R0, R100, c[0x0][0x2d0] ;  /* 0x0000b40064007a20 */ /* 0x004fca0000410000 */
[----:B------:R-:W-:Y:S01]  /*41f0*/  FSEL R0, R0, RZ, P0 ;  /* 0x000000ff00007208 */ /* 0x000fe20000000000 */
[----:B-1----:R-:W-:Y:S02]  /*4200*/  FFMA.FTZ R3, R13, c[0x0][0x2d0], -R2 ;  /* 0x0000b4000d037a23 */ /* 0x002fe40000010802 */
[----:B------:R-:W1:Y:S02]  /*4210*/  LDSM.16.MT88.4 R12, [R195+0x2000] ;  /* 0x00200000c30c783b */ /* 0x000e640000004200 */
[----:B------:R2:W4:Y:S02]  /*4220*/  MUFU.EX2 R248, R3 ;  /* 0x0000000300f87308 */ /* 0x0005240000000800 */
[----:B--2---:R-:W-:-:S06]  /*4230*/  FFMA.FTZ R3, R4, c[0x0][0x2d0], -R0 ;  /* 0x0000b40004037a23 */ /* 0x004fcc0000010800 */
[----:B------:R2:W-:Y:S02]  /*4240*/  MUFU.EX2 R244, R3 ;  /* 0x0000000300f47308 */ /* 0x0005e40000000800 */
[----:B--2---:R-:W-:-:S06]  /*4250*/  FFMA.FTZ R3, R5, c[0x0][0x2d0], -R0 ;  /* 0x0000b40005037a23 */ /* 0x004fcc0000010800 */
[----:B------:R2:W5:Y:S02]  /*4260*/  MUFU.EX2 R243, R3 ;  /* 0x0000000300f37308 */ /* 0x0005640000000800 */
[----:B--2---:R-:W-:-:S06]  /*4270*/  FFMA.FTZ R3, R7, c[0x0][0x2d0], -R0 ;  /* 0x0000b40007037a23 */ /* 0x004fcc0000010800 */
[----:B------:R2:W-:Y:S02]  /*4280*/  MUFU.EX2 R242, R3 ;  /* 0x0000000300f27308 */ /* 0x0005e40000000800 */
[----:B--2---:R-:W-:Y:S02]  /*4290*/  FFMA.FTZ R3, R8, c[0x0][0x2d0], -R0 ;  /* 0x0000b40008037a23 */ /* 0x004fe40000010800 */
[----:B------:R-:W2:Y:S04]  /*42a0*/  LDSM.16.MT88.4 R8, [R139+0x2000] ;  /* 0x002000008b08783b */ /* 0x000ea80000004200 */
[----:B------:R-:W1:Y:S01]  /*42b0*/  MUFU.EX2 R245, R3 ;  /* 0x0000000300f57308 */ /* 0x000e620000000800 */
[----:B---3--:R-:W-:Y:S02]  /*42c0*/  F2FP.BF16.PACK_AB R4, R247, R249 ;  /* 0x000000f9f704723e */ /* 0x008fe400000010ff */
[----:B----4-:R-:W-:-:S02]  /*42d0*/  F2FP.BF16.PACK_AB R6, R248, R246 ;  /* 0x000000f6f806723e */ /* 0x010fc400000010ff */
[----:B-----5:R-:W-:Y:S02]  /*42e0*/  F2FP.BF16.PACK_AB R5, R243, R244 ;  /* 0x000000f4f305723e */ /* 0x020fe400000010ff */
[----:B-1----:R-:W-:Y:S01]  /*42f0*/  F2FP.BF16.PACK_AB R7, R245, R242 ;  /* 0x000000f2f507723e */ /* 0x002fe200000010ff */
[----:B------:R-:W-:-:S06]  /*4300*/  FFMA.FTZ R3, R43, c[0x0][0x2d0], -R2 ;  /* 0x0000b4002b037a23 */ /* 0x000fcc0000010802 */
[C---:B------:R-:W-:Y:S08]  /*4310*/  HMMA.16816.F32.BF16 R92, R4.reuse, R20, RZ ;  /* 0x00000014045c723c */ /* 0x040ff000000418ff */
[C---:B------:R-:W-:Y:S01]  /*4320*/  HMMA.16816.F32.BF16 R88, R4.reuse, R22, RZ ;  /* 0x000000160458723c */ /* 0x040fe200000418ff */
[----:B------:R-:W1:Y:S07]  /*4330*/  LDSM.16.MT88.4 R20, [R195+0x4000] ;  /* 0x00400000c314783b */ /* 0x000e6e0000004200 */
[C---:B------:R-:W-:Y:S08]  /*4340*/  HMMA.16816.F32.BF16 R76, R4.reuse, R12, RZ ;  /* 0x0000000c044c723c */ /* 0x040ff000000418ff */
[C---:B------:R-:W-:Y:S01]  /*4350*/  HMMA.16816.F32.BF16 R72, R4.reuse, R14, RZ ;  /* 0x0000000e0448723c */ /* 0x040fe200000418ff */
[----:B------:R-:W3:Y:S07]  /*4360*/  LDSM.16.MT88.4 R12, [R196+0x4000] ;  /* 0x00400000c40c783b */ /* 0x000eee0000004200 */
[C---:B--2---:R-:W-:Y:S08]  /*4370*/  HMMA.16816.F32.BF16 R64, R4.reuse, R8, RZ ;  /* 0x000000080440723c */ /* 0x044ff000000418ff */
[----:B------:R-:W-:Y:S01]  /*4380*/  HMMA.16816.F32.BF16 R68, R4, R10, RZ ;  /* 0x0000000a0444723c */ /* 0x000fe200000418ff */
[----:B------:R1:W2:Y:S01]  /*4390*/  LDSM.16.MT88.4 R8, [R116+0x4000] ;  /* 0x004000007408783b */ /* 0x0002a20000004200 */
[----:B------:R4:W-:Y:S02]  /*43a0*/  MUFU.EX2 R239, R3 ;  /* 0x0000000300ef7308 */ /* 0x0009e40000000800 */
[----:B----4-:R-:W-:-:S06]  /*43b0*/  FFMA.FTZ R3, R42, c[0x0][0x2d0], -R2 ;  /* 0x0000b4002a037a23 */ /* 0x010fcc0000010802 */
[----:B------:R4:W5:Y:S01]  /*43c0*/  MUFU.EX2 R241, R3 ;  /* 0x0000000300f17308 */ /* 0x0009620000000800 */
[----:B------:R-:W-:Y:S01]  /*43d0*/  HMMA.16816.F32.BF16 R84, R4, R16, RZ ;  /* 0x000000100454723c */ /* 0x000fe200000418ff */
[----:B----4-:R-:W-:-:S06]  /*43e0*/  FFMA.FTZ R3, R46, c[0x0][0x2d0], -R2 ;  /* 0x0000b4002e037a23 */ /* 0x010fcc0000010802 */
[----:B------:R4:W-:Y:S01]  /*43f0*/  MUFU.EX2 R238, R3 ;  /* 0x0000000300ee7308 */ /* 0x0009e20000000800 */
[----:B------:R-:W-:Y:S01]  /*4400*/  HMMA.16816.F32.BF16 R80, R4, R18, RZ ;  /* 0x000000120450723c */ /* 0x000fe200000418ff */
[----:B------:R-:W1:Y:S01]  /*4410*/  LDSM.16.MT88.4 R16, [R139+0x4000] ;  /* 0x004000008b10783b */ /* 0x000e620000004200 */
[----:B----4-:R-:W-:-:S05]  /*4420*/  FFMA.FTZ R3, R47, c[0x0][0x2d0], -R2 ;  /* 0x0000b4002f037a23 */ /* 0x010fca0000010802 */
[----:B------:R4:W-:Y:S01]  /*4430*/  MUFU.EX2 R240, R3 ;  /* 0x0000000300f07308 */ /* 0x0009e20000000800 */
[----:B------:R-:W-:Y:S01]  /*4440*/  HMMA.16816.F32.BF16 R48, R4, R36, RZ ;  /* 0x000000240430723c */ /* 0x000fe200000418ff */
[----:B----4-:R-:W-:-:S06]  /*4450*/  FFMA.FTZ R3, R41, c[0x0][0x2d0], -R0 ;  /* 0x0000b40029037a23 */ /* 0x010fcc0000010800 */
[----:B------:R4:W-:Y:S01]  /*4460*/  MUFU.EX2 R235, R3 ;  /* 0x0000000300eb7308 */ /* 0x0009e20000000800 */
[----:B------:R-:W-:Y:S01]  /*4470*/  HMMA.16816.F32.BF16 R52, R4, R38, RZ ;  /* 0x000000260434723c */ /* 0x000fe200000418ff */
[----:B------:R-:W1:Y:S01]  /*4480*/  LDSM.16.MT88.4 R36, [R195+0x800] ;  /* 0x00080000c324783b */ /* 0x000e620000004200 */
[----:B----4-:R-:W-:-:S06]  /*4490*/  FFMA.FTZ R3, R40, c[0x0][0x2d0], -R0 ;  /* 0x0000b40028037a23 */ /* 0x010fcc0000010800 */
[C---:B------:R-:W-:Y:S01]  /*44a0*/  HMMA.16816.F32.BF16 R112, R4.reuse, R32, RZ ;  /* 0x000000200470723c */ /* 0x040fe200000418ff */
[----:B------:R-:W4:Y:S01]  /*44b0*/  LDSM.16.MT88.4 R40, [R139+0x800] ;  /* 0x000800008b28783b */ /* 0x000f220000004200 */
[----:B------:R2:W1:Y:S06]  /*44c0*/  MUFU.EX2 R237, R3 ;  /* 0x0000000300ed7308 */ /* 0x00046c0000000800 */
[----:B------:R-:W-:Y:S01]  /*44d0*/  HMMA.16816.F32.BF16 R108, R4, R34, RZ ;  /* 0x00000022046c723c */ /* 0x000fe200000418ff */
[----:B------:R-:W1:Y:S01]  /*44e0*/  LDSM.16.MT88.4 R32, [R196+0x800] ;  /* 0x00080000c420783b */ /* 0x000e620000004200 */
[----:B--2---:R-:W-:-:S06]  /*44f0*/  FFMA.FTZ R3, R44, c[0x0][0x2d0], -R0 ;  /* 0x0000b4002c037a23 */ /* 0x004fcc0000010800 */
[C---:B------:R-:W-:Y:S01]  /*4500*/  HMMA.16816.F32.BF16 R96, R4.reuse, R28, RZ ;  /* 0x0000001c0460723c */ /* 0x040fe200000418ff */
[----:B------:R2:W-:Y:S07]  /*4510*/  MUFU.EX2 R234, R3 ;  /* 0x0000000300ea7308 */ /* 0x0005ee0000000800 */
[C---:B------:R-:W-:Y:S01]  /*4520*/  HMMA.16816.F32.BF16 R104, R4.reuse, R30, RZ ;  /* 0x0000001e0468723c */ /* 0x040fe200000418ff */
[----:B------:R-:W4:Y:S07]  /*4530*/  LDSM.16.MT88.4 R28, [R138+0x800] ;  /* 0x000800008a1c783b */ /* 0x000f2e0000004200 */
[----:B------:R-:W-:Y:S01]  /*4540*/  HMMA.16816.F32.BF16 R60, R4, R24, RZ ;  /* 0x00000018043c723c */ /* 0x000fe200000418ff */
[----:B--2---:R-:W-:-:S07]  /*4550*/  FFMA.FTZ R3, R45, c[0x0][0x2d0], -R0 ;  /* 0x0000b4002d037a23 */ /* 0x004fce0000010800 */
[C---:B------:R-:W-:Y:S01]  /*4560*/  HMMA.16816.F32.BF16 R56, R4.reuse, R26, RZ ;  /* 0x0000001a0438723c */ /* 0x040fe200000418ff */
[----:B------:R-:W2:Y:S07]  /*4570*/  LDSM.16.MT88.4 R24, [R195+0x2800] ;  /* 0x00280000c318783b */ /* 0x000eae0000004200 */
[C---:B-1----:R-:W-:Y:S08]  /*4580*/  HMMA.16816.F32.BF16 R116, R4.reuse, R20, RZ ;  /* 0x000000140474723c */ /* 0x042ff000000418ff */
[C---:B------:R-:W-:Y:S01]  /*4590*/  HMMA.16816.F32.BF16 R120, R4.reuse, R22, RZ ;  /* 0x000000160478723c */ /* 0x040fe200000418ff */
[----:B------:R-:W1:Y:S07]  /*45a0*/  LDSM.16.MT88.4 R20, [R139+0x2800] ;  /* 0x002800008b14783b */ /* 0x000e6e0000004200 */
[C---:B---3--:R-:W-:Y:S08]  /*45b0*/  HMMA.16816.F32.BF16 R44, R4.reuse, R12, RZ ;  /* 0x0000000c042c723c */ /* 0x048ff000000418ff */
[C---:B------:R-:W-:Y:S01]  /*45c0*/  HMMA.16816.F32.BF16 R140, R4.reuse, R14, RZ ;  /* 0x0000000e048c723c */ /* 0x040fe200000418ff */
[----:B------:R-:W3:Y:S07]  /*45d0*/  LDSM.16.MT88.4 R12, [R196+0x2800] ;  /* 0x00280000c40c783b */ /* 0x000eee0000004200 */
[C---:B------:R-:W-:Y:S08]  /*45e0*/  HMMA.16816.F32.BF16 R148, R4.reuse, R8, RZ ;  /* 0x000000080494723c */ /* 0x040ff000000418ff */
[C---:B------:R-:W-:Y:S01]  /*45f0*/  HMMA.16816.F32.BF16 R156, R4.reuse, R10, RZ ;  /* 0x0000000a049c723c */ /* 0x040fe200000418ff */
[----:B------:R-:W1:Y:S01]  /*4600*/  LDSM.16.MT88.4 R8, [R138+0x2800] ;  /* 0x002800008a08783b */ /* 0x000e620000004200 */
[----:B------:R-:W2:Y:S06]  /*4610*/  MUFU.EX2 R236, R3 ;  /* 0x0000000300ec7308 */ /* 0x000eac0000000800 */
[C---:B------:R-:W-:Y:S08]  /*4620*/  HMMA.16816.F32.BF16 R124, R4.reuse, R16, RZ ;  /* 0x00000010047c723c */ /* 0x040ff000000418ff */
[----:B------:R-:W-:Y:S01]  /*4630*/  HMMA.16816.F32.BF16 R132, R4, R18, RZ ;  /* 0x000000120484723c */ /* 0x000fe200000418ff */
[----:B------:R-:W1:Y:S06]  /*4640*/  LDSM.16.MT88.4 R16, [R195+0x4800] ;  /* 0x00480000c310783b */ /* 0x000e6c0000004200 */
[----:B-----5:R-:W-:-:S02]  /*4650*/  F2FP.BF16.PACK_AB R4, R241, R239 ;  /* 0x000000eff104723e */ /* 0x020fc400000010ff */
[----:B------:R-:W-:Y:S02]  /*4660*/  F2FP.BF16.PACK_AB R5, R237, R235 ;  /* 0x000000ebed05723e */ /* 0x000fe400000010ff */
[----:B------:R-:W-:Y:S02]  /*4670*/  F2FP.BF16.PACK_AB R6, R240, R238 ;  /* 0x000000eef006723e */ /* 0x000fe400000010ff */
[----:B--2---:R-:W-:Y:S01]  /*4680*/  F2FP.BF16.PACK_AB R7, R236, R234 ;  /* 0x000000eaec07723e */ /* 0x004fe200000010ff */
[----:B------:R-:W-:-:S06]  /*4690*/  FFMA.FTZ R3, R131, c[0x0][0x2d0], -R2 ;  /* 0x0000b40083037a23 */ /* 0x000fcc0000010802 */
[C---:B------:R-:W-:Y:S08]  /*46a0*/  HMMA.16816.F32.BF16 R164, R4.reuse, R38, R108 ;  /* 0x0000002604a4723c */ /* 0x040ff0000004186c */
[C---:B----4-:R-:W-:Y:S01]  /*46b0*/  HMMA.16816.F32.BF16 R152, R4.reuse, R42, R104 ;  /* 0x0000002a0498723c */ /* 0x050fe20000041868 */
[----:B------:R2:W-:Y:S07]  /*46c0*/  MUFU.EX2 R184, R3 ;  /* 0x0000000300b87308 */ /* 0x0005ee0000000800 */
[C---:B------:R-:W-:Y:S08]  /*46d0*/  HMMA.16816.F32.BF16 R160, R4.reuse, R40, R96 ;  /* 0x0000002804a0723c */ /* 0x040ff00000041860 */
[C---:B------:R-:W-:Y:S08]  /*46e0*/  HMMA.16816.F32.BF16 R144, R4.reuse, R32, R92 ;  /* 0x000000200490723c */ /* 0x040ff0000004185c */
[C---:B------:R-:W-:Y:S08]  /*46f0*/  HMMA.16816.F32.BF16 R108, R4.reuse, R28, R84 ;  /* 0x0000001c046c723c */ /* 0x040ff00000041854 */
[C---:B------:R-:W-:Y:S01]  /*4700*/  HMMA.16816.F32.BF16 R104, R4.reuse, R30, R80 ;  /* 0x0000001e0468723c */ /* 0x040fe20000041850 */
[--C-:B--2---:R-:W-:Y:S01]  /*4710*/  FFMA.FTZ R3, R130, c[0x0][0x2d0], -R2.reuse ;  /* 0x0000b40082037a23 */ /* 0x104fe20000010802 */
[----:B------:R-:W-:Y:S06]  /*4720*/  LDSM.16.MT88.4 R28, [R195+0x5000] ;  /* 0x00500000c31c783b */ /* 0x000fec0000004200 */
[C---:B------:R-:W-:Y:S08]  /*4730*/  HMMA.16816.F32.BF16 R96, R4.reuse, R24, R76 ;  /* 0x000000180460723c */ /* 0x040ff0000004184c */
[C---:B------:R-:W-:Y:S01]  /*4740*/  HMMA.16816.F32.BF16 R92, R4.reuse, R26, R72 ;  /* 0x0000001a045c723c */ /* 0x040fe20000041848 */
[----:B------:R-:W2:Y:S07]  /*4750*/  LDSM.16.MT88.4 R24, [R139+0x4800] ;  /* 0x004800008b18783b */ /* 0x000eae0000004200 */
[C---:B-1----:R-:W-:Y:S08]  /*4760*/  HMMA.16816.F32.BF16 R84, R4.reuse, R22, R68 ;  /* 0x000000160454723c */ /* 0x042ff00000041844 */
[C---:B---3--:R-:W-:Y:S08]  /*4770*/  HMMA.16816.F32.BF16 R80, R4.reuse, R12, R60 ;  /* 0x0000000c0450723c */ /* 0x048ff0000004183c */
[C---:B------:R-:W-:Y:S08]  /*4780*/  HMMA.16816.F32.BF16 R68, R4.reuse, R8, R48 ;  /* 0x000000080444723c */ /* 0x040ff00000041830 */
[C---:B------:R-:W-:Y:S01]  /*4790*/  HMMA.16816.F32.BF16 R60, R4.reuse, R10, R52 ;  /* 0x0000000a043c723c */ /* 0x040fe20000041834 */
[----:B------:R-:W1:Y:S01]  /*47a0*/  LDSM.16.MT88.4 R8, [R138+0x4800] ;  /* 0x004800008a08783b */ /* 0x000e620000004200 */
[----:B------:R3:W4:Y:S06]  /*47b0*/  MUFU.EX2 R183, R3 ;  /* 0x0000000300b77308 */ /* 0x00072c0000000800 */
[----:B------:R-:W-:Y:S01]  /*47c0*/  HMMA.16816.F32.BF16 R76, R4, R14, R56 ;  /* 0x0000000e044c723c */ /* 0x000fe20000041838 */
[----:B------:R-:W5:Y:S01]  /*47d0*/  LDSM.16.MT88.4 R12, [R196+0x4800] ;  /* 0x00480000c40c783b */ /* 0x000f620000004200 */
[----:B---3--:R-:W-:-:S04]  /*47e0*/  FFMA.FTZ R3, R136, c[0x0][0x2d0], -R2 ;  /* 0x0000b40088037a23 */ /* 0x008fc80000010802 */
[----:B------:R3:W-:Y:S02]  /*47f0*/  MUFU.EX2 R182, R3 ;  /* 0x0000000300b67308 */ /* 0x0007e40000000800 */
[C---:B------:R-:W-:Y:S08]  /*4800*/  HMMA.16816.F32.BF16 R52, R4.reuse, R16, R116 ;  /* 0x000000100434723c */ /* 0x040ff00000041874 */
[----:B------:R-:W-:Y:S01]  /*4810*/  HMMA.16816.F32.BF16 R56, R4, R18, R120 ;  /* 0x000000120438723c */ /* 0x000fe20000041878 */
[----:B------:R-:W1:Y:S01]  /*4820*/  LDSM.16.MT88.4 R16, [R195+0x1000] ;  /* 0x00100000c310783b */ /* 0x000e620000004200 */
[----:B---3--:R-:W-:-:S04]  /*4830*/  FFMA.FTZ R3, R137, c[0x0][0x2d0], -R2 ;  /* 0x0000b40089037a23 */ /* 0x008fc80000010802 */
[----:B------:R3:W-:Y:S02]  /*4840*/  MUFU.EX2 R216, R3 ;  /* 0x0000000300d87308 */ /* 0x0007e40000000800 */
[----:B------:R-:W-:Y:S01]  /*4850*/  HMMA.16816.F32.BF16 R168, R4, R36, R112 ;  /* 0x0000002404a8723c */ /* 0x000fe20000041870 */
[----:B---3--:R-:W-:-:S05]  /*4860*/  FFMA.FTZ R3, R102, c[0x0][0x2d0], -R0 ;  /* 0x0000b40066037a23 */ /* 0x008fca0000010800 */
[----:B------:R3:W-:Y:S02]  /*4870*/  MUFU.EX2 R181, R3 ;  /* 0x0000000300b57308 */ /* 0x0007e40000000800 */
[----:B------:R-:W-:Y:S01]  /*4880*/  HMMA.16816.F32.BF16 R112, R4, R34, R88 ;  /* 0x000000220470723c */ /* 0x000fe20000041858 */
[----:B------:R-:W1:Y:S01]  /*4890*/  LDSM.16.MT88.4 R32, [R196+0x1000] ;  /* 0x00100000c420783b */ /* 0x000e620000004200 */
[----:B---3--:R-:W-:-:S04]  /*48a0*/  FFMA.FTZ R3, R103, c[0x0][0x2d0], -R0 ;  /* 0x0000b40067037a23 */ /* 0x008fc80000010800 */
[----:B------:R3:W1:Y:S02]  /*48b0*/  MUFU.EX2 R180, R3 ;  /* 0x0000000300b47308 */ /* 0x0006640000000800 */
[----:B------:R-:W-:Y:S01]  /*48c0*/  HMMA.16816.F32.BF16 R88, R4, R20, R64 ;  /* 0x000000140458723c */ /* 0x000fe20000041840 */
[----:B------:R-:W-:Y:S01]  /*48d0*/  LDSM.16.MT88.4 R20, [R139+0x3000] ;  /* 0x003000008b14783b */ /* 0x000fe20000004200 */
[----:B---3--:R-:W-:-:S04]  /*48e0*/  FFMA.FTZ R3, R128, c[0x0][0x2d0], -R0 ;  /* 0x0000b40080037a23 */ /* 0x008fc80000010800 */
[----:B------:R3:W-:Y:S02]  /*48f0*/  MUFU.EX2 R103, R3 ;  /* 0x0000000300677308 */ /* 0x0007e40000000800 */
[C---:B--2---:R-:W-:Y:S01]  /*4900*/  HMMA.16816.F32.BF16 R48, R4.reuse, R24, R124 ;  /* 0x000000180430723c */ /* 0x044fe2000004187c */
[----:B------:R-:W-:Y:S07]  /*4910*/  LDSM.16.MT88.4 R124, [R196+0x1800] ;  /* 0x00180000c47c783b */ /* 0x000fee0000004200 */
[----:B------:R-:W-:Y:S01]  /*4920*/  HMMA.16816.F32.BF16 R40, R4, R26, R132 ;  /* 0x0000001a0428723c */ /* 0x000fe20000041884 */
[----:B------:R-:W2:Y:S01]  /*4930*/  LDSM.16.MT88.4 R24, [R139+0x1000] ;  /* 0x001000008b18783b */ /* 0x000ea20000004200 */
[----:B---3--:R-:W-:-:S06]  /*4940*/  FFMA.FTZ R3, R129, c[0x0][0x2d0], -R0 ;  /* 0x0000b40081037a23 */ /* 0x008fcc0000010800 */
[C---:B-1----:R-:W-:Y:S01]  /*4950*/  HMMA.16816.F32.BF16 R72, R4.reuse, R8, R148 ;  /* 0x000000080448723c */ /* 0x042fe20000041894 */
[----:B------:R-:W1:Y:S07]  /*4960*/  MUFU.EX2 R102, R3 ;  /* 0x0000000300667308 */ /* 0x000e6e0000000800 */
[C---:B------:R-:W-:Y:S01]  /*4970*/  HMMA.16816.F32.BF16 R64, R4.reuse, R10, R156 ;  /* 0x0000000a0440723c */ /* 0x040fe2000004189c */
[----:B------:R-:W3:Y:S07]  /*4980*/  LDSM.16.MT88.4 R8, [R195+0x3000] ;  /* 0x00300000c308783b */ /* 0x000eee0000004200 */
[C---:B-----5:R-:W-:Y:S08]  /*4990*/  HMMA.16816.F32.BF16 R36, R4.reuse, R12, R44 ;  /* 0x0000000c0424723c */ /* 0x060ff0000004182c */
[----:B------:R-:W-:Y:S01]  /*49a0*/  HMMA.16816.F32.BF16 R44, R4, R14, R140 ;  /* 0x0000000e042c723c */ /* 0x000fe2000004188c */
[----:B------:R-:W-:Y:S06]  /*49b0*/  LDSM.16.MT88.4 R12, [R138+0x1000] ;  /* 0x001000008a0c783b */ /* 0x000fec0000004200 */
[----:B----4-:R-:W-:-:S02]  /*49c0*/  F2FP.BF16.PACK_AB R4, R183, R184 ;  /* 0x000000b8b704723e */ /* 0x010fc400000010ff */
[----:B------:R-:W-:Y:S02]  /*49d0*/  F2FP.BF16.PACK_AB R5, R180, R181 ;  /* 0x000000b5b405723e */ /* 0x000fe400000010ff */
[----:B------:R-:W-:Y:S02]  /*49e0*/  F2FP.BF16.PACK_AB R6, R216, R182 ;  /* 0x000000b6d806723e */ /* 0x000fe400000010ff */
[----:B-1----:R-:W-:-:S07]  /*49f0*/  F2FP.BF16.PACK_AB R7, R102, R103 ;  /* 0x000000676607723e */ /* 0x002fce00000010ff */
[C---:B------:R-:W-:Y:S08]  /*4a00*/  HMMA.16816.F32.BF16 R208, R4.reuse, R16, R168 ;  /* 0x0000001004d0723c */ /* 0x040ff000000418a8 */
[C---:B------:R-:W-:Y:S01]  /*4a10*/  HMMA.16816.F32.BF16 R176, R4.reuse, R18, R164 ;  /* 0x0000001204b0723c */ /* 0x040fe200000418a4 */
[----:B------:R-:W1:Y:S07]  /*4a20*/  LDSM.16.MT88.4 R16, [R196+0x3000] ;  /* 0x00300000c410783b */ /* 0x000e6e0000004200 */
[C---:B------:R-:W-:Y:S07]  /*4a30*/  HMMA.16816.F32.BF16 R168, R4.reuse, R34, R112 ;  /* 0x0000002204a8723c */ /* 0x040fee0000041870 */
[----:B------:R-:W-:Y:S01]  /*4a40*/  IMAD.IADD R115, R193, 0x1, R195 ;  /* 0x00000001c1737824 */ /* 0x000fe200078e02c3 */
[----:B--2---:R-:W-:Y:S01]  /*4a50*/  HMMA.16816.F32.BF16 R204, R4, R24, R160 ;  /* 0x0000001804cc723c */ /* 0x004fe200000418a0 */
[----:B------:R-:W-:-:S03]  /*4a60*/  FFMA.FTZ R3, R202, c[0x0][0x2d0], -R2 ;  /* 0x0000b400ca037a23 */ /* 0x000fc60000010802 */
[----:B------:R-:W-:Y:S04]  /*4a70*/  LDSM.16.MT88.4 R116, [R115+0x1800] ;  /* 0x001800007374783b */ /* 0x000fe80000004200 */
[C---:B------:R-:W-:Y:S01]  /*4a80*/  HMMA.16816.F32.BF16 R172, R4.reuse, R26, R152 ;  /* 0x0000001a04ac723c */ /* 0x040fe20000041898 */
[----:B------:R-:W2:Y:S07]  /*4a90*/  LDSM.16.MT88.4 R24, [R138+0x3000] ;  /* 0x003000008a18783b */ /* 0x000eae0000004200 */
[C---:B---3--:R-:W-:Y:S08]  /*4aa0*/  HMMA.16816.F32.BF16 R160, R4.reuse, R8, R96 ;  /* 0x0000000804a0723c */ /* 0x048ff00000041860 */
[----:B------:R-:W-:Y:S01]  /*4ab0*/  HMMA.16816.F32.BF16 R152, R4, R10, R92 ;  /* 0x0000000a0498723c */ /* 0x000fe2000004185c */
[----:B------:R-:W3:Y:S01]  /*4ac0*/  LDSM.16.MT88.4 R8, [R115+0x5000] ;  /* 0x005000007308783b */ /* 0x000ee20000004200 */
[----:B------:R-:W-:-:S05]  /*4ad0*/  IMAD.IADD R202, R193, 0x1, R196 ;  /* 0x00000001c1ca7824 */ /* 0x000fca00078e02c4 */
[----:B------:R-:W-:Y:S01]  /*4ae0*/  LDSM.16.MT88.4 R132, [R202+0x1800] ;  /* 0x00180000ca84783b */ /* 0x000fe20000004200 */
[C---:B------:R-:W-:Y:S08]  /*4af0*/  HMMA.16816.F32.BF16 R120, R4.reuse, R32, R144 ;  /* 0x000000200478723c */ /* 0x040ff00000041890 */
[C---:B-1----:R-:W-:Y:S01]  /*4b00*/  HMMA.16816.F32.BF16 R144, R4.reuse, R16, R80 ;  /* 0x000000100490723c */ /* 0x042fe20000041850 */
[----:B------:R-:W-:Y:S07]  /*4b10*/  LDSM.16.MT88.4 R80, [R115+0x5800] ;  /* 0x005800007350783b */ /* 0x000fee0000004200 */
[C---:B------:R-:W-:Y:S01]  /*4b20*/  HMMA.16816.F32.BF16 R140, R4.reuse, R18, R76 ;  /* 0x00000012048c723c */ /* 0x040fe2000004184c */
[----:B------:R-:W1:Y:S07]  /*4b30*/  LDSM.16.MT88.4 R16, [R202+0x5000] ;  /* 0x00500000ca10783b */ /* 0x000e6e0000004200 */
[C---:B------:R-:W-:Y:S01]  /*4b40*/  HMMA.16816.F32.BF16 R128, R4.reuse, R12, R108 ;  /* 0x0000000c0480723c */ /* 0x040fe2000004186c */
[----:B------:R-:W-:Y:S07]  /*4b50*/  LDSM.16.MT88.4 R108, [R195+0x1800] ;  /* 0x00180000c36c783b */ /* 0x000fee0000004200 */
[C---:B------:R-:W-:Y:S01]  /*4b60*/  HMMA.16816.F32.BF16 R164, R4.reuse, R14, R104 ;  /* 0x0000000e04a4723c */ /* 0x040fe20000041868 */
[----:B------:R-:W4:Y:S07]  /*4b70*/  LDSM.16.MT88.4 R12, [R196+0x5000] ;  /* 0x00500000c40c783b */ /* 0x000f2e0000004200 */
[C---:B------:R-:W-:Y:S01]  /*4b80*/  HMMA.16816.F32.BF16 R148, R4.reuse, R22, R84 ;  /* 0x000000160494723c */ /* 0x040fe20000041854 */
[----:B------:R5:W-:Y:S07]  /*4b90*/  MUFU.EX2 R23, R3 ;  /* 0x0000000300177308 */ /* 0x000bee0000000800 */
[----:B------:R-:W-:Y:S01]  /*4ba0*/  HMMA.16816.F32.BF16 R156, R4, R20, R88 ;  /* 0x00000014049c723c */ /* 0x000fe20000041858 */
[----:B------:R-:W-:Y:S01]  /*4bb0*/  LDSM.16.MT88.4 R88, [R196+0x5800] ;  /* 0x00580000c458783b */ /* 0x000fe20000004200 */
[----:B-----5:R-:W-:-:S04]  /*4bc0*/  FFMA.FTZ R3, R212, c[0x0][0x2d0], -R2 ;  /* 0x0000b400d4037a23 */ /* 0x020fc80000010802 */
[----:B------:R5:W1:Y:S02]  /*4bd0*/  MUFU.EX2 R22, R3 ;  /* 0x0000000300167308 */ /* 0x000a640000000800 */
[----:B--2---:R-:W-:Y:S01]  /*4be0*/  HMMA.16816.F32.BF16 R136, R4, R24, R68 ;  /* 0x000000180488723c */ /* 0x004fe20000041844 */
[--C-:B-----5:R-:W-:Y:S02]  /*4bf0*/  FFMA.FTZ R3, R217, c[0x0][0x2d0], -R2.reuse ;  /* 0x0000b400d9037a23 */ /* 0x120fe40000010802 */
[----:B------:R-:W-:-:S05]  /*4c00*/  FFMA.FTZ R2, R220, c[0x0][0x2d0], -R2 ;  /* 0x0000b400dc027a23 */ /* 0x000fca0000010802 */
[C---:B------:R-:W-:Y:S01]  /*4c10*/  HMMA.16816.F32.BF16 R32, R4.reuse, R26, R60 ;  /* 0x0000001a0420723c */ /* 0x040fe2000004183c */
[----:B------:R2:W-:Y:S07]  /*4c20*/  MUFU.EX2 R20, R2 ;  /* 0x0000000200147308 */ /* 0x0005ee0000000800 */
[----:B---3--:R-:W-:Y:S01]  /*4c30*/  HMMA.16816.F32.BF16 R24, R4, R10, R40 ;  /* 0x0000000a0418723c */ /* 0x008fe20000041828 */
[----:B------:R-:W3:Y:S01]  /*4c40*/  LDSM.16.MT88.4 R40, [R195+0x3800] ;  /* 0x00380000c328783b */ /* 0x000ee20000004200 */
[----:B--2---:R-:W-:-:S04]  /*4c50*/  FFMA.FTZ R2, R185, c[0x0][0x2d0], -R0 ;  /* 0x0000b400b9027a23 */ /* 0x004fc80000010800 */
[----:B------:R2:W-:Y:S02]  /*4c60*/  MUFU.EX2 R10, R2 ;  /* 0x00000002000a7308 */ /* 0x0005e40000000800 */
[----:B------:R-:W-:Y:S01]  /*4c70*/  HMMA.16816.F32.BF16 R76, R4, R8, R48 ;  /* 0x00000008044c723c */ /* 0x000fe20000041830 */
[----:B------:R5:W1:Y:S01]  /*4c80*/  LDSM.16.MT88.4 R48, [R115+0x3800] ;  /* 0x003800007330783b */ /* 0x000a620000004200 */
[----:B--2---:R-:W-:-:S04]  /*4c90*/  FFMA.FTZ R2, R201, c[0x0][0x2d0], -R0 ;  /* 0x0000b400c9027a23 */ /* 0x004fc80000010800 */
[----:B------:R2:W1:Y:S08]  /*4ca0*/  MUFU.EX2 R9, R2 ;  /* 0x0000000200097308 */ /* 0x0004700000000800 */
[----:B------:R-:W1:Y:S01]  /*4cb0*/  MUFU.EX2 R21, R3 ;  /* 0x0000000300157308 */ /* 0x000e620000000800 */
[--C-:B--2---:R-:W-:Y:S02]  /*4cc0*/  FFMA.FTZ R2, R186, c[0x0][0x2d0], -R0.reuse ;  /* 0x0000b400ba027a23 */ /* 0x104fe40000010800 */
[----:B------:R-:W-:-:S05]  /*4cd0*/  FFMA.FTZ R0, R203, c[0x0][0x2d0], -R0 ;  /* 0x0000b400cb007a23 */ /* 0x000fca0000010800 */
[----:B------:R2:W-:Y:S08]  /*4ce0*/  MUFU.EX2 R8, R2 ;  /* 0x0000000200087308 */ /* 0x0005f00000000800 */
[----:B------:R1:W1:Y:S01]  /*4cf0*/  MUFU.EX2 R3, R0 ;  /* 0x0000000000037308 */ /* 0x0002620000000800 */
[----:B--2---:R-:W-:-:S04]  /*4d00*/  FADD.FTZ R2, R249, R247 ;  /* 0x000000f7f9027221 */ /* 0x004fc80000010000 */
[----:B------:R-:W-:Y:S02]  /*4d10*/  FADD.FTZ R2, R246, R2 ;  /* 0x00000002f6027221 */ /* 0x000fe40000010000 */
[----:B-1----:R-:W-:-:S04]  /*4d20*/  FADD.FTZ R0, R244, R243 ;  /* 0x000000f3f4007221 */ /* 0x002fc80000010000 */
[----:B------:R-:W-:Y:S01]  /*4d30*/  FADD.FTZ R0, R242, R0 ;  /* 0x00000000f2007221 */ /* 0x000fe20000010000 */
[----:B------:R-:W-:Y:S01]  /*4d40*/  HMMA.16816.F32.BF16 R68, R4, R28, R52 ;  /* 0x0000001c0444723c */ /* 0x000fe20000041834 */
[----:B------:R-:W-:Y:S02]  /*4d50*/  FADD.FTZ R2, R248, R2 ;  /* 0x00000002f8027221 */ /* 0x000fe40000010000 */
[----:B------:R-:W-:Y:S02]  /*4d60*/  FADD.FTZ R0, R245, R0 ;  /* 0x00000000f5007221 */ /* 0x000fe40000010000 */
[----:B------:R-:W-:-:S03]  /*4d70*/  FADD.FTZ R2, R239, R2 ;  /* 0x00000002ef027221 */ /* 0x000fc60000010000 */
[----:B------:R-:W-:Y:S01]  /*4d80*/  HMMA.16816.F32.BF16 R92, R4, R16, R72 ;  /* 0x00000010045c723c */ /* 0x000fe20000041848 */
[----:B------:R-:W-:Y:S01]  /*4d90*/  LDSM.16.MT88.4 R72, [R195+0x5800] ;  /* 0x00580000c348783b */ /* 0x000fe20000004200 */
[----:B------:R-:W-:-:S06]  /*4da0*/  FADD.FTZ R0, R235, R0 ;  /* 0x00000000eb007221 */ /* 0x000fcc0000010000 */
[----:B------:R-:W-:Y:S01]  /*4db0*/  HMMA.16816.F32.BF16 R28, R4, R30, R56 ;  /* 0x0000001e041c723c */ /* 0x000fe20000041838 */
[----:B------:R-:W1:Y:S01]  /*4dc0*/  LDSM.16.MT88.4 R56, [R196+0x3800] ;  /* 0x00380000c438783b */ /* 0x000e620000004200 */
[----:B------:R-:W-:-:S06]  /*4dd0*/  FADD.FTZ R2, R241, R2 ;  /* 0x00000002f1027221 */ /* 0x000fcc0000010000 */
[----:B----4-:R-:W-:Y:S01]  /*4de0*/  HMMA.16816.F32.BF16 R84, R4, R12, R36 ;  /* 0x0000000c0454723c */ /* 0x010fe20000041824 */
[----:B------:R-:W-:-:S07]  /*4df0*/  FADD.FTZ R0, R237, R0 ;  /* 0x00000000ed007221 */ /* 0x000fce0000010000 */
[C---:B------:R-:W-:Y:S01]  /*4e00*/  HMMA.16816.F32.BF16 R16, R4.reuse, R18, R64 ;  /* 0x000000120410723c */ /* 0x040fe20000041840 */
[----:B------:R-:W2:Y:S07]  /*4e10*/  LDSM.16.MT88.4 R64, [R202+0x3800] ;  /* 0x00380000ca40783b */ /* 0x000eae0000004200 */
[----:B------:R-:W-:Y:S01]  /*4e20*/  HMMA.16816.F32.BF16 R12, R4, R14, R44 ;  /* 0x0000000e040c723c */ /* 0x000fe2000004182c */
[----:B------:R-:W4:Y:S01]  /*4e30*/  LDSM.16.MT88.4 R4, [R202+0x5800] ;  /* 0x00580000ca04783b */ /* 0x000f220000004200 */
[----:B------:R-:W-:-:S02]  /*4e40*/  FADD.FTZ R2, R238, R2 ;  /* 0x00000002ee027221 */ /* 0x000fc40000010000 */
[----:B------:R-:W-:Y:S02]  /*4e50*/  FADD.FTZ R0, R234, R0 ;  /* 0x00000000ea007221 */ /* 0x000fe40000010000 */
[----:B------:R-:W-:Y:S02]  /*4e60*/  FADD.FTZ R2, R240, R2 ;  /* 0x00000002f0027221 */ /* 0x000fe40000010000 */
[----:B------:R-:W-:Y:S02]  /*4e70*/  FADD.FTZ R0, R236, R0 ;  /* 0x00000000ec007221 */ /* 0x000fe40000010000 */
[----:B------:R-:W-:Y:S02]  /*4e80*/  FADD.FTZ R2, R184, R2 ;  /* 0x00000002b8027221 */ /* 0x000fe40000010000 */
[----:B------:R-:W-:Y:S02]  /*4e90*/  FADD.FTZ R0, R181, R0 ;  /* 0x00000000b5007221 */ /* 0x000fe40000010000 */
[----:B------:R-:W-:-:S02]  /*4ea0*/  FADD.FTZ R2, R183, R2 ;  /* 0x00000002b7027221 */ /* 0x000fc40000010000 */
[----:B------:R-:W-:Y:S02]  /*4eb0*/  FADD.FTZ R0, R180, R0 ;  /* 0x00000000b4007221 */ /* 0x000fe40000010000 */
[----:B------:R-:W-:Y:S02]  /*4ec0*/  FADD.FTZ R2, R182, R2 ;  /* 0x00000002b6027221 */ /* 0x000fe40000010000 */
[----:B------:R-:W-:Y:S01]  /*4ed0*/  FADD.FTZ R0, R103, R0 ;  /* 0x0000000067007221 */ /* 0x000fe20000010000 */
[----:B------:R-:W-:Y:S01]  /*4ee0*/  ISETP.GE.AND P0, PT, R197, 0x3, PT ;  /* 0x00000003c500780c */ /* 0x000fe20003f06270 */
[----:B------:R-:W-:Y:S02]  /*4ef0*/  FADD.FTZ R216, R216, R2 ;  /* 0x00000002d8d87221 */ /* 0x000fe40000010000 */
[----:B------:R-:W-:Y:S01]  /*4f00*/  FADD.FTZ R217, R102, R0 ;  /* 0x0000000066d97221 */ /* 0x000fe20000010000 */
[----:B------:R-:W-:Y:S01]  /*4f10*/  F2FP.BF16.PACK_AB R96, R22, R23 ;  /* 0x000000171660723e */ /* 0x000fe200000010ff */
[----:B------:R-:W-:Y:S01]  /*4f20*/  FADD.FTZ R216, R23, R216 ;  /* 0x000000d817d87221 */ /* 0x000fe20000010000 */
[----:B------:R-:W-:Y:S01]  /*4f30*/  F2FP.BF16.PACK_AB R97, R9, R10 ;  /* 0x0000000a0961723e */ /* 0x000fe200000010ff */
[----:B------:R-:W-:Y:S01]  /*4f40*/  FADD.FTZ R217, R10, R217 ;  /* 0x000000d90ad97221 */ /* 0x000fe20000010000 */
[----:B------:R-:W-:-:S02]  /*4f50*/  F2FP.BF16.PACK_AB R98, R20, R21 ;  /* 0x000000151462723e */ /* 0x000fc400000010ff */
[----:B------:R-:W-:Y:S01]  /*4f60*/  F2FP.BF16.PACK_AB R99, R3, R8 ;  /* 0x000000080363723e */ /* 0x000fe200000010ff */
[----:B------:R-:W-:Y:S02]  /*4f70*/  FADD.FTZ R216, R22, R216 ;  /* 0x000000d816d87221 */ /* 0x000fe40000010000 */
[----:B------:R-:W-:Y:S01]  /*4f80*/  FADD.FTZ R217, R9, R217 ;  /* 0x000000d909d97221 */ /* 0x000fe20000010000 */
[----:B------:R-:W-:Y:S01]  /*4f90*/  BSSY B0, `(.L_x_1445) ;  /* 0x000006e000007945 */ /* 0x000fe20003800000 */
[----:B------:R-:W-:Y:S02]  /*4fa0*/  FADD.FTZ R216, R21, R216 ;  /* 0x000000d815d87221 */ /* 0x000fe40000010000 */
[----:B------:R-:W-:Y:S01]  /*4fb0*/  HMMA.16816.F32.BF16 R104, R96, R108, R208 ;  /* 0x0000006c6068723c */ /* 0x000fe200000418d0 */
[----:B------:R-:W-:Y:S02]  /*4fc0*/  FADD.FTZ R217, R8, R217 ;  /* 0x000000d908d97221 */ /* 0x000fe40000010000 */
[----:B------:R-:W-:-:S05]  /*4fd0*/  FADD.FTZ R216, R20, R216 ;  /* 0x000000d814d87221 */ /* 0x000fca0000010000 */
[----:B-----5:R-:W-:Y:S01]  /*4fe0*/  HMMA.16816.F32.BF16 R112, R96, R116, R204 ;  /* 0x000000746070723c */ /* 0x020fe200000418cc */
[----:B------:R-:W-:-:S07]  /*4ff0*/  FADD.FTZ R217, R3, R217 ;  /* 0x000000d903d97221 */ /* 0x000fce0000010000 */
[C---:B------:R-:W-:Y:S08]  /*5000*/  HMMA.16816.F32.BF16 R120, R96.reuse, R124, R120 ;  /* 0x0000007c6078723c */ /* 0x040ff00000041878 */
[C---:B------:R-:W-:Y:S08]  /*5010*/  HMMA.16816.F32.BF16 R128, R96.reuse, R132, R128 ;  /* 0x000000846080723c */ /* 0x040ff00000041880 */
[C---:B---3--:R-:W-:Y:S08]  /*5020*/  HMMA.16816.F32.BF16 R36, R96.reuse, R40, R160 ;  /* 0x000000286024723c */ /* 0x048ff000000418a0 */
[C---:B------:R-:W-:Y:S08]  /*5030*/  HMMA.16816.F32.BF16 R44, R96.reuse, R48, R156 ;  /* 0x00000030602c723c */ /* 0x040ff0000004189c */
[C---:B-1----:R-:W-:Y:S08]  /*5040*/  HMMA.16816.F32.BF16 R52, R96.reuse, R56, R144 ;  /* 0x000000386034723c */ /* 0x042ff00000041890 */
[C---:B--2---:R-:W-:Y:S08]  /*5050*/  HMMA.16816.F32.BF16 R60, R96.reuse, R64, R136 ;  /* 0x00000040603c723c */ /* 0x044ff00000041888 */
        /* <DEDUP_REMOVED lines=16> */
[----:B------:R-:W-:Y:S07]  /*5160*/  @!UPT UIADD3 URZ, URZ, URZ, URZ ;  /* 0x0000003f3f3ff290 */ /* 0x000fee000fffe03f */
[----:B------:R-:W-:Y:S11]  /*5170*/  @!P0 BRA `(.L_x_1446) ;  /* 0x000004f000008947 */ /* 0x000ff60003800000 */
[----:B------:R-:W-:Y:S02]  /*5180*/  IMAD R199, R197, 0x40, R228 ;  /* 0x00000040c5c77824 */ /* 0x000fe400078e02e4 */
[----:B------:R-:W-:-:S03]  /*5190*/  IMAD.MOV.U32 R198, RZ, RZ, RZ ;  /* 0x000000ffffc67224 */ /* 0x000fc600078e00ff */
        /* <DEDUP_REMOVED lines=10> */
[----:B------:R-:W-:Y:S01]  /*5240*/  SHF.R.S32.HI R11, RZ, 0x1f, R214 ;  /* 0x0000001fff0b7819 */ /* 0x000fe200000114d6 */
[----:B------:R-:W-:Y:S01]  /*5250*/  IMAD.SHL.U32 R18, R214, 0x2, RZ ;  /* 0x00000002d6127824 */ /* 0x000fe200078e00ff */
[----:B------:R-:W-:Y:S01]  /*5260*/  SHF.R.S32.HI R28, RZ, 0x1f, R213 ;  /* 0x0000001fff1c7819 */ /* 0x000fe200000114d5 */
[----:B------:R-:W-:Y:S01]  /*5270*/  IMAD R199, R0, c[0x0][0x2b8], R199 ;  /* 0x0000ae0000c77a24 */ /* 0x000fe200078e02c7 */
[----:B------:R-:W-:Y:S01]  /*5280*/  SHF.L.U64.HI R15, R214, 0x1, R11 ;  /* 0x00000001d60f7819 */ /* 0x000fe2000001020b */
[----:B------:R-:W-:Y:S01]  /*5290*/  IMAD.SHL.U32 R17, R213, 0x2, RZ ;  /* 0x00000002d5117824 */ /* 0x000fe200078e00ff */
[----:B------:R-:W-:Y:S01]  /*52a0*/  SHF.R.S32.HI R11, RZ, 0x1f, R200 ;  /* 0x0000001fff0b7819 */ /* 0x000fe200000114c8 */
[----:B------:R-:W-:Y:S01]  /*52b0*/  IMAD.SHL.U32 R16, R200, 0x2, RZ ;  /* 0x00000002c8107824 */ /* 0x000fe200078e00ff */
[----:B------:R-:W-:-:S02]  /*52c0*/  SHF.R.S32.HI R0, RZ, 0x1f, R199 ;  /* 0x0000001fff007819 */ /* 0x000fc400000114c7 */
[----:B------:R-:W-:Y:S02]  /*52d0*/  SHF.L.U64.HI R14, R213, 0x1, R28 ;  /* 0x00000001d50e7819 */ /* 0x000fe4000001021c */
[----:B------:R-:W-:Y:S01]  /*52e0*/  SHF.L.U64.HI R13, R200, 0x1, R11 ;  /* 0x00000001c80d7819 */ /* 0x000fe2000001020b */
[----:B------:R-:W-:-:S04]  /*52f0*/  IMAD R0, R0, c[0x0][0x1e0], RZ ;  /* 0x0000780000007a24 */ /* 0x000fc800078e02ff */
        /* <DEDUP_REMOVED lines=13> */
.L_x_1512:
        /* <DEDUP_REMOVED lines=21> */
.L_x_1513:
        /* <DEDUP_REMOVED lines=21> */
.L_x_1446:
[----:B------:R-:W-:Y:S05]  /*5670*/  BSYNC B0 ;  /* 0x0000000000007941 */ /* 0x000fea0003800000 */
.L_x_1445:
[----:B------:R-:W2:Y:S01]  /*5680*/  LDL R0, [R1+0x4] ;  /* 0x0000040001007983 */ /* 0x000ea20000100800 */
[----:B-1----:R-:W-:Y:S01]  /*5690*/  IMAD.MOV.U32 R3, RZ, RZ, c[0x0][0x2ac] ;  /* 0x0000ab00ff037624 */ /* 0x002fe200078e00ff */
[----:B------:R-:W-:Y:S01]  /*56a0*/  IADD3 R197, R197, -0x2, RZ ;  /* 0xfffffffec5c57810 */ /* 0x000fe20007ffe0ff */
[----:B------:R-:W-:Y:S01]  /*56b0*/  IMAD.MOV.U32 R211, RZ, RZ, RZ ;  /* 0x000000ffffd37224 */ /* 0x000fe200078e00ff */
[----:B------:R-:W0:Y:S01]  /*56c0*/  LDGDEPBAR ;  /* 0x00000000000079af */ /* 0x000e220000000000 */
[----:B------:R-:W-:-:S02]  /*56d0*/  IMAD R3, R3, c[0x0][0x1d0], RZ ;  /* 0x0000740003037a24 */ /* 0x000fc400078e02ff */
[----:B------:R-:W-:Y:S02]  /*56e0*/  IMAD.MOV.U32 R186, RZ, RZ, 0x1 ;  /* 0x00000001ffba7424 */ /* 0x000fe400078e00ff */
[----:B--2---:R-:W-:-:S05]  /*56f0*/  @P4 IMAD.HI.U32 R2, R0, c[0x0][0x2c8], RZ ;  /* 0x0000b20000024a27 */ /* 0x004fca00078e00ff */
[----:B------:R-:W-:-:S04]  /*5700*/  @P4 SHF.R.U32.HI R0, RZ, c[0x0][0x2cc], R2 ;  /* 0x0000b300ff004a19 */ /* 0x000fc80000011602 */
[----:B------:R-:W-:-:S04]  /*5710*/  IADD3 R0, R0, -c[0x0][0x168], R3 ;  /* 0x80005a0000007a10 */ /* 0x000fc80007ffe003 */
[----:B------:R-:W-:-:S04]  /*5720*/  SHF.R.S32.HI R2, RZ, 0x1f, R0 ;  /* 0x0000001fff027819 */ /* 0x000fc80000011400 */
[----:B------:R-:W-:-:S04]  /*5730*/  LEA.HI R0, R2, R0, RZ, 0x6 ;  /* 0x0000000002007211 */ /* 0x000fc800078f30ff */
[----:B------:R-:W-:-:S04]  /*5740*/  SHF.R.S32.HI R0, RZ, 0x6, R0 ;  /* 0x00000006ff007819 */ /* 0x000fc80000011400 */
[----:B------:R-:W-:-:S04]  /*5750*/  IMNMX R220, RZ, R0, !PT ;  /* 0x00000000ffdc7217 */ /* 0x000fc80007800200 */
[----:B------:R-:W-:-:S13]  /*5760*/  ISETP.GE.AND P0, PT, R197, R220, PT ;  /* 0x000000dcc500720c */ /* 0x000fda0003f06270 */
[----:B------:R-:W-:Y:S05]  /*5770*/  @!P0 BRA `(.L_x_1449) ;  /* 0x000037d000008947 */ /* 0x000fea0003800000 */
[----:B------:R-:W-:Y:S01]  /*5780*/  IMAD.MOV.U32 R103, RZ, RZ, R100 ;  /* 0x000000ffff677224 */ /* 0x000fe200078e0064 */
[----:B------:R-:W-:Y:S01]  /*5790*/  MOV R211, RZ ;  /* 0x000000ff00d37202 */ /* 0x000fe20000000f00 */
[----:B------:R-:W-:Y:S01]  /*57a0*/  IMAD.MOV.U32 R102, RZ, RZ, R101 ;  /* 0x000000ffff667224 */ /* 0x000fe200078e0065 */
[----:B------:R-:W-:Y:S02]  /*57b0*/  MOV R186, 0x1 ;  /* 0x0000000100ba7802 */ /* 0x000fe40000000f00 */
.L_x_1458:
[----:B------:R-:W-:Y:S04]  /*57c0*/  DEPBAR.LE SB0, 0x2 ;  /* 0x000080800000791a */ /* 0x000fe80000000000 */
[----:B------:R-:W-:Y:S01]  /*57d0*/  WARPSYNC 0xffffffff ;  /* 0xffffffff00007948 */ /* 0x000fe20003800000 */
[----:B------:R-:W-:Y:S01]  /*57e0*/  BAR.SYNC.DEFER_BLOCKING 0x0 ;  /* 0x0000000000007b1d */ /* 0x000fe20000010000 */
[----:B------:R-:W-:Y:S01]  /*57f0*/  IMAD R185, R186, 0x6000, RZ ;  /* 0x00006000bab97824 */ /* 0x000fe200078e02ff */
[----:B------:R-:W-:Y:S04]  /*5800*/  ISETP.GE.AND P0, PT, R197, 0x1, PT ;  /* 0x00000001c500780c */ /* 0x000fe80003f06270 */
[----:B------:R-:W-:Y:S04]  /*5810*/  IADD3 R0, R194, R185, RZ ;  /* 0x000000b9c2007210 */ /* 0x000fe80007ffe0ff */
[----:B------:R-:W-:Y:S01]  /*5820*/  IADD3 R101, R192, R0, RZ ;  /* 0x00000000c0657210 */ /* 0x000fe20007ffe0ff */
        /* <DEDUP_REMOVED lines=12> */
[----:B------:R-:W-:Y:S01]  /*58f0*/  IMAD.SHL.U32 R31, R214, 0x2, RZ ;  /* 0x00000002d61f7824 */ /* 0x000fe200078e00ff */
[----:B------:R-:W-:Y:S01]  /*5900*/  SHF.R.S32.HI R2, RZ, 0x1f, R199 ;  /* 0x0000001fff027819 */ /* 0x000fe200000114c7 */
[----:B------:R-:W-:Y:S01]  /*5910*/  IMAD.SHL.U32 R30, R213, 0x2, RZ ;  /* 0x00000002d51e7824 */ /* 0x000fe200078e00ff */
[----:B------:R-:W-:Y:S01]  /*5920*/  SHF.R.S32.HI R20, RZ, 0x1f, R198 ;  /* 0x0000001fff147819 */ /* 0x000fe200000114c6 */
[----:B------:R-:W-:Y:S01]  /*5930*/  IMAD.SHL.U32 R29, R200, 0x2, RZ ;  /* 0x00000002c81d7824 */ /* 0x000fe200078e00ff */
[----:B------:R-:W-:Y:S01]  /*5940*/  SHF.R.S32.HI R5, RZ, 0x1f, R214 ;  /* 0x0000001fff057819 */ /* 0x000fe200000114d6 */
[----:B------:R-:W-:Y:S01]  /*5950*/  IMAD R4, R2, c[0x0][0x208], RZ ;  /* 0x0000820002047a24 */ /* 0x000fe200078e02ff */
[----:B------:R-:W-:Y:S01]  /*5960*/  SHF.R.S32.HI R6, RZ, 0x1f, R213 ;  /* 0x0000001fff067819 */ /* 0x000fe200000114d5 */
[C---:B------:R-:W-:Y:S01]  /*5970*/  IMAD.WIDE.U32 R2, R199.reuse, c[0x0][0x208], RZ ;  /* 0x00008200c7027a25 */ /* 0x040fe200078e00ff */
[----:B------:R-:W-:Y:S02]  /*5980*/  SHF.L.U64.HI R28, R214, 0x1, R5 ;  /* 0x00000001d61c7819 */ /* 0x000fe40000010205 */
[----:B------:R-:W-:Y:S01]  /*5990*/  SHF.R.S32.HI R5, RZ, 0x1f, R200 ;  /* 0x0000001fff057819 */ /* 0x000fe200000114c8 */
[----:B------:R-:W-:Y:S01]  /*59a0*/  IMAD R4, R199, c[0x0][0x20c], R4 ;  /* 0x00008300c7047a24 */ /* 0x000fe200078e0204 */
[----:B------:R-:W-:Y:S01]  /*59b0*/  SHF.L.U64.HI R23, R213, 0x1, R6 ;  /* 0x00000001d5177819 */ /* 0x000fe20000010206 */
[----:B------:R-:W-:Y:S01]  /*59c0*/  IMAD R20, R20, c[0x0][0x218], RZ ;  /* 0x0000860014147a24 */ /* 0x000fe200078e02ff */
[----:B------:R-:W-:Y:S01]  /*59d0*/  SHF.L.U64.HI R22, R200, 0x1, R5 ;  /* 0x00000001c8167819 */ /* 0x000fe20000010205 */
[----:B------:R-:W-:Y:S02]  /*59e0*/  IMAD.IADD R3, R3, 0x1, R4 ;  /* 0x0000000103037824 */ /* 0x000fe400078e0204 */
[C---:B------:R-:W-:Y:S02]  /*59f0*/  IMAD R20, R198.reuse, c[0x0][0x21c], R20 ;  /* 0x00008700c6147a24 */ /* 0x040fe400078e0214 */
[----:B------:R-:W-:Y:S05]  /*5a00*/  IMAD.WIDE.U32 R2, R198, c[0x0][0x218], R2 ;  /* 0x00008600c6027a25 */ /* 0x000fea00078e0002 */
[----:B------:R-:W-:Y:S04]  /*5a10*/  IADD3 R2, P0, R226, R2, RZ ;  /* 0x00000002e2027210 */ /* 0x000fe80007f1e0ff */
[----:B------:R-:W-:Y:S02]  /*5a20*/  IADD3.X R20, R231, R3, R20, P0, !PT ;  /* 0x00000003e7147210 */ /* 0x000fe400007fe414 */
[C---:B------:R-:W-:Y:S04]  /*5a30*/  LEA R21, P0, R2.reuse, c[0x0][0x1f8], 0x1 ;  /* 0x00007e0002157a11 */ /* 0x040fe800078008ff */
[----:B------:R-:W-:Y:S01]  /*5a40*/  LEA.HI.X R20, R2, c[0x0][0x1fc], R20, 0x1, P0 ;  /* 0x00007f0002147a11 */ /* 0x000fe200000f0c14 */
[----:B------:R-:W-:-:S06]  /*5a50*/  BRA.DIV ~URZ, `(.L_x_1452) ;  /* 0x000099b27f007947 */ /* 0x000fcc000b800000 */
[----:B------:R4:W3:Y:S02]  /*5a60*/  SHFL.IDX PT, R5, R20, RZ, 0x181f ;  /* 0x00181fff14057589 */ /* 0x0008e400000e0000 */
.L_x_1514:
[----:B------:R-:W-:-:S05]  /*5a70*/  BRA.DIV ~URZ, `(.L_x_1453) ;  /* 0x00009a027f007947 */ /* 0x000fca000b800000 */
[----:B------:R-:W5:Y:S01]  /*5a80*/  SHFL.IDX PT, R2, R21, RZ, 0x181f ;  /* 0x00181fff15027589 */ /* 0x000f6200000e0000 */
[----:B------:R-:W-:Y:S01]  /*5a90*/  ISETP.GE.AND P5, PT, R200, c[0x0][0x1d4], PT ;  /* 0x00007500c8007a0c */ /* 0x000fe20003fa6270 */
[----:B------:R-:W-:Y:S01]  /*5aa0*/  IMAD R4, R211, 0x6000, R232 ;  /* 0x00006000d3047824 */ /* 0x000fe200078e02e8 */
[----:B------:R-:W-:Y:S02]  /*5ab0*/  ISETP.GE.AND P1, PT, R213, c[0x0][0x1d4], PT ;  /* 0x00007500d5007a0c */ /* 0x000fe40003f26270 */
[C---:B-----5:R-:W-:Y:S02]  /*5ac0*/  IADD3 R12, P0, R2.reuse, R29, RZ ;  /* 0x0000001d020c7210 */ /* 0x060fe40007f1e0ff */
[----:B------:R-:W-:Y:S03]  /*5ad0*/  IADD3 R6, P6, R2, R30, RZ ;  /* 0x0000001e02067210 */ /* 0x000fe60007fde0ff */
[C---:B---3--:R-:W-:Y:S01]  /*5ae0*/  IMAD.X R13, R5.reuse, 0x1, R22, P0 ;  /* 0x00000001050d7824 */ /* 0x048fe200000e0616 */
[----:B------:R-:W-:Y:S01]  /*5af0*/  ISETP.GE.AND P0, PT, R214, c[0x0][0x1d4], PT ;  /* 0x00007500d6007a0c */ /* 0x000fe20003f06270 */
[C---:B------:R-:W-:Y:S01]  /*5b00*/  IMAD.X R7, R5.reuse, 0x1, R23, P6 ;  /* 0x0000000105077824 */ /* 0x040fe200030e0617 */
[----:B------:R-:W-:Y:S02]  /*5b10*/  IADD3 R14, P6, R2, R31, RZ ;  /* 0x0000001f020e7210 */ /* 0x000fe40007fde0ff */
[----:B------:R-:W-:Y:S01]  /*5b20*/  @!PT LDS RZ, [RZ] ;  /* 0x00000000fffff984 */ /* 0x000fe20000000800 */
[----:B------:R-:W-:Y:S01]  /*5b30*/  @!PT LDS RZ, [RZ] ;  /* 0x00000000fffff984 */ /* 0x000fe20000000800 */
[----:B------:R3:W-:Y:S03]  /*5b40*/  LDGSTS.E.BYPASS.LTC128B.128 [R4], [R12.64], !P5 ;  /* 0x000000000c047fae */ /* 0x0007e6000e901d46 */
[----:B------:R-:W-:Y:S01]  /*5b50*/  IMAD.X R15, R5, 0x1, R28, P6 ;  /* 0x00000001050f7824 */ /* 0x000fe200030e061c */
[----:B------:R3:W-:Y:S04]  /*5b60*/  LDGSTS.E.BYPASS.LTC128B.128 [R4+0x2000], [R6.64], !P1 ;  /* 0x0200000006047fae */ /* 0x0007e8000c901d46 */
[----:B------:R5:W4:Y:S04]  /*5b70*/  SHFL.IDX PT, R5, R20, 0x1, 0x181f ;  /* 0x00381f0014057f89 */ /* 0x000b2800000e0000 */
[----:B------:R2:W-:Y:S04]  /*5b80*/  LDGSTS.E.BYPASS.LTC128B.128 [R4+0x4000], [R14.64], !P0 ;  /* 0x040000000e047fae */ /* 0x0005e8000c101d46 */
[----:B------:R3:W1:Y:S01]  /*5b90*/  SHFL.IDX PT, R2, R21, 0x1, 0x181f ;  /* 0x00381f0015027f89 */ /* 0x00066200000e0000 */
[----:B----45:R-:W-:Y:S02]  /*5ba0*/  SEL R20, RZ, 0x10, P5 ;  /* 0x00000010ff147807 */ /* 0x030fe40002800000 */
[----:B--2---:R-:W-:Y:S02]  /*5bb0*/  SEL R15, RZ, 0x10, P1 ;  /* 0x00000010ff0f7807 */ /* 0x004fe40000800000 */
[----:B------:R-:W-:Y:S02]  /*5bc0*/  SEL R14, RZ, 0x10, P0 ;  /* 0x00000010ff0e7807 */ /* 0x000fe40000000000 */
.L_x_1515:
[----:B-1-3--:R-:W-:Y:S02]  /*5bd0*/  IADD3 R3, -R15, 0x10, RZ ;  /* 0x000000100f037810 */ /* 0x00afe40007ffe1ff */
[----:B------:R-:W-:Y:S02]  /*5be0*/  IADD3 R12, -R20, 0x10, RZ ;  /* 0x00000010140c7810 */ /* 0x000fe40007ffe1ff */
[----:B------:R-:W-:Y:S02]  /*5bf0*/  IADD3 R6, -R14, 0x10, RZ ;  /* 0x000000100e067810 */ /* 0x000fe40007ffe1ff */
[----:B------:R-:W-:Y:S02]  /*5c00*/  LOP3.LUT R7, R3, 0xf, RZ, 0xc0, !PT ;  /* 0x0000000f03077812 */ /* 0x000fe400078ec0ff */
[----:B------:R-:W-:Y:S02]  /*5c10*/  LOP3.LUT R12, R12, 0xf, RZ, 0xc0, !PT ;  /* 0x0000000f0c0c7812 */ /* 0x000fe400078ec0ff */
[----:B------:R-:W-:Y:S02]  /*5c20*/  LOP3.LUT R3, R6, 0xf, RZ, 0xc0, !PT ;  /* 0x0000000f06037812 */ /* 0x000fe400078ec0ff */
[-C--:B------:R-:W-:Y:S02]  /*5c30*/  IADD3 R6, P6, P5, R7, R2.reuse, R30 ;  /* 0x0000000207067210 */ /* 0x080fe40007dde01e */
[-C--:B------:R-:W-:Y:S02]  /*5c40*/  IADD3 R12, P1, P0, R12, R2.reuse, R29 ;  /* 0x000000020c0c7210 */ /* 0x080fe4000783e01d */
[-C--:B------:R-:W-:Y:S02]  /*5c50*/  IADD3.X R7, RZ, R5.reuse, R23, P6, P5 ;  /* 0x00000005ff077210 */ /* 0x080fe400037ea417 */
[----:B------:R-:W-:Y:S02]  /*5c60*/  ISETP.NE.U32.AND P6, PT, R20, RZ, PT ;  /* 0x000000ff1400720c */ /* 0x000fe40003fc5070 */
[-C--:B------:R-:W-:Y:S02]  /*5c70*/  IADD3.X R13, RZ, R5.reuse, R22, P1, P0 ;  /* 0x00000005ff0d7210 */ /* 0x080fe40000fe0416 */
        /* <DEDUP_REMOVED lines=10> */
.L_x_1451:
[----:B------:R-:W-:Y:S05]  /*5d20*/  BSYNC B0 ;  /* 0x0000000000007941 */ /* 0x000fea0003800000 */
.L_x_1450:
[----:B------:R-:W0:Y:S01]  /*5d30*/  LDGDEPBAR ;  /* 0x00000000000079af */ /* 0x000e220000000000 */
[----:B------:R-:W-:Y:S01]  /*5d40*/  WARPSYNC 0xffffffff ;  /* 0xffffffff00007948 */ /* 0x000fe20003800000 */
[C---:B-123--:R-:W-:Y:S01]  /*5d50*/  HMMA.16816.F32.BF16 R4, R32.reuse, R8, RZ ;  /* 0x000000082004723c */ /* 0x04efe200000418ff */
[----:B------:R-:W-:Y:S03]  /*5d60*/  BSSY B0, `(.L_x_1454) ;  /* 0x0000315000007945 */ /* 0x000fe60003800000 */
[CC--:B------:R-:W-:Y:S02]  /*5d70*/  IADD3 R2, R191.reuse, R0.reuse, RZ ;  /* 0x00000000bf027210 */ /* 0x0c0fe40007ffe0ff */
[----:B------:R-:W-:Y:S01]  /*5d80*/  LDSM.16.M88.4 R160, [R190] ;  /* 0x00000000bea0783b */ /* 0x000fe20000000200 */
[----:B------:R-:W-:Y:S01]  /*5d90*/  IADD3 R184, R191, R101, RZ ;  /* 0x00000065bfb87210 */ /* 0x000fe20007ffe0ff */
[C---:B------:R-:W-:Y:S01]  /*5da0*/  HMMA.16816.F32.BF16 R8, R32.reuse, R10, RZ ;  /* 0x0000000a2008723c */ /* 0x040fe200000418ff */
[CC--:B------:R-:W-:Y:S03]  /*5db0*/  IADD3 R3, R192.reuse, R0.reuse, RZ ;  /* 0x00000000c0037210 */ /* 0x0c0fe60007ffe0ff */
[----:B------:R-:W-:Y:S02]  /*5dc0*/  IADD3 R100, R192, R0, R191 ;  /* 0x00000000c0647210 */ /* 0x000fe40007ffe0bf */
[----:B------:R-:W1:Y:S01]  /*5dd0*/  LDSM.16.M88.4 R164, [R2] ;  /* 0x0000000002a4783b */ /* 0x000e620000000200 */
[----:B------:R-:W-:Y:S01]  /*5de0*/  SHF.L.U32 R212, R197, 0x6, RZ ;  /* 0x00000006c5d47819 */ /* 0x000fe200000006ff */
[C---:B----4-:R-:W-:Y:S06]  /*5df0*/  HMMA.16816.F32.BF16 R12, R32.reuse, R16, RZ ;  /* 0x00000010200c723c */ /* 0x050fec00000418ff */
[----:B------:R-:W-:Y:S02]  /*5e00*/  LDSM.16.M88.4 R168, [R184] ;  /* 0x00000000b8a8783b */ /* 0x000fe40000000200 */
[C---:B------:R-:W-:Y:S06]  /*5e10*/  HMMA.16816.F32.BF16 R16, R32.reuse, R18, RZ ;  /* 0x000000122010723c */ /* 0x040fec00000418ff */
[----:B------:R-:W-:Y:S02]  /*5e20*/  LDSM.16.M88.4 R172, [R3+0x2800] ;  /* 0x0028000003ac783b */ /* 0x000fe40000000200 */
[C---:B------:R-:W-:Y:S06]  /*5e30*/  HMMA.16816.F32.BF16 R20, R32.reuse, R24, RZ ;  /* 0x000000182014723c */ /* 0x040fec00000418ff */
[----:B------:R-:W-:Y:S02]  /*5e40*/  LDSM.16.M88.4 R176, [R2+0x2000] ;  /* 0x0020000002b0783b */ /* 0x000fe40000000200 */
[C---:B------:R-:W-:Y:S06]  /*5e50*/  HMMA.16816.F32.BF16 R24, R32.reuse, R26, RZ ;  /* 0x0000001a2018723c */ /* 0x040fec00000418ff */
[----:B------:R-:W-:Y:S02]  /*5e60*/  LDSM.16.M88.4 R180, [R0+0x4000] ;  /* 0x0040000000b4783b */ /* 0x000fe40000000200 */
[C---:B------:R-:W-:Y:S06]  /*5e70*/  HMMA.16816.F32.BF16 R28, R32.reuse, R136, RZ ;  /* 0x00000088201c723c */ /* 0x040fec00000418ff */
[----:B------:R-:W2:Y:S02]  /*5e80*/  LDL R201, [R1] ;  /* 0x0000000001c97983 */ /* 0x000ea40000100800 */
[----:B------:R-:W-:Y:S02]  /*5e90*/  HMMA.16816.F32.BF16 R32, R32, R138, RZ ;  /* 0x0000008a2020723c */ /* 0x000fe400000418ff */
[----:B------:R-:W3:Y:S06]  /*5ea0*/  LDSM.16.M88.4 R136, [R2+0x800] ;  /* 0x000800000288783b */ /* 0x000eec0000000200 */
        /* <DEDUP_REMOVED lines=8> */
[----:B------:R-:W4:Y:S07]  /*5f30*/  LDSM.16.M88.4 R152, [R189] ;  /* 0x00000000bd98783b */ /* 0x000f2e0000000200 */
        /* <DEDUP_REMOVED lines=15> */
[----:B------:R-:W4:Y:S07]  /*6030*/  LDSM.16.M88.4 R148, [R0+0x2000] ;  /* 0x002000000094783b */ /* 0x000f2e0000000200 */
[C---:B------:R-:W-:Y:S01]  /*6040*/  HMMA.16816.F32.BF16 R4, R152.reuse, R168, R4 ;  /* 0x000000a89804723c */ /* 0x040fe20000041804 */
[----:B------:R-:W5:Y:S07]  /*6050*/  LDSM.16.M88.4 R160, [R0+0x2800] ;  /* 0x0028000000a0783b */ /* 0x000f6e0000000200 */
[C---:B------:R-:W-:Y:S01]  /*6060*/  HMMA.16816.F32.BF16 R8, R152.reuse, R170, R8 ;  /* 0x000000aa9808723c */ /* 0x040fe20000041808 */
[----:B------:R-:W-:Y:S07]  /*6070*/  LDSM.16.M88.4 R168, [R101+0x2000] ;  /* 0x0020000065a8783b */ /* 0x000fee0000000200 */
[C---:B------:R-:W-:Y:S08]  /*6080*/  HMMA.16816.F32.BF16 R12, R152.reuse, R140, R12 ;  /* 0x0000008c980c723c */ /* 0x040ff0000004180c */
[C---:B------:R-:W-:Y:S01]  /*6090*/  HMMA.16816.F32.BF16 R16, R152.reuse, R142, R16 ;  /* 0x0000008e9810723c */ /* 0x040fe20000041810 */
[----:B------:R-:W5:Y:S07]  /*60a0*/  LDSM.16.M88.4 R140, [R0+0x3000] ;  /* 0x00300000008c783b */ /* 0x000f6e0000000200 */
        /* <DEDUP_REMOVED lines=13> */
[C---:B------:R-:W-:Y:S08]  /*6180*/  HMMA.16816.F32.BF16 R20, R144.reuse, R140, R20 ;  /* 0x0000008c9014723c */ /* 0x040ff00000041814 */
        /* <DEDUP_REMOVED lines=19> */
[----:B------:R-:W1:Y:S07]  /*62c0*/  LDSM.16.M88.4 R156, [R100+0x3800] ;  /* 0x00380000649c783b */ /* 0x000e6e0000000200 */
[C---:B------:R-:W-:Y:S01]  /*62d0*/  HMMA.16816.F32.BF16 R8, R152.reuse, R178, R8 ;  /* 0x000000b29808723c */ /* 0x040fe20000041808 */
[----:B------:R-:W-:Y:S07]  /*62e0*/  LDSM.16.M88.4 R176, [R101+0x4000] ;  /* 0x0040000065b0783b */ /* 0x000fee0000000200 */
[C---:B-----5:R-:W-:Y:S08]  /*62f0*/  HMMA.16816.F32.BF16 R12, R152.reuse, R140, R12 ;  /* 0x0000008c980c723c */ /* 0x060ff0000004180c */
[C---:B------:R-:W-:Y:S01]  /*6300*/  HMMA.16816.F32.BF16 R16, R152.reuse, R142, R16 ;  /* 0x0000008e9810723c */ /* 0x040fe20000041810 */
[----:B------:R-:W5:Y:S07]  /*6310*/  LDSM.16.M88.4 R140, [R0+0x4800] ;  /* 0x00480000008c783b */ /* 0x000f6e0000000200 */
[C---:B--2---:R-:W-:Y:S08]  /*6320*/  HMMA.16816.F32.BF16 R20, R152.reuse, R144, R20 ;  /* 0x000000909814723c */ /* 0x044ff00000041814 */
[C---:B------:R-:W-:Y:S01]  /*6330*/  HMMA.16816.F32.BF16 R24, R152.reuse, R146, R24 ;  /* 0x000000929818723c */ /* 0x040fe20000041818 */
[----:B------:R-:W2:Y:S07]  /*6340*/  LDSM.16.M88.4 R144, [R0+0x5000] ;  /* 0x005000000090783b */ /* 0x000eae0000000200 */
[C---:B------:R-:W-:Y:S08]  /*6350*/  HMMA.16816.F32.BF16 R28, R152.reuse, R160, R28 ;  /* 0x000000a0981c723c */ /* 0x040ff0000004181c */
[----:B------:R-:W-:Y:S01]  /*6360*/  HMMA.16816.F32.BF16 R32, R152, R162, R32 ;  /* 0x000000a29820723c */ /* 0x000fe20000041820 */
[----:B------:R2:W5:Y:S07]  /*6370*/  LDSM.16.M88.4 R152, [R0+0x5800] ;  /* 0x005800000098783b */ /* 0x00056e0000000200 */
[C---:B-1----:R-:W-:Y:S01]  /*6380*/  HMMA.16816.F32.BF16 R4, R164.reuse, R168, R4 ;  /* 0x000000a8a404723c */ /* 0x042fe20000041804 */
[----:B------:R-:W1:Y:S07]  /*6390*/  LDSM.16.M88.4 R160, [R188+0x8000] ;  /* 0x00800000bca0783b */ /* 0x000e6e0000000200 */
[C---:B------:R-:W-:Y:S01]  /*63a0*/  HMMA.16816.F32.BF16 R8, R164.reuse, R170, R8 ;  /* 0x000000aaa408723c */ /* 0x040fe20000041808 */
[----:B------:R-:W-:Y:S07]  /*63b0*/  LDSM.16.M88.4 R168, [R2+0x4000] ;  /* 0x0040000002a8783b */ /* 0x000fee0000000200 */
[C---:B---3--:R-:W-:Y:S04]  /*63c0*/  HMMA.16816.F32.BF16 R12, R164.reuse, R136, R12 ;  /* 0x00000088a40c723c */ /* 0x048fe8000004180c */
[----:B--2---:R-:W-:Y:S04]  /*63d0*/  MOV R0, R215 ;  /* 0x000000d700007202 */ /* 0x004fe80000000f00 */
[C---:B------:R-:W-:Y:S01]  /*63e0*/  HMMA.16816.F32.BF16 R16, R164.reuse, R138, R16 ;  /* 0x0000008aa410723c */ /* 0x040fe20000041810 */
[----:B------:R-:W2:Y:S07]  /*63f0*/  LDSM.16.M88.4 R136, [R3+0x4800] ;  /* 0x004800000388783b */ /* 0x000eae0000000200 */
[C---:B----4-:R-:W-:Y:S08]  /*6400*/  HMMA.16816.F32.BF16 R20, R164.reuse, R148, R20 ;  /* 0x00000094a414723c */ /* 0x050ff00000041814 */
[C---:B------:R-:W-:Y:S01]  /*6410*/  HMMA.16816.F32.BF16 R24, R164.reuse, R150, R24 ;  /* 0x00000096a418723c */ /* 0x040fe20000041818 */
[----:B------:R-:W3:Y:S07]  /*6420*/  LDSM.16.M88.4 R148, [R3+0x5000] ;  /* 0x005000000394783b */ /* 0x000eee0000000200 */
[C---:B------:R-:W-:Y:S08]  /*6430*/  HMMA.16816.F32.BF16 R28, R164.reuse, R156, R28 ;  /* 0x0000009ca41c723c */ /* 0x040ff0000004181c */
        /* <DEDUP_REMOVED lines=9> */
[C---:B------:R-:W-:Y:S08]  /*64d0*/  HMMA.16816.F32.BF16 R20, R172.reuse, R144, R20 ;  /* 0x00000090ac14723c */ /* 0x040ff00000041814 */
[C---:B------:R-:W-:Y:S01]  /*64e0*/  HMMA.16816.F32.BF16 R24, R172.reuse, R146, R24 ;  /* 0x00000092ac18723c */ /* 0x040fe20000041818 */
[----:B------:R-:W3:Y:S07]  /*64f0*/  LDSM.16.M88.4 R144, [R2+0x5000] ;  /* 0x005000000290783b */ /* 0x000eee0000000200 */
[C---:B------:R-:W-:Y:S08]  /*6500*/  HMMA.16816.F32.BF16 R28, R172.reuse, R152, R28 ;  /* 0x00000098ac1c723c */ /* 0x040ff0000004181c */
[----:B------:R-:W-:Y:S01]  /*6510*/  HMMA.16816.F32.BF16 R32, R172, R154, R32 ;  /* 0x0000009aac20723c */ /* 0x000fe20000041820 */
[----:B------:R2:W4:Y:S07]  /*6520*/  LDSM.16.M88.4 R152, [R2+0x5800] ;  /* 0x005800000298783b */ /* 0x00052e0000000200 */
[C---:B-1----:R-:W-:Y:S01]  /*6530*/  HMMA.16816.F32.BF16 R4, R160.reuse, R176, R4 ;  /* 0x000000b0a004723c */ /* 0x042fe20000041804 */
[----:B------:R-:W1:Y:S07]  /*6540*/  LDSM.16.M88.4 R172, [R189+0x8000] ;  /* 0x00800000bdac783b */ /* 0x000e6e0000000200 */
[C---:B------:R-:W-:Y:S08]  /*6550*/  HMMA.16816.F32.BF16 R8, R160.reuse, R178, R8 ;  /* 0x000000b2a008723c */ /* 0x040ff00000041808 */
[C---:B--2---:R-:W-:Y:S04]  /*6560*/  HMMA.16816.F32.BF16 R12, R160.reuse, R136, R12 ;  /* 0x00000088a00c723c */ /* 0x044fe8000004180c */
[----:B------:R-:W-:Y:S04]  /*6570*/  @P4 IMAD.HI.U32 R2, R215, c[0x0][0x2c8], RZ ;  /* 0x0000b200d7024a27 */ /* 0x000fe800078e00ff */
[C---:B------:R-:W-:Y:S01]  /*6580*/  HMMA.16816.F32.BF16 R16, R160.reuse, R138, R16 ;  /* 0x0000008aa010723c */ /* 0x040fe20000041810 */
[----:B------:R-:W2:Y:S03]  /*6590*/  LDSM.16.M88.4 R136, [R100+0x4800] ;  /* 0x004800006488783b */ /* 0x000ea60000000200 */
[----:B------:R-:W-:Y:S04]  /*65a0*/  @P4 SHF.R.U32.HI R0, RZ, c[0x0][0x2cc], R2 ;  /* 0x0000b300ff004a19 */ /* 0x000fe80000011602 */
[C---:B---3--:R-:W-:Y:S01]  /*65b0*/  HMMA.16816.F32.BF16 R20, R160.reuse, R148, R20 ;  /* 0x00000094a014723c */ /* 0x048fe20000041814 */
[----:B------:R-:W-:Y:S07]  /*65c0*/  SHFL.IDX PT, R2, R0, RZ, 0x1c1f ;  /* 0x001c1fff00027589 */ /* 0x000fee00000e0000 */
[C---:B------:R-:W-:Y:S01]  /*65d0*/  HMMA.16816.F32.BF16 R24, R160.reuse, R150, R24 ;  /* 0x00000096a018723c */ /* 0x040fe20000041818 */
[----:B------:R3:W-:Y:S07]  /*65e0*/  SHFL.IDX PT, R3, R0, 0x1, 0x1c1f ;  /* 0x003c1f0000037f89 */ /* 0x0007ee00000e0000 */
[C---:B----4-:R-:W-:Y:S07]  /*65f0*/  HMMA.16816.F32.BF16 R28, R160.reuse, R156, R28 ;  /* 0x0000009ca01c723c */ /* 0x050fee000004181c */
[----:B------:R-:W-:Y:S01]  /*6600*/  IADD3 R156, R195, R185, RZ ;  /* 0x000000b9c39c7210 */ /* 0x000fe20007ffe0ff */
[----:B------:R-:W-:Y:S08]  /*6610*/  HMMA.16816.F32.BF16 R32, R160, R158, R32 ;  /* 0x0000009ea020723c */ /* 0x000ff00000041820 */
[C---:B------:R-:W-:Y:S05]  /*6620*/  HMMA.16816.F32.BF16 R4, R164.reuse, R168, R4 ;  /* 0x000000a8a404723c */ /* 0x040fea0000041804 */
[----:B---3--:R-:W-:Y:S03]  /*6630*/  IADD3 R0, -R201, 0x1, -R212 ;  /* 0x00000001c9007810 */ /* 0x008fe60007ffe9d4 */
        /* <DEDUP_REMOVED lines=13> */
[----:B------:R-:W-:Y:S01]  /*6710*/  FMUL.FTZ R6, R6, c[0x0][0x320] ;  /* 0x0000c80006067a20 */ /* 0x000fe20000410000 */
[----:B------:R-:W1:Y:S03]  /*6720*/  MUFU.TANH R145, R4 ;  /* 0x0000000400917308 */ /* 0x000e660000002400 */
        /* <DEDUP_REMOVED lines=14> */
[----:B------:R-:W-:Y:S03]  /*6810*/  FMUL.FTZ R19, R19, c[0x0][0x320] ;  /* 0x0000c80013137a20 */ /* 0x000fe60000410000 */
[----:B------:R4:W5:Y:S10]  /*6820*/  MUFU.TANH R142, R7 ;  /* 0x00000007008e7308 */ /* 0x0009740000002400 */
[----:B------:R-:W1:Y:S10]  /*6830*/  MUFU.TANH R140, R8 ;  /* 0x00000008008c7308 */ /* 0x000e740000002400 */
[----:B------:R-:W-:Y:S01]  /*6840*/  MUFU.TANH R137, R9 ;  /* 0x0000000900897308 */ /* 0x000fe20000002400 */
[----:B----4-:R-:W4:Y:S09]  /*6850*/  LDSM.16.M88.4 R4, [R100+0x5000] ;  /* 0x005000006404783b */ /* 0x010f320000000200 */
[----:B------:R-:W-:Y:S10]  /*6860*/  MUFU.TANH R136, R10 ;  /* 0x0000000a00887308 */ /* 0x000ff40000002400 */
[----:B------:R1:W-:Y:S10]  /*6870*/  MUFU.TANH R101, R11 ;  /* 0x0000000b00657308 */ /* 0x0003f40000002400 */
[----:B------:R-:W-:Y:S10]  /*6880*/  MUFU.TANH R14, R14 ;  /* 0x0000000e000e7308 */ /* 0x000ff40000002400 */
[----:B------:R-:W-:Y:S01]  /*6890*/  MUFU.TANH R15, R15 ;  /* 0x0000000f000f7308 */ /* 0x000fe20000002400 */
[C---:B----4-:R-:W-:Y:S01]  /*68a0*/  HMMA.16816.F32.BF16 R20, R172.reuse, R4, R20 ;  /* 0x00000004ac14723c */ /* 0x050fe20000041814 */
[----:B-1----:R-:W1:Y:S01]  /*68b0*/  LDSM.16.M88.4 R8, [R100+0x5800] ;  /* 0x005800006408783b */ /* 0x002e620000000200 */
[----:B------:R-:W-:Y:S07]  /*68c0*/  DEPBAR.LE SB0, 0x2 ;  /* 0x000080800000791a */ /* 0x000fee0000000000 */
[----:B------:R-:W4:Y:S03]  /*68d0*/  MUFU.TANH R12, R12 ;  /* 0x0000000c000c7308 */ /* 0x000f260000002400 */
[----:B------:R-:W-:Y:S01]  /*68e0*/  MOV R4, c[0x0][0x2ac] ;  /* 0x0000ab0000047a02 */ /* 0x000fe20000000f00 */
[C---:B------:R-:W-:Y:S01]  /*68f0*/  HMMA.16816.F32.BF16 R24, R172.reuse, R6, R24 ;  /* 0x00000006ac18723c */ /* 0x040fe20000041818 */
[----:B------:R-:W-:Y:S04]  /*6900*/  BAR.SYNC.DEFER_BLOCKING 0x0 ;  /* 0x0000000000007b1d */ /* 0x000fe80000010000 */
[----:B------:R-:W-:Y:S07]  /*6910*/  IMAD R0, R4, c[0x0][0x1d0], R0 ;  /* 0x0000740004007a24 */ /* 0x000fee00078e0200 */
[----:B------:R-:W-:Y:S01]  /*6920*/  IADD3 R0, R0, -c[0x0][0x168], RZ ;  /* 0x80005a0000007a10 */ /* 0x000fe20007ffe0ff */
[----:B------:R-:W-:Y:S03]  /*6930*/  FMUL.FTZ R20, R20, c[0x0][0x320] ;  /* 0x0000c80014147a20 */ /* 0x000fe60000410000 */
[C---:B------:R-:W-:Y:S01]  /*6940*/  IADD3 R2, R0.reuse, R2, RZ ;  /* 0x0000000200027210 */ /* 0x040fe20007ffe0ff */
[----:B------:R-:W-:Y:S01]  /*6950*/  FMUL.FTZ R21, R21, c[0x0][0x320] ;  /* 0x0000c80015157a20 */ /* 0x000fe20000410000 */
[----:B------:R-:W-:Y:S01]  /*6960*/  IADD3 R0, R0, R3, RZ ;  /* 0x0000000300007210 */ /* 0x000fe20007ffe0ff */
[----:B------:R-:W-:Y:S01]  /*6970*/  FMUL.FTZ R22, R22, c[0x0][0x320] ;  /* 0x0000c80016167a20 */ /* 0x000fe20000410000 */
[C---:B------:R-:W-:Y:S01]  /*6980*/  ISETP.GT.AND P5, PT, R2.reuse, RZ, PT ;  /* 0x000000ff0200720c */ /* 0x040fe20003fa4270 */
[----:B------:R-:W-:Y:S01]  /*6990*/  FMUL.FTZ R23, R23, c[0x0][0x320] ;  /* 0x0000c80017177a20 */ /* 0x000fe20000410000 */
[----:B------:R-:W-:Y:S02]  /*69a0*/  ISETP.GT.AND P1, PT, R2, 0x1, PT ;  /* 0x000000010200780c */ /* 0x000fe40003f24270 */
[----:B------:R-:W-:Y:S01]  /*69b0*/  FMUL.FTZ R24, R24, c[0x0][0x320] ;  /* 0x0000c80018187a20 */ /* 0x000fe20000410000 */
[----:B------:R-:W-:Y:S01]  /*69c0*/  MUFU.TANH R20, R20 ;  /* 0x0000001400147308 */ /* 0x000fe20000002400 */
[----:B------:R-:W-:Y:S01]  /*69d0*/  FMUL.FTZ R25, R25, c[0x0][0x320] ;  /* 0x0000c80019197a20 */ /* 0x000fe20000410000 */
[----:B------:R-:W-:Y:S01]  /*69e0*/  ISETP.GT.AND P0, PT, R0, RZ, PT ;  /* 0x000000ff0000720c */ /* 0x000fe20003f04270 */
[----:B------:R-:W-:Y:S01]  /*69f0*/  FMUL.FTZ R26, R26, c[0x0][0x320] ;  /* 0x0000c8001a1a7a20 */ /* 0x000fe20000410000 */
[----:B------:R-:W-:Y:S01]  /*6a00*/  ISETP.GT.AND P6, PT, R0, 0x1, PT ;  /* 0x000000010000780c */ /* 0x000fe20003fc4270 */
[----:B------:R-:W-:Y:S01]  /*6a10*/  FMUL.FTZ R27, R27, c[0x0][0x320] ;  /* 0x0000c8001b1b7a20 */ /* 0x000fe20000410000 */
[----:B------:R-:W-:Y:S01]  /*6a20*/  FSEL R4, R145, -INF , P5 ;  /* 0xff80000091047808 */ /* 0x000fe20002800000 */
[C---:B-1----:R-:W-:Y:S03]  /*6a30*/  HMMA.16816.F32.BF16 R28, R172.reuse, R8, R28 ;  /* 0x00000008ac1c723c */ /* 0x042fe6000004181c */
[----:B------:R1:W1:Y:S01]  /*6a40*/  MUFU.TANH R141, R13 ;  /* 0x0000000d008d7308 */ /* 0x0002620000002400 */
[----:B------:R-:W-:Y:S02]  /*6a50*/  ISETP.GT.AND P5, PT, R2, 0x8, PT ;  /* 0x000000080200780c */ /* 0x000fe40003fa4270 */
[----:B--2---:R-:W-:Y:S02]  /*6a60*/  FSEL R3, R144, -INF , P1 ;  /* 0xff80000090037808 */ /* 0x004fe40000800000 */
[----:B---3--:R-:W-:Y:S01]  /*6a70*/  FSEL R9, R143, -INF , P0 ;  /* 0xff8000008f097808 */ /* 0x008fe20000000000 */
[----:B------:R-:W-:Y:S03]  /*6a80*/  HMMA.16816.F32.BF16 R32, R172, R10, R32 ;  /* 0x0000000aac20723c */ /* 0x000fe60000041820 */
[----:B------:R-:W-:Y:S01]  /*6a90*/  ISETP.GT.AND P1, PT, R2, 0x9, PT ;  /* 0x000000090200780c */ /* 0x000fe20003f24270 */
[----:B------:R-:W2:Y:S01]  /*6aa0*/  MUFU.TANH R16, R16 ;  /* 0x0000001000107308 */ /* 0x000ea20000002400 */
[----:B-----5:R-:W-:Y:S02]  /*6ab0*/  FSEL R8, R142, -INF , P6 ;  /* 0xff8000008e087808 */ /* 0x020fe40003000000 */
[----:B------:R-:W-:Y:S02]  /*6ac0*/  FSEL R6, R140, -INF , P5 ;  /* 0xff8000008c067808 */ /* 0x000fe40002800000 */
[----:B------:R-:W-:Y:S02]  /*6ad0*/  ISETP.GT.AND P5, PT, R2, 0x10, PT ;  /* 0x000000100200780c */ /* 0x000fe40003fa4270 */
[C---:B------:R-:W-:Y:S02]  /*6ae0*/  ISETP.GT.AND P0, PT, R0.reuse, 0x8, PT ;  /* 0x000000080000780c */ /* 0x040fe40003f04270 */
[----:B------:R-:W-:Y:S01]  /*6af0*/  ISETP.GT.AND P6, PT, R0, 0x9, PT ;  /* 0x000000090000780c */ /* 0x000fe20003fc4270 */
[----:B------:R-:W3:Y:S01]  /*6b00*/  MUFU.TANH R17, R17 ;  /* 0x0000001100117308 */ /* 0x000ee20000002400 */
[----:B----4-:R-:W-:Y:S01]  /*6b10*/  FSEL R140, R12, -INF , P5 ;  /* 0xff8000000c8c7808 */ /* 0x010fe20002800000 */
[----:B------:R-:W-:Y:S01]  /*6b20*/  FMUL.FTZ R28, R28, c[0x0][0x320] ;  /* 0x0000c8001c1c7a20 */ /* 0x000fe20000410000 */
[----:B------:R-:W-:Y:S01]  /*6b30*/  ISETP.GT.AND P5, PT, R2, 0x18, PT ;  /* 0x000000180200780c */ /* 0x000fe20003fa4270 */
[----:B------:R-:W-:Y:S01]  /*6b40*/  FMUL.FTZ R29, R29, c[0x0][0x320] ;  /* 0x0000c8001d1d7a20 */ /* 0x000fe20000410000 */
[----:B------:R-:W-:Y:S01]  /*6b50*/  FMNMX.FTZ R11, R9, R103, !PT ;  /* 0x00000067090b7209 */ /* 0x000fe20007810000 */
[----:B------:R-:W-:Y:S01]  /*6b60*/  FMUL.FTZ R30, R30, c[0x0][0x320] ;  /* 0x0000c8001e1e7a20 */ /* 0x000fe20000410000 */
[----:B------:R-:W-:Y:S01]  /*6b70*/  FSEL R5, R137, -INF , P1 ;  /* 0xff80000089057808 */ /* 0x000fe20000800000 */
[----:B-1----:R-:W-:Y:S01]  /*6b80*/  FMUL.FTZ R13, R31, c[0x0][0x320] ;  /* 0x0000c8001f0d7a20 */ /* 0x002fe20000410000 */
[----:B------:R-:W-:Y:S01]  /*6b90*/  ISETP.GT.AND P1, PT, R2, 0x11, PT ;  /* 0x000000110200780c */ /* 0x000fe20003f24270 */
[----:B------:R-:W1:Y:S01]  /*6ba0*/  MUFU.TANH R18, R18 ;  /* 0x0000001200127308 */ /* 0x000e620000002400 */
[----:B------:R-:W-:Y:S01]  /*6bb0*/  FSEL R7, R136, -INF , P0 ;  /* 0xff80000088077808 */ /* 0x000fe20000000000 */
[----:B------:R-:W-:Y:S01]  /*6bc0*/  FMUL.FTZ R32, R32, c[0x0][0x320] ;  /* 0x0000c80020207a20 */ /* 0x000fe20000410000 */
[----:B------:R-:W-:Y:S01]  /*6bd0*/  ISETP.GT.AND P0, PT, R0, 0x10, PT ;  /* 0x000000100000780c */ /* 0x000fe20003f04270 */
[----:B------:R-:W-:Y:S01]  /*6be0*/  FMUL.FTZ R34, R34, c[0x0][0x320] ;  /* 0x0000c80022227a20 */ /* 0x000fe20000410000 */
[----:B------:R-:W-:Y:S01]  /*6bf0*/  FSEL R10, R101, -INF , P6 ;  /* 0xff800000650a7808 */ /* 0x000fe20003000000 */
[----:B------:R-:W-:Y:S01]  /*6c00*/  FMUL.FTZ R12, R35, c[0x0][0x320] ;  /* 0x0000c800230c7a20 */ /* 0x000fe20000410000 */
[----:B------:R-:W-:Y:S01]  /*6c10*/  ISETP.GT.AND P6, PT, R0, 0x11, PT ;  /* 0x000000110000780c */ /* 0x000fe20003fc4270 */
[----:B------:R-:W-:Y:S01]  /*6c20*/  FMUL.FTZ R33, R33, c[0x0][0x320] ;  /* 0x0000c80021217a20 */ /* 0x000fe20000410000 */
[----:B------:R-:W-:Y:S01]  /*6c30*/  FMNMX.FTZ R101, R4, R102, !PT ;  /* 0x0000006604657209 */ /* 0x000fe20007810000 */
[----:B------:R-:W4:Y:S01]  /*6c40*/  MUFU.TANH R19, R19 ;  /* 0x0000001300137308 */ /* 0x000f220000002400 */
[----:B------:R-:W-:Y:S02]  /*6c50*/  FSEL R141, R141, -INF , P1 ;  /* 0xff8000008d8d7808 */ /* 0x000fe40000800000 */
[----:B------:R-:W-:Y:S02]  /*6c60*/  FSEL R142, R14, -INF , P0 ;  /* 0xff8000000e8e7808 */ /* 0x000fe40000000000 */
[----:B------:R-:W-:Y:S02]  /*6c70*/  FSEL R143, R15, -INF , P6 ;  /* 0xff8000000f8f7808 */ /* 0x000fe40003000000 */
[----:B--2---:R-:W-:Y:S02]  /*6c80*/  FSEL R146, R16, -INF , P5 ;  /* 0xff80000010927808 */ /* 0x004fe40002800000 */
[----:B------:R-:W-:Y:S01]  /*6c90*/  ISETP.GT.AND P1, PT, R2, 0x19, PT ;  /* 0x000000190200780c */ /* 0x000fe20003f24270 */
[----:B------:R-:W2:Y:S01]  /*6ca0*/  MUFU.TANH R21, R21 ;  /* 0x0000001500157308 */ /* 0x000ea20000002400 */
[C---:B------:R-:W-:Y:S02]  /*6cb0*/  ISETP.GT.AND P0, PT, R0.reuse, 0x18, PT ;  /* 0x000000180000780c */ /* 0x040fe40003f04270 */
[----:B------:R-:W-:Y:S02]  /*6cc0*/  ISETP.GT.AND P6, PT, R0, 0x19, PT ;  /* 0x000000190000780c */ /* 0x000fe40003fc4270 */
[----:B------:R-:W-:Y:S02]  /*6cd0*/  ISETP.GT.AND P5, PT, R2, 0x20, PT ;  /* 0x000000200200780c */ /* 0x000fe40003fa4270 */
[----:B------:R-:W-:Y:S02]  /*6ce0*/  FMNMX.FTZ R101, R3, R101, !PT ;  /* 0x0000006503657209 */ /* 0x000fe40007810000 */
[----:B------:R-:W-:Y:S01]  /*6cf0*/  FMNMX.FTZ R11, R8, R11, !PT ;  /* 0x0000000b080b7209 */ /* 0x000fe20007810000 */
[----:B------:R-:W5:Y:S01]  /*6d00*/  MUFU.TANH R22, R22 ;  /* 0x0000001600167308 */ /* 0x000f620000002400 */
[----:B---3--:R-:W-:Y:S02]  /*6d10*/  FSEL R147, R17, -INF , P1 ;  /* 0xff80000011937808 */ /* 0x008fe40000800000 */
[----:B-1----:R-:W-:Y:S02]  /*6d20*/  FSEL R148, R18, -INF , P0 ;  /* 0xff80000012947808 */ /* 0x002fe40000000000 */
[----:B----4-:R-:W-:Y:S02]  /*6d30*/  FSEL R149, R19, -INF , P6 ;  /* 0xff80000013957808 */ /* 0x010fe40003000000 */
[----:B------:R-:W-:Y:S02]  /*6d40*/  FSEL R151, R20, -INF , P5 ;  /* 0xff80000014977808 */ /* 0x000fe40002800000 */
[----:B------:R-:W-:Y:S01]  /*6d50*/  ISETP.GT.AND P1, PT, R2, 0x21, PT ;  /* 0x000000210200780c */ /* 0x000fe20003f24270 */
[----:B------:R-:W1:Y:S01]  /*6d60*/  MUFU.TANH R24, R24 ;  /* 0x0000001800187308 */ /* 0x000e620000002400 */
[----:B------:R-:W-:Y:S02]  /*6d70*/  ISETP.GT.AND P0, PT, R0, 0x20, PT ;  /* 0x000000200000780c */ /* 0x000fe40003f04270 */
[C---:B------:R-:W-:Y:S02]  /*6d80*/  ISETP.GT.AND P6, PT, R2.reuse, 0x28, PT ;  /* 0x000000280200780c */ /* 0x040fe40003fc4270 */
[----:B------:R-:W-:Y:S02]  /*6d90*/  ISETP.GT.AND P5, PT, R2, 0x29, PT ;  /* 0x000000290200780c */ /* 0x000fe40003fa4270 */
[----:B------:R-:W-:Y:S02]  /*6da0*/  FMNMX.FTZ R101, R6, R101, !PT ;  /* 0x0000006506657209 */ /* 0x000fe40007810000 */
[----:B------:R-:W-:Y:S01]  /*6db0*/  FMNMX.FTZ R11, R7, R11, !PT ;  /* 0x0000000b070b7209 */ /* 0x000fe20007810000 */
[----:B------:R-:W3:Y:S01]  /*6dc0*/  MUFU.TANH R25, R25 ;  /* 0x0000001900197308 */ /* 0x000ee20000002400 */
[----:B--2---:R-:W-:Y:S02]  /*6dd0*/  FSEL R152, R21, -INF , P1 ;  /* 0xff80000015987808 */ /* 0x004fe40000800000 */
[----:B------:R-:W-:Y:S02]  /*6de0*/  FMNMX.FTZ R101, R5, R101, !PT ;  /* 0x0000006505657209 */ /* 0x000fe40007810000 */
[----:B-----5:R-:W-:Y:S02]  /*6df0*/  FSEL R154, R22, -INF , P0 ;  /* 0xff800000169a7808 */ /* 0x020fe40000000000 */
[C---:B------:R-:W-:Y:S02]  /*6e00*/  ISETP.GT.AND P1, PT, R2.reuse, 0x30, PT ;  /* 0x000000300200780c */ /* 0x040fe40003f24270 */
[----:B------:R-:W-:Y:S01]  /*6e10*/  ISETP.GT.AND P0, PT, R2, 0x31, PT ;  /* 0x000000310200780c */ /* 0x000fe20003f04270 */
[----:B------:R-:W2:Y:S01]  /*6e20*/  MUFU.TANH R28, R28 ;  /* 0x0000001c001c7308 */ /* 0x000ea20000002400 */
[----:B------:R-:W-:Y:S02]  /*6e30*/  FMNMX.FTZ R101, R140, R101, !PT ;  /* 0x000000658c657209 */ /* 0x000fe40007810000 */
[----:B-1----:R-:W-:Y:S02]  /*6e40*/  FSEL R157, R24, -INF , P6 ;  /* 0xff800000189d7808 */ /* 0x002fe40003000000 */
[----:B------:R-:W-:Y:S02]  /*6e50*/  ISETP.GT.AND P6, PT, R2, 0x38, PT ;  /* 0x000000380200780c */ /* 0x000fe40003fc4270 */
[----:B------:R-:W-:Y:S03]  /*6e60*/  FMNMX.FTZ R101, R141, R101, !PT ;  /* 0x000000658d657209 */ /* 0x000fe60007810000 */
[----:B------:R-:W1:Y:S01]  /*6e70*/  MUFU.TANH R23, R23 ;  /* 0x0000001700177308 */ /* 0x000e620000002400 */
[----:B------:R-:W-:Y:S02]  /*6e80*/  FMNMX.FTZ R101, R146, R101, !PT ;  /* 0x0000006592657209 */ /* 0x000fe40007810000 */
[----:B---3--:R-:W-:Y:S02]  /*6e90*/  FSEL R158, R25, -INF , P5 ;  /* 0xff800000199e7808 */ /* 0x008fe40002800000 */
[----:B------:R-:W-:Y:S02]  /*6ea0*/  ISETP.GT.AND P5, PT, R2, 0x39, PT ;  /* 0x000000390200780c */ /* 0x000fe40003fa4270 */
[----:B------:R-:W-:Y:S03]  /*6eb0*/  FMNMX.FTZ R2, R10, R11, !PT ;  /* 0x0000000b0a027209 */ /* 0x000fe60007810000 */
[----:B------:R-:W3:Y:S01]  /*6ec0*/  MUFU.TANH R29, R29 ;  /* 0x0000001d001d7308 */ /* 0x000ee20000002400 */
[----:B------:R-:W-:Y:S02]  /*6ed0*/  FMNMX.FTZ R101, R147, R101, !PT ;  /* 0x0000006593657209 */ /* 0x000fe40007810000 */
[----:B------:R-:W-:Y:S02]  /*6ee0*/  FMNMX.FTZ R2, R142, R2, !PT ;  /* 0x000000028e027209 */ /* 0x000fe40007810000 */
[----:B--2---:R-:W-:Y:S02]  /*6ef0*/  FSEL R160, R28, -INF , P1 ;  /* 0xff8000001ca07808 */ /* 0x004fe40000800000 */
[----:B------:R-:W-:Y:S02]  /*6f00*/  FMNMX.FTZ R2, R143, R2, !PT ;  /* 0x000000028f027209 */ /* 0x000fe40007810000 */
[----:B------:R-:W-:Y:S01]  /*6f10*/  ISETP.GT.AND P1, PT, R0, 0x21, PT ;  /* 0x000000210000780c */ /* 0x000fe20003f24270 */
[----:B------:R-:W2:Y:S01]  /*6f20*/  MUFU.TANH R26, R26 ;  /* 0x0000001a001a7308 */ /* 0x000ea20000002400 */
[----:B------:R-:W-:Y:S02]  /*6f30*/  FMNMX.FTZ R2, R148, R2, !PT ;  /* 0x0000000294027209 */ /* 0x000fe40007810000 */
[----:B------:R-:W-:Y:S02]  /*6f40*/  FMNMX.FTZ R101, R151, R101, !PT ;  /* 0x0000006597657209 */ /* 0x000fe40007810000 */
[----:B------:R-:W-:Y:S02]  /*6f50*/  FMNMX.FTZ R2, R149, R2, !PT ;  /* 0x0000000295027209 */ /* 0x000fe40007810000 */
[----:B-1----:R-:W-:Y:S02]  /*6f60*/  FSEL R150, R23, -INF , P1 ;  /* 0xff80000017967808 */ /* 0x002fe40000800000 */
[----:B------:R-:W-:Y:S01]  /*6f70*/  FMNMX.FTZ R2, R154, R2, !PT ;  /* 0x000000029a027209 */ /* 0x000fe20007810000 */
[----:B------:R-:W1:Y:S01]  /*6f80*/  MUFU.TANH R27, R27 ;  /* 0x0000001b001b7308 */ /* 0x000e620000002400 */
[----:B------:R-:W-:Y:S02]  /*6f90*/  FMNMX.FTZ R101, R152, R101, !PT ;  /* 0x0000006598657209 */ /* 0x000fe40007810000 */
[----:B------:R-:W-:Y:S02]  /*6fa0*/  FMNMX.FTZ R2, R150, R2, !PT ;  /* 0x0000000296027209 */ /* 0x000fe40007810000 */
[----:B---3--:R-:W-:Y:S02]  /*6fb0*/  FSEL R161, R29, -INF , P0 ;  /* 0xff8000001da17808 */ /* 0x008fe40000000000 */
[C---:B------:R-:W-:Y:S02]  /*6fc0*/  ISETP.GT.AND P0, PT, R0.reuse, 0x28, PT ;  /* 0x000000280000780c */ /* 0x040fe40003f04270 */
[----:B------:R-:W-:Y:S01]  /*6fd0*/  ISETP.GT.AND P1, PT, R0, 0x29, PT ;  /* 0x000000290000780c */ /* 0x000fe20003f24270 */
[----:B------:R-:W3:Y:S01]  /*6fe0*/  MUFU.TANH R30, R30 ;  /* 0x0000001e001e7308 */ /* 0x000ee20000002400 */
[----:B------:R-:W-:Y:S02]  /*6ff0*/  FMNMX.FTZ R101, R157, R101, !PT ;  /* 0x000000659d657209 */ /* 0x000fe40007810000 */
[----:B--2---:R-:W-:Y:S02]  /*7000*/  FSEL R153, R26, -INF , P0 ;  /* 0xff8000001a997808 */ /* 0x004fe40000000000 */
[----:B------:R-:W-:Y:S02]  /*7010*/  ISETP.GT.AND P0, PT, R0, 0x30, PT ;  /* 0x000000300000780c */ /* 0x000fe40003f04270 */
[----:B------:R-:W-:Y:S03]  /*7020*/  FMNMX.FTZ R2, R153, R2, !PT ;  /* 0x0000000299027209 */ /* 0x000fe60007810000 */
        /* <DEDUP_REMOVED lines=8> */
[C---:B------:R-:W-:Y:S02]  /*70b0*/  ISETP.GT.AND P0, PT, R0.reuse, 0x38, PT ;  /* 0x000000380000780c */ /* 0x040fe40003f04270 */
[----:B------:R-:W-:Y:S03]  /*70c0*/  FMNMX.FTZ R2, R159, R2, !PT ;  /* 0x000000029f027209 */ /* 0x000fe60007810000 */
[----:B------:R-:W3:Y:S01]  /*70d0*/  MUFU.TANH R34, R34 ;  /* 0x0000002200227308 */ /* 0x000ee20000002400 */
[----:B------:R-:W-:Y:S02]  /*70e0*/  FMNMX.FTZ R101, R161, R101, !PT ;  /* 0x00000065a1657209 */ /* 0x000fe40007810000 */
[----:B--2---:R-:W-:Y:S02]  /*70f0*/  FSEL R162, R13, -INF , P1 ;  /* 0xff8000000da27808 */ /* 0x004fe40000800000 */
[----:B------:R-:W-:Y:S02]  /*7100*/  ISETP.GT.AND P1, PT, R0, 0x39, PT ;  /* 0x000000390000780c */ /* 0x000fe40003f24270 */
[----:B------:R-:W-:Y:S03]  /*7110*/  FMNMX.FTZ R0, R162, R2, !PT ;  /* 0x00000002a2007209 */ /* 0x000fe60007810000 */
[----:B------:R-:W2:Y:S01]  /*7120*/  MUFU.TANH R12, R12 ;  /* 0x0000000c000c7308 */ /* 0x000ea20000002400 */
[----:B-1----:R-:W-:Y:S04]  /*7130*/  FSEL R163, R32, -INF , P6 ;  /* 0xff80000020a37808 */ /* 0x002fe80003000000 */
[----:B------:R-:W-:Y:S05]  /*7140*/  FMNMX.FTZ R101, R163, R101, !PT ;  /* 0x00000065a3657209 */ /* 0x000fea0007810000 */
[----:B------:R-:W1:Y:S01]  /*7150*/  MUFU.TANH R33, R33 ;  /* 0x0000002100217308 */ /* 0x000e620000002400 */
[----:B---3--:R-:W-:Y:S04]  /*7160*/  FSEL R184, R34, -INF , P0 ;  /* 0xff80000022b87808 */ /* 0x008fe80000000000 */
[----:B------:R-:W-:Y:S02]  /*7170*/  FMNMX.FTZ R0, R184, R0, !PT ;  /* 0x00000000b8007209 */ /* 0x000fe40007810000 */
[----:B--2---:R-:W-:Y:S02]  /*7180*/  FSEL R202, R12, -INF , P1 ;  /* 0xff8000000cca7808 */ /* 0x004fe40000800000 */
[----:B------:R-:W-:Y:S02]  /*7190*/  LDSM.16.MT88.4 R12, [R156] ;  /* 0x000000009c0c783b */ /* 0x000fe40000004200 */
[----:B------:R-:W-:Y:S02]  /*71a0*/  FMNMX.FTZ R0, R202, R0, !PT ;  /* 0x00000000ca007209 */ /* 0x000fe40007810000 */
[----:B-1----:R-:W-:Y:S04]  /*71b0*/  FSEL R201, R33, -INF , P5 ;  /* 0xff80000021c97808 */ /* 0x002fe80002800000 */
[----:B------:R-:W1:Y:S01]  /*71c0*/  SHFL.BFLY PT, R2, R0, 0x2, 0x1f ;  /* 0x0c401f0000027f89 */ /* 0x000e6200000e0000 */
[----:B------:R-:W-:Y:S07]  /*71d0*/  FMNMX.FTZ R101, R201, R101, !PT ;  /* 0x00000065c9657209 */ /* 0x000fee0007810000 */
[----:B------:R-:W2:Y:S01]  /*71e0*/  SHFL.BFLY PT, R11, R101, 0x2, 0x1f ;  /* 0x0c401f00650b7f89 */ /* 0x000ea200000e0000 */
[----:B-1----:R-:W-:Y:S07]  /*71f0*/  FMNMX.FTZ R0, R0, R2, !PT ;  /* 0x0000000200007209 */ /* 0x002fee0007810000 */
[----:B------:R-:W1:Y:S01]  /*7200*/  SHFL.BFLY PT, R100, R0, 0x1, 0x1f ;  /* 0x0c201f0000647f89 */ /* 0x000e6200000e0000 */
[----:B--2---:R-:W-:Y:S07]  /*7210*/  FMNMX.FTZ R101, R101, R11, !PT ;  /* 0x0000000b65657209 */ /* 0x004fee0007810000 */
[----:B------:R-:W2:Y:S01]  /*7220*/  SHFL.BFLY PT, R11, R101, 0x1, 0x1f ;  /* 0x0c201f00650b7f89 */ /* 0x000ea200000e0000 */
[----:B-1----:R-:W-:Y:S04]  /*7230*/  FMNMX.FTZ R100, R0, R100, !PT ;  /* 0x0000006400647209 */ /* 0x002fe80007810000 */
[C---:B------:R-:W-:Y:S01]  /*7240*/  FSETP.NEU.FTZ.AND P0, PT, R100.reuse, -INF , PT ;  /* 0xff8000006400780b */ /* 0x040fe20003f1d000 */
[C---:B------:R-:W-:Y:S01]  /*7250*/  FMUL.FTZ R145, R100.reuse, c[0x0][0x2d0] ;  /* 0x0000b40064917a20 */ /* 0x040fe20000410000 */
[----:B--2---:R-:W-:Y:S02]  /*7260*/  FMNMX.FTZ R101, R101, R11, !PT ;  /* 0x0000000b65657209 */ /* 0x004fe40007810000 */
[----:B------:R-:W-:Y:S02]  /*7270*/  FSEL R0, R100, RZ, P0 ;  /* 0x000000ff64007208 */ /* 0x000fe40000000000 */
[C---:B------:R-:W-:Y:S01]  /*7280*/  FSETP.NEU.FTZ.AND P1, PT, R101.reuse, -INF , PT ;  /* 0xff8000006500780b */ /* 0x040fe20003f3d000 */
[----:B------:R-:W-:Y:S01]  /*7290*/  FMUL.FTZ R144, R101, c[0x0][0x2d0] ;  /* 0x0000b40065907a20 */ /* 0x000fe20000410000 */
[----:B------:R-:W-:Y:S01]  /*72a0*/  FSEL R145, R145, RZ, P0 ;  /* 0x000000ff91917208 */ /* 0x000fe20000000000 */
[----:B------:R-:W-:Y:S01]  /*72b0*/  FADD.FTZ R0, -R0, R103 ;  /* 0x0000006700007221 */ /* 0x000fe20000010100 */
[----:B------:R-:W-:Y:S02]  /*72c0*/  FSEL R2, R101, RZ, P1 ;  /* 0x000000ff65027208 */ /* 0x000fe40000800000 */
[----:B------:R-:W-:Y:S01]  /*72d0*/  FSEL R144, R144, RZ, P1 ;  /* 0x000000ff90907208 */ /* 0x000fe20000800000 */
[----:B------:R-:W-:Y:S01]  /*72e0*/  FMUL.FTZ R0, R0, c[0x0][0x2d0] ;  /* 0x0000b40000007a20 */ /* 0x000fe20000410000 */
[----:B------:R-:W-:Y:S01]  /*72f0*/  IADD3 R103, R193, R156, RZ ;  /* 0x0000009cc1677210 */ /* 0x000fe20007ffe0ff */
[----:B------:R-:W-:Y:S01]  /*7300*/  FADD.FTZ R2, -R2, R102 ;  /* 0x0000006602027221 */ /* 0x000fe20000010100 */
[----:B------:R-:W-:Y:S01]  /*7310*/  ISETP.GE.AND P0, PT, R197, 0x2, PT ;  /* 0x00000002c500780c */ /* 0x000fe20003f06270 */
[--C-:B------:R-:W-:Y:S01]  /*7320*/  FFMA.FTZ R4, R4, c[0x0][0x2d0], -R144.reuse ;  /* 0x0000b40004047a23 */ /* 0x100fe20000010890 */
[----:B------:R-:W-:Y:S01]  /*7330*/  ISETP.GE.AND P1, PT, R211, 0x1, PT ;  /* 0x00000001d300780c */ /* 0x000fe20003f26270 */
[----:B------:R-:W-:Y:S01]  /*7340*/  FMUL.FTZ R2, R2, c[0x0][0x2d0] ;  /* 0x0000b40002027a20 */ /* 0x000fe20000410000 */
[----:B------:R-:W1:Y:S01]  /*7350*/  MUFU.EX2 R0, R0 ;  /* 0x0000000000007308 */ /* 0x000e620000000800 */
[--C-:B------:R-:W-:Y:S01]  /*7360*/  FFMA.FTZ R3, R3, c[0x0][0x2d0], -R144.reuse ;  /* 0x0000b40003037a23 */ /* 0x100fe20000010890 */
[----:B------:R-:W2:Y:S01]  /*7370*/  LDSM.16.MT88.4 R20, [R103] ;  /* 0x000000006714783b */ /* 0x000ea20000004200 */
[--C-:B------:R-:W-:Y:S02]  /*7380*/  FFMA.FTZ R6, R6, c[0x0][0x2d0], -R144.reuse ;  /* 0x0000b40006067a23 */ /* 0x100fe40000010890 */
[--C-:B------:R-:W-:Y:S02]  /*7390*/  FFMA.FTZ R5, R5, c[0x0][0x2d0], -R144.reuse ;  /* 0x0000b40005057a23 */ /* 0x100fe40000010890 */
[--C-:B------:R-:W-:Y:S02]  /*73a0*/  FFMA.FTZ R9, R9, c[0x0][0x2d0], -R145.reuse ;  /* 0x0000b40009097a23 */ /* 0x100fe40000010891 */
[--C-:B------:R-:W-:Y:S01]  /*73b0*/  FFMA.FTZ R8, R8, c[0x0][0x2d0], -R145.reuse ;  /* 0x0000b40008087a23 */ /* 0x100fe20000010891 */
[----:B------:R-:W-:Y:S01]  /*73c0*/  MUFU.EX2 R210, R4 ;  /* 0x0000000400d27308 */ /* 0x000fe20000000800 */
[--C-:B------:R-:W-:Y:S02]  /*73d0*/  FFMA.FTZ R7, R7, c[0x0][0x2d0], -R145.reuse ;  /* 0x0000b40007077a23 */ /* 0x100fe40000010891 */
[--C-:B------:R-:W-:Y:S07]  /*73e0*/  FFMA.FTZ R10, R10, c[0x0][0x2d0], -R145.reuse ;  /* 0x0000b4000a0a7a23 */ /* 0x100fee0000010891 */
[----:B------:R-:W3:Y:S01]  /*73f0*/  MUFU.EX2 R209, R3 ;  /* 0x0000000300d17308 */ /* 0x000ee20000000800 */
[C---:B-1----:R-:W-:Y:S02]  /*7400*/  FMUL.FTZ R11, R0.reuse, R111 ;  /* 0x0000006f000b7220 */ /* 0x042fe40000410000 */
[C---:B------:R-:W-:Y:S02]  /*7410*/  FMUL.FTZ R18, R0.reuse, R118 ;  /* 0x0000007600127220 */ /* 0x040fe40000410000 */
[C---:B------:R-:W-:Y:S05]  /*7420*/  FMUL.FTZ R19, R0.reuse, R119 ;  /* 0x0000007700137220 */ /* 0x040fea0000410000 */
[----:B------:R1:W-:Y:S01]  /*7430*/  MUFU.EX2 R208, R6 ;  /* 0x0000000600d07308 */ /* 0x0003e20000000800 */
[C---:B------:R-:W-:Y:S02]  /*7440*/  FMUL.FTZ R26, R0.reuse, R126 ;  /* 0x0000007e001a7220 */ /* 0x040fe40000410000 */
[C---:B------:R-:W-:Y:S02]  /*7450*/  FMUL.FTZ R27, R0.reuse, R127 ;  /* 0x0000007f001b7220 */ /* 0x040fe40000410000 */
[C---:B------:R-:W-:Y:S02]  /*7460*/  FMUL.FTZ R34, R0.reuse, R134 ;  /* 0x0000008600227220 */ /* 0x040fe40000410000 */
[C---:B------:R-:W-:Y:S02]  /*7470*/  FMUL.FTZ R35, R0.reuse, R135 ;  /* 0x0000008700237220 */ /* 0x040fe40000410000 */
[C---:B------:R-:W-:Y:S01]  /*7480*/  FMUL.FTZ R38, R0.reuse, R38 ;  /* 0x0000002600267220 */ /* 0x040fe20000410000 */
[----:B------:R-:W4:Y:S01]  /*7490*/  MUFU.EX2 R207, R5 ;  /* 0x0000000500cf7308 */ /* 0x000f220000000800 */
[C---:B------:R-:W-:Y:S02]  /*74a0*/  FMUL.FTZ R39, R0.reuse, R39 ;  /* 0x0000002700277220 */ /* 0x040fe40000410000 */
[C---:B------:R-:W-:Y:S01]  /*74b0*/  FMUL.FTZ R42, R0.reuse, R42 ;  /* 0x0000002a002a7220 */ /* 0x040fe20000410000 */
[----:B---3--:R-:W-:Y:S01]  /*74c0*/  F2FP.BF16.PACK_AB R136, R209, R210 ;  /* 0x000000d2d188723e */ /* 0x008fe200000010ff */
[----:B------:R-:W-:Y:S01]  /*74d0*/  FMUL.FTZ R43, R0, R43 ;  /* 0x0000002b002b7220 */ /* 0x000fe20000410000 */
[----:B------:R-:W-:Y:S01]  /*74e0*/  IADD3 R3, R196, R185, RZ ;  /* 0x000000b9c4037210 */ /* 0x000fe20007ffe0ff */
[C---:B------:R-:W-:Y:S02]  /*74f0*/  FMUL.FTZ R46, R0.reuse, R46 ;  /* 0x0000002e002e7220 */ /* 0x040fe40000410000 */
[C---:B------:R-:W-:Y:S01]  /*7500*/  FMUL.FTZ R47, R0.reuse, R47 ;  /* 0x0000002f002f7220 */ /* 0x040fe20000410000 */
[----:B------:R-:W-:Y:S01]  /*7510*/  MUFU.EX2 R206, R9 ;  /* 0x0000000900ce7308 */ /* 0x000fe20000000800 */
[----:B------:R-:W3:Y:S01]  /*7520*/  LDSM.16.MT88.4 R28, [R3] ;  /* 0x00000000031c783b */ /* 0x000ee20000004200 */
[----:B------:R-:W-:Y:S01]  /*7530*/  IADD3 R102, R193, R3, RZ ;  /* 0x00000003c1667210 */ /* 0x000fe20007ffe0ff */
[C---:B------:R-:W-:Y:S02]  /*7540*/  FMUL.FTZ R50, R0.reuse, R50 ;  /* 0x0000003200327220 */ /* 0x040fe40000410000 */
[C---:B-1----:R-:W-:Y:S02]  /*7550*/  FMUL.FTZ R6, R0.reuse, R106 ;  /* 0x0000006a00067220 */ /* 0x042fe40000410000 */
[C---:B------:R-:W-:Y:S02]  /*7560*/  FMUL.FTZ R51, R0.reuse, R51 ;  /* 0x0000003300337220 */ /* 0x040fe40000410000 */
[C---:B------:R-:W-:Y:S01]  /*7570*/  FMUL.FTZ R54, R0.reuse, R54 ;  /* 0x0000003600367220 */ /* 0x040fe20000410000 */
[----:B------:R-:W1:Y:S01]  /*7580*/  MUFU.EX2 R205, R8 ;  /* 0x0000000800cd7308 */ /* 0x000e620000000800 */
[C---:B------:R-:W-:Y:S02]  /*7590*/  FMUL.FTZ R55, R0.reuse, R55 ;  /* 0x0000003700377220 */ /* 0x040fe40000410000 */
[C---:B------:R-:W-:Y:S01]  /*75a0*/  FMUL.FTZ R58, R0.reuse, R58 ;  /* 0x0000003a003a7220 */ /* 0x040fe20000410000 */
[----:B----4-:R-:W-:Y:S01]  /*75b0*/  F2FP.BF16.PACK_AB R138, R207, R208 ;  /* 0x000000d0cf8a723e */ /* 0x010fe200000010ff */
[C---:B------:R-:W-:Y:S02]  /*75c0*/  FMUL.FTZ R59, R0.reuse, R59 ;  /* 0x0000003b003b7220 */ /* 0x040fe40000410000 */
[C---:B------:R-:W-:Y:S02]  /*75d0*/  FMUL.FTZ R62, R0.reuse, R62 ;  /* 0x0000003e003e7220 */ /* 0x040fe40000410000 */
[C---:B------:R-:W-:Y:S01]  /*75e0*/  FMUL.FTZ R63, R0.reuse, R63 ;  /* 0x0000003f003f7220 */ /* 0x040fe20000410000 */
[----:B------:R4:W-:Y:S01]  /*75f0*/  MUFU.EX2 R204, R7 ;  /* 0x0000000700cc7308 */ /* 0x0009e20000000800 */
        /* <DEDUP_REMOVED lines=15> */
[C---:B----4-:R-:W-:Y:S02]  /*76f0*/  FMUL.FTZ R7, R0.reuse, R107 ;  /* 0x0000006b00077220 */ /* 0x050fe40000410000 */
[C---:B------:R-:W-:Y:S02]  /*7700*/  FMUL.FTZ R94, R0.reuse, R94 ;  /* 0x0000005e005e7220 */ /* 0x040fe40000410000 */
[C---:B------:R-:W-:Y:S02]  /*7710*/  FMUL.FTZ R95, R0.reuse, R95 ;  /* 0x0000005f005f7220 */ /* 0x040fe40000410000 */
[C---:B------:R-:W-:Y:S02]  /*7720*/  FMUL.FTZ R98, R0.reuse, R98 ;  /* 0x0000006200627220 */ /* 0x040fe40000410000 */
[C---:B------:R-:W-:Y:S01]  /*7730*/  FMUL.FTZ R99, R0.reuse, R99 ;  /* 0x0000006300637220 */ /* 0x040fe20000410000 */
[----:B-----5:R-:W-:Y:S01]  /*7740*/  F2FP.BF16.PACK_AB R139, R203, R204 ;  /* 0x000000cccb8b723e */ /* 0x020fe200000010ff */
[C---:B------:R-:W-:Y:S02]  /*7750*/  FMUL.FTZ R10, R0.reuse, R110 ;  /* 0x0000006e000a7220 */ /* 0x040fe40000410000 */
[C---:B------:R-:W-:Y:S02]  /*7760*/  FMUL.FTZ R82, R0.reuse, R82 ;  /* 0x0000005200527220 */ /* 0x040fe40000410000 */
[----:B------:R-:W-:Y:S02]  /*7770*/  FMUL.FTZ R83, R0, R83 ;  /* 0x0000005300537220 */ /* 0x000fe40000410000 */
[C---:B-1----:R-:W-:Y:S02]  /*7780*/  FMUL.FTZ R4, R2.reuse, R104 ;  /* 0x0000006802047220 */ /* 0x042fe40000410000 */
[C---:B------:R-:W-:Y:S02]  /*7790*/  FMUL.FTZ R5, R2.reuse, R105 ;  /* 0x0000006902057220 */ /* 0x040fe40000410000 */
[----:B------:R-:W1:Y:S01]  /*77a0*/  LDSM.16.MT88.4 R104, [R102] ;  /* 0x000000006668783b */ /* 0x000e620000004200 */
        /* <DEDUP_REMOVED lines=8> */
[----:B------:R-:W-:Y:S02]  /*7830*/  FMUL.FTZ R17, R2, R117 ;  /* 0x0000007502117220 */ /* 0x000fe40000410000 */
[C---:B------:R-:W-:Y:S01]  /*7840*/  FMUL.FTZ R14, R0.reuse, R114 ;  /* 0x00000072000e7220 */ /* 0x040fe20000410000 */
[----:B------:R-:W-:Y:S03]  /*7850*/  LDSM.16.MT88.4 R116, [R156+0x800] ;  /* 0x000800009c74783b */ /* 0x000fe60000004200 */
[----:B------:R-:W-:Y:S02]  /*7860*/  FMUL.FTZ R15, R0, R115 ;  /* 0x00000073000f7220 */ /* 0x000fe40000410000 */
[C---:B------:R-:W-:Y:S02]  /*7870*/  FMUL.FTZ R24, R2.reuse, R124 ;  /* 0x0000007c02187220 */ /* 0x040fe40000410000 */
[C---:B------:R-:W-:Y:S01]  /*7880*/  FMUL.FTZ R25, R2.reuse, R125 ;  /* 0x0000007d02197220 */ /* 0x040fe20000410000 */
[----:B------:R-:W5:Y:S01]  /*7890*/  LDSM.16.MT88.4 R112, [R103+0x2000] ;  /* 0x002000006770783b */ /* 0x000f620000004200 */
[C---:B------:R-:W-:Y:S01]  /*78a0*/  FMUL.FTZ R32, R2.reuse, R132 ;  /* 0x0000008402207220 */ /* 0x040fe20000410000 */
[C---:B--2---:R-:W-:Y:S03]  /*78b0*/  HMMA.16816.F32.BF16 R12, R136.reuse, R20, R12 ;  /* 0x00000014880c723c */ /* 0x044fe6000004180c */
[C---:B------:R-:W-:Y:S02]  /*78c0*/  FMUL.FTZ R33, R2.reuse, R133 ;  /* 0x0000008502217220 */ /* 0x040fe40000410000 */
[C---:B------:R-:W-:Y:S01]  /*78d0*/  FMUL.FTZ R36, R2.reuse, R36 ;  /* 0x0000002402247220 */ /* 0x040fe20000410000 */
[----:B------:R-:W-:Y:S01]  /*78e0*/  LDSM.16.MT88.4 R124, [R102+0x800] ;  /* 0x00080000667c783b */ /* 0x000fe20000004200 */
[C---:B------:R-:W-:Y:S01]  /*78f0*/  FMUL.FTZ R20, R2.reuse, R120 ;  /* 0x0000007802147220 */ /* 0x040fe20000410000 */
[C---:B------:R-:W-:Y:S04]  /*7900*/  HMMA.16816.F32.BF16 R16, R136.reuse, R22, R16 ;  /* 0x000000168810723c */ /* 0x040fe80000041810 */
[C---:B------:R-:W-:Y:S02]  /*7910*/  FMUL.FTZ R21, R2.reuse, R121 ;  /* 0x0000007902157220 */ /* 0x040fe40000410000 */
[----:B------:R-:W-:Y:S01]  /*7920*/  FMUL.FTZ R37, R2, R37 ;  /* 0x0000002502257220 */ /* 0x000fe20000410000 */
[----:B------:R-:W-:Y:S01]  /*7930*/  LDSM.16.MT88.4 R132, [R103+0x2800] ;  /* 0x002800006784783b */ /* 0x000fe20000004200 */
[C---:B------:R-:W-:Y:S04]  /*7940*/  FMUL.FTZ R22, R0.reuse, R122 ;  /* 0x0000007a00167220 */ /* 0x040fe80000410000 */
[----:B------:R-:W-:Y:S02]  /*7950*/  FMUL.FTZ R23, R0, R123 ;  /* 0x0000007b00177220 */ /* 0x000fe40000410000 */
[C---:B------:R-:W-:Y:S01]  /*7960*/  FMUL.FTZ R40, R2.reuse, R40 ;  /* 0x0000002802287220 */ /* 0x040fe20000410000 */
[----:B------:R-:W-:Y:S01]  /*7970*/  LDSM.16.MT88.4 R120, [R3+0x800] ;  /* 0x000800000378783b */ /* 0x000fe20000004200 */
[C---:B------:R-:W-:Y:S02]  /*7980*/  FMUL.FTZ R41, R2.reuse, R41 ;  /* 0x0000002902297220 */ /* 0x040fe40000410000 */
[C---:B------:R-:W-:Y:S01]  /*7990*/  FMUL.FTZ R44, R2.reuse, R44 ;  /* 0x0000002c022c7220 */ /* 0x040fe20000410000 */
[C---:B---3--:R-:W-:Y:S03]  /*79a0*/  HMMA.16816.F32.BF16 R20, R136.reuse, R28, R20 ;  /* 0x0000001c8814723c */ /* 0x048fe60000041814 */
[C---:B------:R-:W-:Y:S02]  /*79b0*/  FMUL.FTZ R45, R2.reuse, R45 ;  /* 0x0000002d022d7220 */ /* 0x040fe40000410000 */
[C---:B------:R-:W-:Y:S02]  /*79c0*/  FMUL.FTZ R48, R2.reuse, R48 ;  /* 0x0000003002307220 */ /* 0x040fe40000410000 */
[C---:B------:R-:W-:Y:S01]  /*79d0*/  FMUL.FTZ R28, R2.reuse, R128 ;  /* 0x00000080021c7220 */ /* 0x040fe20000410000 */
[C---:B------:R-:W-:Y:S04]  /*79e0*/  HMMA.16816.F32.BF16 R24, R136.reuse, R30, R24 ;  /* 0x0000001e8818723c */ /* 0x040fe80000041818 */
[C---:B------:R-:W-:Y:S02]  /*79f0*/  FMUL.FTZ R29, R2.reuse, R129 ;  /* 0x00000081021d7220 */ /* 0x040fe40000410000 */
[----:B------:R-:W-:Y:S02]  /*7a00*/  FMUL.FTZ R49, R2, R49 ;  /* 0x0000003102317220 */ /* 0x000fe40000410000 */
[C---:B------:R-:W-:Y:S04]  /*7a10*/  FMUL.FTZ R30, R0.reuse, R130 ;  /* 0x00000082001e7220 */ /* 0x040fe80000410000 */
[----:B------:R-:W-:Y:S02]  /*7a20*/  FMUL.FTZ R31, R0, R131 ;  /* 0x00000083001f7220 */ /* 0x000fe40000410000 */
[----:B------:R-:W-:Y:S01]  /*7a30*/  LDSM.16.MT88.4 R128, [R156+0x2800] ;  /* 0x002800009c80783b */ /* 0x000fe20000004200 */
[C---:B------:R-:W-:Y:S02]  /*7a40*/  FMUL.FTZ R52, R2.reuse, R52 ;  /* 0x0000003402347220 */ /* 0x040fe40000410000 */
[C---:B------:R-:W-:Y:S02]  /*7a50*/  FMUL.FTZ R53, R2.reuse, R53 ;  /* 0x0000003502357220 */ /* 0x040fe40000410000 */
[C---:B-1----:R-:W-:Y:S03]  /*7a60*/  HMMA.16816.F32.BF16 R28, R136.reuse, R104, R28 ;  /* 0x00000068881c723c */ /* 0x042fe6000004181c */
        /* <DEDUP_REMOVED lines=27> */
[----:B------:R1:W4:Y:S01]  /*7c20*/  MUFU.EX2 R183, R104 ;  /* 0x0000006800b77308 */ /* 0x0003220000000800 */
[C---:B------:R-:W-:Y:S02]  /*7c30*/  FMUL.FTZ R96, R2.reuse, R96 ;  /* 0x0000006002607220 */ /* 0x040fe40000410000 */
[C---:B------:R-:W-:Y:S02]  /*7c40*/  FMUL.FTZ R97, R2.reuse, R97 ;  /* 0x0000006102617220 */ /* 0x040fe40000410000 */
[C---:B--2---:R-:W-:Y:S04]  /*7c50*/  HMMA.16816.F32.BF16 R60, R136.reuse, R108, R60 ;  /* 0x0000006c883c723c */ /* 0x044fe8000004183c */
[C---:B------:R-:W-:Y:S02]  /*7c60*/  FMUL.FTZ R76, R2.reuse, R76 ;  /* 0x0000004c024c7220 */ /* 0x040fe40000410000 */
[C---:B------:R-:W-:Y:S02]  /*7c70*/  FMUL.FTZ R77, R2.reuse, R77 ;  /* 0x0000004d024d7220 */ /* 0x040fe40000410000 */
[C---:B------:R-:W-:Y:S04]  /*7c80*/  HMMA.16816.F32.BF16 R64, R136.reuse, R110, R64 ;  /* 0x0000006e8840723c */ /* 0x040fe80000041840 */
[----:B------:R-:W-:Y:S02]  /*7c90*/  FFMA.FTZ R108, R141, c[0x0][0x2d0], -R144 ;  /* 0x0000b4008d6c7a23 */ /* 0x000fe40000010890 */
[C---:B------:R-:W-:Y:S02]  /*7ca0*/  FMUL.FTZ R80, R2.reuse, R80 ;  /* 0x0000005002507220 */ /* 0x040fe40000410000 */
[C---:B---3--:R-:W-:Y:S01]  /*7cb0*/  HMMA.16816.F32.BF16 R68, R136.reuse, R112, R68 ;  /* 0x000000708844723c */ /* 0x048fe20000041844 */
[----:B------:R2:W3:Y:S01]  /*7cc0*/  MUFU.EX2 R182, R108 ;  /* 0x0000006c00b67308 */ /* 0x0004e20000000800 */
[----:B-1----:R-:W1:Y:S02]  /*7cd0*/  LDSM.16.MT88.4 R104, [R103+0x4000] ;  /* 0x004000006768783b */ /* 0x002e640000004200 */
[C---:B------:R-:W-:Y:S02]  /*7ce0*/  FMUL.FTZ R81, R2.reuse, R81 ;  /* 0x0000005102517220 */ /* 0x040fe40000410000 */
[----:B------:R-:W-:Y:S02]  /*7cf0*/  FFMA.FTZ R2, R2, R216, R210 ;  /* 0x000000d802027223 */ /* 0x000fe400000100d2 */
[C---:B------:R-:W-:Y:S04]  /*7d00*/  HMMA.16816.F32.BF16 R72, R136.reuse, R114, R72 ;  /* 0x000000728848723c */ /* 0x040fe80000041848 */
[--C-:B------:R-:W-:Y:S02]  /*7d10*/  FFMA.FTZ R112, R143, c[0x0][0x2d0], -R145.reuse ;  /* 0x0000b4008f707a23 */ /* 0x100fe40000010891 */
[----:B------:R-:W-:Y:S02]  /*7d20*/  FFMA.FTZ R0, R0, R217, R206 ;  /* 0x000000d900007223 */ /* 0x000fe400000100ce */
[----:B------:R5:W-:Y:S01]  /*7d30*/  MUFU.EX2 R180, R112 ;  /* 0x0000007000b47308 */ /* 0x000be20000000800 */
[----:B------:R-:W-:Y:S03]  /*7d40*/  FADD.FTZ R2, R209, R2 ;  /* 0x00000002d1027221 */ /* 0x000fe60000010000 */
[----:B------:R-:W-:Y:S02]  /*7d50*/  FADD.FTZ R0, R205, R0 ;  /* 0x00000000cd007221 */ /* 0x000fe40000010000 */
[----:B------:R-:W-:Y:S02]  /*7d60*/  FADD.FTZ R2, R208, R2 ;  /* 0x00000002d0027221 */ /* 0x000fe40000010000 */
[----:B------:R-:W-:Y:S02]  /*7d70*/  FADD.FTZ R0, R204, R0 ;  /* 0x00000000cc007221 */ /* 0x000fe40000010000 */
[--C-:B--2---:R-:W-:Y:S02]  /*7d80*/  FFMA.FTZ R108, R142, c[0x0][0x2d0], -R145.reuse ;  /* 0x0000b4008e6c7a23 */ /* 0x104fe40000010891 */
[----:B------:R-:W-:Y:S01]  /*7d90*/  LDSM.16.MT88.4 R140, [R3+0x2800] ;  /* 0x00280000038c783b */ /* 0x000fe20000004200 */
[----:B------:R-:W-:Y:S01]  /*7da0*/  FADD.FTZ R2, R207, R2 ;  /* 0x00000002cf027221 */ /* 0x000fe20000010000 */
[----:B------:R2:W2:Y:S01]  /*7db0*/  MUFU.EX2 R181, R108 ;  /* 0x0000006c00b57308 */ /* 0x0004a20000000800 */
[----:B------:R-:W-:Y:S02]  /*7dc0*/  FADD.FTZ R0, R203, R0 ;  /* 0x00000000cb007221 */ /* 0x000fe40000010000 */
[----:B----4-:R-:W-:Y:S04]  /*7dd0*/  FADD.FTZ R2, R183, R2 ;  /* 0x00000002b7027221 */ /* 0x010fe80000010000 */
[----:B---3--:R-:W-:Y:S02]  /*7de0*/  FADD.FTZ R2, R182, R2 ;  /* 0x00000002b6027221 */ /* 0x008fe40000010000 */
[--C-:B-----5:R-:W-:Y:S01]  /*7df0*/  FFMA.FTZ R112, R146, c[0x0][0x2d0], -R144.reuse ;  /* 0x0000b40092707a23 */ /* 0x120fe20000010890 */
[C---:B-1----:R-:W-:Y:S03]  /*7e00*/  HMMA.16816.F32.BF16 R76, R136.reuse, R104, R76 ;  /* 0x00000068884c723c */ /* 0x042fe6000004184c */
[----:B------:R1:W3:Y:S04]  /*7e10*/  MUFU.EX2 R179, R112 ;  /* 0x0000007000b37308 */ /* 0x0002e80000000800 */
[----:B------:R-:W-:Y:S01]  /*7e20*/  FFMA.FTZ R104, R147, c[0x0][0x2d0], -R144 ;  /* 0x0000b40093687a23 */ /* 0x000fe20000010890 */
[C---:B------:R-:W-:Y:S05]  /*7e30*/  HMMA.16816.F32.BF16 R80, R136.reuse, R106, R80 ;  /* 0x0000006a8850723c */ /* 0x040fea0000041850 */
[----:B------:R4:W5:Y:S01]  /*7e40*/  MUFU.EX2 R178, R104 ;  /* 0x0000006800b27308 */ /* 0x0009620000000800 */
[----:B--2---:R-:W2:Y:S01]  /*7e50*/  LDSM.16.MT88.4 R108, [R3+0x4000] ;  /* 0x00400000036c783b */ /* 0x004ea20000004200 */
[C---:B------:R-:W-:Y:S01]  /*7e60*/  F2FP.BF16.PACK_AB R105, R180.reuse, R181 ;  /* 0x000000b5b469723e */ /* 0x040fe200000010ff */
[----:B------:R-:W-:Y:S04]  /*7e70*/  FADD.FTZ R0, R181, R0 ;  /* 0x00000000b5007221 */ /* 0x000fe80000010000 */
[----:B------:R-:W-:Y:S02]  /*7e80*/  FADD.FTZ R0, R180, R0 ;  /* 0x00000000b4007221 */ /* 0x000fe40000010000 */
[----:B-1----:R-:W1:Y:S01]  /*7e90*/  LDSM.16.MT88.4 R112, [R102+0x4000] ;  /* 0x004000006670783b */ /* 0x002e620000004200 */
[----:B---3--:R-:W-:Y:S02]  /*7ea0*/  FADD.FTZ R2, R179, R2 ;  /* 0x00000002b3027221 */ /* 0x008fe40000010000 */
[--C-:B----4-:R-:W-:Y:S01]  /*7eb0*/  FFMA.FTZ R104, R148, c[0x0][0x2d0], -R145.reuse ;  /* 0x0000b40094687a23 */ /* 0x110fe20000010891 */
[C---:B-----5:R-:W-:Y:S01]  /*7ec0*/  F2FP.BF16.PACK_AB R106, R178.reuse, R179 ;  /* 0x000000b3b26a723e */ /* 0x060fe200000010ff */
[----:B------:R-:W-:Y:S02]  /*7ed0*/  FADD.FTZ R2, R178, R2 ;  /* 0x00000002b2027221 */ /* 0x000fe40000010000 */
[----:B------:R3:W4:Y:S01]  /*7ee0*/  MUFU.EX2 R177, R104 ;  /* 0x0000006800b17308 */ /* 0x0007220000000800 */
[C---:B--2---:R-:W-:Y:S08]  /*7ef0*/  HMMA.16816.F32.BF16 R84, R136.reuse, R108, R84 ;  /* 0x0000006c8854723c */ /* 0x044ff00000041854 */
[C---:B------:R-:W-:Y:S01]  /*7f00*/  HMMA.16816.F32.BF16 R88, R136.reuse, R110, R88 ;  /* 0x0000006e8858723c */ /* 0x040fe20000041858 */
[----:B------:R-:W2:Y:S03]  /*7f10*/  LDSM.16.MT88.4 R108, [R103+0x800] ;  /* 0x00080000676c783b */ /* 0x000ea60000004200 */
[--C-:B---3--:R-:W-:Y:S02]  /*7f20*/  FFMA.FTZ R104, R149, c[0x0][0x2d0], -R145.reuse ;  /* 0x0000b40095687a23 */ /* 0x108fe40000010891 */
[----:B----4-:R-:W-:Y:S02]  /*7f30*/  FADD.FTZ R0, R177, R0 ;  /* 0x00000000b1007221 */ /* 0x010fe40000010000 */
[C---:B-1----:R-:W-:Y:S01]  /*7f40*/  HMMA.16816.F32.BF16 R92, R136.reuse, R112, R92 ;  /* 0x00000070885c723c */ /* 0x042fe2000004185c */
[----:B------:R1:W3:Y:S07]  /*7f50*/  MUFU.EX2 R176, R104 ;  /* 0x0000006800b07308 */ /* 0x0002ee0000000800 */
[----:B------:R-:W-:Y:S01]  /*7f60*/  HMMA.16816.F32.BF16 R96, R136, R114, R96 ;  /* 0x000000728860723c */ /* 0x000fe20000041860 */
[----:B------:R-:W4:Y:S03]  /*7f70*/  LDSM.16.MT88.4 R112, [R102+0x2800] ;  /* 0x002800006670783b */ /* 0x000f260000004200 */
[----:B-1----:R-:W-:Y:S01]  /*7f80*/  F2FP.BF16.PACK_AB R104, R182, R183 ;  /* 0x000000b7b668723e */ /* 0x002fe200000010ff */
[C---:B---3--:R-:W-:Y:S01]  /*7f90*/  FADD.FTZ R0, R176.reuse, R0 ;  /* 0x00000000b0007221 */ /* 0x048fe20000010000 */
[----:B------:R-:W-:Y:S07]  /*7fa0*/  F2FP.BF16.PACK_AB R107, R176, R177 ;  /* 0x000000b1b06b723e */ /* 0x000fee00000010ff */
[C---:B------:R-:W-:Y:S08]  /*7fb0*/  HMMA.16816.F32.BF16 R4, R104.reuse, R116, R4 ;  /* 0x000000746804723c */ /* 0x040ff00000041804 */
[C---:B------:R-:W-:Y:S01]  /*7fc0*/  HMMA.16816.F32.BF16 R8, R104.reuse, R118, R8 ;  /* 0x000000766808723c */ /* 0x040fe20000041808 */
[----:B------:R-:W-:Y:S07]  /*7fd0*/  LDSM.16.MT88.4 R116, [R103+0x4800] ;  /* 0x004800006774783b */ /* 0x000fee0000004200 */
[C---:B--2---:R-:W-:Y:S08]  /*7fe0*/  HMMA.16816.F32.BF16 R12, R104.reuse, R108, R12 ;  /* 0x0000006c680c723c */ /* 0x044ff0000004180c */
[C---:B------:R-:W-:Y:S01]  /*7ff0*/  HMMA.16816.F32.BF16 R16, R104.reuse, R110, R16 ;  /* 0x0000006e6810723c */ /* 0x040fe20000041810 */
[----:B------:R-:W1:Y:S07]  /*8000*/  LDSM.16.MT88.4 R108, [R156+0x4800] ;  /* 0x004800009c6c783b */ /* 0x000e6e0000004200 */
[C---:B------:R-:W-:Y:S07]  /*8010*/  HMMA.16816.F32.BF16 R20, R104.reuse, R120, R20 ;  /* 0x000000786814723c */ /* 0x040fee0000041814 */
[--C-:B------:R-:W-:Y:S01]  /*8020*/  FFMA.FTZ R120, R151, c[0x0][0x2d0], -R144.reuse ;  /* 0x0000b40097787a23 */ /* 0x100fe20000010890 */
[C---:B------:R-:W-:Y:S03]  /*8030*/  HMMA.16816.F32.BF16 R24, R104.reuse, R122, R24 ;  /* 0x0000007a6818723c */ /* 0x040fe60000041818 */
[----:B------:R2:W3:Y:S05]  /*8040*/  MUFU.EX2 R175, R120 ;  /* 0x0000007800af7308 */ /* 0x0004ea0000000800 */
[C---:B------:R-:W-:Y:S08]  /*8050*/  HMMA.16816.F32.BF16 R28, R104.reuse, R124, R28 ;  /* 0x0000007c681c723c */ /* 0x040ff0000004181c */
[C---:B------:R-:W-:Y:S01]  /*8060*/  HMMA.16816.F32.BF16 R32, R104.reuse, R126, R32 ;  /* 0x0000007e6820723c */ /* 0x040fe20000041820 */
[----:B------:R-:W-:Y:S07]  /*8070*/  LDSM.16.MT88.4 R124, [R103+0x1000] ;  /* 0x00100000677c783b */ /* 0x000fee0000004200 */
[C---:B------:R-:W-:Y:S04]  /*8080*/  HMMA.16816.F32.BF16 R36, R104.reuse, R128, R36 ;  /* 0x000000806824723c */ /* 0x040fe80000041824 */
[----:B--2---:R-:W-:Y:S02]  /*8090*/  FFMA.FTZ R120, R152, c[0x0][0x2d0], -R144 ;  /* 0x0000b40098787a23 */ /* 0x004fe40000010890 */
[----:B---3--:R-:W-:Y:S02]  /*80a0*/  FADD.FTZ R2, R175, R2 ;  /* 0x00000002af027221 */ /* 0x008fe40000010000 */
[C---:B------:R-:W-:Y:S01]  /*80b0*/  HMMA.16816.F32.BF16 R40, R104.reuse, R130, R40 ;  /* 0x000000826828723c */ /* 0x040fe20000041828 */
[----:B------:R2:W3:Y:S03]  /*80c0*/  MUFU.EX2 R174, R120 ;  /* 0x0000007800ae7308 */ /* 0x0004e60000000800 */
[--C-:B------:R-:W-:Y:S04]  /*80d0*/  FFMA.FTZ R128, R155, c[0x0][0x2d0], -R145.reuse ;  /* 0x0000b4009b807a23 */ /* 0x100fe80000010891 */
[C---:B------:R-:W-:Y:S03]  /*80e0*/  HMMA.16816.F32.BF16 R44, R104.reuse, R132, R44 ;  /* 0x00000084682c723c */ /* 0x040fe6000004182c */
[----:B------:R5:W-:Y:S05]  /*80f0*/  MUFU.EX2 R168, R128 ;  /* 0x0000008000a87308 */ /* 0x000bea0000000800 */
[C---:B------:R-:W-:Y:S01]  /*8100*/  HMMA.16816.F32.BF16 R48, R104.reuse, R134, R48 ;  /* 0x000000866830723c */ /* 0x040fe20000041830 */
[----:B------:R-:W-:Y:S07]  /*8110*/  LDSM.16.MT88.4 R132, [R102+0x1800] ;  /* 0x001800006684783b */ /* 0x000fee0000004200 */
[C---:B------:R-:W-:Y:S04]  /*8120*/  HMMA.16816.F32.BF16 R52, R104.reuse, R140, R52 ;  /* 0x0000008c6834723c */ /* 0x040fe80000041834 */
[--C-:B--2---:R-:W-:Y:S02]  /*8130*/  FFMA.FTZ R120, R150, c[0x0][0x2d0], -R145.reuse ;  /* 0x0000b40096787a23 */ /* 0x104fe40000010891 */
[----:B------:R-:W-:Y:S01]  /*8140*/  LDSM.16.MT88.4 R148, [R3+0x3800] ;  /* 0x003800000394783b */ /* 0x000fe20000004200 */
[----:B---3--:R-:W-:Y:S01]  /*8150*/  FADD.FTZ R2, R174, R2 ;  /* 0x00000002ae027221 */ /* 0x008fe20000010000 */
[C---:B------:R-:W-:Y:S01]  /*8160*/  HMMA.16816.F32.BF16 R56, R104.reuse, R142, R56 ;  /* 0x0000008e6838723c */ /* 0x040fe20000041838 */
[----:B------:R2:W-:Y:S05]  /*8170*/  MUFU.EX2 R172, R120 ;  /* 0x0000007800ac7308 */ /* 0x0005ea0000000800 */
[----:B-----5:R-:W-:Y:S02]  /*8180*/  LDSM.16.MT88.4 R128, [R102+0x1000] ;  /* 0x001000006680783b */ /* 0x020fe40000004200 */
[C---:B----4-:R-:W-:Y:S06]  /*8190*/  HMMA.16816.F32.BF16 R60, R104.reuse, R112, R60 ;  /* 0x00000070683c723c */ /* 0x050fec000004183c */
[----:B------:R-:W-:Y:S01]  /*81a0*/  LDSM.16.MT88.4 R140, [R156+0x3800] ;  /* 0x003800009c8c783b */ /* 0x000fe20000004200 */
[--C-:B------:R-:W-:Y:S01]  /*81b0*/  FFMA.FTZ R112, R154, c[0x0][0x2d0], -R145.reuse ;  /* 0x0000b4009a707a23 */ /* 0x100fe20000010891 */
[C---:B------:R-:W-:Y:S03]  /*81c0*/  HMMA.16816.F32.BF16 R64, R104.reuse, R114, R64 ;  /* 0x000000726840723c */ /* 0x040fe60000041840 */
[----:B------:R3:W4:Y:S05]  /*81d0*/  MUFU.EX2 R173, R112 ;  /* 0x0000007000ad7308 */ /* 0x00072a0000000800 */
[C---:B-1----:R-:W-:Y:S01]  /*81e0*/  HMMA.16816.F32.BF16 R68, R104.reuse, R108, R68 ;  /* 0x0000006c6844723c */ /* 0x042fe20000041844 */
[----:B--2---:R-:W-:Y:S06]  /*81f0*/  LDSM.16.MT88.4 R120, [R102+0x4800] ;  /* 0x004800006678783b */ /* 0x004fec0000004200 */
[----:B------:R-:W-:Y:S01]  /*8200*/  FFMA.FTZ R108, R157, c[0x0][0x2d0], -R144 ;  /* 0x0000b4009d6c7a23 */ /* 0x000fe20000010890 */
[C---:B------:R-:W-:Y:S03]  /*8210*/  HMMA.16816.F32.BF16 R72, R104.reuse, R110, R72 ;  /* 0x0000006e6848723c */ /* 0x040fe60000041848 */
[----:B------:R1:W2:Y:S05]  /*8220*/  MUFU.EX2 R171, R108 ;  /* 0x0000006c00ab7308 */ /* 0x0002aa0000000800 */
[C---:B------:R-:W-:Y:S01]  /*8230*/  HMMA.16816.F32.BF16 R76, R104.reuse, R116, R76 ;  /* 0x00000074684c723c */ /* 0x040fe2000004184c */
[----:B---3--:R-:W3:Y:S03]  /*8240*/  LDSM.16.MT88.4 R112, [R3+0x4800] ;  /* 0x004800000370783b */ /* 0x008ee60000004200 */
[----:B----4-:R-:W-:Y:S04]  /*8250*/  FADD.FTZ R0, R173, R0 ;  /* 0x00000000ad007221 */ /* 0x010fe80000010000 */
[C---:B------:R-:W-:Y:S01]  /*8260*/  HMMA.16816.F32.BF16 R80, R104.reuse, R118, R80 ;  /* 0x000000766850723c */ /* 0x040fe20000041850 */
[----:B------:R-:W-:Y:S03]  /*8270*/  LDSM.16.MT88.4 R116, [R3+0x1000] ;  /* 0x001000000374783b */ /* 0x000fe60000004200 */
[----:B------:R-:W-:Y:S02]  /*8280*/  FADD.FTZ R0, R172, R0 ;  /* 0x00000000ac007221 */ /* 0x000fe40000010000 */
[----:B-1----:R-:W-:Y:S02]  /*8290*/  FFMA.FTZ R108, R158, c[0x0][0x2d0], -R144 ;  /* 0x0000b4009e6c7a23 */ /* 0x002fe40000010890 */
[----:B--2---:R-:W-:Y:S02]  /*82a0*/  FADD.FTZ R2, R171, R2 ;  /* 0x00000002ab027221 */ /* 0x004fe40000010000 */
[----:B------:R1:W2:Y:S01]  /*82b0*/  MUFU.EX2 R170, R108 ;  /* 0x0000006c00aa7308 */ /* 0x0002a20000000800 */
[C---:B---3--:R-:W-:Y:S03]  /*82c0*/  HMMA.16816.F32.BF16 R84, R104.reuse, R112, R84 ;  /* 0x000000706854723c */ /* 0x048fe60000041854 */
[--C-:B-1----:R-:W-:Y:S02]  /*82d0*/  FFMA.FTZ R108, R153, c[0x0][0x2d0], -R145.reuse ;  /* 0x0000b400996c7a23 */ /* 0x102fe40000010891 */
[----:B------:R-:W-:Y:S03]  /*82e0*/  LDSM.16.MT88.4 R152, [R102+0x3800] ;  /* 0x003800006698783b */ /* 0x000fe60000004200 */
[C---:B------:R-:W-:Y:S01]  /*82f0*/  HMMA.16816.F32.BF16 R88, R104.reuse, R114, R88 ;  /* 0x000000726858723c */ /* 0x040fe20000041858 */
[----:B------:R1:W3:Y:S03]  /*8300*/  MUFU.EX2 R169, R108 ;  /* 0x0000006c00a97308 */ /* 0x0002e60000000800 */
[----:B--2---:R-:W-:Y:S01]  /*8310*/  FADD.FTZ R2, R170, R2 ;  /* 0x00000002aa027221 */ /* 0x004fe20000010000 */
[----:B------:R-:W-:Y:S03]  /*8320*/  LDSM.16.MT88.4 R112, [R156+0x3000] ;  /* 0x003000009c70783b */ /* 0x000fe60000004200 */
[C---:B------:R-:W-:Y:S08]  /*8330*/  HMMA.16816.F32.BF16 R92, R104.reuse, R120, R92 ;  /* 0x00000078685c723c */ /* 0x040ff0000004185c */
[----:B------:R-:W-:Y:S01]  /*8340*/  HMMA.16816.F32.BF16 R96, R104, R122, R96 ;  /* 0x0000007a6860723c */ /* 0x000fe20000041860 */
[----:B------:R-:W-:Y:S06]  /*8350*/  LDSM.16.MT88.4 R120, [R103+0x3000] ;  /* 0x003000006778783b */ /* 0x000fec0000004200 */
[----:B------:R-:W-:Y:S02]  /*8360*/  F2FP.BF16.PACK_AB R104, R174, R175 ;  /* 0x000000afae68723e */ /* 0x000fe400000010ff */
[----:B-1----:R-:W1:Y:S03]  /*8370*/  LDSM.16.MT88.4 R108, [R156+0x1000] ;  /* 0x001000009c6c783b */ /* 0x002e660000004200 */
[----:B------:R-:W-:Y:S01]  /*8380*/  F2FP.BF16.PACK_AB R105, R172, R173 ;  /* 0x000000adac69723e */ /* 0x000fe200000010ff */
[----:B---3--:R-:W-:Y:S01]  /*8390*/  FADD.FTZ R0, R169, R0 ;  /* 0x00000000a9007221 */ /* 0x008fe20000010000 */
        /* <DEDUP_REMOVED lines=18> */
[C---:B------:R-:W-:Y:S07]  /*84c0*/  HMMA.16816.F32.BF16 R44, R104.reuse, R120, R44 ;  /* 0x00000078682c723c */ /* 0x040fee000004182c */
[--C-:B------:R-:W-:Y:S01]  /*84d0*/  FFMA.FTZ R120, R160, c[0x0][0x2d0], -R144.reuse ;  /* 0x0000b400a0787a23 */ /* 0x100fe20000010890 */
[C---:B------:R-:W-:Y:S03]  /*84e0*/  HMMA.16816.F32.BF16 R48, R104.reuse, R122, R48 ;  /* 0x0000007a6830723c */ /* 0x040fe60000041830 */
[----:B------:R4:W5:Y:S05]  /*84f0*/  MUFU.EX2 R167, R120 ;  /* 0x0000007800a77308 */ /* 0x00096a0000000800 */
[C---:B-1----:R-:W-:Y:S07]  /*8500*/  HMMA.16816.F32.BF16 R52, R104.reuse, R108, R52 ;  /* 0x0000006c6834723c */ /* 0x042fee0000041834 */
[--C-:B------:R-:W-:Y:S01]  /*8510*/  FFMA.FTZ R108, R159, c[0x0][0x2d0], -R145.reuse ;  /* 0x0000b4009f6c7a23 */ /* 0x100fe20000010891 */
[C---:B------:R-:W-:Y:S03]  /*8520*/  HMMA.16816.F32.BF16 R56, R104.reuse, R110, R56 ;  /* 0x0000006e6838723c */ /* 0x040fe60000041838 */
[----:B------:R1:W-:Y:S05]  /*8530*/  MUFU.EX2 R165, R108 ;  /* 0x0000006c00a57308 */ /* 0x0003ea0000000800 */
[C---:B---3--:R-:W-:Y:S01]  /*8540*/  HMMA.16816.F32.BF16 R60, R104.reuse, R116, R60 ;  /* 0x00000074683c723c */ /* 0x048fe2000004183c */
[----:B----4-:R-:W3:Y:S03]  /*8550*/  LDSM.16.MT88.4 R120, [R103+0x5000] ;  /* 0x005000006778783b */ /* 0x010ee60000004200 */
[----:B-----5:R-:W-:Y:S03]  /*8560*/  F2FP.BF16.PACK_AB R136, R166, R167 ;  /* 0x000000a7a688723e */ /* 0x020fe600000010ff */
[--C-:B------:R-:W-:Y:S01]  /*8570*/  FFMA.FTZ R116, R162, c[0x0][0x2d0], -R145.reuse ;  /* 0x0000b400a2747a23 */ /* 0x100fe20000010891 */
[C---:B------:R-:W-:Y:S03]  /*8580*/  HMMA.16816.F32.BF16 R64, R104.reuse, R118, R64 ;  /* 0x000000766840723c */ /* 0x040fe60000041840 */
[----:B------:R4:W5:Y:S05]  /*8590*/  MUFU.EX2 R164, R116 ;  /* 0x0000007400a47308 */ /* 0x00096a0000000800 */
[C---:B--2---:R-:W-:Y:S01]  /*85a0*/  HMMA.16816.F32.BF16 R68, R104.reuse, R112, R68 ;  /* 0x000000706844723c */ /* 0x044fe20000041844 */
[----:B-1----:R-:W1:Y:S06]  /*85b0*/  LDSM.16.MT88.4 R108, [R3+0x5000] ;  /* 0x00500000036c783b */ /* 0x002e6c0000004200 */
[--C-:B------:R-:W-:Y:S01]  /*85c0*/  FFMA.FTZ R112, R184, c[0x0][0x2d0], -R145.reuse ;  /* 0x0000b400b8707a23 */ /* 0x100fe20000010891 */
[C---:B------:R-:W-:Y:S03]  /*85d0*/  HMMA.16816.F32.BF16 R72, R104.reuse, R114, R72 ;  /* 0x000000726848723c */ /* 0x040fe60000041848 */
[----:B------:R2:W-:Y:S01]  /*85e0*/  MUFU.EX2 R161, R112 ;  /* 0x0000007000a17308 */ /* 0x0005e20000000800 */
[----:B------:R-:W-:Y:S02]  /*85f0*/  FFMA.FTZ R145, R202, c[0x0][0x2d0], -R145 ;  /* 0x0000b400ca917a23 */ /* 0x000fe40000010891 */
[--C-:B----4-:R-:W-:Y:S07]  /*8600*/  FFMA.FTZ R116, R163, c[0x0][0x2d0], -R144.reuse ;  /* 0x0000b400a3747a23 */ /* 0x110fee0000010890 */
[----:B------:R-:W4:Y:S01]  /*8610*/  MUFU.EX2 R160, R145 ;  /* 0x0000009100a07308 */ /* 0x000f220000000800 */
[----:B------:R-:W-:Y:S01]  /*8620*/  FFMA.FTZ R144, R201, c[0x0][0x2d0], -R144 ;  /* 0x0000b400c9907a23 */ /* 0x000fe20000010890 */
[----:B-----5:R-:W-:Y:S01]  /*8630*/  F2FP.BF16.PACK_AB R137, R164, R165 ;  /* 0x000000a5a489723e */ /* 0x020fe200000010ff */
[C---:B---3--:R-:W-:Y:S07]  /*8640*/  HMMA.16816.F32.BF16 R76, R104.reuse, R120, R76 ;  /* 0x00000078684c723c */ /* 0x048fee000004184c */
[----:B------:R3:W-:Y:S01]  /*8650*/  MUFU.EX2 R163, R116 ;  /* 0x0000007400a37308 */ /* 0x0007e20000000800 */
[C---:B------:R-:W-:Y:S01]  /*8660*/  HMMA.16816.F32.BF16 R80, R104.reuse, R122, R80 ;  /* 0x0000007a6850723c */ /* 0x040fe20000041850 */
[----:B--2---:R-:W-:Y:S08]  /*8670*/  LDSM.16.MT88.4 R112, [R156+0x1800] ;  /* 0x001800009c70783b */ /* 0x004ff00000004200 */
[----:B------:R-:W2:Y:S01]  /*8680*/  MUFU.EX2 R162, R144 ;  /* 0x0000009000a27308 */ /* 0x000ea20000000800 */
[C---:B-1----:R-:W-:Y:S01]  /*8690*/  HMMA.16816.F32.BF16 R84, R104.reuse, R108, R84 ;  /* 0x0000006c6854723c */ /* 0x042fe20000041854 */
[----:B------:R-:W-:Y:S02]  /*86a0*/  LDSM.16.MT88.4 R120, [R103+0x1800] ;  /* 0x001800006778783b */ /* 0x000fe40000004200 */
[----:B----4-:R-:W-:Y:S05]  /*86b0*/  F2FP.BF16.PACK_AB R139, R160, R161 ;  /* 0x000000a1a08b723e */ /* 0x010fea00000010ff */
[C---:B------:R-:W-:Y:S01]  /*86c0*/  HMMA.16816.F32.BF16 R88, R104.reuse, R110, R88 ;  /* 0x0000006e6858723c */ /* 0x040fe20000041858 */
[----:B------:R-:W-:Y:S08]  /*86d0*/  LDSM.16.MT88.4 R156, [R156+0x5800] ;  /* 0x005800009c9c783b */ /* 0x000ff00000004200 */
[----:B---3--:R-:W1:Y:S03]  /*86e0*/  LDSM.16.MT88.4 R116, [R102+0x5000] ;  /* 0x005000006674783b */ /* 0x008e660000004200 */
[----:B--2---:R-:W-:Y:S05]  /*86f0*/  F2FP.BF16.PACK_AB R138, R162, R163 ;  /* 0x000000a3a28a723e */ /* 0x004fea00000010ff */
[----:B------:R-:W2:Y:S01]  /*8700*/  LDSM.16.MT88.4 R144, [R103+0x3800] ;  /* 0x003800006790783b */ /* 0x000ea20000004200 */
[C---:B-1----:R-:W-:Y:S08]  /*8710*/  HMMA.16816.F32.BF16 R92, R104.reuse, R116, R92 ;  /* 0x00000074685c723c */ /* 0x042ff0000004185c */
[----:B------:R-:W-:Y:S08]  /*8720*/  HMMA.16816.F32.BF16 R96, R104, R118, R96 ;  /* 0x000000766860723c */ /* 0x000ff00000041860 */
[C---:B------:R-:W-:Y:S01]  /*8730*/  HMMA.16816.F32.BF16 R104, R136.reuse, R112, R4 ;  /* 0x000000708868723c */ /* 0x040fe20000041804 */
[----:B------:R-:W1:Y:S07]  /*8740*/  LDSM.16.MT88.4 R4, [R103+0x5800] ;  /* 0x005800006704783b */ /* 0x000e6e0000004200 */
[C---:B------:R-:W-:Y:S01]  /*8750*/  HMMA.16816.F32.BF16 R108, R136.reuse, R114, R8 ;  /* 0x00000072886c723c */ /* 0x040fe20000041808 */
[----:B------:R3:W4:Y:S07]  /*8760*/  LDSM.16.MT88.4 R8, [R3+0x5800] ;  /* 0x005800000308783b */ /* 0x00072e0000004200 */
[C---:B------:R-:W-:Y:S01]  /*8770*/  HMMA.16816.F32.BF16 R112, R136.reuse, R120, R12 ;  /* 0x000000788870723c */ /* 0x040fe2000004180c */
[----:B------:R-:W5:Y:S07]  /*8780*/  LDSM.16.MT88.4 R12, [R102+0x5800] ;  /* 0x00580000660c783b */ /* 0x000f6e0000004200 */
[C---:B------:R-:W-:Y:S08]  /*8790*/  HMMA.16816.F32.BF16 R116, R136.reuse, R122, R16 ;  /* 0x0000007a8874723c */ /* 0x040ff00000041810 */
[C---:B------:R-:W-:Y:S04]  /*87a0*/  HMMA.16816.F32.BF16 R120, R136.reuse, R124, R20 ;  /* 0x0000007c8878723c */ /* 0x040fe80000041814 */
[----:B---3--:R-:W-:Y:S02]  /*87b0*/  FADD.FTZ R3, R168, R0 ;  /* 0x00000000a8037221 */ /* 0x008fe40000010000 */
[----:B------:R-:W-:Y:S02]  /*87c0*/  FADD.FTZ R0, R167, R2 ;  /* 0x00000002a7007221 */ /* 0x000fe40000010000 */
[C---:B------:R-:W-:Y:S04]  /*87d0*/  HMMA.16816.F32.BF16 R124, R136.reuse, R126, R24 ;  /* 0x0000007e887c723c */ /* 0x040fe80000041818 */
[----:B------:R-:W-:Y:S02]  /*87e0*/  FADD.FTZ R3, R165, R3 ;  /* 0x00000003a5037221 */ /* 0x000fe40000010000 */
[----:B------:R-:W-:Y:S02]  /*87f0*/  FADD.FTZ R2, R166, R0 ;  /* 0x00000000a6027221 */ /* 0x000fe40000010000 */
[C---:B------:R-:W-:Y:S04]  /*8800*/  HMMA.16816.F32.BF16 R128, R136.reuse, R132, R28 ;  /* 0x000000848880723c */ /* 0x040fe8000004181c */
[----:B------:R-:W-:Y:S02]  /*8810*/  FADD.FTZ R0, R164, R3 ;  /* 0x00000003a4007221 */ /* 0x000fe40000010000 */
[----:B------:R-:W-:Y:S01]  /*8820*/  FADD.FTZ R3, R163, R2 ;  /* 0x00000002a3037221 */ /* 0x000fe20000010000 */
[----:B------:R-:W-:Y:S01]  /*8830*/  IADD3 R2, R211, 0x1, RZ ;  /* 0x00000001d3027810 */ /* 0x000fe20007ffe0ff */
[C---:B------:R-:W-:Y:S04]  /*8840*/  HMMA.16816.F32.BF16 R132, R136.reuse, R134, R32 ;  /* 0x000000868884723c */ /* 0x040fe80000041820 */
[----:B------:R-:W-:Y:S01]  /*8850*/  FADD.FTZ R0, R161, R0 ;  /* 0x00000000a1007221 */ /* 0x000fe20000010000 */
[----:B------:R-:W-:Y:S01]  /*8860*/  SEL R211, R2, RZ, !P1 ;  /* 0x000000ff02d37207 */ /* 0x000fe20004800000 */
[----:B------:R-:W-:Y:S02]  /*8870*/  FADD.FTZ R216, R162, R3 ;  /* 0x00000003a2d87221 */ /* 0x000fe40000010000 */
[C---:B------:R-:W-:Y:S04]  /*8880*/  HMMA.16816.F32.BF16 R36, R136.reuse, R140, R36 ;  /* 0x0000008c8824723c */ /* 0x040fe80000041824 */
[----:B------:R-:W-:Y:S04]  /*8890*/  FADD.FTZ R217, R160, R0 ;  /* 0x00000000a0d97221 */ /* 0x000fe80000010000 */
[C---:B------:R-:W-:Y:S08]  /*88a0*/  HMMA.16816.F32.BF16 R40, R136.reuse, R142, R40 ;  /* 0x0000008e8828723c */ /* 0x040ff00000041828 */
        /* <DEDUP_REMOVED lines=10> */
[C---:B----4-:R-:W-:Y:S08]  /*8950*/  HMMA.16816.F32.BF16 R84, R136.reuse, R8, R84 ;  /* 0x000000088854723c */ /* 0x050ff00000041854 */
[C---:B------:R-:W-:Y:S08]  /*8960*/  HMMA.16816.F32.BF16 R88, R136.reuse, R10, R88 ;  /* 0x0000000a8858723c */ /* 0x040ff00000041858 */
[C---:B-----5:R-:W-:Y:S08]  /*8970*/  HMMA.16816.F32.BF16 R92, R136.reuse, R12, R92 ;  /* 0x0000000c885c723c */ /* 0x060ff0000004185c */
[----:B------:R-:W-:Y:S01]  /*8980*/  HMMA.16816.F32.BF16 R96, R136, R14, R96 ;  /* 0x0000000e8860723c */ /* 0x000fe20000041860 */
[----:B------:R-:W-:Y:S07]  /*8990*/  @!UPT UIADD3 URZ, URZ, URZ, URZ ;  /* 0x0000003f3f3ff290 */ /* 0x000fee000fffe03f */
[----:B------:R-:W-:-:S11]  /*89a0*/  @!P0 BRA `(.L_x_1455) ;  /* 0x0000050000008947 */ /* 0x000fd60003800000 */
[----:B------:R-:W-:Y:S01]  /*89b0*/  IADD3 R2, R219, R212, R228 ;  /* 0x000000d4db027210 */ /* 0x000fe20007ffe0e4 */
[----:B------:R-:W-:Y:S01]  /*89c0*/  IMAD.MOV.U32 R198, RZ, RZ, RZ ;  /* 0x000000ffffc67224 */ /* 0x000fe200078e00ff */
[----:B------:R-:W-:Y:S01]  /*89d0*/  SHF.R.S32.HI R234, RZ, 0x1f, R214 ;  /* 0x0000001fffea7819 */ /* 0x000fe200000114d6 */
[----:B------:R-:W-:Y:S01]  /*89e0*/  IMAD.SHL.U32 R18, R214, 0x2, RZ ;  /* 0x00000002d6127824 */ /* 0x000fe200078e00ff */
[----:B------:R-:W-:Y:S01]  /*89f0*/  IADD3 R2, R2, -0x80, RZ ;  /* 0xffffff8002027810 */ /* 0x000fe20007ffe0ff */
[C---:B------:R-:W-:Y:S01]  /*8a00*/  IMAD.SHL.U32 R17, R213.reuse, 0x2, RZ ;  /* 0x00000002d5117824 */ /* 0x040fe200078e00ff */
[----:B------:R-:W-:Y:S01]  /*8a10*/  SHF.L.U64.HI R15, R214, 0x1, R234 ;  /* 0x00000001d60f7819 */ /* 0x000fe200000102ea */
[----:B------:R-:W-:Y:S01]  /*8a20*/  IMAD.SHL.U32 R16, R200, 0x2, RZ ;  /* 0x00000002c8107824 */ /* 0x000fe200078e00ff */
[----:B------:R-:W-:Y:S01]  /*8a30*/  SHF.R.S32.HI R235, RZ, 0x1f, R213 ;  /* 0x0000001fffeb7819 */ /* 0x000fe200000114d5 */
[----:B------:R-:W-:Y:S01]  /*8a40*/  @P3 IMAD.HI.U32 R3, R2, c[0x0][0x2bc], RZ ;  /* 0x0000af0002033a27 */ /* 0x000fe200078e00ff */
[----:B------:R-:W-:Y:S02]  /*8a50*/  SHF.R.S32.HI R234, RZ, 0x1f, R200 ;  /* 0x0000001fffea7819 */ /* 0x000fe400000114c8 */
[----:B------:R-:W-:Y:S01]  /*8a60*/  SHF.L.U64.HI R14, R213, 0x1, R235 ;  /* 0x00000001d50e7819 */ /* 0x000fe200000102eb */
[----:B------:R-:W-:Y:S01]  /*8a70*/  IMAD.MOV.U32 R0, RZ, RZ, R2 ;  /* 0x000000ffff007224 */ /* 0x000fe200078e0002 */
[----:B------:R-:W-:Y:S02]  /*8a80*/  @P3 SHF.R.U32.HI R0, RZ, c[0x0][0x2c0], R3 ;  /* 0x0000b000ff003a19 */ /* 0x000fe40000011603 */
[----:B------:R-:W-:Y:S02]  /*8a90*/  SHF.L.U64.HI R13, R200, 0x1, R234 ;  /* 0x00000001c80d7819 */ /* 0x000fe400000102ea */
        /* <DEDUP_REMOVED lines=22> */
.L_x_1516:
[----:B------:R-:W-:-:S05]  /*8c00*/  BRA.DIV ~URZ, `(.L_x_1457) ;  /* 0x00006b327f007947 */ /* 0x000fca000b800000 */
[----:B------:R-:W3:Y:S01]  /*8c10*/  SHFL.IDX PT, R2, R12, RZ, 0x181f ;  /* 0x00181fff0c027589 */ /* 0x000ee200000e0000 */
[----:B------:R-:W-:Y:S01]  /*8c20*/  ISETP.GE.AND P5, PT, R200, c[0x0][0x1d4], PT ;  /* 0x00007500c8007a0c */ /* 0x000fe20003fa6270 */
[----:B------:R-:W-:Y:S01]  /*8c30*/  IMAD R0, R211, 0x6000, R233 ;  /* 0x00006000d3007824 */ /* 0x000fe200078e02e9 */
[----:B------:R-:W-:Y:S02]  /*8c40*/  ISETP.GE.AND P1, PT, R213, c[0x0][0x1d4], PT ;  /* 0x00007500d5007a0c */ /* 0x000fe40003f26270 */
        /* <DEDUP_REMOVED lines=13> */
[----:B------:R2:W1:Y:S02]  /*8d20*/  SHFL.IDX PT, R2, R12, 0x1, 0x181f ;  /* 0x00381f000c027f89 */ /* 0x00046400000e0000 */
[----:B-1-3--:R-:W-:Y:S02]  /*8d30*/  SEL R5, RZ, 0x10, P0 ;  /* 0x00000010ff057807 */ /* 0x00afe40000000000 */
[----:B-----5:R-:W-:Y:S02]  /*8d40*/  SEL R11, RZ, 0x10, P5 ;  /* 0x00000010ff0b7807 */ /* 0x020fe40002800000 */
[----:B------:R-:W-:Y:S04]  /*8d50*/  SEL R10, RZ, 0x10, P1 ;  /* 0x00000010ff0a7807 */ /* 0x000fe80000800000 */
.L_x_1517:
[----:B--2-4-:R-:W-:Y:S02]  /*8d60*/  IADD3 R3, -R10, 0x10, RZ ;  /* 0x000000100a037810 */ /* 0x014fe40007ffe1ff */
[----:B------:R-:W-:Y:S02]  /*8d70*/  IADD3 R8, -R11, 0x10, RZ ;  /* 0x000000100b087810 */ /* 0x000fe40007ffe1ff */
[----:B------:R-:W-:Y:S02]  /*8d80*/  IADD3 R6, -R5, 0x10, RZ ;  /* 0x0000001005067810 */ /* 0x000fe40007ffe1ff */
[----:B------:R-:W-:Y:S02]  /*8d90*/  LOP3.LUT R7, R3, 0xf, RZ, 0xc0, !PT ;  /* 0x0000000f03077812 */ /* 0x000fe400078ec0ff */
[----:B------:R-:W-:Y:S02]  /*8da0*/  LOP3.LUT R8, R8, 0xf, RZ, 0xc0, !PT ;  /* 0x0000000f08087812 */ /* 0x000fe400078ec0ff */
[----:B------:R-:W-:Y:S02]  /*8db0*/  LOP3.LUT R3, R6, 0xf, RZ, 0xc0, !PT ;  /* 0x0000000f06037812 */ /* 0x000fe400078ec0ff */
[-C--:B------:R-:W-:Y:S02]  /*8dc0*/  IADD3 R6, P6, P5, R7, R2.reuse, R17 ;  /* 0x0000000207067210 */ /* 0x080fe40007dde011 */
[----:B------:R-:W-:Y:S02]  /*8dd0*/  IADD3 R8, P1, P0, R8, R2, R16 ;  /* 0x0000000208087210 */ /* 0x000fe4000783e010 */
        /* <DEDUP_REMOVED lines=13> */
.L_x_1455:
[----:B------:R-:W-:Y:S05]  /*8eb0*/  BSYNC B0 ;  /* 0x0000000000007941 */ /* 0x000fea0003800000 */
.L_x_1454:
[C---:B------:R-:W-:Y:S01]  /*8ec0*/  ISETP.GT.AND P0, PT, R197.reuse, R220, PT ;  /* 0x000000dcc500720c */ /* 0x040fe20003f04270 */
[----:B------:R-:W0:Y:S01]  /*8ed0*/  LDGDEPBAR ;  /* 0x00000000000079af */ /* 0x000e220000000000 */
[C---:B------:R-:W-:Y:S01]  /*8ee0*/  ISETP.GE.AND P1, PT, R186.reuse, 0x1, PT ;  /* 0x00000001ba00780c */ /* 0x040fe20003f26270 */
[----:B------:R-:W-:Y:S01]  /*8ef0*/  IMAD.MOV.U32 R103, RZ, RZ, R100 ;  /* 0x000000ffff677224 */ /* 0x000fe200078e0064 */
[----:B------:R-:W-:Y:S01]  /*8f00*/  IADD3 R186, R186, 0x1, RZ ;  /* 0x00000001baba7810 */ /* 0x000fe20007ffe0ff */
[----:B------:R-:W-:Y:S01]  /*8f10*/  IMAD.MOV.U32 R102, RZ, RZ, R101 ;  /* 0x000000ffff667224 */ /* 0x000fe200078e0065 */
[----:B------:R-:W-:Y:S02]  /*8f20*/  IADD3 R197, R197, -0x1, RZ ;  /* 0xffffffffc5c57810 */ /* 0x000fe40007ffe0ff */
[----:B------:R-:W-:Y:S05]  /*8f30*/  SEL R186, R186, RZ, !P1 ;  /* 0x000000ffbaba7207 */ /* 0x000fea0004800000 */
[----:B-1----:R-:W-:-:S05]  /*8f40*/  @P0 BRA `(.L_x_1458) ;  /* 0xffffc87000000947 */ /* 0x002fca000383ffff */
.L_x_1449:
[----:B------:R-:W-:Y:S01]  /*8f50*/  ISETP.GE.AND P0, PT, R197, RZ, PT ;  /* 0x000000ffc500720c */ /* 0x000fe20003f06270 */
[----:B------:R-:W-:Y:S01]  /*8f60*/  IMAD.MOV.U32 R234, RZ, RZ, 0x1f ;  /* 0x0000001fffea7424 */ /* 0x000fe200078e00ff */
[----:B------:R-:W-:-:S11]  /*8f70*/  MOV R220, 0xffffffff ;  /* 0xffffffff00dc7802 */ /* 0x000fd60000000f00 */
[----:B------:R-:W-:Y:S05]  /*8f80*/  @!P0 BRA `(.L_x_1459) ;  /* 0x0000328000008947 */ /* 0x000fea0003800000 */
[----:B------:R-:W-:Y:S02]  /*8f90*/  MOV R102, R100 ;  /* 0x0000006400667202 */ /* 0x000fe40000000f00 */
[----:B------:R-:W-:Y:S02]  /*8fa0*/  MOV R0, R101 ;  /* 0x0000006500007202 */ /* 0x000fe40000000f00 */
.L_x_1469:
[----:B------:R-:W-:Y:S04]  /*8fb0*/  DEPBAR.LE SB0, 0x2 ;  /* 0x000080800000791a */ /* 0x000fe80000000000 */
[----:B------:R-:W-:Y:S01]  /*8fc0*/  WARPSYNC 0xffffffff ;  /* 0xffffffff00007948 */ /* 0x000fe20003800000 */
[----:B------:R-:W-:Y:S01]  /*8fd0*/  BAR.SYNC.DEFER_BLOCKING 0x0 ;  /* 0x0000000000007b1d */ /* 0x000fe20000010000 */
[----:B------:R-:W-:Y:S01]  /*8fe0*/  IMAD R185, R186, 0x6000, RZ ;  /* 0x00006000bab97824 */ /* 0x000fe200078e02ff */
[----:B------:R-:W-:Y:S04]  /*8ff0*/  ISETP.NE.AND P0, PT, R197, RZ, PT ;  /* 0x000000ffc500720c */ /* 0x000fe80003f05270 */
        /* <DEDUP_REMOVED lines=38> */
.L_x_1518:
[----:B------:R-:W-:-:S05]  /*9260*/  BRA.DIV ~URZ, `(.L_x_1463) ;  /* 0x000067927f007947 */ /* 0x000fca000b800000 */
[----:B------:R-:W5:Y:S01]  /*9270*/  SHFL.IDX PT, R2, R21, RZ, 0x181f ;  /* 0x00181fff15027589 */ /* 0x000f6200000e0000 */
[----:B------:R-:W-:Y:S01]  /*9280*/  ISETP.GE.AND P4, PT, R200, c[0x0][0x1d4], PT ;  /* 0x00007500c8007a0c */ /* 0x000fe20003f86270 */
[----:B------:R-:W-:Y:S01]  /*9290*/  IMAD R4, R211, 0x6000, R232 ;  /* 0x00006000d3047824 */ /* 0x000fe200078e02e8 */
[----:B------:R-:W-:Y:S02]  /*92a0*/  ISETP.GE.AND P1, PT, R213, c[0x0][0x1d4], PT ;  /* 0x00007500d5007a0c */ /* 0x000fe40003f26270 */
[----:B------:R-:W-:Y:S02]  /*92b0*/  ISETP.GE.AND P0, PT, R214, c[0x0][0x1d4], PT ;  /* 0x00007500d6007a0c */ /* 0x000fe40003f06270 */
[C---:B-----5:R-:W-:Y:S02]  /*92c0*/  IADD3 R12, P5, R2.reuse, R29, RZ ;  /* 0x0000001d020c7210 */ /* 0x060fe40007fbe0ff */
[C---:B------:R-:W-:Y:S03]  /*92d0*/  IADD3 R6, P6, R2.reuse, R30, RZ ;  /* 0x0000001e02067210 */ /* 0x040fe60007fde0ff */
[C---:B---3--:R-:W-:Y:S01]  /*92e0*/  IMAD.X R13, R5.reuse, 0x1, R22, P5 ;  /* 0x00000001050d7824 */ /* 0x048fe200028e0616 */
[----:B------:R-:W-:Y:S01]  /*92f0*/  IADD3 R14, P5, R2, R31, RZ ;  /* 0x0000001f020e7210 */ /* 0x000fe20007fbe0ff */
[C---:B------:R-:W-:Y:S01]  /*9300*/  IMAD.X R7, R5.reuse, 0x1, R23, P6 ;  /* 0x0000000105077824 */ /* 0x040fe200030e0617 */
[----:B------:R3:W4:Y:S03]  /*9310*/  SHFL.IDX PT, R2, R21, 0x1, 0x181f ;  /* 0x00381f0015027f89 */ /* 0x00072600000e0000 */
[----:B------:R-:W-:Y:S01]  /*9320*/  IMAD.X R15, R5, 0x1, R28, P5 ;  /* 0x00000001050f7824 */ /* 0x000fe200028e061c */
[----:B------:R-:W-:Y:S01]  /*9330*/  @!PT LDS RZ, [RZ] ;  /* 0x00000000fffff984 */ /* 0x000fe20000000800 */
[----:B------:R5:W-:Y:S04]  /*9340*/  LDGSTS.E.BYPASS.LTC128B.128 [R4], [R12.64], !P4 ;  /* 0x000000000c047fae */ /* 0x000be8000e101d46 */
[----:B------:R2:W-:Y:S04]  /*9350*/  LDGSTS.E.BYPASS.LTC128B.128 [R4+0x2000], [R6.64], !P1 ;  /* 0x0200000006047fae */ /* 0x0005e8000c901d46 */
[----:B------:R3:W1:Y:S04]  /*9360*/  SHFL.IDX PT, R5, R20, 0x1, 0x181f ;  /* 0x00381f0014057f89 */ /* 0x00066800000e0000 */
[----:B------:R3:W-:Y:S01]  /*9370*/  LDGSTS.E.BYPASS.LTC128B.128 [R4+0x4000], [R14.64], !P0 ;  /* 0x040000000e047fae */ /* 0x0007e2000c101d46 */
[----:B-----5:R-:W-:Y:S02]  /*9380*/  SEL R12, RZ, 0x10, P4 ;  /* 0x00000010ff0c7807 */ /* 0x020fe40002000000 */
[----:B--2---:R-:W-:Y:S02]  /*9390*/  SEL R7, RZ, 0x10, P1 ;  /* 0x00000010ff077807 */ /* 0x004fe40000800000 */
[----:B------:R-:W-:Y:S02]  /*93a0*/  SEL R6, RZ, 0x10, P0 ;  /* 0x00000010ff067807 */ /* 0x000fe40000000000 */
.L_x_1519:
[----:B-1-34-:R-:W-:Y:S02]  /*93b0*/  IADD3 R14, -R12, 0x10, RZ ;  /* 0x000000100c0e7810 */ /* 0x01afe40007ffe1ff */
[----:B------:R-:W-:Y:S02]  /*93c0*/  IADD3 R3, -R7, 0x10, RZ ;  /* 0x0000001007037810 */ /* 0x000fe40007ffe1ff */
[----:B------:R-:W-:Y:S02]  /*93d0*/  LOP3.LUT R14, R14, 0xf, RZ, 0xc0, !PT ;  /* 0x0000000f0e0e7812 */ /* 0x000fe400078ec0ff */
[----:B------:R-:W-:Y:S02]  /*93e0*/  ISETP.NE.U32.AND P6, PT, R12, RZ, PT ;  /* 0x000000ff0c00720c */ /* 0x000fe40003fc5070 */
[-C--:B------:R-:W-:Y:S02]  /*93f0*/  IADD3 R14, P5, P4, R14, R2.reuse, R29 ;  /* 0x000000020e0e7210 */ /* 0x080fe40007cbe01d */
[----:B------:R-:W-:Y:S02]  /*9400*/  LOP3.LUT R3, R3, 0xf, RZ, 0xc0, !PT ;  /* 0x0000000f03037812 */ /* 0x000fe400078ec0ff */
[C---:B------:R-:W-:Y:S02]  /*9410*/  IADD3 R13, -R6.reuse, 0x10, RZ ;  /* 0x00000010060d7810 */ /* 0x040fe40007ffe1ff */
[-C--:B------:R-:W-:Y:S02]  /*9420*/  IADD3.X R15, RZ, R5.reuse, R22, P5, P4 ;  /* 0x00000005ff0f7210 */ /* 0x080fe40002fe8416 */
[----:B------:R-:W-:Y:S02]  /*9430*/  ISETP.NE.U32.AND P5, PT, R7, RZ, PT ;  /* 0x000000ff0700720c */ /* 0x000fe40003fa5070 */
[-C--:B------:R-:W-:Y:S01]  /*9440*/  IADD3 R12, P1, P0, R3, R2.reuse, R30 ;  /* 0x00000002030c7210 */ /* 0x080fe2000783e01e */
[----:B------:R-:W-:Y:S01]  /*9450*/  @!PT LDS RZ, [RZ] ;  /* 0x00000000fffff984 */ /* 0x000fe20000000800 */
[----:B------:R-:W-:Y:S01]  /*9460*/  @!PT LDS RZ, [RZ] ;  /* 0x00000000fffff984 */ /* 0x000fe20000000800 */
[----:B------:R-:W-:Y:S01]  /*9470*/  @!PT LDS RZ, [RZ] ;  /* 0x00000000fffff984 */ /* 0x000fe20000000800 */
[----:B------:R1:W-:Y:S01]  /*9480*/  LDGSTS.E.BYPASS.LTC128B.128.ZFILL [R4+0x1000], [R14.64], P6 ;  /* 0x010000000e047fae */ /* 0x0003e2000b141d46 */
[----:B------:R-:W-:Y:S02]  /*9490*/  LOP3.LUT R3, R13, 0xf, RZ, 0xc0, !PT ;  /* 0x0000000f0d037812 */ /* 0x000fe400078ec0ff */
[----:B------:R-:W-:Y:S02]  /*94a0*/  ISETP.NE.U32.AND P4, PT, R6, RZ, PT ;  /* 0x000000ff0600720c */ /* 0x000fe40003f85070 */
[-C--:B------:R-:W-:Y:S02]  /*94b0*/  IADD3.X R13, RZ, R5.reuse, R23, P1, P0 ;  /* 0x00000005ff0d7210 */ /* 0x080fe40000fe0417 */
[----:B------:R-:W-:Y:S03]  /*94c0*/  IADD3 R2, P1, P0, R3, R2, R31 ;  /* 0x0000000203027210 */ /* 0x000fe6000783e01f */
[----:B------:R1:W-:Y:S01]  /*94d0*/  LDGSTS.E.BYPASS.LTC128B.128.ZFILL [R4+0x3000], [R12.64], P5 ;  /* 0x030000000c047fae */ /* 0x0003e2000a941d46 */
[----:B------:R-:W-:Y:S05]  /*94e0*/  IADD3.X R3, RZ, R5, R28, P1, P0 ;  /* 0x00000005ff037210 */ /* 0x000fea0000fe041c */
[----:B------:R1:W-:Y:S04]  /*94f0*/  LDGSTS.E.BYPASS.LTC128B.128.ZFILL [R4+0x5000], [R2.64], P4 ;  /* 0x0500000002047fae */ /* 0x0003e8000a141d46 */
.L_x_1461:
[----:B------:R-:W-:Y:S05]  /*9500*/  BSYNC B0 ;  /* 0x0000000000007941 */ /* 0x000fea0003800000 */
.L_x_1460:
[----:B------:R-:W0:Y:S01]  /*9510*/  LDGDEPBAR ;  /* 0x00000000000079af */ /* 0x000e220000000000 */
[----:B------:R-:W-:Y:S01]  /*9520*/  WARPSYNC 0xffffffff ;  /* 0xffffffff00007948 */ /* 0x000fe20003800000 */
[C---:B-123--:R-:W-:Y:S03]  /*9530*/  HMMA.16816.F32.BF16 R4, R32.reuse, R8, RZ ;  /* 0x000000082004723c */ /* 0x04efe600000418ff */
[----:B------:R-:W-:Y:S01]  /*9540*/  ISETP.GE.AND P0, PT, R211, 0x1, PT ;  /* 0x00000001d300780c */ /* 0x000fe20003f06270 */
[C-C-:B------:R-:W-:Y:S01]  /*9550*/  IMAD.IADD R2, R191.reuse, 0x1, R100.reuse ;  /* 0x00000001bf027824 */ /* 0x140fe200078e0264 */
[C---:B------:R-:W-:Y:S01]  /*9560*/  IADD3 R101, R192.reuse, R100, R191 ;  /* 0x00000064c0657210 */ /* 0x040fe20007ffe0bf */
[----:B------:R-:W-:Y:S01]  /*9570*/  LDSM.16.M88.4 R160, [R190] ;  /* 0x00000000bea0783b */ /* 0x000fe20000000200 */
[----:B------:R-:W-:Y:S01]  /*9580*/  IMAD.IADD R184, R191, 0x1, R103 ;  /* 0x00000001bfb87824 */ /* 0x000fe200078e0267 */
[C---:B------:R-:W-:Y:S01]  /*9590*/  HMMA.16816.F32.BF16 R8, R32.reuse, R10, RZ ;  /* 0x0000000a2008723c */ /* 0x040fe200000418ff */
[----:B------:R-:W-:Y:S05]  /*95a0*/  IMAD.IADD R3, R192, 0x1, R100 ;  /* 0x00000001c0037824 */ /* 0x000fea00078e0264 */
[----:B------:R-:W1:Y:S02]  /*95b0*/  LDSM.16.M88.4 R164, [R2] ;  /* 0x0000000002a4783b */ /* 0x000e640000000200 */
        /* <DEDUP_REMOVED lines=8> */
[C---:B------:R-:W-:Y:S08]  /*9640*/  HMMA.16816.F32.BF16 R28, R32.reuse, R136, RZ ;  /* 0x00000088201c723c */ /* 0x040ff000000418ff */
        /* <DEDUP_REMOVED lines=27> */
[C---:B-----5:R-:W-:Y:S01]  /*9800*/  HMMA.16816.F32.BF16 R4, R152.reuse, R168, R4 ;  /* 0x000000a89804723c */ /* 0x060fe20000041804 */
[----:B------:R-:W4:Y:S07]  /*9810*/  LDSM.16.M88.4 R160, [R100+0x2800] ;  /* 0x0028000064a0783b */ /* 0x000f2e0000000200 */
        /* <DEDUP_REMOVED lines=20> */
[----:B------:R-:W4:Y:S07]  /*9960*/  LDSM.16.M88.4 R140, [R2+0x2800] ;  /* 0x00280000028c783b */ /* 0x000f2e0000000200 */
[C---:B------:R-:W-:Y:S08]  /*9970*/  HMMA.16816.F32.BF16 R28, R144.reuse, R164, R28 ;  /* 0x000000a4901c723c */ /* 0x040ff0000004181c */
[----:B------:R-:W-:Y:S01]  /*9980*/  HMMA.16816.F32.BF16 R32, R144, R166, R32 ;  /* 0x000000a69020723c */ /* 0x000fe20000041820 */
[----:B------:R-:W5:Y:S07]  /*9990*/  LDSM.16.M88.4 R144, [R2+0x3000] ;  /* 0x003000000290783b */ /* 0x000f6e0000000200 */
        /* <DEDUP_REMOVED lines=14> */
[----:B------:R-:W1:Y:S07]  /*9a80*/  LDSM.16.M88.4 R156, [R101+0x3800] ;  /* 0x00380000659c783b */ /* 0x000e6e0000000200 */
[C---:B------:R-:W-:Y:S01]  /*9a90*/  HMMA.16816.F32.BF16 R8, R152.reuse, R178, R8 ;  /* 0x000000b29808723c */ /* 0x040fe20000041808 */
[----:B------:R-:W-:Y:S07]  /*9aa0*/  LDSM.16.M88.4 R176, [R103+0x4000] ;  /* 0x0040000067b0783b */ /* 0x000fee0000000200 */
[C---:B----4-:R-:W-:Y:S08]  /*9ab0*/  HMMA.16816.F32.BF16 R12, R152.reuse, R140, R12 ;  /* 0x0000008c980c723c */ /* 0x050ff0000004180c */
[C---:B------:R-:W-:Y:S01]  /*9ac0*/  HMMA.16816.F32.BF16 R16, R152.reuse, R142, R16 ;  /* 0x0000008e9810723c */ /* 0x040fe20000041810 */
[----:B------:R-:W4:Y:S07]  /*9ad0*/  LDSM.16.M88.4 R140, [R100+0x4800] ;  /* 0x00480000648c783b */ /* 0x000f2e0000000200 */
[C---:B-----5:R-:W-:Y:S08]  /*9ae0*/  HMMA.16816.F32.BF16 R20, R152.reuse, R144, R20 ;  /* 0x000000909814723c */ /* 0x060ff00000041814 */
[C---:B------:R-:W-:Y:S01]  /*9af0*/  HMMA.16816.F32.BF16 R24, R152.reuse, R146, R24 ;  /* 0x000000929818723c */ /* 0x040fe20000041818 */
[----:B------:R-:W5:Y:S07]  /*9b00*/  LDSM.16.M88.4 R144, [R100+0x5000] ;  /* 0x005000006490783b */ /* 0x000f6e0000000200 */
        /* <DEDUP_REMOVED lines=13> */
[C---:B------:R-:W-:Y:S08]  /*9be0*/  HMMA.16816.F32.BF16 R28, R164.reuse, R156, R28 ;  /* 0x0000009ca41c723c */ /* 0x040ff0000004181c */
[----:B------:R-:W-:Y:S01]  /*9bf0*/  HMMA.16816.F32.BF16 R32, R164, R158, R32 ;  /* 0x0000009ea420723c */ /* 0x000fe20000041820 */
[----:B------:R-:W1:Y:S07]  /*9c00*/  LDSM.16.M88.4 R156, [R3+0x5800] ;  /* 0x00580000039c783b */ /* 0x000e6e0000000200 */
        /* <DEDUP_REMOVED lines=12> */
[----:B------:R2:W4:Y:S07]  /*9cd0*/  LDSM.16.M88.4 R152, [R2+0x5800] ;  /* 0x005800000298783b */ /* 0x00052e0000000200 */
[C---:B-1----:R-:W-:Y:S01]  /*9ce0*/  HMMA.16816.F32.BF16 R4, R160.reuse, R176, R4 ;  /* 0x000000b0a004723c */ /* 0x042fe20000041804 */
[----:B------:R-:W1:Y:S07]  /*9cf0*/  LDSM.16.M88.4 R172, [R189+0x8000] ;  /* 0x00800000bdac783b */ /* 0x000e6e0000000200 */
[C---:B------:R-:W-:Y:S08]  /*9d00*/  HMMA.16816.F32.BF16 R8, R160.reuse, R178, R8 ;  /* 0x000000b2a008723c */ /* 0x040ff00000041808 */
[C---:B--2---:R-:W-:Y:S04]  /*9d10*/  HMMA.16816.F32.BF16 R12, R160.reuse, R136, R12 ;  /* 0x00000088a00c723c */ /* 0x044fe8000004180c */
[----:B------:R-:W-:Y:S04]  /*9d20*/  IADD3 R2, R211, 0x1, RZ ;  /* 0x00000001d3027810 */ /* 0x000fe80007ffe0ff */
[C---:B------:R-:W-:Y:S01]  /*9d30*/  HMMA.16816.F32.BF16 R16, R160.reuse, R138, R16 ;  /* 0x0000008aa010723c */ /* 0x040fe20000041810 */
[----:B------:R-:W2:Y:S03]  /*9d40*/  LDSM.16.M88.4 R136, [R101+0x4800] ;  /* 0x004800006588783b */ /* 0x000ea60000000200 */
[----:B------:R-:W-:Y:S04]  /*9d50*/  SEL R211, R2, RZ, !P0 ;  /* 0x000000ff02d37207 */ /* 0x000fe80004000000 */
[C---:B---3--:R-:W-:Y:S08]  /*9d60*/  HMMA.16816.F32.BF16 R20, R160.reuse, R148, R20 ;  /* 0x00000094a014723c */ /* 0x048ff00000041814 */
[C---:B------:R-:W-:Y:S08]  /*9d70*/  HMMA.16816.F32.BF16 R24, R160.reuse, R150, R24 ;  /* 0x00000096a018723c */ /* 0x040ff00000041818 */
[C---:B------:R-:W-:Y:S08]  /*9d80*/  HMMA.16816.F32.BF16 R28, R160.reuse, R156, R28 ;  /* 0x0000009ca01c723c */ /* 0x040ff0000004181c */
[----:B------:R-:W-:Y:S08]  /*9d90*/  HMMA.16816.F32.BF16 R32, R160, R158, R32 ;  /* 0x0000009ea020723c */ /* 0x000ff00000041820 */
[C---:B------:R-:W-:Y:S08]  /*9da0*/  HMMA.16816.F32.BF16 R4, R164.reuse, R168, R4 ;  /* 0x000000a8a404723c */ /* 0x040ff00000041804 */
[C---:B------:R-:W-:Y:S08]  /*9db0*/  HMMA.16816.F32.BF16 R8, R164.reuse, R170, R8 ;  /* 0x000000aaa408723c */ /* 0x040ff00000041808 */
[C---:B----4-:R-:W-:Y:S08]  /*9dc0*/  HMMA.16816.F32.BF16 R12, R164.reuse, R140, R12 ;  /* 0x0000008ca40c723c */ /* 0x050ff0000004180c */
[C---:B------:R-:W-:Y:S08]  /*9dd0*/  HMMA.16816.F32.BF16 R16, R164.reuse, R142, R16 ;  /* 0x0000008ea410723c */ /* 0x040ff00000041810 */
[C---:B-----5:R-:W-:Y:S08]  /*9de0*/  HMMA.16816.F32.BF16 R20, R164.reuse, R144, R20 ;  /* 0x00000090a414723c */ /* 0x060ff00000041814 */
        /* <DEDUP_REMOVED lines=8> */
[----:B------:R-:W-:Y:S01]  /*9e70*/  MUFU.TANH R140, R4 ;  /* 0x00000004008c7308 */ /* 0x000fe20000002400 */
[----:B------:R-:W-:Y:S02]  /*9e80*/  FMUL.FTZ R6, R6, c[0x0][0x320] ;  /* 0x0000c80006067a20 */ /* 0x000fe40000410000 */
[----:B------:R-:W-:Y:S02]  /*9e90*/  FMUL.FTZ R5, R5, c[0x0][0x320] ;  /* 0x0000c80005057a20 */ /* 0x000fe40000410000 */
[----:B------:R-:W-:Y:S04]  /*9ea0*/  FMUL.FTZ R7, R7, c[0x0][0x320] ;  /* 0x0000c80007077a20 */ /* 0x000fe80000410000 */
[----:B------:R-:W-:Y:S01]  /*9eb0*/  FMUL.FTZ R8, R8, c[0x0][0x320] ;  /* 0x0000c80008087a20 */ /* 0x000fe20000410000 */
[----:B------:R-:W1:Y:S01]  /*9ec0*/  MUFU.TANH R143, R6 ;  /* 0x00000006008f7308 */ /* 0x000e620000002400 */
        /* <DEDUP_REMOVED lines=11> */
[----:B------:R2:W3:Y:S01]  /*9f80*/  MUFU.TANH R144, R7 ;  /* 0x0000000700907308 */ /* 0x0004e20000002400 */
[----:B------:R-:W-:Y:S01]  /*9f90*/  FMUL.FTZ R19, R19, c[0x0][0x320] ;  /* 0x0000c80013137a20 */ /* 0x000fe20000410000 */
[----:B-1----:R-:W-:Y:S08]  /*9fa0*/  FMNMX.FTZ R100, R143, R102, !PT ;  /* 0x000000668f647209 */ /* 0x002ff00007810000 */
[----:B------:R-:W-:Y:S10]  /*9fb0*/  MUFU.TANH R141, R8 ;  /* 0x00000008008d7308 */ /* 0x000ff40000002400 */
[----:B------:R-:W1:Y:S01]  /*9fc0*/  MUFU.TANH R136, R10 ;  /* 0x0000000a00887308 */ /* 0x000e620000002400 */
[----:B--2---:R-:W2:Y:S01]  /*9fd0*/  LDSM.16.M88.4 R4, [R101+0x5000] ;  /* 0x005000006504783b */ /* 0x004ea20000000200 */
[----:B---3--:R-:W-:Y:S08]  /*9fe0*/  FMNMX.FTZ R100, R144, R100, !PT ;  /* 0x0000006490647209 */ /* 0x008ff00007810000 */
[----:B------:R-:W-:Y:S10]  /*9ff0*/  MUFU.TANH R103, R9 ;  /* 0x0000000900677308 */ /* 0x000ff40000002400 */
[----:B------:R3:W4:Y:S01]  /*a000*/  MUFU.TANH R137, R11 ;  /* 0x0000000b00897308 */ /* 0x0007220000002400 */
[----:B-1----:R-:W-:Y:S09]  /*a010*/  FMNMX.FTZ R100, R136, R100, !PT ;  /* 0x0000006488647209 */ /* 0x002ff20007810000 */
[----:B------:R-:W-:Y:S10]  /*a020*/  MUFU.TANH R145, R12 ;  /* 0x0000000c00917308 */ /* 0x000ff40000002400 */
[----:B------:R-:W1:Y:S01]  /*a030*/  MUFU.TANH R149, R14 ;  /* 0x0000000e00957308 */ /* 0x000e620000002400 */
[----:B---3--:R3:W5:Y:S01]  /*a040*/  LDSM.16.M88.4 R8, [R101+0x5800] ;  /* 0x005800006508783b */ /* 0x0087620000000200 */
[C---:B--2---:R-:W-:Y:S03]  /*a050*/  HMMA.16816.F32.BF16 R20, R172.reuse, R4, R20 ;  /* 0x00000004ac14723c */ /* 0x044fe60000041814 */
[----:B----4-:R-:W-:Y:S05]  /*a060*/  FMNMX.FTZ R100, R137, R100, !PT ;  /* 0x0000006489647209 */ /* 0x010fea0007810000 */
[----:B------:R-:W-:Y:S01]  /*a070*/  MUFU.TANH R146, R13 ;  /* 0x0000000d00927308 */ /* 0x000fe20000002400 */
[C---:B------:R-:W-:Y:S09]  /*a080*/  HMMA.16816.F32.BF16 R24, R172.reuse, R6, R24 ;  /* 0x00000006ac18723c */ /* 0x040ff20000041818 */
[----:B------:R-:W2:Y:S03]  /*a090*/  MUFU.TANH R151, R15 ;  /* 0x0000000f00977308 */ /* 0x000ea60000002400 */
[----:B-1----:R-:W-:Y:S02]  /*a0a0*/  FMNMX.FTZ R100, R149, R100, !PT ;  /* 0x0000006495647209 */ /* 0x002fe40007810000 */
[----:B---3--:R-:W-:Y:S01]  /*a0b0*/  FMNMX.FTZ R101, R140, R0, !PT ;  /* 0x000000008c657209 */ /* 0x008fe20007810000 */
[----:B------:R-:W-:Y:S04]  /*a0c0*/  FMUL.FTZ R20, R20, c[0x0][0x320] ;  /* 0x0000c80014147a20 */ /* 0x000fe80000410000 */
[----:B------:R-:W1:Y:S01]  /*a0d0*/  MUFU.TANH R147, R16 ;  /* 0x0000001000937308 */ /* 0x000e620000002400 */
[----:B------:R-:W-:Y:S01]  /*a0e0*/  FMUL.FTZ R22, R22, c[0x0][0x320] ;  /* 0x0000c80016167a20 */ /* 0x000fe20000410000 */
[----:B------:R-:W-:Y:S01]  /*a0f0*/  FMNMX.FTZ R101, R142, R101, !PT ;  /* 0x000000658e657209 */ /* 0x000fe20007810000 */
[----:B------:R-:W-:Y:S02]  /*a100*/  FMUL.FTZ R21, R21, c[0x0][0x320] ;  /* 0x0000c80015157a20 */ /* 0x000fe40000410000 */
[----:B------:R-:W-:Y:S01]  /*a110*/  FMUL.FTZ R23, R23, c[0x0][0x320] ;  /* 0x0000c80017177a20 */ /* 0x000fe20000410000 */
[----:B------:R-:W-:Y:S01]  /*a120*/  FMNMX.FTZ R101, R141, R101, !PT ;  /* 0x000000658d657209 */ /* 0x000fe20007810000 */
[----:B------:R-:W-:Y:S02]  /*a130*/  FMUL.FTZ R24, R24, c[0x0][0x320] ;  /* 0x0000c80018187a20 */ /* 0x000fe40000410000 */
[----:B------:R-:W-:Y:S01]  /*a140*/  FMUL.FTZ R26, R26, c[0x0][0x320] ;  /* 0x0000c8001a1a7a20 */ /* 0x000fe20000410000 */
[----:B------:R-:W3:Y:S01]  /*a150*/  MUFU.TANH R150, R18 ;  /* 0x0000001200967308 */ /* 0x000ee20000002400 */
[----:B------:R-:W-:Y:S01]  /*a160*/  FMNMX.FTZ R101, R103, R101, !PT ;  /* 0x0000006567657209 */ /* 0x000fe20007810000 */
[----:B------:R-:W-:Y:S01]  /*a170*/  FMUL.FTZ R25, R25, c[0x0][0x320] ;  /* 0x0000c80019197a20 */ /* 0x000fe20000410000 */
[C---:B-----5:R-:W-:Y:S03]  /*a180*/  HMMA.16816.F32.BF16 R28, R172.reuse, R8, R28 ;  /* 0x00000008ac1c723c */ /* 0x060fe6000004181c */
[----:B------:R-:W-:Y:S01]  /*a190*/  FMUL.FTZ R27, R27, c[0x0][0x320] ;  /* 0x0000c8001b1b7a20 */ /* 0x000fe20000410000 */
[----:B------:R-:W-:Y:S03]  /*a1a0*/  FMNMX.FTZ R101, R145, R101, !PT ;  /* 0x0000006591657209 */ /* 0x000fe60007810000 */
[----:B------:R-:W4:Y:S01]  /*a1b0*/  MUFU.TANH R148, R17 ;  /* 0x0000001100947308 */ /* 0x000f220000002400 */
[----:B--2---:R-:W-:Y:S01]  /*a1c0*/  FMNMX.FTZ R100, R151, R100, !PT ;  /* 0x0000006497647209 */ /* 0x004fe20007810000 */
[----:B------:R-:W-:Y:S03]  /*a1d0*/  HMMA.16816.F32.BF16 R32, R172, R10, R32 ;  /* 0x0000000aac20723c */ /* 0x000fe60000041820 */
[----:B------:R-:W-:Y:S05]  /*a1e0*/  FMNMX.FTZ R101, R146, R101, !PT ;  /* 0x0000006592657209 */ /* 0x000fea0007810000 */
[----:B------:R-:W2:Y:S01]  /*a1f0*/  MUFU.TANH R152, R19 ;  /* 0x0000001300987308 */ /* 0x000ea20000002400 */
[----:B-1----:R-:W-:Y:S03]  /*a200*/  FMNMX.FTZ R101, R147, R101, !PT ;  /* 0x0000006593657209 */ /* 0x002fe60007810000 */
[----:B---3--:R-:W-:Y:S03]  /*a210*/  FMNMX.FTZ R100, R150, R100, !PT ;  /* 0x0000006496647209 */ /* 0x008fe60007810000 */
[----:B------:R-:W-:Y:S03]  /*a220*/  FMUL.FTZ R28, R28, c[0x0][0x320] ;  /* 0x0000c8001c1c7a20 */ /* 0x000fe60000410000 */
[----:B------:R-:W1:Y:S01]  /*a230*/  MUFU.TANH R154, R20 ;  /* 0x00000014009a7308 */ /* 0x000e620000002400 */
[----:B------:R-:W-:Y:S02]  /*a240*/  FMUL.FTZ R30, R30, c[0x0][0x320] ;  /* 0x0000c8001e1e7a20 */ /* 0x000fe40000410000 */
[----:B------:R-:W-:Y:S01]  /*a250*/  FMUL.FTZ R29, R29, c[0x0][0x320] ;  /* 0x0000c8001d1d7a20 */ /* 0x000fe20000410000 */
[----:B----4-:R-:W-:Y:S01]  /*a260*/  FMNMX.FTZ R101, R148, R101, !PT ;  /* 0x0000006594657209 */ /* 0x010fe20007810000 */
[----:B------:R-:W-:Y:S02]  /*a270*/  FMUL.FTZ R31, R31, c[0x0][0x320] ;  /* 0x0000c8001f1f7a20 */ /* 0x000fe40000410000 */
[----:B------:R-:W-:Y:S02]  /*a280*/  FMUL.FTZ R32, R32, c[0x0][0x320] ;  /* 0x0000c80020207a20 */ /* 0x000fe40000410000 */
[----:B------:R-:W-:Y:S01]  /*a290*/  FMUL.FTZ R34, R34, c[0x0][0x320] ;  /* 0x0000c80022227a20 */ /* 0x000fe20000410000 */
[----:B------:R-:W3:Y:S01]  /*a2a0*/  MUFU.TANH R159, R22 ;  /* 0x00000016009f7308 */ /* 0x000ee20000002400 */
[----:B------:R-:W-:Y:S02]  /*a2b0*/  FMUL.FTZ R33, R33, c[0x0][0x320] ;  /* 0x0000c80021217a20 */ /* 0x000fe40000410000 */
[----:B------:R-:W-:Y:S01]  /*a2c0*/  FMUL.FTZ R35, R35, c[0x0][0x320] ;  /* 0x0000c80023237a20 */ /* 0x000fe20000410000 */
[----:B--2---:R-:W-:Y:S06]  /*a2d0*/  FMNMX.FTZ R100, R152, R100, !PT ;  /* 0x0000006498647209 */ /* 0x004fec0007810000 */
        /* <DEDUP_REMOVED lines=27> */
[----:B---3--:R-:W-:Y:S02]  /*a490*/  FMNMX.FTZ R100, R170, R100, !PT ;  /* 0x00000064aa647209 */ /* 0x008fe40007810000 */
[----:B--2---:R-:W-:Y:S02]  /*a4a0*/  FMNMX.FTZ R101, R166, R101, !PT ;  /* 0x00000065a6657209 */ /* 0x004fe40007810000 */
[----:B-1----:R-:W-:Y:S01]  /*a4b0*/  FMNMX.FTZ R100, R168, R100, !PT ;  /* 0x00000064a8647209 */ /* 0x002fe20007810000 */
[----:B------:R-:W-:-:S05]  /*a4c0*/  BRA.DIV ~URZ, `(.L_x_1464) ;  /* 0x000057827f007947 */ /* 0x000fca000b800000 */
[----:B------:R1:W2:Y:S02]  /*a4d0*/  SHFL.BFLY PT, R2, R101, 0x2, 0x1f ;  /* 0x0c401f0065027f89 */ /* 0x0002a400000e0000 */
.L_x_1520:
[----:B-12---:R-:W-:Y:S01]  /*a4e0*/  FMNMX.FTZ R101, R101, R2, !PT ;  /* 0x0000000265657209 */ /* 0x006fe20007810000 */
[----:B------:R-:W1:Y:S01]  /*a4f0*/  SHFL.BFLY PT, R3, R100, 0x2, 0x1f ;  /* 0x0c401f0064037f89 */ /* 0x000e6200000e0000 */
[----:B------:R-:W-:Y:S04]  /*a500*/  DEPBAR.LE SB0, 0x2 ;  /* 0x000080800000791a */ /* 0x000fe80000000000 */
[----:B------:R-:W-:Y:S01]  /*a510*/  IADD3 R156, R195, R185, RZ ;  /* 0x000000b9c39c7210 */ /* 0x000fe20007ffe0ff */
[----:B------:R-:W-:Y:S02]  /*a520*/  BSSY B0, `(.L_x_1465) ;  /* 0x00001c4000007945 */ /* 0x000fe40003800000 */
[----:B------:R-:W-:Y:S01]  /*a530*/  BAR.SYNC.DEFER_BLOCKING 0x0 ;  /* 0x0000000000007b1d */ /* 0x000fe20000010000 */
[----:B------:R-:W-:Y:S02]  /*a540*/  ISETP.GE.AND P0, PT, R197, 0x2, PT ;  /* 0x00000002c500780c */ /* 0x000fe40003f06270 */
[----:B-1----:R-:W-:Y:S05]  /*a550*/  FMNMX.FTZ R100, R100, R3, !PT ;  /* 0x0000000364647209 */ /* 0x002fea0007810000 */
[----:B------:R-:W-:Y:S08]  /*a560*/  LDSM.16.MT88.4 R12, [R156] ;  /* 0x000000009c0c783b */ /* 0x000ff00000004200 */
[----:B------:R-:W1:Y:S08]  /*a570*/  SHFL.BFLY PT, R2, R101, 0x1, 0x1f ;  /* 0x0c201f0065027f89 */ /* 0x000e7000000e0000 */
[----:B------:R-:W2:Y:S01]  /*a580*/  SHFL.BFLY PT, R5, R100, 0x1, 0x1f ;  /* 0x0c201f0064057f89 */ /* 0x000ea200000e0000 */
[----:B-1----:R-:W-:Y:S05]  /*a590*/  FMNMX.FTZ R101, R101, R2, !PT ;  /* 0x0000000265657209 */ /* 0x002fea0007810000 */
[C---:B------:R-:W-:Y:S02]  /*a5a0*/  FMUL.FTZ R162, R101.reuse, c[0x0][0x2d0] ;  /* 0x0000b40065a27a20 */ /* 0x040fe40000410000 */
[----:B------:R-:W-:Y:S01]  /*a5b0*/  FADD.FTZ R0, -R101, R0 ;  /* 0x0000000065007221 */ /* 0x000fe20000010100 */
[----:B--2---:R-:W-:Y:S01]  /*a5c0*/  FMNMX.FTZ R100, R100, R5, !PT ;  /* 0x0000000564647209 */ /* 0x004fe20007810000 */
[--C-:B------:R-:W-:Y:S02]  /*a5d0*/  FFMA.FTZ R3, R140, c[0x0][0x2d0], -R162.reuse ;  /* 0x0000b4008c037a23 */ /* 0x100fe400000108a2 */
[----:B------:R-:W-:Y:S02]  /*a5e0*/  FMUL.FTZ R0, R0, c[0x0][0x2d0] ;  /* 0x0000b40000007a20 */ /* 0x000fe40000410000 */
[----:B------:R1:W-:Y:S01]  /*a5f0*/  MUFU.EX2 R215, R3 ;  /* 0x0000000300d77308 */ /* 0x0003e20000000800 */
[----:B------:R-:W-:Y:S02]  /*a600*/  FMUL.FTZ R163, R100, c[0x0][0x2d0] ;  /* 0x0000b40064a37a20 */ /* 0x000fe40000410000 */
[--C-:B------:R-:W-:Y:S07]  /*a610*/  FFMA.FTZ R4, R142, c[0x0][0x2d0], -R162.reuse ;  /* 0x0000b4008e047a23 */ /* 0x100fee00000108a2 */
[----:B------:R2:W3:Y:S10]  /*a620*/  MUFU.EX2 R2, R0 ;  /* 0x0000000000027308 */ /* 0x0004f40000000800 */
[----:B------:R4:W5:Y:S01]  /*a630*/  MUFU.EX2 R212, R4 ;  /* 0x0000000400d47308 */ /* 0x0009620000000800 */
[--C-:B-1----:R-:W-:Y:S09]  /*a640*/  FFMA.FTZ R3, R143, c[0x0][0x2d0], -R163.reuse ;  /* 0x0000b4008f037a23 */ /* 0x102ff200000108a3 */
[----:B------:R1:W-:Y:S01]  /*a650*/  MUFU.EX2 R208, R3 ;  /* 0x0000000300d07308 */ /* 0x0003e20000000800 */
[--C-:B--2---:R-:W-:Y:S02]  /*a660*/  FFMA.FTZ R0, R141, c[0x0][0x2d0], -R162.reuse ;  /* 0x0000b4008d007a23 */ /* 0x104fe400000108a2 */
[C---:B---3--:R-:W-:Y:S02]  /*a670*/  FMUL.FTZ R5, R2.reuse, R105 ;  /* 0x0000006902057220 */ /* 0x048fe40000410000 */
[C---:B------:R-:W-:Y:S05]  /*a680*/  FMUL.FTZ R8, R2.reuse, R108 ;  /* 0x0000006c02087220 */ /* 0x040fea0000410000 */
[----:B------:R2:W-:Y:S01]  /*a690*/  MUFU.EX2 R210, R0 ;  /* 0x0000000000d27308 */ /* 0x0005e20000000800 */
[C---:B------:R-:W-:Y:S02]  /*a6a0*/  FMUL.FTZ R9, R2.reuse, R109 ;  /* 0x0000006d02097220 */ /* 0x040fe40000410000 */
[C---:B------:R-:W-:Y:S02]  /*a6b0*/  FMUL.FTZ R16, R2.reuse, R116 ;  /* 0x0000007402107220 */ /* 0x040fe40000410000 */
[C---:B----4-:R-:W-:Y:S02]  /*a6c0*/  FMUL.FTZ R4, R2.reuse, R104 ;  /* 0x0000006802047220 */ /* 0x050fe40000410000 */
[C---:B------:R-:W-:Y:S02]  /*a6d0*/  FMUL.FTZ R17, R2.reuse, R117 ;  /* 0x0000007502117220 */ /* 0x040fe40000410000 */
[C---:B------:R-:W-:Y:S02]  /*a6e0*/  FMUL.FTZ R24, R2.reuse, R124 ;  /* 0x0000007c02187220 */ /* 0x040fe40000410000 */
[C---:B------:R-:W-:Y:S02]  /*a6f0*/  FMUL.FTZ R25, R2.reuse, R125 ;  /* 0x0000007d02197220 */ /* 0x040fe40000410000 */
[----:B------:R-:W-:Y:S02]  /*a700*/  FMUL.FTZ R32, R2, R132 ;  /* 0x0000008402207220 */ /* 0x000fe40000410000 */
[--C-:B-1----:R-:W-:Y:S02]  /*a710*/  FFMA.FTZ R3, R144, c[0x0][0x2d0], -R163.reuse ;  /* 0x0000b40090037a23 */ /* 0x102fe400000108a3 */
[C---:B------:R-:W-:Y:S02]  /*a720*/  FMUL.FTZ R33, R2.reuse, R133 ;  /* 0x0000008502217220 */ /* 0x040fe40000410000 */
[----:B------:R1:W-:Y:S01]  /*a730*/  MUFU.EX2 R207, R3 ;  /* 0x0000000300cf7308 */ /* 0x0003e20000000800 */
[C---:B------:R-:W-:Y:S02]  /*a740*/  FMUL.FTZ R36, R2.reuse, R36 ;  /* 0x0000002402247220 */ /* 0x040fe40000410000 */
[C---:B------:R-:W-:Y:S02]  /*a750*/  FMUL.FTZ R37, R2.reuse, R37 ;  /* 0x0000002502257220 */ /* 0x040fe40000410000 */
[----:B--2---:R-:W-:Y:S01]  /*a760*/  FFMA.FTZ R0, R103, c[0x0][0x2d0], -R162 ;  /* 0x0000b40067007a23 */ /* 0x004fe200000108a2 */
[----:B------:R-:W-:Y:S01]  /*a770*/  IADD3 R103, R193, R156, RZ ;  /* 0x0000009cc1677210 */ /* 0x000fe20007ffe0ff */
[C---:B------:R-:W-:Y:S02]  /*a780*/  FMUL.FTZ R40, R2.reuse, R40 ;  /* 0x0000002802287220 */ /* 0x040fe40000410000 */
[C---:B------:R-:W-:Y:S01]  /*a790*/  FMUL.FTZ R41, R2.reuse, R41 ;  /* 0x0000002902297220 */ /* 0x040fe20000410000 */
[----:B------:R-:W2:Y:S01]  /*a7a0*/  MUFU.EX2 R209, R0 ;  /* 0x0000000000d17308 */ /* 0x000ea20000000800 */
[----:B------:R-:W3:Y:S01]  /*a7b0*/  LDSM.16.MT88.4 R20, [R103] ;  /* 0x000000006714783b */ /* 0x000ee20000004200 */
[C---:B------:R-:W-:Y:S02]  /*a7c0*/  FMUL.FTZ R44, R2.reuse, R44 ;  /* 0x0000002c022c7220 */ /* 0x040fe40000410000 */
[C---:B------:R-:W-:Y:S02]  /*a7d0*/  FMUL.FTZ R45, R2.reuse, R45 ;  /* 0x0000002d022d7220 */ /* 0x040fe40000410000 */
[C---:B------:R-:W-:Y:S02]  /*a7e0*/  FMUL.FTZ R48, R2.reuse, R48 ;  /* 0x0000003002307220 */ /* 0x040fe40000410000 */
[C---:B------:R-:W-:Y:S02]  /*a7f0*/  FMUL.FTZ R49, R2.reuse, R49 ;  /* 0x0000003102317220 */ /* 0x040fe40000410000 */
[C---:B------:R-:W-:Y:S02]  /*a800*/  FMUL.FTZ R52, R2.reuse, R52 ;  /* 0x0000003402347220 */ /* 0x040fe40000410000 */
[----:B------:R-:W-:Y:S02]  /*a810*/  FMUL.FTZ R53, R2, R53 ;  /* 0x0000003502357220 */ /* 0x000fe40000410000 */
[--C-:B-1----:R-:W-:Y:S01]  /*a820*/  FFMA.FTZ R3, R136, c[0x0][0x2d0], -R163.reuse ;  /* 0x0000b40088037a23 */ /* 0x102fe200000108a3 */
[----:B-----5:R-:W-:Y:S01]  /*a830*/  F2FP.BF16.PACK_AB R136, R212, R215 ;  /* 0x000000d7d488723e */ /* 0x020fe200000010ff */
[C---:B------:R-:W-:Y:S02]  /*a840*/  FMUL.FTZ R56, R2.reuse, R56 ;  /* 0x0000003802387220 */ /* 0x040fe40000410000 */
[----:B------:R1:W-:Y:S01]  /*a850*/  MUFU.EX2 R206, R3 ;  /* 0x0000000300ce7308 */ /* 0x0003e20000000800 */
[C---:B------:R-:W-:Y:S02]  /*a860*/  FMUL.FTZ R57, R2.reuse, R57 ;  /* 0x0000003902397220 */ /* 0x040fe40000410000 */
[C---:B------:R-:W-:Y:S02]  /*a870*/  FMUL.FTZ R60, R2.reuse, R60 ;  /* 0x0000003c023c7220 */ /* 0x040fe40000410000 */
[----:B------:R-:W-:Y:S01]  /*a880*/  FMUL.FTZ R61, R2, R61 ;  /* 0x0000003d023d7220 */ /* 0x000fe20000410000 */
[----:B--2---:R-:W-:Y:S01]  /*a890*/  F2FP.BF16.PACK_AB R138, R209, R210 ;  /* 0x000000d2d18a723e */ /* 0x004fe200000010ff */
[----:B------:R-:W-:Y:S02]  /*a8a0*/  FADD.FTZ R0, -R100, R102 ;  /* 0x0000006664007221 */ /* 0x000fe40000010100 */
[----:B------:R-:W-:Y:S02]  /*a8b0*/  FMUL.FTZ R64, R2, R64 ;  /* 0x0000004002407220 */ /* 0x000fe40000410000 */
[----:B------:R-:W-:Y:S02]  /*a8c0*/  FMUL.FTZ R0, R0, c[0x0][0x2d0] ;  /* 0x0000b40000007a20 */ /* 0x000fe40000410000 */
[C---:B------:R-:W-:Y:S02]  /*a8d0*/  FMUL.FTZ R65, R2.reuse, R65 ;  /* 0x0000004102417220 */ /* 0x040fe40000410000 */
[C---:B------:R-:W-:Y:S02]  /*a8e0*/  FMUL.FTZ R68, R2.reuse, R68 ;  /* 0x0000004402447220 */ /* 0x040fe40000410000 */
[----:B------:R-:W2:Y:S01]  /*a8f0*/  MUFU.EX2 R0, R0 ;  /* 0x0000000000007308 */ /* 0x000ea20000000800 */
[C---:B------:R-:W-:Y:S02]  /*a900*/  FMUL.FTZ R69, R2.reuse, R69 ;  /* 0x0000004502457220 */ /* 0x040fe40000410000 */
[C---:B------:R-:W-:Y:S02]  /*a910*/  FMUL.FTZ R72, R2.reuse, R72 ;  /* 0x0000004802487220 */ /* 0x040fe40000410000 */
[C---:B------:R-:W-:Y:S02]  /*a920*/  FMUL.FTZ R73, R2.reuse, R73 ;  /* 0x0000004902497220 */ /* 0x040fe40000410000 */
[----:B-1----:R-:W-:Y:S01]  /*a930*/  FFMA.FTZ R3, R137, c[0x0][0x2d0], -R163 ;  /* 0x0000b40089037a23 */ /* 0x002fe200000108a3 */
[----:B------:R-:W-:Y:S01]  /*a940*/  F2FP.BF16.PACK_AB R137, R207, R208 ;  /* 0x000000d0cf89723e */ /* 0x000fe200000010ff */
[C---:B------:R-:W-:Y:S02]  /*a950*/  FMUL.FTZ R76, R2.reuse, R76 ;  /* 0x0000004c024c7220 */ /* 0x040fe40000410000 */
[----:B------:R-:W1:Y:S01]  /*a960*/  MUFU.EX2 R205, R3 ;  /* 0x0000000300cd7308 */ /* 0x000e620000000800 */
[C---:B------:R-:W-:Y:S02]  /*a970*/  FMUL.FTZ R77, R2.reuse, R77 ;  /* 0x0000004d024d7220 */ /* 0x040fe40000410000 */
[C---:B------:R-:W-:Y:S02]  /*a980*/  FMUL.FTZ R84, R2.reuse, R84 ;  /* 0x0000005402547220 */ /* 0x040fe40000410000 */
[C---:B------:R-:W-:Y:S02]  /*a990*/  FMUL.FTZ R85, R2.reuse, R85 ;  /* 0x0000005502557220 */ /* 0x040fe40000410000 */
[C---:B------:R-:W-:Y:S02]  /*a9a0*/  FMUL.FTZ R88, R2.reuse, R88 ;  /* 0x0000005802587220 */ /* 0x040fe40000410000 */
[C---:B------:R-:W-:Y:S02]  /*a9b0*/  FMUL.FTZ R89, R2.reuse, R89 ;  /* 0x0000005902597220 */ /* 0x040fe40000410000 */
[----:B------:R-:W-:Y:S02]  /*a9c0*/  FMUL.FTZ R92, R2, R92 ;  /* 0x0000005c025c7220 */ /* 0x000fe40000410000 */
[C---:B--2---:R-:W-:Y:S02]  /*a9d0*/  FMUL.FTZ R6, R0.reuse, R106 ;  /* 0x0000006a00067220 */ /* 0x044fe40000410000 */
[C---:B------:R-:W-:Y:S02]  /*a9e0*/  FMUL.FTZ R7, R0.reuse, R107 ;  /* 0x0000006b00077220 */ /* 0x040fe40000410000 */
[C---:B------:R-:W-:Y:S02]  /*a9f0*/  FMUL.FTZ R10, R0.reuse, R110 ;  /* 0x0000006e000a7220 */ /* 0x040fe40000410000 */
[C---:B------:R-:W-:Y:S02]  /*aa00*/  FMUL.FTZ R11, R0.reuse, R111 ;  /* 0x0000006f000b7220 */ /* 0x040fe40000410000 */
[C---:B------:R-:W-:Y:S01]  /*aa10*/  FMUL.FTZ R18, R0.reuse, R118 ;  /* 0x0000007600127220 */ /* 0x040fe20000410000 */
[----:B------:R-:W-:Y:S01]  /*aa20*/  LDSM.16.MT88.4 R108, [R156+0x2000] ;  /* 0x002000009c6c783b */ /* 0x000fe20000004200 */
[C---:B------:R-:W-:Y:S01]  /*aa30*/  FMUL.FTZ R19, R0.reuse, R119 ;  /* 0x0000007700137220 */ /* 0x040fe20000410000 */
[----:B-1----:R-:W-:Y:S01]  /*aa40*/  F2FP.BF16.PACK_AB R139, R205, R206 ;  /* 0x000000cecd8b723e */ /* 0x002fe200000010ff */
[----:B------:R-:W-:Y:S01]  /*aa50*/  FMUL.FTZ R26, R0, R126 ;  /* 0x0000007e001a7220 */ /* 0x000fe20000410000 */
[----:B------:R-:W-:Y:S01]  /*aa60*/  IADD3 R3, R196, R185, RZ ;  /* 0x000000b9c4037210 */ /* 0x000fe20007ffe0ff */
[C---:B------:R-:W-:Y:S02]  /*aa70*/  FMUL.FTZ R27, R0.reuse, R127 ;  /* 0x0000007f001b7220 */ /* 0x040fe40000410000 */
[C---:B------:R-:W-:Y:S01]  /*aa80*/  FMUL.FTZ R34, R0.reuse, R134 ;  /* 0x0000008600227220 */ /* 0x040fe20000410000 */
[----:B------:R-:W-:Y:S01]  /*aa90*/  LDSM.16.MT88.4 R116, [R156+0x800] ;  /* 0x000800009c74783b */ /* 0x000fe20000004200 */
[C---:B------:R-:W-:Y:S05]  /*aaa0*/  HMMA.16816.F32.BF16 R4, R136.reuse, R12, R4 ;  /* 0x0000000c8804723c */ /* 0x040fea0000041804 */
[----:B------:R-:W-:Y:S01]  /*aab0*/  IADD3 R102, R193, R3, RZ ;  /* 0x00000003c1667210 */ /* 0x000fe20007ffe0ff */
[----:B------:R-:W-:Y:S01]  /*aac0*/  FMUL.FTZ R35, R0, R135 ;  /* 0x0000008700237220 */ /* 0x000fe20000410000 */
[----:B------:R-:W1:Y:S01]  /*aad0*/  LDSM.16.MT88.4 R28, [R3] ;  /* 0x00000000031c783b */ /* 0x000e620000004200 */
[C---:B------:R-:W-:Y:S04]  /*aae0*/  HMMA.16816.F32.BF16 R8, R136.reuse, R14, R8 ;  /* 0x0000000e8808723c */ /* 0x040fe80000041808 */
[C---:B------:R-:W-:Y:S02]  /*aaf0*/  FMUL.FTZ R12, R2.reuse, R112 ;  /* 0x00000070020c7220 */ /* 0x040fe40000410000 */
[----:B------:R-:W-:Y:S01]  /*ab00*/  FMUL.FTZ R13, R2, R113 ;  /* 0x00000071020d7220 */ /* 0x000fe20000410000 */
[----:B------:R-:W2:Y:S01]  /*ab10*/  LDSM.16.MT88.4 R104, [R102] ;  /* 0x000000006668783b */ /* 0x000ea20000004200 */
[C---:B------:R-:W-:Y:S04]  /*ab20*/  FMUL.FTZ R14, R0.reuse, R114 ;  /* 0x00000072000e7220 */ /* 0x040fe80000410000 */
[C---:B------:R-:W-:Y:S02]  /*ab30*/  FMUL.FTZ R15, R0.reuse, R115 ;  /* 0x00000073000f7220 */ /* 0x040fe40000410000 */
[C---:B------:R-:W-:Y:S01]  /*ab40*/  FMUL.FTZ R38, R0.reuse, R38 ;  /* 0x0000002600267220 */ /* 0x040fe20000410000 */
[----:B------:R-:W4:Y:S01]  /*ab50*/  LDSM.16.MT88.4 R112, [R103+0x2000] ;  /* 0x002000006770783b */ /* 0x000f220000004200 */
[C---:B------:R-:W-:Y:S02]  /*ab60*/  FMUL.FTZ R39, R0.reuse, R39 ;  /* 0x0000002700277220 */ /* 0x040fe40000410000 */
[C---:B------:R-:W-:Y:S01]  /*ab70*/  FMUL.FTZ R42, R0.reuse, R42 ;  /* 0x0000002a002a7220 */ /* 0x040fe20000410000 */
[C---:B---3--:R-:W-:Y:S03]  /*ab80*/  HMMA.16816.F32.BF16 R12, R136.reuse, R20, R12 ;  /* 0x00000014880c723c */ /* 0x048fe6000004180c */
[C---:B------:R-:W-:Y:S01]  /*ab90*/  FMUL.FTZ R43, R0.reuse, R43 ;  /* 0x0000002b002b7220 */ /* 0x040fe20000410000 */
[----:B------:R-:W-:Y:S01]  /*aba0*/  LDSM.16.MT88.4 R124, [R102+0x800] ;  /* 0x00080000667c783b */ /* 0x000fe20000004200 */
[----:B------:R-:W-:Y:S02]  /*abb0*/  FMUL.FTZ R46, R0, R46 ;  /* 0x0000002e002e7220 */ /* 0x000fe40000410000 */
[C---:B------:R-:W-:Y:S01]  /*abc0*/  FMUL.FTZ R20, R2.reuse, R120 ;  /* 0x0000007802147220 */ /* 0x040fe20000410000 */
[C---:B------:R-:W-:Y:S04]  /*abd0*/  HMMA.16816.F32.BF16 R16, R136.reuse, R22, R16 ;  /* 0x000000168810723c */ /* 0x040fe80000041810 */
[----:B------:R-:W-:Y:S01]  /*abe0*/  FMUL.FTZ R21, R2, R121 ;  /* 0x0000007902157220 */ /* 0x000fe20000410000 */
[----:B------:R-:W-:Y:S01]  /*abf0*/  LDSM.16.MT88.4 R132, [R103+0x2800] ;  /* 0x002800006784783b */ /* 0x000fe20000004200 */
[C---:B------:R-:W-:Y:S02]  /*ac00*/  FMUL.FTZ R47, R0.reuse, R47 ;  /* 0x0000002f002f7220 */ /* 0x040fe40000410000 */
[C---:B------:R-:W-:Y:S04]  /*ac10*/  FMUL.FTZ R22, R0.reuse, R122 ;  /* 0x0000007a00167220 */ /* 0x040fe80000410000 */
[C---:B------:R-:W-:Y:S01]  /*ac20*/  FMUL.FTZ R23, R0.reuse, R123 ;  /* 0x0000007b00177220 */ /* 0x040fe20000410000 */
[----:B------:R-:W-:Y:S01]  /*ac30*/  LDSM.16.MT88.4 R140, [R3+0x2800] ;  /* 0x00280000038c783b */ /* 0x000fe20000004200 */
[C---:B------:R-:W-:Y:S02]  /*ac40*/  FMUL.FTZ R50, R0.reuse, R50 ;  /* 0x0000003200327220 */ /* 0x040fe40000410000 */
[C---:B------:R-:W-:Y:S02]  /*ac50*/  FMUL.FTZ R51, R0.reuse, R51 ;  /* 0x0000003300337220 */ /* 0x040fe40000410000 */
[C---:B------:R-:W-:Y:S01]  /*ac60*/  FMUL.FTZ R54, R0.reuse, R54 ;  /* 0x0000003600367220 */ /* 0x040fe20000410000 */
[C---:B-1----:R-:W-:Y:S02]  /*ac70*/  HMMA.16816.F32.BF16 R20, R136.reuse, R28, R20 ;  /* 0x0000001c8814723c */ /* 0x042fe40000041814 */
[----:B------:R-:W-:Y:S01]  /*ac80*/  LDSM.16.MT88.4 R120, [R3+0x800] ;  /* 0x000800000378783b */ /* 0x000fe20000004200 */
        /* <DEDUP_REMOVED lines=19> */
[C---:B------:R-:W-:Y:S04]  /*adc0*/  HMMA.16816.F32.BF16 R36, R136.reuse, R108, R36 ;  /* 0x0000006c8824723c */ /* 0x040fe80000041824 */
[C---:B------:R-:W-:Y:S02]  /*add0*/  FMUL.FTZ R75, R0.reuse, R75 ;  /* 0x0000004b004b7220 */ /* 0x040fe40000410000 */
[C---:B------:R-:W-:Y:S02]  /*ade0*/  FMUL.FTZ R86, R0.reuse, R86 ;  /* 0x0000005600567220 */ /* 0x040fe40000410000 */
[C---:B------:R-:W-:Y:S01]  /*adf0*/  HMMA.16816.F32.BF16 R40, R136.reuse, R110, R40 ;  /* 0x0000006e8828723c */ /* 0x040fe20000041828 */
[----:B------:R-:W2:Y:S03]  /*ae00*/  LDSM.16.MT88.4 R108, [R102+0x2000] ;  /* 0x00200000666c783b */ /* 0x000ea60000004200 */
[C---:B------:R-:W-:Y:S02]  /*ae10*/  FMUL.FTZ R87, R0.reuse, R87 ;  /* 0x0000005700577220 */ /* 0x040fe40000410000 */
[C---:B------:R-:W-:Y:S02]  /*ae20*/  FMUL.FTZ R90, R0.reuse, R90 ;  /* 0x0000005a005a7220 */ /* 0x040fe40000410000 */
[C---:B----4-:R-:W-:Y:S04]  /*ae30*/  HMMA.16816.F32.BF16 R44, R136.reuse, R112, R44 ;  /* 0x00000070882c723c */ /* 0x050fe8000004182c */
[----:B------:R-:W-:Y:S02]  /*ae40*/  FMUL.FTZ R91, R0, R91 ;  /* 0x0000005b005b7220 */ /* 0x000fe40000410000 */
        /* <DEDUP_REMOVED lines=9> */
[C---:B------:R-:W-:Y:S01]  /*aee0*/  FMUL.FTZ R99, R0.reuse, R99 ;  /* 0x0000006300637220 */ /* 0x040fe20000410000 */
[C---:B------:R-:W-:Y:S01]  /*aef0*/  HMMA.16816.F32.BF16 R56, R136.reuse, R106, R56 ;  /* 0x0000006a8838723c */ /* 0x040fe20000041838 */
[----:B------:R-:W1:Y:S03]  /*af00*/  LDSM.16.MT88.4 R104, [R103+0x4000] ;  /* 0x004000006768783b */ /* 0x000e660000004200 */
[C---:B------:R-:W-:Y:S02]  /*af10*/  FMUL.FTZ R78, R0.reuse, R78 ;  /* 0x0000004e004e7220 */ /* 0x040fe40000410000 */
[----:B------:R-:W-:Y:S02]  /*af20*/  FMUL.FTZ R79, R0, R79 ;  /* 0x0000004f004f7220 */ /* 0x000fe40000410000 */
[C---:B--2---:R-:W-:Y:S04]  /*af30*/  HMMA.16816.F32.BF16 R60, R136.reuse, R108, R60 ;  /* 0x0000006c883c723c */ /* 0x044fe8000004183c */
[C---:B------:R-:W-:Y:S02]  /*af40*/  FMUL.FTZ R80, R2.reuse, R80 ;  /* 0x0000005002507220 */ /* 0x040fe40000410000 */
[----:B------:R-:W-:Y:S02]  /*af50*/  FMUL.FTZ R81, R2, R81 ;  /* 0x0000005102517220 */ /* 0x000fe40000410000 */
[C---:B------:R-:W-:Y:S04]  /*af60*/  HMMA.16816.F32.BF16 R64, R136.reuse, R110, R64 ;  /* 0x0000006e8840723c */ /* 0x040fe80000041840 */
[--C-:B------:R-:W-:Y:S02]  /*af70*/  FFMA.FTZ R108, R145, c[0x0][0x2d0], -R162.reuse ;  /* 0x0000b400916c7a23 */ /* 0x100fe400000108a2 */
[C---:B------:R-:W-:Y:S02]  /*af80*/  FMUL.FTZ R82, R0.reuse, R82 ;  /* 0x0000005200527220 */ /* 0x040fe40000410000 */
[C---:B---3--:R-:W-:Y:S01]  /*af90*/  HMMA.16816.F32.BF16 R68, R136.reuse, R112, R68 ;  /* 0x000000708844723c */ /* 0x048fe20000041844 */
[----:B------:R2:W-:Y:S03]  /*afa0*/  MUFU.EX2 R204, R108 ;  /* 0x0000006c00cc7308 */ /* 0x0005e60000000800 */
[----:B------:R-:W-:Y:S02]  /*afb0*/  FMUL.FTZ R83, R0, R83 ;  /* 0x0000005300537220 */ /* 0x000fe40000410000 */
[----:B------:R-:W-:Y:S02]  /*afc0*/  FFMA.FTZ R2, R2, R216, R215 ;  /* 0x000000d802027223 */ /* 0x000fe400000100d7 */
[C---:B------:R-:W-:Y:S04]  /*afd0*/  HMMA.16816.F32.BF16 R72, R136.reuse, R114, R72 ;  /* 0x000000728848723c */ /* 0x040fe80000041848 */
[----:B------:R-:W-:Y:S02]  /*afe0*/  FFMA.FTZ R112, R147, c[0x0][0x2d0], -R162 ;  /* 0x0000b40093707a23 */ /* 0x000fe400000108a2 */
[----:B------:R-:W-:Y:S02]  /*aff0*/  FFMA.FTZ R0, R0, R217, R208 ;  /* 0x000000d900007223 */ /* 0x000fe400000100d0 */
[----:B------:R3:W-:Y:S01]  /*b000*/  MUFU.EX2 R202, R112 ;  /* 0x0000007000ca7308 */ /* 0x0007e20000000800 */
[C---:B-1----:R-:W-:Y:S07]  /*b010*/  HMMA.16816.F32.BF16 R76, R136.reuse, R104, R76 ;  /* 0x00000068884c723c */ /* 0x042fee000004184c */
[--C-:B------:R-:W-:Y:S01]  /*b020*/  FFMA.FTZ R104, R149, c[0x0][0x2d0], -R163.reuse ;  /* 0x0000b40095687a23 */ /* 0x100fe200000108a3 */
[C---:B------:R-:W-:Y:S03]  /*b030*/  HMMA.16816.F32.BF16 R80, R136.reuse, R106, R80 ;  /* 0x0000006a8850723c */ /* 0x040fe60000041850 */
[----:B------:R1:W-:Y:S01]  /*b040*/  MUFU.EX2 R185, R104 ;  /* 0x0000006800b97308 */ /* 0x0003e20000000800 */
[--C-:B--2---:R-:W-:Y:S02]  /*b050*/  FFMA.FTZ R108, R146, c[0x0][0x2d0], -R162.reuse ;  /* 0x0000b400926c7a23 */ /* 0x104fe400000108a2 */
[----:B------:R-:W-:Y:S07]  /*b060*/  LDSM.16.MT88.4 R144, [R103+0x3800] ;  /* 0x003800006790783b */ /* 0x000fee0000004200 */
[----:B------:R2:W-:Y:S01]  /*b070*/  MUFU.EX2 R203, R108 ;  /* 0x0000006c00cb7308 */ /* 0x0005e20000000800 */
[--C-:B---3--:R-:W-:Y:S09]  /*b080*/  FFMA.FTZ R112, R148, c[0x0][0x2d0], -R162.reuse ;  /* 0x0000b40094707a23 */ /* 0x108ff200000108a2 */
[----:B------:R3:W4:Y:S01]  /*b090*/  MUFU.EX2 R201, R112 ;  /* 0x0000007000c97308 */ /* 0x0007220000000800 */
[--C-:B-1----:R-:W-:Y:S09]  /*b0a0*/  FFMA.FTZ R104, R151, c[0x0][0x2d0], -R163.reuse ;  /* 0x0000b40097687a23 */ /* 0x102ff200000108a3 */
[----:B------:R1:W5:Y:S01]  /*b0b0*/  MUFU.EX2 R184, R104 ;  /* 0x0000006800b87308 */ /* 0x0003620000000800 */
[----:B--2---:R-:W2:Y:S08]  /*b0c0*/  LDSM.16.MT88.4 R108, [R3+0x4000] ;  /* 0x00400000036c783b */ /* 0x004eb00000004200 */
[----:B---3--:R-:W3:Y:S01]  /*b0d0*/  LDSM.16.MT88.4 R112, [R102+0x4000] ;  /* 0x004000006670783b */ /* 0x008ee20000004200 */
[----:B----4-:R-:W-:Y:S01]  /*b0e0*/  F2FP.BF16.PACK_AB R106, R201, R202 ;  /* 0x000000cac96a723e */ /* 0x010fe200000010ff */
[--C-:B-1----:R-:W-:Y:S01]  /*b0f0*/  FFMA.FTZ R104, R150, c[0x0][0x2d0], -R163.reuse ;  /* 0x0000b40096687a23 */ /* 0x102fe200000108a3 */
[----:B-----5:R-:W-:Y:S05]  /*b100*/  F2FP.BF16.PACK_AB R105, R184, R185 ;  /* 0x000000b9b869723e */ /* 0x020fea00000010ff */
[----:B------:R-:W-:Y:S01]  /*b110*/  LDSM.16.MT88.4 R148, [R3+0x3800] ;  /* 0x003800000394783b */ /* 0x000fe20000004200 */
[----:B------:R1:W-:Y:S01]  /*b120*/  MUFU.EX2 R183, R104 ;  /* 0x0000006800b77308 */ /* 0x0003e20000000800 */
[C---:B--2---:R-:W-:Y:S08]  /*b130*/  HMMA.16816.F32.BF16 R84, R136.reuse, R108, R84 ;  /* 0x0000006c8854723c */ /* 0x044ff00000041854 */
[C---:B------:R-:W-:Y:S01]  /*b140*/  HMMA.16816.F32.BF16 R88, R136.reuse, R110, R88 ;  /* 0x0000006e8858723c */ /* 0x040fe20000041858 */
[----:B------:R-:W2:Y:S03]  /*b150*/  LDSM.16.MT88.4 R108, [R103+0x800] ;  /* 0x00080000676c783b */ /* 0x000ea60000004200 */
[--C-:B-1----:R-:W-:Y:S04]  /*b160*/  FFMA.FTZ R104, R152, c[0x0][0x2d0], -R163.reuse ;  /* 0x0000b40098687a23 */ /* 0x102fe800000108a3 */
[C---:B---3--:R-:W-:Y:S01]  /*b170*/  HMMA.16816.F32.BF16 R92, R136.reuse, R112, R92 ;  /* 0x00000070885c723c */ /* 0x048fe2000004185c */
[----:B------:R1:W3:Y:S07]  /*b180*/  MUFU.EX2 R182, R104 ;  /* 0x0000006800b67308 */ /* 0x0002ee0000000800 */
[----:B------:R-:W-:Y:S01]  /*b190*/  HMMA.16816.F32.BF16 R96, R136, R114, R96 ;  /* 0x000000728860723c */ /* 0x000fe20000041860 */
[----:B------:R-:W4:Y:S03]  /*b1a0*/  LDSM.16.MT88.4 R112, [R102+0x2800] ;  /* 0x002800006670783b */ /* 0x000f260000004200 */
[----:B-1----:R-:W-:Y:S02]  /*b1b0*/  F2FP.BF16.PACK_AB R104, R203, R204 ;  /* 0x000000cccb68723e */ /* 0x002fe400000010ff */
[----:B---3--:R-:W-:Y:S07]  /*b1c0*/  F2FP.BF16.PACK_AB R107, R182, R183 ;  /* 0x000000b7b66b723e */ /* 0x008fee00000010ff */
        /* <DEDUP_REMOVED lines=12> */
[----:B------:R-:W-:Y:S07]  /*b290*/  LDSM.16.MT88.4 R124, [R103+0x1000] ;  /* 0x00100000677c783b */ /* 0x000fee0000004200 */
[C---:B------:R-:W-:Y:S04]  /*b2a0*/  HMMA.16816.F32.BF16 R36, R104.reuse, R128, R36 ;  /* 0x000000806824723c */ /* 0x040fe80000041824 */
[--C-:B--2---:R-:W-:Y:S03]  /*b2b0*/  FFMA.FTZ R120, R157, c[0x0][0x2d0], -R162.reuse ;  /* 0x0000b4009d787a23 */ /* 0x104fe600000108a2 */
[--C-:B------:R-:W-:Y:S01]  /*b2c0*/  FFMA.FTZ R128, R161, c[0x0][0x2d0], -R163.reuse ;  /* 0x0000b400a1807a23 */ /* 0x100fe200000108a3 */
[C---:B------:R-:W-:Y:S01]  /*b2d0*/  HMMA.16816.F32.BF16 R40, R104.reuse, R130, R40 ;  /* 0x000000826828723c */ /* 0x040fe20000041828 */
[----:B------:R2:W3:Y:S07]  /*b2e0*/  MUFU.EX2 R180, R120 ;  /* 0x0000007800b47308 */ /* 0x0004ee0000000800 */
[C---:B------:R-:W-:Y:S03]  /*b2f0*/  HMMA.16816.F32.BF16 R44, R104.reuse, R132, R44 ;  /* 0x00000084682c723c */ /* 0x040fe6000004182c */
[----:B------:R5:W-:Y:S05]  /*b300*/  MUFU.EX2 R174, R128 ;  /* 0x0000008000ae7308 */ /* 0x000bea0000000800 */
[C---:B------:R-:W-:Y:S01]  /*b310*/  HMMA.16816.F32.BF16 R48, R104.reuse, R134, R48 ;  /* 0x000000866830723c */ /* 0x040fe20000041830 */
[----:B------:R-:W-:Y:S07]  /*b320*/  LDSM.16.MT88.4 R132, [R102+0x1800] ;  /* 0x001800006684783b */ /* 0x000fee0000004200 */
[C---:B------:R-:W-:Y:S04]  /*b330*/  HMMA.16816.F32.BF16 R52, R104.reuse, R140, R52 ;  /* 0x0000008c6834723c */ /* 0x040fe80000041834 */
[--C-:B--2---:R-:W-:Y:S04]  /*b340*/  FFMA.FTZ R120, R155, c[0x0][0x2d0], -R162.reuse ;  /* 0x0000b4009b787a23 */ /* 0x104fe800000108a2 */
[C---:B------:R-:W-:Y:S01]  /*b350*/  HMMA.16816.F32.BF16 R56, R104.reuse, R142, R56 ;  /* 0x0000008e6838723c */ /* 0x040fe20000041838 */
[----:B------:R-:W-:Y:S01]  /*b360*/  LDSM.16.MT88.4 R140, [R156+0x3800] ;  /* 0x003800009c8c783b */ /* 0x000fe20000004200 */
[----:B------:R2:W-:Y:S06]  /*b370*/  MUFU.EX2 R178, R120 ;  /* 0x0000007800b27308 */ /* 0x0005ec0000000800 */
[C---:B----4-:R-:W-:Y:S01]  /*b380*/  HMMA.16816.F32.BF16 R60, R104.reuse, R112, R60 ;  /* 0x00000070683c723c */ /* 0x050fe2000004183c */
[----:B-----5:R-:W-:Y:S06]  /*b390*/  LDSM.16.MT88.4 R128, [R102+0x1000] ;  /* 0x001000006680783b */ /* 0x020fec0000004200 */
[--C-:B------:R-:W-:Y:S01]  /*b3a0*/  FFMA.FTZ R112, R153, c[0x0][0x2d0], -R162.reuse ;  /* 0x0000b40099707a23 */ /* 0x100fe200000108a2 */
[C---:B------:R-:W-:Y:S01]  /*b3b0*/  HMMA.16816.F32.BF16 R64, R104.reuse, R114, R64 ;  /* 0x000000726840723c */ /* 0x040fe20000041840 */
[----:B------:R-:W-:Y:S02]  /*b3c0*/  LDSM.16.MT88.4 R152, [R102+0x3800] ;  /* 0x003800006698783b */ /* 0x000fe40000004200 */
[----:B------:R4:W5:Y:S05]  /*b3d0*/  MUFU.EX2 R179, R112 ;  /* 0x0000007000b37308 */ /* 0x00096a0000000800 */
[C---:B-1----:R-:W-:Y:S01]  /*b3e0*/  HMMA.16816.F32.BF16 R68, R104.reuse, R108, R68 ;  /* 0x0000006c6844723c */ /* 0x042fe20000041844 */
[----:B--2---:R-:W-:Y:S06]  /*b3f0*/  LDSM.16.MT88.4 R120, [R102+0x4800] ;  /* 0x004800006678783b */ /* 0x004fec0000004200 */
[--C-:B------:R-:W-:Y:S01]  /*b400*/  FFMA.FTZ R108, R159, c[0x0][0x2d0], -R163.reuse ;  /* 0x0000b4009f6c7a23 */ /* 0x100fe200000108a3 */
[C---:B------:R-:W-:Y:S03]  /*b410*/  HMMA.16816.F32.BF16 R72, R104.reuse, R110, R72 ;  /* 0x0000006e6848723c */ /* 0x040fe60000041848 */
[----:B------:R1:W-:Y:S05]  /*b420*/  MUFU.EX2 R177, R108 ;  /* 0x0000006c00b17308 */ /* 0x0003ea0000000800 */
[C---:B------:R-:W-:Y:S01]  /*b430*/  HMMA.16816.F32.BF16 R76, R104.reuse, R116, R76 ;  /* 0x00000074684c723c */ /* 0x040fe2000004184c */
[----:B----4-:R-:W2:Y:S07]  /*b440*/  LDSM.16.MT88.4 R112, [R3+0x4800] ;  /* 0x004800000370783b */ /* 0x010eae0000004200 */
[C---:B------:R-:W-:Y:S01]  /*b450*/  HMMA.16816.F32.BF16 R80, R104.reuse, R118, R80 ;  /* 0x000000766850723c */ /* 0x040fe20000041850 */
[----:B------:R-:W-:Y:S03]  /*b460*/  LDSM.16.MT88.4 R116, [R3+0x1000] ;  /* 0x001000000374783b */ /* 0x000fe60000004200 */
[--C-:B-1----:R-:W-:Y:S04]  /*b470*/  FFMA.FTZ R108, R160, c[0x0][0x2d0], -R163.reuse ;  /* 0x0000b400a06c7a23 */ /* 0x102fe800000108a3 */
[----:B------:R1:W4:Y:S01]  /*b480*/  MUFU.EX2 R176, R108 ;  /* 0x0000006c00b07308 */ /* 0x0003220000000800 */
[C---:B--2---:R-:W-:Y:S03]  /*b490*/  HMMA.16816.F32.BF16 R84, R104.reuse, R112, R84 ;  /* 0x000000706854723c */ /* 0x044fe60000041854 */
[--C-:B-1----:R-:W-:Y:S05]  /*b4a0*/  FFMA.FTZ R108, R158, c[0x0][0x2d0], -R163.reuse ;  /* 0x0000b4009e6c7a23 */ /* 0x102fea00000108a3 */
[C---:B------:R-:W-:Y:S01]  /*b4b0*/  HMMA.16816.F32.BF16 R88, R104.reuse, R114, R88 ;  /* 0x000000726858723c */ /* 0x040fe20000041858 */
[----:B------:R1:W2:Y:S01]  /*b4c0*/  MUFU.EX2 R175, R108 ;  /* 0x0000006c00af7308 */ /* 0x0002a20000000800 */
[----:B------:R-:W-:Y:S06]  /*b4d0*/  LDSM.16.MT88.4 R112, [R156+0x3000] ;  /* 0x003000009c70783b */ /* 0x000fec0000004200 */
[C---:B------:R-:W-:Y:S08]  /*b4e0*/  HMMA.16816.F32.BF16 R92, R104.reuse, R120, R92 ;  /* 0x00000078685c723c */ /* 0x040ff0000004185c */
[----:B------:R-:W-:Y:S01]  /*b4f0*/  HMMA.16816.F32.BF16 R96, R104, R122, R96 ;  /* 0x0000007a6860723c */ /* 0x000fe20000041860 */
[----:B------:R-:W-:Y:S06]  /*b500*/  LDSM.16.MT88.4 R120, [R103+0x3000] ;  /* 0x003000006778783b */ /* 0x000fec0000004200 */
[----:B---3--:R-:W-:Y:S02]  /*b510*/  F2FP.BF16.PACK_AB R104, R180, R181 ;  /* 0x000000b5b468723e */ /* 0x008fe400000010ff */
[----:B-1----:R-:W1:Y:S03]  /*b520*/  LDSM.16.MT88.4 R108, [R156+0x1000] ;  /* 0x001000009c6c783b */ /* 0x002e660000004200 */
[----:B-----5:R-:W-:Y:S02]  /*b530*/  F2FP.BF16.PACK_AB R106, R178, R179 ;  /* 0x000000b3b26a723e */ /* 0x020fe400000010ff */
[----:B----4-:R-:W-:Y:S02]  /*b540*/  F2FP.BF16.PACK_AB R105, R176, R177 ;  /* 0x000000b1b069723e */ /* 0x010fe400000010ff */
[----:B--2---:R-:W-:Y:S07]  /*b550*/  F2FP.BF16.PACK_AB R107, R174, R175 ;  /* 0x000000afae6b723e */ /* 0x004fee00000010ff */
        /* <DEDUP_REMOVED lines=27> */
[----:B------:R-:W-:Y:S01]  /*b710*/  FFMA.FTZ R116, R166, c[0x0][0x2d0], -R162 ;  /* 0x0000b400a6747a23 */ /* 0x000fe200000108a2 */
[C---:B------:R-:W-:Y:S03]  /*b720*/  HMMA.16816.F32.BF16 R64, R104.reuse, R118, R64 ;  /* 0x000000766840723c */ /* 0x040fe60000041840 */
[----:B------:R4:W5:Y:S05]  /*b730*/  MUFU.EX2 R165, R116 ;  /* 0x0000007400a57308 */ /* 0x00096a0000000800 */
[C---:B--2---:R-:W-:Y:S01]  /*b740*/  HMMA.16816.F32.BF16 R68, R104.reuse, R112, R68 ;  /* 0x000000706844723c */ /* 0x044fe20000041844 */
[----:B-1----:R-:W1:Y:S06]  /*b750*/  LDSM.16.MT88.4 R108, [R3+0x5000] ;  /* 0x00500000036c783b */ /* 0x002e6c0000004200 */
[--C-:B------:R-:W-:Y:S01]  /*b760*/  FFMA.FTZ R112, R171, c[0x0][0x2d0], -R163.reuse ;  /* 0x0000b400ab707a23 */ /* 0x100fe200000108a3 */
[C---:B------:R-:W-:Y:S03]  /*b770*/  HMMA.16816.F32.BF16 R72, R104.reuse, R114, R72 ;  /* 0x000000726848723c */ /* 0x040fe60000041848 */
[----:B------:R2:W-:Y:S01]  /*b780*/  MUFU.EX2 R162, R112 ;  /* 0x0000007000a27308 */ /* 0x0005e20000000800 */
[--C-:B----4-:R-:W-:Y:S01]  /*b790*/  FFMA.FTZ R116, R169, c[0x0][0x2d0], -R163.reuse ;  /* 0x0000b400a9747a23 */ /* 0x110fe200000108a3 */
[----:B-----5:R-:W-:Y:S08]  /*b7a0*/  F2FP.BF16.PACK_AB R138, R165, R167 ;  /* 0x000000a7a58a723e */ /* 0x020ff000000010ff */
[----:B------:R4:W5:Y:S01]  /*b7b0*/  MUFU.EX2 R164, R116 ;  /* 0x0000007400a47308 */ /* 0x0009620000000800 */
[C---:B---3--:R-:W-:Y:S07]  /*b7c0*/  HMMA.16816.F32.BF16 R76, R104.reuse, R120, R76 ;  /* 0x00000078684c723c */ /* 0x048fee000004184c */
[--C-:B------:R-:W-:Y:S01]  /*b7d0*/  FFMA.FTZ R120, R168, c[0x0][0x2d0], -R163.reuse ;  /* 0x0000b400a8787a23 */ /* 0x100fe200000108a3 */
[C---:B------:R-:W-:Y:S03]  /*b7e0*/  HMMA.16816.F32.BF16 R80, R104.reuse, R122, R80 ;  /* 0x0000007a6850723c */ /* 0x040fe60000041850 */
[----:B------:R3:W-:Y:S01]  /*b7f0*/  MUFU.EX2 R160, R120 ;  /* 0x0000007800a07308 */ /* 0x0007e20000000800 */
[----:B--2---:R-:W-:Y:S04]  /*b800*/  FFMA.FTZ R112, R170, c[0x0][0x2d0], -R163 ;  /* 0x0000b400aa707a23 */ /* 0x004fe800000108a3 */
[C---:B-1----:R-:W-:Y:S05]  /*b810*/  HMMA.16816.F32.BF16 R84, R104.reuse, R108, R84 ;  /* 0x0000006c6854723c */ /* 0x042fea0000041854 */
[----:B------:R1:W2:Y:S01]  /*b820*/  MUFU.EX2 R161, R112 ;  /* 0x0000007000a17308 */ /* 0x0002a20000000800 */
[----:B----4-:R-:W4:Y:S01]  /*b830*/  LDSM.16.MT88.4 R116, [R102+0x5000] ;  /* 0x005000006674783b */ /* 0x010f220000004200 */
[----:B-----5:R-:W-:Y:S01]  /*b840*/  F2FP.BF16.PACK_AB R137, R162, R164 ;  /* 0x000000a4a289723e */ /* 0x020fe200000010ff */
[C---:B------:R-:W-:Y:S06]  /*b850*/  HMMA.16816.F32.BF16 R88, R104.reuse, R110, R88 ;  /* 0x0000006e6858723c */ /* 0x040fec0000041858 */
[----:B---3--:R-:W-:Y:S08]  /*b860*/  LDSM.16.MT88.4 R120, [R103+0x1800] ;  /* 0x001800006778783b */ /* 0x008ff00000004200 */
[----:B-1----:R-:W1:Y:S01]  /*b870*/  LDSM.16.MT88.4 R112, [R156+0x1800] ;  /* 0x001800009c70783b */ /* 0x002e620000004200 */
[----:B--2---:R-:W-:Y:S07]  /*b880*/  F2FP.BF16.PACK_AB R139, R160, R161 ;  /* 0x000000a1a08b723e */ /* 0x004fee00000010ff */
[----:B------:R-:W2:Y:S01]  /*b890*/  LDSM.16.MT88.4 R156, [R156+0x5800] ;  /* 0x005800009c9c783b */ /* 0x000ea20000004200 */
[C---:B----4-:R-:W-:Y:S08]  /*b8a0*/  HMMA.16816.F32.BF16 R92, R104.reuse, R116, R92 ;  /* 0x00000074685c723c */ /* 0x050ff0000004185c */
[----:B------:R-:W-:Y:S08]  /*b8b0*/  HMMA.16816.F32.BF16 R96, R104, R118, R96 ;  /* 0x000000766860723c */ /* 0x000ff00000041860 */
[C---:B-1----:R-:W-:Y:S01]  /*b8c0*/  HMMA.16816.F32.BF16 R104, R136.reuse, R112, R4 ;  /* 0x000000708868723c */ /* 0x042fe20000041804 */
        /* <DEDUP_REMOVED lines=51> */
[C---:B------:R-:W-:Y:S08]  /*bc00*/  HMMA.16816.F32.BF16 R80, R136.reuse, R6, R80 ;  /* 0x000000068850723c */ /* 0x040ff00000041850 */
[C---:B----4-:R-:W-:Y:S08]  /*bc10*/  HMMA.16816.F32.BF16 R84, R136.reuse, R8, R84 ;  /* 0x000000088854723c */ /* 0x050ff00000041854 */
[C---:B------:R-:W-:Y:S08]  /*bc20*/  HMMA.16816.F32.BF16 R88, R136.reuse, R10, R88 ;  /* 0x0000000a8858723c */ /* 0x040ff00000041858 */
[C---:B-----5:R-:W-:Y:S08]  /*bc30*/  HMMA.16816.F32.BF16 R92, R136.reuse, R12, R92 ;  /* 0x0000000c885c723c */ /* 0x060ff0000004185c */
[----:B------:R-:W-:Y:S01]  /*bc40*/  HMMA.16816.F32.BF16 R96, R136, R14, R96 ;  /* 0x0000000e8860723c */ /* 0x000fe20000041860 */
[----:B------:R-:W-:Y:S07]  /*bc50*/  @!UPT UIADD3 URZ, URZ, URZ, URZ ;  /* 0x0000003f3f3ff290 */ /* 0x000fee000fffe03f */
[----:B------:R-:W-:-:S11]  /*bc60*/  @!P0 BRA `(.L_x_1466) ;  /* 0x000004f000008947 */ /* 0x000fd60003800000 */
[----:B------:R-:W-:Y:S01]  /*bc70*/  IMAD R2, R197, 0x40, R228 ;  /* 0x00000040c5027824 */ /* 0x000fe200078e02e4 */
[----:B------:R-:W-:Y:S01]  /*bc80*/  SHF.R.S32.HI R235, RZ, 0x1f, R214 ;  /* 0x0000001fffeb7819 */ /* 0x000fe200000114d6 */
[----:B------:R-:W-:Y:S01]  /*bc90*/  IMAD.MOV.U32 R198, RZ, RZ, RZ ;  /* 0x000000ffffc67224 */ /* 0x000fe200078e00ff */
[----:B------:R-:W-:Y:S01]  /*bca0*/  SHF.R.S32.HI R236, RZ, 0x1f, R213 ;  /* 0x0000001fffec7819 */ /* 0x000fe200000114d5 */
[----:B------:R-:W-:Y:S01]  /*bcb0*/  IMAD.SHL.U32 R18, R214, 0x2, RZ ;  /* 0x00000002d6127824 */ /* 0x000fe200078e00ff */
[----:B------:R-:W-:Y:S01]  /*bcc0*/  IADD3 R2, R2, -0x80, R219 ;  /* 0xffffff8002027810 */ /* 0x000fe20007ffe0db */
[C---:B------:R-:W-:Y:S01]  /*bcd0*/  IMAD.SHL.U32 R17, R213.reuse, 0x2, RZ ;  /* 0x00000002d5117824 */ /* 0x040fe200078e00ff */
[----:B------:R-:W-:Y:S01]  /*bce0*/  SHF.L.U64.HI R15, R214, 0x1, R235 ;  /* 0x00000001d60f7819 */ /* 0x000fe200000102eb */
        /* <DEDUP_REMOVED lines=29> */
.L_x_1521:
[----:B------:R-:W-:-:S05]  /*bec0*/  BRA.DIV ~URZ, `(.L_x_1468) ;  /* 0x00003e527f007947 */ /* 0x000fca000b800000 */
[----:B------:R-:W3:Y:S01]  /*bed0*/  SHFL.IDX PT, R2, R12, RZ, 0x181f ;  /* 0x00181fff0c027589 */ /* 0x000ee200000e0000 */
[----:B------:R-:W-:Y:S01]  /*bee0*/  ISETP.GE.AND P4, PT, R200, c[0x0][0x1d4], PT ;  /* 0x00007500c8007a0c */ /* 0x000fe20003f86270 */
[----:B------:R-:W-:Y:S01]  /*bef0*/  IMAD R0, R211, 0x6000, R233 ;  /* 0x00006000d3007824 */ /* 0x000fe200078e02e9 */
[----:B------:R-:W-:Y:S02]  /*bf00*/  ISETP.GE.AND P1, PT, R213, c[0x0][0x1d4], PT ;  /* 0x00007500d5007a0c */ /* 0x000fe40003f26270 */
[----:B------:R-:W-:Y:S02]  /*bf10*/  ISETP.GE.AND P0, PT, R214, c[0x0][0x1d4], PT ;  /* 0x00007500d6007a0c */ /* 0x000fe40003f06270 */
[C---:B---3--:R-:W-:Y:S02]  /*bf20*/  IADD3 R8, P5, R2.reuse, R16, RZ ;  /* 0x0000001002087210 */ /* 0x048fe40007fbe0ff */
[----:B------:R-:W-:Y:S03]  /*bf30*/  IADD3 R6, P6, R2, R17, RZ ;  /* 0x0000001102067210 */ /* 0x000fe60007fde0ff */
[----:B--2---:R-:W-:Y:S01]  /*bf40*/  IMAD.X R9, R4, 0x1, R13, P5 ;  /* 0x0000000104097824 */ /* 0x004fe200028e060d */
[----:B------:R-:W-:Y:S01]  /*bf50*/  IADD3 R10, P5, R2, R18, RZ ;  /* 0x00000012020a7210 */ /* 0x000fe20007fbe0ff */
[C---:B------:R-:W-:Y:S01]  /*bf60*/  IMAD.X R7, R4.reuse, 0x1, R14, P6 ;  /* 0x0000000104077824 */ /* 0x040fe200030e060e */
[----:B------:R-:W2:Y:S03]  /*bf70*/  SHFL.IDX PT, R2, R12, 0x1, 0x181f ;  /* 0x00381f000c027f89 */ /* 0x000ea600000e0000 */
[----:B------:R-:W-:Y:S01]  /*bf80*/  IMAD.X R11, R4, 0x1, R15, P5 ;  /* 0x00000001040b7824 */ /* 0x000fe200028e060f */
[----:B------:R-:W-:Y:S01]  /*bf90*/  @!PT LDS RZ, [RZ] ;  /* 0x00000000fffff984 */ /* 0x000fe20000000800 */
[----:B------:R3:W-:Y:S04]  /*bfa0*/  LDGSTS.E.BYPASS.LTC128B.128 [R0], [R8.64], !P4 ;  /* 0x0000000008007fae */ /* 0x0007e8000e101d46 */
[----:B------:R4:W-:Y:S04]  /*bfb0*/  LDGSTS.E.BYPASS.LTC128B.128 [R0+0x2000], [R6.64], !P1 ;  /* 0x0200000006007fae */ /* 0x0009e8000c901d46 */
[----:B------:R5:W-:Y:S04]  /*bfc0*/  LDGSTS.E.BYPASS.LTC128B.128 [R0+0x4000], [R10.64], !P0 ;  /* 0x040000000a007fae */ /* 0x000be8000c101d46 */
[----:B------:R1:W2:Y:S01]  /*bfd0*/  SHFL.IDX PT, R4, R5, 0x1, 0x181f ;  /* 0x00381f0005047f89 */ /* 0x0002a200000e0000 */
[----:B----4-:R-:W-:Y:S02]  /*bfe0*/  SEL R7, RZ, 0x10, P0 ;  /* 0x00000010ff077807 */ /* 0x010fe40000000000 */
[----:B-1----:R-:W-:Y:S02]  /*bff0*/  SEL R5, RZ, 0x10, P4 ;  /* 0x00000010ff057807 */ /* 0x002fe40002000000 */
[----:B-----5:R-:W-:Y:S02]  /*c000*/  SEL R10, RZ, 0x10, P1 ;  /* 0x00000010ff0a7807 */ /* 0x020fe40000800000 */
.L_x_1522:
[----:B--23--:R-:W-:Y:S02]  /*c010*/  IADD3 R8, -R5, 0x10, RZ ;  /* 0x0000001005087810 */ /* 0x00cfe40007ffe1ff */
[----:B------:R-:W-:Y:S02]  /*c020*/  IADD3 R3, -R10, 0x10, RZ ;  /* 0x000000100a037810 */ /* 0x000fe40007ffe1ff */
[----:B------:R-:W-:Y:S02]  /*c030*/  LOP3.LUT R8, R8, 0xf, RZ, 0xc0, !PT ;  /* 0x0000000f08087812 */ /* 0x000fe400078ec0ff */
[----:B------:R-:W-:Y:S02]  /*c040*/  LOP3.LUT R3, R3, 0xf, RZ, 0xc0, !PT ;  /* 0x0000000f03037812 */ /* 0x000fe400078ec0ff */
[----:B------:R-:W-:Y:S02]  /*c050*/  IADD3 R9, -R7, 0x10, RZ ;  /* 0x0000001007097810 */ /* 0x000fe40007ffe1ff */
[-C--:B------:R-:W-:Y:S02]  /*c060*/  IADD3 R8, P5, P4, R8, R2.reuse, R16 ;  /* 0x0000000208087210 */ /* 0x080fe40007cbe010 */
[----:B------:R-:W-:Y:S02]  /*c070*/  ISETP.NE.U32.AND P6, PT, R5, RZ, PT ;  /* 0x000000ff0500720c */ /* 0x000fe40003fc5070 */
[----:B------:R-:W-:Y:S02]  /*c080*/  IADD3 R6, P1, P0, R3, R2, R17 ;  /* 0x0000000203067210 */ /* 0x000fe4000783e011 */
[----:B------:R-:W-:Y:S02]  /*c090*/  LOP3.LUT R3, R9, 0xf, RZ, 0xc0, !PT ;  /* 0x0000000f09037812 */ /* 0x000fe400078ec0ff */
[-C--:B------:R-:W-:Y:S02]  /*c0a0*/  IADD3.X R9, RZ, R4.reuse, R13, P5, P4 ;  /* 0x00000004ff097210 */ /* 0x080fe40002fe840d */
[----:B------:R-:W-:Y:S02]  /*c0b0*/  ISETP.NE.U32.AND P5, PT, R10, RZ, PT ;  /* 0x000000ff0a00720c */ /* 0x000fe40003fa5070 */
[----:B------:R-:W-:Y:S02]  /*c0c0*/  ISETP.NE.U32.AND P4, PT, R7, RZ, PT ;  /* 0x000000ff0700720c */ /* 0x000fe40003f85070 */
[----:B------:R-:W-:Y:S01]  /*c0d0*/  IADD3.X R7, RZ, R4, R14, P1, P0 ;  /* 0x00000004ff077210 */ /* 0x000fe20000fe040e */
[----:B------:R-:W-:Y:S01]  /*c0e0*/  @!PT LDS RZ, [RZ] ;  /* 0x00000000fffff984 */ /* 0x000fe20000000800 */
[----:B------:R-:W-:Y:S01]  /*c0f0*/  @!PT LDS RZ, [RZ] ;  /* 0x00000000fffff984 */ /* 0x000fe20000000800 */
[----:B------:R-:W-:Y:S01]  /*c100*/  @!PT LDS RZ, [RZ] ;  /* 0x00000000fffff984 */ /* 0x000fe20000000800 */
[----:B------:R1:W-:Y:S01]  /*c110*/  LDGSTS.E.BYPASS.LTC128B.128.ZFILL [R0+0x1000], [R8.64], P6 ;  /* 0x0100000008007fae */ /* 0x0003e2000b141d46 */
[----:B------:R-:W-:Y:S04]  /*c120*/  IADD3 R2, P1, P0, R3, R2, R18 ;  /* 0x0000000203027210 */ /* 0x000fe8000783e012 */
[----:B------:R-:W-:Y:S03]  /*c130*/  IADD3.X R3, RZ, R4, R15, P1, P0 ;  /* 0x00000004ff037210 */ /* 0x000fe60000fe040f */
[----:B------:R1:W-:Y:S04]  /*c140*/  LDGSTS.E.BYPASS.LTC128B.128.ZFILL [R0+0x3000], [R6.64], P5 ;  /* 0x0300000006007fae */ /* 0x0003e8000a941d46 */
[----:B------:R1:W-:Y:S02]  /*c150*/  LDGSTS.E.BYPASS.LTC128B.128.ZFILL [R0+0x5000], [R2.64], P4 ;  /* 0x0500000002007fae */ /* 0x0003e4000a141d46 */
.L_x_1466:
[----:B------:R-:W-:Y:S05]  /*c160*/  BSYNC B0 ;  /* 0x0000000000007941 */ /* 0x000fea0003800000 */
.L_x_1465:
[C---:B------:R-:W-:Y:S01]  /*c170*/  ISETP.GT.AND P0, PT, R197.reuse, RZ, PT ;  /* 0x000000ffc500720c */ /* 0x040fe20003f04270 */
[----:B------:R-:W0:Y:S01]  /*c180*/  LDGDEPBAR ;  /* 0x00000000000079af */ /* 0x000e220000000000 */
[----:B-1----:R-:W-:Y:S01]  /*c190*/  IADD3 R2, R197, -0x1, RZ ;  /* 0xffffffffc5027810 */ /* 0x002fe20007ffe0ff */
[----:B------:R-:W-:Y:S01]  /*c1a0*/  IMAD.MOV.U32 R102, RZ, RZ, R100 ;  /* 0x000000ffff667224 */ /* 0x000fe200078e0064 */
[C---:B------:R-:W-:Y:S01]  /*c1b0*/  ISETP.GE.AND P1, PT, R186.reuse, 0x1, PT ;  /* 0x00000001ba00780c */ /* 0x040fe20003f26270 */
[----:B------:R-:W-:Y:S01]  /*c1c0*/  IMAD.MOV.U32 R0, RZ, RZ, R101 ;  /* 0x000000ffff007224 */ /* 0x000fe200078e0065 */
[----:B------:R-:W-:Y:S01]  /*c1d0*/  IADD3 R186, R186, 0x1, RZ ;  /* 0x00000001baba7810 */ /* 0x000fe20007ffe0ff */
[----:B------:R-:W-:Y:S03]  /*c1e0*/  IMAD.MOV.U32 R197, RZ, RZ, R2 ;  /* 0x000000ffffc57224 */ /* 0x000fe600078e0002 */
[----:B------:R-:W-:Y:S03]  /*c1f0*/  SEL R186, R186, RZ, !P1 ;  /* 0x000000ffbaba7207 */ /* 0x000fe60004800000 */
[----:B------:R-:W-:-:S05]  /*c200*/  @P0 BRA `(.L_x_1469) ;  /* 0xffffcda000000947 */ /* 0x000fca000383ffff */
.L_x_1459:
[----:B------:R-:W-:Y:S05]  /*c210*/  BRA.DIV ~URZ, `(.L_x_1470) ;  /* 0x00003d527f007947 */ /* 0x000fea000b800000 */
[----:B------:R1:W2:Y:S02]  /*c220*/  SHFL.BFLY PT, R5, R216, 0x2, 0x1f ;  /* 0x0c401f00d8057f89 */ /* 0x0002a400000e0000 */
.L_x_1523:
[----:B--2---:R-:W-:Y:S01]  /*c230*/  FADD.FTZ R5, R5, R216 ;  /* 0x000000d805057221 */ /* 0x004fe20000010000 */
[----:B------:R-:W-:Y:S05]  /*c240*/  BRA.DIV ~URZ, `(.L_x_1471) ;  /* 0x00003d827f007947 */ /* 0x000fea000b800000 */
[----:B------:R-:W2:Y:S04]  /*c250*/  SHFL.BFLY PT, R0, R217, 0x2, 0x1f ;  /* 0x0c401f00d9007f89 */ /* 0x000ea800000e0000 */
[----:B------:R-:W3:Y:S01]  /*c260*/  SHFL.BFLY PT, R2, R5, 0x1, 0x1f ;  /* 0x0c201f0005027f89 */ /* 0x000ee200000e0000 */
[----:B--2---:R-:W-:-:S02]  /*c270*/  FADD.FTZ R0, R0, R217 ;  /* 0x000000d900007221 */ /* 0x004fc40000010000 */
[----:B---3--:R-:W-:-:S03]  /*c280*/  FADD.FTZ R5, R5, R2 ;  /* 0x0000000205057221 */ /* 0x008fc60000010000 */
[----:B------:R2:W3:Y:S04]  /*c290*/  SHFL.BFLY PT, R3, R0, 0x1, 0x1f ;  /* 0x0c201f0000037f89 */ /* 0x0004e800000e0000 */
.L_x_1524:
[----:B------:R-:W-:Y:S01]  /*c2a0*/  FSETP.NE.FTZ.AND P1, PT, R5, RZ, PT ;  /* 0x000000ff0500720b */ /* 0x000fe20003f35000 */
[----:B---3--:R-:W-:Y:S01]  /*c2b0*/  FADD.FTZ R3, R3, R0 ;  /* 0x0000000003037221 */ /* 0x008fe20000010000 */
[----:B------:R-:W-:Y:S02]  /*c2c0*/  MOV R2, RZ ;  /* 0x000000ff00027202 */ /* 0x000fe40000000f00 */
[----:B--2---:R-:W-:Y:S02]  /*c2d0*/  MOV R0, RZ ;  /* 0x000000ff00007202 */ /* 0x004fe40000000f00 */
[----:B------:R-:W-:Y:S02]  /*c2e0*/  FSETP.NE.FTZ.AND P0, PT, R3, RZ, PT ;  /* 0x000000ff0300720b */ /* 0x000fe40003f15000 */
[----:B------:R-:W-:-:S05]  /*c2f0*/  MOV R137, 0xff800000 ;  /* 0xff80000000897802 */ /* 0x000fca0000000f00 */
[----:B------:R-:W2:Y:S01]  /*c300*/  @P1 MUFU.RCP R2, R5 ;  /* 0x0000000500021308 */ /* 0x000ea20000001000 */
[----:B------:R-:W-:-:S05]  /*c310*/  @P1 MOV R4, 0x3f317218 ;  /* 0x3f31721800041802 */ /* 0x000fca0000000f00 */
[----:B------:R-:W-:Y:S02]  /*c320*/  @P1 FMUL.FTZ R4, R4, c[0x0][0x2d0] ;  /* 0x0000b40004041a20 */ /* 0x000fe40000410000 */
[----:B------:R-:W3:Y:S01]  /*c330*/  @P1 MUFU.LG2 R5, R5 ;  /* 0x0000000500051308 */ /* 0x000ee20000000c00 */
[----:B--2---:R-:W-:-:S07]  /*c340*/  FMUL.FTZ R34, R2, R133 ;  /* 0x0000008502227220 */ /* 0x004fce0000410000 */
[----:B------:R-:W2:Y:S01]  /*c350*/  @P0 MUFU.RCP R0, R3 ;  /* 0x0000000300000308 */ /* 0x000ea20000001000 */
        /* <DEDUP_REMOVED lines=50> */
[----:B---3--:R-:W-:-:S02]  /*c680*/  @P1 FMUL.FTZ R5, R5, 0.69314718246459960938 ;  /* 0x3f31721805051820 */ /* 0x008fc40000410000 */
[----:B--2---:R-:W-:Y:S02]  /*c690*/  FMUL.FTZ R106, R0, R106 ;  /* 0x0000006a006a7220 */ /* 0x004fe40000410000 */
        /* <DEDUP_REMOVED lines=53> */
.L_x_1424:
[----:B--2---:R2:W5:Y:S01]  /*c9f0*/  LDL R40, [R1+0x8] ;  /* 0x0000080001287983 */ /* 0x0045620000100800 */
        /* <DEDUP_REMOVED lines=17> */
[----:B------:R2:W-:Y:S02]  /*cb10*/  STL [R1+0x8], R40 ;  /* 0x0000082801007387 */ /* 0x0005e40000100800 */
.L_x_1473:
[----:B--2---:R-:W-:Y:S05]  /*cb20*/  BSYNC B0 ;  /* 0x0000000000007941 */ /* 0x004fea0003800000 */
.L_x_1472:
        /* <DEDUP_REMOVED lines=120> */
[----:B-1----:R-:W-:Y:S05]  /*d2b0*/  CALL.REL.NOINC `($__internal_7_$__cuda_sm70_shflsync_idx_p) ;  /* 0x0000323000007944 */ /* 0x002fea0003c00000 */
.L_x_1476:
[----:B--2---:R-:W2:Y:S04]  /*d2c0*/  LDL R2, [R1+0x30] ;  /* 0x0000300001027983 */ /* 0x004ea80000100800 */
[----:B------:R-:W2:Y:S01]  /*d2d0*/  LDL.LU R13, [R1+0x4] ;  /* 0x00000400010d7983 */ /* 0x000ea20000300800 */
[----:B------:R-:W-:Y:S01]  /*d2e0*/  IMAD.MOV.U32 R0, RZ, RZ, 0x1 ;  /* 0x00000001ff007424 */ /* 0x000fe200078e00ff */
[----:B------:R-:W-:Y:S02]  /*d2f0*/  SHF.R.S32.HI R8, RZ, 0x1f, R252 ;  /* 0x0000001fff087819 */ /* 0x000fe400000114fc */
[----:B------:R-:W3:Y:S02]  /*d300*/  LDL R14, [R1+0x38] ;  /* 0x00003800010e7983 */ /* 0x000ee40000100800 */
[----:B------:R-:W-:Y:S01]  /*d310*/  ISETP.NE.AND P1, PT, R0, c[0x0][0x4e8], PT ;  /* 0x00013a0000007a0c */ /* 0x000fe20003f25270 */
[----:B------:R-:W-:-:S04]  /*d320*/  IMAD R5, R8, c[0x0][0x490], RZ ;  /* 0x0001240008057a24 */ /* 0x000fc800078e02ff */
[----:B------:R-:W-:Y:S01]  /*d330*/  IMAD R5, R252, c[0x0][0x494], R5 ;  /* 0x00012500fc057a24 */ /* 0x000fe200078e0205 */
[----:B------:R-:W-:Y:S01]  /*d340*/  SHF.R.S32.HI R11, RZ, 0x1f, R251 ;  /* 0x0000001fff0b7819 */ /* 0x000fe200000114fb */
[----:B------:R-:W4:Y:S04]  /*d350*/  S2R R16, SR_TID.X ;  /* 0x0000000000107919 */ /* 0x000f280000002100 */
[----:B------:R-:W-:Y:S01]  /*d360*/  IMAD R9, R11, c[0x0][0x498], RZ ;  /* 0x000126000b097a24 */ /* 0x000fe200078e02ff */
[----:B------:R-:W-:Y:S02]  /*d370*/  ULDC UR5, c[0x0][0x4e8] ;  /* 0x00013a0000057ab9 */ /* 0x000fe40000000800 */
[----:B------:R-:W-:Y:S02]  /*d380*/  ULDC UR4, c[0x0][0x388] ;  /* 0x0000e20000047ab9 */ /* 0x000fe40000000800 */
[----:B------:R-:W-:Y:S01]  /*d390*/  UIMAD UR4, UR5, UR4, URZ ;  /* 0x00000004050472a4 */ /* 0x000fe2000f8e023f */
[----:B----4-:R-:W-:-:S04]  /*d3a0*/  SHF.R.S32.HI R15, RZ, 0x1f, R16 ;  /* 0x0000001fff0f7819 */ /* 0x010fc80000011410 */
[----:B------:R-:W-:-:S04]  /*d3b0*/  LEA.HI R15, R15, R16, RZ, 0x5 ;  /* 0x000000100f0f7211 */ /* 0x000fc800078f28ff */
[----:B------:R-:W-:-:S04]  /*d3c0*/  LOP3.LUT R15, R15, 0xffffffe0, RZ, 0xc0, !PT ;  /* 0xffffffe00f0f7812 */ /* 0x000fc800078ec0ff */
[----:B------:R-:W-:Y:S01]  /*d3d0*/  IADD3 R15, -R15, R16, RZ ;  /* 0x000000100f0f7210 */ /* 0x000fe20007ffe1ff */
[----:B------:R-:W-:Y:S01]  /*d3e0*/  BSSY B0, `(.L_x_1477) ;  /* 0x000005b000007945 */ /* 0x000fe20003800000 */
[----:B--2---:R-:W-:Y:S01]  /*d3f0*/  IADD3 R4, R2, R13, RZ ;  /* 0x0000000d02047210 */ /* 0x004fe20007ffe0ff */
[----:B------:R-:W-:-:S04]  /*d400*/  IMAD.WIDE.U32 R2, R252, c[0x0][0x490], RZ ;  /* 0x00012400fc027a25 */ /* 0x000fc800078e00ff */
[----:B------:R-:W-:-:S04]  /*d410*/  @P1 IMAD.HI.U32 R6, R4, c[0x0][0x4ec], RZ ;  /* 0x00013b0004061a27 */ /* 0x000fc800078e00ff */
[----:B------:R-:W-:Y:S01]  /*d420*/  IMAD.MOV.U32 R0, RZ, RZ, R4 ;  /* 0x000000ffff007224 */ /* 0x000fe200078e0004 */
[----:B------:R-:W-:Y:S02]  /*d430*/  @P1 SHF.R.U32.HI R0, RZ, c[0x0][0x4f0], R6 ;  /* 0x00013c00ff001a19 */ /* 0x000fe40000011606 */
[----:B------:R-:W-:-:S03]  /*d440*/  IADD3 R3, R3, R5, RZ ;  /* 0x0000000503037210 */ /* 0x000fc60007ffe0ff */
[----:B------:R-:W-:Y:S02]  /*d450*/  IMAD.MOV R5, RZ, RZ, -R0 ;  /* 0x000000ffff057224 */ /* 0x000fe400078e0a00 */
[----:B------:R-:W-:-:S04]  /*d460*/  IMAD.WIDE.U32 R6, R251, c[0x0][0x498], R2 ;  /* 0x00012600fb067a25 */ /* 0x000fc800078e0002 */
[----:B------:R-:W-:Y:S01]  /*d470*/  IMAD R2, R5, c[0x0][0x4e8], R4 ;  /* 0x00013a0005027a24 */ /* 0x000fe200078e0204 */
[----:B------:R-:W-:Y:S01]  /*d480*/  IADD3 R4, P0, R0, R6, RZ ;  /* 0x0000000600047210 */ /* 0x000fe20007f1e0ff */
[----:B------:R-:W-:Y:S01]  /*d490*/  IMAD R3, R251, c[0x0][0x49c], R9 ;  /* 0x00012700fb037a24 */ /* 0x000fe200078e0209 */
[----:B------:R-:W-:Y:S02]  /*d4a0*/  SHF.R.S32.HI R5, RZ, 0x1f, R0 ;  /* 0x0000001fff057819 */ /* 0x000fe40000011400 */
[----:B------:R-:W-:Y:S01]  /*d4b0*/  SHF.R.S32.HI R6, RZ, 0x1f, R2 ;  /* 0x0000001fff067819 */ /* 0x000fe20000011402 */
[----:B------:R-:W-:Y:S01]  /*d4c0*/  IMAD R0, R8, c[0x0][0x3e8], RZ ;  /* 0x0000fa0008007a24 */ /* 0x000fe200078e02ff */
[----:B------:R-:W-:Y:S02]  /*d4d0*/  IADD3.X R5, R5, R7, R3, P0, !PT ;  /* 0x0000000705057210 */ /* 0x000fe400007fe403 */
[----:B------:R-:W-:Y:S01]  /*d4e0*/  IADD3 R10, R219, R13, RZ ;  /* 0x0000000ddb0a7210 */ /* 0x000fe20007ffe0ff */
[----:B------:R-:W-:-:S02]  /*d4f0*/  IMAD R3, R6, c[0x0][0x488], RZ ;  /* 0x0001220006037a24 */ /* 0x000fc400078e02ff */
[C---:B------:R-:W-:Y:S02]  /*d500*/  IMAD R8, R252.reuse, c[0x0][0x3ec], R0 ;  /* 0x0000fb00fc087a24 */ /* 0x040fe400078e0200 */
[----:B------:R-:W-:-:S04]  /*d510*/  IMAD.WIDE.U32 R6, R252, c[0x0][0x3e8], RZ ;  /* 0x0000fa00fc067a25 */ /* 0x000fc800078e00ff */
[C---:B------:R-:W-:Y:S02]  /*d520*/  IMAD R9, R2.reuse, c[0x0][0x48c], R3 ;  /* 0x0001230002097a24 */ /* 0x040fe400078e0203 */
[----:B------:R-:W-:Y:S01]  /*d530*/  IMAD.WIDE.U32 R4, R2, c[0x0][0x488], R4 ;  /* 0x0001220002047a25 */ /* 0x000fe200078e0004 */
[----:B------:R-:W-:-:S03]  /*d540*/  IADD3 R3, R7, R8, RZ ;  /* 0x0000000807037210 */ /* 0x000fc60007ffe0ff */
[----:B------:R-:W-:Y:S01]  /*d550*/  @P1 IMAD.HI.U32 R2, R10, c[0x0][0x4ec], RZ ;  /* 0x00013b000a021a27 */ /* 0x000fe200078e00ff */
[----:B------:R-:W-:-:S03]  /*d560*/  LEA R8, P0, R4, c[0x0][0x450], 0x2 ;  /* 0x0001140004087a11 */ /* 0x000fc600078010ff */
[----:B------:R-:W-:Y:S02]  /*d570*/  IMAD.IADD R5, R5, 0x1, R9 ;  /* 0x0000000105057824 */ /* 0x000fe400078e0209 */
[----:B------:R-:W-:Y:S01]  /*d580*/  IMAD.MOV.U32 R0, RZ, RZ, R10 ;  /* 0x000000ffff007224 */ /* 0x000fe200078e000a */
[----:B------:R-:W-:Y:S02]  /*d590*/  @P1 SHF.R.U32.HI R0, RZ, c[0x0][0x4f0], R2 ;  /* 0x00013c00ff001a19 */ /* 0x000fe40000011602 */
[----:B------:R-:W-:Y:S01]  /*d5a0*/  MOV R2, R6 ;  /* 0x0000000600027202 */ /* 0x000fe20000000f00 */
[----:B------:R-:W-:Y:S01]  /*d5b0*/  IMAD R6, R11, c[0x0][0x3f0], RZ ;  /* 0x0000fc000b067a24 */ /* 0x000fe200078e02ff */
[----:B------:R-:W-:-:S03]  /*d5c0*/  LEA.HI.X R5, R4, c[0x0][0x454], R5, 0x2, P0 ;  /* 0x0001150004057a11 */ /* 0x000fc600000f1405 */
[C---:B------:R-:W-:Y:S02]  /*d5d0*/  IMAD R9, R251.reuse, c[0x0][0x3f4], R6 ;  /* 0x0000fd00fb097a24 */ /* 0x040fe400078e0206 */
[----:B------:R-:W-:Y:S01]  /*d5e0*/  IMAD.WIDE.U32 R2, R251, c[0x0][0x3f0], R2 ;  /* 0x0000fc00fb027a25 */ /* 0x000fe200078e0002 */
[----:B------:R-:W-:Y:S04]  /*d5f0*/  SHFL.IDX PT, R6, R8, RZ, 0x1c1f ;  /* 0x001c1fff08067589 */ /* 0x000fe800000e0000 */
[----:B------:R-:W2:Y:S01]  /*d600*/  SHFL.IDX PT, R7, R5, RZ, 0x1c1f ;  /* 0x001c1fff05077589 */ /* 0x000ea200000e0000 */
[----:B------:R-:W-:-:S03]  /*d610*/  IMAD.MOV R11, RZ, RZ, -R0 ;  /* 0x000000ffff0b7224 */ /* 0x000fc600078e0a00 */
[----:B------:R4:W-:Y:S01]  /*d620*/  SHFL.IDX PT, R4, R8, 0x1, 0x1c1f ;  /* 0x003c1f0008047f89 */ /* 0x0009e200000e0000 */
[----:B------:R-:W-:-:S03]  /*d630*/  IMAD.IADD R3, R3, 0x1, R9 ;  /* 0x0000000103037824 */ /* 0x000fc600078e0209 */
[----:B------:R-:W5:Y:S01]  /*d640*/  SHFL.IDX PT, R5, R5, 0x1, 0x1c1f ;  /* 0x003c1f0005057f89 */ /* 0x000f6200000e0000 */
[----:B---3--:R-:W-:Y:S02]  /*d650*/  IADD3 R9, R14, R13, RZ ;  /* 0x0000000d0e097210 */ /* 0x008fe40007ffe0ff */
[----:B------:R-:W-:-:S04]  /*d660*/  LOP3.LUT P0, RZ, R15, 0x3, RZ, 0xc0, !PT ;  /* 0x000000030fff7812 */ /* 0x000fc8000780c0ff */
[----:B------:R-:W-:Y:S01]  /*d670*/  ISETP.GE.OR P1, PT, R9, UR4, P0 ;  /* 0x0000000409007c0c */ /* 0x000fe20008726670 */
[----:B----4-:R-:W-:Y:S01]  /*d680*/  IMAD R8, R11, c[0x0][0x4e8], R10 ;  /* 0x00013a000b087a24 */ /* 0x010fe200078e020a */
[----:B------:R-:W-:-:S04]  /*d690*/  IADD3 R11, R9, 0x8, RZ ;  /* 0x00000008090b7810 */ /* 0x000fc80007ffe0ff */
[----:B------:R-:W-:Y:S02]  /*d6a0*/  ISETP.GE.OR P0, PT, R11, UR4, P0 ;  /* 0x000000040b007c0c */ /* 0x000fe40008706670 */
[----:B------:R-:W-:-:S05]  /*d6b0*/  SHF.R.S32.HI R12, RZ, 0x1f, R0 ;  /* 0x0000001fff0c7819 */ /* 0x000fca0000011400 */
[----:B--2---:R2:W-:Y:S01]  /*d6c0*/  @!P1 ST.E [R6.64], R137 ;  /* 0x0000008906009985 */ /* 0x0045e2000c101906 */
[----:B------:R-:W-:Y:S02]  /*d6d0*/  IMAD R10, R12, c[0x0][0x3e0], RZ ;  /* 0x0000f8000c0a7a24 */ /* 0x000fe400078e02ff */
[----:B------:R-:W-:-:S03]  /*d6e0*/  IMAD.WIDE.U32 R2, R0, c[0x0][0x3e0], R2 ;  /* 0x0000f80000027a25 */ /* 0x000fc600078e0002 */
[----:B-----5:R2:W-:Y:S01]  /*d6f0*/  @!P0 ST.E [R4.64], R49 ;  /* 0x0000003104008985 */ /* 0x0205e2000c101906 */
[----:B------:R-:W-:Y:S01]  /*d700*/  IMAD R9, R0, c[0x0][0x3e4], R10 ;  /* 0x0000f90000097a24 */ /* 0x000fe200078e020a */
[----:B------:R-:W-:Y:S02]  /*d710*/  SHF.R.S32.HI R0, RZ, 0x1f, R8 ;  /* 0x0000001fff007819 */ /* 0x000fe40000011408 */
        /* <DEDUP_REMOVED lines=8> */
[----:B------:R2:W1:Y:S01]  /*d7a0*/  LDS.128 R60, [R221+0xb080] ;  /* 0x00b08000dd3c7984 */ /* 0x0004620000000c00 */
[----:B------:R-:W-:-:S02]  /*d7b0*/  IMAD.IADD R3, R3, 0x1, R9 ;  /* 0x0000000103037824 */ /* 0x000fc400078e0209 */
[----:B------:R-:W-:Y:S02]  /*d7c0*/  IMAD R0, R0, c[0x0][0x3d8], RZ ;  /* 0x0000f60000007a24 */ /* 0x000fe400078e02ff */
[----:B------:R-:W-:-:S04]  /*d7d0*/  IMAD.WIDE.U32 R2, R8, c[0x0][0x3d8], R2 ;  /* 0x0000f60008027a25 */ /* 0x000fc800078e0002 */
[----:B------:R-:W-:Y:S01]  /*d7e0*/  IMAD R0, R8, c[0x0][0x3dc], R0 ;  /* 0x0000f70008007a24 */ /* 0x000fe200078e0200 */
[----:B------:R-:W-:Y:S01]  /*d7f0*/  LEA R12, P0, R2, c[0x0][0x380], 0x1 ;  /* 0x0000e000020c7a11 */ /* 0x000fe200078008ff */
[----:B------:R-:W-:-:S03]  /*d800*/  IMAD.IADD R11, R250, 0x1, R13 ;  /* 0x00000001fa0b7824 */ /* 0x000fc600078e020d */
[----:B------:R-:W-:-:S04]  /*d810*/  IADD3 R0, R3, R0, RZ ;  /* 0x0000000003007210 */ /* 0x000fc80007ffe0ff */
[----:B------:R-:W-:Y:S02]  /*d820*/  LEA.HI.X R10, R2, c[0x0][0x384], R0, 0x1, P0 ;  /* 0x0000e100020a7a11 */ /* 0x000fe400000f0c00 */
[----:B------:R-:W-:Y:S01]  /*d830*/  ISETP.GE.AND P0, PT, R11, UR4, PT ;  /* 0x000000040b007c0c */ /* 0x000fe2000bf06270 */
[----:B------:R2:W1:Y:S01]  /*d840*/  SHFL.IDX PT, R0, R12, RZ, 0x181f ;  /* 0x00181fff0c007589 */ /* 0x00046200000e0000 */
[----:B------:R-:W-:-:S03]  /*d850*/  SHF.R.S32.HI R13, RZ, 0x1f, R214 ;  /* 0x0000001fff0d7819 */ /* 0x000fc600000114d6 */
[----:B------:R2:W1:Y:S01]  /*d860*/  SHFL.IDX PT, R2, R10, RZ, 0x181f ;  /* 0x00181fff0a027589 */ /* 0x00046200000e0000 */
[----:B------:R-:W-:Y:S02]  /*d870*/  SHF.R.S32.HI R14, RZ, 0x1f, R213 ;  /* 0x0000001fff0e7819 */ /* 0x000fe400000114d5 */
[----:B------:R-:W-:-:S05]  /*d880*/  SHF.R.S32.HI R15, RZ, 0x1f, R200 ;  /* 0x0000001fff0f7819 */ /* 0x000fca00000114c8 */
[----:B------:R-:W-:Y:S05]  /*d890*/  @P0 BRA `(.L_x_1478) ;  /* 0x000000f000000947 */ /* 0x000fea0003800000 */
[----:B---34-:R-:W3:Y:S01]  /*d8a0*/  LDS.128 R24, [R221+0x80] ;  /* 0x00008000dd187984 */ /* 0x018ee20000000c00 */
[----:B------:R-:W-:Y:S02]  /*d8b0*/  ISETP.GE.AND P5, PT, R200, c[0x0][0x3c8], PT ;  /* 0x0000f200c8007a0c */ /* 0x000fe40003fa6270 */
[----:B------:R-:W-:Y:S01]  /*d8c0*/  ISETP.GE.AND P4, PT, R213, c[0x0][0x3c8], PT ;  /* 0x0000f200d5007a0c */ /* 0x000fe20003f86270 */
[----:B------:R-:W4:Y:S01]  /*d8d0*/  LDS.128 R20, [R221+0x4080] ;  /* 0x00408000dd147984 */ /* 0x000f220000000c00 */
[----:B------:R-:W-:-:S03]  /*d8e0*/  ISETP.GE.AND P3, PT, R214, c[0x0][0x3c8], PT ;  /* 0x0000f200d6007a0c */ /* 0x000fc60003f66270 */
[----:B------:R-:W5:Y:S06]  /*d8f0*/  LDS.128 R16, [R221+0x8080] ;  /* 0x00808000dd107984 */ /* 0x000f6c0000000c00 */
[-C--:B-1----:R-:W-:Y:S02]  /*d900*/  @!P5 LEA R8, P2, R200, R0.reuse, 0x1 ;  /* 0x00000000c808d211 */ /* 0x082fe400078408ff */
[-C--:B--2---:R-:W-:Y:S02]  /*d910*/  @!P4 LEA R6, P1, R213, R0.reuse, 0x1 ;  /* 0x00000000d506c211 */ /* 0x084fe400078208ff */
[----:B------:R-:W-:-:S02]  /*d920*/  @!P3 LEA R4, P0, R214, R0, 0x1 ;  /* 0x00000000d604b211 */ /* 0x000fc400078008ff */
[-C--:B------:R-:W-:Y:S02]  /*d930*/  @!P5 LEA.HI.X R9, R200, R2.reuse, R15, 0x1, P2 ;  /* 0x00000002c809d211 */ /* 0x080fe400010f0c0f */
[-C--:B------:R-:W-:Y:S02]  /*d940*/  @!P4 LEA.HI.X R7, R213, R2.reuse, R14, 0x1, P1 ;  /* 0x00000002d507c211 */ /* 0x080fe400008f0c0e */
[----:B------:R-:W-:Y:S01]  /*d950*/  @!P3 LEA.HI.X R5, R214, R2, R13, 0x1, P0 ;  /* 0x00000002d605b211 */ /* 0x000fe200000f0c0d */
[----:B---3--:R1:W-:Y:S04]  /*d960*/  @!P5 ST.E.128 [R8.64], R24 ;  /* 0x000000180800d985 */ /* 0x0083e8000c101d06 */
[----:B----4-:R1:W-:Y:S04]  /*d970*/  @!P4 ST.E.128 [R6.64], R20 ;  /* 0x000000140600c985 */ /* 0x0103e8000c101d06 */
[----:B-----5:R1:W-:Y:S02]  /*d980*/  @!P3 ST.E.128 [R4.64], R16 ;  /* 0x000000100400b985 */ /* 0x0203e4000c101d06 */
.L_x_1478:
[----:B---34-:R-:W-:Y:S05]  /*d990*/  BSYNC B0 ;  /* 0x0000000000007941 */ /* 0x018fea0003800000 */
.L_x_1477:
[----:B------:R-:W-:Y:S01]  /*d9a0*/  IADD3 R3, R11, 0x20, RZ ;  /* 0x000000200b037810 */ /* 0x000fe20007ffe0ff */
[----:B-1----:R1:W3:Y:S01]  /*d9b0*/  SHFL.IDX PT, R2, R10, 0x1, 0x181f ;  /* 0x00381f000a027f89 */ /* 0x0022e200000e0000 */
[----:B------:R-:W-:Y:S02]  /*d9c0*/  BSSY B0, `(.L_x_1479) ;  /* 0x0000010000007945 */ /* 0x000fe40003800000 */
[----:B------:R-:W-:Y:S01]  /*d9d0*/  ISETP.GE.AND P0, PT, R3, UR4, PT ;  /* 0x0000000403007c0c */ /* 0x000fe2000bf06270 */
[----:B------:R1:W4:-:S12]  /*d9e0*/  SHFL.IDX PT, R0, R12, 0x1, 0x181f ;  /* 0x00381f000c007f89 */ /* 0x00031800000e0000 */
[----:B------:R-:W-:Y:S05]  /*d9f0*/  @P0 BRA `(.L_x_1480) ;  /* 0x000000c000000947 */ /* 0x000fea0003800000 */
[----:B------:R-:W-:Y:S02]  /*da00*/  ISETP.GE.AND P2, PT, R200, c[0x0][0x3c8], PT ;  /* 0x0000f200c8007a0c */ /* 0x000fe40003f46270 */
[----:B------:R-:W-:Y:S02]  /*da10*/  ISETP.GE.AND P1, PT, R213, c[0x0][0x3c8], PT ;  /* 0x0000f200d5007a0c */ /* 0x000fe40003f26270 */
[----:B------:R-:W-:-:S09]  /*da20*/  ISETP.GE.AND P0, PT, R214, c[0x0][0x3c8], PT ;  /* 0x0000f200d6007a0c */ /* 0x000fd20003f06270 */
[-C--:B----4-:R-:W-:Y:S02]  /*da30*/  @!P2 LEA R8, P5, R200, R0.reuse, 0x1 ;  /* 0x00000000c808a211 */ /* 0x090fe400078a08ff */
[CC--:B--2---:R-:W-:Y:S02]  /*da40*/  @!P1 LEA R6, P4, R213.reuse, R0.reuse, 0x1 ;  /* 0x00000000d5069211 */ /* 0x0c4fe400078808ff */
[----:B------:R-:W-:Y:S02]  /*da50*/  @!P0 LEA R4, P3, R214, R0, 0x1 ;  /* 0x00000000d6048211 */ /* 0x000fe400078608ff */
[-C--:B---3--:R-:W-:Y:S02]  /*da60*/  @!P2 LEA.HI.X R9, R200, R2.reuse, R15, 0x1, P5 ;  /* 0x00000002c809a211 */ /* 0x088fe400028f0c0f */
[-C--:B------:R-:W-:Y:S02]  /*da70*/  @!P1 LEA.HI.X R7, R213, R2.reuse, R14, 0x1, P4 ;  /* 0x00000002d5079211 */ /* 0x080fe400020f0c0e */
[----:B------:R-:W-:Y:S01]  /*da80*/  @!P0 LEA.HI.X R5, R214, R2, R13, 0x1, P3 ;  /* 0x00000002d6058211 */ /* 0x000fe200018f0c0d */
[----:B------:R2:W-:Y:S04]  /*da90*/  @!P2 ST.E.128 [R8.64], R36 ;  /* 0x000000240800a985 */ /* 0x0005e8000c101d06 */
[----:B------:R2:W-:Y:S04]  /*daa0*/  @!P1 ST.E.128 [R6.64], R32 ;  /* 0x0000002006009985 */ /* 0x0005e8000c101d06 */
[----:B------:R2:W-:Y:S02]  /*dab0*/  @!P0 ST.E.128 [R4.64], R28 ;  /* 0x0000001c04008985 */ /* 0x0005e4000c101d06 */
.L_x_1480:
[----:B------:R-:W-:Y:S05]  /*dac0*/  BSYNC B0 ;  /* 0x0000000000007941 */ /* 0x000fea0003800000 */
.L_x_1479:
[----:B------:R-:W-:Y:S01]  /*dad0*/  IADD3 R3, R11, 0x40, RZ ;  /* 0x000000400b037810 */ /* 0x000fe20007ffe0ff */
[----:B---3--:R3:W1:Y:S01]  /*dae0*/  SHFL.IDX PT, R2, R10, 0x2, 0x181f ;  /* 0x00581f000a027f89 */ /* 0x00866200000e0000 */
[----:B------:R-:W-:Y:S02]  /*daf0*/  BSSY B0, `(.L_x_1481) ;  /* 0x0000010000007945 */ /* 0x000fe40003800000 */
[----:B------:R-:W-:Y:S01]  /*db00*/  ISETP.GE.AND P0, PT, R3, UR4, PT ;  /* 0x0000000403007c0c */ /* 0x000fe2000bf06270 */
[----:B----4-:R3:W4:-:S12]  /*db10*/  SHFL.IDX PT, R0, R12, 0x2, 0x181f ;  /* 0x00581f000c007f89 */ /* 0x01071800000e0000 */
[----:B------:R-:W-:Y:S05]  /*db20*/  @P0 BRA `(.L_x_1482) ;  /* 0x000000c000000947 */ /* 0x000fea0003800000 */
[----:B------:R-:W-:Y:S02]  /*db30*/  ISETP.GE.AND P2, PT, R200, c[0x0][0x3c8], PT ;  /* 0x0000f200c8007a0c */ /* 0x000fe40003f46270 */
[----:B------:R-:W-:Y:S02]  /*db40*/  ISETP.GE.AND P1, PT, R213, c[0x0][0x3c8], PT ;  /* 0x0000f200d5007a0c */ /* 0x000fe40003f26270 */
[----:B------:R-:W-:-:S09]  /*db50*/  ISETP.GE.AND P0, PT, R214, c[0x0][0x3c8], PT ;  /* 0x0000f200d6007a0c */ /* 0x000fd20003f06270 */
[-C--:B--2-4-:R-:W-:Y:S02]  /*db60*/  @!P2 LEA R8, P5, R200, R0.reuse, 0x1 ;  /* 0x00000000c808a211 */ /* 0x094fe400078a08ff */
[CC--:B------:R-:W-:Y:S02]  /*db70*/  @!P1 LEA R6, P4, R213.reuse, R0.reuse, 0x1 ;  /* 0x00000000d5069211 */ /* 0x0c0fe400078808ff */
[----:B------:R-:W-:Y:S02]  /*db80*/  @!P0 LEA R4, P3, R214, R0, 0x1 ;  /* 0x00000000d6048211 */ /* 0x000fe400078608ff */
[-C--:B-1----:R-:W-:Y:S02]  /*db90*/  @!P2 LEA.HI.X R9, R200, R2.reuse, R15, 0x1, P5 ;  /* 0x00000002c809a211 */ /* 0x082fe400028f0c0f */
[-C--:B------:R-:W-:Y:S02]  /*dba0*/  @!P1 LEA.HI.X R7, R213, R2.reuse, R14, 0x1, P4 ;  /* 0x00000002d5079211 */ /* 0x080fe400020f0c0e */
[----:B------:R-:W-:Y:S01]  /*dbb0*/  @!P0 LEA.HI.X R5, R214, R2, R13, 0x1, P3 ;  /* 0x00000002d6058211 */ /* 0x000fe200018f0c0d */
[----:B------:R1:W-:Y:S04]  /*dbc0*/  @!P2 ST.E.128 [R8.64], R48 ;  /* 0x000000300800a985 */ /* 0x0003e8000c101d06 */
[----:B------:R1:W-:Y:S04]  /*dbd0*/  @!P1 ST.E.128 [R6.64], R44 ;  /* 0x0000002c06009985 */ /* 0x0003e8000c101d06 */
[----:B------:R1:W-:Y:S02]  /*dbe0*/  @!P0 ST.E.128 [R4.64], R40 ;  /* 0x0000002804008985 */ /* 0x0003e4000c101d06 */
.L_x_1482:
[----:B------:R-:W-:Y:S05]  /*dbf0*/  BSYNC B0 ;  /* 0x0000000000007941 */ /* 0x000fea0003800000 */
.L_x_1481:
[----:B------:R-:W-:Y:S01]  /*dc00*/  IADD3 R3, R11, 0x60, RZ ;  /* 0x000000600b037810 */ /* 0x000fe20007ffe0ff */
[----:B-1----:R1:W2:Y:S03]  /*dc10*/  SHFL.IDX PT, R2, R10, 0x3, 0x181f ;  /* 0x00781f000a027f89 */ /* 0x0022a600000e0000 */
[----:B------:R-:W-:Y:S01]  /*dc20*/  ISETP.GE.AND P0, PT, R3, UR4, PT ;  /* 0x0000000403007c0c */ /* 0x000fe2000bf06270 */
[----:B----4-:R1:W4:-:S12]  /*dc30*/  SHFL.IDX PT, R0, R12, 0x3, 0x181f ;  /* 0x00781f000c007f89 */ /* 0x01031800000e0000 */
[----:B------:R-:W-:Y:S05]  /*dc40*/  @P0 BRA `(.L_x_1483) ;  /* 0x00000b0000000947 */ /* 0x000fea0003800000 */
[----:B------:R-:W-:Y:S02]  /*dc50*/  ISETP.GE.AND P1, PT, R200, c[0x0][0x3c8], PT ;  /* 0x0000f200c8007a0c */ /* 0x000fe40003f26270 */
[----:B------:R-:W-:-:S11]  /*dc60*/  ISETP.GE.AND P0, PT, R213, c[0x0][0x3c8], PT ;  /* 0x0000f200d5007a0c */ /* 0x000fd60003f06270 */
[CC--:B--2-4-:R-:W-:Y:S02]  /*dc70*/  @!P1 LEA R6, P3, R200.reuse, R0.reuse, 0x1 ;  /* 0x00000000c8069211 */ /* 0x0d4fe400078608ff */
[C---:B------:R-:W-:Y:S02]  /*dc80*/  @!P0 LEA R4, P2, R213.reuse, R0, 0x1 ;  /* 0x00000000d5048211 */ /* 0x040fe400078408ff */
[-C--:B------:R-:W-:Y:S02]  /*dc90*/  @!P1 LEA.HI.X R7, R200, R2.reuse, R15, 0x1, P3 ;  /* 0x00000002c8079211 */ /* 0x080fe400018f0c0f */
        /* <DEDUP_REMOVED lines=9> */
.L_x_1475:
[----:B------:R-:W2:Y:S01]  /*dd30*/  LDL R0, [R1+0x4] ;  /* 0x0000040001007983 */ /* 0x000ea20000100800 */
[----:B------:R-:W-:Y:S01]  /*dd40*/  BSSY B0, `(.L_x_1484) ;  /* 0x0000025000007945 */ /* 0x000fe20003800000 */
[----:B------:R-:W-:Y:S02]  /*dd50*/  SHF.R.S32.HI R9, RZ, 0x1f, R252 ;  /* 0x0000001fff097819 */ /* 0x000fe400000114fc */
[----:B------:R-:W3:Y:S01]  /*dd60*/  S2R R3, SR_TID.X ;  /* 0x0000000000037919 */ /* 0x000ee20000002100 */
[----:B------:R-:W-:Y:S02]  /*dd70*/  SHF.R.S32.HI R10, RZ, 0x1f, R251 ;  /* 0x0000001fff0a7819 */ /* 0x000fe400000114fb */
[----:B---3--:R-:W-:Y:S01]  /*dd80*/  ISETP.GE.AND P0, PT, R3, 0x80, PT ;  /* 0x000000800300780c */ /* 0x008fe20003f06270 */
[----:B--2---:R-:W-:-:S12]  /*dd90*/  IMAD.MOV.U32 R11, RZ, RZ, R0 ;  /* 0x000000ffff0b7224 */ /* 0x004fd800078e0000 */
        /* <DEDUP_REMOVED lines=16> */
[C---:B------:R-:W-:Y:S01]  /*dea0*/  IADD3 R7, -R0.reuse, RZ, RZ ;  /* 0x000000ff00077210 */ /* 0x040fe20007ffe1ff */
        /* <DEDUP_REMOVED lines=14> */
.L_x_1485:
[----:B------:R-:W-:Y:S05]  /*df90*/  BSYNC B0 ;  /* 0x0000000000007941 */ /* 0x000fea0003800000 */
.L_x_1484:
        /* <DEDUP_REMOVED lines=30> */
.L_x_1525:
[----:B------:R-:W-:Y:S05]  /*e180*/  BRA.DIV ~URZ, `(.L_x_1487) ;  /* 0x00001fb27f007947 */ /* 0x000fea000b800000 */
[----:B------:R4:W1:Y:S02]  /*e190*/  SHFL.IDX PT, R0, R11, RZ, 0x181f ;  /* 0x00181fff0b007589 */ /* 0x00086400000e0000 */
.L_x_1526:
[----:B------:R-:W5:Y:S01]  /*e1a0*/  LDL.LU R2, [R1+0x4] ;  /* 0x0000040001027983 */ /* 0x000f620000300800 */
[----:B------:R-:W-:Y:S01]  /*e1b0*/  MOV R12, c[0x0][0x4e8] ;  /* 0x00013a00000c7a02 */ /* 0x000fe20000000f00 */
[----:B------:R-:W-:Y:S04]  /*e1c0*/  BSSY B0, `(.L_x_1488) ;  /* 0x0000014000007945 */ /* 0x000fe80003800000 */
[----:B------:R-:W-:Y:S01]  /*e1d0*/  IMAD R12, R12, c[0x0][0x388], RZ ;  /* 0x0000e2000c0c7a24 */ /* 0x000fe200078e02ff */
[----:B-----5:R-:W-:-:S04]  /*e1e0*/  IADD3 R10, R250, R2, RZ ;  /* 0x00000002fa0a7210 */ /* 0x020fc80007ffe0ff */
        /* <DEDUP_REMOVED lines=17> */
.L_x_1489:
[----:B------:R-:W-:Y:S05]  /*e300*/  BSYNC B0 ;  /* 0x0000000000007941 */ /* 0x000fea0003800000 */
.L_x_1488:
[----:B------:R-:W-:Y:S05]  /*e310*/  BRA.DIV ~URZ, `(.L_x_1490) ;  /* 0x00001e927f007947 */ /* 0x000fea000b800000 */
[----:B---3--:R3:W2:Y:S04]  /*e320*/  SHFL.IDX PT, R8, R9, 0x1, 0x181f ;  /* 0x00381f0009087f89 */ /* 0x0086a800000e0000 */
[----:B-1----:R3:W1:Y:S02]  /*e330*/  SHFL.IDX PT, R0, R11, 0x1, 0x181f ;  /* 0x00381f000b007f89 */ /* 0x00266400000e0000 */
.L_x_1527:
        /* <DEDUP_REMOVED lines=19> */
.L_x_1492:
[----:B------:R-:W-:Y:S05]  /*e470*/  BSYNC B0 ;  /* 0x0000000000007941 */ /* 0x000fea0003800000 */
.L_x_1491:
[----:B------:R-:W-:Y:S05]  /*e480*/  BRA.DIV ~URZ, `(.L_x_1493) ;  /* 0x00001df27f007947 */ /* 0x000fea000b800000 */
[----:B--2---:R2:W3:Y:S02]  /*e490*/  SHFL.IDX PT, R8, R9, 0x2, 0x181f ;  /* 0x00581f0009087f89 */ /* 0x0044e400000e0000 */
.L_x_1528:
[----:B------:R-:W-:Y:S05]  /*e4a0*/  BRA.DIV ~URZ, `(.L_x_1494) ;  /* 0x00001e427f007947 */ /* 0x000fea000b800000 */
[----:B-1----:R1:W2:Y:S02]  /*e4b0*/  SHFL.IDX PT, R0, R11, 0x2, 0x181f ;  /* 0x00581f000b007f89 */ /* 0x0022a400000e0000 */
.L_x_1529:
        /* <DEDUP_REMOVED lines=19> */
.L_x_1496:
[----:B------:R-:W-:Y:S05]  /*e5f0*/  BSYNC B0 ;  /* 0x0000000000007941 */ /* 0x000fea0003800000 */
.L_x_1495:
[----:B------:R-:W-:Y:S05]  /*e600*/  BRA.DIV ~URZ, `(.L_x_1497) ;  /* 0x00001d527f007947 */ /* 0x000fea000b800000 */
[----:B---3--:R3:W1:Y:S04]  /*e610*/  SHFL.IDX PT, R8, R9, 0x3, 0x181f ;  /* 0x00781f0009087f89 */ /* 0x00866800000e0000 */
[----:B--2---:R3:W2:Y:S02]  /*e620*/  SHFL.IDX PT, R0, R11, 0x3, 0x181f ;  /* 0x00781f000b007f89 */ /* 0x0046a400000e0000 */
.L_x_1530:
        /* <DEDUP_REMOVED lines=18> */
.L_x_1483:
[----:B------:R-:W-:Y:S05]  /*e750*/  BSYNC B1 ;  /* 0x0000000000017941 */ /* 0x000fea0003800000 */
.L_x_1474:
[----:B--2-4-:R-:W2:Y:S02]  /*e760*/  LDL R0, [R1+0x34] ;  /* 0x0000340001007983 */ /* 0x014ea40000100800 */
[----:B--2---:R-:W-:-:S13]  /*e770*/  ISETP.NE.AND P0, PT, R0, RZ, PT ;  /* 0x000000ff0000720c */ /* 0x004fda0003f05270 */
[----:B------:R-:W-:Y:S01]  /*e780*/  @P0 WARPSYNC 0xffffffff ;  /* 0xffffffff00000948 */ /* 0x000fe20003800000 */
[----:B------:R-:W-:Y:S06]  /*e790*/  @P0 BAR.SYNC.DEFER_BLOCKING 0x5, 0x100 ;  /* 0x0144000000000b1d */ /* 0x000fec0000010000 */
[----:B------:R-:W2:Y:S04]  /*e7a0*/  @P0 LDS R0, [0x24100] ;  /* 0x02410000ff000984 */ /* 0x000ea80000000800 */
[----:B--2---:R2:W-:Y:S04]  /*e7b0*/  @P0 STL [R1+0x8], R0 ;  /* 0x0000080001000387 */ /* 0x0045e80000100800 */
[----:B------:R-:W-:Y:S06]  /*e7c0*/  @P0 BAR.ARV 0x4, 0x100 ;  /* 0x0104000000000b1d */ /* 0x000fec0000002000 */
[----:B------:R-:W-:Y:S05]  /*e7d0*/  @P0 BRA `(.L_x_1498) ;  /* 0x0000007000000947 */ /* 0x000fea0003800000 */
[----:B------:R-:W-:Y:S05]  /*e7e0*/  BRA.DIV ~URZ, `(.L_x_1499) ;  /* 0x00001c427f007947 */ /* 0x000fea000b800000 */
[----:B--2---:R2:W4:Y:S02]  /*e7f0*/  SHFL.IDX PT, R0, R65, RZ, 0x1f ;  /* 0x00001fff41007589 */ /* 0x00452400000e0000 */
.L_x_1531:
[----:B------:R-:W-:Y:S01]  /*e800*/  WARPSYNC 0xffffffff ;  /* 0xffffffff00007948 */ /* 0x000fe20003800000 */
[----:B------:R-:W-:Y:S06]  /*e810*/  BAR.SYNC.DEFER_BLOCKING 0x4, 0x100 ;  /* 0x0104000000007b1d */ /* 0x000fec0000010000 */
[----:B----4-:R4:W-:Y:S04]  /*e820*/  STL [R1+0x8], R0 ;  /* 0x0000080001007387 */ /* 0x0109e80000100800 */
[----:B------:R4:W-:Y:S04]  /*e830*/  @!P6 STS [0x24100], R65 ;  /* 0x02410041ff00e388 */ /* 0x0009e80000000800 */
[----:B------:R-:W-:Y:S06]  /*e840*/  BAR.ARV 0x5, 0x100 ;  /* 0x0144000000007b1d */ /* 0x000fec0000002000 */
.L_x_1498:
[----:B--2-4-:R-:W2:Y:S02]  /*e850*/  LDL R0, [R1+0x8] ;  /* 0x0000080001007983 */ /* 0x014ea40000100800 */
[----:B--2---:R-:W-:-:S13]  /*e860*/  ISETP.GE.AND P0, PT, R0, c[0x0][0x538], PT ;  /* 0x00014e0000007a0c */ /* 0x004fda0003f06270 */
[----:B-1-3--:R-:W-:Y:S01]  /*e870*/  @P0 CALL.REL.NOINC `(.L_x_1500) ;  /* 0x0000001000000944 */ /* 0x00afe20003c00000 */
[----:B------:R-:W-:Y:S05]  /*e880*/  BRA `(.L_x_1501) ;  /* 0xffff203000007947 */ /* 0x000fea000383ffff */
.L_x_1500:
[----:B------:R-:W-:Y:S05]  /*e890*/  EXIT ;  /* 0x000000000000794d */ /* 0x000fea0003800000 */
.L_x_1425:
[----:B------:R-:W-:Y:S01]  /*e8a0*/  IMAD.MOV.U32 R161, RZ, RZ, R9 ;  /* 0x000000ffffa17224 */ /* 0x000fe200078e0009 */
[----:B------:R-:W-:Y:S01]  /*e8b0*/  MOV R160, RZ ;  /* 0x000000ff00a07202 */ /* 0x000fe20000000f00 */
[----:B------:R-:W-:Y:S01]  /*e8c0*/  IMAD.MOV.U32 R3, RZ, RZ, 0x181f ;  /* 0x0000181fff037424 */ /* 0x000fe200078e00ff */
[----:B------:R-:W-:Y:S02]  /*e8d0*/  MOV R2, 0xe8f0 ;  /* 0x0000e8f000027802 */ /* 0x000fe40000000f00 */
[----:B-----5:R-:W-:Y:S05]  /*e8e0*/  CALL.REL.NOINC `($__internal_7_$__cuda_sm70_shflsync_idx_p) ;  /* 0x00001c0000007944 */ /* 0x020fea0003c00000 */
[----:B------:R-:W-:Y:S01]  /*e8f0*/  MOV R8, R160 ;  /* 0x000000a000087202 */ /* 0x000fe20000000f00 */
[----:B------:R-:W-:Y:S05]  /*e900*/  BRA `(.L_x_1502) ;  /* 0xffff2a4000007947 */ /* 0x000fea000383ffff */
.L_x_1426:
[----:B------:R-:W-:Y:S01]  /*e910*/  IMAD.MOV.U32 R161, RZ, RZ, R11 ;  /* 0x000000ffffa17224 */ /* 0x000fe200078e000b */
[----:B------:R-:W-:Y:S01]  /*e920*/  MOV R160, RZ ;  /* 0x000000ff00a07202 */ /* 0x000fe20000000f00 */
[----:B------:R-:W-:Y:S01]  /*e930*/  IMAD.MOV.U32 R3, RZ, RZ, 0x181f ;  /* 0x0000181fff037424 */ /* 0x000fe200078e00ff */
[----:B------:R-:W-:Y:S02]  /*e940*/  MOV R2, 0xe960 ;  /* 0x0000e96000027802 */ /* 0x000fe40000000f00 */
[----:B-12--5:R-:W-:Y:S05]  /*e950*/  CALL.REL.NOINC `($__internal_7_$__cuda_sm70_shflsync_idx_p) ;  /* 0x00001b9000007944 */ /* 0x026fea0003c00000 */
[----:B------:R-:W-:Y:S01]  /*e960*/  MOV R0, R160 ;  /* 0x000000a000007202 */ /* 0x000fe20000000f00 */
[----:B------:R-:W-:Y:S05]  /*e970*/  BRA `(.L_x_1503) ;  /* 0xffff29f000007947 */ /* 0x000fea000383ffff */
.L_x_1429:
[----:B------:R-:W-:Y:S01]  /*e980*/  IMAD.MOV.U32 R161, RZ, RZ, R9 ;  /* 0x000000ffffa17224 */ /* 0x000fe200078e0009 */
[----:B------:R-:W-:Y:S01]  /*e990*/  MOV R160, 0x1 ;  /* 0x0000000100a07802 */ /* 0x000fe20000000f00 */
[----:B--2---:R-:W-:Y:S01]  /*e9a0*/  IMAD.MOV.U32 R3, RZ, RZ, 0x181f ;  /* 0x0000181fff037424 */ /* 0x004fe200078e00ff */
[----:B------:R-:W-:-:S02]  /*e9b0*/  MOV R2, 0xe9d0 ;  /* 0x0000e9d000027802 */ /* 0x000fc40000000f00 */
[----:B-1--45:R-:W-:Y:S05]  /*e9c0*/  CALL.REL.NOINC `($__internal_7_$__cuda_sm70_shflsync_idx_p) ;  /* 0x00001b2000007944 */ /* 0x032fea0003c00000 */
[----:B------:R-:W-:Y:S01]  /*e9d0*/  IMAD.MOV.U32 R8, RZ, RZ, R160 ;  /* 0x000000ffff087224 */ /* 0x000fe200078e00a0 */
[----:B------:R-:W-:Y:S01]  /*e9e0*/  MOV R160, 0x1 ;  /* 0x0000000100a07802 */ /* 0x000fe20000000f00 */
[----:B------:R-:W-:Y:S01]  /*e9f0*/  IMAD.MOV.U32 R161, RZ, RZ, R11 ;  /* 0x000000ffffa17224 */ /* 0x000fe200078e000b */
[----:B------:R-:W-:-:S02]  /*ea00*/  MOV R3, 0x181f ;  /* 0x0000181f00037802 */ /* 0x000fc40000000f00 */
[----:B------:R-:W-:Y:S02]  /*ea10*/  MOV R2, 0xea30 ;  /* 0x0000ea3000027802 */ /* 0x000fe40000000f00 */
[----:B------:R-:W-:Y:S05]  /*ea20*/  CALL.REL.NOINC `($__internal_7_$__cuda_sm70_shflsync_idx_p) ;  /* 0x00001ac000007944 */ /* 0x000fea0003c00000 */
[----:B------:R-:W-:Y:S01]  /*ea30*/  MOV R0, R160 ;  /* 0x000000a000007202 */ /* 0x000fe20000000f00 */
[----:B------:R-:W-:Y:S05]  /*ea40*/  BRA `(.L_x_1504) ;  /* 0xffff2ac000007947 */ /* 0x000fea000383ffff */
.L_x_1432:
[----:B------:R-:W-:Y:S01]  /*ea50*/  IMAD.MOV.U32 R161, RZ, RZ, R9 ;  /* 0x000000ffffa17224 */ /* 0x000fe200078e0009 */
[----:B------:R-:W-:Y:S01]  /*ea60*/  MOV R160, 0x2 ;  /* 0x0000000200a07802 */ /* 0x000fe20000000f00 */
[----:B---3--:R-:W-:Y:S01]  /*ea70*/  IMAD.MOV.U32 R3, RZ, RZ, 0x181f ;  /* 0x0000181fff037424 */ /* 0x008fe200078e00ff */
[----:B------:R-:W-:Y:S02]  /*ea80*/  MOV R2, 0xeaa0 ;  /* 0x0000eaa000027802 */ /* 0x000fe40000000f00 */
[----:B-12-45:R-:W-:Y:S05]  /*ea90*/  CALL.REL.NOINC `($__internal_7_$__cuda_sm70_shflsync_idx_p) ;  /* 0x00001a5000007944 */ /* 0x036fea0003c00000 */
[----:B------:R-:W-:Y:S01]  /*eaa0*/  MOV R8, R160 ;  /* 0x000000a000087202 */ /* 0x000fe20000000f00 */
[----:B------:R-:W-:Y:S05]  /*eab0*/  BRA `(.L_x_1505) ;  /* 0xffff2bb000007947 */ /* 0x000fea000383ffff */
.L_x_1433:
[----:B------:R-:W-:Y:S01]  /*eac0*/  IMAD.MOV.U32 R161, RZ, RZ, R11 ;  /* 0x000000ffffa17224 */ /* 0x000fe200078e000b */
[----:B------:R-:W-:Y:S01]  /*ead0*/  MOV R160, 0x2 ;  /* 0x0000000200a07802 */ /* 0x000fe20000000f00 */
[----:B------:R-:W-:Y:S01]  /*eae0*/  IMAD.MOV.U32 R3, RZ, RZ, 0x181f ;  /* 0x0000181fff037424 */ /* 0x000fe200078e00ff */
[----:B------:R-:W-:Y:S02]  /*eaf0*/  MOV R2, 0xeb10 ;  /* 0x0000eb1000027802 */ /* 0x000fe40000000f00 */
[----:B-12345:R-:W-:Y:S05]  /*eb00*/  CALL.REL.NOINC `($__internal_7_$__cuda_sm70_shflsync_idx_p) ;  /* 0x000019e000007944 */ /* 0x03efea0003c00000 */
[----:B------:R-:W-:Y:S01]  /*eb10*/  MOV R0, R160 ;  /* 0x000000a000007202 */ /* 0x000fe20000000f00 */
[----:B------:R-:W-:Y:S05]  /*eb20*/  BRA `(.L_x_1506) ;  /* 0xffff2b6000007947 */ /* 0x000fea000383ffff */
.L_x_1436:
[----:B------:R-:W-:Y:S01]  /*eb30*/  IMAD.MOV.U32 R161, RZ, RZ, R9 ;  /* 0x000000ffffa17224 */ /* 0x000fe200078e0009 */
[----:B------:R-:W-:Y:S01]  /*eb40*/  MOV R160, 0x3 ;  /* 0x0000000300a07802 */ /* 0x000fe20000000f00 */
[----:B-1----:R-:W-:Y:S01]  /*eb50*/  IMAD.MOV.U32 R3, RZ, RZ, 0x181f ;  /* 0x0000181fff037424 */ /* 0x002fe200078e00ff */
[----:B------:R-:W-:-:S02]  /*eb60*/  MOV R2, 0xeb80 ;  /* 0x0000eb8000027802 */ /* 0x000fc40000000f00 */
[----:B--2345:R-:W-:Y:S05]  /*eb70*/  CALL.REL.NOINC `($__internal_7_$__cuda_sm70_shflsync_idx_p) ;  /* 0x0000197000007944 */ /* 0x03cfea0003c00000 */
        /* <DEDUP_REMOVED lines=8> */
.L_x_1439:
[----:B------:R-:W-:Y:S01]  /*ec00*/  IMAD.MOV.U32 R161, RZ, RZ, R9 ;  /* 0x000000ffffa17224 */ /* 0x000fe200078e0009 */
[----:B------:R-:W-:Y:S01]  /*ec10*/  MOV R160, RZ ;  /* 0x000000ff00a07202 */ /* 0x000fe20000000f00 */
[----:B------:R-:W-:Y:S01]  /*ec20*/  IMAD.MOV.U32 R3, RZ, RZ, 0x181f ;  /* 0x0000181fff037424 */ /* 0x000fe200078e00ff */
[----:B------:R-:W-:Y:S02]  /*ec30*/  MOV R2, 0xec50 ;  /* 0x0000ec5000027802 */ /* 0x000fe40000000f00 */
[----:B------:R-:W-:Y:S05]  /*ec40*/  CALL.REL.NOINC `($__internal_7_$__cuda_sm70_shflsync_idx_p) ;  /* 0x000018a000007944 */ /* 0x000fea0003c00000 */
[----:B------:R-:W-:Y:S01]  /*ec50*/  MOV R8, R160 ;  /* 0x000000a000087202 */ /* 0x000fe20000000f00 */
[----:B------:R-:W-:Y:S05]  /*ec60*/  BRA `(.L_x_1508) ;  /* 0xffff36e000007947 */ /* 0x000fea000383ffff */
.L_x_1440:
[----:B------:R-:W-:Y:S01]  /*ec70*/  IMAD.MOV.U32 R161, RZ, RZ, R12 ;  /* 0x000000ffffa17224 */ /* 0x000fe200078e000c */
[----:B------:R-:W-:Y:S01]  /*ec80*/  MOV R160, RZ ;  /* 0x000000ff00a07202 */ /* 0x000fe20000000f00 */
[----:B------:R-:W-:Y:S01]  /*ec90*/  IMAD.MOV.U32 R3, RZ, RZ, 0x181f ;  /* 0x0000181fff037424 */ /* 0x000fe200078e00ff */
[----:B------:R-:W-:Y:S02]  /*eca0*/  MOV R2, 0xecc0 ;  /* 0x0000ecc000027802 */ /* 0x000fe40000000f00 */
[----:B-12---:R-:W-:Y:S05]  /*ecb0*/  CALL.REL.NOINC `($__internal_7_$__cuda_sm70_shflsync_idx_p) ;  /* 0x0000183000007944 */ /* 0x006fea0003c00000 */
[C---:B------:R-:W-:Y:S01]  /*ecc0*/  IADD3 R6, P6, R160.reuse, R17, RZ ;  /* 0x00000011a0067210 */ /* 0x040fe20007fde0ff */
[----:B------:R-:W-:Y:S01]  /*ecd0*/  IMAD.MOV.U32 R161, RZ, RZ, R9 ;  /* 0x000000ffffa17224 */ /* 0x000fe200078e0009 */
[----:B------:R-:W-:-:S02]  /*ece0*/  IADD3 R4, P5, R160, R18, RZ ;  /* 0x00000012a0047210 */ /* 0x000fc40007fbe0ff */
[----:B------:R-:W-:Y:S01]  /*ecf0*/  IADD3 R2, P0, R160, R19, RZ ;  /* 0x00000013a0027210 */ /* 0x000fe20007f1e0ff */
[----:B------:R-:W-:Y:S01]  /*ed00*/  IMAD.X R7, R8, 0x1, R14, P6 ;  /* 0x0000000108077824 */ /* 0x000fe200030e060e */
[----:B------:R-:W-:Y:S01]  /*ed10*/  ISETP.GE.AND P6, PT, R200, c[0x0][0x1d4], PT ;  /* 0x00007500c8007a0c */ /* 0x000fe20003fc6270 */
[C---:B------:R-:W-:Y:S01]  /*ed20*/  IMAD.X R5, R8.reuse, 0x1, R16, P5 ;  /* 0x0000000108057824 */ /* 0x040fe200028e0610 */
[----:B------:R-:W-:Y:S01]  /*ed30*/  ISETP.GE.AND P5, PT, R213, c[0x0][0x1d4], PT ;  /* 0x00007500d5007a0c */ /* 0x000fe20003fa6270 */
[----:B------:R-:W-:Y:S01]  /*ed40*/  IMAD.X R3, R8, 0x1, R15, P0 ;  /* 0x0000000108037824 */ /* 0x000fe200000e060f */
[----:B------:R-:W-:Y:S01]  /*ed50*/  ISETP.GE.AND P0, PT, R214, c[0x0][0x1d4], PT ;  /* 0x00007500d6007a0c */ /* 0x000fe20003f06270 */
[----:B------:R-:W-:Y:S01]  /*ed60*/  IMAD.MOV.U32 R160, RZ, RZ, 0x1 ;  /* 0x00000001ffa07424 */ /* 0x000fe200078e00ff */
[----:B------:R-:W-:Y:S02]  /*ed70*/  SEL R11, RZ, 0x10, P6 ;  /* 0x00000010ff0b7807 */ /* 0x000fe40003000000 */
[----:B------:R-:W-:-:S02]  /*ed80*/  SEL R10, RZ, 0x10, P5 ;  /* 0x00000010ff0a7807 */ /* 0x000fc40002800000 */
[----:B------:R-:W-:-:S03]  /*ed90*/  SEL R9, RZ, 0x10, P0 ;  /* 0x00000010ff097807 */ /* 0x000fc60000000000 */
        /* <DEDUP_REMOVED lines=8> */
[----:B-1----:R-:W-:Y:S05]  /*ee20*/  CALL.REL.NOINC `($__internal_7_$__cuda_sm70_shflsync_idx_p) ;  /* 0x000016c000007944 */ /* 0x002fea0003c00000 */
        /* <DEDUP_REMOVED lines=8> */
.L_x_1443:
[----:B------:R-:W-:Y:S01]  /*eeb0*/  IMAD.MOV.U32 R161, RZ, RZ, R13 ;  /* 0x000000ffffa17224 */ /* 0x000fe200078e000d */
[----:B------:R-:W-:Y:S01]  /*eec0*/  MOV R160, RZ ;  /* 0x000000ff00a07202 */ /* 0x000fe20000000f00 */
[----:B------:R-:W-:Y:S01]  /*eed0*/  IMAD.MOV.U32 R3, RZ, RZ, 0x181f ;  /* 0x0000181fff037424 */ /* 0x000fe200078e00ff */
[----:B------:R-:W-:Y:S02]  /*eee0*/  MOV R2, 0xef00 ;  /* 0x0000ef0000027802 */ /* 0x000fe40000000f00 */
[----:B-1234-:R-:W-:Y:S05]  /*eef0*/  CALL.REL.NOINC `($__internal_7_$__cuda_sm70_shflsync_idx_p) ;  /* 0x000015f000007944 */ /* 0x01efea0003c00000 */
[----:B------:R-:W-:Y:S01]  /*ef00*/  MOV R12, R160 ;  /* 0x000000a0000c7202 */ /* 0x000fe20000000f00 */
[----:B------:R-:W-:Y:S05]  /*ef10*/  BRA `(.L_x_1510) ;  /* 0xffff39a000007947 */ /* 0x000fea000383ffff */
.L_x_1444:
[----:B------:R-:W-:Y:S01]  /*ef20*/  IMAD.MOV.U32 R161, RZ, RZ, R20 ;  /* 0x000000ffffa17224 */ /* 0x000fe200078e0014 */
[----:B------:R-:W-:Y:S01]  /*ef30*/  MOV R160, RZ ;  /* 0x000000ff00a07202 */ /* 0x000fe20000000f00 */
[----:B------:R-:W-:Y:S01]  /*ef40*/  IMAD.MOV.U32 R3, RZ, RZ, 0x181f ;  /* 0x0000181fff037424 */ /* 0x000fe200078e00ff */
[----:B------:R-:W-:Y:S02]  /*ef50*/  MOV R2, 0xef70 ;  /* 0x0000ef7000027802 */ /* 0x000fe40000000f00 */
[----:B-1234-:R-:W-:Y:S05]  /*ef60*/  CALL.REL.NOINC `($__internal_7_$__cuda_sm70_shflsync_idx_p) ;  /* 0x0000158000007944 */ /* 0x01efea0003c00000 */
[C---:B------:R-:W-:Y:S01]  /*ef70*/  IADD3 R16, P0, R160.reuse, R29, RZ ;  /* 0x0000001da0107210 */ /* 0x040fe20007f1e0ff */
[----:B------:R-:W-:Y:S01]  /*ef80*/  IMAD.MOV.U32 R161, RZ, RZ, R13 ;  /* 0x000000ffffa17224 */ /* 0x000fe200078e000d */
        /* <DEDUP_REMOVED lines=10> */
[----:B------:R-:W-:Y:S01]  /*f030*/  IMAD.X R3, R12, 0x1, R23, P1 ;  /* 0x000000010c037824 */ /* 0x000fe200008e0617 */
[----:B------:R-:W-:Y:S01]  /*f040*/  SEL R13, RZ, 0x10, P0 ;  /* 0x00000010ff0d7807 */ /* 0x000fe20000000000 */
        /* <DEDUP_REMOVED lines=17> */
.L_x_1447:
[----:B------:R-:W-:Y:S01]  /*f160*/  IMAD.MOV.U32 R161, RZ, RZ, R5 ;  /* 0x000000ffffa17224 */ /* 0x000fe200078e0005 */
[----:B------:R-:W-:Y:S01]  /*f170*/  MOV R160, RZ ;  /* 0x000000ff00a07202 */ /* 0x000fe20000000f00 */
[----:B------:R-:W-:Y:S01]  /*f180*/  IMAD.MOV.U32 R3, RZ, RZ, 0x181f ;  /* 0x0000181fff037424 */ /* 0x000fe200078e00ff */
[----:B------:R-:W-:Y:S02]  /*f190*/  MOV R2, 0xf1b0 ;  /* 0x0000f1b000027802 */ /* 0x000fe40000000f00 */
[----:B------:R-:W-:Y:S05]  /*f1a0*/  CALL.REL.NOINC `($__internal_7_$__cuda_sm70_shflsync_idx_p) ;  /* 0x0000134000007944 */ /* 0x000fea0003c00000 */
[----:B------:R-:W-:Y:S01]  /*f1b0*/  MOV R4, R160 ;  /* 0x000000a000047202 */ /* 0x000fe20000000f00 */
[----:B------:R-:W-:Y:S05]  /*f1c0*/  BRA `(.L_x_1512) ;  /* 0xffff620000007947 */ /* 0x000fea000383ffff */
.L_x_1448:
        /* <DEDUP_REMOVED lines=36> */
.L_x_1452:
[----:B------:R-:W-:Y:S01]  /*f410*/  MOV R160, RZ ;  /* 0x000000ff00a07202 */ /* 0x000fe20000000f00 */
[----:B------:R-:W-:Y:S01]  /*f420*/  IMAD.MOV.U32 R161, RZ, RZ, R20 ;  /* 0x000000ffffa17224 */ /* 0x000fe200078e0014 */
[----:B------:R-:W-:Y:S01]  /*f430*/  MOV R2, 0xf460 ;  /* 0x0000f46000027802 */ /* 0x000fe20000000f00 */
[----:B------:R-:W-:Y:S02]  /*f440*/  IMAD.MOV.U32 R3, RZ, RZ, 0x181f ;  /* 0x0000181fff037424 */ /* 0x000fe400078e00ff */
[----:B-1234-:R-:W-:Y:S05]  /*f450*/  CALL.REL.NOINC `($__internal_7_$__cuda_sm70_shflsync_idx_p) ;  /* 0x0000109000007944 */ /* 0x01efea0003c00000 */
[----:B------:R-:W-:Y:S01]  /*f460*/  MOV R5, R160 ;  /* 0x000000a000057202 */ /* 0x000fe20000000f00 */
[----:B------:R-:W-:-:S05]  /*f470*/  BRA `(.L_x_1514) ;  /* 0xffff65f000007947 */ /* 0x000fca000383ffff */
.L_x_1453:
[----:B------:R-:W-:Y:S01]  /*f480*/  MOV R160, RZ ;  /* 0x000000ff00a07202 */ /* 0x000fe20000000f00 */
[----:B------:R-:W-:Y:S01]  /*f490*/  IMAD.MOV.U32 R161, RZ, RZ, R21 ;  /* 0x000000ffffa17224 */ /* 0x000fe200078e0015 */
[----:B------:R-:W-:Y:S01]  /*f4a0*/  MOV R2, 0xf4d0 ;  /* 0x0000f4d000027802 */ /* 0x000fe20000000f00 */
[----:B------:R-:W-:Y:S02]  /*f4b0*/  IMAD.MOV.U32 R3, RZ, RZ, 0x181f ;  /* 0x0000181fff037424 */ /* 0x000fe400078e00ff */
[----:B-1234-:R-:W-:Y:S05]  /*f4c0*/  CALL.REL.NOINC `($__internal_7_$__cuda_sm70_shflsync_idx_p) ;  /* 0x0000102000007944 */ /* 0x01efea0003c00000 */
[----:B------:R-:W-:Y:S01]  /*f4d0*/  ISETP.GE.AND P6, PT, R200, c[0x0][0x1d4], PT ;  /* 0x00007500c8007a0c */ /* 0x000fe20003fc6270 */
[----:B------:R-:W-:Y:S01]  /*f4e0*/  IMAD R4, R211, 0x6000, R232 ;  /* 0x00006000d3047824 */ /* 0x000fe200078e02e8 */
[C---:B------:R-:W-:Y:S01]  /*f4f0*/  IADD3 R2, P0, R160.reuse, R29, RZ ;  /* 0x0000001da0027210 */ /* 0x040fe20007f1e0ff */
[----:B------:R-:W-:Y:S01]  /*f500*/  IMAD.MOV.U32 R161, RZ, RZ, R20 ;  /* 0x000000ffffa17224 */ /* 0x000fe200078e0014 */
[----:B------:R-:W-:Y:S02]  /*f510*/  ISETP.GE.AND P5, PT, R213, c[0x0][0x1d4], PT ;  /* 0x00007500d5007a0c */ /* 0x000fe40003fa6270 */
[----:B------:R-:W-:Y:S01]  /*f520*/  IADD3 R6, P1, R160, R30, RZ ;  /* 0x0000001ea0067210 */ /* 0x000fe20007f3e0ff */
[C---:B------:R-:W-:Y:S01]  /*f530*/  IMAD.X R3, R5.reuse, 0x1, R22, P0 ;  /* 0x0000000105037824 */ /* 0x040fe200000e0616 */
[----:B------:R-:W-:Y:S02]  /*f540*/  ISETP.GE.AND P0, PT, R214, c[0x0][0x1d4], PT ;  /* 0x00007500d6007a0c */ /* 0x000fe40003f06270 */
[----:B------:R-:W-:Y:S01]  /*f550*/  SEL R20, RZ, 0x10, P6 ;  /* 0x00000010ff147807 */ /* 0x000fe20003000000 */
[C---:B------:R-:W-:Y:S01]  /*f560*/  IMAD.X R7, R5.reuse, 0x1, R23, P1 ;  /* 0x0000000105077824 */ /* 0x040fe200008e0617 */
[----:B------:R-:W-:Y:S01]  /*f570*/  SEL R15, RZ, 0x10, P5 ;  /* 0x00000010ff0f7807 */ /* 0x000fe20002800000 */
[----:B------:R-:W-:Y:S01]  /*f580*/  @!PT LDS RZ, [RZ] ;  /* 0x00000000fffff984 */ /* 0x000fe20000000800 */
[----:B------:R-:W-:Y:S01]  /*f590*/  @!PT LDS RZ, [RZ] ;  /* 0x00000000fffff984 */ /* 0x000fe20000000800 */
[----:B------:R-:W-:Y:S01]  /*f5a0*/  @!PT LDS RZ, [RZ] ;  /* 0x00000000fffff984 */ /* 0x000fe20000000800 */
[----:B------:R1:W-:Y:S01]  /*f5b0*/  LDGSTS.E.BYPASS.LTC128B.128 [R4], [R2.64], !P6 ;  /* 0x0000000002047fae */ /* 0x0003e2000f101d46 */
[----:B------:R-:W-:Y:S03]  /*f5c0*/  SEL R14, RZ, 0x10, P0 ;  /* 0x00000010ff0e7807 */ /* 0x000fe60000000000 */
[----:B------:R2:W-:Y:S01]  /*f5d0*/  LDGSTS.E.BYPASS.LTC128B.128 [R4+0x2000], [R6.64], !P5 ;  /* 0x0200000006047fae */ /* 0x0005e2000e901d46 */
[----:B-1----:R-:W-:Y:S01]  /*f5e0*/  IADD3 R2, P1, R160, R31, RZ ;  /* 0x0000001fa0027210 */ /* 0x002fe20007f3e0ff */
[----:B------:R-:W-:Y:S04]  /*f5f0*/  IMAD.MOV.U32 R160, RZ, RZ, 0x1 ;  /* 0x00000001ffa07424 */ /* 0x000fe800078e00ff */
[----:B------:R-:W-:Y:S05]  /*f600*/  IMAD.X R3, R5, 0x1, R28, P1 ;  /* 0x0000000105037824 */ /* 0x000fea00008e061c */
[----:B------:R1:W-:Y:S02]  /*f610*/  LDGSTS.E.BYPASS.LTC128B.128 [R4+0x4000], [R2.64], !P0 ;  /* 0x0400000002047fae */ /* 0x0003e4000c101d46 */
[----:B-1----:R-:W-:Y:S01]  /*f620*/  MOV R2, 0xf650 ;  /* 0x0000f65000027802 */ /* 0x002fe20000000f00 */
[----:B------:R-:W-:Y:S02]  /*f630*/  IMAD.MOV.U32 R3, RZ, RZ, 0x181f ;  /* 0x0000181fff037424 */ /* 0x000fe400078e00ff */
[----:B--2---:R-:W-:Y:S05]  /*f640*/  CALL.REL.NOINC `($__internal_7_$__cuda_sm70_shflsync_idx_p) ;  /* 0x00000ea000007944 */ /* 0x004fea0003c00000 */
[----:B------:R-:W-:Y:S01]  /*f650*/  MOV R3, 0x181f ;  /* 0x0000181f00037802 */ /* 0x000fe20000000f00 */
[----:B------:R-:W-:Y:S01]  /*f660*/  IMAD.MOV.U32 R5, RZ, RZ, R160 ;  /* 0x000000ffff057224 */ /* 0x000fe200078e00a0 */
[----:B------:R-:W-:Y:S01]  /*f670*/  MOV R160, 0x1 ;  /* 0x0000000100a07802 */ /* 0x000fe20000000f00 */
[----:B------:R-:W-:Y:S01]  /*f680*/  IMAD.MOV.U32 R161, RZ, RZ, R21 ;  /* 0x000000ffffa17224 */ /* 0x000fe200078e0015 */
[----:B------:R-:W-:Y:S02]  /*f690*/  MOV R2, 0xf6b0 ;  /* 0x0000f6b000027802 */ /* 0x000fe40000000f00 */
[----:B------:R-:W-:Y:S05]  /*f6a0*/  CALL.REL.NOINC `($__internal_7_$__cuda_sm70_shflsync_idx_p) ;  /* 0x00000e4000007944 */ /* 0x000fea0003c00000 */
[----:B------:R-:W-:Y:S01]  /*f6b0*/  MOV R2, R160 ;  /* 0x000000a000027202 */ /* 0x000fe20000000f00 */
[----:B------:R-:W-:-:S05]  /*f6c0*/  BRA `(.L_x_1515) ;  /* 0xffff650000007947 */ /* 0x000fca000383ffff */
.L_x_1456:
[----:B------:R-:W-:Y:S01]  /*f6d0*/  MOV R160, RZ ;  /* 0x000000ff00a07202 */ /* 0x000fe20000000f00 */
[----:B------:R-:W-:Y:S01]  /*f6e0*/  IMAD.MOV.U32 R161, RZ, RZ, R5 ;  /* 0x000000ffffa17224 */ /* 0x000fe200078e0005 */
[----:B------:R-:W-:Y:S01]  /*f6f0*/  MOV R2, 0xf720 ;  /* 0x0000f72000027802 */ /* 0x000fe20000000f00 */
[----:B------:R-:W-:Y:S02]  /*f700*/  IMAD.MOV.U32 R3, RZ, RZ, 0x181f ;  /* 0x0000181fff037424 */ /* 0x000fe400078e00ff */
[----:B------:R-:W-:Y:S05]  /*f710*/  CALL.REL.NOINC `($__internal_7_$__cuda_sm70_shflsync_idx_p) ;  /* 0x00000dd000007944 */ /* 0x000fea0003c00000 */
[----:B------:R-:W-:Y:S01]  /*f720*/  MOV R4, R160 ;  /* 0x000000a000047202 */ /* 0x000fe20000000f00 */
[----:B------:R-:W-:-:S05]  /*f730*/  BRA `(.L_x_1516) ;  /* 0xffff94c000007947 */ /* 0x000fca000383ffff */
.L_x_1457:
[----:B------:R-:W-:Y:S01]  /*f740*/  MOV R160, RZ ;  /* 0x000000ff00a07202 */ /* 0x000fe20000000f00 */
[----:B------:R-:W-:Y:S01]  /*f750*/  IMAD.MOV.U32 R161, RZ, RZ, R12 ;  /* 0x000000ffffa17224 */ /* 0x000fe200078e000c */
[----:B------:R-:W-:Y:S01]  /*f760*/  MOV R2, 0xf790 ;  /* 0x0000f79000027802 */ /* 0x000fe20000000f00 */
[----:B------:R-:W-:Y:S02]  /*f770*/  IMAD.MOV.U32 R3, RZ, RZ, 0x181f ;  /* 0x0000181fff037424 */ /* 0x000fe400078e00ff */
[----:B-12---:R-:W-:Y:S05]  /*f780*/  CALL.REL.NOINC `($__internal_7_$__cuda_sm70_shflsync_idx_p) ;  /* 0x00000d6000007944 */ /* 0x006fea0003c00000 */
[----:B------:R-:W-:Y:S01]  /*f790*/  ISETP.GE.AND P6, PT, R200, c[0x0][0x1d4], PT ;  /* 0x00007500c8007a0c */ /* 0x000fe20003fc6270 */
[----:B------:R-:W-:Y:S01]  /*f7a0*/  IMAD R0, R211, 0x6000, R233 ;  /* 0x00006000d3007824 */ /* 0x000fe200078e02e9 */
[C---:B------:R-:W-:Y:S01]  /*f7b0*/  IADD3 R8, P0, R160.reuse, R16, RZ ;  /* 0x00000010a0087210 */ /* 0x040fe20007f1e0ff */
[----:B------:R-:W-:Y:S01]  /*f7c0*/  IMAD.MOV.U32 R161, RZ, RZ, R5 ;  /* 0x000000ffffa17224 */ /* 0x000fe200078e0005 */
[----:B------:R-:W-:Y:S02]  /*f7d0*/  ISETP.GE.AND P5, PT, R213, c[0x0][0x1d4], PT ;  /* 0x00007500d5007a0c */ /* 0x000fe40003fa6270 */
[----:B------:R-:W-:Y:S01]  /*f7e0*/  IADD3 R6, P1, R160, R17, RZ ;  /* 0x00000011a0067210 */ /* 0x000fe20007f3e0ff */
[----:B------:R-:W-:Y:S01]  /*f7f0*/  IMAD.X R9, R4, 0x1, R13, P0 ;  /* 0x0000000104097824 */ /* 0x000fe200000e060d */
[----:B------:R-:W-:Y:S02]  /*f800*/  ISETP.GE.AND P0, PT, R214, c[0x0][0x1d4], PT ;  /* 0x00007500d6007a0c */ /* 0x000fe40003f06270 */
[----:B------:R-:W-:Y:S01]  /*f810*/  SEL R11, RZ, 0x10, P6 ;  /* 0x00000010ff0b7807 */ /* 0x000fe20003000000 */
[----:B------:R-:W-:Y:S01]  /*f820*/  IMAD.X R7, R4, 0x1, R14, P1 ;  /* 0x0000000104077824 */ /* 0x000fe200008e060e */
[----:B------:R-:W-:Y:S01]  /*f830*/  IADD3 R2, P1, R160, R18, RZ ;  /* 0x00000012a0027210 */ /* 0x000fe20007f3e0ff */
[----:B------:R-:W-:Y:S01]  /*f840*/  @!PT LDS RZ, [RZ] ;  /* 0x00000000fffff984 */ /* 0x000fe20000000800 */
[----:B------:R-:W-:Y:S01]  /*f850*/  @!PT LDS RZ, [RZ] ;  /* 0x00000000fffff984 */ /* 0x000fe20000000800 */
[----:B------:R-:W-:Y:S01]  /*f860*/  @!PT LDS RZ, [RZ] ;  /* 0x00000000fffff984 */ /* 0x000fe20000000800 */
[----:B------:R1:W-:Y:S01]  /*f870*/  LDGSTS.E.BYPASS.LTC128B.128 [R0], [R8.64], !P6 ;  /* 0x0000000008007fae */ /* 0x0003e2000f101d46 */
[----:B------:R-:W-:Y:S01]  /*f880*/  IMAD.MOV.U32 R160, RZ, RZ, 0x1 ;  /* 0x00000001ffa07424 */ /* 0x000fe200078e00ff */
[----:B------:R-:W-:Y:S02]  /*f890*/  SEL R10, RZ, 0x10, P5 ;  /* 0x00000010ff0a7807 */ /* 0x000fe40002800000 */
[----:B------:R1:W-:Y:S01]  /*f8a0*/  LDGSTS.E.BYPASS.LTC128B.128 [R0+0x2000], [R6.64], !P5 ;  /* 0x0200000006007fae */ /* 0x0003e2000e901d46 */
[----:B------:R-:W-:Y:S01]  /*f8b0*/  IMAD.X R3, R4, 0x1, R15, P1 ;  /* 0x0000000104037824 */ /* 0x000fe200008e060f */
[----:B------:R-:W-:Y:S04]  /*f8c0*/  SEL R5, RZ, 0x10, P0 ;  /* 0x00000010ff057807 */ /* 0x000fe80000000000 */
[----:B------:R2:W-:Y:S02]  /*f8d0*/  LDGSTS.E.BYPASS.LTC128B.128 [R0+0x4000], [R2.64], !P0 ;  /* 0x0400000002007fae */ /* 0x0005e4000c101d46 */
[----:B--2---:R-:W-:Y:S01]  /*f8e0*/  MOV R2, 0xf910 ;  /* 0x0000f91000027802 */ /* 0x004fe20000000f00 */
[----:B------:R-:W-:Y:S02]  /*f8f0*/  IMAD.MOV.U32 R3, RZ, RZ, 0x181f ;  /* 0x0000181fff037424 */ /* 0x000fe400078e00ff */
[----:B-1----:R-:W-:Y:S05]  /*f900*/  CALL.REL.NOINC `($__internal_7_$__cuda_sm70_shflsync_idx_p) ;  /* 0x00000be000007944 */ /* 0x002fea0003c00000 */
        /* <DEDUP_REMOVED lines=8> */
.L_x_1462:
[----:B------:R-:W-:Y:S01]  /*f990*/  MOV R160, RZ ;  /* 0x000000ff00a07202 */ /* 0x000fe20000000f00 */
[----:B------:R-:W-:Y:S01]  /*f9a0*/  IMAD.MOV.U32 R161, RZ, RZ, R20 ;  /* 0x000000ffffa17224 */ /* 0x000fe200078e0014 */
[----:B------:R-:W-:Y:S01]  /*f9b0*/  MOV R2, 0xf9e0 ;  /* 0x0000f9e000027802 */ /* 0x000fe20000000f00 */
[----:B------:R-:W-:Y:S02]  /*f9c0*/  IMAD.MOV.U32 R3, RZ, RZ, 0x181f ;  /* 0x0000181fff037424 */ /* 0x000fe400078e00ff */
[----:B-1234-:R-:W-:Y:S05]  /*f9d0*/  CALL.REL.NOINC `($__internal_7_$__cuda_sm70_shflsync_idx_p) ;  /* 0x00000b1000007944 */ /* 0x01efea0003c00000 */
[----:B------:R-:W-:Y:S01]  /*f9e0*/  MOV R5, R160 ;  /* 0x000000a000057202 */ /* 0x000fe20000000f00 */
[----:B------:R-:W-:-:S05]  /*f9f0*/  BRA `(.L_x_1518) ;  /* 0xffff986000007947 */ /* 0x000fca000383ffff */
.L_x_1463:
        /* <DEDUP_REMOVED lines=14> */
[C---:B------:R-:W-:Y:S02]  /*fae0*/  IMAD.X R7, R5.reuse, 0x1, R23, P1 ;  /* 0x0000000105077824 */ /* 0x040fe400008e0617 */
[----:B------:R-:W-:Y:S01]  /*faf0*/  @!PT LDS RZ, [RZ] ;  /* 0x00000000fffff984 */ /* 0x000fe20000000800 */
[----:B------:R-:W-:Y:S01]  /*fb00*/  @!PT LDS RZ, [RZ] ;  /* 0x00000000fffff984 */ /* 0x000fe20000000800 */
[----:B------:R-:W-:Y:S01]  /*fb10*/  @!PT LDS RZ, [RZ] ;  /* 0x00000000fffff984 */ /* 0x000fe20000000800 */
[----:B------:R1:W-:Y:S04]  /*fb20*/  LDGSTS.E.BYPASS.LTC128B.128 [R4], [R2.64], !P5 ;  /* 0x0000000002047fae */ /* 0x0003e8000e901d46 */
[----:B------:R2:W-:Y:S01]  /*fb30*/  LDGSTS.E.BYPASS.LTC128B.128 [R4+0x2000], [R6.64], !P4 ;  /* 0x0200000006047fae */ /* 0x0005e2000e101d46 */
[----:B-1----:R-:W-:Y:S01]  /*fb40*/  IADD3 R2, P1, R160, R31, RZ ;  /* 0x0000001fa0027210 */ /* 0x002fe20007f3e0ff */
[----:B------:R-:W-:Y:S01]  /*fb50*/  IMAD.MOV.U32 R160, RZ, RZ, 0x1 ;  /* 0x00000001ffa07424 */ /* 0x000fe200078e00ff */
[----:B--2---:R-:W-:Y:S03]  /*fb60*/  SEL R7, RZ, 0x10, P4 ;  /* 0x00000010ff077807 */ /* 0x004fe60002000000 */
[----:B------:R-:W-:Y:S01]  /*fb70*/  IMAD.X R3, R5, 0x1, R28, P1 ;  /* 0x0000000105037824 */ /* 0x000fe200008e061c */
[----:B------:R-:W-:Y:S04]  /*fb80*/  SEL R6, RZ, 0x10, P0 ;  /* 0x00000010ff067807 */ /* 0x000fe80000000000 */
[----:B------:R1:W-:Y:S02]  /*fb90*/  LDGSTS.E.BYPASS.LTC128B.128 [R4+0x4000], [R2.64], !P0 ;  /* 0x0400000002047fae */ /* 0x0003e4000c101d46 */
[----:B-1----:R-:W-:Y:S01]  /*fba0*/  MOV R2, 0xfbd0 ;  /* 0x0000fbd000027802 */ /* 0x002fe20000000f00 */
[----:B------:R-:W-:Y:S02]  /*fbb0*/  IMAD.MOV.U32 R3, RZ, RZ, 0x181f ;  /* 0x0000181fff037424 */ /* 0x000fe400078e00ff */
[----:B------:R-:W-:Y:S05]  /*fbc0*/  CALL.REL.NOINC `($__internal_7_$__cuda_sm70_shflsync_idx_p) ;  /* 0x0000092000007944 */ /* 0x000fea0003c00000 */
        /* <DEDUP_REMOVED lines=8> */
.L_x_1464:
[----:B------:R-:W-:Y:S01]  /*fc50*/  MOV R4, 0x2 ;  /* 0x0000000200047802 */ /* 0x000fe20000000f00 */
[----:B------:R-:W-:Y:S01]  /*fc60*/  IMAD.MOV.U32 R2, RZ, RZ, R101 ;  /* 0x000000ffff027224 */ /* 0x000fe200078e0065 */
[----:B------:R-:W-:Y:S02]  /*fc70*/  MOV R3, 0xfc90 ;  /* 0x0000fc9000037802 */ /* 0x000fe40000000f00 */
[----:B------:R-:W-:Y:S05]  /*fc80*/  CALL.REL.NOINC `($__internal_6_$__cuda_sm70_shflsync_bfly_p) ;  /* 0x0000081000007944 */ /* 0x000fea0003c00000 */
[----:B------:R-:W-:Y:S01]  /*fc90*/  MOV R2, R4 ;  /* 0x0000000400027202 */ /* 0x000fe20000000f00 */
[----:B------:R-:W-:-:S05]  /*fca0*/  BRA `(.L_x_1520) ;  /* 0xffffa83000007947 */ /* 0x000fca000383ffff */
.L_x_1467:
[----:B------:R-:W-:Y:S01]  /*fcb0*/  MOV R160, RZ ;  /* 0x000000ff00a07202 */ /* 0x000fe20000000f00 */
[----:B------:R-:W-:Y:S01]  /*fcc0*/  IMAD.MOV.U32 R161, RZ, RZ, R5 ;  /* 0x000000ffffa17224 */ /* 0x000fe200078e0005 */
[----:B------:R-:W-:Y:S01]  /*fcd0*/  MOV R2, 0xfd00 ;  /* 0x0000fd0000027802 */ /* 0x000fe20000000f00 */
[----:B------:R-:W-:Y:S02]  /*fce0*/  IMAD.MOV.U32 R3, RZ, RZ, 0x181f ;  /* 0x0000181fff037424 */ /* 0x000fe400078e00ff */
[----:B------:R-:W-:Y:S05]  /*fcf0*/  CALL.REL.NOINC `($__internal_7_$__cuda_sm70_shflsync_idx_p) ;  /* 0x000007f000007944 */ /* 0x000fea0003c00000 */
[----:B------:R-:W-:Y:S01]  /*fd00*/  MOV R4, R160 ;  /* 0x000000a000047202 */ /* 0x000fe20000000f00 */
[----:B------:R-:W-:-:S05]  /*fd10*/  BRA `(.L_x_1521) ;  /* 0xffffc1a000007947 */ /* 0x000fca000383ffff */
.L_x_1468:
        /* <DEDUP_REMOVED lines=13> */
[----:B------:R-:W-:Y:S01]  /*fdf0*/  IADD3 R2, P1, R160, R18, RZ ;  /* 0x00000012a0027210 */ /* 0x000fe20007f3e0ff */
[C---:B------:R-:W-:Y:S01]  /*fe00*/  IMAD.X R7, R4.reuse, 0x1, R14, P5 ;  /* 0x0000000104077824 */ /* 0x040fe200028e060e */
[----:B------:R-:W-:Y:S01]  /*fe10*/  SEL R5, RZ, 0x10, P6 ;  /* 0x00000010ff057807 */ /* 0x000fe20003000000 */
[----:B------:R-:W-:Y:S01]  /*fe20*/  @!PT LDS RZ, [RZ] ;  /* 0x00000000fffff984 */ /* 0x000fe20000000800 */
[----:B------:R-:W-:Y:S01]  /*fe30*/  @!PT LDS RZ, [RZ] ;  /* 0x00000000fffff984 */ /* 0x000fe20000000800 */
[----:B------:R-:W-:Y:S01]  /*fe40*/  @!PT LDS RZ, [RZ] ;  /* 0x00000000fffff984 */ /* 0x000fe20000000800 */
[----:B------:R1:W-:Y:S01]  /*fe50*/  LDGSTS.E.BYPASS.LTC128B.128 [R0], [R8.64], !P6 ;  /* 0x0000000008007fae */ /* 0x0003e2000f101d46 */
[----:B------:R-:W-:Y:S01]  /*fe60*/  IMAD.MOV.U32 R160, RZ, RZ, 0x1 ;  /* 0x00000001ffa07424 */ /* 0x000fe200078e00ff */
[----:B------:R-:W-:Y:S01]  /*fe70*/  SEL R10, RZ, 0x10, P4 ;  /* 0x00000010ff0a7807 */ /* 0x000fe20002000000 */
[----:B------:R-:W-:Y:S01]  /*fe80*/  IMAD.X R3, R4, 0x1, R15, P1 ;  /* 0x0000000104037824 */ /* 0x000fe200008e060f */
[----:B------:R2:W-:Y:S04]  /*fe90*/  LDGSTS.E.BYPASS.LTC128B.128 [R0+0x2000], [R6.64], !P4 ;  /* 0x0200000006007fae */ /* 0x0005e8000e101d46 */
[----:B------:R3:W-:Y:S01]  /*fea0*/  LDGSTS.E.BYPASS.LTC128B.128 [R0+0x4000], [R2.64], !P0 ;  /* 0x0400000002007fae */ /* 0x0007e2000c101d46 */
[----:B--2---:R-:W-:Y:S02]  /*feb0*/  SEL R7, RZ, 0x10, P0 ;  /* 0x00000010ff077807 */ /* 0x004fe40000000000 */
[----:B---3--:R-:W-:Y:S01]  /*fec0*/  MOV R2, 0xfef0 ;  /* 0x0000fef000027802 */ /* 0x008fe20000000f00 */
        /* <DEDUP_REMOVED lines=10> */
.L_x_1470:
[----:B------:R-:W-:Y:S01]  /*ff70*/  IMAD.MOV.U32 R2, RZ, RZ, R216 ;  /* 0x000000ffff027224 */ /* 0x000fe200078e00d8 */
[----:B------:R-:W-:-:S02]  /*ff80*/  MOV R4, 0x2 ;  /* 0x0000000200047802 */ /* 0x000fc40000000f00 */
[----:B------:R-:W-:Y:S02]  /*ff90*/  MOV R3, 0xffb0 ;  /* 0x0000ffb000037802 */ /* 0x000fe40000000f00 */
[----:B------:R-:W-:Y:S05]  /*ffa0*/  CALL.REL.NOINC `($__internal_6_$__cuda_sm70_shflsync_bfly_p) ;  /* 0x000004f000007944 */ /* 0x000fea0003c00000 */
[----:B------:R-:W-:Y:S01]  /*ffb0*/  MOV R5, R4 ;  /* 0x0000000400057202 */ /* 0x000fe20000000f00 */
[----:B------:R-:W-:Y:S05]  /*ffc0*/  BRA `(.L_x_1523) ;  /* 0xffffc26000007947 */ /* 0x000fea000383ffff */
.L_x_1471:
[----:B------:R-:W-:Y:S01]  /*ffd0*/  IMAD.MOV.U32 R2, RZ, RZ, R5 ;  /* 0x000000ffff027224 */ /* 0x000fe200078e0005 */
[----:B------:R-:W-:Y:S02]  /*ffe0*/  MOV R4, 0x1 ;  /* 0x0000000100047802 */ /* 0x000fe40000000f00 */
[----:B------:R-:W-:Y:S02]  /*fff0*/  MOV R3, 0x10010 ;  /* 0x0001001000037802 */ /* 0x000fe40000000f00 */
[----:B-1----:R-:W-:Y:S05]  /*10000*/  CALL.REL.NOINC `($__internal_6_$__cuda_sm70_shflsync_bfly_p) ;  /* 0x0000049000007944 */ /* 0x002fea0003c00000 */
[----:B------:R-:W-:Y:S01]  /*10010*/  FADD.FTZ R5, R5, R4 ;  /* 0x0000000405057221 */ /* 0x000fe20000010000 */
[----:B------:R-:W-:Y:S02]  /*10020*/  MOV R2, R217 ;  /* 0x000000d900027202 */ /* 0x000fe40000000f00 */
[----:B------:R-:W-:Y:S02]  /*10030*/  MOV R4, 0x2 ;  /* 0x0000000200047802 */ /* 0x000fe40000000f00 */
[----:B------:R-:W-:Y:S02]  /*10040*/  MOV R3, 0x10060 ;  /* 0x0001006000037802 */ /* 0x000fe40000000f00 */
[----:B------:R-:W-:Y:S05]  /*10050*/  CALL.REL.NOINC `($__internal_6_$__cuda_sm70_shflsync_bfly_p) ;  /* 0x0000044000007944 */ /* 0x000fea0003c00000 */
[----:B------:R-:W-:Y:S01]  /*10060*/  FADD.FTZ R0, R217, R4 ;  /* 0x00000004d9007221 */ /* 0x000fe20000010000 */
[----:B------:R-:W-:-:S02]  /*10070*/  MOV R4, 0x1 ;  /* 0x0000000100047802 */ /* 0x000fc40000000f00 */
[----:B------:R-:W-:Y:S02]  /*10080*/  MOV R3, 0x100b0 ;  /* 0x000100b000037802 */ /* 0x000fe40000000f00 */
[----:B------:R-:W-:Y:S02]  /*10090*/  MOV R2, R0 ;  /* 0x0000000000027202 */ /* 0x000fe40000000f00 */
[----:B------:R-:W-:Y:S05]  /*100a0*/  CALL.REL.NOINC `($__internal_6_$__cuda_sm70_shflsync_bfly_p) ;  /* 0x000003f000007944 */ /* 0x000fea0003c00000 */
[----:B------:R-:W-:Y:S01]  /*100b0*/  MOV R3, R4 ;  /* 0x0000000400037202 */ /* 0x000fe20000000f00 */
[----:B------:R-:W-:Y:S05]  /*100c0*/  BRA `(.L_x_1524) ;  /* 0xffffc1d000007947 */ /* 0x000fea000383ffff */
.L_x_1486:
[----:B------:R-:W-:Y:S01]  /*100d0*/  IMAD.MOV.U32 R161, RZ, RZ, R9 ;  /* 0x000000ffffa17224 */ /* 0x000fe200078e0009 */
[----:B------:R-:W-:Y:S01]  /*100e0*/  MOV R160, RZ ;  /* 0x000000ff00a07202 */ /* 0x000fe20000000f00 */
[----:B------:R-:W-:Y:S01]  /*100f0*/  IMAD.MOV.U32 R3, RZ, RZ, 0x181f ;  /* 0x0000181fff037424 */ /* 0x000fe200078e00ff */
[----:B------:R-:W-:Y:S02]  /*10100*/  MOV R2, 0x10120 ;  /* 0x0001012000027802 */ /* 0x000fe40000000f00 */
[----:B-1----:R-:W-:Y:S05]  /*10110*/  CALL.REL.NOINC `($__internal_7_$__cuda_sm70_shflsync_idx_p) ;  /* 0x000003d000007944 */ /* 0x002fea0003c00000 */
[----:B------:R-:W-:Y:S01]  /*10120*/  MOV R8, R160 ;  /* 0x000000a000087202 */ /* 0x000fe20000000f00 */
[----:B------:R-:W-:Y:S05]  /*10130*/  BRA `(.L_x_1525) ;  /* 0xffffe04000007947 */ /* 0x000fea000383ffff */
.L_x_1487:
[----:B------:R-:W-:Y:S01]  /*10140*/  IMAD.MOV.U32 R161, RZ, RZ, R11 ;  /* 0x000000ffffa17224 */ /* 0x000fe200078e000b */
[----:B------:R-:W-:Y:S01]  /*10150*/  MOV R160, RZ ;  /* 0x000000ff00a07202 */ /* 0x000fe20000000f00 */
[----:B------:R-:W-:Y:S01]  /*10160*/  IMAD.MOV.U32 R3, RZ, RZ, 0x181f ;  /* 0x0000181fff037424 */ /* 0x000fe200078e00ff */
[----:B------:R-:W-:-:S02]  /*10170*/  MOV R2, 0x10190 ;  /* 0x0001019000027802 */ /* 0x000fc40000000f00 */
[----:B-123--:R-:W-:Y:S05]  /*10180*/  CALL.REL.NOINC `($__internal_7_$__cuda_sm70_shflsync_idx_p) ;  /* 0x0000036000007944 */ /* 0x00efea0003c00000 */
[----:B------:R-:W-:Y:S01]  /*10190*/  MOV R0, R160 ;  /* 0x000000a000007202 */ /* 0x000fe20000000f00 */
[----:B------:R-:W-:Y:S05]  /*101a0*/  BRA `(.L_x_1526) ;  /* 0xffffdff000007947 */ /* 0x000fea000383ffff */
.L_x_1490:
[----:B------:R-:W-:Y:S01]  /*101b0*/  IMAD.MOV.U32 R161, RZ, RZ, R9 ;  /* 0x000000ffffa17224 */ /* 0x000fe200078e0009 */
[----:B------:R-:W-:Y:S01]  /*101c0*/  MOV R160, 0x1 ;  /* 0x0000000100a07802 */ /* 0x000fe20000000f00 */
[----:B-1----:R-:W-:Y:S01]  /*101d0*/  IMAD.MOV.U32 R3, RZ, RZ, 0x181f ;  /* 0x0000181fff037424 */ /* 0x002fe200078e00ff */
[----:B------:R-:W-:-:S02]  /*101e0*/  MOV R2, 0x10200 ;  /* 0x0001020000027802 */ /* 0x000fc40000000f00 */
[----:B--234-:R-:W-:Y:S05]  /*101f0*/  CALL.REL.NOINC `($__internal_7_$__cuda_sm70_shflsync_idx_p) ;  /* 0x000002f000007944 */ /* 0x01cfea0003c00000 */
        /* <DEDUP_REMOVED lines=8> */
.L_x_1493:
[----:B------:R-:W-:Y:S01]  /*10280*/  IMAD.MOV.U32 R161, RZ, RZ, R9 ;  /* 0x000000ffffa17224 */ /* 0x000fe200078e0009 */
[----:B------:R-:W-:Y:S01]  /*10290*/  MOV R160, 0x2 ;  /* 0x0000000200a07802 */ /* 0x000fe20000000f00 */
[----:B-1----:R-:W-:Y:S01]  /*102a0*/  IMAD.MOV.U32 R3, RZ, RZ, 0x181f ;  /* 0x0000181fff037424 */ /* 0x002fe200078e00ff */
[----:B------:R-:W-:Y:S02]  /*102b0*/  MOV R2, 0x102d0 ;  /* 0x000102d000027802 */ /* 0x000fe40000000f00 */
[----:B--234-:R-:W-:Y:S05]  /*102c0*/  CALL.REL.NOINC `($__internal_7_$__cuda_sm70_shflsync_idx_p) ;  /* 0x0000022000007944 */ /* 0x01cfea0003c00000 */
[----:B------:R-:W-:Y:S01]  /*102d0*/  MOV R8, R160 ;  /* 0x000000a000087202 */ /* 0x000fe20000000f00 */
[----:B------:R-:W-:Y:S05]  /*102e0*/  BRA `(.L_x_1528) ;  /* 0xffffe1b000007947 */ /* 0x000fea000383ffff */
.L_x_1494:
[----:B------:R-:W-:Y:S01]  /*102f0*/  IMAD.MOV.U32 R161, RZ, RZ, R11 ;  /* 0x000000ffffa17224 */ /* 0x000fe200078e000b */
[----:B------:R-:W-:Y:S01]  /*10300*/  MOV R160, 0x2 ;  /* 0x0000000200a07802 */ /* 0x000fe20000000f00 */
[----:B-1----:R-:W-:Y:S01]  /*10310*/  IMAD.MOV.U32 R3, RZ, RZ, 0x181f ;  /* 0x0000181fff037424 */ /* 0x002fe200078e00ff */
[----:B------:R-:W-:Y:S02]  /*10320*/  MOV R2, 0x10340 ;  /* 0x0001034000027802 */ /* 0x000fe40000000f00 */
[----:B--234-:R-:W-:Y:S05]  /*10330*/  CALL.REL.NOINC `($__internal_7_$__cuda_sm70_shflsync_idx_p) ;  /* 0x000001b000007944 */ /* 0x01cfea0003c00000 */
[----:B------:R-:W-:Y:S01]  /*10340*/  MOV R0, R160 ;  /* 0x000000a000007202 */ /* 0x000fe20000000f00 */
[----:B------:R-:W-:Y:S05]  /*10350*/  BRA `(.L_x_1529) ;  /* 0xffffe16000007947 */ /* 0x000fea000383ffff */
.L_x_1497:
[----:B------:R-:W-:Y:S01]  /*10360*/  IMAD.MOV.U32 R161, RZ, RZ, R9 ;  /* 0x000000ffffa17224 */ /* 0x000fe200078e0009 */
[----:B------:R-:W-:Y:S01]  /*10370*/  MOV R160, 0x3 ;  /* 0x0000000300a07802 */ /* 0x000fe20000000f00 */
[----:B--2---:R-:W-:Y:S01]  /*10380*/  IMAD.MOV.U32 R3, RZ, RZ, 0x181f ;  /* 0x0000181fff037424 */ /* 0x004fe200078e00ff */
[----:B------:R-:W-:-:S02]  /*10390*/  MOV R2, 0x103b0 ;  /* 0x000103b000027802 */ /* 0x000fc40000000f00 */
[----:B-1-34-:R-:W-:Y:S05]  /*103a0*/  CALL.REL.NOINC `($__internal_7_$__cuda_sm70_shflsync_idx_p) ;  /* 0x0000014000007944 */ /* 0x01afea0003c00000 */
        /* <DEDUP_REMOVED lines=8> */
.L_x_1499:
[----:B------:R-:W-:Y:S01]  /*10430*/  IMAD.MOV.U32 R161, RZ, RZ, R65 ;  /* 0x000000ffffa17224 */ /* 0x000fe200078e0041 */
[----:B------:R-:W-:Y:S01]  /*10440*/  MOV R160, RZ ;  /* 0x000000ff00a07202 */ /* 0x000fe20000000f00 */
[----:B-1----:R-:W-:Y:S01]  /*10450*/  IMAD.MOV.U32 R3, RZ, RZ, 0x1f ;  /* 0x0000001fff037424 */ /* 0x002fe200078e00ff */
[----:B------:R-:W-:Y:S02]  /*10460*/  MOV R2, 0x10480 ;  /* 0x0001048000027802 */ /* 0x000fe40000000f00 */
[----:B--23--:R-:W-:Y:S05]  /*10470*/  CALL.REL.NOINC `($__internal_7_$__cuda_sm70_shflsync_idx_p) ;  /* 0x0000007000007944 */ /* 0x00cfea0003c00000 */
[----:B------:R-:W-:Y:S01]  /*10480*/  MOV R0, R160 ;  /* 0x000000a000007202 */ /* 0x000fe20000000f00 */
[----:B------:R-:W-:Y:S05]  /*10490*/  BRA `(.L_x_1531) ;  /* 0xffffe36000007947 */ /* 0x000fea000383ffff */
        .weak           $__internal_6_$__cuda_sm70_shflsync_bfly_p
        .type           $__internal_6_$__cuda_sm70_shflsync_bfly_p,@function
        .size           $__internal_6_$__cuda_sm70_shflsync_bfly_p,($__internal_7_$__cuda_sm70_shflsync_idx_p - $__internal_6_$__cuda_sm70_shflsync_bfly_p)
$__internal_6_$__cuda_sm70_shflsync_bfly_p:
[----:B------:R-:W-:Y:S04]  /*104a0*/  WARPSYNC R220 ;  /* 0x000000dc00007348 */ /* 0x000fe80003800000 */
[----:B------:R1:W2:Y:S02]  /*104b0*/  SHFL.BFLY PT, R4, R2, R4, R234 ;  /* 0x0c00000402047389 */ /* 0x0002a400000e00ea */
[----:B-1----:R-:W-:-:S02]  /*104c0*/  MOV R2, R3 ;  /* 0x0000000300027202 */ /* 0x002fc40000000f00 */
[----:B------:R-:W-:-:S04]  /*104d0*/  MOV R3, 0x0 ;  /* 0x0000000000037802 */ /* 0x000fc80000000f00 */
[----:B--2---:R-:W-:Y:S05]  /*104e0*/  RET.REL.NODEC R2 `(_ZN7cutlass13device_kernelIN5flash19enable_sm80_to_sm89INS1_16FlashAttnFwdSm80INS1_25CollectiveMainloopFwdSm80ILi8ELi2ELb0EN4cute5tupleIJNS5_1CILi128EEENS7_ILi64EEENS7_ILi192EEEEEELi192ENS_10bfloat16_tEfNS_4arch4Sm80ELb1ELb0ELb1ELb0ELb1ELb0ELb1ELb0EEENS1_21CollectiveEpilogueFwdINS6_IJS8_SA_S9_EEENS6_IJNS7_ILi1EEESI_SI_EEESC_SE_Li256ELb0ELb1ELb0ELb0EEENS1_30DynamicPersistentTileSchedulerILi256ELi256ELb0ELb1ELb0EEEEEEEEEvNT_6ParamsE) ;  /* 0xfffefb1002007950 */ /* 0x004fea0003c3ffff */
        .weak           $__internal_7_$__cuda_sm70_shflsync_idx_p
        .type           $__internal_7_$__cuda_sm70_shflsync_idx_p,@function
        .size           $__internal_7_$__cuda_sm70_shflsync_idx_p,(.L_x_3417 - $__internal_7_$__cuda_sm70_shflsync_idx_p)
$__internal_7_$__cuda_sm70_shflsync_idx_p:
[----:B------:R-:W-:-:S04]  /*104f0*/  MOV R162, 0xffffffff ;  /* 0xffffffff00a27802 */ /* 0x000fc80000000f00 */
[----:B------:R-:W-:Y:S04]  /*10500*/  WARPSYNC R162 ;  /* 0x000000a200007348 */ /* 0x000fe80003800000 */
[----:B------:R1:W2:Y:S02]  /*10510*/  SHFL.IDX PT, R160, R161, R160, R3 ;  /* 0x000000a0a1a07389 */ /* 0x0002a400000e0003 */
[----:B-1----:R-:W-:-:S04]  /*10520*/  MOV R3, 0x0 ;  /* 0x0000000000037802 */ /* 0x002fc80000000f00 */
[----:B--2---:R-:W-:Y:S05]  /*10530*/  RET.REL.NODEC R2 `(_ZN7cutlass13device_kernelIN5flash19enable_sm80_to_sm89INS1_16FlashAttnFwdSm80INS1_25CollectiveMainloopFwdSm80ILi8ELi2ELb0EN4cute5tupleIJNS5_1CILi128EEENS7_ILi64EEENS7_ILi192EEEEEELi192ENS_10bfloat16_tEfNS_4arch4Sm80ELb1ELb0ELb1ELb0ELb1ELb0ELb1ELb0EEENS1_21CollectiveEpilogueFwdINS6_IJS8_SA_S9_EEENS6_IJNS7_ILi1EEESI_SI_EEESC_SE_Li256ELb0ELb1ELb0ELb0EEENS1_30DynamicPersistentTileSchedulerILi256ELi256ELb0ELb1ELb0EEEEEEEEEvNT_6ParamsE) ;  /* 0xfffefac002007950 */ /* 0x004fea0003c3ffff */
.L_x_1532:
        /* <DEDUP_REMOVED lines=12> */
.L_x_3417:


//--------------------- .text._ZN7cutlass13device_kernelIN5flash19enable_sm80_to_sm89INS1_16FlashAttnFwdSm80INS1_25CollectiveMainloopFwdSm80ILi8ELi2ELb0EN4cute5tupleIJNS5_1CILi128EEENS7_ILi64EEENS7_ILi192EEEEEELi192ENS_10bfloat16_tEfNS_4arch4Sm80ELb1ELb0ELb1ELb1ELb1ELb0ELb1ELb0EEENS1_21CollectiveEpilogueFwdINS6_IJS8_SA_S9_EEENS6_IJNS7_ILi1EEESI_SI_EEESC_SE_Li256ELb1ELb1ELb0ELb0EEENS1_19SingleTileSchedulerILb1ELb0ELb1ELi128EEEEEEEEEvNT_6ParamsE --------------------------
	.section	.text._ZN7cutlass13device_kernelIN5flash19enable_sm80_to_sm89INS1_16FlashAttnFwdSm80INS1_25CollectiveMainloopFwdSm80ILi8ELi2ELb0EN4cute5tupleIJNS5_1CILi128EEENS7_ILi64EEENS7_ILi192EEEEEELi192ENS_10bfloat16_tEfNS_4arch4Sm80ELb1ELb0ELb1ELb1ELb1ELb0ELb1ELb0EEENS1_21CollectiveEpilogueFwdINS6_IJS8_SA_S9_EEENS6_IJNS7_ILi1EEESI_SI_EEESC_SE_Li256ELb1ELb1ELb0ELb0EEENS1_19SingleTileSchedulerILb1ELb0ELb1ELi128EEEEEEEEEvNT_6ParamsE,"ax",@progbits
	.sectioninfo	@"SHI_REGISTERS=254"
	.align	128
.text._ZN7cutlass13device_kernelIN5flash19enable_sm80_to_sm89INS1_16FlashAttnFwdSm80INS1_25CollectiveMainloopFwdSm80ILi8ELi2ELb0EN4cute5tupleIJNS5_1CILi128EEENS7_ILi64EEENS7_ILi192EEEEEELi192ENS_10bfloat16_tEfNS_4arch4Sm80ELb1ELb0ELb1ELb1ELb1ELb0ELb1ELb0EEENS1_21CollectiveEpilogueFwdINS6_IJS8_SA_S9_EEENS6_IJNS7_ILi1EEESI_SI_EEESC_SE_Li256ELb1ELb1ELb0ELb0EEENS1_19SingleTileSchedulerILb1ELb0ELb1ELi128EEEEEEEEEvNT_6ParamsE:
        .type           _ZN7cutlass13device_kernelIN5flash19enable_sm80_to_sm89INS1_16FlashAttnFwdSm80INS1_25CollectiveMainloopFwdSm80ILi8ELi2ELb0EN4cute5tupleIJNS5_1CILi128EEENS7_ILi64EEENS7_ILi192EEEEEELi192ENS_10bfloat16_tEfNS_4arch4Sm80ELb1ELb0ELb1ELb1ELb1ELb0ELb1ELb0EEENS1_21CollectiveEpilogueFwdINS6_IJS8_SA_S9_EEENS6_IJNS7_ILi1EEESI_SI_EEESC_SE_Li256ELb1ELb1ELb0ELb0EEENS1_19SingleTileSchedulerILb1ELb0ELb1ELi128EEEEEEEEEvNT_6ParamsE,@function
        .size           _ZN7cutlass13device_kernelIN5flash19enable_sm80_to_sm89INS1_16FlashAttnFwdSm80INS1_25CollectiveMainloopFwdSm80ILi8ELi2ELb0EN4cute5tupleIJNS5_1CILi128EEENS7_ILi64EEENS7_ILi192EEEEEELi192ENS_10bfloat16_tEfNS_4arch4Sm80ELb1ELb0ELb1ELb1ELb1ELb0ELb1ELb0EEENS1_21CollectiveEpilogueFwdINS6_IJS8_SA_S9_EEENS6_IJNS7_ILi1EEESI_SI_EEESC_SE_Li256ELb1ELb1ELb0ELb0EEENS1_19SingleTileSchedulerILb1ELb0ELb1ELi128EEEEEEEEEvNT_6ParamsE,(.L_x_3420 - _ZN7cutlass13device_kernelIN5flash19enable_sm80_to_sm89INS1_16FlashAttnFwdSm80INS1_25CollectiveMainloopFwdSm80ILi8ELi2ELb0EN4cute5tupleIJNS5_1CILi128EEENS7_ILi64EEENS7_ILi192EEEEEELi192ENS_10bfloat16_tEfNS_4arch4Sm80ELb1ELb0ELb1ELb1ELb1ELb0ELb1ELb0EEENS1_21CollectiveEpilogueFwdINS6_IJS8_SA_S9_EEENS6_IJNS7_ILi1EEESI_SI_EEESC_SE_Li256ELb1ELb1ELb0ELb0EEENS1_19SingleTileSchedulerILb1ELb0ELb1ELi128EEEEEEEEEvNT_6ParamsE)
        .other          _ZN7cutlass13device_kernelIN5flash19enable_sm80_to_sm89INS1_16FlashAttnFwdSm80INS1_25CollectiveMainloopFwdSm80ILi8ELi2ELb0EN4cute5tupleIJNS5_1CILi128EEENS7_ILi64EEENS7_ILi192EEEEEELi192ENS_10bfloat16_tEfNS_4arch4Sm80ELb1ELb0ELb1ELb1ELb1ELb0ELb1ELb0EEENS1_21CollectiveEpilogueFwdINS6_IJS8_SA_S9_EEENS6_IJNS7_ILi1EEESI_SI_EEESC_SE_Li256ELb1ELb1ELb0ELb0EEENS1_19SingleTileSchedulerILb1ELb0ELb1ELi128EEEEEEEEEvNT_6ParamsE,@"STO_CUDA_ENTRY STV_DEFAULT"
_ZN7cutlass13device_kernelIN5flash19enable_sm80_to_sm89INS1_16FlashAttnFwdSm80INS1_25CollectiveMainloopFwdSm80ILi8ELi2ELb0EN4cute5tupleIJNS5_1CILi128EEENS7_ILi64EEENS7_ILi192EEEEEELi192ENS_10bfloat16_tEfNS_4arch4Sm80ELb1ELb0ELb1ELb1ELb1ELb0ELb1ELb0EEENS1_21CollectiveEpilogueFwdINS6_IJS8_SA_S9_EEENS6_IJNS7_ILi1EEESI_SI_EEESC_SE_Li256ELb1ELb1ELb0ELb0EEENS1_19SingleTileSchedulerILb1ELb0ELb1ELi128EEEEEEEEEvNT_6ParamsE:
        /* <DEDUP_REMOVED lines=20> */
.L_x_1534:
        /* <DEDUP_REMOVED lines=13> */
.L_x_1536:
[----:B------:R-:W-:Y:S02]  /*0210*/  ULDC UR5, c[0x0][0x54c] ;  /* 0x0001530000057ab9 */ /* 0x000fe40000000800 */
.L_x_1535:
[----:B------:R-:W-:Y:S02]  /*0220*/  ULDC UR4, c[0x0][0x548] ;  /* 0x0001520000047ab9 */ /* 0x000fe40000000800 */
[----:B------:R-:W-:-:S02]  /*0230*/  USHF.L.U32 UR15, UR15, 0x7, URZ ;  /* 0x000000070f0f7899 */ /* 0x000fc4000800063f */
[----:B------:R-:W-:-:S04]  /*0240*/  UIMAD UR4, UR5, UR4, URZ ;  /* 0x00000004050472a4 */ /* 0x000fc8000f8e023f */
[----:B------:R-:W-:-:S04]  /*0250*/  UISETP.GE.AND UP0, UPT, UR15, UR4, UPT ;  /* 0x000000040f00728c */ /* 0x000fc8000bf06270 */
[----:B------:R-:W-:Y:S01]  /*0260*/  USEL UR8, UR8, 0xffffffff, !UP0 ;  /* 0xffffffff08087887 */ /* 0x000fe2000c000000 */
[----:B------:R-:W-:Y:S05]  /*0270*/  BRA `(.L_x_1537) ;  /* 0x000001b000007947 */ /* 0x000fea0003800000 */
.L_x_1533:
        /* <DEDUP_REMOVED lines=8> */
.L_x_1538:
        /* <DEDUP_REMOVED lines=13> */
.L_x_1540:
[----:B------:R-:W-:Y:S02]  /*03d0*/  ULDC UR5, c[0x0][0x54c] ;  /* 0x0001530000057ab9 */ /* 0x000fe40000000800 */
.L_x_1539:
[----:B------:R-:W-:Y:S02]  /*03e0*/  ULDC UR4, c[0x0][0x548] ;  /* 0x0001520000047ab9 */ /* 0x000fe40000000800 */
[----:B------:R-:W-:-:S02]  /*03f0*/  USHF.L.U32 UR15, UR15, 0x7, URZ ;  /* 0x000000070f0f7899 */ /* 0x000fc4000800063f */
[----:B------:R-:W-:-:S04]  /*0400*/  UIMAD UR4, UR5, UR4, URZ ;  /* 0x00000004050472a4 */ /* 0x000fc8000f8e023f */
[----:B------:R-:W-:-:S04]  /*0410*/  UISETP.GE.AND UP0, UPT, UR15, UR4, UPT ;  /* 0x000000040f00728c */ /* 0x000fc8000bf06270 */
[----:B------:R-:W-:-:S06]  /*0420*/  USEL UR8, UR8, 0xffffffff, !UP0 ;  /* 0xffffffff08087887 */ /* 0x000fcc000c000000 */
.L_x_1537:
[----:B------:R-:W-:-:S13]  /*0430*/  ISETP.LE.AND P0, PT, RZ, UR8, PT ;  /* 0x00000008ff007c0c */ /* 0x000fda000bf03270 */
[----:B------:R-:W-:Y:S05]  /*0440*/  @!P0 EXIT ;  /* 0x000000000000894d */ /* 0x000fea0003800000 */
[----:B------:R-:W-:Y:S02]  /*0450*/  ULDC.64 UR12, c[0x0][0x370] ;  /* 0x0000dc00000c7ab9 */ /* 0x000fe40000000a00 */
[----:B------:R-:W-:Y:S02]  /*0460*/  ULDC.64 UR4, c[0x0][0x360] ;  /* 0x0000d80000047ab9 */ /* 0x000fe40000000a00 */
[----:B------:R-:W-:Y:S02]  /*0470*/  UISETP.NE.U32.AND UP1, UPT, URZ, UR12, UPT ;  /* 0x0000000c3f00728c */ /* 0x000fe4000bf25070 */
[----:B------:R-:W-:Y:S02]  /*0480*/  UISETP.NE.U32.AND UP0, UPT, URZ, UR4, UPT ;  /* 0x000000043f00728c */ /* 0x000fe4000bf05070 */
[----:B------:R-:W-:Y:S02]  /*0490*/  ULDC.64 UR6, c[0x0][0x348] ;  /* 0x0000d20000067ab9 */ /* 0x000fe40000000a00 */
[----:B------:R-:W-:-:S02]  /*04a0*/  UISETP.NE.AND.EX UP1, UPT, URZ, UR13, UPT, UP1 ;  /* 0x0000000d3f00728c */ /* 0x000fc4000bf25310 */
[----:B------:R-:W-:Y:S02]  /*04b0*/  UISETP.NE.U32.AND UP2, UPT, URZ, UR6, UPT ;  /* 0x000000063f00728c */ /* 0x000fe4000bf45070 */
[----:B------:R-:W-:Y:S02]  /*04c0*/  UISETP.NE.AND.EX UP0, UPT, URZ, UR5, UPT, UP0 ;  /* 0x000000053f00728c */ /* 0x000fe4000bf05300 */
[----:B------:R-:W-:Y:S01]  /*04d0*/  UISETP.NE.AND.EX UP2, UPT, URZ, UR7, UPT, UP2 ;  /* 0x000000073f00728c */ /* 0x000fe2000bf45320 */
[----:B------:R-:W-:Y:S01]  /*04e0*/  PLOP3.LUT P2, PT, PT, PT, UP1, 0x80, 0x0 ;  /* 0x000000000000781c */ /* 0x000fe20003f4f018 */
[----:B------:R-:W-:Y:S02]  /*04f0*/  ULDC.64 UR12, c[0x0][0x370] ;  /* 0x0000dc00000c7ab9 */ /* 0x000fe40000000a00 */
        /* <DEDUP_REMOVED lines=34> */
.L_x_1541:
        /* <DEDUP_REMOVED lines=10> */
.L_x_1542:
        /* <DEDUP_REMOVED lines=12> */
.L_x_1543:
[----:B------:R-:W-:Y:S01]  /*0880*/  ULDC UR4, c[0x0][0x2c4] ;  /* 0x0000b10000047ab9 */ /* 0x000fe20000000800 */
[----:B------:R-:W-:Y:S01]  /*0890*/  PLOP3.LUT P2, PT, PT, PT, PT, 0x80, 0x0 ;  /* 0x000000000000781c */ /* 0x000fe20003f4f070 */
[----:B------:R-:W-:Y:S01]  /*08a0*/  UISETP.NE.AND UP1, UPT, UR4, 0x1, UPT ;  /* 0x000000010400788c */ /* 0x000fe2000bf25270 */
[----:B------:R-:W-:Y:S01]  /*08b0*/  CS2R R98, SRZ ;  /* 0x0000000000627805 */ /* 0x000fe2000001ff00 */
[----:B--2---:R-:W-:Y:S01]  /*08c0*/  UIADD3 UR9, -UR7, UR9, URZ ;  /* 0x0000000907097290 */ /* 0x004fe2000fffe13f */
[----:B------:R-:W-:Y:S01]  /*08d0*/  IMAD.MOV.U32 R5, RZ, RZ, RZ ;  /* 0x000000ffff057224 */ /* 0x000fe200078e00ff */
[----:B------:R-:W-:Y:S01]  /*08e0*/  ULDC.64 UR4, c[0x0][0x2c8] ;  /* 0x0000b20000047ab9 */ /* 0x000fe20000000a00 */
[----:B------:R-:W-:Y:S01]  /*08f0*/  IMAD.MOV.U32 R96, RZ, RZ, RZ ;  /* 0x000000ffff607224 */ /* 0x000fe200078e00ff */
[----:B---3--:R-:W-:Y:S01]  /*0900*/  UIADD3 UR13, UR9, 0x40, -UR12 ;  /* 0x00000040090d7890 */ /* 0x008fe2000fffe80c */
[----:B------:R-:W-:Y:S01]  /*0910*/  CS2R R94, SRZ ;  /* 0x00000000005e7805 */ /* 0x000fe2000001ff00 */
[----:B------:R-:W-:Y:S01]  /*0920*/  CS2R R92, SRZ ;  /* 0x00000000005c7805 */ /* 0x000fe2000001ff00 */
[----:B------:R-:W-:Y:S01]  /*0930*/  CS2R R90, SRZ ;  /* 0x00000000005a7805 */ /* 0x000fe2000001ff00 */
[----:B------:R-:W-:Y:S01]  /*0940*/  CS2R R88, SRZ ;  /* 0x0000000000587805 */ /* 0x000fe2000001ff00 */
[----:B------:R-:W-:Y:S01]  /*0950*/  @UP1 UIADD3 UR18, UR15, 0x7f, URZ ;  /* 0x0000007f0f121890 */ /* 0x000fe2000fffe03f */
[----:B------:R-:W-:Y:S01]  /*0960*/  CS2R R86, SRZ ;  /* 0x0000000000567805 */ /* 0x000fe2000001ff00 */
[----:B------:R-:W-:Y:S01]  /*0970*/  CS2R R84, SRZ ;  /* 0x0000000000547805 */ /* 0x000fe2000001ff00 */
        /* <DEDUP_REMOVED lines=70> */
[CC--:B------:R-:W-:Y:S01]  /*0de0*/  LEA.HI R8, R7.reuse, R2.reuse, RZ, 0x3 ;  /* 0x0000000207087211 */ /* 0x0c0fe200078f18ff */
[----:B------:R-:W-:Y:S01]  /*0df0*/  UIMAD UR17, UR17, UR4, URZ ;  /* 0x00000004111172a4 */ /* 0x000fe2000f8e023f */
[----:B------:R-:W-:Y:S01]  /*0e00*/  PLOP3.LUT P1, PT, PT, PT, UP1, 0x80, 0x0 ;  /* 0x000000000000781c */ /* 0x000fe20003f2f018 */
[----:B------:R-:W-:Y:S01]  /*0e10*/  UIMAD.WIDE.U32 UR18, UR16, UR4, URZ ;  /* 0x00000004101272a5 */ /* 0x000fe2000f8e003f */
[----:B------:R-:W-:Y:S01]  /*0e20*/  LOP3.LUT R3, R8, 0xfffffff8, RZ, 0xc0, !PT ;  /* 0xfffffff808037812 */ /* 0x000fe200078ec0ff */
[----:B------:R-:W-:Y:S01]  /*0e30*/  UIMAD UR17, UR16, UR5, UR17 ;  /* 0x00000005101172a4 */ /* 0x000fe2000f8e0211 */
[----:B------:R-:W-:Y:S01]  /*0e40*/  SHF.R.S32.HI R11, RZ, 0x3, R8 ;  /* 0x00000003ff0b7819 */ /* 0x000fe20000011408 */
[----:B------:R-:W-:Y:S01]  /*0e50*/  IMAD.MOV.U32 R188, RZ, RZ, 0x10 ;  /* 0x00000010ffbc7424 */ /* 0x000fe200078e00ff */
[----:B------:R-:W-:Y:S01]  /*0e60*/  ULDC.64 UR4, c[0x0][0x1b8] ;  /* 0x00006e0000047ab9 */ /* 0x000fe20000000a00 */
[----:B------:R-:W-:Y:S01]  /*0e70*/  IMAD.IADD R144, R2, 0x1, -R3 ;  /* 0x0000000102907824 */ /* 0x000fe200078e0a03 */
[----:B------:R-:W-:Y:S01]  /*0e80*/  UIADD3 UR19, UR19, UR17, URZ ;  /* 0x0000001113137290 */ /* 0x000fe2000fffe03f */
[----:B------:R-:W-:Y:S01]  /*0e90*/  PLOP3.LUT P0, PT, PT, PT, UP1, 0x80, 0x0 ;  /* 0x000000000000781c */ /* 0x000fe20003f0f018 */
[----:B------:R-:W-:Y:S01]  /*0ea0*/  USHF.R.S32.HI UR17, URZ, 0x1f, UR8 ;  /* 0x0000001f3f117899 */ /* 0x000fe20008011408 */
[C---:B------:R-:W-:Y:S01]  /*0eb0*/  IMAD R201, R144.reuse, 0x20, R11 ;  /* 0x0000002090c97824 */ /* 0x040fe200078e020b */
[----:B------:R-:W-:Y:S01]  /*0ec0*/  UIMAD UR16, UR14, UR4, URZ ;  /* 0x000000040e1072a4 */ /* 0x000fe2000f8e023f */
[----:B------:R-:W-:Y:S01]  /*0ed0*/  LEA.HI R16, R7, R2, RZ, 0x4 ;  /* 0x0000000207107211 */ /* 0x000fe200078f20ff */
[----:B------:R-:W-:Y:S01]  /*0ee0*/  USEL UR17, UR17, URZ, !UP2 ;  /* 0x0000003f11117287 */ /* 0x000fe2000d000000 */
[C---:B------:R-:W-:Y:S01]  /*0ef0*/  IMAD.SHL.U32 R189, R144.reuse, 0x40, RZ ;  /* 0x0000004090bd7824 */ /* 0x040fe200078e00ff */
[----:B------:R-:W-:Y:S01]  /*0f00*/  UIMAD UR16, UR6, UR5, UR16 ;  /* 0x00000005061072a4 */ /* 0x000fe2000f8e0210 */
[----:B------:R-:W-:Y:S01]  /*0f10*/  SHF.R.S32.HI R9, RZ, 0x4, R16 ;  /* 0x00000004ff097819 */ /* 0x000fe20000011410 */
[----:B------:R-:W-:Y:S01]  /*0f20*/  UIMAD.WIDE.U32 UR20, UR6, UR4, UR18 ;  /* 0x00000004061472a5 */ /* 0x000fe2000f8e0012 */
[----:B------:R-:W-:Y:S01]  /*0f30*/  IMAD.SHL.U32 R206, R144, 0x8, RZ ;  /* 0x0000000890ce7824 */ /* 0x000fe200078e00ff */
[----:B------:R-:W-:Y:S01]  /*0f40*/  USEL UR18, UR8, URZ, !UP2 ;  /* 0x0000003f08127287 */ /* 0x000fe2000d000000 */
[----:B------:R-:W-:Y:S01]  /*0f50*/  LOP3.LUT R189, R189, 0x1c0, RZ, 0xc0, !PT ;  /* 0x000001c0bdbd7812 */ /* 0x000fe200078ec0ff */
[----:B------:R-:W-:Y:S01]  /*0f60*/  ULDC.64 UR4, c[0x0][0x1c0] ;  /* 0x0000700000047ab9 */ /* 0x000fe20000000a00 */
[----:B-1----:R-:W-:Y:S01]  /*0f70*/  IADD3 R4, R201, UR15, RZ ;  /* 0x0000000fc9047c10 */ /* 0x002fe2000fffe0ff */
[----:B------:R-:W-:Y:S01]  /*0f80*/  UIMAD UR17, UR17, UR4, URZ ;  /* 0x00000004111172a4 */ /* 0x000fe2000f8e023f */
[----:B------:R-:W-:Y:S01]  /*0f90*/  LOP3.LUT R8, R189, 0x8, R8, 0xf8, !PT ;  /* 0x00000008bd087812 */ /* 0x000fe200078ef808 */
[----:B------:R-:W-:Y:S01]  /*0fa0*/  UIADD3 UR21, UR21, UR16, URZ ;  /* 0x0000001015157290 */ /* 0x000fe2000fffe03f */
[----:B------:R-:W-:Y:S01]  /*0fb0*/  SHF.R.U32.HI R189, RZ, 0x3, R189 ;  /* 0x00000003ffbd7819 */ /* 0x000fe200000116bd */
[----:B------:R-:W-:Y:S01]  /*0fc0*/  @P1 IMAD.HI.U32 R3, R4, c[0x0][0x2c8], RZ ;  /* 0x0000b20004031a27 */ /* 0x000fe200078e00ff */
[----:B------:R-:W-:Y:S01]  /*0fd0*/  UIMAD UR5, UR18, UR5, UR17 ;  /* 0x00000005120572a4 */ /* 0x000fe2000f8e0211 */
[----:B------:R-:W-:Y:S01]  /*0fe0*/  IADD3 R14, R206, 0x40, RZ ;  /* 0x00000040ce0e7810 */ /* 0x000fe20007ffe0ff */
[----:B------:R-:W-:Y:S01]  /*0ff0*/  UIMAD.WIDE.U32 UR18, UR18, UR4, UR20 ;  /* 0x00000004121272a5 */ /* 0x000fe2000f8e0014 */
[----:B------:R-:W-:Y:S01]  /*1000*/  IMAD.MOV.U32 R5, RZ, RZ, R4 ;  /* 0x000000ffff057224 */ /* 0x000fe200078e0004 */
[----:B------:R-:W-:Y:S01]  /*1010*/  @P0 SHF.R.U32.HI R5, RZ, c[0x0][0x2cc], R3 ;  /* 0x0000b300ff050a19 */ /* 0x000fe20000011603 */
[----:B------:R-:W-:Y:S01]  /*1020*/  ULDC UR4, c[0x0][0x2c4] ;  /* 0x0000b10000047ab9 */ /* 0x000fe20000000800 */
[C---:B------:R-:W-:Y:S01]  /*1030*/  LOP3.LUT R3, R16.reuse, 0xfffffff0, RZ, 0xc0, !PT ;  /* 0xfffffff010037812 */ /* 0x040fe200078ec0ff */
[----:B------:R-:W-:Y:S01]  /*1040*/  UIADD3 UR5, UR19, UR5, URZ ;  /* 0x0000000513057290 */ /* 0x000fe2000fffe03f */
[----:B------:R-:W-:Y:S01]  /*1050*/  SHF.R.S32.HI R10, RZ, 0x1f, R5 ;  /* 0x0000001fff0a7819 */ /* 0x000fe20000011405 */
[----:B------:R-:W-:Y:S01]  /*1060*/  IMAD.U32 R19, RZ, RZ, UR19 ;  /* 0x00000013ff137e24 */ /* 0x000fe2000f8e00ff */
[----:B------:R-:W-:Y:S01]  /*1070*/  LEA.HI R16, R16, R9, RZ, 0x1 ;  /* 0x0000000910107211 */ /* 0x000fe200078f08ff */
[----:B------:R-:W-:Y:S01]  /*1080*/  IMAD.IADD R6, R2, 0x1, -R3 ;  /* 0x0000000102067824 */ /* 0x000fe200078e0a03 */
[----:B------:R-:W-:Y:S01]  /*1090*/  LOP3.LUT P0, RZ, R144, 0x2, RZ, 0xc0, !PT ;  /* 0x0000000290ff7812 */ /* 0x000fe2000780c0ff */
[----:B------:R-:W-:Y:S01]  /*10a0*/  IMAD.U32 R18, RZ, RZ, UR18 ;  /* 0x00000012ff127e24 */ /* 0x000fe2000f8e00ff */
[----:B------:R-:W-:Y:S01]  /*10b0*/  LOP3.LUT R16, R16, 0xfffffffe, RZ, 0xc0, !PT ;  /* 0xfffffffe10107812 */ /* 0x000fe200078ec0ff */
[----:B------:R-:W-:Y:S01]  /*10c0*/  IMAD.U32 R19, RZ, RZ, UR5 ;  /* 0x00000005ff137e24 */ /* 0x000fe2000f8e00ff */
[----:B------:R-:W-:Y:S01]  /*10d0*/  SHF.R.S32.HI R3, RZ, 0x1f, R6 ;  /* 0x0000001fff037819 */ /* 0x000fe20000011406 */
[----:B------:R-:W-:Y:S01]  /*10e0*/  IMAD R10, R10, c[0x0][0x1b0], RZ ;  /* 0x00006c000a0a7a24 */ /* 0x000fe200078e02ff */
[----:B------:R-:W-:Y:S01]  /*10f0*/  UIMAD UR4, UR12, UR4, URZ ;  /* 0x000000040c0472a4 */ /* 0x000fe2000f8e023f */
[----:B------:R-:W-:Y:S01]  /*1100*/  IMAD.WIDE.U32 R18, R5, c[0x0][0x1b0], R18 ;  /* 0x00006c0005127a25 */ /* 0x000fe200078e0012 */
[----:B------:R-:W-:Y:S01]  /*1110*/  LEA.HI R12, R3, R6, RZ, 0x3 ;  /* 0x00000006030c7211 */ /* 0x000fe200078f18ff */
[----:B------:R-:W-:Y:S01]  /*1120*/  BSSY B0, `(.L_x_1545) ;  /* 0x0000046000007945 */ /* 0x000fe20003800000 */
[----:B------:R-:W-:Y:S01]  /*1130*/  LOP3.LUT R189, R8, R189, RZ, 0x3c, !PT ;  /* 0x000000bd08bd7212 */ /* 0x000fe200078e3cff */
[----:B------:R-:W-:Y:S01]  /*1140*/  IMAD R13, R5, c[0x0][0x1b4], R10 ;  /* 0x00006d00050d7a24 */ /* 0x000fe200078e020a */
[----:B------:R-:W-:Y:S01]  /*1150*/  LOP3.LUT R3, R12, 0xfffffff8, RZ, 0xc0, !PT ;  /* 0xfffffff80c037812 */ /* 0x000fe200078ec0ff */
[----:B------:R-:W-:Y:S01]  /*1160*/  IMAD.MOV R5, RZ, RZ, -R5 ;  /* 0x000000ffff057224 */ /* 0x000fe200078e0a05 */
[----:B------:R-:W-:Y:S01]  /*1170*/  IADD3 R8, R11, UR15, RZ ;  /* 0x0000000f0b087c10 */ /* 0x000fe2000fffe0ff */
[----:B------:R-:W-:Y:S01]  /*1180*/  IMAD.IADD R16, R9, 0x1, -R16 ;  /* 0x0000000109107824 */ /* 0x000fe200078e0a10 */
[----:B------:R-:W-:Y:S01]  /*1190*/  LOP3.LUT P1, RZ, R144, 0x4, RZ, 0xc0, !PT ;  /* 0x0000000490ff7812 */ /* 0x000fe2000782c0ff */
[----:B------:R-:W-:Y:S01]  /*11a0*/  IMAD R4, R5, c[0x0][0x2c4], R4 ;  /* 0x0000b10005047a24 */ /* 0x000fe200078e0204 */
[----:B------:R-:W-:Y:S01]  /*11b0*/  ISETP.GE.AND P3, PT, R14, c[0x0][0x198], PT ;  /* 0x000066000e007a0c */ /* 0x000fe20003f66270 */
[----:B------:R-:W-:-:S02]  /*11c0*/  IMAD.SHL.U32 R5, R11, 0x40, RZ ;  /* 0x000000400b057824 */ /* 0x000fc400078e00ff */
[----:B------:R-:W-:Y:S01]  /*11d0*/  IMAD.IADD R3, R6, 0x1, -R3 ;  /* 0x0000000106037824 */ /* 0x000fe200078e0a03 */
[----:B------:R-:W-:Y:S01]  /*11e0*/  SHF.R.S32.HI R9, RZ, 0x1f, R4 ;  /* 0x0000001fff097819 */ /* 0x000fe20000011404 */
[----:B------:R-:W-:Y:S01]  /*11f0*/  IMAD.IADD R19, R19, 0x1, R13 ;  /* 0x0000000113137824 */ /* 0x000fe200078e020d */
[----:B------:R-:W-:Y:S01]  /*1200*/  LOP3.LUT R5, R5, 0x1c0, RZ, 0xc0, !PT ;  /* 0x000001c005057812 */ /* 0x000fe200078ec0ff */
[----:B------:R-:W-:Y:S01]  /*1210*/  IMAD.SHL.U32 R13, R3, 0x40, RZ ;  /* 0x00000040030d7824 */ /* 0x000fe200078e00ff */
[----:B------:R-:W-:Y:S01]  /*1220*/  P2R R6, PR, RZ, 0x1 ;  /* 0x00000001ff067803 */ /* 0x000fe20000000000 */
[----:B------:R-:W-:Y:S01]  /*1230*/  IMAD R9, R9, c[0x0][0x1a8], RZ ;  /* 0x00006a0009097a24 */ /* 0x000fe200078e02ff */
[----:B------:R-:W-:Y:S01]  /*1240*/  SHF.R.U32.HI R15, RZ, 0x3, R5 ;  /* 0x00000003ff0f7819 */ /* 0x000fe20000011605 */
[----:B------:R-:W-:Y:S01]  /*1250*/  IMAD.SHL.U32 R6, R16, 0x8, RZ ;  /* 0x0000000810067824 */ /* 0x000fe200078e00ff */
[----:B------:R-:W-:Y:S01]  /*1260*/  LOP3.LUT R200, R5, 0x38, R206, 0xf8, !PT ;  /* 0x0000003805c87812 */ /* 0x000fe200078ef8ce */
[C---:B------:R-:W-:Y:S01]  /*1270*/  IMAD R9, R4.reuse, c[0x0][0x1ac], R9 ;  /* 0x00006b0004097a24 */ /* 0x040fe200078e0209 */
[----:B------:R-:W-:Y:S01]  /*1280*/  LOP3.LUT R13, R13, 0x1c0, RZ, 0xc0, !PT ;  /* 0x000001c00d0d7812 */ /* 0x000fe200078ec0ff */
[----:B------:R-:W-:Y:S01]  /*1290*/  IMAD.WIDE.U32 R4, R4, c[0x0][0x1a8], R18 ;  /* 0x00006a0004047a25 */ /* 0x000fe200078e0012 */
[----:B------:R-:W-:-:S02]  /*12a0*/  LOP3.LUT P5, RZ, R3, 0x4, RZ, 0xc0, !PT ;  /* 0x0000000403ff7812 */ /* 0x000fc400078ac0ff */
[----:B------:R-:W-:Y:S01]  /*12b0*/  LOP3.LUT R6, R13, 0x8, R6, 0xf8, !PT ;  /* 0x000000080d067812 */ /* 0x000fe200078ef806 */
[----:B------:R-:W-:Y:S01]  /*12c0*/  IMAD.IADD R9, R5, 0x1, R9 ;  /* 0x0000000105097824 */ /* 0x000fe200078e0209 */
[----:B------:R-:W-:Y:S01]  /*12d0*/  LEA R10, P0, R4, c[0x0][0x160], 0x1 ;  /* 0x00005800040a7a11 */ /* 0x000fe200078008ff */
[----:B------:R-:W-:Y:S01]  /*12e0*/  IMAD.SHL.U32 R12, R12, 0x40, RZ ;  /* 0x000000400c0c7824 */ /* 0x000fe200078e00ff */
[----:B------:R-:W-:Y:S01]  /*12f0*/  SHF.R.U32.HI R13, RZ, 0x3, R13 ;  /* 0x00000003ff0d7819 */ /* 0x000fe2000001160d */
[----:B------:R-:W-:Y:S01]  /*1300*/  IMAD R189, R16, 0x200, R189 ;  /* 0x0000020010bd7824 */ /* 0x000fe200078e02bd */
[----:B------:R-:W-:Y:S01]  /*1310*/  LOP3.LUT P4, RZ, R3, 0x2, RZ, 0xc0, !PT ;  /* 0x0000000203ff7812 */ /* 0x000fe2000788c0ff */
[----:B------:R1:W3:Y:S01]  /*1320*/  SHFL.IDX PT, R18, R10, RZ, 0x181f ;  /* 0x00181fff0a127589 */ /* 0x0002e200000e0000 */
[----:B------:R-:W-:Y:S01]  /*1330*/  LEA.HI.X R9, R4, c[0x0][0x164], R9, 0x1, P0 ;  /* 0x0000590004097a11 */ /* 0x000fe200000f0c09 */
[----:B------:R-:W-:Y:S01]  /*1340*/  IMAD.MOV.U32 R4, RZ, RZ, 0x20 ;  /* 0x00000020ff047424 */ /* 0x000fe200078e00ff */
[----:B------:R-:W-:-:S02]  /*1350*/  LOP3.LUT R3, R6, R13, RZ, 0x3c, !PT ;  /* 0x0000000d06037212 */ /* 0x000fc400078e3cff */
[----:B------:R-:W-:Y:S01]  /*1360*/  ISETP.GE.AND P0, PT, R8, UR4, PT ;  /* 0x0000000408007c0c */ /* 0x000fe2000bf06270 */
[----:B------:R1:W4:Y:S01]  /*1370*/  SHFL.IDX PT, R19, R9, RZ, 0x181f ;  /* 0x00181fff09137589 */ /* 0x00032200000e0000 */
[CC--:B------:R-:W-:Y:S02]  /*1380*/  LEA.HI R6, R7.reuse, R2.reuse, RZ, 0x5 ;  /* 0x0000000207067211 */ /* 0x0c0fe400078f28ff */
[----:B------:R-:W-:Y:S02]  /*1390*/  LOP3.LUT R200, R200, R15, RZ, 0x3c, !PT ;  /* 0x0000000fc8c87212 */ /* 0x000fe400078e3cff */
[----:B------:R-:W-:Y:S02]  /*13a0*/  LEA.HI R15, R7, R2, RZ, 0x6 ;  /* 0x00000002070f7211 */ /* 0x000fe400078f30ff */
[----:B------:R-:W-:Y:S02]  /*13b0*/  SHF.R.S32.HI R5, RZ, 0x5, R6 ;  /* 0x00000005ff057819 */ /* 0x000fe40000011406 */
[----:B------:R-:W-:Y:S01]  /*13c0*/  LOP3.LUT R12, R12, 0xfffffe00, RZ, 0xc0, !PT ;  /* 0xfffffe000c0c7812 */ /* 0x000fe200078ec0ff */
[----:B------:R-:W-:Y:S01]  /*13d0*/  IMAD.SHL.U32 R15, R15, 0x8, RZ ;  /* 0x000000080f0f7824 */ /* 0x000fe200078e00ff */
[----:B------:R-:W-:-:S02]  /*13e0*/  IADD3 R13, R206, 0x80, RZ ;  /* 0x00000080ce0d7810 */ /* 0x000fc40007ffe0ff */
[----:B------:R-:W-:Y:S02]  /*13f0*/  SEL R188, R188, 0xfffffff0, !P4 ;  /* 0xfffffff0bcbc7807 */ /* 0x000fe40006000000 */
[----:B------:R-:W-:Y:S02]  /*1400*/  ISETP.GE.AND P4, PT, R13, c[0x0][0x198], PT ;  /* 0x000066000d007a0c */ /* 0x000fe40003f86270 */
[----:B------:R-:W-:Y:S02]  /*1410*/  LOP3.LUT R200, R200, 0xfffffe00, R15, 0xf8, !PT ;  /* 0xfffffe00c8c87812 */ /* 0x000fe400078ef80f */
[----:B------:R-:W-:Y:S01]  /*1420*/  SEL R4, R4, 0xffffffe0, !P5 ;  /* 0xffffffe004047807 */ /* 0x000fe20006800000 */
[----:B--2---:R2:W5:Y:S02]  /*1430*/  @P2 R2UR UR17, R0 ;  /* 0x00000000001123c2 */ /* 0x00456400000e0000 */
[----:B-----5:R-:W-:Y:S01]  /*1440*/  @!UP0 UMOV UR17, UR8 ;  /* 0x0000000800118c82 */ /* 0x020fe20008000000 */
[----:B------:R-:W-:Y:S01]  /*1450*/  ISETP.GE.AND P2, PT, R206, c[0x0][0x198], PT ;  /* 0x00006600ce007a0c */ /* 0x000fe20003f46270 */
[----:B--2---:R-:W-:-:S04]  /*1460*/  IMAD R0, R5, 0x400, R12 ;  /* 0x0000040005007824 */ /* 0x004fc800078e020c */
[----:B------:R-:W-:Y:S01]  /*1470*/  IMAD.IADD R0, R0, 0x1, R3 ;  /* 0x0000000100007824 */ /* 0x000fe200078e0203 */
[----:B------:R-:W-:Y:S01]  /*1480*/  LOP3.LUT R3, R3, R12, RZ, 0xfc, !PT ;  /* 0x0000000c03037212 */ /* 0x000fe200078efcff */
        /* <DEDUP_REMOVED lines=15> */
.L_x_1546:
[----:B-1-34-:R-:W-:Y:S05]  /*1580*/  BSYNC B0 ;  /* 0x0000000000007941 */ /* 0x01afea0003800000 */
.L_x_1545:
        /* <DEDUP_REMOVED lines=20> */
.L_x_1548:
[----:B------:R-:W-:Y:S05]  /*16d0*/  BSYNC B0 ;  /* 0x0000000000007941 */ /* 0x000fea0003800000 */
.L_x_1547:
        /* <DEDUP_REMOVED lines=20> */
.L_x_1550:
[----:B------:R-:W-:Y:S05]  /*1820*/  BSYNC B0 ;  /* 0x0000000000007941 */ /* 0x000fea0003800000 */
.L_x_1549:
[----:B---3--:R-:W-:Y:S01]  /*1830*/  SHFL.IDX PT, R18, R10, 0x3, 0x181f ;  /* 0x00781f000a127f89 */ /* 0x008fe200000e0000 */
[----:B------:R-:W-:Y:S01]  /*1840*/  IADD3 R8, R8, 0x60, RZ ;  /* 0x0000006008087810 */ /* 0x000fe20007ffe0ff */
[----:B------:R-:W-:Y:S01]  /*1850*/  IMAD.MOV.U32 R196, RZ, RZ, c[0x0][0x2b8] ;  /* 0x0000ae00ffc47624 */ /* 0x000fe200078e00ff */
[----:B------:R-:W-:Y:S01]  /*1860*/  SHF.R.S32.HI R205, RZ, 0x1f, R14 ;  /* 0x0000001fffcd7819 */ /* 0x000fe2000001140e */
[----:B----4-:R-:W3:Y:S01]  /*1870*/  SHFL.IDX PT, R19, R9, 0x3, 0x181f ;  /* 0x00781f0009137f89 */ /* 0x010ee200000e0000 */
[----:B------:R-:W-:Y:S01]  /*1880*/  ISETP.GE.AND P0, PT, R8, UR4, PT ;  /* 0x0000000408007c0c */ /* 0x000fe2000bf06270 */
[----:B------:R-:W-:Y:S01]  /*1890*/  IMAD.U32 R8, RZ, RZ, UR13 ;  /* 0x0000000dff087e24 */ /* 0x000fe2000f8e00ff */
[----:B------:R-:W-:Y:S01]  /*18a0*/  SHF.R.S32.HI R204, RZ, 0x1f, R13 ;  /* 0x0000001fffcc7819 */ /* 0x000fe2000001140d */
[----:B------:R-:W-:Y:S01]  /*18b0*/  IMAD.SHL.U32 R146, R200, 0x2, RZ ;  /* 0x00000002c8927824 */ /* 0x000fe200078e00ff */
[----:B------:R-:W-:Y:S01]  /*18c0*/  LEA.HI R205, R205, R14, RZ, 0x3 ;  /* 0x0000000ecdcd7211 */ /* 0x000fe200078f18ff */
[----:B------:R-:W-:Y:S01]  /*18d0*/  IMAD R199, R8, 0x40, R201 ;  /* 0x0000004008c77824 */ /* 0x000fe200078e02c9 */
[----:B------:R-:W-:Y:S01]  /*18e0*/  LEA.HI R204, R204, R13, RZ, 0x3 ;  /* 0x0000000dcccc7211 */ /* 0x000fe200078f18ff */
[----:B------:R-:W-:Y:S01]  /*18f0*/  USHF.R.S32.HI UR16, URZ, 0x1f, UR17 ;  /* 0x0000001f3f107899 */ /* 0x000fe20008011411 */
[----:B------:R-:W-:Y:S01]  /*1900*/  LOP3.LUT R205, R205, 0xfffffff8, RZ, 0xc0, !PT ;  /* 0xfffffff8cdcd7812 */ /* 0x000fe200078ec0ff */
[----:B------:R-:W-:Y:S01]  /*1910*/  ULDC.64 UR4, c[0x0][0x2b0] ;  /* 0x0000ac0000047ab9 */ /* 0x000fe20000000a00 */
[----:B------:R-:W-:Y:S01]  /*1920*/  ISETP.NE.AND P5, PT, R196, 0x1, PT ;  /* 0x00000001c400780c */ /* 0x000fe20003fa5270 */
[----:B------:R-:W-:Y:S01]  /*1930*/  UIMAD UR16, UR16, UR4, URZ ;  /* 0x00000004101072a4 */ /* 0x000fe2000f8e023f */
[----:B------:R-:W-:Y:S01]  /*1940*/  LOP3.LUT R204, R204, 0xfffffff8, RZ, 0xc0, !PT ;  /* 0xfffffff8cccc7812 */ /* 0x000fe200078ec0ff */
[----:B------:R-:W-:Y:S01]  /*1950*/  UIMAD.WIDE.U32 UR18, UR17, UR4, URZ ;  /* 0x00000004111272a5 */ /* 0x000fe2000f8e003f */
[----:B------:R-:W-:Y:S01]  /*1960*/  IADD3 R199, R199, -0x40, RZ ;  /* 0xffffffc0c7c77810 */ /* 0x000fe20007ffe0ff */
[----:B------:R-:W-:Y:S01]  /*1970*/  UIMAD UR16, UR17, UR5, UR16 ;  /* 0x00000005111072a4 */ /* 0x000fe2000f8e0210 */
[----:B------:R-:W-:Y:S01]  /*1980*/  P2R R8, PR, RZ, 0x20 ;  /* 0x00000020ff087803 */ /* 0x000fe20000000000 */
[----:B------:R-:W-:Y:S01]  /*1990*/  IMAD.MOV.U32 R198, RZ, RZ, RZ ;  /* 0x000000ffffc67224 */ /* 0x000fe200078e00ff */
[----:B------:R-:W-:Y:S01]  /*19a0*/  ULDC.64 UR4, c[0x0][0x1e8] ;  /* 0x00007a0000047ab9 */ /* 0x000fe20000000a00 */
[----:B------:R-:W-:Y:S01]  /*19b0*/  P2R R15, PR, RZ, 0x2 ;  /* 0x00000002ff0f7803 */ /* 0x000fe20000000000 */
[----:B------:R-:W-:Y:S01]  /*19c0*/  UIADD3 UR16, UR19, UR16, URZ ;  /* 0x0000001013107290 */ /* 0x000fe2000fffe03f */
[----:B---3--:R-:W-:-:S04]  /*19d0*/  @!P0 IMAD.WIDE R16, R206, 0x2, R18 ;  /* 0x00000002ce108825 */ /* 0x008fc800078e0212 */
[--C-:B------:R-:W-:Y:S01]  /*19e0*/  @!P0 IMAD.WIDE R20, R205, 0x2, R18.reuse ;  /* 0x00000002cd148825 */ /* 0x100fe200078e0212 */
[----:B------:R-:W-:Y:S01]  /*19f0*/  @!PT LDS RZ, [RZ] ;  /* 0x00000000fffff984 */ /* 0x000fe20000000800 */
[----:B------:R3:W-:Y:S01]  /*1a00*/  @!P0 LDGSTS.E.BYPASS.LTC128B.128 [R146+0x1b100], [R16.64], !P2 ;  /* 0x1b10000010928fae */ /* 0x0007e2000d101d4a */
[C---:B------:R-:W-:Y:S02]  /*1a10*/  ISETP.GE.AND P2, PT, R199.reuse, UR9, PT ;  /* 0x00000009c7007c0c */ /* 0x040fe4000bf46270 */
[----:B------:R-:W-:Y:S01]  /*1a20*/  @!P0 IMAD.WIDE R18, R204, 0x2, R18 ;  /* 0x00000002cc128825 */ /* 0x000fe200078e0212 */
[----:B------:R-:W-:Y:S01]  /*1a30*/  IADD3 R199, R199, UR7, RZ ;  /* 0x00000007c7c77c10 */ /* 0x000fe2000fffe0ff */
[----:B------:R4:W-:Y:S01]  /*1a40*/  @!P0 LDGSTS.E.BYPASS.LTC128B.128 [R146+0x1f100], [R20.64], !P3 ;  /* 0x1f10000014928fae */ /* 0x0009e2000d901d4a */
[----:B------:R-:W-:-:S03]  /*1a50*/  ISETP.GT.OR P2, PT, R201, 0x3f, P2 ;  /* 0x0000003fc900780c */ /* 0x000fc60001744670 */
[----:B------:R5:W-:Y:S01]  /*1a60*/  @!P0 LDGSTS.E.BYPASS.LTC128B.128 [R146+0x23100], [R18.64], !P4 ;  /* 0x2310000012928fae */ /* 0x000be2000e101d4a */
[----:B-12---:R-:W-:-:S03]  /*1a70*/  @P5 IMAD.HI.U32 R9, R199, c[0x0][0x2bc], RZ ;  /* 0x0000af00c7095a27 */ /* 0x006fc600078e00ff */
[----:B------:R-:W0:Y:S01]  /*1a80*/  LDGDEPBAR ;  /* 0x00000000000079af */ /* 0x000e220000000000 */
[----:B------:R-:W-:Y:S01]  /*1a90*/  IMAD.MOV.U32 R8, RZ, RZ, R199 ;  /* 0x000000ffff087224 */ /* 0x000fe200078e00c7 */
[----:B------:R-:W-:-:S04]  /*1aa0*/  @P5 SHF.R.U32.HI R8, RZ, c[0x0][0x2c0], R9 ;  /* 0x0000b000ff085a19 */ /* 0x000fc80000011609 */
[----:B------:R-:W-:-:S04]  /*1ab0*/  @!P2 IADD3 R10, P3, R8, UR18, RZ ;  /* 0x00000012080aac10 */ /* 0x000fc8000ff7e0ff */
[----:B------:R-:W-:Y:S02]  /*1ac0*/  @!P2 LEA.HI.X.SX32 R9, R8, UR16, 0x1, P3 ;  /* 0x000000100809ac11 */ /* 0x000fe400098f0eff */
[----:B---3--:R-:W-:-:S04]  /*1ad0*/  @!P2 LEA R16, P3, R10, c[0x0][0x2a0], 0x2 ;  /* 0x0000a8000a10aa11 */ /* 0x008fc800078610ff */
[----:B------:R-:W-:Y:S01]  /*1ae0*/  @!P2 LEA.HI.X R17, R10, c[0x0][0x2a4], R9, 0x2, P3 ;  /* 0x0000a9000a11aa11 */ /* 0x000fe200018f1409 */
[----:B------:R-:W-:Y:S06]  /*1af0*/  BAR.SYNC.DEFER_BLOCKING 0x0 ;  /* 0x0000000000007b1d */ /* 0x000fec0000010000 */
[----:B------:R-:W2:Y:S01]  /*1b00*/  @!P2 LDG.E R198, [R16.64] ;  /* 0x0000000a10c6a981 */ /* 0x000ea2000c1e1900 */
        /* <DEDUP_REMOVED lines=12> */
[----:B------:R-:W-:Y:S01]  /*1bd0*/  UIADD3 UR22, UR9, -UR22, URZ ;  /* 0x8000001609167290 */ /* 0x000fe2000fffe03f */
[----:B------:R-:W-:Y:S01]  /*1be0*/  IMAD.WIDE R24, R205, 0x2, RZ ;  /* 0x00000002cd187825 */ /* 0x000fe200078e02ff */
[----:B------:R-:W-:Y:S01]  /*1bf0*/  ULDC.64 UR4, c[0x0][0x210] ;  /* 0x0000840000047ab9 */ /* 0x000fe20000000a00 */
[----:B------:R-:W-:Y:S01]  /*1c00*/  ISETP.GE.AND P3, PT, R206, c[0x0][0x1d4], PT ;  /* 0x00007500ce007a0c */ /* 0x000fe20003f66270 */
[----:B------:R-:W-:Y:S01]  /*1c10*/  UIMAD UR14, UR14, UR4, URZ ;  /* 0x000000040e0e72a4 */ /* 0x000fe2000f8e023f */
[C---:B----4-:R-:W-:Y:S01]  /*1c20*/  IMAD R20, R10.reuse, c[0x0][0x1e0], RZ ;  /* 0x000078000a147a24 */ /* 0x050fe200078e02ff */
[----:B------:R-:W-:Y:S01]  /*1c30*/  UIMAD.WIDE.U32 UR24, UR6, UR4, URZ ;  /* 0x00000004061872a5 */ /* 0x000fe2000f8e003f */
[----:B------:R-:W-:Y:S01]  /*1c40*/  IMAD R10, R10, c[0x0][0x208], RZ ;  /* 0x000082000a0a7a24 */ /* 0x000fe200078e02ff */
[----:B------:R-:W-:Y:S01]  /*1c50*/  UIMAD UR14, UR6, UR5, UR14 ;  /* 0x00000005060e72a4 */ /* 0x000fe2000f8e020e */
[C---:B------:R-:W-:Y:S01]  /*1c60*/  IMAD R20, R199.reuse, c[0x0][0x1e4], R20 ;  /* 0x00007900c7147a24 */ /* 0x040fe200078e0214 */
[----:B------:R-:W-:Y:S01]  /*1c70*/  ISETP.GE.AND P2, PT, R14, c[0x0][0x1d4], PT ;  /* 0x000075000e007a0c */ /* 0x000fe20003f46270 */
[----:B------:R-:W-:Y:S01]  /*1c80*/  IMAD R10, R199, c[0x0][0x20c], R10 ;  /* 0x00008300c70a7a24 */ /* 0x000fe200078e020a */
[----:B------:R-:W-:Y:S01]  /*1c90*/  UIADD3 UR14, UR25, UR14, URZ ;  /* 0x0000000e190e7290 */ /* 0x000fe2000fffe03f */
[----:B------:R-:W-:Y:S01]  /*1ca0*/  IMAD.IADD R21, R9, 0x1, R20 ;  /* 0x0000000109157824 */ /* 0x000fe200078e0214 */
[----:B------:R-:W-:Y:S01]  /*1cb0*/  UISETP.GE.AND UP0, UPT, UR13, 0x2, UPT ;  /* 0x000000020d00788c */ /* 0x000fe2000bf06270 */
[----:B------:R-:W-:Y:S01]  /*1cc0*/  IMAD.MOV.U32 R20, RZ, RZ, R8 ;  /* 0x000000ffff147224 */ /* 0x000fe200078e0008 */
[----:B------:R-:W-:-:S02]  /*1cd0*/  SHF.R.S32.HI R147, RZ, 0x1f, R206 ;  /* 0x0000001fff937819 */ /* 0x000fc400000114ce */
[----:B------:R-:W-:Y:S02]  /*1ce0*/  SEL R207, RZ, 0x10, P6 ;  /* 0x00000010ffcf7807 */ /* 0x000fe40003000000 */
[----:B------:R-:W-:Y:S02]  /*1cf0*/  IADD3 R197, R146, 0x100, RZ ;  /* 0x0000010092c57810 */ /* 0x000fe40007ffe0ff */
[----:B------:R-:W-:Y:S02]  /*1d00*/  SHF.R.S32.HI R132, RZ, 0x1f, R205 ;  /* 0x0000001fff847819 */ /* 0x000fe400000114cd */
[----:B------:R-:W-:Y:S02]  /*1d10*/  SHF.R.S32.HI R145, RZ, 0x1f, R204 ;  /* 0x0000001fff917819 */ /* 0x000fe400000114cc */
[----:B--2---:R-:W-:Y:S01]  /*1d20*/  SHF.R.S32.HI R9, RZ, 0x1f, R198 ;  /* 0x0000001fff097819 */ /* 0x004fe200000114c6 */
[----:B------:R-:W-:-:S04]  /*1d30*/  IMAD.WIDE.U32 R16, R198, c[0x0][0x1f0], R20 ;  /* 0x00007c00c6107a25 */ /* 0x000fc800078e0014 */
[----:B-----5:R-:W-:Y:S01]  /*1d40*/  IMAD R19, R9, c[0x0][0x1f0], RZ ;  /* 0x00007c0009137a24 */ /* 0x020fe200078e02ff */
[----:B------:R-:W-:Y:S01]  /*1d50*/  IADD3 R16, P0, R16, UR20, RZ ;  /* 0x0000001410107c10 */ /* 0x000fe2000ff1e0ff */
[----:B------:R-:W-:-:S04]  /*1d60*/  IMAD.WIDE.U32 R20, R199, c[0x0][0x208], RZ ;  /* 0x00008200c7147a25 */ /* 0x000fc800078e00ff */
[----:B------:R-:W-:Y:S02]  /*1d70*/  IMAD R8, R198, c[0x0][0x1f4], R19 ;  /* 0x00007d00c6087a24 */ /* 0x000fe400078e0213 */
[----:B------:R-:W-:-:S03]  /*1d80*/  IMAD R9, R9, c[0x0][0x218], RZ ;  /* 0x0000860009097a24 */ /* 0x000fc600078e02ff */
[----:B------:R-:W-:Y:S01]  /*1d90*/  IADD3.X R19, R17, UR17, R8, P0, !PT ;  /* 0x0000001111137c10 */ /* 0x000fe200087fe408 */
[----:B------:R-:W-:Y:S01]  /*1da0*/  IMAD R9, R198, c[0x0][0x21c], R9 ;  /* 0x00008700c6097a24 */ /* 0x000fe200078e0209 */
[C---:B------:R-:W-:Y:S02]  /*1db0*/  LEA R17, P0, R16.reuse, c[0x0][0x1c8], 0x1 ;  /* 0x0000720010117a11 */ /* 0x040fe400078008ff */
[----:B------:R-:W-:Y:S01]  /*1dc0*/  IADD3 R8, -R11, UR22, RZ ;  /* 0x000000160b087c10 */ /* 0x000fe2000fffe1ff */
[----:B------:R-:W-:Y:S01]  /*1dd0*/  IMAD.IADD R11, R21, 0x1, R10 ;  /* 0x00000001150b7824 */ /* 0x000fe200078e020a */
[----:B------:R-:W-:Y:S01]  /*1de0*/  LEA.HI.X R16, R16, c[0x0][0x1cc], R19, 0x1, P0 ;  /* 0x0000730010107a11 */ /* 0x000fe200000f0c13 */
[----:B------:R-:W-:Y:S01]  /*1df0*/  SHFL.IDX PT, R18, R17, RZ, 0x181f ;  /* 0x00181fff11127589 */ /* 0x000fe200000e0000 */
[----:B------:R-:W-:Y:S01]  /*1e00*/  ISETP.GE.AND P0, PT, R8, 0x1, PT ;  /* 0x000000010800780c */ /* 0x000fe20003f06270 */
[----:B------:R-:W-:Y:S02]  /*1e10*/  IMAD.MOV.U32 R10, RZ, RZ, R20 ;  /* 0x000000ffff0a7224 */ /* 0x000fe400078e0014 */
[----:B------:R-:W1:Y:S02]  /*1e20*/  SHFL.IDX PT, R19, R16, RZ, 0x181f ;  /* 0x00181fff10137589 */ /* 0x000e6400000e0000 */
[----:B------:R-:W-:-:S02]  /*1e30*/  IMAD.WIDE.U32 R10, R198, c[0x0][0x218], R10 ;  /* 0x00008600c60a7a25 */ /* 0x000fc400078e000a */
[----:B------:R-:W-:Y:S04]  /*1e40*/  SHFL.IDX PT, R28, R17, 0x1, 0x181f ;  /* 0x00381f00111c7f89 */ /* 0x000fe800000e0000 */
[----:B------:R2:W3:Y:S02]  /*1e50*/  SHFL.IDX PT, R29, R16, 0x1, 0x181f ;  /* 0x00381f00101d7f89 */ /* 0x0004e400000e0000 */
[----:B-1----:R-:W-:-:S04]  /*1e60*/  @P0 IMAD.WIDE R22, R206, 0x2, R18 ;  /* 0x00000002ce160825 */ /* 0x002fc800078e0212 */
[--C-:B------:R-:W-:Y:S01]  /*1e70*/  @P0 IMAD.WIDE R20, R205, 0x2, R18.reuse ;  /* 0x00000002cd140825 */ /* 0x100fe200078e0212 */
[----:B------:R1:W-:Y:S03]  /*1e80*/  @P0 LDGSTS.E.BYPASS.LTC128B.128 [R146+0xc100], [R22.64], !P5 ;  /* 0x0c10000016920fae */ /* 0x0003e6000e901d4a */
[----:B------:R-:W-:Y:S01]  /*1e90*/  @P0 IMAD.WIDE R18, R204, 0x2, R18 ;  /* 0x00000002cc120825 */ /* 0x000fe200078e0212 */
[----:B------:R4:W-:Y:S03]  /*1ea0*/  @P0 LDGSTS.E.BYPASS.LTC128B.128 [R146+0xe100], [R20.64], !P4 ;  /* 0x0e10000014920fae */ /* 0x0009e6000e101d4a */
[----:B--2---:R-:W-:Y:S01]  /*1eb0*/  IMAD.WIDE R16, R206, 0x2, RZ ;  /* 0x00000002ce107825 */ /* 0x004fe200078e02ff */
[----:B------:R2:W-:Y:S01]  /*1ec0*/  @P0 LDGSTS.E.BYPASS.LTC128B.128 [R146+0x10100], [R18.64], !P6 ;  /* 0x1010000012920fae */ /* 0x0005e2000f101d4a */
[----:B------:R-:W-:-:S04]  /*1ed0*/  IADD3 R10, P0, R10, UR24, RZ ;  /* 0x000000180a0a7c10 */ /* 0x000fc8000ff1e0ff */
[----:B------:R-:W-:Y:S02]  /*1ee0*/  IADD3.X R9, R11, UR14, R9, P0, !PT ;  /* 0x0000000e0b097c10 */ /* 0x000fe400087fe409 */
[----:B-1----:R-:W-:-:S04]  /*1ef0*/  LEA R23, P0, R10, c[0x0][0x1f8], 0x1 ;  /* 0x00007e000a177a11 */ /* 0x002fc800078008ff */
[----:B------:R-:W-:Y:S01]  /*1f00*/  LEA.HI.X R22, R10, c[0x0][0x1fc], R9, 0x1, P0 ;  /* 0x00007f000a167a11 */ /* 0x000fe200000f0c09 */
[----:B------:R-:W4:Y:S01]  /*1f10*/  SHFL.IDX PT, R11, R23, RZ, 0x181f ;  /* 0x00181fff170b7589 */ /* 0x000f2200000e0000 */
[----:B------:R-:W-:-:S03]  /*1f20*/  ISETP.GT.AND P0, PT, R8, 0x20, PT ;  /* 0x000000200800780c */ /* 0x000fc60003f04270 */
[----:B------:R-:W1:Y:S04]  /*1f30*/  SHFL.IDX PT, R12, R22, RZ, 0x181f ;  /* 0x00181fff160c7589 */ /* 0x000e6800000e0000 */
[----:B------:R-:W5:Y:S04]  /*1f40*/  SHFL.IDX PT, R9, R23, 0x1, 0x181f ;  /* 0x00381f0017097f89 */ /* 0x000f6800000e0000 */
[----:B------:R5:W5:Y:S02]  /*1f50*/  SHFL.IDX PT, R10, R22, 0x1, 0x181f ;  /* 0x00381f00160a7f89 */ /* 0x000b6400000e0000 */
[----:B---3--:R-:W-:-:S04]  /*1f60*/  @P0 IMAD.WIDE R26, R206, 0x2, R28 ;  /* 0x00000002ce1a0825 */ /* 0x008fc800078e021c */
[--C-:B------:R-:W-:Y:S01]  /*1f70*/  @P0 IMAD.WIDE R30, R205, 0x2, R28.reuse ;  /* 0x00000002cd1e0825 */ /* 0x100fe200078e021c */
[----:B------:R3:W-:Y:S03]  /*1f80*/  @P0 LDGSTS.E.BYPASS.LTC128B.128 [R146+0xd100], [R26.64], !P5 ;  /* 0x0d1000001a920fae */ /* 0x0007e6000e901d4a */
[----:B------:R-:W-:Y:S01]  /*1f90*/  @P0 IMAD.WIDE R28, R204, 0x2, R28 ;  /* 0x00000002cc1c0825 */ /* 0x000fe200078e021c */
[----:B------:R3:W-:Y:S04]  /*1fa0*/  @P0 LDGSTS.E.BYPASS.LTC128B.128 [R146+0xf100], [R30.64], !P4 ;  /* 0x0f1000001e920fae */ /* 0x0007e8000e101d4a */
[----:B------:R3:W-:Y:S01]  /*1fb0*/  @P0 LDGSTS.E.BYPASS.LTC128B.128 [R146+0x11100], [R28.64], !P6 ;  /* 0x111000001c920fae */ /* 0x0007e2000f101d4a */
[----:B----4-:R-:W-:-:S03]  /*1fc0*/  IADD3 R20, P0, R11, R16, RZ ;  /* 0x000000100b147210 */ /* 0x010fc60007f1e0ff */
[----:B------:R-:W0:Y:S02]  /*1fd0*/  LDGDEPBAR ;  /* 0x00000000000079af */ /* 0x000e240000000000 */
[----:B-1----:R-:W-:Y:S01]  /*1fe0*/  IMAD.X R21, R12, 0x1, R17, P0 ;  /* 0x000000010c157824 */ /* 0x002fe200000e0611 */
[----:B--2---:R-:W-:Y:S01]  /*1ff0*/  IADD3 R18, P0, R11, R24, RZ ;  /* 0x000000180b127210 */ /* 0x004fe20007f1e0ff */
[----:B-----5:R-:W-:-:S04]  /*2000*/  IMAD.WIDE R22, R204, 0x2, RZ ;  /* 0x00000002cc167825 */ /* 0x020fc800078e02ff */
[----:B------:R-:W-:Y:S01]  /*2010*/  IMAD.X R19, R12, 0x1, R25, P0 ;  /* 0x000000010c137824 */ /* 0x000fe200000e0619 */
[----:B------:R-:W-:-:S05]  /*2020*/  IADD3 R16, P0, R16, R9, RZ ;  /* 0x0000000910107210 */ /* 0x000fca0007f1e0ff */
[----:B------:R-:W-:Y:S01]  /*2030*/  IMAD.X R17, R17, 0x1, R10, P0 ;  /* 0x0000000111117824 */ /* 0x000fe200000e060a */
[----:B---3--:R-:W-:-:S05]  /*2040*/  IADD3 R26, P0, R11, R22, RZ ;  /* 0x000000160b1a7210 */ /* 0x008fca0007f1e0ff */
        /* <DEDUP_REMOVED lines=15> */
[----:B------:R-:W-:-:S03]  /*2140*/  ISETP.NE.AND P1, PT, R15, RZ, PT ;  /* 0x000000ff0f00720c */ /* 0x000fc60003f25270 */
[----:B------:R1:W-:Y:S01]  /*2150*/  LDGSTS.E.BYPASS.LTC128B.128 [R146+0x1100], [R16.64], !P3 ;  /* 0x0110000010927fae */ /* 0x0003e2000d901d4a */
[----:B------:R-:W-:-:S03]  /*2160*/  ISETP.GT.AND P3, PT, R201, 0x3f, PT ;  /* 0x0000003fc900780c */ /* 0x000fc60003f64270 */
[----:B------:R1:W-:Y:S04]  /*2170*/  LDGSTS.E.BYPASS.LTC128B.128 [R146+0x3100], [R24.64], !P2 ;  /* 0x0310000018927fae */ /* 0x0003e8000d101d4a */
[----:B------:R1:W-:Y:S01]  /*2180*/  LDGSTS.E.BYPASS.LTC128B.128 [R146+0x5100], [R22.64], !P0 ;  /* 0x0510000016927fae */ /* 0x0003e2000c101d4a */
[----:B------:R-:W-:-:S03]  /*2190*/  PLOP3.LUT P0, PT, PT, PT, UP0, 0x40, 0x0 ;  /* 0x000000000000781c */ /* 0x000fc60003f0e808 */
[----:B------:R-:W0:Y:S10]  /*21a0*/  LDGDEPBAR ;  /* 0x00000000000079af */ /* 0x000e340000000000 */
[----:B------:R-:W-:Y:S05]  /*21b0*/  @P0 BRA `(.L_x_1551) ;  /* 0x0000043000000947 */ /* 0x000fea0003800000 */
[----:B------:R-:W-:Y:S01]  /*21c0*/  ULEA UR4, UR13, UR7, 0x6 ;  /* 0x000000070d047291 */ /* 0x000fe2000f8e303f */
        /* <DEDUP_REMOVED lines=15> */
[----:B-1----:R-:W-:Y:S01]  /*22c0*/  IADD3 R19, -R207, 0x10, RZ ;  /* 0x00000010cf137810 */ /* 0x002fe20007ffe1ff */
[----:B------:R-:W-:-:S03]  /*22d0*/  IMAD R199, R8, c[0x0][0x2b8], R199 ;  /* 0x0000ae0008c77a24 */ /* 0x000fc600078e02c7 */
[----:B------:R-:W-:Y:S01]  /*22e0*/  LOP3.LUT R19, R19, 0xf, RZ, 0xc0, !PT ;  /* 0x0000000f13137812 */ /* 0x000fe200078ec0ff */
[----:B------:R-:W-:Y:S01]  /*22f0*/  IMAD.WIDE.U32 R12, R199, c[0x0][0x1e0], RZ ;  /* 0x00007800c70c7a25 */ /* 0x000fe200078e00ff */
[----:B------:R-:W-:-:S05]  /*2300*/  SHF.R.S32.HI R8, RZ, 0x1f, R199 ;  /* 0x0000001fff087819 */ /* 0x000fca00000114c7 */
[----:B------:R-:W-:-:S04]  /*2310*/  IMAD R8, R8, c[0x0][0x1e0], RZ ;  /* 0x0000780008087a24 */ /* 0x000fc800078e02ff */
[----:B------:R-:W-:-:S04]  /*2320*/  IMAD R9, R199, c[0x0][0x1e4], R8 ;  /* 0x00007900c7097a24 */ /* 0x000fc800078e0208 */
        /* <DEDUP_REMOVED lines=11> */
[----:B------:R-:W-:Y:S01]  /*23e0*/  IADD3.X R11, R11, UR17, R8, P0, !PT ;  /* 0x000000110b0b7c10 */ /* 0x000fe200087fe408 */
[----:B------:R-:W-:Y:S01]  /*23f0*/  IMAD.SHL.U32 R8, R204, 0x2, RZ ;  /* 0x00000002cc087824 */ /* 0x000fe200078e00ff */
[----:B------:R-:W-:Y:S02]  /*2400*/  LEA R17, P0, R16, c[0x0][0x1c8], 0x1 ;  /* 0x0000720010117a11 */ /* 0x000fe400078008ff */
[----:B------:R-:W-:Y:S02]  /*2410*/  IADD3 R22, -R10, 0x10, RZ ;  /* 0x000000100a167810 */ /* 0x000fe40007ffe1ff */
[----:B------:R-:W-:Y:S01]  /*2420*/  LEA.HI.X R16, R16, c[0x0][0x1cc], R11, 0x1, P0 ;  /* 0x0000730010107a11 */ /* 0x000fe200000f0c0b */
[----:B------:R-:W1:Y:S01]  /*2430*/  SHFL.IDX PT, R18, R17, 0x1, 0x181f ;  /* 0x00381f0011127f89 */ /* 0x000e6200000e0000 */
[----:B------:R-:W-:Y:S01]  /*2440*/  IMAD.SHL.U32 R11, R205, 0x2, RZ ;  /* 0x00000002cd0b7824 */ /* 0x000fe200078e00ff */
[----:B------:R-:W-:Y:S02]  /*2450*/  LOP3.LUT R22, R22, 0xf, RZ, 0xc0, !PT ;  /* 0x0000000f16167812 */ /* 0x000fe400078ec0ff */
[----:B------:R-:W2:Y:S01]  /*2460*/  SHFL.IDX PT, R20, R16, 0x1, 0x181f ;  /* 0x00381f0010147f89 */ /* 0x000ea200000e0000 */
[----:B------:R-:W-:-:S03]  /*2470*/  SHF.L.U64.HI R9, R204, 0x1, R145 ;  /* 0x00000001cc097819 */ /* 0x000fc60000010291 */
        /* <DEDUP_REMOVED lines=23> */
.L_x_1551:
[----:B------:R-:W0:Y:S01]  /*25f0*/  LDGDEPBAR ;  /* 0x00000000000079af */ /* 0x000e220000000000 */
[----:B------:R-:W-:Y:S01]  /*2600*/  LOP3.LUT P0, RZ, R144, 0x2, RZ, 0xc0, !PT ;  /* 0x0000000290ff7812 */ /* 0x000fe2000780c0ff */
[----:B------:R-:W-:Y:S01]  /*2610*/  IMAD.SHL.U32 R189, R189, 0x2, RZ ;  /* 0x00000002bdbd7824 */ /* 0x000fe200078e00ff */
[----:B------:R-:W-:Y:S01]  /*2620*/  MOV R186, 0x20 ;  /* 0x0000002000ba7802 */ /* 0x000fe20000000f00 */
[----:B------:R-:W-:Y:S01]  /*2630*/  IMAD.SHL.U32 R188, R188, 0x2, RZ ;  /* 0x00000002bcbc7824 */ /* 0x000fe200078e00ff */
[C---:B------:R-:W-:Y:S01]  /*2640*/  LEA R191, R0.reuse, 0x18100, 0x1 ;  /* 0x0001810000bf7811 */ /* 0x040fe200078e08ff */
[----:B-1----:R-:W-:Y:S01]  /*2650*/  IMAD.SHL.U32 R8, R0, 0x2, RZ ;  /* 0x0000000200087824 */ /* 0x002fe200078e00ff */
[----:B------:R-:W-:Y:S02]  /*2660*/  SEL R186, R186, 0xffffffe0, !P0 ;  /* 0xffffffe0baba7807 */ /* 0x000fe40004000000 */
[----:B------:R-:W-:Y:S01]  /*2670*/  PLOP3.LUT P0, PT, PT, PT, UP0, 0x40, 0x0 ;  /* 0x000000000000781c */ /* 0x000fe20003f0e808 */
[----:B------:R-:W-:Y:S01]  /*2680*/  IMAD.IADD R187, R191, 0x1, R188 ;  /* 0x00000001bfbb7824 */ /* 0x000fe200078e02bc */
[----:B------:R-:W-:-:S02]  /*2690*/  IADD3 R94, R189, R186, RZ ;  /* 0x000000babd5e7210 */ /* 0x000fc40007ffe0ff */
[----:B------:R-:W-:Y:S01]  /*26a0*/  IADD3 R190, R189, 0xc100, RZ ;  /* 0x0000c100bdbe7810 */ /* 0x000fe20007ffe0ff */
[----:B------:R-:W-:-:S04]  /*26b0*/  DEPBAR.LE SB0, 0x3 ;  /* 0x000080c00000791a */ /* 0x000fc80000000000 */
[----:B------:R-:W-:-:S04]  /*26c0*/  DEPBAR.LE SB0, 0x2 ;  /* 0x000080800000791a */ /* 0x000fc80000000000 */
[----:B------:R-:W-:Y:S06]  /*26d0*/  BAR.SYNC.DEFER_BLOCKING 0x0 ;  /* 0x0000000000007b1d */ /* 0x000fec0000010000 */
[----:B------:R-:W1:Y:S04]  /*26e0*/  LDSM.16.M88.4 R8, [R8+0x18100] ;  /* 0x018100000808783b */ /* 0x000e680000000200 */
        /* <DEDUP_REMOVED lines=9> */
[----:B------:R-:W-:Y:S05]  /*2780*/  @P0 BRA `(.L_x_1552) ;  /* 0x0000034000000947 */ /* 0x000fea0003800000 */
        /* <DEDUP_REMOVED lines=10> */
[----:B------:R-:W-:Y:S01]  /*2830*/  IMAD.SHL.U32 R29, R206, 0x2, RZ ;  /* 0x00000002ce1d7824 */ /* 0x000fe200078e00ff */
[----:B------:R-:W-:Y:S01]  /*2840*/  LOP3.LUT R38, R38, 0xf, RZ, 0xc0, !PT ;  /* 0x0000000f26267812 */ /* 0x000fe200078ec0ff */
[----:B------:R-:W-:Y:S01]  /*2850*/  IMAD.IADD R13, R13, 0x1, R0 ;  /* 0x000000010d0d7824 */ /* 0x000fe200078e0200 */
[----:B------:R-:W-:Y:S01]  /*2860*/  LOP3.LUT R33, R33, 0xf, RZ, 0xc0, !PT ;  /* 0x0000000f21217812 */ /* 0x000fe200078ec0ff */
[C---:B------:R-:W-:Y:S01]  /*2870*/  IMAD R0, R198.reuse, c[0x0][0x21c], R15 ;  /* 0x00008700c6007a24 */ /* 0x040fe200078e020f */
[----:B------:R-:W-:Y:S01]  /*2880*/  SHF.L.U64.HI R15, R205, 0x1, R132 ;  /* 0x00000001cd0f7819 */ /* 0x000fe20000010284 */
[----:B------:R-:W-:-:S04]  /*2890*/  IMAD.WIDE.U32 R12, R198, c[0x0][0x218], R12 ;  /* 0x00008600c60c7a25 */ /* 0x000fc800078e000c */
[----:B------:R-:W-:Y:S01]  /*28a0*/  IMAD.SHL.U32 R14, R205, 0x2, RZ ;  /* 0x00000002cd0e7824 */ /* 0x000fe200078e00ff */
[----:B------:R-:W-:Y:S02]  /*28b0*/  IADD3 R31, P0, R12, UR24, RZ ;  /* 0x000000180c1f7c10 */ /* 0x000fe4000ff1e0ff */
[C---:B------:R-:W-:Y:S02]  /*28c0*/  SHF.L.U64.HI R12, R204.reuse, 0x1, R145 ;  /* 0x00000001cc0c7819 */ /* 0x040fe40000010291 */
[----:B------:R-:W-:Y:S02]  /*28d0*/  IADD3.X R0, R13, UR14, R0, P0, !PT ;  /* 0x0000000e0d007c10 */ /* 0x000fe400087fe400 */
[C---:B------:R-:W-:Y:S02]  /*28e0*/  LEA R32, P0, R31.reuse, c[0x0][0x1f8], 0x1 ;  /* 0x00007e001f207a11 */ /* 0x040fe400078008ff */
[----:B------:R-:W-:Y:S02]  /*28f0*/  SEL R13, RZ, 0x10, P4 ;  /* 0x00000010ff0d7807 */ /* 0x000fe40002000000 */
[----:B------:R-:W-:Y:S01]  /*2900*/  LEA.HI.X R31, R31, c[0x0][0x1fc], R0, 0x1, P0 ;  /* 0x00007f001f1f7a11 */ /* 0x000fe200000f0c00 */
[----:B------:R-:W5:Y:S01]  /*2910*/  SHFL.IDX PT, R34, R32, 0x1, 0x181f ;  /* 0x00381f0020227f89 */ /* 0x000f6200000e0000 */
[----:B------:R-:W-:Y:S01]  /*2920*/  IADD3 R37, -R13, 0x10, RZ ;  /* 0x000000100d257810 */ /* 0x000fe20007ffe1ff */
[----:B------:R-:W-:-:S02]  /*2930*/  IMAD.SHL.U32 R0, R204, 0x2, RZ ;  /* 0x00000002cc007824 */ /* 0x000fc400078e00ff */
[----:B------:R-:W2:Y:S01]  /*2940*/  SHFL.IDX PT, R35, R31, 0x1, 0x181f ;  /* 0x00381f001f237f89 */ /* 0x000ea200000e0000 */
[----:B------:R-:W-:-:S03]  /*2950*/  LOP3.LUT R37, R37, 0xf, RZ, 0xc0, !PT ;  /* 0x0000000f25257812 */ /* 0x000fc600078ec0ff */
[----:B------:R-:W-:Y:S01]  /*2960*/  SHFL.IDX PT, R31, R31, RZ, 0x181f ;  /* 0x00181fff1f1f7589 */ /* 0x000fe200000e0000 */
[----:B-----5:R-:W-:-:S04]  /*2970*/  IADD3 R38, P2, P0, R38, R34, R29 ;  /* 0x0000002226267210 */ /* 0x020fc8000785e01d */
[----:B--2---:R-:W-:Y:S02]  /*2980*/  IADD3.X R39, RZ, R35, R30, P2, P0 ;  /* 0x00000023ff277210 */ /* 0x004fe400017e041e */
[----:B------:R-:W-:-:S04]  /*2990*/  IADD3 R36, P2, P0, R37, R34, R14 ;  /* 0x0000002225247210 */ /* 0x000fc8000785e00e */
[-C--:B------:R-:W-:Y:S02]  /*29a0*/  IADD3.X R37, RZ, R35.reuse, R15, P2, P0 ;  /* 0x00000023ff257210 */ /* 0x080fe400017e040f */
[----:B------:R-:W-:Y:S02]  /*29b0*/  IADD3 R34, P2, P0, R33, R34, R0 ;  /* 0x0000002221227210 */ /* 0x000fe4000785e000 */
[----:B------:R-:W2:Y:S02]  /*29c0*/  SHFL.IDX PT, R33, R32, RZ, 0x181f ;  /* 0x00181fff20217589 */ /* 0x000ea400000e0000 */
[----:B------:R-:W-:Y:S02]  /*29d0*/  IADD3.X R35, RZ, R35, R12, P2, P0 ;  /* 0x00000023ff237210 */ /* 0x000fe400017e040c */
[----:B--2---:R-:W-:-:S05]  /*29e0*/  IADD3 R52, P0, R33, R29, RZ ;  /* 0x0000001d21347210 */ /* 0x004fca0007f1e0ff */
        /* <DEDUP_REMOVED lines=14> */
.L_x_1552:
[C---:B-1-3--:R-:W-:Y:S01]  /*2ad0*/  HMMA.16816.F32.BF16 R28, R8.reuse, R40, RZ ;  /* 0x00000028081c723c */ /* 0x04afe200000418ff */
[----:B------:R-:W-:Y:S01]  /*2ae0*/  IMAD.MOV.U32 R0, RZ, RZ, 0x40 ;  /* 0x00000040ff007424 */ /* 0x000fe200078e00ff */
[----:B------:R-:W-:Y:S01]  /*2af0*/  LDSM.16.M88.4 R68, [R191+0x4000] ;  /* 0x00400000bf44783b */ /* 0x000fe20000000200 */
[C---:B------:R-:W-:Y:S01]  /*2b00*/  IMAD R185, R4.reuse, 0x2, R191 ;  /* 0x0000000204b97824 */ /* 0x040fe200078e02bf */
[----:B------:R-:W-:Y:S01]  /*2b10*/  PLOP3.LUT P0, PT, PT, PT, UP1, 0x80, 0x0 ;  /* 0x000000000000781c */ /* 0x000fe20003f0f018 */
[----:B------:R-:W-:Y:S01]  /*2b20*/  IMAD R184, R4, 0x2, R187 ;  /* 0x0000000204b87824 */ /* 0x000fe200078e02bb */
[----:B------:R-:W-:Y:S01]  /*2b30*/  SEL R133, R0, 0xffffffc0, !P1 ;  /* 0xffffffc000857807 */ /* 0x000fe20004800000 */
[----:B------:R-:W-:Y:S01]  /*2b40*/  LDSM.16.M88.4 R76, [R189+0xf900] ;  /* 0x00f90000bd4c783b */ /* 0x000fe20000000200 */
[C---:B------:R-:W-:Y:S01]  /*2b50*/  HMMA.16816.F32.BF16 R40, R8.reuse, R42, RZ ;  /* 0x0000002a0828723c */ /* 0x040fe200000418ff */
[----:B------:R-:W-:Y:S01]  /*2b60*/  UMOV UR4, 0xffffffc0 ;  /* 0xffffffc000047882 */ /* 0x000fe20000000000 */
[----:B------:R-:W-:Y:S01]  /*2b70*/  IMAD.SHL.U32 R135, R3, 0x2, RZ ;  /* 0x0000000203877824 */ /* 0x000fe200078e00ff */
[----:B--2---:R-:W-:Y:S01]  /*2b80*/  LDSM.16.M88.4 R12, [R185] ;  /* 0x00000000b90c783b */ /* 0x004fe20000000200 */
[----:B------:R-:W-:Y:S01]  /*2b90*/  IMAD.IADD R92, R189, 0x1, R133 ;  /* 0x00000001bd5c7824 */ /* 0x000fe200078e0285 */
[----:B------:R-:W-:Y:S01]  /*2ba0*/  UIMAD UR4, UR13, UR4, 0x41 ;  /* 0x000000410d0474a4 */ /* 0x000fe2000f8e0204 */
[----:B------:R-:W-:Y:S01]  /*2bb0*/  IMAD.IADD R0, R133, 0x1, R94 ;  /* 0x0000000185007824 */ /* 0x000fe200078e025e */
[----:B------:R-:W-:Y:S01]  /*2bc0*/  LDSM.16.M88.4 R88, [R94+0x11100] ;  /* 0x011100005e58783b */ /* 0x000fe20000000200 */
[----:B----4-:R-:W-:Y:S01]  /*2bd0*/  HMMA.16816.F32.BF16 R64, R8, R60, RZ ;  /* 0x0000003c0840723c */ /* 0x010fe200000418ff */
[--C-:B------:R-:W-:Y:S01]  /*2be0*/  IMAD R134, R4, 0x2, R135.reuse ;  /* 0x0000000204867824 */ /* 0x100fe200078e0287 */
[----:B------:R-:W-:Y:S01]  /*2bf0*/  UISETP.GE.AND UP0, UPT, UR13, 0x3, UPT ;  /* 0x000000030d00788c */ /* 0x000fe2000bf06270 */
[----:B------:R-:W1:Y:S01]  /*2c00*/  LDSM.16.M88.4 R32, [R92+0xc100] ;  /* 0x00c100005c20783b */ /* 0x000e620000000200 */
[----:B------:R-:W-:-:S02]  /*2c10*/  IMAD.IADD R171, R188, 0x1, R135 ;  /* 0x00000001bcab7824 */ /* 0x000fc400078e0287 */
[----:B------:R-:W-:Y:S01]  /*2c20*/  IMAD.IADD R163, R188, 0x1, R134 ;  /* 0x00000001bca37824 */ /* 0x000fe200078e0286 */
[----:B------:R-:W-:Y:S01]  /*2c30*/  LDSM.16.M88.4 R84, [R92+0x10100] ;  /* 0x010100005c54783b */ /* 0x000fe20000000200 */
[C---:B------:R-:W-:Y:S01]  /*2c40*/  HMMA.16816.F32.BF16 R60, R8.reuse, R62, RZ ;  /* 0x0000003e083c723c */ /* 0x040fe200000418ff */
[----:B------:R-:W-:Y:S02]  /*2c50*/  IMAD R4, R4, 0x2, R171 ;  /* 0x0000000204047824 */ /* 0x000fe400078e02ab */
[----:B------:R-:W-:Y:S04]  /*2c60*/  LDSM.16.M88.4 R80, [R189+0x11900] ;  /* 0x01190000bd50783b */ /* 0x000fe80000000200 */
[----:B------:R-:W0:Y:S01]  /*2c70*/  LDGDEPBAR ;  /* 0x00000000000079af */ /* 0x000e220000000000 */
[C---:B------:R-:W-:Y:S08]  /*2c80*/  HMMA.16816.F32.BF16 R36, R8.reuse, R56, RZ ;  /* 0x000000380824723c */ /* 0x040ff000000418ff */
[C---:B------:R-:W-:Y:S08]  /*2c90*/  HMMA.16816.F32.BF16 R56, R8.reuse, R58, RZ ;  /* 0x0000003a0838723c */ /* 0x040ff000000418ff */
[C---:B------:R-:W-:Y:S08]  /*2ca0*/  HMMA.16816.F32.BF16 R52, R8.reuse, R24, RZ ;  /* 0x000000180834723c */ /* 0x040ff000000418ff */
[----:B------:R-:W-:Y:S01]  /*2cb0*/  HMMA.16816.F32.BF16 R8, R8, R26, RZ ;  /* 0x0000001a0808723c */ /* 0x000fe200000418ff */
[----:B------:R-:W-:Y:S07]  /*2cc0*/  LDSM.16.M88.4 R24, [R92+0xc900] ;  /* 0x00c900005c18783b */ /* 0x000fee0000000200 */
        /* <DEDUP_REMOVED lines=8> */
[----:B------:R-:W-:Y:S07]  /*2d50*/  LDSM.16.M88.4 R44, [R0+0xc900] ;  /* 0x00c90000002c783b */ /* 0x000fee0000000200 */
[C---:B------:R-:W-:Y:S08]  /*2d60*/  HMMA.16816.F32.BF16 R52, R72.reuse, R20, R52 ;  /* 0x000000144834723c */ /* 0x040ff00000041834 */
[----:B------:R-:W-:Y:S01]  /*2d70*/  HMMA.16816.F32.BF16 R72, R72, R22, R8 ;  /* 0x000000164848723c */ /* 0x000fe20000041808 */
[----:B------:R-:W-:Y:S04]  /*2d80*/  LDSM.16.M88.4 R20, [R184] ;  /* 0x00000000b814783b */ /* 0x000fe80000000200 */
[----:B------:R-:W4:Y:S03]  /*2d90*/  LDSM.16.M88.4 R8, [R0+0xc100] ;  /* 0x00c100000008783b */ /* 0x000f260000000200 */
[C---:B-1----:R-:W-:Y:S08]  /*2da0*/  HMMA.16816.F32.BF16 R28, R12.reuse, R32, R28 ;  /* 0x000000200c1c723c */ /* 0x042ff0000004181c */
[C---:B------:R-:W-:Y:S01]  /*2db0*/  HMMA.16816.F32.BF16 R40, R12.reuse, R34, R40 ;  /* 0x000000220c28723c */ /* 0x040fe20000041828 */
[----:B------:R-:W1:Y:S07]  /*2dc0*/  LDSM.16.M88.4 R32, [R0+0xd100] ;  /* 0x00d100000020783b */ /* 0x000e6e0000000200 */
[C---:B--2---:R-:W-:Y:S08]  /*2dd0*/  HMMA.16816.F32.BF16 R36, R12.reuse, R16, R36 ;  /* 0x000000100c24723c */ /* 0x044ff00000041824 */
[C---:B------:R-:W-:Y:S01]  /*2de0*/  HMMA.16816.F32.BF16 R56, R12.reuse, R18, R56 ;  /* 0x000000120c38723c */ /* 0x040fe20000041838 */
[----:B------:R-:W2:Y:S07]  /*2df0*/  LDSM.16.M88.4 R16, [R189+0xe100] ;  /* 0x00e10000bd10783b */ /* 0x000eae0000000200 */
[C---:B------:R-:W-:Y:S08]  /*2e00*/  HMMA.16816.F32.BF16 R64, R12.reuse, R24, R64 ;  /* 0x000000180c40723c */ /* 0x040ff00000041840 */
[C---:B------:R-:W-:Y:S01]  /*2e10*/  HMMA.16816.F32.BF16 R60, R12.reuse, R26, R60 ;  /* 0x0000001a0c3c723c */ /* 0x040fe2000004183c */
[----:B------:R-:W-:Y:S07]  /*2e20*/  LDSM.16.M88.4 R24, [R0+0xd900] ;  /* 0x00d900000018783b */ /* 0x000fee0000000200 */
[C---:B---3--:R-:W-:Y:S08]  /*2e30*/  HMMA.16816.F32.BF16 R52, R12.reuse, R48, R52 ;  /* 0x000000300c34723c */ /* 0x048ff00000041834 */
[----:B------:R-:W-:Y:S01]  /*2e40*/  HMMA.16816.F32.BF16 R72, R12, R50, R72 ;  /* 0x000000320c48723c */ /* 0x000fe20000041848 */
[----:B------:R-:W3:Y:S04]  /*2e50*/  LDSM.16.M88.4 R12, [R189+0xe900] ;  /* 0x00e90000bd0c783b */ /* 0x000ee80000000200 */
[----:B------:R-:W-:Y:S03]  /*2e60*/  LDSM.16.M88.4 R48, [R94+0xe100] ;  /* 0x00e100005e30783b */ /* 0x000fe60000000200 */
[C---:B----4-:R-:W-:Y:S08]  /*2e70*/  HMMA.16816.F32.BF16 R28, R20.reuse, R8, R28 ;  /* 0x00000008141c723c */ /* 0x050ff0000004181c */
[C---:B------:R-:W-:Y:S01]  /*2e80*/  HMMA.16816.F32.BF16 R40, R20.reuse, R10, R40 ;  /* 0x0000000a1428723c */ /* 0x040fe20000041828 */
[----:B------:R-:W4:Y:S07]  /*2e90*/  LDSM.16.M88.4 R8, [R189+0xf100] ;  /* 0x00f10000bd08783b */ /* 0x000f2e0000000200 */
[C---:B------:R-:W-:Y:S08]  /*2ea0*/  HMMA.16816.F32.BF16 R64, R20.reuse, R44, R64 ;  /* 0x0000002c1440723c */ /* 0x040ff00000041840 */
[C---:B------:R-:W-:Y:S01]  /*2eb0*/  HMMA.16816.F32.BF16 R60, R20.reuse, R46, R60 ;  /* 0x0000002e143c723c */ /* 0x040fe2000004183c */
[----:B------:R-:W-:Y:S07]  /*2ec0*/  LDSM.16.M88.4 R44, [R185+0x4000] ;  /* 0x00400000b92c783b */ /* 0x000fee0000000200 */
[C---:B-1----:R-:W-:Y:S08]  /*2ed0*/  HMMA.16816.F32.BF16 R36, R20.reuse, R32, R36 ;  /* 0x000000201424723c */ /* 0x042ff00000041824 */
[----:B------:R-:W-:Y:S01]  /*2ee0*/  HMMA.16816.F32.BF16 R56, R20, R34, R56 ;  /* 0x000000221438723c */ /* 0x000fe20000041838 */
[----:B------:R-:W-:Y:S07]  /*2ef0*/  LDSM.16.M88.4 R32, [R92+0xe900] ;  /* 0x00e900005c20783b */ /* 0x000fee0000000200 */
[C---:B--2---:R-:W-:Y:S08]  /*2f00*/  HMMA.16816.F32.BF16 R28, R68.reuse, R16, R28 ;  /* 0x00000010441c723c */ /* 0x044ff0000004181c */
[C---:B------:R-:W-:Y:S01]  /*2f10*/  HMMA.16816.F32.BF16 R40, R68.reuse, R18, R40 ;  /* 0x000000124428723c */ /* 0x040fe20000041828 */
[----:B------:R-:W1:Y:S07]  /*2f20*/  LDSM.16.M88.4 R16, [R187+0x4000] ;  /* 0x00400000bb10783b */ /* 0x000e6e0000000200 */
[C---:B---3--:R-:W-:Y:S08]  /*2f30*/  HMMA.16816.F32.BF16 R64, R68.reuse, R12, R64 ;  /* 0x0000000c4440723c */ /* 0x048ff00000041840 */
[----:B------:R-:W-:Y:S01]  /*2f40*/  HMMA.16816.F32.BF16 R60, R68, R14, R60 ;  /* 0x0000000e443c723c */ /* 0x000fe2000004183c */
[----:B------:R-:W2:Y:S07]  /*2f50*/  LDSM.16.M88.4 R12, [R94+0xf100] ;  /* 0x00f100005e0c783b */ /* 0x000eae0000000200 */
[C---:B------:R-:W-:Y:S08]  /*2f60*/  HMMA.16816.F32.BF16 R52, R20.reuse, R24, R52 ;  /* 0x000000181434723c */ /* 0x040ff00000041834 */
[----:B------:R-:W-:Y:S01]  /*2f70*/  HMMA.16816.F32.BF16 R72, R20, R26, R72 ;  /* 0x0000001a1448723c */ /* 0x000fe20000041848 */
[----:B------:R-:W3:Y:S04]  /*2f80*/  LDSM.16.M88.4 R24, [R94+0xe900] ;  /* 0x00e900005e18783b */ /* 0x000ee80000000200 */
[----:B------:R-:W-:Y:S03]  /*2f90*/  LDSM.16.M88.4 R20, [R94+0xf900] ;  /* 0x00f900005e14783b */ /* 0x000fe60000000200 */
[C---:B----4-:R-:W-:Y:S08]  /*2fa0*/  HMMA.16816.F32.BF16 R36, R68.reuse, R8, R36 ;  /* 0x000000084424723c */ /* 0x050ff00000041824 */
[----:B------:R-:W-:Y:S01]  /*2fb0*/  HMMA.16816.F32.BF16 R56, R68, R10, R56 ;  /* 0x0000000a4438723c */ /* 0x000fe20000041838 */
[----:B------:R-:W4:Y:S07]  /*2fc0*/  LDSM.16.M88.4 R8, [R92+0xe100] ;  /* 0x00e100005c08783b */ /* 0x000f2e0000000200 */
[C---:B-1----:R-:W-:Y:S08]  /*2fd0*/  HMMA.16816.F32.BF16 R28, R16.reuse, R48, R28 ;  /* 0x00000030101c723c */ /* 0x042ff0000004181c */
[----:B------:R-:W-:Y:S01]  /*2fe0*/  HMMA.16816.F32.BF16 R40, R16, R50, R40 ;  /* 0x000000321028723c */ /* 0x000fe20000041828 */
[----:B------:R-:W-:Y:S07]  /*2ff0*/  LDSM.16.M88.4 R48, [R92+0xf900] ;  /* 0x00f900005c30783b */ /* 0x000fee0000000200 */
[C---:B------:R-:W-:Y:S08]  /*3000*/  HMMA.16816.F32.BF16 R52, R68.reuse, R76, R52 ;  /* 0x0000004c4434723c */ /* 0x040ff00000041834 */
[----:B------:R-:W-:Y:S01]  /*3010*/  HMMA.16816.F32.BF16 R72, R68, R78, R72 ;  /* 0x0000004e4448723c */ /* 0x000fe20000041848 */
[----:B------:R-:W-:Y:S04]  /*3020*/  LDSM.16.M88.4 R76, [R191+0x8000] ;  /* 0x00800000bf4c783b */ /* 0x000fe80000000200 */
[----:B------:R-:W-:Y:S03]  /*3030*/  LDSM.16.M88.4 R68, [R94+0x10900] ;  /* 0x010900005e44783b */ /* 0x000fe60000000200 */
[C---:B--2---:R-:W-:Y:S08]  /*3040*/  HMMA.16816.F32.BF16 R36, R16.reuse, R12, R36 ;  /* 0x0000000c1024723c */ /* 0x044ff00000041824 */
[C---:B------:R-:W-:Y:S01]  /*3050*/  HMMA.16816.F32.BF16 R56, R16.reuse, R14, R56 ;  /* 0x0000000e1038723c */ /* 0x040fe20000041838 */
[----:B------:R-:W1:Y:S07]  /*3060*/  LDSM.16.M88.4 R12, [R92+0xf100] ;  /* 0x00f100005c0c783b */ /* 0x000e6e0000000200 */
[C---:B---3--:R-:W-:Y:S08]  /*3070*/  HMMA.16816.F32.BF16 R64, R16.reuse, R24, R64 ;  /* 0x000000181040723c */ /* 0x048ff00000041840 */
[----:B------:R-:W-:Y:S01]  /*3080*/  HMMA.16816.F32.BF16 R60, R16, R26, R60 ;  /* 0x0000001a103c723c */ /* 0x000fe2000004183c */
[----:B------:R-:W-:Y:S07]  /*3090*/  LDSM.16.M88.4 R24, [R0+0xe100] ;  /* 0x00e100000018783b */ /* 0x000fee0000000200 */
[C---:B----4-:R-:W-:Y:S08]  /*30a0*/  HMMA.16816.F32.BF16 R28, R44.reuse, R8, R28 ;  /* 0x000000082c1c723c */ /* 0x050ff0000004181c */
[----:B------:R-:W-:Y:S01]  /*30b0*/  HMMA.16816.F32.BF16 R40, R44, R10, R40 ;  /* 0x0000000a2c28723c */ /* 0x000fe20000041828 */
[----:B------:R-:W2:Y:S07]  /*30c0*/  LDSM.16.M88.4 R8, [R184+0x4000] ;  /* 0x00400000b808783b */ /* 0x000eae0000000200 */
[C---:B------:R-:W-:Y:S08]  /*30d0*/  HMMA.16816.F32.BF16 R52, R16.reuse, R20, R52 ;  /* 0x000000141034723c */ /* 0x040ff00000041834 */
[----:B------:R-:W-:Y:S01]  /*30e0*/  HMMA.16816.F32.BF16 R72, R16, R22, R72 ;  /* 0x000000161048723c */ /* 0x000fe20000041848 */
[----:B------:R-:W3:Y:S04]  /*30f0*/  LDSM.16.M88.4 R20, [R0+0xe900] ;  /* 0x00e900000014783b */ /* 0x000ee80000000200 */
[----:B------:R-:W4:Y:S03]  /*3100*/  LDSM.16.M88.4 R16, [R0+0xf100] ;  /* 0x00f100000010783b */ /* 0x000f260000000200 */
[C---:B------:R-:W-:Y:S08]  /*3110*/  HMMA.16816.F32.BF16 R64, R44.reuse, R32, R64 ;  /* 0x000000202c40723c */ /* 0x040ff00000041840 */
[C---:B------:R-:W-:Y:S01]  /*3120*/  HMMA.16816.F32.BF16 R60, R44.reuse, R34, R60 ;  /* 0x000000222c3c723c */ /* 0x040fe2000004183c */
[----:B------:R-:W5:Y:S07]  /*3130*/  LDSM.16.M88.4 R32, [R0+0xf900] ;  /* 0x00f900000020783b */ /* 0x000f6e0000000200 */
[C---:B-1----:R-:W-:Y:S08]  /*3140*/  HMMA.16816.F32.BF16 R36, R44.reuse, R12, R36 ;  /* 0x0000000c2c24723c */ /* 0x042ff00000041824 */
[C---:B------:R-:W-:Y:S01]  /*3150*/  HMMA.16816.F32.BF16 R56, R44.reuse, R14, R56 ;  /* 0x0000000e2c38723c */ /* 0x040fe20000041838 */
[----:B------:R-:W1:Y:S07]  /*3160*/  LDSM.16.M88.4 R12, [R189+0x10100] ;  /* 0x01010000bd0c783b */ /* 0x000e6e0000000200 */
[C---:B------:R-:W-:Y:S08]  /*3170*/  HMMA.16816.F32.BF16 R52, R44.reuse, R48, R52 ;  /* 0x000000302c34723c */ /* 0x040ff00000041834 */
[----:B------:R-:W-:Y:S01]  /*3180*/  HMMA.16816.F32.BF16 R72, R44, R50, R72 ;  /* 0x000000322c48723c */ /* 0x000fe20000041848 */
[----:B------:R-:W-:Y:S04]  /*3190*/  LDSM.16.M88.4 R44, [R92+0x11100] ;  /* 0x011100005c2c783b */ /* 0x000fe80000000200 */
[----:B------:R-:W-:Y:S03]  /*31a0*/  LDSM.16.M88.4 R48, [R92+0x10900] ;  /* 0x010900005c30783b */ /* 0x000fe60000000200 */
[C---:B--2---:R-:W-:Y:S08]  /*31b0*/  HMMA.16816.F32.BF16 R28, R8.reuse, R24, R28 ;  /* 0x00000018081c723c */ /* 0x044ff0000004181c */
[C---:B------:R-:W-:Y:S01]  /*31c0*/  HMMA.16816.F32.BF16 R40, R8.reuse, R26, R40 ;  /* 0x0000001a0828723c */ /* 0x040fe20000041828 */
[----:B------:R-:W2:Y:S07]  /*31d0*/  LDSM.16.M88.4 R24, [R189+0x11100] ;  /* 0x01110000bd18783b */ /* 0x000eae0000000200 */
        /* <DEDUP_REMOVED lines=8> */
[----:B------:R-:W4:Y:S04]  /*3260*/  LDSM.16.M88.4 R8, [R189+0x10900] ;  /* 0x01090000bd08783b */ /* 0x000f280000000200 */
[----:B------:R-:W-:Y:S03]  /*3270*/  LDSM.16.M88.4 R32, [R0+0x10100] ;  /* 0x010100000020783b */ /* 0x000fe60000000200 */
[C---:B-1----:R-:W-:Y:S08]  /*3280*/  HMMA.16816.F32.BF16 R28, R76.reuse, R12, R28 ;  /* 0x0000000c4c1c723c */ /* 0x042ff0000004181c */
[C---:B------:R-:W-:Y:S01]  /*3290*/  HMMA.16816.F32.BF16 R40, R76.reuse, R14, R40 ;  /* 0x0000000e4c28723c */ /* 0x040fe20000041828 */
[----:B------:R-:W1:Y:S07]  /*32a0*/  LDSM.16.M88.4 R12, [R185+0x8000] ;  /* 0x00800000b90c783b */ /* 0x000e6e0000000200 */
[----:B--2---:R-:W-:Y:S08]  /*32b0*/  HMMA.16816.F32.BF16 R36, R76, R24, R36 ;  /* 0x000000184c24723c */ /* 0x004ff00000041824 */
[----:B---3--:R-:W-:Y:S08]  /*32c0*/  HMMA.16816.F32.BF16 R28, R16, R20, R28 ;  /* 0x00000014101c723c */ /* 0x008ff0000004181c */
[C---:B------:R-:W-:Y:S01]  /*32d0*/  HMMA.16816.F32.BF16 R56, R76.reuse, R26, R56 ;  /* 0x0000001a4c38723c */ /* 0x040fe20000041838 */
[----:B------:R-:W-:Y:S04]  /*32e0*/  LDSM.16.M88.4 R24, [R94+0x11900] ;  /* 0x011900005e18783b */ /* 0x000fe80000000200 */
[----:B------:R-:W-:Y:S03]  /*32f0*/  LDSM.16.M88.4 R92, [R92+0x11900] ;  /* 0x011900005c5c783b */ /* 0x000fe60000000200 */
[C---:B----4-:R-:W-:Y:S08]  /*3300*/  HMMA.16816.F32.BF16 R64, R76.reuse, R8, R64 ;  /* 0x000000084c40723c */ /* 0x050ff00000041840 */
[----:B------:R-:W-:Y:S01]  /*3310*/  HMMA.16816.F32.BF16 R60, R76, R10, R60 ;  /* 0x0000000a4c3c723c */ /* 0x000fe2000004183c */
[----:B------:R-:W2:Y:S07]  /*3320*/  LDSM.16.M88.4 R8, [R184+0x8000] ;  /* 0x00800000b808783b */ /* 0x000eae0000000200 */
[C---:B------:R-:W-:Y:S08]  /*3330*/  HMMA.16816.F32.BF16 R36, R16.reuse, R88, R36 ;  /* 0x000000581024723c */ /* 0x040ff00000041824 */
[----:B------:R-:W-:Y:S01]  /*3340*/  HMMA.16816.F32.BF16 R40, R16, R22, R40 ;  /* 0x000000161028723c */ /* 0x000fe20000041828 */
[----:B------:R-:W3:Y:S07]  /*3350*/  LDSM.16.M88.4 R20, [R0+0x11100] ;  /* 0x011100000014783b */ /* 0x000eee0000000200 */
[----:B-1----:R-:W-:Y:S08]  /*3360*/  HMMA.16816.F32.BF16 R28, R12, R84, R28 ;  /* 0x000000540c1c723c */ /* 0x002ff0000004181c */
[C---:B------:R-:W-:Y:S08]  /*3370*/  HMMA.16816.F32.BF16 R64, R16.reuse, R68, R64 ;  /* 0x000000441040723c */ /* 0x040ff00000041840 */
[----:B------:R-:W-:Y:S08]  /*3380*/  HMMA.16816.F32.BF16 R60, R16, R70, R60 ;  /* 0x00000046103c723c */ /* 0x000ff0000004183c */
[----:B------:R-:W-:Y:S08]  /*3390*/  HMMA.16816.F32.BF16 R52, R76, R80, R52 ;  /* 0x000000504c34723c */ /* 0x000ff00000041834 */
[----:B------:R-:W-:Y:S01]  /*33a0*/  HMMA.16816.F32.BF16 R68, R12, R44, R36 ;  /* 0x0000002c0c44723c */ /* 0x000fe20000041824 */
[----:B------:R-:W1:Y:S07]  /*33b0*/  LDSM.16.M88.4 R36, [R0+0x10900] ;  /* 0x010900000024783b */ /* 0x000e6e0000000200 */
[----:B--2---:R-:W-:Y:S08]  /*33c0*/  HMMA.16816.F32.BF16 R28, R8, R32, R28 ;  /* 0x00000020081c723c */ /* 0x004ff0000004181c */
[----:B------:R-:W-:Y:S07]  /*33d0*/  HMMA.16816.F32.BF16 R52, R16, R24, R52 ;  /* 0x000000181034723c */ /* 0x000fee0000041834 */
[----:B------:R-:W-:Y:S01]  /*33e0*/  LOP3.LUT R25, R6, 0xffffffe0, RZ, 0xc0, !PT ;  /* 0xffffffe006197812 */ /* 0x000fe200078ec0ff */
[----:B---3--:R-:W-:Y:S01]  /*33f0*/  HMMA.16816.F32.BF16 R68, R8, R20, R68 ;  /* 0x000000140844723c */ /* 0x008fe20000041844 */
[----:B------:R-:W-:-:S04]  /*3400*/  SHF.R.S32.HI R24, RZ, 0x1f, R5 ;  /* 0x0000001fff187819 */ /* 0x000fc80000011405 */
[----:B------:R-:W-:Y:S02]  /*3410*/  LEA.HI R24, R24, R5, RZ, 0x3 ;  /* 0x0000000518187211 */ /* 0x000fe400078f18ff */
[----:B------:R-:W-:Y:S01]  /*3420*/  LEA.HI R21, R7, R2, RZ, 0x2 ;  /* 0x0000000207157211 */ /* 0x000fe200078f10ff */
[----:B------:R-:W-:Y:S01]  /*3430*/  IMAD.IADD R7, R2, 0x1, -R25 ;  /* 0x0000000102077824 */ /* 0x000fe200078e0a19 */
[----:B------:R-:W-:Y:S01]  /*3440*/  HMMA.16816.F32.BF16 R72, R76, R82, R72 ;  /* 0x000000524c48723c */ /* 0x000fe20000041848 */
[----:B------:R-:W-:Y:S01]  /*3450*/  FMUL.FTZ R6, R28, c[0x0][0x320] ;  /* 0x0000c8001c067a20 */ /* 0x000fe20000410000 */
[----:B------:R-:W-:Y:S01]  /*3460*/  LOP3.LUT R21, R21, 0xfffffffc, RZ, 0xc0, !PT ;  /* 0xfffffffc15157812 */ /* 0x000fe200078ec0ff */
[----:B------:R-:W-:Y:S01]  /*3470*/  FMUL.FTZ R29, R29, c[0x0][0x320] ;  /* 0x0000c8001d1d7a20 */ /* 0x000fe20000410000 */
[----:B------:R-:W-:Y:S01]  /*3480*/  SHF.R.S32.HI R20, RZ, 0x1f, R7 ;  /* 0x0000001fff147819 */ /* 0x000fe20000011407 */
[----:B------:R-:W-:Y:S01]  /*3490*/  FMUL.FTZ R31, R31, c[0x0][0x320] ;  /* 0x0000c8001f1f7a20 */ /* 0x000fe20000410000 */
[----:B------:R-:W-:Y:S01]  /*34a0*/  LOP3.LUT R24, R24, 0xffffff8, RZ, 0xc0, !PT ;  /* 0x0ffffff818187812 */ /* 0x000fe200078ec0ff */
[----:B------:R-:W-:Y:S01]  /*34b0*/  IMAD.IADD R21, R2, 0x1, -R21 ;  /* 0x0000000102157824 */ /* 0x000fe200078e0a15 */
[----:B------:R-:W-:Y:S01]  /*34c0*/  LEA.HI R20, R20, R7, RZ, 0x2 ;  /* 0x0000000714147211 */ /* 0x000fe200078f10ff */
[----:B------:R-:W-:Y:S01]  /*34d0*/  HMMA.16816.F32.BF16 R40, R12, R86, R40 ;  /* 0x000000560c28723c */ /* 0x000fe20000041828 */
[----:B------:R-:W2:Y:S01]  /*34e0*/  MUFU.TANH R6, R6 ;  /* 0x0000000600067308 */ /* 0x000ea20000002400 */
[----:B------:R-:W-:Y:S01]  /*34f0*/  IMAD.IADD R24, R5, 0x1, -R24 ;  /* 0x0000000105187824 */ /* 0x000fe200078e0a18 */
[C---:B------:R-:W-:Y:S01]  /*3500*/  LEA.HI R28, R21.reuse, R21, RZ, 0x1 ;  /* 0x00000015151c7211 */ /* 0x040fe200078f08ff */
[----:B------:R-:W-:Y:S01]  /*3510*/  FMUL.FTZ R2, R30, c[0x0][0x320] ;  /* 0x0000c8001e027a20 */ /* 0x000fe20000410000 */
[----:B------:R-:W-:Y:S01]  /*3520*/  LEA.HI.SX32 R25, R20, UR15, 0x1e ;  /* 0x0000000f14197c11 */ /* 0x000fe2000f8ff2ff */
[----:B------:R-:W-:Y:S01]  /*3530*/  FMUL.FTZ R68, R68, c[0x0][0x320] ;  /* 0x0000c80044447a20 */ /* 0x000fe20000410000 */
[----:B------:R-:W-:Y:S01]  /*3540*/  LOP3.LUT R28, R28, 0x1ffffffe, RZ, 0xc0, !PT ;  /* 0x1ffffffe1c1c7812 */ /* 0x000fe200078ec0ff */
[----:B------:R-:W-:Y:S01]  /*3550*/  HMMA.16816.F32.BF16 R56, R16, R90, R56 ;  /* 0x0000005a1038723c */ /* 0x000fe20000041838 */
[----:B------:R-:W-:Y:S01]  /*3560*/  LOP3.LUT R20, R20, 0x7ffffffc, RZ, 0xc0, !PT ;  /* 0x7ffffffc14147812 */ /* 0x000fe200078ec0ff */
[----:B------:R-:W-:Y:S01]  /*3570*/  IMAD R24, R24, 0x10, R25 ;  /* 0x0000001018187824 */ /* 0x000fe200078e0219 */
[----:B------:R-:W3:Y:S01]  /*3580*/  MUFU.TANH R5, R29 ;  /* 0x0000001d00057308 */ /* 0x000ee20000002400 */
[----:B------:R-:W-:-:S02]  /*3590*/  IMAD.IADD R21, R21, 0x1, -R28 ;  /* 0x0000000115157824 */ /* 0x000fc400078e0a1c */
[----:B------:R-:W-:Y:S02]  /*35a0*/  IMAD.IADD R209, R7, 0x1, -R20 ;  /* 0x0000000107d17824 */ /* 0x000fe400078e0a14 */
[----:B------:R-:W-:Y:S01]  /*35b0*/  IMAD R208, R21, 0x8, R24 ;  /* 0x0000000815d07824 */ /* 0x000fe200078e0218 */
[----:B------:R-:W-:Y:S01]  /*35c0*/  HMMA.16816.F32.BF16 R72, R16, R26, R72 ;  /* 0x0000001a1048723c */ /* 0x000fe20000041848 */
[----:B------:R-:W-:Y:S01]  /*35d0*/  IMAD.SHL.U32 R209, R209, 0x2, RZ ;  /* 0x00000002d1d17824 */ /* 0x000fe200078e00ff */
[----:B------:R-:W-:Y:S01]  /*35e0*/  MUFU.TANH R213, R68 ;  /* 0x0000004400d57308 */ /* 0x000fe20000002400 */
[----:B------:R-:W-:Y:S01]  /*35f0*/  @P0 IMAD.HI.U32 R24, R208, c[0x0][0x2c8], RZ ;  /* 0x0000b200d0180a27 */ /* 0x000fe200078e00ff */
[----:B------:R-:W-:-:S03]  /*3600*/  PLOP3.LUT P0, PT, PT, PT, UP1, 0x80, 0x0 ;  /* 0x000000000000781c */ /* 0x000fc60003f0f018 */
[----:B------:R-:W-:Y:S01]  /*3610*/  IMAD.MOV.U32 R16, RZ, RZ, R208 ;  /* 0x000000ffff107224 */ /* 0x000fe200078e00d0 */
[----:B------:R-:W-:Y:S01]  /*3620*/  HMMA.16816.F32.BF16 R64, R12, R48, R64 ;  /* 0x000000300c40723c */ /* 0x000fe20000041840 */
[----:B------:R-:W-:Y:S01]  /*3630*/  FMUL.FTZ R69, R69, c[0x0][0x320] ;  /* 0x0000c80045457a20 */ /* 0x000fe20000410000 */
[----:B------:R-:W-:Y:S01]  /*3640*/  MUFU.TANH R2, R2 ;  /* 0x0000000200027308 */ /* 0x000fe20000002400 */
[----:B------:R-:W-:Y:S02]  /*3650*/  FMUL.FTZ R70, R70, c[0x0][0x320] ;  /* 0x0000c80046467a20 */ /* 0x000fe40000410000 */
[----:B------:R-:W-:-:S03]  /*3660*/  FMUL.FTZ R71, R71, c[0x0][0x320] ;  /* 0x0000c80047477a20 */ /* 0x000fc60000410000 */
[----:B------:R-:W-:Y:S01]  /*3670*/  HMMA.16816.F32.BF16 R40, R8, R34, R40 ;  /* 0x000000220828723c */ /* 0x000fe20000041828 */
[----:B------:R-:W-:Y:S01]  /*3680*/  @P0 SHF.R.U32.HI R16, RZ, c[0x0][0x2cc], R24 ;  /* 0x0000b300ff100a19 */ /* 0x000fe20000011618 */
[----:B------:R-:W-:Y:S01]  /*3690*/  LDSM.16.M88.4 R32, [R0+0x11900] ;  /* 0x011900000020783b */ /* 0x000fe20000000200 */
[----:B------:R-:W-:Y:S01]  /*36a0*/  MUFU.TANH R167, R69 ;  /* 0x0000004500a77308 */ /* 0x000fe20000002400 */
[----:B------:R-:W-:-:S04]  /*36b0*/  DEPBAR.LE SB0, 0x2 ;  /* 0x000080800000791a */ /* 0x000fc80000000000 */
[C---:B------:R-:W-:Y:S01]  /*36c0*/  HMMA.16816.F32.BF16 R60, R12.reuse, R50, R60 ;  /* 0x000000320c3c723c */ /* 0x040fe2000004183c */
[----:B------:R-:W4:Y:S02]  /*36d0*/  SHFL.IDX PT, R0, R16, RZ, 0x1c1f ;  /* 0x001c1fff10007589 */ /* 0x000f2400000e0000 */
[----:B------:R-:W-:Y:S02]  /*36e0*/  MUFU.TANH R31, R31 ;  /* 0x0000001f001f7308 */ /* 0x000fe40000002400 */
[----:B------:R-:W-:Y:S03]  /*36f0*/  BAR.SYNC.DEFER_BLOCKING 0x0 ;  /* 0x0000000000007b1d */ /* 0x000fe60000010000 */
[C---:B------:R-:W-:Y:S03]  /*3700*/  HMMA.16816.F32.BF16 R56, R12.reuse, R46, R56 ;  /* 0x0000002e0c38723c */ /* 0x040fe60000041838 */
[----:B------:R-:W-:Y:S05]  /*3710*/  MUFU.TANH R203, R70 ;  /* 0x0000004600cb7308 */ /* 0x000fea0000002400 */
[----:B------:R-:W-:Y:S01]  /*3720*/  HMMA.16816.F32.BF16 R52, R12, R92, R52 ;  /* 0x0000005c0c34723c */ /* 0x000fe20000041834 */
[----:B------:R-:W-:-:S02]  /*3730*/  FMUL.FTZ R21, R40, c[0x0][0x320] ;  /* 0x0000c80028157a20 */ /* 0x000fc40000410000 */
[----:B------:R-:W-:Y:S01]  /*3740*/  FMUL.FTZ R17, R41, c[0x0][0x320] ;  /* 0x0000c80029117a20 */ /* 0x000fe20000410000 */
[----:B------:R-:W-:Y:S04]  /*3750*/  MUFU.TANH R173, R71 ;  /* 0x0000004700ad7308 */ /* 0x000fe80000002400 */
[----:B------:R-:W-:Y:S04]  /*3760*/  HMMA.16816.F32.BF16 R72, R12, R94, R72 ;  /* 0x0000005e0c48723c */ /* 0x000fe80000041848 */
[----:B------:R-:W5:Y:S01]  /*3770*/  MUFU.TANH R21, R21 ;  /* 0x0000001500157308 */ /* 0x000f620000002400 */
[----:B------:R-:W-:Y:S02]  /*3780*/  LDSM.16.MT88.4 R124, [R135+0x100] ;  /* 0x00010000877c783b */ /* 0x000fe40000004200 */
[----:B------:R-:W-:Y:S01]  /*3790*/  IMAD.U32 R12, RZ, RZ, UR4 ;  /* 0x00000004ff0c7e24 */ /* 0x000fe2000f8e00ff */
[C---:B-1----:R-:W-:Y:S01]  /*37a0*/  HMMA.16816.F32.BF16 R64, R8.reuse, R36, R64 ;  /* 0x000000240840723c */ /* 0x042fe20000041840 */
[----:B------:R-:W-:Y:S03]  /*37b0*/  LDSM.16.MT88.4 R116, [R171+0x100] ;  /* 0x00010000ab74783b */ /* 0x000fe60000004200 */
[C---:B------:R-:W-:Y:S01]  /*37c0*/  IADD3 R12, -R209.reuse, UR9, R12 ;  /* 0x00000009d10c7c10 */ /* 0x040fe2000fffe10c */
[----:B------:R-:W1:Y:S01]  /*37d0*/  MUFU.TANH R17, R17 ;  /* 0x0000001100117308 */ /* 0x000e620000002400 */
[----:B------:R-:W-:Y:S02]  /*37e0*/  LDSM.16.MT88.4 R108, [R134+0x100] ;  /* 0x00010000866c783b */ /* 0x000fe40000004200 */
[----:B------:R-:W-:Y:S01]  /*37f0*/  IADD3 R13, R12, -UR12, RZ ;  /* 0x8000000c0c0d7c10 */ /* 0x000fe2000fffe0ff */
[----:B------:R-:W-:Y:S01]  /*3800*/  HMMA.16816.F32.BF16 R60, R8, R38, R60 ;  /* 0x00000026083c723c */ /* 0x000fe2000004183c */
[----:B------:R-:W-:Y:S01]  /*3810*/  IADD3 R12, -R209, UR22, RZ ;  /* 0x00000016d10c7c10 */ /* 0x000fe2000fffe1ff */
[----:B------:R-:W-:Y:S02]  /*3820*/  LDSM.16.MT88.4 R100, [R4+0x100] ;  /* 0x000100000464783b */ /* 0x000fe40000004200 */
[----:B----4-:R-:W-:-:S02]  /*3830*/  IMAD.IADD R15, R13, 0x1, R0 ;  /* 0x000000010d0f7824 */ /* 0x010fc400078e0200 */
[----:B------:R-:W-:Y:S02]  /*3840*/  LDSM.16.MT88.4 R48, [R171+0x2100] ;  /* 0x00210000ab30783b */ /* 0x000fe40000004200 */
[C---:B------:R-:W-:Y:S01]  /*3850*/  HMMA.16816.F32.BF16 R56, R8.reuse, R22, R56 ;  /* 0x000000160838723c */ /* 0x040fe20000041838 */
[----:B------:R-:W-:Y:S01]  /*3860*/  IMNMX R15, R12, R15, PT ;  /* 0x0000000f0c0f7217 */ /* 0x000fe20003800200 */
[----:B------:R-:W-:Y:S03]  /*3870*/  LDSM.16.MT88.4 R80, [R171+0x4100] ;  /* 0x00410000ab50783b */ /* 0x000fe60000004200 */
[----:B------:R-:W-:Y:S01]  /*3880*/  ISETP.GT.AND P0, PT, R15, RZ, PT ;  /* 0x000000ff0f00720c */ /* 0x000fe20003f04270 */
[----:B------:R-:W-:Y:S01]  /*3890*/  LDSM.16.MT88.4 R88, [R134+0x4100] ;  /* 0x004100008658783b */ /* 0x000fe20000004200 */
[----:B------:R-:W-:Y:S01]  /*38a0*/  FMUL.FTZ R19, R64, c[0x0][0x320] ;  /* 0x0000c80040137a20 */ /* 0x000fe20000410000 */
[C---:B------:R-:W-:Y:S01]  /*38b0*/  HMMA.16816.F32.BF16 R52, R8.reuse, R32, R52 ;  /* 0x000000200834723c */ /* 0x040fe20000041834 */
[----:B--2---:R-:W-:Y:S01]  /*38c0*/  FSEL R25, R6, -INF , P0 ;  /* 0xff80000006197808 */ /* 0x004fe20000000000 */
[----:B------:R-:W-:Y:S01]  /*38d0*/  FMUL.FTZ R18, R65, c[0x0][0x320] ;  /* 0x0000c80041127a20 */ /* 0x000fe20000410000 */
[----:B------:R-:W-:Y:S01]  /*38e0*/  ISETP.GT.AND P0, PT, R15, 0x1, PT ;  /* 0x000000010f00780c */ /* 0x000fe20003f04270 */
[----:B------:R-:W2:Y:S01]  /*38f0*/  SHFL.IDX PT, R6, R16, 0x1, 0x1c1f ;  /* 0x003c1f0010067f89 */ /* 0x000ea200000e0000 */
[----:B------:R-:W4:Y:S01]  /*3900*/  MUFU.TANH R19, R19 ;  /* 0x0000001300137308 */ /* 0x000f220000002400 */
[----:B------:R-:W-:Y:S01]  /*3910*/  FMUL.FTZ R23, R42, c[0x0][0x320] ;  /* 0x0000c8002a177a20 */ /* 0x000fe20000410000 */
[----:B---3--:R-:W-:Y:S01]  /*3920*/  FSEL R0, R5, -INF , P0 ;  /* 0xff80000005007808 */ /* 0x008fe20000000000 */
[----:B------:R-:W-:Y:S01]  /*3930*/  FMUL.FTZ R60, R60, c[0x0][0x320] ;  /* 0x0000c8003c3c7a20 */ /* 0x000fe20000410000 */
[----:B------:R-:W-:Y:S01]  /*3940*/  ISETP.GT.AND P0, PT, R15, 0x8, PT ;  /* 0x000000080f00780c */ /* 0x000fe20003f04270 */
[----:B------:R-:W-:Y:S01]  /*3950*/  FMUL.FTZ R14, R61, c[0x0][0x320] ;  /* 0x0000c8003d0e7a20 */ /* 0x000fe20000410000 */
[----:B------:R-:W-:Y:S01]  /*3960*/  HMMA.16816.F32.BF16 R72, R8, R34, R72 ;  /* 0x000000220848723c */ /* 0x000fe20000041848 */
[----:B------:R-:W-:Y:S01]  /*3970*/  LDSM.16.MT88.4 R136, [R171+0x900] ;  /* 0x00090000ab88783b */ /* 0x000fe20000004200 */
[----:B------:R-:W3:Y:S01]  /*3980*/  MUFU.TANH R18, R18 ;  /* 0x0000001200127308 */ /* 0x000ee20000002400 */
[----:B-----5:R-:W-:Y:S01]  /*3990*/  FSEL R29, R21, -INF , P0 ;  /* 0xff800000151d7808 */ /* 0x020fe20000000000 */
[----:B------:R-:W-:Y:S01]  /*39a0*/  FMUL.FTZ R21, R43, c[0x0][0x320] ;  /* 0x0000c8002b157a20 */ /* 0x000fe20000410000 */
[----:B------:R-:W-:Y:S01]  /*39b0*/  ISETP.GT.AND P0, PT, R15, 0x9, PT ;  /* 0x000000090f00780c */ /* 0x000fe20003f04270 */
[----:B------:R-:W-:Y:S01]  /*39c0*/  FMUL.FTZ R56, R56, c[0x0][0x320] ;  /* 0x0000c80038387a20 */ /* 0x000fe20000410000 */
[----:B------:R-:W-:Y:S01]  /*39d0*/  LDSM.16.MT88.4 R40, [R135+0x2100] ;  /* 0x002100008728783b */ /* 0x000fe20000004200 */
[----:B------:R-:W-:Y:S01]  /*39e0*/  FMUL.FTZ R57, R57, c[0x0][0x320] ;  /* 0x0000c80039397a20 */ /* 0x000fe20000410000 */
[----:B-1----:R-:W-:Y:S01]  /*39f0*/  FSEL R27, R17, -INF , P0 ;  /* 0xff800000111b7808 */ /* 0x002fe20000000000 */
[----:B------:R-:W1:Y:S01]  /*3a00*/  MUFU.TANH R7, R60 ;  /* 0x0000003c00077308 */ /* 0x000e620000002400 */
[----:B------:R-:W-:Y:S01]  /*3a10*/  ISETP.GT.AND P0, PT, R15, 0x10, PT ;  /* 0x000000100f00780c */ /* 0x000fe20003f04270 */
[----:B------:R-:W-:-:S02]  /*3a20*/  FMUL.FTZ R8, R66, c[0x0][0x320] ;  /* 0x0000c80042087a20 */ /* 0x000fc40000410000 */
[----:B------:R-:W-:Y:S01]  /*3a30*/  FMUL.FTZ R52, R52, c[0x0][0x320] ;  /* 0x0000c80034347a20 */ /* 0x000fe20000410000 */
[----:B----4-:R-:W-:Y:S01]  /*3a40*/  FSEL R19, R19, -INF , P0 ;  /* 0xff80000013137808 */ /* 0x010fe20000000000 */
[----:B------:R-:W-:Y:S01]  /*3a50*/  FMUL.FTZ R53, R53, c[0x0][0x320] ;  /* 0x0000c80035357a20 */ /* 0x000fe20000410000 */
[----:B------:R-:W-:Y:S01]  /*3a60*/  ISETP.GT.AND P0, PT, R15, 0x11, PT ;  /* 0x000000110f00780c */ /* 0x000fe20003f04270 */
[----:B------:R-:W4:Y:S01]  /*3a70*/  MUFU.TANH R14, R14 ;  /* 0x0000000e000e7308 */ /* 0x000f220000002400 */
[----:B--2---:R-:W-:Y:S02]  /*3a80*/  IMAD.IADD R13, R13, 0x1, R6 ;  /* 0x000000010d0d7824 */ /* 0x004fe400078e0206 */
[----:B---3--:R-:W-:Y:S01]  /*3a90*/  FSEL R17, R18, -INF , P0 ;  /* 0xff80000012117808 */ /* 0x008fe20000000000 */
[----:B------:R-:W-:Y:S01]  /*3aa0*/  FMUL.FTZ R11, R62, c[0x0][0x320] ;  /* 0x0000c8003e0b7a20 */ /* 0x000fe20000410000 */
[----:B------:R-:W-:Y:S01]  /*3ab0*/  ISETP.GT.AND P0, PT, R15, 0x18, PT ;  /* 0x000000180f00780c */ /* 0x000fe20003f04270 */
[----:B------:R-:W-:Y:S01]  /*3ac0*/  FMUL.FTZ R72, R72, c[0x0][0x320] ;  /* 0x0000c80048487a20 */ /* 0x000fe20000410000 */
[----:B------:R-:W-:Y:S01]  /*3ad0*/  IMNMX R12, R12, R13, PT ;  /* 0x0000000d0c0c7217 */ /* 0x000fe20003800200 */
[----:B------:R-:W2:Y:S01]  /*3ae0*/  MUFU.TANH R165, R56 ;  /* 0x0000003800a57308 */ /* 0x000ea20000002400 */
[----:B-1----:R-:W-:Y:S01]  /*3af0*/  FSEL R7, R7, -INF , P0 ;  /* 0xff80000007077808 */ /* 0x002fe20000000000 */
[----:B------:R-:W-:Y:S01]  /*3b00*/  FMUL.FTZ R73, R73, c[0x0][0x320] ;  /* 0x0000c80049497a20 */ /* 0x000fe20000410000 */
[----:B------:R-:W-:Y:S01]  /*3b10*/  ISETP.GT.AND P0, PT, R15, 0x19, PT ;  /* 0x000000190f00780c */ /* 0x000fe20003f04270 */
[----:B------:R-:W-:-:S02]  /*3b20*/  FMUL.FTZ R13, R67, c[0x0][0x320] ;  /* 0x0000c800430d7a20 */ /* 0x000fc40000410000 */
[----:B------:R-:W-:Y:S01]  /*3b30*/  FMUL.FTZ R9, R63, c[0x0][0x320] ;  /* 0x0000c8003f097a20 */ /* 0x000fe20000410000 */
[----:B------:R-:W-:Y:S01]  /*3b40*/  LDSM.16.MT88.4 R64, [R163+0x2100] ;  /* 0x00210000a340783b */ /* 0x000fe20000004200 */
[----:B----4-:R-:W-:Y:S01]  /*3b50*/  FSEL R5, R14, -INF , P0 ;  /* 0xff8000000e057808 */ /* 0x010fe20000000000 */
[----:B------:R-:W1:Y:S01]  /*3b60*/  MUFU.TANH R211, R57 ;  /* 0x0000003900d37308 */ /* 0x000e620000002400 */
[----:B------:R-:W-:Y:S01]  /*3b70*/  ISETP.GT.AND P0, PT, R15, 0x20, PT ;  /* 0x000000200f00780c */ /* 0x000fe20003f04270 */
[----:B------:R-:W-:Y:S02]  /*3b80*/  FMUL.FTZ R58, R58, c[0x0][0x320] ;  /* 0x0000c8003a3a7a20 */ /* 0x000fe40000410000 */
[----:B------:R-:W-:Y:S01]  /*3b90*/  FMUL.FTZ R59, R59, c[0x0][0x320] ;  /* 0x0000c8003b3b7a20 */ /* 0x000fe20000410000 */
[----:B------:R-:W-:Y:S01]  /*3ba0*/  FSEL R213, R213, -INF , P0 ;  /* 0xff800000d5d57808 */ /* 0x000fe20000000000 */
[----:B------:R-:W-:Y:S01]  /*3bb0*/  FMUL.FTZ R54, R54, c[0x0][0x320] ;  /* 0x0000c80036367a20 */ /* 0x000fe20000410000 */
[----:B------:R-:W-:Y:S01]  /*3bc0*/  ISETP.GT.AND P0, PT, R15, 0x21, PT ;  /* 0x000000210f00780c */ /* 0x000fe20003f04270 */
[----:B------:R-:W3:Y:S01]  /*3bd0*/  MUFU.TANH R193, R52 ;  /* 0x0000003400c17308 */ /* 0x000ee20000002400 */
[----:B------:R-:W-:-:S02]  /*3be0*/  FMUL.FTZ R55, R55, c[0x0][0x320] ;  /* 0x0000c80037377a20 */ /* 0x000fc40000410000 */
[----:B------:R-:W-:Y:S01]  /*3bf0*/  FSEL R167, R167, -INF , P0 ;  /* 0xff800000a7a77808 */ /* 0x000fe20000000000 */
[----:B------:R-:W-:Y:S01]  /*3c00*/  FMUL.FTZ R74, R74, c[0x0][0x320] ;  /* 0x0000c8004a4a7a20 */ /* 0x000fe20000410000 */
[----:B------:R-:W-:Y:S01]  /*3c10*/  ISETP.GT.AND P0, PT, R15, 0x28, PT ;  /* 0x000000280f00780c */ /* 0x000fe20003f04270 */
[----:B------:R-:W-:Y:S02]  /*3c20*/  FMUL.FTZ R75, R75, c[0x0][0x320] ;  /* 0x0000c8004b4b7a20 */ /* 0x000fe40000410000 */
[----:B------:R-:W4:Y:S01]  /*3c30*/  MUFU.TANH R183, R53 ;  /* 0x0000003500b77308 */ /* 0x000f220000002400 */
[----:B--2---:R-:W-:Y:S02]  /*3c40*/  FSEL R165, R165, -INF , P0 ;  /* 0xff800000a5a57808 */ /* 0x004fe40000000000 */
[----:B------:R-:W-:-:S04]  /*3c50*/  ISETP.GT.AND P0, PT, R15, 0x29, PT ;  /* 0x000000290f00780c */ /* 0x000fc80003f04270 */
[----:B-1----:R-:W-:Y:S01]  /*3c60*/  FSEL R211, R211, -INF , P0 ;  /* 0xff800000d3d37808 */ /* 0x002fe20000000000 */
[----:B------:R-:W1:Y:S01]  /*3c70*/  MUFU.TANH R181, R72 ;  /* 0x0000004800b57308 */ /* 0x000e620000002400 */
[----:B------:R-:W-:-:S04]  /*3c80*/  ISETP.GT.AND P0, PT, R15, 0x30, PT ;  /* 0x000000300f00780c */ /* 0x000fc80003f04270 */
[----:B---3--:R-:W-:Y:S02]  /*3c90*/  FSEL R193, R193, -INF , P0 ;  /* 0xff800000c1c17808 */ /* 0x008fe40000000000 */
[----:B------:R-:W-:Y:S01]  /*3ca0*/  ISETP.GT.AND P0, PT, R15, 0x31, PT ;  /* 0x000000310f00780c */ /* 0x000fe20003f04270 */
[----:B------:R-:W2:Y:S03]  /*3cb0*/  MUFU.TANH R179, R73 ;  /* 0x0000004900b37308 */ /* 0x000ea60000002400 */
[----:B----4-:R-:W-:Y:S02]  /*3cc0*/  FSEL R183, R183, -INF , P0 ;  /* 0xff800000b7b77808 */ /* 0x010fe40000000000 */
[----:B------:R-:W-:-:S03]  /*3cd0*/  ISETP.GT.AND P0, PT, R15, 0x38, PT ;  /* 0x000000380f00780c */ /* 0x000fc60003f04270 */
[----:B------:R-:W3:Y:S01]  /*3ce0*/  MUFU.TANH R23, R23 ;  /* 0x0000001700177308 */ /* 0x000ee20000002400 */
[----:B-1----:R-:W-:Y:S02]  /*3cf0*/  FSEL R181, R181, -INF , P0 ;  /* 0xff800000b5b57808 */ /* 0x002fe40000000000 */
[----:B------:R-:W-:-:S04]  /*3d00*/  ISETP.GT.AND P0, PT, R15, 0x39, PT ;  /* 0x000000390f00780c */ /* 0x000fc80003f04270 */
[----:B--2---:R-:W-:Y:S01]  /*3d10*/  FSEL R179, R179, -INF , P0 ;  /* 0xff800000b3b37808 */ /* 0x004fe20000000000 */
[----:B------:R-:W1:Y:S01]  /*3d20*/  MUFU.TANH R21, R21 ;  /* 0x0000001500157308 */ /* 0x000e620000002400 */
[----:B------:R-:W-:-:S04]  /*3d30*/  ISETP.GT.AND P0, PT, R12, RZ, PT ;  /* 0x000000ff0c00720c */ /* 0x000fc80003f04270 */
[----:B------:R-:W-:Y:S02]  /*3d40*/  FSEL R6, R2, -INF , P0 ;  /* 0xff80000002067808 */ /* 0x000fe40000000000 */
[----:B------:R-:W-:Y:S01]  /*3d50*/  FMNMX.FTZ R2, R25, R0, !PT ;  /* 0x0000000019027209 */ /* 0x000fe20007810000 */
[----:B------:R-:W2:Y:S01]  /*3d60*/  MUFU.TANH R8, R8 ;  /* 0x0000000800087308 */ /* 0x000ea20000002400 */
[C---:B------:R-:W-:Y:S02]  /*3d70*/  ISETP.GT.AND P0, PT, R12.reuse, 0x1, PT ;  /* 0x000000010c00780c */ /* 0x040fe40003f04270 */
[----:B------:R-:W-:Y:S02]  /*3d80*/  FMNMX.FTZ R2, R29, R2, !PT ;  /* 0x000000021d027209 */ /* 0x000fe40007810000 */
[----:B------:R-:W-:Y:S02]  /*3d90*/  FSEL R31, R31, -INF , P0 ;  /* 0xff8000001f1f7808 */ /* 0x000fe40000000000 */
[----:B------:R-:W-:Y:S01]  /*3da0*/  ISETP.GT.AND P0, PT, R12, 0x8, PT ;  /* 0x000000080c00780c */ /* 0x000fe20003f04270 */
[----:B------:R-:W4:Y:S01]  /*3db0*/  MUFU.TANH R13, R13 ;  /* 0x0000000d000d7308 */ /* 0x000f220000002400 */
[----:B------:R-:W-:-:S02]  /*3dc0*/  FMNMX.FTZ R2, R27, R2, !PT ;  /* 0x000000021b027209 */ /* 0x000fc40007810000 */
[----:B---3--:R-:W-:Y:S02]  /*3dd0*/  FSEL R23, R23, -INF , P0 ;  /* 0xff80000017177808 */ /* 0x008fe40000000000 */
[----:B------:R-:W-:Y:S02]  /*3de0*/  FMNMX.FTZ R2, R19, R2, !PT ;  /* 0x0000000213027209 */ /* 0x000fe40007810000 */
[C---:B------:R-:W-:Y:S01]  /*3df0*/  ISETP.GT.AND P0, PT, R12.reuse, 0x9, PT ;  /* 0x000000090c00780c */ /* 0x040fe20003f04270 */
[----:B------:R-:W3:Y:S01]  /*3e00*/  MUFU.TANH R11, R11 ;  /* 0x0000000b000b7308 */ /* 0x000ee20000002400 */
[----:B------:R-:W-:Y:S02]  /*3e10*/  FMNMX.FTZ R2, R17, R2, !PT ;  /* 0x0000000211027209 */ /* 0x000fe40007810000 */
[----:B-1----:R-:W-:Y:S02]  /*3e20*/  FSEL R21, R21, -INF , P0 ;  /* 0xff80000015157808 */ /* 0x002fe40000000000 */
[----:B------:R-:W-:-:S02]  /*3e30*/  ISETP.GT.AND P0, PT, R12, 0x10, PT ;  /* 0x000000100c00780c */ /* 0x000fc40003f04270 */
[----:B------:R-:W-:Y:S01]  /*3e40*/  FMNMX.FTZ R2, R7, R2, !PT ;  /* 0x0000000207027209 */ /* 0x000fe20007810000 */
[----:B------:R-:W1:Y:S01]  /*3e50*/  MUFU.TANH R9, R9 ;  /* 0x0000000900097308 */ /* 0x000e620000002400 */
[----:B--2---:R-:W-:Y:S02]  /*3e60*/  FSEL R15, R8, -INF , P0 ;  /* 0xff800000080f7808 */ /* 0x004fe40000000000 */
[----:B------:R-:W-:Y:S02]  /*3e70*/  ISETP.GT.AND P0, PT, R12, 0x11, PT ;  /* 0x000000110c00780c */ /* 0x000fe40003f04270 */
[----:B------:R-:W-:Y:S02]  /*3e80*/  FMNMX.FTZ R2, R5, R2, !PT ;  /* 0x0000000205027209 */ /* 0x000fe40007810000 */
[----:B------:R-:W-:Y:S01]  /*3e90*/  FMNMX.FTZ R8, R6, R31, !PT ;  /* 0x0000001f06087209 */ /* 0x000fe20007810000 */
[----:B------:R-:W2:Y:S01]  /*3ea0*/  MUFU.TANH R195, R58 ;  /* 0x0000003a00c37308 */ /* 0x000ea20000002400 */
[----:B----4-:R-:W-:-:S02]  /*3eb0*/  FSEL R13, R13, -INF , P0 ;  /* 0xff8000000d0d7808 */ /* 0x010fc40000000000 */
[C---:B------:R-:W-:Y:S02]  /*3ec0*/  ISETP.GT.AND P0, PT, R12.reuse, 0x18, PT ;  /* 0x000000180c00780c */ /* 0x040fe40003f04270 */
[----:B------:R-:W-:Y:S02]  /*3ed0*/  FMNMX.FTZ R2, R213, R2, !PT ;  /* 0x00000002d5027209 */ /* 0x000fe40007810000 */
[----:B------:R-:W-:Y:S01]  /*3ee0*/  FMNMX.FTZ R8, R23, R8, !PT ;  /* 0x0000000817087209 */ /* 0x000fe20007810000 */
[----:B------:R4:W5:Y:S01]  /*3ef0*/  MUFU.TANH R175, R59 ;  /* 0x0000003b00af7308 */ /* 0x0009620000002400 */
[----:B---3--:R-:W-:Y:S02]  /*3f00*/  FSEL R11, R11, -INF , P0 ;  /* 0xff8000000b0b7808 */ /* 0x008fe40000000000 */
[----:B------:R-:W-:Y:S02]  /*3f10*/  FMNMX.FTZ R2, R167, R2, !PT ;  /* 0x00000002a7027209 */ /* 0x000fe40007810000 */
[----:B------:R-:W-:-:S02]  /*3f20*/  ISETP.GT.AND P0, PT, R12, 0x19, PT ;  /* 0x000000190c00780c */ /* 0x000fc40003f04270 */
[----:B------:R-:W-:Y:S01]  /*3f30*/  FMNMX.FTZ R8, R21, R8, !PT ;  /* 0x0000000815087209 */ /* 0x000fe20007810000 */
[----:B------:R-:W3:Y:S01]  /*3f40*/  MUFU.TANH R177, R54 ;  /* 0x0000003600b17308 */ /* 0x000ee20000002400 */
[----:B------:R-:W-:Y:S02]  /*3f50*/  FMNMX.FTZ R2, R165, R2, !PT ;  /* 0x00000002a5027209 */ /* 0x000fe40007810000 */
[----:B-1----:R-:W-:Y:S02]  /*3f60*/  FSEL R9, R9, -INF , P0 ;  /* 0xff80000009097808 */ /* 0x002fe40000000000 */
[----:B------:R-:W-:Y:S02]  /*3f70*/  FMNMX.FTZ R8, R15, R8, !PT ;  /* 0x000000080f087209 */ /* 0x000fe40007810000 */
[----:B------:R-:W-:Y:S01]  /*3f80*/  ISETP.GT.AND P0, PT, R12, 0x20, PT ;  /* 0x000000200c00780c */ /* 0x000fe20003f04270 */
[----:B------:R-:W1:Y:S01]  /*3f90*/  MUFU.TANH R143, R55 ;  /* 0x00000037008f7308 */ /* 0x000e620000002400 */
[----:B------:R-:W-:Y:S01]  /*3fa0*/  FMNMX.FTZ R2, R211, R2, !PT ;  /* 0x00000002d3027209 */ /* 0x000fe20007810000 */
[----:B----4-:R-:W-:Y:S01]  /*3fb0*/  LDSM.16.MT88.4 R56, [R134+0x2100] ;  /* 0x002100008638783b */ /* 0x010fe20000004200 */
[----:B------:R-:W-:-:S02]  /*3fc0*/  FMNMX.FTZ R8, R13, R8, !PT ;  /* 0x000000080d087209 */ /* 0x000fc40007810000 */
[----:B------:R-:W-:Y:S02]  /*3fd0*/  FSEL R203, R203, -INF , P0 ;  /* 0xff800000cbcb7808 */ /* 0x000fe40000000000 */
[C---:B------:R-:W-:Y:S01]  /*3fe0*/  ISETP.GT.AND P0, PT, R12.reuse, 0x21, PT ;  /* 0x000000210c00780c */ /* 0x040fe20003f04270 */
[----:B------:R-:W4:Y:S01]  /*3ff0*/  MUFU.TANH R141, R74 ;  /* 0x0000004a008d7308 */ /* 0x000f220000002400 */
[----:B------:R-:W-:Y:S02]  /*4000*/  FMNMX.FTZ R2, R193, R2, !PT ;  /* 0x00000002c1027209 */ /* 0x000fe40007810000 */
[----:B------:R-:W-:Y:S02]  /*4010*/  FMNMX.FTZ R8, R11, R8, !PT ;  /* 0x000000080b087209 */ /* 0x000fe40007810000 */
[----:B------:R-:W-:Y:S02]  /*4020*/  FSEL R173, R173, -INF , P0 ;  /* 0xff800000adad7808 */ /* 0x000fe40000000000 */
[----:B------:R-:W-:Y:S01]  /*4030*/  ISETP.GT.AND P0, PT, R12, 0x28, PT ;  /* 0x000000280c00780c */ /* 0x000fe20003f04270 */
[----:B------:R1:W1:Y:S01]  /*4040*/  MUFU.TANH R169, R75 ;  /* 0x0000004b00a97308 */ /* 0x0002620000002400 */
[----:B------:R-:W-:-:S02]  /*4050*/  FMNMX.FTZ R2, R183, R2, !PT ;  /* 0x00000002b7027209 */ /* 0x000fc40007810000 */
[----:B------:R-:W-:Y:S02]  /*4060*/  FMNMX.FTZ R8, R9, R8, !PT ;  /* 0x0000000809087209 */ /* 0x000fe40007810000 */
[----:B--2---:R-:W-:Y:S02]  /*4070*/  FSEL R195, R195, -INF , P0 ;  /* 0xff800000c3c37808 */ /* 0x004fe40000000000 */
[----:B------:R-:W-:Y:S02]  /*4080*/  FMNMX.FTZ R2, R181, R2, !PT ;  /* 0x00000002b5027209 */ /* 0x000fe40007810000 */
[----:B------:R-:W-:Y:S02]  /*4090*/  ISETP.GT.AND P0, PT, R12, 0x29, PT ;  /* 0x000000290c00780c */ /* 0x000fe40003f04270 */
[----:B------:R-:W-:Y:S02]  /*40a0*/  FMNMX.FTZ R8, R203, R8, !PT ;  /* 0x00000008cb087209 */ /* 0x000fe40007810000 */
[----:B------:R-:W-:-:S02]  /*40b0*/  FMNMX.FTZ R2, R179, R2, !PT ;  /* 0x00000002b3027209 */ /* 0x000fc40007810000 */
[----:B-----5:R-:W-:Y:S01]  /*40c0*/  FSEL R175, R175, -INF , P0 ;  /* 0xff800000afaf7808 */ /* 0x020fe20000000000 */
[----:B-1----:R-:W-:Y:S01]  /*40d0*/  LDSM.16.MT88.4 R72, [R135+0x4100] ;  /* 0x004100008748783b */ /* 0x002fe20000004200 */
[----:B------:R-:W-:Y:S02]  /*40e0*/  FMNMX.FTZ R8, R173, R8, !PT ;  /* 0x00000008ad087209 */ /* 0x000fe40007810000 */
[C---:B------:R-:W-:Y:S01]  /*40f0*/  ISETP.GT.AND P0, PT, R12.reuse, 0x30, PT ;  /* 0x000000300c00780c */ /* 0x040fe20003f04270 */
[----:B------:R-:W1:Y:S01]  /*4100*/  SHFL.BFLY PT, R33, R2, 0x2, 0x1f ;  /* 0x0c401f0002217f89 */ /* 0x000e6200000e0000 */
[----:B------:R-:W-:Y:S02]  /*4110*/  FMNMX.FTZ R8, R195, R8, !PT ;  /* 0x00000008c3087209 */ /* 0x000fe40007810000 */
[----:B---3--:R-:W-:Y:S02]  /*4120*/  FSEL R177, R177, -INF , P0 ;  /* 0xff800000b1b17808 */ /* 0x008fe40000000000 */
[----:B------:R-:W-:-:S02]  /*4130*/  ISETP.GT.AND P0, PT, R12, 0x31, PT ;  /* 0x000000310c00780c */ /* 0x000fc40003f04270 */
[----:B------:R-:W-:Y:S02]  /*4140*/  FMNMX.FTZ R8, R175, R8, !PT ;  /* 0x00000008af087209 */ /* 0x000fe40007810000 */
[----:B------:R-:W-:Y:S02]  /*4150*/  FSEL R143, R143, -INF , P0 ;  /* 0xff8000008f8f7808 */ /* 0x000fe40000000000 */
[C---:B------:R-:W-:Y:S02]  /*4160*/  ISETP.GT.AND P0, PT, R12.reuse, 0x38, PT ;  /* 0x000000380c00780c */ /* 0x040fe40003f04270 */
[----:B------:R-:W-:Y:S02]  /*4170*/  FMNMX.FTZ R8, R177, R8, !PT ;  /* 0x00000008b1087209 */ /* 0x000fe40007810000 */
[----:B----4-:R-:W-:Y:S02]  /*4180*/  FSEL R141, R141, -INF , P0 ;  /* 0xff8000008d8d7808 */ /* 0x010fe40000000000 */
[----:B------:R-:W-:-:S02]  /*4190*/  ISETP.GT.AND P0, PT, R12, 0x39, PT ;  /* 0x000000390c00780c */ /* 0x000fc40003f04270 */
[----:B------:R-:W-:Y:S02]  /*41a0*/  FMNMX.FTZ R8, R143, R8, !PT ;  /* 0x000000088f087209 */ /* 0x000fe40007810000 */
[----:B------:R-:W-:Y:S02]  /*41b0*/  FSEL R169, R169, -INF , P0 ;  /* 0xff800000a9a97808 */ /* 0x000fe40000000000 */
        /* <DEDUP_REMOVED lines=16> */
[--C-:B------:R-:W-:Y:S01]  /*42c0*/  FFMA.FTZ R151, R7, c[0x0][0x2d0], -R140.reuse ;  /* 0x0000b40007977a23 */ /* 0x100fe2000001088c */
[----:B------:R-:W-:Y:S01]  /*42d0*/  LDSM.16.MT88.4 R24, [R171+0x2900] ;  /* 0x00290000ab18783b */ /* 0x000fe20000004200 */
[----:B------:R-:W-:-:S02]  /*42e0*/  FFMA.FTZ R148, R5, c[0x0][0x2d0], -R140 ;  /* 0x0000b40005947a23 */ /* 0x000fc4000001088c */
[--C-:B------:R-:W-:Y:S02]  /*42f0*/  FFMA.FTZ R157, R19, c[0x0][0x2d0], -R140.reuse ;  /* 0x0000b400139d7a23 */ /* 0x100fe4000001088c */
[--C-:B------:R-:W-:Y:S01]  /*4300*/  FFMA.FTZ R152, R17, c[0x0][0x2d0], -R140.reuse ;  /* 0x0000b40011987a23 */ /* 0x100fe2000001088c */
[----:B------:R-:W2:Y:S01]  /*4310*/  MUFU.EX2 R159, R159 ;  /* 0x0000009f009f7308 */ /* 0x000ea20000000800 */
[----:B------:R-:W-:Y:S01]  /*4320*/  LDSM.16.MT88.4 R16, [R134+0x2900] ;  /* 0x002900008610783b */ /* 0x000fe20000004200 */
        /* <DEDUP_REMOVED lines=11> */
[--C-:B------:R-:W-:Y:S01]  /*43e0*/  FFMA.FTZ R183, R183, c[0x0][0x2d0], -R140.reuse ;  /* 0x0000b400b7b77a23 */ /* 0x100fe2000001088c */
[----:B------:R-:W-:Y:S01]  /*43f0*/  PLOP3.LUT P0, PT, PT, PT, UP0, 0x40, 0x0 ;  /* 0x000000000000781c */ /* 0x000fe20003f0e808 */
[----:B------:R-:W-:Y:S01]  /*4400*/  FFMA.FTZ R176, R181, c[0x0][0x2d0], -R140 ;  /* 0x0000b400b5b07a23 */ /* 0x000fe2000001088c */
[----:B------:R-:W1:Y:S01]  /*4410*/  MUFU.EX2 R153, R153 ;  /* 0x0000009900997308 */ /* 0x000e620000000800 */
[--C-:B------:R-:W-:Y:S01]  /*4420*/  FFMA.FTZ R161, R6, c[0x0][0x2d0], -R168.reuse ;  /* 0x0000b40006a17a23 */ /* 0x100fe200000108a8 */
[----:B--2---:R-:W-:Y:S01]  /*4430*/  F2FP.BF16.PACK_AB R96, R158, R159 ;  /* 0x0000009f9e60723e */ /* 0x004fe200000010ff */
[--C-:B------:R-:W-:Y:S01]  /*4440*/  FFMA.FTZ R160, R31, c[0x0][0x2d0], -R168.reuse ;  /* 0x0000b4001fa07a23 */ /* 0x100fe200000108a8 */
[----:B------:R-:W2:Y:S01]  /*4450*/  LDSM.16.MT88.4 R4, [R4+0x4100] ;  /* 0x004100000404783b */ /* 0x000ea20000004200 */
[----:B------:R-:W-:-:S02]  /*4460*/  FFMA.FTZ R162, R23, c[0x0][0x2d0], -R168 ;  /* 0x0000b40017a27a23 */ /* 0x000fc400000108a8 */
[--C-:B------:R-:W-:Y:S01]  /*4470*/  FFMA.FTZ R155, R21, c[0x0][0x2d0], -R168.reuse ;  /* 0x0000b400159b7a23 */ /* 0x100fe200000108a8 */
[----:B------:R-:W-:Y:S01]  /*4480*/  MUFU.EX2 R161, R161 ;  /* 0x000000a100a17308 */ /* 0x000fe20000000800 */
[--C-:B------:R-:W-:Y:S01]  /*4490*/  FFMA.FTZ R150, R11, c[0x0][0x2d0], -R168.reuse ;  /* 0x0000b4000b967a23 */ /* 0x100fe200000108a8 */
[----:B------:R-:W-:Y:S01]  /*44a0*/  LDSM.16.MT88.4 R20, [R135+0x900] ;  /* 0x000900008714783b */ /* 0x000fe20000004200 */
[--C-:B------:R-:W-:Y:S02]  /*44b0*/  FFMA.FTZ R3, R9, c[0x0][0x2d0], -R168.reuse ;  /* 0x0000b40009037a23 */ /* 0x100fe400000108a8 */
[--C-:B------:R-:W-:Y:S01]  /*44c0*/  FFMA.FTZ R154, R15, c[0x0][0x2d0], -R168.reuse ;  /* 0x0000b4000f9a7a23 */ /* 0x100fe200000108a8 */
[----:B------:R-:W3:Y:S01]  /*44d0*/  LDSM.16.MT88.4 R8, [R135+0x2900] ;  /* 0x002900008708783b */ /* 0x000ee20000004200 */
[--C-:B------:R-:W-:Y:S01]  /*44e0*/  FFMA.FTZ R149, R13, c[0x0][0x2d0], -R168.reuse ;  /* 0x0000b4000d957a23 */ /* 0x100fe200000108a8 */
[----:B------:R-:W4:Y:S01]  /*44f0*/  MUFU.EX2 R160, R160 ;  /* 0x000000a000a07308 */ /* 0x000f220000000800 */
[----:B-1----:R-:W-:Y:S01]  /*4500*/  F2FP.BF16.PACK_AB R98, R153, R156 ;  /* 0x0000009c9962723e */ /* 0x002fe200000010ff */
[----:B------:R-:W1:Y:S01]  /*4510*/  LDSM.16.MT88.4 R12, [R163+0x2900] ;  /* 0x00290000a30c783b */ /* 0x000e620000004200 */
[----:B------:R-:W-:-:S02]  /*4520*/  FFMA.FTZ R170, R203, c[0x0][0x2d0], -R168 ;  /* 0x0000b400cbaa7a23 */ /* 0x000fc400000108a8 */
[--C-:B------:R-:W-:Y:S01]  /*4530*/  FFMA.FTZ R173, R173, c[0x0][0x2d0], -R168.reuse ;  /* 0x0000b400adad7a23 */ /* 0x100fe200000108a8 */
[----:B------:R-:W-:Y:S01]  /*4540*/  LDSM.16.MT88.4 R28, [R163+0x900] ;  /* 0x00090000a31c783b */ /* 0x000fe20000004200 */
[--C-:B------:R-:W-:Y:S01]  /*4550*/  FFMA.FTZ R172, R195, c[0x0][0x2d0], -R168.reuse ;  /* 0x0000b400c3ac7a23 */ /* 0x100fe200000108a8 */
[----:B------:R-:W-:Y:S01]  /*4560*/  MUFU.EX2 R162, R162 ;  /* 0x000000a200a27308 */ /* 0x000fe20000000800 */
[----:B------:R-:W-:Y:S02]  /*4570*/  FFMA.FTZ R175, R175, c[0x0][0x2d0], -R168 ;  /* 0x0000b400afaf7a23 */ /* 0x000fe400000108a8 */
[----:B------:R-:W-:Y:S02]  /*4580*/  FFMA.FTZ R203, R179, c[0x0][0x2d0], -R140 ;  /* 0x0000b400b3cb7a23 */ /* 0x000fe4000001088c */
[--C-:B------:R-:W-:Y:S02]  /*4590*/  FFMA.FTZ R177, R177, c[0x0][0x2d0], -R168.reuse ;  /* 0x0000b400b1b17a23 */ /* 0x100fe400000108a8 */
[--C-:B------:R-:W-:Y:S01]  /*45a0*/  FFMA.FTZ R178, R143, c[0x0][0x2d0], -R168.reuse ;  /* 0x0000b4008fb27a23 */ /* 0x100fe200000108a8 */
[----:B------:R-:W5:Y:S01]  /*45b0*/  MUFU.EX2 R155, R155 ;  /* 0x0000009b009b7308 */ /* 0x000f620000000800 */
[----:B----4-:R-:W-:Y:S01]  /*45c0*/  F2FP.BF16.PACK_AB R97, R160, R161 ;  /* 0x000000a1a061723e */ /* 0x010fe200000010ff */
        /* <DEDUP_REMOVED lines=9> */
[----:B------:R-:W4:Y:S01]  /*4660*/  MUFU.EX2 R152, R152 ;  /* 0x0000009800987308 */ /* 0x000f220000000800 */
        /* <DEDUP_REMOVED lines=198> */
[----:B------:R-:W-:Y:S01]  /*52d0*/  SHF.L.U64.HI R10, R206, 0x1, R147 ;  /* 0x00000001ce0a7819 */ /* 0x000fe20000010293 */
        /* <DEDUP_REMOVED lines=8> */
[----:B------:R-:W-:Y:S02]  /*5360*/  IMAD.IADD R7, R9, 0x1, R6 ;  /* 0x0000000109077824 */ /* 0x000fe400078e0206 */
[----:B------:R-:W-:Y:S01]  /*5370*/  IMAD.MOV.U32 R6, RZ, RZ, R8 ;  /* 0x000000ffff067224 */ /* 0x000fe200078e0008 */
[----:B------:R-:W-:Y:S01]  /*5380*/  SEL R8, RZ, 0x10, P5 ;  /* 0x00000010ff087807 */ /* 0x000fe20002800000 */
[----:B------:R-:W-:-:S03]  /*5390*/  IMAD.SHL.U32 R9, R206, 0x2, RZ ;  /* 0x00000002ce097824 */ /* 0x000fc600078e00ff */
[----:B------:R-:W-:-:S04]  /*53a0*/  IADD3 R18, -R8, 0x10, RZ ;  /* 0x0000001008127810 */ /* 0x000fc80007ffe1ff */
[----:B------:R-:W-:Y:S02]  /*53b0*/  LOP3.LUT R18, R18, 0xf, RZ, 0xc0, !PT ;  /* 0x0000000f12127812 */ /* 0x000fe400078ec0ff */
[----:B--2---:R-:W-:Y:S01]  /*53c0*/  SHF.R.S32.HI R11, RZ, 0x1f, R198 ;  /* 0x0000001fff0b7819 */ /* 0x004fe200000114c6 */
[----:B------:R-:W-:Y:S01]  /*53d0*/  IMAD.WIDE.U32 R4, R198, c[0x0][0x1f0], R6 ;  /* 0x00007c00c6047a25 */ /* 0x000fe200078e0006 */
[----:B------:R-:W-:-:S03]  /*53e0*/  SHF.L.U64.HI R7, R205, 0x1, R132 ;  /* 0x00000001cd077819 */ /* 0x000fc60000010284 */
[----:B------:R-:W-:Y:S01]  /*53f0*/  IMAD R11, R11, c[0x0][0x1f0], RZ ;  /* 0x00007c000b0b7a24 */ /* 0x000fe200078e02ff */
[----:B------:R-:W-:Y:S01]  /*5400*/  IADD3 R4, P0, R4, UR20, RZ ;  /* 0x0000001404047c10 */ /* 0x000fe2000ff1e0ff */
[----:B------:R-:W-:Y:S02]  /*5410*/  IMAD.SHL.U32 R6, R205, 0x2, RZ ;  /* 0x00000002cd067824 */ /* 0x000fe400078e00ff */
[----:B------:R-:W-:-:S05]  /*5420*/  IMAD R11, R198, c[0x0][0x1f4], R11 ;  /* 0x00007d00c60b7a24 */ /* 0x000fca00078e020b */
[----:B------:R-:W-:Y:S02]  /*5430*/  IADD3.X R11, R5, UR17, R11, P0, !PT ;  /* 0x00000011050b7c10 */ /* 0x000fe400087fe40b */
[C---:B------:R-:W-:Y:S02]  /*5440*/  LEA R12, P0, R4.reuse, c[0x0][0x1c8], 0x1 ;  /* 0x00007200040c7a11 */ /* 0x040fe400078008ff */
        /* <DEDUP_REMOVED lines=30> */
.L_x_1553:
[----:B------:R-:W-:Y:S01]  /*5630*/  ULDC.64 UR4, c[0x0][0x2c8] ;  /* 0x0000b20000047ab9 */ /* 0x000fe20000000a00 */
[----:B------:R-:W0:Y:S01]  /*5640*/  LDGDEPBAR ;  /* 0x00000000000079af */ /* 0x000e220000000000 */
[----:B------:R-:W-:-:S04]  /*5650*/  UIMAD.WIDE.U32 UR22, UR15, UR4, URZ ;  /* 0x000000040f1672a5 */ /* 0x000fc8000f8e003f */
[----:B------:R-:W-:Y:S02]  /*5660*/  @UP1 USHF.R.U32.HI UR15, URZ, UR5, UR23 ;  /* 0x000000053f0f1299 */ /* 0x000fe40008011617 */
[----:B------:R-:W-:Y:S02]  /*5670*/  UIADD3 UR23, UR13, -0x2, URZ ;  /* 0xfffffffe0d177890 */ /* 0x000fe4000fffe03f */
[----:B------:R-:W-:Y:S02]  /*5680*/  UIADD3 UR15, UR15, UR9, -UR12 ;  /* 0x000000090f0f7290 */ /* 0x000fe4000fffe80c */
[----:B------:R-:W-:Y:S02]  /*5690*/  UMOV UR13, URZ ;  /* 0x0000003f000d7c82 */ /* 0x000fe40008000000 */
[----:B------:R-:W-:Y:S02]  /*56a0*/  USHF.R.S32.HI UR4, URZ, 0x1f, UR15 ;  /* 0x0000001f3f047899 */ /* 0x000fe4000801140f */
[----:B------:R-:W-:-:S02]  /*56b0*/  UMOV UR5, 0x1 ;  /* 0x0000000100057882 */ /* 0x000fc40000000000 */
[----:B------:R-:W-:-:S04]  /*56c0*/  ULEA.HI UR4, UR4, UR15, URZ, 0x6 ;  /* 0x0000000f04047291 */ /* 0x000fc8000f8f303f */
[----:B------:R-:W-:-:S04]  /*56d0*/  USHF.R.S32.HI UR22, URZ, 0x6, UR4 ;  /* 0x000000063f167899 */ /* 0x000fc80008011404 */
[----:B------:R-:W-:-:S04]  /*56e0*/  UISETP.LT.AND UP0, UPT, URZ, UR22, UPT ;  /* 0x000000163f00728c */ /* 0x000fc8000bf01270 */
[----:B------:R-:W-:-:S04]  /*56f0*/  USEL UR22, URZ, UR22, !UP0 ;  /* 0x000000163f167287 */ /* 0x000fc8000c000000 */
[----:B------:R-:W-:-:S06]  /*5700*/  UISETP.GE.AND UP0, UPT, UR23, UR22, UPT ;  /* 0x000000161700728c */ /* 0x000fcc000bf06270 */
[----:B------:R-:W-:-:S13]  /*5710*/  PLOP3.LUT P0, PT, PT, PT, UP0, 0x40, 0x0 ;  /* 0x000000000000781c */ /* 0x000fda0003f0e808 */
[----:B------:R-:W-:Y:S05]  /*5720*/  @P0 BRA `(.L_x_1554) ;  /* 0x0000363000000947 */ /* 0x000fea0003800000 */
        /* <DEDUP_REMOVED lines=15> */
.L_x_1557:
[----:B------:R-:W-:Y:S04]  /*5820*/  DEPBAR.LE SB0, 0x2 ;  /* 0x000080800000791a */ /* 0x000fe80000000000 */
[----:B------:R-:W-:Y:S01]  /*5830*/  BAR.SYNC.DEFER_BLOCKING 0x0 ;  /* 0x0000000000007b1d */ /* 0x000fe20000010000 */
[----:B------:R-:W-:Y:S01]  /*5840*/  MOV R2, UR5 ;  /* 0x0000000500027c02 */ /* 0x000fe20008000f00 */
[----:B------:R-:W-:Y:S04]  /*5850*/  UISETP.GE.AND UP0, UPT, UR23, 0x1, UPT ;  /* 0x000000011700788c */ /* 0x000fe8000bf06270 */
[C---:B------:R-:W-:Y:S02]  /*5860*/  IMAD R193, R2.reuse, 0x6000, R190 ;  /* 0x0000600002c17824 */ /* 0x040fe400078e02be */
[----:B------:R-:W-:Y:S01]  /*5870*/  IMAD R0, R2, 0x6000, R189 ;  /* 0x0000600002007824 */ /* 0x000fe200078e02bd */
[----:B------:R-:W-:Y:S02]  /*5880*/  PLOP3.LUT P0, PT, PT, PT, UP0, 0x80, 0x0 ;  /* 0x000000000000781c */ /* 0x000fe40003f0f008 */
[----:B------:R-:W-:Y:S02]  /*5890*/  IADD3 R2, R186, R193, RZ ;  /* 0x000000c1ba027210 */ /* 0x000fe40007ffe0ff */
[----:B------:R2:W3:Y:S04]  /*58a0*/  LDSM.16.M88.4 R140, [R0+0xc100] ;  /* 0x00c10000008c783b */ /* 0x0004e80000000200 */
[----:B-1----:R2:W1:Y:S04]  /*58b0*/  LDSM.16.M88.4 R144, [R0+0xc900] ;  /* 0x00c900000090783b */ /* 0x0024680000000200 */
[----:B------:R2:W4:Y:S04]  /*58c0*/  LDSM.16.M88.4 R148, [R0+0xd100] ;  /* 0x00d100000094783b */ /* 0x0005280000000200 */
[----:B------:R2:W1:Y:S04]  /*58d0*/  LDSM.16.M88.4 R152, [R0+0xd900] ;  /* 0x00d900000098783b */ /* 0x0004680000000200 */
[----:B------:R2:W1:Y:S04]  /*58e0*/  LDSM.16.M88.4 R136, [R191] ;  /* 0x00000000bf88783b */ /* 0x0004680000000200 */
[----:B------:R2:W1:Y:S04]  /*58f0*/  LDSM.16.M88.4 R156, [R187] ;  /* 0x00000000bb9c783b */ /* 0x0004680000000200 */
[----:B------:R2:W1:Y:S04]  /*5900*/  LDSM.16.M88.4 R160, [R2] ;  /* 0x0000000002a0783b */ /* 0x0004680000000200 */
[----:B------:R2:W1:Y:S04]  /*5910*/  LDSM.16.M88.4 R164, [R2+0x800] ;  /* 0x0008000002a4783b */ /* 0x0004680000000200 */
[----:B------:R2:W1:Y:S04]  /*5920*/  LDSM.16.M88.4 R168, [R2+0x1000] ;  /* 0x0010000002a8783b */ /* 0x0004680000000200 */
[----:B------:R2:W1:Y:S01]  /*5930*/  LDSM.16.M88.4 R172, [R2+0x1800] ;  /* 0x0018000002ac783b */ /* 0x0004620000000200 */
[----:B------:R-:W-:-:S05]  /*5940*/  @!P0 BRA `(.L_x_1555) ;  /* 0x000002f000008947 */ /* 0x000fca0003800000 */
        /* <DEDUP_REMOVED lines=13> */
[----:B--2---:R-:W-:Y:S04]  /*5a20*/  IADD3 R0, P0, R6, UR24, RZ ;  /* 0x0000001806007c10 */ /* 0x004fe8000ff1e0ff */
[----:B------:R-:W-:Y:S02]  /*5a30*/  IADD3.X R7, R7, UR14, R4, P0, !PT ;  /* 0x0000000e07077c10 */ /* 0x000fe400087fe404 */
[C---:B------:R-:W-:Y:S04]  /*5a40*/  LEA R13, P0, R0.reuse, c[0x0][0x1f8], 0x1 ;  /* 0x00007e00000d7a11 */ /* 0x040fe800078008ff */
[----:B------:R-:W-:Y:S01]  /*5a50*/  LEA.HI.X R12, R0, c[0x0][0x1fc], R7, 0x1, P0 ;  /* 0x00007f00000c7a11 */ /* 0x000fe200000f0c07 */
[----:B------:R-:W2:Y:S01]  /*5a60*/  SHFL.IDX PT, R6, R13, 0x1, 0x181f ;  /* 0x00381f000d067f89 */ /* 0x000ea200000e0000 */
[----:B------:R-:W-:Y:S03]  /*5a70*/  IADD3 R7, -R207, 0x10, RZ ;  /* 0x00000010cf077810 */ /* 0x000fe60007ffe1ff */
[----:B------:R-:W5:Y:S01]  /*5a80*/  SHFL.IDX PT, R0, R12, 0x1, 0x181f ;  /* 0x00381f000c007f89 */ /* 0x000f6200000e0000 */
[----:B------:R-:W-:Y:S03]  /*5a90*/  LOP3.LUT R7, R7, 0xf, RZ, 0xc0, !PT ;  /* 0x0000000f07077812 */ /* 0x000fe600078ec0ff */
[----:B------:R-:W4:Y:S04]  /*5aa0*/  SHFL.IDX PT, R5, R13, RZ, 0x181f ;  /* 0x00181fff0d057589 */ /* 0x000f2800000e0000 */
[----:B------:R3:W1:Y:S01]  /*5ab0*/  SHFL.IDX PT, R4, R12, RZ, 0x181f ;  /* 0x00181fff0c047589 */ /* 0x00066200000e0000 */
[----:B--2---:R-:W-:Y:S04]  /*5ac0*/  IADD3 R10, P1, P0, R11, R6, R216 ;  /* 0x000000060b0a7210 */ /* 0x004fe8000783e0d8 */
[----:B-----5:R-:W-:Y:S02]  /*5ad0*/  IADD3.X R11, RZ, R0, R217, P1, P0 ;  /* 0x00000000ff0b7210 */ /* 0x020fe40000fe04d9 */
[----:B------:R-:W-:Y:S04]  /*5ae0*/  IADD3 R8, P1, P0, R8, R6, R213 ;  /* 0x0000000608087210 */ /* 0x000fe8000783e0d5 */
[----:B------:R-:W-:Y:S02]  /*5af0*/  IADD3.X R9, RZ, R0, R214, P1, P0 ;  /* 0x00000000ff097210 */ /* 0x000fe40000fe04d6 */
[----:B------:R-:W-:Y:S04]  /*5b00*/  IADD3 R6, P1, P0, R7, R6, R210 ;  /* 0x0000000607067210 */ /* 0x000fe8000783e0d2 */
[----:B------:R-:W-:Y:S01]  /*5b10*/  IADD3.X R7, RZ, R0, R211, P1, P0 ;  /* 0x00000000ff077210 */ /* 0x000fe20000fe04d3 */
[----:B------:R-:W-:Y:S01]  /*5b20*/  IMAD.U32 R0, RZ, RZ, UR13 ;  /* 0x0000000dff007e24 */ /* 0x000fe2000f8e00ff */
[C---:B----4-:R-:W-:Y:S02]  /*5b30*/  IADD3 R14, P1, R5.reuse, R216, RZ ;  /* 0x000000d8050e7210 */ /* 0x050fe40007f3e0ff */
[----:B---3--:R-:W-:Y:S03]  /*5b40*/  IADD3 R12, P0, R5, R213, RZ ;  /* 0x000000d5050c7210 */ /* 0x008fe60007f1e0ff */
[C---:B-1----:R-:W-:Y:S01]  /*5b50*/  IMAD.X R15, R4.reuse, 0x1, R217, P1 ;  /* 0x00000001040f7824 */ /* 0x042fe200008e06d9 */
[----:B------:R-:W-:Y:S01]  /*5b60*/  ISETP.NE.U32.AND P1, PT, R215, RZ, PT ;  /* 0x000000ffd700720c */ /* 0x000fe20003f25070 */
[----:B------:R-:W-:Y:S01]  /*5b70*/  IMAD.X R13, R4, 0x1, R214, P0 ;  /* 0x00000001040d7824 */ /* 0x000fe200000e06d6 */
[----:B------:R-:W-:Y:S01]  /*5b80*/  IADD3 R16, P0, R5, R210, RZ ;  /* 0x000000d205107210 */ /* 0x000fe20007f1e0ff */
[----:B------:R-:W-:Y:S04]  /*5b90*/  IMAD R5, R0, 0x6000, R197 ;  /* 0x0000600000057824 */ /* 0x000fe800078e02c5 */
[----:B------:R-:W-:Y:S01]  /*5ba0*/  IMAD.X R17, R4, 0x1, R211, P0 ;  /* 0x0000000104117824 */ /* 0x000fe200000e06d3 */
[----:B------:R1:W-:Y:S01]  /*5bb0*/  LDGSTS.E.BYPASS.LTC128B.128 [R5], [R14.64], !P5 ;  /* 0x000000000e057fae */ /* 0x0003e2000e901d4a */
[----:B------:R-:W-:Y:S03]  /*5bc0*/  ISETP.NE.U32.AND P0, PT, R207, RZ, PT ;  /* 0x000000ffcf00720c */ /* 0x000fe60003f05070 */
[----:B------:R1:W-:Y:S04]  /*5bd0*/  LDGSTS.E.BYPASS.LTC128B.128 [R5+0x2000], [R12.64], !P4 ;  /* 0x020000000c057fae */ /* 0x0003e8000e101d4a */
[----:B------:R1:W-:Y:S04]  /*5be0*/  LDGSTS.E.BYPASS.LTC128B.128 [R5+0x4000], [R16.64], !P6 ;  /* 0x0400000010057fae */ /* 0x0003e8000f101d4a */
[----:B------:R1:W-:Y:S01]  /*5bf0*/  LDGSTS.E.BYPASS.LTC128B.128.ZFILL [R5+0x1000], [R10.64], P1 ;  /* 0x010000000a057fae */ /* 0x0003e20008941d4a */
[----:B------:R-:W-:Y:S11]  /*5c00*/  ISETP.NE.U32.AND P1, PT, R212, RZ, PT ;  /* 0x000000ffd400720c */ /* 0x000ff60003f25070 */
[----:B------:R-:W-:Y:S02]  /*5c10*/  @!UPT UIADD3 URZ, URZ, URZ, URZ ;  /* 0x0000003f3f3ff290 */ /* 0x000fe4000fffe03f */
[----:B------:R1:W-:Y:S04]  /*5c20*/  LDGSTS.E.BYPASS.LTC128B.128.ZFILL [R5+0x3000], [R8.64], P1 ;  /* 0x0300000008057fae */ /* 0x0003e80008941d4a */
[----:B------:R1:W-:Y:S02]  /*5c30*/  LDGSTS.E.BYPASS.LTC128B.128.ZFILL [R5+0x5000], [R6.64], P0 ;  /* 0x0500000006057fae */ /* 0x0003e40008141d4a */
.L_x_1555:
[C---:B-1-3--:R-:W-:Y:S01]  /*5c40*/  HMMA.16816.F32.BF16 R4, R136.reuse, R140, RZ ;  /* 0x0000008c8804723c */ /* 0x04afe200000418ff */
[----:B------:R-:W-:Y:S01]  /*5c50*/  LDSM.16.M88.4 R180, [R193+0x4000] ;  /* 0x00400000c1b4783b */ /* 0x000fe20000000200 */
[----:B------:R-:W-:Y:S01]  /*5c60*/  UIMAD UR4, UR5, 0x6000, URZ ;  /* 0x00006000050478a4 */ /* 0x000fe2000f8e023f */
[----:B------:R-:W-:Y:S01]  /*5c70*/  PLOP3.LUT P1, PT, PT, PT, UP1, 0x80, 0x0 ;  /* 0x000000000000781c */ /* 0x000fe20003f2f018 */
[----:B------:R-:W-:Y:S01]  /*5c80*/  USHF.L.U32 UR15, UR23, 0x6, URZ ;  /* 0x00000006170f7899 */ /* 0x000fe2000800063f */
[CC--:B------:R-:W-:Y:S01]  /*5c90*/  IADD3 R192, R133.reuse, R193.reuse, RZ ;  /* 0x000000c185c07210 */ /* 0x0c0fe20007ffe0ff */
[----:B------:R-:W-:Y:S01]  /*5ca0*/  UISETP.GE.AND UP0, UPT, UR23, 0x2, UPT ;  /* 0x000000021700788c */ /* 0x000fe2000bf06270 */
[----:B--2---:R-:W-:Y:S01]  /*5cb0*/  IADD3 R0, R133, R2, RZ ;  /* 0x0000000285007210 */ /* 0x004fe20007ffe0ff */
[C---:B------:R-:W-:Y:S01]  /*5cc0*/  HMMA.16816.F32.BF16 R8, R136.reuse, R142, RZ ;  /* 0x0000008e8808723c */ /* 0x040fe200000418ff */
[----:B------:R-:W-:Y:S01]  /*5cd0*/  LDSM.16.M88.4 R140, [R185] ;  /* 0x00000000b98c783b */ /* 0x000fe20000000200 */
[----:B------:R-:W-:Y:S01]  /*5ce0*/  PLOP3.LUT P0, PT, PT, PT, UP1, 0x80, 0x0 ;  /* 0x000000000000781c */ /* 0x000fe20003f0f018 */
[----:B------:R-:W-:Y:S01]  /*5cf0*/  UIADD3 UR26, UR13, 0x1, URZ ;  /* 0x000000010d1a7890 */ /* 0x000fe2000fffe03f */
[CC--:B------:R-:W-:Y:S01]  /*5d00*/  IADD3 R195, R186.reuse, R193.reuse, RZ ;  /* 0x000000c1bac37210 */ /* 0x0c0fe20007ffe0ff */
[----:B------:R-:W-:Y:S01]  /*5d10*/  UISETP.GE.AND UP2, UPT, UR13, 0x1, UPT ;  /* 0x000000010d00788c */ /* 0x000fe2000bf46270 */
[----:B------:R-:W-:Y:S02]  /*5d20*/  IADD3 R194, R186, R193, R133 ;  /* 0x000000c1bac27210 */ /* 0x000fe40007ffe085 */
[C---:B------:R-:W-:Y:S01]  /*5d30*/  HMMA.16816.F32.BF16 R12, R136.reuse, R144, RZ ;  /* 0x00000090880c723c */ /* 0x040fe200000418ff */
[----:B------:R-:W-:Y:S01]  /*5d40*/  LDSM.16.M88.4 R176, [R192+0x2000] ;  /* 0x00200000c0b0783b */ /* 0x000fe20000000200 */
[----:B------:R-:W-:Y:S06]  /*5d50*/  USEL UR13, UR26, URZ, !UP2 ;  /* 0x0000003f1a0d7287 */ /* 0x000fec000d000000 */
[C---:B------:R-:W-:Y:S01]  /*5d60*/  HMMA.16816.F32.BF16 R16, R136.reuse, R146, RZ ;  /* 0x000000928810723c */ /* 0x040fe200000418ff */
[----:B------:R-:W1:Y:S07]  /*5d70*/  LDSM.16.M88.4 R144, [R192] ;  /* 0x00000000c090783b */ /* 0x000e6e0000000200 */
[C---:B----4-:R-:W-:Y:S01]  /*5d80*/  HMMA.16816.F32.BF16 R20, R136.reuse, R148, RZ ;  /* 0x000000948814723c */ /* 0x050fe200000418ff */
        /* <DEDUP_REMOVED lines=12> */
[----:B------:R-:W4:Y:S07]  /*5e50*/  LDSM.16.M88.4 R164, [R0] ;  /* 0x0000000000a4783b */ /* 0x000f2e0000000200 */
        /* <DEDUP_REMOVED lines=18> */
[----:B------:R-:W3:Y:S07]  /*5f80*/  LDSM.16.M88.4 R140, [R191+0x4000] ;  /* 0x00400000bf8c783b */ /* 0x000eee0000000200 */
[C---:B----4-:R-:W-:Y:S01]  /*5f90*/  HMMA.16816.F32.BF16 R4, R160.reuse, R164, R4 ;  /* 0x000000a4a004723c */ /* 0x050fe20000041804 */
        /* <DEDUP_REMOVED lines=86> */
[----:B------:R-:W-:Y:S07]  /*6500*/  HMMA.16816.F32.BF16 R32, R160, R150, R32 ;  /* 0x00000096a020723c */ /* 0x000fee0000041820 */
[----:B------:R-:W-:Y:S01]  /*6510*/  @P1 IMAD.HI.U32 R160, R208, c[0x0][0x2c8], RZ ;  /* 0x0000b200d0a01a27 */ /* 0x000fe200078e00ff */
[C---:B------:R-:W-:Y:S01]  /*6520*/  HMMA.16816.F32.BF16 R4, R164.reuse, R168, R4 ;  /* 0x000000a8a404723c */ /* 0x040fe20000041804 */
[----:B------:R-:W-:Y:S07]  /*6530*/  MOV R163, UR12 ;  /* 0x0000000c00a37c02 */ /* 0x000fee0008000f00 */
[C---:B------:R-:W-:Y:S08]  /*6540*/  HMMA.16816.F32.BF16 R8, R164.reuse, R170, R8 ;  /* 0x000000aaa408723c */ /* 0x040ff00000041808 */
[C---:B----4-:R-:W-:Y:S08]  /*6550*/  HMMA.16816.F32.BF16 R12, R164.reuse, R140, R12 ;  /* 0x0000008ca40c723c */ /* 0x050ff0000004180c */
[C---:B------:R-:W-:Y:S01]  /*6560*/  HMMA.16816.F32.BF16 R16, R164.reuse, R142, R16 ;  /* 0x0000008ea410723c */ /* 0x040fe20000041810 */
[----:B------:R-:W3:Y:S07]  /*6570*/  LDSM.16.M88.4 R140, [R194+0x5000] ;  /* 0x00500000c28c783b */ /* 0x000eee0000000200 */
[C---:B------:R-:W-:Y:S08]  /*6580*/  HMMA.16816.F32.BF16 R20, R164.reuse, R152, R20 ;  /* 0x00000098a414723c */ /* 0x040ff00000041814 */
[C---:B------:R-:W-:Y:S08]  /*6590*/  HMMA.16816.F32.BF16 R24, R164.reuse, R154, R24 ;  /* 0x0000009aa418723c */ /* 0x040ff00000041818 */
[C---:B------:R-:W-:Y:S08]  /*65a0*/  HMMA.16816.F32.BF16 R28, R164.reuse, R156, R28 ;  /* 0x0000009ca41c723c */ /* 0x040ff0000004181c */
[----:B------:R-:W-:Y:S07]  /*65b0*/  HMMA.16816.F32.BF16 R32, R164, R158, R32 ;  /* 0x0000009ea420723c */ /* 0x000fee0000041820 */
[----:B------:R-:W-:Y:S01]  /*65c0*/  MOV R164, UR15 ;  /* 0x0000000f00a47c02 */ /* 0x000fe20008000f00 */
[C---:B-1----:R-:W-:Y:S05]  /*65d0*/  HMMA.16816.F32.BF16 R4, R172.reuse, R180, R4 ;  /* 0x000000b4ac04723c */ /* 0x042fea0000041804 */
[----:B------:R-:W-:Y:S02]  /*65e0*/  IADD3 R164, -R209, 0x1, -R164 ;  /* 0x00000001d1a47810 */ /* 0x000fe40007ffe9a4 */
[----:B------:R-:W-:Y:S01]  /*65f0*/  MOV R165, R208 ;  /* 0x000000d000a57202 */ /* 0x000fe20000000f00 */
[C---:B------:R-:W-:Y:S04]  /*6600*/  HMMA.16816.F32.BF16 R8, R172.reuse, R182, R8 ;  /* 0x000000b6ac08723c */ /* 0x040fe80000041808 */
[----:B------:R-:W-:Y:S02]  /*6610*/  IADD3 R163, -R163, UR9, R164 ;  /* 0x00000009a3a37c10 */ /* 0x000fe4000fffe1a4 */
[----:B------:R-:W-:Y:S02]  /*6620*/  @P0 SHF.R.U32.HI R165, RZ, c[0x0][0x2cc], R160 ;  /* 0x0000b300ffa50a19 */ /* 0x000fe400000116a0 */
[C---:B--2---:R-:W-:Y:S03]  /*6630*/  HMMA.16816.F32.BF16 R12, R172.reuse, R136, R12 ;  /* 0x00000088ac0c723c */ /* 0x044fe6000004180c */
[----:B------:R-:W1:Y:S05]  /*6640*/  SHFL.IDX PT, R162, R165, RZ, 0x1c1f ;  /* 0x001c1fffa5a27589 */ /* 0x000e6a00000e0000 */
[C---:B------:R-:W-:Y:S03]  /*6650*/  HMMA.16816.F32.BF16 R16, R172.reuse, R138, R16 ;  /* 0x0000008aac10723c */ /* 0x040fe60000041810 */
[----:B------:R-:W-:Y:S01]  /*6660*/  LDSM.16.M88.4 R136, [R194+0x5800] ;  /* 0x00580000c288783b */ /* 0x000fe20000000200 */
[----:B------:R-:W-:Y:S02]  /*6670*/  FMUL.FTZ R0, R4, c[0x0][0x320] ;  /* 0x0000c80004007a20 */ /* 0x000fe40000410000 */
[----:B------:R-:W-:Y:S02]  /*6680*/  FMUL.FTZ R154, R6, c[0x0][0x320] ;  /* 0x0000c800069a7a20 */ /* 0x000fe40000410000 */
[C---:B---3--:R-:W-:Y:S01]  /*6690*/  HMMA.16816.F32.BF16 R20, R172.reuse, R140, R20 ;  /* 0x0000008cac14723c */ /* 0x048fe20000041814 */
[----:B------:R-:W-:Y:S04]  /*66a0*/  DEPBAR.LE SB0, 0x2 ;  /* 0x000080800000791a */ /* 0x000fe80000000000 */
[----:B------:R-:W2:Y:S01]  /*66b0*/  SHFL.IDX PT, R160, R165, 0x1, 0x1c1f ;  /* 0x003c1f00a5a07f89 */ /* 0x000ea200000e0000 */
[----:B------:R-:W-:Y:S01]  /*66c0*/  FMUL.FTZ R2, R5, c[0x0][0x320] ;  /* 0x0000c80005027a20 */ /* 0x000fe20000410000 */
[----:B------:R-:W3:Y:S01]  /*66d0*/  MUFU.TANH R0, R0 ;  /* 0x0000000000007308 */ /* 0x000ee20000002400 */
[C---:B------:R-:W-:Y:S05]  /*66e0*/  HMMA.16816.F32.BF16 R24, R172.reuse, R142, R24 ;  /* 0x0000008eac18723c */ /* 0x040fea0000041818 */
[----:B------:R-:W-:Y:S01]  /*66f0*/  FMUL.FTZ R159, R8, c[0x0][0x320] ;  /* 0x0000c800089f7a20 */ /* 0x000fe20000410000 */
[----:B-1----:R-:W-:Y:S01]  /*6700*/  IADD3 R161, R163, R162, RZ ;  /* 0x000000a2a3a17210 */ /* 0x002fe20007ffe0ff */
[----:B------:R-:W-:Y:S02]  /*6710*/  FMUL.FTZ R155, R7, c[0x0][0x320] ;  /* 0x0000c800079b7a20 */ /* 0x000fe40000410000 */
[----:B------:R-:W1:Y:S01]  /*6720*/  MUFU.TANH R2, R2 ;  /* 0x0000000200027308 */ /* 0x000e620000002400 */
[----:B------:R-:W-:Y:S01]  /*6730*/  BAR.SYNC.DEFER_BLOCKING 0x0 ;  /* 0x0000000000007b1d */ /* 0x000fe20000010000 */
[----:B------:R-:W-:Y:S01]  /*6740*/  ISETP.GT.AND P0, PT, R161, RZ, PT ;  /* 0x000000ffa100720c */ /* 0x000fe20003f04270 */
[----:B------:R-:W-:Y:S01]  /*6750*/  FMUL.FTZ R156, R9, c[0x0][0x320] ;  /* 0x0000c800099c7a20 */ /* 0x000fe20000410000 */
[----:B------:R-:W-:Y:S01]  /*6760*/  ISETP.GT.AND P2, PT, R161, 0x1, PT ;  /* 0x00000001a100780c */ /* 0x000fe20003f44270 */
[----:B------:R-:W-:Y:S02]  /*6770*/  FMUL.FTZ R157, R10, c[0x0][0x320] ;  /* 0x0000c8000a9d7a20 */ /* 0x000fe40000410000 */
[----:B------:R-:W-:Y:S02]  /*6780*/  FMUL.FTZ R158, R11, c[0x0][0x320] ;  /* 0x0000c8000b9e7a20 */ /* 0x000fe40000410000 */
[----:B------:R-:W-:Y:S02]  /*6790*/  FMUL.FTZ R243, R12, c[0x0][0x320] ;  /* 0x0000c8000cf37a20 */ /* 0x000fe40000410000 */
[----:B------:R-:W-:Y:S01]  /*67a0*/  FMUL.FTZ R179, R13, c[0x0][0x320] ;  /* 0x0000c8000db37a20 */ /* 0x000fe20000410000 */
[----:B--2---:R-:W-:Y:S01]  /*67b0*/  IADD3 R160, R163, R160, RZ ;  /* 0x000000a0a3a07210 */ /* 0x004fe20007ffe0ff */
[----:B------:R-:W-:Y:S01]  /*67c0*/  FMUL.FTZ R241, R14, c[0x0][0x320] ;  /* 0x0000c8000ef17a20 */ /* 0x000fe20000410000 */
[----:B---3--:R-:W-:Y:S01]  /*67d0*/  FSEL R0, R0, -INF , P0 ;  /* 0xff80000000007808 */ /* 0x008fe20000000000 */
[----:B------:R-:W-:Y:S01]  /*67e0*/  FMUL.FTZ R183, R15, c[0x0][0x320] ;  /* 0x0000c8000fb77a20 */ /* 0x000fe20000410000 */
[----:B------:R-:W-:Y:S01]  /*67f0*/  ISETP.GT.AND P1, PT, R160, RZ, PT ;  /* 0x000000ffa000720c */ /* 0x000fe20003f24270 */
[----:B------:R-:W-:Y:S01]  /*6800*/  FMUL.FTZ R239, R16, c[0x0][0x320] ;  /* 0x0000c80010ef7a20 */ /* 0x000fe20000410000 */
[C---:B------:R-:W-:Y:S03]  /*6810*/  HMMA.16816.F32.BF16 R28, R172.reuse, R136, R28 ;  /* 0x00000088ac1c723c */ /* 0x040fe6000004181c */
[----:B------:R-:W-:Y:S01]  /*6820*/  FMUL.FTZ R195, R17, c[0x0][0x320] ;  /* 0x0000c80011c37a20 */ /* 0x000fe20000410000 */
[----:B------:R-:W-:Y:S01]  /*6830*/  ISETP.GT.AND P0, PT, R160, 0x1, PT ;  /* 0x00000001a000780c */ /* 0x000fe20003f04270 */
[----:B------:R-:W-:Y:S01]  /*6840*/  FMUL.FTZ R237, R18, c[0x0][0x320] ;  /* 0x0000c80012ed7a20 */ /* 0x000fe20000410000 */
[----:B-1----:R-:W-:Y:S01]  /*6850*/  FSEL R245, R2, -INF , P2 ;  /* 0xff80000002f57808 */ /* 0x002fe20001000000 */
[----:B------:R-:W1:Y:S01]  /*6860*/  MUFU.TANH R154, R154 ;  /* 0x0000009a009a7308 */ /* 0x000e620000002400 */
[----:B------:R-:W-:Y:S01]  /*6870*/  HMMA.16816.F32.BF16 R32, R172, R138, R32 ;  /* 0x0000008aac20723c */ /* 0x000fe20000041820 */
[----:B------:R-:W-:Y:S03]  /*6880*/  LDSM.16.MT88.4 R144, [R135+UR4+0x3900] ;  /* 0x003900048790783b */ /* 0x000fe60008004200 */
[----:B------:R-:W-:Y:S01]  /*6890*/  FMUL.FTZ R219, R19, c[0x0][0x320] ;  /* 0x0000c80013db7a20 */ /* 0x000fe20000410000 */
[----:B------:R-:W-:Y:S01]  /*68a0*/  IADD3 R137, R135, UR4, RZ ;  /* 0x0000000487897c10 */ /* 0x000fe2000fffe0ff */
[----:B------:R-:W-:Y:S02]  /*68b0*/  FMUL.FTZ R235, R20, c[0x0][0x320] ;  /* 0x0000c80014eb7a20 */ /* 0x000fe40000410000 */
[----:B------:R-:W-:Y:S01]  /*68c0*/  FMUL.FTZ R233, R21, c[0x0][0x320] ;  /* 0x0000c80015e97a20 */ /* 0x000fe20000410000 */
[----:B------:R-:W2:Y:S03]  /*68d0*/  MUFU.TANH R155, R155 ;  /* 0x0000009b009b7308 */ /* 0x000ea60000002400 */
[----:B------:R-:W-:Y:S01]  /*68e0*/  FMUL.FTZ R231, R22, c[0x0][0x320] ;  /* 0x0000c80016e77a20 */ /* 0x000fe20000410000 */
[----:B------:R-:W-:Y:S01]  /*68f0*/  IADD3 R168, R188, R137, RZ ;  /* 0x00000089bca87210 */ /* 0x000fe20007ffe0ff */
[----:B------:R-:W-:Y:S02]  /*6900*/  FMUL.FTZ R229, R23, c[0x0][0x320] ;  /* 0x0000c80017e57a20 */ /* 0x000fe40000410000 */
[----:B------:R-:W-:Y:S02]  /*6910*/  FMUL.FTZ R227, R24, c[0x0][0x320] ;  /* 0x0000c80018e37a20 */ /* 0x000fe40000410000 */
[----:B------:R-:W-:Y:S01]  /*6920*/  FMUL.FTZ R225, R25, c[0x0][0x320] ;  /* 0x0000c80019e17a20 */ /* 0x000fe20000410000 */
[----:B------:R-:W3:Y:S01]  /*6930*/  MUFU.TANH R159, R159 ;  /* 0x0000009f009f7308 */ /* 0x000ee20000002400 */
[----:B------:R-:W-:Y:S01]  /*6940*/  FMUL.FTZ R181, R28, c[0x0][0x320] ;  /* 0x0000c8001cb57a20 */ /* 0x000fe20000410000 */
[----:B------:R-:W-:Y:S01]  /*6950*/  LDSM.16.MT88.4 R140, [R168+0x100] ;  /* 0x00010000a88c783b */ /* 0x000fe20000004200 */
[----:B------:R-:W-:Y:S01]  /*6960*/  FMUL.FTZ R167, R29, c[0x0][0x320] ;  /* 0x0000c8001da77a20 */ /* 0x000fe20000410000 */
[----:B-1----:R-:W-:Y:S01]  /*6970*/  FSEL R169, R154, -INF , P1 ;  /* 0xff8000009aa97808 */ /* 0x002fe20000800000 */
[----:B------:R-:W-:Y:S01]  /*6980*/  FMUL.FTZ R32, R32, c[0x0][0x320] ;  /* 0x0000c80020207a20 */ /* 0x000fe20000410000 */
[----:B------:R-:W-:Y:S01]  /*6990*/  ISETP.GT.AND P1, PT, R161, 0x8, PT ;  /* 0x00000008a100780c */ /* 0x000fe20003f24270 */
[----:B------:R-:W-:Y:S01]  /*69a0*/  FMUL.FTZ R223, R26, c[0x0][0x320] ;  /* 0x0000c8001adf7a20 */ /* 0x000fe20000410000 */
[----:B------:R-:W-:Y:S01]  /*69b0*/  FMNMX.FTZ R154, R0, R3, !PT ;  /* 0x00000003009a7209 */ /* 0x000fe20007810000 */
[----:B------:R-:W-:Y:S01]  /*69c0*/  FMUL.FTZ R33, R33, c[0x0][0x320] ;  /* 0x0000c80021217a20 */ /* 0x000fe20000410000 */
[----:B------:R-:W1:Y:S01]  /*69d0*/  MUFU.TANH R156, R156 ;  /* 0x0000009c009c7308 */ /* 0x000e620000002400 */
[----:B------:R-:W-:Y:S01]  /*69e0*/  FMUL.FTZ R221, R27, c[0x0][0x320] ;  /* 0x0000c8001bdd7a20 */ /* 0x000fe20000410000 */
[----:B------:R-:W-:Y:S01]  /*69f0*/  FMNMX.FTZ R154, R245, R154, !PT ;  /* 0x0000009af59a7209 */ /* 0x000fe20007810000 */
[----:B------:R-:W-:Y:S01]  /*6a00*/  FMUL.FTZ R165, R30, c[0x0][0x320] ;  /* 0x0000c8001ea57a20 */ /* 0x000fe20000410000 */
[----:B--2---:R-:W-:Y:S01]  /*6a10*/  FSEL R171, R155, -INF , P0 ;  /* 0xff8000009bab7808 */ /* 0x004fe20000000000 */
[----:B------:R-:W-:Y:S01]  /*6a20*/  FMUL.FTZ R2, R31, c[0x0][0x320] ;  /* 0x0000c8001f027a20 */ /* 0x000fe20000410000 */
[----:B------:R-:W-:Y:S01]  /*6a30*/  ISETP.GT.AND P0, PT, R161, 0x9, PT ;  /* 0x00000009a100780c */ /* 0x000fe20003f04270 */
[----:B------:R-:W-:Y:S01]  /*6a40*/  FMUL.FTZ R35, R35, c[0x0][0x320] ;  /* 0x0000c80023237a20 */ /* 0x000fe20000410000 */
[----:B------:R-:W-:Y:S02]  /*6a50*/  LDSM.16.MT88.4 R148, [R168+0x3900] ;  /* 0x00390000a894783b */ /* 0x000fe40000004200 */
[----:B------:R-:W2:Y:S01]  /*6a60*/  MUFU.TANH R157, R157 ;  /* 0x0000009d009d7308 */ /* 0x000ea20000002400 */
[----:B---3--:R-:W-:Y:S02]  /*6a70*/  FSEL R247, R159, -INF , P1 ;  /* 0xff8000009ff77808 */ /* 0x008fe40000800000 */
[----:B------:R-:W-:Y:S02]  /*6a80*/  ISETP.GT.AND P1, PT, R160, 0x8, PT ;  /* 0x00000008a000780c */ /* 0x000fe40003f24270 */
[----:B------:R-:W-:Y:S05]  /*6a90*/  FMNMX.FTZ R154, R247, R154, !PT ;  /* 0x0000009af79a7209 */ /* 0x000fea0007810000 */
[----:B------:R-:W3:Y:S01]  /*6aa0*/  MUFU.TANH R158, R158 ;  /* 0x0000009e009e7308 */ /* 0x000ee20000002400 */
[----:B-1----:R-:W-:Y:S02]  /*6ab0*/  FSEL R173, R156, -INF , P0 ;  /* 0xff8000009cad7808 */ /* 0x002fe40000000000 */
[----:B------:R-:W-:Y:S02]  /*6ac0*/  ISETP.GT.AND P0, PT, R160, 0x9, PT ;  /* 0x00000009a000780c */ /* 0x000fe40003f04270 */
[----:B------:R-:W-:Y:S05]  /*6ad0*/  FMNMX.FTZ R154, R173, R154, !PT ;  /* 0x0000009aad9a7209 */ /* 0x000fea0007810000 */
[----:B------:R-:W1:Y:S01]  /*6ae0*/  MUFU.TANH R243, R243 ;  /* 0x000000f300f37308 */ /* 0x000e620000002400 */
[----:B------:R-:W-:Y:S02]  /*6af0*/  FMNMX.FTZ R156, R169, R132, !PT ;  /* 0x00000084a99c7209 */ /* 0x000fe40007810000 */
[----:B--2---:R-:W-:Y:S01]  /*6b00*/  FSEL R251, R157, -INF , P1 ;  /* 0xff8000009dfb7808 */ /* 0x004fe20000800000 */
[----:B------:R-:W-:Y:S01]  /*6b10*/  FMUL.FTZ R157, R34, c[0x0][0x320] ;  /* 0x0000c800229d7a20 */ /* 0x000fe20000410000 */
[----:B------:R-:W-:Y:S02]  /*6b20*/  ISETP.GT.AND P1, PT, R161, 0x10, PT ;  /* 0x00000010a100780c */ /* 0x000fe40003f24270 */
[----:B------:R-:W-:Y:S03]  /*6b30*/  FMNMX.FTZ R156, R171, R156, !PT ;  /* 0x0000009cab9c7209 */ /* 0x000fe60007810000 */
[----:B------:R-:W2:Y:S01]  /*6b40*/  MUFU.TANH R179, R179 ;  /* 0x000000b300b37308 */ /* 0x000ea20000002400 */
[----:B---3--:R-:W-:Y:S02]  /*6b50*/  FSEL R249, R158, -INF , P0 ;  /* 0xff8000009ef97808 */ /* 0x008fe40000000000 */
[----:B------:R-:W-:Y:S02]  /*6b60*/  ISETP.GT.AND P0, PT, R161, 0x11, PT ;  /* 0x00000011a100780c */ /* 0x000fe40003f04270 */
[----:B------:R-:W-:Y:S05]  /*6b70*/  FMNMX.FTZ R158, R251, R156, !PT ;  /* 0x0000009cfb9e7209 */ /* 0x000fea0007810000 */
[----:B------:R-:W3:Y:S01]  /*6b80*/  MUFU.TANH R241, R241 ;  /* 0x000000f100f17308 */ /* 0x000ee20000002400 */
[----:B-1----:R-:W-:Y:S02]  /*6b90*/  FSEL R243, R243, -INF , P1 ;  /* 0xff800000f3f37808 */ /* 0x002fe40000800000 */
[C---:B------:R-:W-:Y:S02]  /*6ba0*/  ISETP.GT.AND P1, PT, R160.reuse, 0x10, PT ;  /* 0x00000010a000780c */ /* 0x040fe40003f24270 */
[----:B------:R-:W-:Y:S05]  /*6bb0*/  FMNMX.FTZ R154, R243, R154, !PT ;  /* 0x0000009af39a7209 */ /* 0x000fea0007810000 */
[----:B------:R-:W1:Y:S01]  /*6bc0*/  MUFU.TANH R239, R239 ;  /* 0x000000ef00ef7308 */ /* 0x000e620000002400 */
[----:B--2---:R-:W-:Y:S02]  /*6bd0*/  FSEL R179, R179, -INF , P0 ;  /* 0xff800000b3b37808 */ /* 0x004fe40000000000 */
[C---:B------:R-:W-:Y:S02]  /*6be0*/  ISETP.GT.AND P0, PT, R160.reuse, 0x11, PT ;  /* 0x00000011a000780c */ /* 0x040fe40003f04270 */
[----:B------:R-:W-:Y:S05]  /*6bf0*/  FMNMX.FTZ R154, R179, R154, !PT ;  /* 0x0000009ab39a7209 */ /* 0x000fea0007810000 */
[----:B------:R-:W2:Y:S01]  /*6c00*/  MUFU.TANH R183, R183 ;  /* 0x000000b700b77308 */ /* 0x000ea20000002400 */
[----:B---3--:R-:W-:Y:S02]  /*6c10*/  FSEL R241, R241, -INF , P1 ;  /* 0xff800000f1f17808 */ /* 0x008fe40000800000 */
[----:B------:R-:W-:Y:S07]  /*6c20*/  ISETP.GT.AND P1, PT, R161, 0x18, PT ;  /* 0x00000018a100780c */ /* 0x000fee0003f24270 */
[----:B------:R-:W3:Y:S01]  /*6c30*/  MUFU.TANH R195, R195 ;  /* 0x000000c300c37308 */ /* 0x000ee20000002400 */
[----:B-1----:R-:W-:Y:S02]  /*6c40*/  FSEL R239, R239, -INF , P1 ;  /* 0xff800000efef7808 */ /* 0x002fe40000800000 */
[C---:B------:R-:W-:Y:S02]  /*6c50*/  ISETP.GT.AND P1, PT, R160.reuse, 0x18, PT ;  /* 0x00000018a000780c */ /* 0x040fe40003f24270 */
[----:B------:R-:W-:Y:S05]  /*6c60*/  FMNMX.FTZ R154, R239, R154, !PT ;  /* 0x0000009aef9a7209 */ /* 0x000fea0007810000 */
[----:B------:R-:W1:Y:S01]  /*6c70*/  MUFU.TANH R237, R237 ;  /* 0x000000ed00ed7308 */ /* 0x000e620000002400 */
[----:B--2---:R-:W-:Y:S02]  /*6c80*/  FSEL R183, R183, -INF , P0 ;  /* 0xff800000b7b77808 */ /* 0x004fe40000000000 */
[----:B------:R-:W-:Y:S07]  /*6c90*/  ISETP.GT.AND P0, PT, R161, 0x19, PT ;  /* 0x00000019a100780c */ /* 0x000fee0003f04270 */
[----:B------:R-:W2:Y:S01]  /*6ca0*/  MUFU.TANH R235, R235 ;  /* 0x000000eb00eb7308 */ /* 0x000ea20000002400 */
[----:B---3--:R-:W-:Y:S02]  /*6cb0*/  FSEL R195, R195, -INF , P0 ;  /* 0xff800000c3c37808 */ /* 0x008fe40000000000 */
[C---:B------:R-:W-:Y:S02]  /*6cc0*/  ISETP.GT.AND P0, PT, R160.reuse, 0x19, PT ;  /* 0x00000019a000780c */ /* 0x040fe40003f04270 */
[----:B------:R-:W-:Y:S05]  /*6cd0*/  FMNMX.FTZ R156, R195, R154, !PT ;  /* 0x0000009ac39c7209 */ /* 0x000fea0007810000 */
[----:B------:R-:W3:Y:S01]  /*6ce0*/  MUFU.TANH R219, R219 ;  /* 0x000000db00db7308 */ /* 0x000ee20000002400 */
[----:B------:R-:W-:Y:S02]  /*6cf0*/  FMNMX.FTZ R154, R249, R158, !PT ;  /* 0x0000009ef99a7209 */ /* 0x000fe40007810000 */
[----:B-1----:R-:W-:Y:S02]  /*6d00*/  FSEL R237, R237, -INF , P1 ;  /* 0xff800000eded7808 */ /* 0x002fe40000800000 */
[----:B------:R-:W-:Y:S02]  /*6d10*/  ISETP.GT.AND P1, PT, R161, 0x20, PT ;  /* 0x00000020a100780c */ /* 0x000fe40003f24270 */
[----:B------:R-:W-:Y:S03]  /*6d20*/  FMNMX.FTZ R154, R241, R154, !PT ;  /* 0x0000009af19a7209 */ /* 0x000fe60007810000 */
[----:B------:R-:W1:Y:S01]  /*6d30*/  MUFU.TANH R233, R233 ;  /* 0x000000e900e97308 */ /* 0x000e620000002400 */
[----:B------:R-:W-:Y:S02]  /*6d40*/  FMNMX.FTZ R154, R183, R154, !PT ;  /* 0x0000009ab79a7209 */ /* 0x000fe40007810000 */
[----:B--2---:R-:W-:Y:S02]  /*6d50*/  FSEL R235, R235, -INF , P1 ;  /* 0xff800000ebeb7808 */ /* 0x004fe40000800000 */
[C---:B------:R-:W-:Y:S02]  /*6d60*/  ISETP.GT.AND P1, PT, R160.reuse, 0x20, PT ;  /* 0x00000020a000780c */ /* 0x040fe40003f24270 */
[----:B------:R-:W-:Y:S03]  /*6d70*/  FMNMX.FTZ R156, R235, R156, !PT ;  /* 0x0000009ceb9c7209 */ /* 0x000fe60007810000 */
[----:B------:R-:W2:Y:S01]  /*6d80*/  MUFU.TANH R231, R231 ;  /* 0x000000e700e77308 */ /* 0x000ea20000002400 */
[----:B---3--:R-:W-:Y:S02]  /*6d90*/  FSEL R219, R219, -INF , P0 ;  /* 0xff800000dbdb7808 */ /* 0x008fe40000000000 */
[----:B------:R-:W-:Y:S07]  /*6da0*/  ISETP.GT.AND P0, PT, R161, 0x21, PT ;  /* 0x00000021a100780c */ /* 0x000fee0003f04270 */
[----:B------:R-:W3:Y:S01]  /*6db0*/  MUFU.TANH R227, R227 ;  /* 0x000000e300e37308 */ /* 0x000ee20000002400 */
[----:B-1----:R-:W-:Y:S02]  /*6dc0*/  FSEL R233, R233, -INF , P0 ;  /* 0xff800000e9e97808 */ /* 0x002fe40000000000 */
[----:B------:R-:W-:Y:S02]  /*6dd0*/  ISETP.GT.AND P0, PT, R160, 0x21, PT ;  /* 0x00000021a000780c */ /* 0x000fe40003f04270 */
[----:B------:R-:W-:Y:S05]  /*6de0*/  FMNMX.FTZ R156, R233, R156, !PT ;  /* 0x0000009ce99c7209 */ /* 0x000fea0007810000 */
[----:B------:R-:W1:Y:S01]  /*6df0*/  MUFU.TANH R229, R229 ;  /* 0x000000e500e57308 */ /* 0x000e620000002400 */
[----:B--2---:R-:W-:Y:S02]  /*6e00*/  FSEL R231, R231, -INF , P1 ;  /* 0xff800000e7e77808 */ /* 0x004fe40000800000 */
[----:B------:R-:W-:Y:S07]  /*6e10*/  ISETP.GT.AND P1, PT, R161, 0x28, PT ;  /* 0x00000028a100780c */ /* 0x000fee0003f24270 */
[----:B------:R-:W2:Y:S01]  /*6e20*/  MUFU.TANH R225, R225 ;  /* 0x000000e100e17308 */ /* 0x000ea20000002400 */
[----:B---3--:R-:W-:Y:S02]  /*6e30*/  FSEL R227, R227, -INF , P1 ;  /* 0xff800000e3e37808 */ /* 0x008fe40000800000 */
[----:B------:R-:W-:Y:S02]  /*6e40*/  ISETP.GT.AND P1, PT, R161, 0x30, PT ;  /* 0x00000030a100780c */ /* 0x000fe40003f24270 */
[----:B------:R-:W-:Y:S05]  /*6e50*/  FMNMX.FTZ R34, R227, R156, !PT ;  /* 0x0000009ce3227209 */ /* 0x000fea0007810000 */
[----:B------:R-:W3:Y:S01]  /*6e60*/  MUFU.TANH R181, R181 ;  /* 0x000000b500b57308 */ /* 0x000ee20000002400 */
[----:B------:R-:W-:Y:S02]  /*6e70*/  FMNMX.FTZ R156, R237, R154, !PT ;  /* 0x0000009aed9c7209 */ /* 0x000fe40007810000 */
[----:B-1----:R-:W-:Y:S02]  /*6e80*/  FSEL R229, R229, -INF , P0 ;  /* 0xff800000e5e57808 */ /* 0x002fe40000000000 */
[----:B------:R-:W-:Y:S05]  /*6e90*/  ISETP.GT.AND P0, PT, R161, 0x29, PT ;  /* 0x00000029a100780c */ /* 0x000fea0003f04270 */
[----:B------:R-:W1:Y:S01]  /*6ea0*/  MUFU.TANH R167, R167 ;  /* 0x000000a700a77308 */ /* 0x000e620000002400 */
[----:B--2---:R-:W-:Y:S02]  /*6eb0*/  FSEL R225, R225, -INF , P0 ;  /* 0xff800000e1e17808 */ /* 0x004fe40000000000 */
[----:B------:R-:W-:Y:S02]  /*6ec0*/  ISETP.GT.AND P0, PT, R161, 0x31, PT ;  /* 0x00000031a100780c */ /* 0x000fe40003f04270 */
[----:B------:R-:W-:Y:S05]  /*6ed0*/  FMNMX.FTZ R34, R225, R34, !PT ;  /* 0x00000022e1227209 */ /* 0x000fea0007810000 */
[----:B------:R-:W2:Y:S01]  /*6ee0*/  MUFU.TANH R32, R32 ;  /* 0x0000002000207308 */ /* 0x000ea20000002400 */
[----:B---3--:R-:W-:Y:S02]  /*6ef0*/  FSEL R181, R181, -INF , P1 ;  /* 0xff800000b5b57808 */ /* 0x008fe40000800000 */
[----:B------:R-:W-:Y:S02]  /*6f00*/  ISETP.GT.AND P1, PT, R161, 0x38, PT ;  /* 0x00000038a100780c */ /* 0x000fe40003f24270 */
        /* <DEDUP_REMOVED lines=8> */
[----:B------:R-:W-:Y:S02]  /*6f90*/  FMNMX.FTZ R34, R229, R34, !PT ;  /* 0x00000022e5227209 */ /* 0x000fe40007810000 */
[----:B--2---:R-:W-:Y:S02]  /*6fa0*/  FSEL R161, R32, -INF , P1 ;  /* 0xff80000020a17808 */ /* 0x004fe40000800000 */
[C---:B------:R-:W-:Y:S02]  /*6fb0*/  ISETP.GT.AND P1, PT, R160.reuse, 0x28, PT ;  /* 0x00000028a000780c */ /* 0x040fe40003f24270 */
[----:B------:R-:W-:Y:S01]  /*6fc0*/  FMNMX.FTZ R154, R161, R154, !PT ;  /* 0x0000009aa19a7209 */ /* 0x000fe20007810000 */
[----:B------:R-:W2:Y:S01]  /*6fd0*/  MUFU.TANH R221, R221 ;  /* 0x000000dd00dd7308 */ /* 0x000ea20000002400 */
[----:B---3--:R-:W-:Y:S02]  /*6fe0*/  FSEL R159, R159, -INF , P0 ;  /* 0xff8000009f9f7808 */ /* 0x008fe40000000000 */
[C---:B------:R-:W-:Y:S02]  /*6ff0*/  ISETP.GT.AND P0, PT, R160.reuse, 0x29, PT ;  /* 0x00000029a000780c */ /* 0x040fe40003f04270 */
[----:B------:R-:W-:Y:S05]  /*7000*/  FMNMX.FTZ R32, R159, R154, !PT ;  /* 0x0000009a9f207209 */ /* 0x000fea0007810000 */
[----:B------:R-:W3:Y:S01]  /*7010*/  MUFU.TANH R165, R165 ;  /* 0x000000a500a57308 */ /* 0x000ee20000002400 */
[----:B------:R-:W4:Y:S01]  /*7020*/  SHFL.BFLY PT, R33, R32, 0x2, 0x1f ;  /* 0x0c401f0020217f89 */ /* 0x000f2200000e0000 */
[----:B-1----:R-:W-:Y:S02]  /*7030*/  FSEL R223, R223, -INF , P1 ;  /* 0xff800000dfdf7808 */ /* 0x002fe40000800000 */
[C---:B------:R-:W-:Y:S02]  /*7040*/  ISETP.GT.AND P1, PT, R160.reuse, 0x30, PT ;  /* 0x00000030a000780c */ /* 0x040fe40003f24270 */
[----:B------:R-:W-:Y:S04]  /*7050*/  FMNMX.FTZ R34, R223, R34, !PT ;  /* 0x00000022df227209 */ /* 0x000fe80007810000 */
        /* <DEDUP_REMOVED lines=9> */
[----:B------:R-:W-:Y:S02]  /*70f0*/  FMNMX.FTZ R2, R165, R34, !PT ;  /* 0x00000022a5027209 */ /* 0x000fe40007810000 */
[----:B------:R-:W-:Y:S02]  /*7100*/  ISETP.GT.AND P0, PT, R160, 0x39, PT ;  /* 0x00000039a000780c */ /* 0x000fe40003f04270 */
[----:B------:R-:W-:Y:S02]  /*7110*/  FMNMX.FTZ R2, R163, R2, !PT ;  /* 0x00000002a3027209 */ /* 0x000fe40007810000 */
[----:B--2---:R-:W-:Y:S04]  /*7120*/  FSEL R157, R157, -INF , P1 ;  /* 0xff8000009d9d7808 */ /* 0x004fe80000800000 */
[----:B------:R-:W-:Y:S02]  /*7130*/  FMNMX.FTZ R2, R157, R2, !PT ;  /* 0x000000029d027209 */ /* 0x000fe40007810000 */
[----:B---3--:R-:W-:Y:S02]  /*7140*/  FSEL R155, R155, -INF , P0 ;  /* 0xff8000009b9b7808 */ /* 0x008fe40000000000 */
[----:B----4-:R-:W-:Y:S02]  /*7150*/  FMNMX.FTZ R35, R32, R33, !PT ;  /* 0x0000002120237209 */ /* 0x010fe40007810000 */
[----:B------:R-:W-:Y:S03]  /*7160*/  FMNMX.FTZ R34, R155, R2, !PT ;  /* 0x000000029b227209 */ /* 0x000fe60007810000 */
[----:B------:R-:W1:Y:S08]  /*7170*/  SHFL.BFLY PT, R2, R35, 0x1, 0x1f ;  /* 0x0c201f0023027f89 */ /* 0x000e7000000e0000 */
[----:B------:R-:W2:Y:S01]  /*7180*/  SHFL.BFLY PT, R175, R34, 0x2, 0x1f ;  /* 0x0c401f0022af7f89 */ /* 0x000ea200000e0000 */
[----:B-1----:R-:W-:Y:S04]  /*7190*/  FMNMX.FTZ R2, R35, R2, !PT ;  /* 0x0000000223027209 */ /* 0x002fe80007810000 */
[C---:B------:R-:W-:Y:S01]  /*71a0*/  FSETP.NEU.FTZ.AND P1, PT, R2.reuse, -INF , PT ;  /* 0xff8000000200780b */ /* 0x040fe20003f3d000 */
[----:B------:R-:W-:Y:S01]  /*71b0*/  FMUL.FTZ R156, R2, c[0x0][0x2d0] ;  /* 0x0000b400029c7a20 */ /* 0x000fe20000410000 */
[----:B--2---:R-:W-:Y:S04]  /*71c0*/  FMNMX.FTZ R33, R34, R175, !PT ;  /* 0x000000af22217209 */ /* 0x004fe80007810000 */
[----:B------:R-:W-:Y:S02]  /*71d0*/  FSEL R156, R156, RZ, P1 ;  /* 0x000000ff9c9c7208 */ /* 0x000fe40000800000 */
[----:B------:R-:W-:Y:S01]  /*71e0*/  FSEL R4, R2, RZ, P1 ;  /* 0x000000ff02047208 */ /* 0x000fe20000800000 */
[----:B------:R-:W1:Y:S02]  /*71f0*/  SHFL.BFLY PT, R32, R33, 0x1, 0x1f ;  /* 0x0c201f0021207f89 */ /* 0x000e6400000e0000 */
[--C-:B------:R-:W-:Y:S02]  /*7200*/  FFMA.FTZ R177, R0, c[0x0][0x2d0], -R156.reuse ;  /* 0x0000b40000b17a23 */ /* 0x100fe4000001089c */
[----:B------:R-:W-:Y:S02]  /*7210*/  FADD.FTZ R4, -R4, R3 ;  /* 0x0000000304047221 */ /* 0x000fe40000010100 */
        /* <DEDUP_REMOVED lines=22> */
[----:B------:R-:W-:Y:S01]  /*7380*/  FFMA.FTZ R181, R181, c[0x0][0x2d0], -R156 ;  /* 0x0000b400b5b57a23 */ /* 0x000fe2000001089c */
[----:B------:R-:W-:Y:S01]  /*7390*/  PLOP3.LUT P0, PT, PT, PT, UP0, 0x80, 0x0 ;  /* 0x000000000000781c */ /* 0x000fe20003f0f008 */
[----:B------:R-:W-:Y:S02]  /*73a0*/  FADD.FTZ R3, -R5, R132 ;  /* 0x0000008405037221 */ /* 0x000fe40000010100 */
[--C-:B------:R-:W-:Y:S01]  /*73b0*/  FFMA.FTZ R173, R169, c[0x0][0x2d0], -R154.reuse ;  /* 0x0000b400a9ad7a23 */ /* 0x100fe2000001089a */
[----:B------:R-:W3:Y:S01]  /*73c0*/  MUFU.EX2 R174, R174 ;  /* 0x000000ae00ae7308 */ /* 0x000ee20000000800 */
[--C-:B------:R-:W-:Y:S02]  /*73d0*/  FFMA.FTZ R172, R171, c[0x0][0x2d0], -R154.reuse ;  /* 0x0000b400abac7a23 */ /* 0x100fe4000001089a */
[--C-:B------:R-:W-:Y:S01]  /*73e0*/  FFMA.FTZ R171, R251, c[0x0][0x2d0], -R154.reuse ;  /* 0x0000b400fbab7a23 */ /* 0x100fe2000001089a */
[----:B--2---:R-:W-:Y:S01]  /*73f0*/  F2FP.BF16.PACK_AB R136, R176, R177 ;  /* 0x000000b1b088723e */ /* 0x004fe200000010ff */
[--C-:B------:R-:W-:Y:S02]  /*7400*/  FFMA.FTZ R170, R249, c[0x0][0x2d0], -R154.reuse ;  /* 0x0000b400f9aa7a23 */ /* 0x100fe4000001089a */
[----:B------:R-:W-:Y:S02]  /*7410*/  FMUL.FTZ R132, R4, c[0x0][0x2d0] ;  /* 0x0000b40004847a20 */ /* 0x000fe40000410000 */
[----:B------:R-:W-:Y:S01]  /*7420*/  FMUL.FTZ R7, R3, c[0x0][0x2d0] ;  /* 0x0000b40003077a20 */ /* 0x000fe20000410000 */
[----:B------:R-:W-:Y:S01]  /*7430*/  MUFU.EX2 R173, R173 ;  /* 0x000000ad00ad7308 */ /* 0x000fe20000000800 */
[----:B------:R-:W-:Y:S02]  /*7440*/  FFMA.FTZ R228, R163, c[0x0][0x2d0], -R154 ;  /* 0x0000b400a3e47a23 */ /* 0x000fe4000001089a */
[----:B------:R-:W-:Y:S01]  /*7450*/  LDSM.16.MT88.4 R160, [R135+UR4+0x5900] ;  /* 0x0059000487a0783b */ /* 0x000fe20008004200 */
[----:B------:R-:W-:Y:S02]  /*7460*/  FFMA.FTZ R156, R159, c[0x0][0x2d0], -R156 ;  /* 0x0000b4009f9c7a23 */ /* 0x000fe4000001089c */
[--C-:B------:R-:W-:Y:S02]  /*7470*/  FFMA.FTZ R180, R241, c[0x0][0x2d0], -R154.reuse ;  /* 0x0000b400f1b47a23 */ /* 0x100fe4000001089a */
[--C-:B------:R-:W-:Y:S02]  /*7480*/  FFMA.FTZ R183, R183, c[0x0][0x2d0], -R154.reuse ;  /* 0x0000b400b7b77a23 */ /* 0x100fe4000001089a */
[----:B------:R-:W2:Y:S01]  /*7490*/  MUFU.EX2 R132, R132 ;  /* 0x0000008400847308 */ /* 0x000ea20000000800 */
[--C-:B------:R-:W-:Y:S02]  /*74a0*/  FFMA.FTZ R194, R237, c[0x0][0x2d0], -R154.reuse ;  /* 0x0000b400edc27a23 */ /* 0x100fe4000001089a */
[--C-:B------:R-:W-:Y:S01]  /*74b0*/  FFMA.FTZ R219, R219, c[0x0][0x2d0], -R154.reuse ;  /* 0x0000b400dbdb7a23 */ /* 0x100fe2000001089a */
[----:B---3--:R-:W-:Y:S01]  /*74c0*/  F2FP.BF16.PACK_AB R138, R174, R175 ;  /* 0x000000afae8a723e */ /* 0x008fe200000010ff */
[--C-:B------:R-:W-:Y:S02]  /*74d0*/  FFMA.FTZ R220, R231, c[0x0][0x2d0], -R154.reuse ;  /* 0x0000b400e7dc7a23 */ /* 0x100fe4000001089a */
[--C-:B------:R-:W-:Y:S02]  /*74e0*/  FFMA.FTZ R231, R157, c[0x0][0x2d0], -R154.reuse ;  /* 0x0000b4009de77a23 */ /* 0x100fe4000001089a */
[--C-:B------:R-:W-:Y:S01]  /*74f0*/  FFMA.FTZ R229, R229, c[0x0][0x2d0], -R154.reuse ;  /* 0x0000b400e5e57a23 */ /* 0x100fe2000001089a */
[----:B------:R-:W3:Y:S01]  /*7500*/  MUFU.EX2 R3, R7 ;  /* 0x0000000700037308 */ /* 0x000ee20000000800 */
[--C-:B------:R-:W-:Y:S02]  /*7510*/  FFMA.FTZ R223, R223, c[0x0][0x2d0], -R154.reuse ;  /* 0x0000b400dfdf7a23 */ /* 0x100fe4000001089a */
[--C-:B------:R-:W-:Y:S02]  /*7520*/  FFMA.FTZ R224, R221, c[0x0][0x2d0], -R154.reuse ;  /* 0x0000b400dde07a23 */ /* 0x100fe4000001089a */
[--C-:B------:R-:W-:Y:S02]  /*7530*/  FFMA.FTZ R221, R165, c[0x0][0x2d0], -R154.reuse ;  /* 0x0000b400a5dd7a23 */ /* 0x100fe4000001089a */
[----:B------:R-:W-:Y:S01]  /*7540*/  LDSM.16.MT88.4 R164, [R168+0x5900] ;  /* 0x00590000a8a4783b */ /* 0x000fe20000004200 */
[----:B------:R-:W-:Y:S02]  /*7550*/  FFMA.FTZ R154, R155, c[0x0][0x2d0], -R154 ;  /* 0x0000b4009b9a7a23 */ /* 0x000fe4000001089a */
[----:B------:R-:W4:Y:S01]  /*7560*/  MUFU.EX2 R172, R172 ;  /* 0x000000ac00ac7308 */ /* 0x000f220000000800 */
[C---:B--2---:R-:W-:Y:S02]  /*7570*/  FMUL.FTZ R4, R132.reuse, R128 ;  /* 0x0000008084047220 */ /* 0x044fe40000410000 */
[C---:B------:R-:W-:Y:S02]  /*7580*/  FMUL.FTZ R5, R132.reuse, R129 ;  /* 0x0000008184057220 */ /* 0x040fe40000410000 */
[C---:B------:R-:W-:Y:S05]  /*7590*/  FMUL.FTZ R8, R132.reuse, R124 ;  /* 0x0000007c84087220 */ /* 0x040fea0000410000 */
[----:B------:R-:W-:Y:S01]  /*75a0*/  MUFU.EX2 R171, R171 ;  /* 0x000000ab00ab7308 */ /* 0x000fe20000000800 */
[C---:B------:R-:W-:Y:S02]  /*75b0*/  FMUL.FTZ R9, R132.reuse, R125 ;  /* 0x0000007d84097220 */ /* 0x040fe40000410000 */
[C---:B------:R-:W-:Y:S02]  /*75c0*/  FMUL.FTZ R12, R132.reuse, R120 ;  /* 0x00000078840c7220 */ /* 0x040fe40000410000 */
[C---:B---3--:R-:W-:Y:S02]  /*75d0*/  FMUL.FTZ R6, R3.reuse, R130 ;  /* 0x0000008203067220 */ /* 0x048fe40000410000 */
[C---:B------:R-:W-:Y:S02]  /*75e0*/  FMUL.FTZ R7, R3.reuse, R131 ;  /* 0x0000008303077220 */ /* 0x040fe40000410000 */
[C---:B------:R-:W-:Y:S01]  /*75f0*/  FMUL.FTZ R10, R3.reuse, R126 ;  /* 0x0000007e030a7220 */ /* 0x040fe20000410000 */
[----:B------:R-:W2:Y:S01]  /*7600*/  MUFU.EX2 R170, R170 ;  /* 0x000000aa00aa7308 */ /* 0x000ea20000000800 */
[C---:B------:R-:W-:Y:S01]  /*7610*/  FMUL.FTZ R11, R3.reuse, R127 ;  /* 0x0000007f030b7220 */ /* 0x040fe20000410000 */
[----:B------:R-:W-:Y:S01]  /*7620*/  LDSM.16.MT88.4 R128, [R168+0x2900] ;  /* 0x00290000a880783b */ /* 0x000fe20000004200 */
[----:B------:R-:W-:Y:S01]  /*7630*/  FMUL.FTZ R13, R132, R121 ;  /* 0x00000079840d7220 */ /* 0x000fe20000410000 */
[----:B----4-:R-:W-:Y:S01]  /*7640*/  F2FP.BF16.PACK_AB R137, R172, R173 ;  /* 0x000000adac89723e */ /* 0x010fe200000010ff */
[C---:B------:R-:W-:Y:S02]  /*7650*/  FMUL.FTZ R14, R3.reuse, R122 ;  /* 0x0000007a030e7220 */ /* 0x040fe40000410000 */
[C---:B------:R-:W-:Y:S02]  /*7660*/  FMUL.FTZ R15, R3.reuse, R123 ;  /* 0x0000007b030f7220 */ /* 0x040fe40000410000 */
[C---:B------:R-:W-:Y:S01]  /*7670*/  FMUL.FTZ R16, R132.reuse, R116 ;  /* 0x0000007484107220 */ /* 0x040fe20000410000 */
[----:B------:R-:W3:Y:S01]  /*7680*/  LDSM.16.MT88.4 R124, [R134+UR4+0x100] ;  /* 0x00010004867c783b */ /* 0x000ee20008004200 */
[C---:B------:R-:W-:Y:S01]  /*7690*/  FMUL.FTZ R17, R132.reuse, R117 ;  /* 0x0000007584117220 */ /* 0x040fe20000410000 */
[----:B------:R-:W-:Y:S01]  /*76a0*/  MUFU.EX2 R230, R156 ;  /* 0x0000009c00e67308 */ /* 0x000fe20000000800 */
[C---:B------:R-:W-:Y:S02]  /*76b0*/  FMUL.FTZ R18, R3.reuse, R118 ;  /* 0x0000007603127220 */ /* 0x040fe40000410000 */
[C---:B------:R-:W-:Y:S02]  /*76c0*/  FMUL.FTZ R19, R3.reuse, R119 ;  /* 0x0000007703137220 */ /* 0x040fe40000410000 */
[C---:B------:R-:W-:Y:S01]  /*76d0*/  FMUL.FTZ R20, R132.reuse, R112 ;  /* 0x0000007084147220 */ /* 0x040fe20000410000 */
[----:B------:R-:W-:Y:S01]  /*76e0*/  LDSM.16.MT88.4 R116, [R134+UR4+0x900] ;  /* 0x000900048674783b */ /* 0x000fe20008004200 */
[----:B------:R-:W-:Y:S02]  /*76f0*/  FMUL.FTZ R21, R132, R113 ;  /* 0x0000007184157220 */ /* 0x000fe40000410000 */
[C---:B------:R-:W-:Y:S01]  /*7700*/  FMUL.FTZ R22, R3.reuse, R114 ;  /* 0x0000007203167220 */ /* 0x040fe20000410000 */
[----:B------:R4:W-:Y:S01]  /*7710*/  MUFU.EX2 R232, R154 ;  /* 0x0000009a00e87308 */ /* 0x0009e20000000800 */
[C---:B------:R-:W-:Y:S01]  /*7720*/  FMUL.FTZ R23, R3.reuse, R115 ;  /* 0x0000007303177220 */ /* 0x040fe20000410000 */
[----:B--2---:R-:W-:Y:S01]  /*7730*/  F2FP.BF16.PACK_AB R139, R170, R171 ;  /* 0x000000abaa8b723e */ /* 0x004fe200000010ff */
[C---:B------:R-:W-:Y:S01]  /*7740*/  FMUL.FTZ R24, R132.reuse, R108 ;  /* 0x0000006c84187220 */ /* 0x040fe20000410000 */
[----:B------:R-:W-:Y:S01]  /*7750*/  LDSM.16.MT88.4 R112, [R135+UR4+0x2100] ;  /* 0x002100048770783b */ /* 0x000fe20008004200 */
[----:B------:R-:W-:Y:S02]  /*7760*/  FMUL.FTZ R25, R132, R109 ;  /* 0x0000006d84197220 */ /* 0x000fe40000410000 */
[C---:B------:R-:W-:Y:S02]  /*7770*/  FMUL.FTZ R26, R3.reuse, R110 ;  /* 0x0000006e031a7220 */ /* 0x040fe40000410000 */
[C---:B-1----:R-:W-:Y:S01]  /*7780*/  HMMA.16816.F32.BF16 R4, R136.reuse, R32, R4 ;  /* 0x000000208804723c */ /* 0x042fe20000041804 */
[----:B------:R-:W-:Y:S04]  /*7790*/  MUFU.EX2 R178, R178 ;  /* 0x000000b200b27308 */ /* 0x000fe80000000800 */
[C---:B------:R-:W-:Y:S02]  /*77a0*/  FMUL.FTZ R27, R3.reuse, R111 ;  /* 0x0000006f031b7220 */ /* 0x040fe40000410000 */
[----:B------:R-:W-:Y:S01]  /*77b0*/  IADD3 R33, R134, UR4, RZ ;  /* 0x0000000486217c10 */ /* 0x000fe2000fffe0ff */
[C---:B------:R-:W-:Y:S03]  /*77c0*/  HMMA.16816.F32.BF16 R8, R136.reuse, R34, R8 ;  /* 0x000000228808723c */ /* 0x040fe60000041808 */
[----:B------:R-:W1:Y:S01]  /*77d0*/  MUFU.EX2 R179, R179 ;  /* 0x000000b300b37308 */ /* 0x000e620000000800 */
[----:B------:R-:W-:Y:S01]  /*77e0*/  IADD3 R169, R188, R33, RZ ;  /* 0x00000021bca97210 */ /* 0x000fe20007ffe0ff */
[C---:B------:R-:W-:Y:S01]  /*77f0*/  FMUL.FTZ R28, R132.reuse, R104 ;  /* 0x00000068841c7220 */ /* 0x040fe20000410000 */
[----:B----4-:R-:W-:Y:S02]  /*7800*/  LDSM.16.MT88.4 R152, [R134+UR4+0x3900] ;  /* 0x003900048698783b */ /* 0x010fe40008004200 */
[C---:B------:R-:W-:Y:S04]  /*7810*/  HMMA.16816.F32.BF16 R12, R136.reuse, R140, R12 ;  /* 0x0000008c880c723c */ /* 0x040fe8000004180c */
[C---:B------:R-:W-:Y:S01]  /*7820*/  FMUL.FTZ R29, R132.reuse, R105 ;  /* 0x00000069841d7220 */ /* 0x040fe20000410000 */
[----:B------:R-:W-:Y:S01]  /*7830*/  MUFU.EX2 R180, R180 ;  /* 0x000000b400b47308 */ /* 0x000fe20000000800 */
[C---:B------:R-:W-:Y:S01]  /*7840*/  FMUL.FTZ R30, R3.reuse, R106 ;  /* 0x0000006a031e7220 */ /* 0x040fe20000410000 */
[----:B------:R-:W2:Y:S01]  /*7850*/  LDSM.16.MT88.4 R120, [R169+0x100] ;  /* 0x00010000a978783b */ /* 0x000ea20000004200 */
[C---:B------:R-:W-:Y:S04]  /*7860*/  HMMA.16816.F32.BF16 R16, R136.reuse, R142, R16 ;  /* 0x0000008e8810723c */ /* 0x040fe80000041810 */
[C---:B------:R-:W-:Y:S02]  /*7870*/  FMUL.FTZ R31, R3.reuse, R107 ;  /* 0x0000006b031f7220 */ /* 0x040fe40000410000 */
[C---:B------:R-:W-:Y:S01]  /*7880*/  FMUL.FTZ R32, R132.reuse, R100 ;  /* 0x0000006484207220 */ /* 0x040fe20000410000 */
[----:B------:R-:W4:Y:S01]  /*7890*/  LDSM.16.MT88.4 R104, [R168+0x2100] ;  /* 0x00210000a868783b */ /* 0x000f220000004200 */
[C---:B---3--:R-:W-:Y:S01]  /*78a0*/  HMMA.16816.F32.BF16 R20, R136.reuse, R124, R20 ;  /* 0x0000007c8814723c */ /* 0x048fe20000041814 */
[----:B------:R-:W3:Y:S03]  /*78b0*/  MUFU.EX2 R183, R183 ;  /* 0x000000b700b77308 */ /* 0x000ee60000000800 */
[C---:B------:R-:W-:Y:S02]  /*78c0*/  FMUL.FTZ R33, R132.reuse, R101 ;  /* 0x0000006584217220 */ /* 0x040fe40000410000 */
[C---:B------:R-:W-:Y:S01]  /*78d0*/  FMUL.FTZ R34, R3.reuse, R102 ;  /* 0x0000006603227220 */ /* 0x040fe20000410000 */
[----:B------:R-:W-:Y:S01]  /*78e0*/  LDSM.16.MT88.4 R108, [R169+0x2100] ;  /* 0x00210000a96c783b */ /* 0x000fe20000004200 */
[C---:B------:R-:W-:Y:S03]  /*78f0*/  HMMA.16816.F32.BF16 R24, R136.reuse, R126, R24 ;  /* 0x0000007e8818723c */ /* 0x040fe60000041818 */
[----:B------:R-:W-:Y:S01]  /*7900*/  MUFU.EX2 R182, R182 ;  /* 0x000000b600b67308 */ /* 0x000fe20000000800 */
[C---:B------:R-:W-:Y:S02]  /*7910*/  FMUL.FTZ R35, R3.reuse, R103 ;  /* 0x0000006703237220 */ /* 0x040fe40000410000 */
[C---:B------:R-:W-:Y:S01]  /*7920*/  FMUL.FTZ R36, R132.reuse, R36 ;  /* 0x0000002484247220 */ /* 0x040fe20000410000 */
[----:B------:R-:W5:Y:S01]  /*7930*/  LDSM.16.MT88.4 R100, [R134+UR4+0x2100] ;  /* 0x002100048664783b */ /* 0x000f620008004200 */
[C---:B------:R-:W-:Y:S04]  /*7940*/  FMUL.FTZ R37, R132.reuse, R37 ;  /* 0x0000002584257220 */ /* 0x040fe80000410000 */
[C---:B------:R-:W-:Y:S01]  /*7950*/  FMUL.FTZ R38, R3.reuse, R38 ;  /* 0x0000002603267220 */ /* 0x040fe20000410000 */
[----:B------:R-:W1:Y:S01]  /*7960*/  MUFU.EX2 R195, R195 ;  /* 0x000000c300c37308 */ /* 0x000e620000000800 */
[C---:B------:R-:W-:Y:S01]  /*7970*/  FMUL.FTZ R39, R3.reuse, R39 ;  /* 0x0000002703277220 */ /* 0x040fe20000410000 */
[----:B------:R-:W-:Y:S01]  /*7980*/  LDSM.16.MT88.4 R124, [R135+UR4+0x2900] ;  /* 0x00290004877c783b */ /* 0x000fe20008004200 */
[C---:B------:R-:W-:Y:S02]  /*7990*/  FMUL.FTZ R40, R132.reuse, R40 ;  /* 0x0000002884287220 */ /* 0x040fe40000410000 */
[C---:B------:R-:W-:Y:S02]  /*79a0*/  FMUL.FTZ R41, R132.reuse, R41 ;  /* 0x0000002984297220 */ /* 0x040fe40000410000 */
[C---:B------:R-:W-:Y:S02]  /*79b0*/  FMUL.FTZ R42, R3.reuse, R42 ;  /* 0x0000002a032a7220 */ /* 0x040fe40000410000 */
[C---:B------:R-:W-:Y:S01]  /*79c0*/  FMUL.FTZ R43, R3.reuse, R43 ;  /* 0x0000002b032b7220 */ /* 0x040fe20000410000 */
[C---:B--2---:R-:W-:Y:S01]  /*79d0*/  HMMA.16816.F32.BF16 R28, R136.reuse, R120, R28 ;  /* 0x00000078881c723c */ /* 0x044fe2000004181c */
[----:B------:R-:W-:Y:S01]  /*79e0*/  LDSM.16.MT88.4 R140, [R134+UR4+0x2900] ;  /* 0x00290004868c783b */ /* 0x000fe20008004200 */
[----:B------:R-:W-:Y:S01]  /*79f0*/  MUFU.EX2 R194, R194 ;  /* 0x000000c200c27308 */ /* 0x000fe20000000800 */
[C---:B------:R-:W-:Y:S02]  /*7a00*/  FMUL.FTZ R44, R132.reuse, R44 ;  /* 0x0000002c842c7220 */ /* 0x040fe40000410000 */
[C---:B------:R-:W-:Y:S02]  /*7a10*/  FMUL.FTZ R45, R132.reuse, R45 ;  /* 0x0000002d842d7220 */ /* 0x040fe40000410000 */
[C---:B------:R-:W-:Y:S01]  /*7a20*/  FMUL.FTZ R46, R3.reuse, R46 ;  /* 0x0000002e032e7220 */ /* 0x040fe20000410000 */
[C---:B------:R-:W-:Y:S01]  /*7a30*/  HMMA.16816.F32.BF16 R32, R136.reuse, R122, R32 ;  /* 0x0000007a8820723c */ /* 0x040fe20000041820 */
[----:B------:R-:W-:Y:S03]  /*7a40*/  LDSM.16.MT88.4 R120, [R169+0x900] ;  /* 0x00090000a978783b */ /* 0x000fe60000004200 */
[C---:B------:R-:W-:Y:S01]  /*7a50*/  FMUL.FTZ R47, R3.reuse, R47 ;  /* 0x0000002f032f7220 */ /* 0x040fe20000410000 */
[----:B------:R-:W2:Y:S01]  /*7a60*/  MUFU.EX2 R219, R219 ;  /* 0x000000db00db7308 */ /* 0x000ea20000000800 */
[C---:B------:R-:W-:Y:S02]  /*7a70*/  FMUL.FTZ R48, R132.reuse, R48 ;  /* 0x0000003084307220 */ /* 0x040fe40000410000 */
[C---:B------:R-:W-:Y:S01]  /*7a80*/  HMMA.16816.F32.BF16 R36, R136.reuse, R112, R36 ;  /* 0x000000708824723c */ /* 0x040fe20000041824 */
[----:B------:R-:W-:Y:S03]  /*7a90*/  LDSM.16.MT88.4 R156, [R169+0x3900] ;  /* 0x00390000a99c783b */ /* 0x000fe60000004200 */
[C---:B------:R-:W-:Y:S02]  /*7aa0*/  FMUL.FTZ R49, R132.reuse, R49 ;  /* 0x0000003184317220 */ /* 0x040fe40000410000 */
[C---:B------:R-:W-:Y:S01]  /*7ab0*/  FMUL.FTZ R50, R3.reuse, R50 ;  /* 0x0000003203327220 */ /* 0x040fe20000410000 */
[----:B------:R-:W-:Y:S01]  /*7ac0*/  MUFU.EX2 R218, R218 ;  /* 0x000000da00da7308 */ /* 0x000fe20000000800 */
[C---:B------:R-:W-:Y:S01]  /*7ad0*/  HMMA.16816.F32.BF16 R40, R136.reuse, R114, R40 ;  /* 0x000000728828723c */ /* 0x040fe20000041828 */
[----:B------:R-:W-:Y:S03]  /*7ae0*/  LDSM.16.MT88.4 R112, [R135+UR4+0x900] ;  /* 0x000900048770783b */ /* 0x000fe60008004200 */
[C---:B------:R-:W-:Y:S02]  /*7af0*/  FMUL.FTZ R51, R3.reuse, R51 ;  /* 0x0000003303337220 */ /* 0x040fe40000410000 */
[C---:B------:R-:W-:Y:S02]  /*7b00*/  FMUL.FTZ R52, R132.reuse, R52 ;  /* 0x0000003484347220 */ /* 0x040fe40000410000 */
[C---:B----4-:R-:W-:Y:S01]  /*7b10*/  HMMA.16816.F32.BF16 R44, R136.reuse, R104, R44 ;  /* 0x00000068882c723c */ /* 0x050fe2000004182c */
[----:B------:R-:W-:Y:S03]  /*7b20*/  MUFU.EX2 R233, R233 ;  /* 0x000000e900e97308 */ /* 0x000fe60000000800 */
[C---:B------:R-:W-:Y:S02]  /*7b30*/  FMUL.FTZ R53, R132.reuse, R53 ;  /* 0x0000003584357220 */ /* 0x040fe40000410000 */
[C---:B------:R-:W-:Y:S02]  /*7b40*/  FMUL.FTZ R54, R3.reuse, R54 ;  /* 0x0000003603367220 */ /* 0x040fe40000410000 */
[C---:B------:R-:W-:Y:S01]  /*7b50*/  HMMA.16816.F32.BF16 R48, R136.reuse, R106, R48 ;  /* 0x0000006a8830723c */ /* 0x040fe20000041830 */
[----:B------:R-:W4:Y:S02]  /*7b60*/  LDSM.16.MT88.4 R104, [R135+UR4+0x4100] ;  /* 0x004100048768783b */ /* 0x000f240008004200 */
[----:B------:R-:W-:Y:S01]  /*7b70*/  MUFU.EX2 R220, R220 ;  /* 0x000000dc00dc7308 */ /* 0x000fe20000000800 */
[C---:B------:R-:W-:Y:S02]  /*7b80*/  FMUL.FTZ R55, R3.reuse, R55 ;  /* 0x0000003703377220 */ /* 0x040fe40000410000 */
[C---:B------:R-:W-:Y:S02]  /*7b90*/  FMUL.FTZ R56, R132.reuse, R56 ;  /* 0x0000003884387220 */ /* 0x040fe40000410000 */
[C---:B------:R-:W-:Y:S03]  /*7ba0*/  FMUL.FTZ R57, R132.reuse, R57 ;  /* 0x0000003984397220 */ /* 0x040fe60000410000 */
[C---:B-----5:R-:W-:Y:S02]  /*7bb0*/  HMMA.16816.F32.BF16 R52, R136.reuse, R100, R52 ;  /* 0x000000648834723c */ /* 0x060fe40000041834 */
[----:B------:R-:W-:Y:S01]  /*7bc0*/  MUFU.EX2 R229, R229 ;  /* 0x000000e500e57308 */ /* 0x000fe20000000800 */
[C---:B------:R-:W-:Y:S02]  /*7bd0*/  FMUL.FTZ R58, R3.reuse, R58 ;  /* 0x0000003a033a7220 */ /* 0x040fe40000410000 */
[C---:B------:R-:W-:Y:S02]  /*7be0*/  FMUL.FTZ R59, R3.reuse, R59 ;  /* 0x0000003b033b7220 */ /* 0x040fe40000410000 */
[C---:B------:R-:W-:Y:S02]  /*7bf0*/  FMUL.FTZ R60, R132.reuse, R60 ;  /* 0x0000003c843c7220 */ /* 0x040fe40000410000 */
[C---:B------:R-:W-:Y:S03]  /*7c00*/  FMUL.FTZ R61, R132.reuse, R61 ;  /* 0x0000003d843d7220 */ /* 0x040fe60000410000 */
[C---:B------:R-:W-:Y:S01]  /*7c10*/  HMMA.16816.F32.BF16 R56, R136.reuse, R102, R56 ;  /* 0x000000668838723c */ /* 0x040fe20000041838 */
[----:B------:R-:W5:Y:S01]  /*7c20*/  LDSM.16.MT88.4 R100, [R168+0x4100] ;  /* 0x00410000a864783b */ /* 0x000f620000004200 */
[----:B------:R-:W-:Y:S01]  /*7c30*/  MUFU.EX2 R222, R222 ;  /* 0x000000de00de7308 */ /* 0x000fe20000000800 */
[C---:B------:R-:W-:Y:S02]  /*7c40*/  FMUL.FTZ R62, R3.reuse, R62 ;  /* 0x0000003e033e7220 */ /* 0x040fe40000410000 */
[C---:B------:R-:W-:Y:S02]  /*7c50*/  FMUL.FTZ R63, R3.reuse, R63 ;  /* 0x0000003f033f7220 */ /* 0x040fe40000410000 */
[C---:B------:R-:W-:Y:S02]  /*7c60*/  FMUL.FTZ R64, R132.reuse, R64 ;  /* 0x0000004084407220 */ /* 0x040fe40000410000 */
[C---:B------:R-:W-:Y:S03]  /*7c70*/  FMUL.FTZ R65, R132.reuse, R65 ;  /* 0x0000004184417220 */ /* 0x040fe60000410000 */
[C---:B------:R-:W-:Y:S01]  /*7c80*/  HMMA.16816.F32.BF16 R60, R136.reuse, R108, R60 ;  /* 0x0000006c883c723c */ /* 0x040fe2000004183c */
[----:B------:R-:W-:Y:S02]  /*7c90*/  MUFU.EX2 R225, R225 ;  /* 0x000000e100e17308 */ /* 0x000fe40000000800 */
[C---:B------:R-:W-:Y:S02]  /*7ca0*/  FMUL.FTZ R66, R3.reuse, R66 ;  /* 0x0000004203427220 */ /* 0x040fe40000410000 */
[C---:B------:R-:W-:Y:S02]  /*7cb0*/  FMUL.FTZ R67, R3.reuse, R67 ;  /* 0x0000004303437220 */ /* 0x040fe40000410000 */
[C---:B------:R-:W-:Y:S02]  /*7cc0*/  FMUL.FTZ R68, R132.reuse, R68 ;  /* 0x0000004484447220 */ /* 0x040fe40000410000 */
[C---:B------:R-:W-:Y:S02]  /*7cd0*/  FMUL.FTZ R69, R132.reuse, R69 ;  /* 0x0000004584457220 */ /* 0x040fe40000410000 */
[----:B------:R-:W-:Y:S01]  /*7ce0*/  MUFU.EX2 R223, R223 ;  /* 0x000000df00df7308 */ /* 0x000fe20000000800 */
[C---:B------:R-:W-:Y:S01]  /*7cf0*/  HMMA.16816.F32.BF16 R64, R136.reuse, R110, R64 ;  /* 0x0000006e8840723c */ /* 0x040fe20000041840 */
[----:B------:R-:W1:Y:S02]  /*7d00*/  LDSM.16.MT88.4 R108, [R134+UR4+0x4100] ;  /* 0x00410004866c783b */ /* 0x000e640008004200 */
[C---:B------:R-:W-:Y:S02]  /*7d10*/  FMUL.FTZ R70, R3.reuse, R70 ;  /* 0x0000004603467220 */ /* 0x040fe40000410000 */
[C---:B------:R-:W-:Y:S02]  /*7d20*/  FMUL.FTZ R71, R3.reuse, R71 ;  /* 0x0000004703477220 */ /* 0x040fe40000410000 */
[C---:B------:R-:W-:Y:S02]  /*7d30*/  FMUL.FTZ R72, R132.reuse, R72 ;  /* 0x0000004884487220 */ /* 0x040fe40000410000 */
[C---:B------:R-:W-:Y:S01]  /*7d40*/  FMUL.FTZ R73, R132.reuse, R73 ;  /* 0x0000004984497220 */ /* 0x040fe20000410000 */
[----:B------:R-:W-:Y:S02]  /*7d50*/  MUFU.EX2 R224, R224 ;  /* 0x000000e000e07308 */ /* 0x000fe40000000800 */
[C---:B----4-:R-:W-:Y:S03]  /*7d60*/  HMMA.16816.F32.BF16 R68, R136.reuse, R104, R68 ;  /* 0x000000688844723c */ /* 0x050fe60000041844 */
[C---:B------:R-:W-:Y:S02]  /*7d70*/  FMUL.FTZ R74, R3.reuse, R74 ;  /* 0x0000004a034a7220 */ /* 0x040fe40000410000 */
[C---:B------:R-:W-:Y:S02]  /*7d80*/  FMUL.FTZ R75, R3.reuse, R75 ;  /* 0x0000004b034b7220 */ /* 0x040fe40000410000 */
[C---:B------:R-:W-:Y:S01]  /*7d90*/  FMUL.FTZ R84, R132.reuse, R84 ;  /* 0x0000005484547220 */ /* 0x040fe20000410000 */
[----:B------:R-:W-:Y:S01]  /*7da0*/  MUFU.EX2 R181, R181 ;  /* 0x000000b500b57308 */ /* 0x000fe20000000800 */
[C---:B------:R-:W-:Y:S03]  /*7db0*/  FMUL.FTZ R85, R132.reuse, R85 ;  /* 0x0000005584557220 */ /* 0x040fe60000410000 */
[C---:B------:R-:W-:Y:S01]  /*7dc0*/  HMMA.16816.F32.BF16 R72, R136.reuse, R106, R72 ;  /* 0x0000006a8848723c */ /* 0x040fe20000041848 */
[----:B------:R-:W4:Y:S02]  /*7dd0*/  LDSM.16.MT88.4 R104, [R169+0x4100] ;  /* 0x00410000a968783b */ /* 0x000f240000004200 */
[C---:B------:R-:W-:Y:S02]  /*7de0*/  FMUL.FTZ R76, R132.reuse, R76 ;  /* 0x0000004c844c7220 */ /* 0x040fe40000410000 */
[C---:B------:R-:W-:Y:S01]  /*7df0*/  FMUL.FTZ R77, R132.reuse, R77 ;  /* 0x0000004d844d7220 */ /* 0x040fe20000410000 */
[----:B------:R-:W2:Y:S01]  /*7e00*/  MUFU.EX2 R226, R226 ;  /* 0x000000e200e27308 */ /* 0x000ea20000000800 */
[C---:B------:R-:W-:Y:S02]  /*7e10*/  FMUL.FTZ R78, R3.reuse, R78 ;  /* 0x0000004e034e7220 */ /* 0x040fe40000410000 */
[C---:B------:R-:W-:Y:S03]  /*7e20*/  FMUL.FTZ R79, R3.reuse, R79 ;  /* 0x0000004f034f7220 */ /* 0x040fe60000410000 */
[C---:B------:R-:W-:Y:S02]  /*7e30*/  FMUL.FTZ R86, R3.reuse, R86 ;  /* 0x0000005603567220 */ /* 0x040fe40000410000 */
[C---:B------:R-:W-:Y:S02]  /*7e40*/  FMUL.FTZ R87, R3.reuse, R87 ;  /* 0x0000005703577220 */ /* 0x040fe40000410000 */
[C---:B-----5:R-:W-:Y:S01]  /*7e50*/  HMMA.16816.F32.BF16 R76, R136.reuse, R100, R76 ;  /* 0x00000064884c723c */ /* 0x060fe2000004184c */
[----:B------:R-:W-:Y:S02]  /*7e60*/  MUFU.EX2 R221, R221 ;  /* 0x000000dd00dd7308 */ /* 0x000fe40000000800 */
[C---:B------:R-:W-:Y:S02]  /*7e70*/  FMUL.FTZ R80, R132.reuse, R80 ;  /* 0x0000005084507220 */ /* 0x040fe40000410000 */
[C---:B------:R-:W-:Y:S02]  /*7e80*/  FMUL.FTZ R81, R132.reuse, R81 ;  /* 0x0000005184517220 */ /* 0x040fe40000410000 */
[----:B------:R-:W-:Y:S01]  /*7e90*/  FMUL.FTZ R82, R3, R82 ;  /* 0x0000005203527220 */ /* 0x000fe20000410000 */
[----:B-1----:R-:W-:Y:S01]  /*7ea0*/  F2FP.BF16.PACK_AB R100, R179, R178 ;  /* 0x000000b2b364723e */ /* 0x002fe200000010ff */
[----:B------:R-:W-:Y:S02]  /*7eb0*/  FMUL.FTZ R83, R3, R83 ;  /* 0x0000005303537220 */ /* 0x000fe40000410000 */
[----:B------:R-:W1:Y:S01]  /*7ec0*/  MUFU.EX2 R228, R228 ;  /* 0x000000e400e47308 */ /* 0x000e620000000800 */
[C---:B------:R-:W-:Y:S01]  /*7ed0*/  FMUL.FTZ R88, R132.reuse, R88 ;  /* 0x0000005884587220 */ /* 0x040fe20000410000 */
[----:B---3--:R-:W-:Y:S01]  /*7ee0*/  F2FP.BF16.PACK_AB R101, R183, R180 ;  /* 0x000000b4b765723e */ /* 0x008fe200000010ff */
[C---:B------:R-:W-:Y:S02]  /*7ef0*/  FMUL.FTZ R89, R132.reuse, R89 ;  /* 0x0000005984597220 */ /* 0x040fe40000410000 */
[C---:B------:R-:W-:Y:S03]  /*7f00*/  HMMA.16816.F32.BF16 R80, R136.reuse, R102, R80 ;  /* 0x000000668850723c */ /* 0x040fe60000041850 */
[C---:B------:R-:W-:Y:S02]  /*7f10*/  FMUL.FTZ R90, R3.reuse, R90 ;  /* 0x0000005a035a7220 */ /* 0x040fe40000410000 */
[----:B------:R-:W-:Y:S01]  /*7f20*/  FMUL.FTZ R91, R3, R91 ;  /* 0x0000005b035b7220 */ /* 0x000fe20000410000 */
[----:B------:R-:W3:Y:S01]  /*7f30*/  MUFU.EX2 R227, R227 ;  /* 0x000000e300e37308 */ /* 0x000ee20000000800 */
[C---:B------:R-:W-:Y:S01]  /*7f40*/  FMUL.FTZ R92, R132.reuse, R92 ;  /* 0x0000005c845c7220 */ /* 0x040fe20000410000 */
[C---:B------:R-:W-:Y:S04]  /*7f50*/  HMMA.16816.F32.BF16 R84, R136.reuse, R108, R84 ;  /* 0x0000006c8854723c */ /* 0x040fe80000041854 */
[C---:B------:R-:W-:Y:S01]  /*7f60*/  FMUL.FTZ R93, R132.reuse, R93 ;  /* 0x0000005d845d7220 */ /* 0x040fe20000410000 */
[----:B------:R-:W-:Y:S01]  /*7f70*/  F2FP.BF16.PACK_AB R102, R195, R182 ;  /* 0x000000b6c366723e */ /* 0x000fe200000010ff */
[----:B------:R-:W-:Y:S01]  /*7f80*/  FMUL.FTZ R94, R3, R94 ;  /* 0x0000005e035e7220 */ /* 0x000fe20000410000 */
[----:B--2---:R-:W-:Y:S01]  /*7f90*/  F2FP.BF16.PACK_AB R103, R219, R194 ;  /* 0x000000c2db67723e */ /* 0x004fe200000010ff */
[C---:B------:R-:W-:Y:S01]  /*7fa0*/  HMMA.16816.F32.BF16 R88, R136.reuse, R110, R88 ;  /* 0x0000006e8858723c */ /* 0x040fe20000041858 */
[----:B------:R-:W2:Y:S01]  /*7fb0*/  LDSM.16.MT88.4 R108, [R168+0x900] ;  /* 0x00090000a86c783b */ /* 0x000ea20000004200 */
[----:B------:R-:W5:Y:S02]  /*7fc0*/  MUFU.EX2 R231, R231 ;  /* 0x000000e700e77308 */ /* 0x000f640000000800 */
        /* <DEDUP_REMOVED lines=10> */
[----:B------:R-:W-:Y:S02]  /*8070*/  FADD.FTZ R176, R176, R177 ;  /* 0x000000b1b0b07221 */ /* 0x000fe40000010000 */
[----:B------:R-:W-:Y:S02]  /*8080*/  FADD.FTZ R172, R172, R173 ;  /* 0x000000adacac7221 */ /* 0x000fe40000010000 */
[----:B------:R-:W-:Y:S01]  /*8090*/  F2FP.BF16.PACK_AB R136, R226, R181 ;  /* 0x000000b5e288723e */ /* 0x000fe200000010ff */
[C---:B------:R-:W-:Y:S05]  /*80a0*/  HMMA.16816.F32.BF16 R4, R100.reuse, R112, R4 ;  /* 0x000000706404723c */ /* 0x040fea0000041804 */
[----:B-1----:R-:W-:Y:S01]  /*80b0*/  F2FP.BF16.PACK_AB R137, R228, R221 ;  /* 0x000000dde489723e */ /* 0x002fe200000010ff */
[----:B------:R-:W-:Y:S01]  /*80c0*/  FADD.FTZ R3, R175, R176 ;  /* 0x000000b0af037221 */ /* 0x000fe20000010000 */
[----:B---3--:R-:W-:Y:S01]  /*80d0*/  F2FP.BF16.PACK_AB R138, R230, R227 ;  /* 0x000000e3e68a723e */ /* 0x008fe200000010ff */
[C---:B------:R-:W-:Y:S01]  /*80e0*/  HMMA.16816.F32.BF16 R8, R100.reuse, R114, R8 ;  /* 0x000000726408723c */ /* 0x040fe20000041808 */
[----:B------:R-:W-:Y:S03]  /*80f0*/  LDSM.16.MT88.4 R112, [R168+0x4900] ;  /* 0x00490000a870783b */ /* 0x000fe60000004200 */
[----:B-----5:R-:W-:Y:S01]  /*8100*/  F2FP.BF16.PACK_AB R139, R232, R231 ;  /* 0x000000e7e88b723e */ /* 0x020fe200000010ff */
[----:B------:R-:W-:Y:S03]  /*8110*/  FADD.FTZ R3, R174, R3 ;  /* 0x00000003ae037221 */ /* 0x000fe60000010000 */
[C---:B--2---:R-:W-:Y:S04]  /*8120*/  HMMA.16816.F32.BF16 R12, R100.reuse, R108, R12 ;  /* 0x0000006c640c723c */ /* 0x044fe8000004180c */
[----:B------:R-:W-:Y:S04]  /*8130*/  FADD.FTZ R178, R178, R3 ;  /* 0x00000003b2b27221 */ /* 0x000fe80000010000 */
[C---:B------:R-:W-:Y:S01]  /*8140*/  HMMA.16816.F32.BF16 R16, R100.reuse, R110, R16 ;  /* 0x0000006e6410723c */ /* 0x040fe20000041810 */
[----:B------:R-:W1:Y:S03]  /*8150*/  LDSM.16.MT88.4 R108, [R135+UR4+0x4900] ;  /* 0x00490004876c783b */ /* 0x000e660008004200 */
[----:B------:R-:W-:Y:S04]  /*8160*/  FADD.FTZ R179, R179, R178 ;  /* 0x000000b2b3b37221 */ /* 0x000fe80000010000 */
[C---:B------:R-:W-:Y:S04]  /*8170*/  HMMA.16816.F32.BF16 R20, R100.reuse, R116, R20 ;  /* 0x000000746414723c */ /* 0x040fe80000041814 */
[----:B------:R-:W-:Y:S04]  /*8180*/  FADD.FTZ R182, R182, R179 ;  /* 0x000000b3b6b67221 */ /* 0x000fe80000010000 */
[C---:B------:R-:W-:Y:S01]  /*8190*/  HMMA.16816.F32.BF16 R24, R100.reuse, R118, R24 ;  /* 0x000000766418723c */ /* 0x040fe20000041818 */
[----:B------:R-:W-:Y:S03]  /*81a0*/  LDSM.16.MT88.4 R116, [R169+0x4900] ;  /* 0x00490000a974783b */ /* 0x000fe60000004200 */
        /* <DEDUP_REMOVED lines=32> */
[----:B------:R-:W-:Y:S03]  /*83b0*/  F2FP.BF16.PACK_AB R103, R224, R223 ;  /* 0x000000dfe067723e */ /* 0x000fe600000010ff */
[----:B------:R-:W-:Y:S04]  /*83c0*/  FADD.FTZ R222, R222, R233 ;  /* 0x000000e9dede7221 */ /* 0x000fe80000010000 */
        /* <DEDUP_REMOVED lines=77> */
[----:B------:R-:W-:Y:S01]  /*88a0*/  FADD.FTZ R202, R232, R231 ;  /* 0x000000e7e8ca7221 */ /* 0x000fe20000010000 */
[----:B------:R-:W-:-:S05]  /*88b0*/  @!P0 BRA `(.L_x_1556) ;  /* 0x000003f000008947 */ /* 0x000fca0003800000 */
[----:B------:R-:W-:Y:S01]  /*88c0*/  ISETP.NE.AND P2, PT, R196, 0x1, PT ;  /* 0x00000001c400780c */ /* 0x000fe20003f45270 */
[----:B------:R-:W-:Y:S01]  /*88d0*/  IMAD.U32 R4, RZ, RZ, UR7 ;  /* 0x00000007ff047e24 */ /* 0x000fe2000f8e00ff */
[----:B------:R-:W-:Y:S01]  /*88e0*/  IADD3 R11, -R215, 0x10, RZ ;  /* 0x00000010d70b7810 */ /* 0x000fe20007ffe1ff */
[----:B------:R-:W-:Y:S03]  /*88f0*/  IMAD.MOV.U32 R198, RZ, RZ, RZ ;  /* 0x000000ffffc67224 */ /* 0x000fe600078e00ff */
[----:B------:R-:W-:Y:S02]  /*8900*/  IADD3 R199, R201, UR15, R4 ;  /* 0x0000000fc9c77c10 */ /* 0x000fe4000fffe004 */
[----:B------:R-:W-:Y:S02]  /*8910*/  LOP3.LUT R11, R11, 0xf, RZ, 0xc0, !PT ;  /* 0x0000000f0b0b7812 */ /* 0x000fe400078ec0ff */
[----:B------:R-:W-:Y:S05]  /*8920*/  IADD3 R199, R199, -0x80, RZ ;  /* 0xffffff80c7c77810 */ /* 0x000fea0007ffe0ff */
        /* <DEDUP_REMOVED lines=18> */
[----:B------:R-:W-:Y:S02]  /*8a50*/  IADD3 R5, P0, R6, UR20, RZ ;  /* 0x0000001406057c10 */ /* 0x000fe4000ff1e0ff */
[----:B------:R-:W-:Y:S01]  /*8a60*/  IADD3 R8, -R212, 0x10, RZ ;  /* 0x00000010d4087810 */ /* 0x000fe20007ffe1ff */
[----:B------:R-:W-:Y:S03]  /*8a70*/  IMAD R4, R198, c[0x0][0x1f4], R4 ;  /* 0x00007d00c6047a24 */ /* 0x000fe600078e0204 */
[----:B------:R-:W-:Y:S02]  /*8a80*/  LOP3.LUT R8, R8, 0xf, RZ, 0xc0, !PT ;  /* 0x0000000f08087812 */ /* 0x000fe400078ec0ff */
[----:B------:R-:W-:Y:S02]  /*8a90*/  IADD3.X R4, R7, UR17, R4, P0, !PT ;  /* 0x0000001107047c10 */ /* 0x000fe400087fe404 */
[----:B------:R-:W-:Y:S02]  /*8aa0*/  LEA R13, P0, R5, c[0x0][0x1c8], 0x1 ;  /* 0x00007200050d7a11 */ /* 0x000fe400078008ff */
[----:B------:R-:W-:Y:S02]  /*8ab0*/  IADD3 R7, -R207, 0x10, RZ ;  /* 0x00000010cf077810 */ /* 0x000fe40007ffe1ff */
[----:B------:R-:W-:Y:S01]  /*8ac0*/  LEA.HI.X R3, R5, c[0x0][0x1cc], R4, 0x1, P0 ;  /* 0x0000730005037a11 */ /* 0x000fe200000f0c04 */
[----:B------:R-:W1:Y:S01]  /*8ad0*/  SHFL.IDX PT, R6, R13, 0x1, 0x181f ;  /* 0x00381f000d067f89 */ /* 0x000e6200000e0000 */
[----:B------:R-:W-:Y:S03]  /*8ae0*/  LOP3.LUT R7, R7, 0xf, RZ, 0xc0, !PT ;  /* 0x0000000f07077812 */ /* 0x000fe600078ec0ff */
[----:B------:R-:W2:Y:S04]  /*8af0*/  SHFL.IDX PT, R12, R3, 0x1, 0x181f ;  /* 0x00381f00030c7f89 */ /* 0x000ea800000e0000 */
[----:B------:R3:W-:Y:S04]  /*8b00*/  SHFL.IDX PT, R4, R3, RZ, 0x181f ;  /* 0x00181fff03047589 */ /* 0x0007e800000e0000 */
[----:B------:R-:W4:Y:S01]  /*8b10*/  SHFL.IDX PT, R5, R13, RZ, 0x181f ;  /* 0x00181fff0d057589 */ /* 0x000f2200000e0000 */
[----:B-1----:R-:W-:Y:S04]  /*8b20*/  IADD3 R10, P1, P0, R11, R6, R216 ;  /* 0x000000060b0a7210 */ /* 0x002fe8000783e0d8 */
[----:B--2---:R-:W-:Y:S02]  /*8b30*/  IADD3.X R11, RZ, R12, R217, P1, P0 ;  /* 0x0000000cff0b7210 */ /* 0x004fe40000fe04d9 */
[----:B------:R-:W-:Y:S01]  /*8b40*/  IADD3 R8, P1, P0, R8, R6, R213 ;  /* 0x0000000608087210 */ /* 0x000fe2000783e0d5 */
[----:B---3--:R-:W-:Y:S03]  /*8b50*/  IMAD.U32 R3, RZ, RZ, UR13 ;  /* 0x0000000dff037e24 */ /* 0x008fe6000f8e00ff */
[----:B------:R-:W-:Y:S01]  /*8b60*/  IADD3.X R9, RZ, R12, R214, P1, P0 ;  /* 0x0000000cff097210 */ /* 0x000fe20000fe04d6 */
[----:B------:R-:W-:Y:S01]  /*8b70*/  IMAD R3, R3, 0x3000, R200 ;  /* 0x0000300003037824 */ /* 0x000fe200078e02c8 */
[----:B------:R-:W-:Y:S04]  /*8b80*/  IADD3 R6, P1, P0, R7, R6, R210 ;  /* 0x0000000607067210 */ /* 0x000fe8000783e0d2 */
[----:B------:R-:W-:Y:S02]  /*8b90*/  IADD3.X R7, RZ, R12, R211, P1, P0 ;  /* 0x0000000cff077210 */ /* 0x000fe40000fe04d3 */
[C---:B----4-:R-:W-:Y:S02]  /*8ba0*/  IADD3 R14, P1, R5.reuse, R216, RZ ;  /* 0x000000d8050e7210 */ /* 0x050fe40007f3e0ff */
[----:B------:R-:W-:Y:S03]  /*8bb0*/  IADD3 R12, P0, R5, R213, RZ ;  /* 0x000000d5050c7210 */ /* 0x000fe60007f1e0ff */
[C---:B------:R-:W-:Y:S01]  /*8bc0*/  IMAD.X R15, R4.reuse, 0x1, R217, P1 ;  /* 0x00000001040f7824 */ /* 0x040fe200008e06d9 */
[----:B------:R-:W-:Y:S01]  /*8bd0*/  ISETP.NE.U32.AND P1, PT, R215, RZ, PT ;  /* 0x000000ffd700720c */ /* 0x000fe20003f25070 */
[C---:B------:R-:W-:Y:S01]  /*8be0*/  IMAD.X R13, R4.reuse, 0x1, R214, P0 ;  /* 0x00000001040d7824 */ /* 0x040fe200000e06d6 */
[----:B------:R-:W-:Y:S01]  /*8bf0*/  IADD3 R16, P0, R5, R210, RZ ;  /* 0x000000d205107210 */ /* 0x000fe20007f1e0ff */
[----:B------:R-:W-:Y:S04]  /*8c00*/  IMAD.SHL.U32 R5, R3, 0x2, RZ ;  /* 0x0000000203057824 */ /* 0x000fe800078e00ff */
[----:B------:R-:W-:Y:S01]  /*8c10*/  IMAD.X R17, R4, 0x1, R211, P0 ;  /* 0x0000000104117824 */ /* 0x000fe200000e06d3 */
[----:B------:R1:W-:Y:S01]  /*8c20*/  LDGSTS.E.BYPASS.LTC128B.128 [R5+0xc100], [R14.64], !P5 ;  /* 0x0c1000000e057fae */ /* 0x0003e2000e901d4a */
        /* <DEDUP_REMOVED lines=8> */
.L_x_1556:
[----:B------:R-:W-:Y:S01]  /*8cb0*/  UISETP.GT.AND UP0, UPT, UR23, UR22, UPT ;  /* 0x000000161700728c */ /* 0x000fe2000bf04270 */
[----:B------:R-:W0:Y:S01]  /*8cc0*/  LDGDEPBAR ;  /* 0x00000000000079af */ /* 0x000e220000000000 */
[----:B------:R-:W-:Y:S01]  /*8cd0*/  UIADD3 UR4, UR5, 0x1, URZ ;  /* 0x0000000105047890 */ /* 0x000fe2000fffe03f */
[----:B------:R-:W-:Y:S01]  /*8ce0*/  IMAD.MOV.U32 R132, RZ, RZ, R0 ;  /* 0x000000ffff847224 */ /* 0x000fe200078e0000 */
[----:B------:R-:W-:Y:S01]  /*8cf0*/  UISETP.GE.AND UP2, UPT, UR5, 0x1, UPT ;  /* 0x000000010500788c */ /* 0x000fe2000bf46270 */
[----:B------:R-:W-:Y:S01]  /*8d00*/  MOV R3, R2 ;  /* 0x0000000200037202 */ /* 0x000fe20000000f00 */
[----:B------:R-:W-:Y:S01]  /*8d10*/  UIADD3 UR23, UR23, -0x1, URZ ;  /* 0xffffffff17177890 */ /* 0x000fe2000fffe03f */
[----:B------:R-:W-:Y:S01]  /*8d20*/  PLOP3.LUT P0, PT, PT, PT, UP0, 0x80, 0x0 ;  /* 0x000000000000781c */ /* 0x000fe20003f0f008 */
[----:B------:R-:W-:Y:S11]  /*8d30*/  USEL UR5, UR4, URZ, !UP2 ;  /* 0x0000003f04057287 */ /* 0x000ff6000d000000 */
[----:B------:R-:W-:Y:S01]  /*8d40*/  @!UPT UIADD3 URZ, URZ, URZ, URZ ;  /* 0x0000003f3f3ff290 */ /* 0x000fe2000fffe03f */
[----:B------:R-:W-:-:S05]  /*8d50*/  @P0 BRA `(.L_x_1557) ;  /* 0xffffcac000000947 */ /* 0x000fca000383ffff */
.L_x_1554:
[----:B------:R-:W-:-:S13]  /*8d60*/  ISETP.LE.AND P0, PT, RZ, UR23, PT ;  /* 0x00000017ff007c0c */ /* 0x000fda000bf03270 */
[----:B------:R-:W-:Y:S05]  /*8d70*/  @!P0 BRA `(.L_x_1558) ;  /* 0x00002fb000008947 */ /* 0x000fea0003800000 */
[----:B------:R-:W2:Y:S01]  /*8d80*/  S2R R3, SR_TID.X ;  /* 0x0000000000037919 */ /* 0x000ea20000002100 */
[----:B-1----:R-:W-:Y:S01]  /*8d90*/  SHF.R.S32.HI R5, RZ, 0x1f, R206 ;  /* 0x0000001fff057819 */ /* 0x002fe200000114ce */
[----:B------:R-:W-:Y:S01]  /*8da0*/  IMAD.MOV.U32 R190, RZ, RZ, 0x40 ;  /* 0x00000040ffbe7424 */ /* 0x000fe200078e00ff */
[----:B------:R-:W-:Y:S01]  /*8db0*/  SHF.R.S32.HI R194, RZ, 0x1f, R205 ;  /* 0x0000001fffc27819 */ /* 0x000fe200000114cd */
[----:B------:R-:W-:Y:S01]  /*8dc0*/  IMAD.MOV.U32 R133, RZ, RZ, R2 ;  /* 0x000000ffff857224 */ /* 0x000fe200078e0002 */
[----:B------:R-:W-:Y:S02]  /*8dd0*/  SHF.R.S32.HI R195, RZ, 0x1f, R204 ;  /* 0x0000001fffc37819 */ /* 0x000fe400000114cc */
[C---:B------:R-:W-:Y:S01]  /*8de0*/  SHF.L.U64.HI R192, R206.reuse, 0x1, R5 ;  /* 0x00000001cec07819 */ /* 0x040fe20000010205 */
[----:B------:R-:W-:Y:S01]  /*8df0*/  IMAD.SHL.U32 R206, R206, 0x2, RZ ;  /* 0x00000002cece7824 */ /* 0x000fe200078e00ff */
[C---:B------:R-:W-:Y:S01]  /*8e00*/  SHF.L.U64.HI R194, R205.reuse, 0x1, R194 ;  /* 0x00000001cdc27819 */ /* 0x040fe200000102c2 */
[----:B------:R-:W-:Y:S01]  /*8e10*/  IMAD.SHL.U32 R205, R205, 0x2, RZ ;  /* 0x00000002cdcd7824 */ /* 0x000fe200078e00ff */
[C---:B------:R-:W-:Y:S01]  /*8e20*/  SHF.L.U64.HI R195, R204.reuse, 0x1, R195 ;  /* 0x00000001ccc37819 */ /* 0x040fe200000102c3 */
[----:B------:R-:W-:Y:S01]  /*8e30*/  IMAD.SHL.U32 R204, R204, 0x2, RZ ;  /* 0x00000002cccc7824 */ /* 0x000fe200078e00ff */
[----:B--2---:R-:W-:-:S04]  /*8e40*/  SHF.R.S32.HI R4, RZ, 0x1f, R3 ;  /* 0x0000001fff047819 */ /* 0x004fc80000011403 */
[----:B------:R-:W-:-:S04]  /*8e50*/  LEA.HI R4, R4, R3, RZ, 0x3 ;  /* 0x0000000304047211 */ /* 0x000fc800078f18ff */
[----:B------:R-:W-:-:S05]  /*8e60*/  LOP3.LUT R4, R4, 0xfffffff8, RZ, 0xc0, !PT ;  /* 0xfffffff804047812 */ /* 0x000fca00078ec0ff */
[----:B------:R-:W-:Y:S02]  /*8e70*/  IMAD.IADD R4, R3, 0x1, -R4 ;  /* 0x0000000103047824 */ /* 0x000fe400078e0a04 */
[----:B------:R-:W-:-:S03]  /*8e80*/  IMAD.MOV.U32 R3, RZ, RZ, R0 ;  /* 0x000000ffff037224 */ /* 0x000fc600078e0000 */
[----:B------:R-:W-:-:S04]  /*8e90*/  LOP3.LUT P0, RZ, R4, 0x4, RZ, 0xc0, !PT ;  /* 0x0000000404ff7812 */ /* 0x000fc8000780c0ff */
[----:B------:R-:W-:Y:S02]  /*8ea0*/  SEL R190, R190, 0xffffffc0, !P0 ;  /* 0xffffffc0bebe7807 */ /* 0x000fe40004000000 */
.L_x_1561:
[----:B------:R-:W-:Y:S04]  /*8eb0*/  DEPBAR.LE SB0, 0x2 ;  /* 0x000080800000791a */ /* 0x000fe80000000000 */
[----:B------:R-:W-:Y:S01]  /*8ec0*/  BAR.SYNC.DEFER_BLOCKING 0x0 ;  /* 0x0000000000007b1d */ /* 0x000fe20000010000 */
[----:B------:R-:W-:Y:S01]  /*8ed0*/  UIMAD UR4, UR5, 0x6000, URZ ;  /* 0x00006000050478a4 */ /* 0x000fe2000f8e023f */
[----:B------:R-:W-:Y:S05]  /*8ee0*/  ISETP.NE.AND P0, PT, RZ, UR23, PT ;  /* 0x00000017ff007c0c */ /* 0x000fea000bf05270 */
[----:B------:R-:W-:Y:S05]  /*8ef0*/  IADD3 R165, R189, UR4, RZ ;  /* 0x00000004bda57c10 */ /* 0x000fea000fffe0ff */
[----:B------:R-:W-:Y:S01]  /*8f00*/  IMAD.IADD R193, R186, 0x1, R165 ;  /* 0x00000001bac17824 */ /* 0x000fe200078e02a5 */
[----:B------:R1:W2:Y:S04]  /*8f10*/  LDSM.16.M88.4 R136, [R191] ;  /* 0x00000000bf88783b */ /* 0x0002a80000000200 */
        /* <DEDUP_REMOVED lines=23> */
[----:B------:R-:W5:Y:S01]  /*9090*/  SHFL.IDX PT, R5, R6, 0x1, 0x181f ;  /* 0x00381f0006057f89 */ /* 0x000f6200000e0000 */
[----:B------:R-:W-:Y:S03]  /*90a0*/  IMAD.U32 R0, RZ, RZ, UR13 ;  /* 0x0000000dff007e24 */ /* 0x000fe6000f8e00ff */
[----:B------:R-:W4:Y:S01]  /*90b0*/  SHFL.IDX PT, R9, R6, RZ, 0x181f ;  /* 0x00181fff06097589 */ /* 0x000f2200000e0000 */
[----:B------:R-:W-:Y:S03]  /*90c0*/  IMAD R2, R0, 0x6000, R197 ;  /* 0x0000600000027824 */ /* 0x000fe600078e02c5 */
[----:B------:R-:W3:Y:S04]  /*90d0*/  SHFL.IDX PT, R11, R4, RZ, 0x181f ;  /* 0x00181fff040b7589 */ /* 0x000ee800000e0000 */
[----:B------:R2:W1:Y:S01]  /*90e0*/  SHFL.IDX PT, R7, R4, 0x1, 0x181f ;  /* 0x00381f0004077f89 */ /* 0x00046200000e0000 */
[-C--:B-----5:R-:W-:Y:S02]  /*90f0*/  IADD3 R10, P2, R5, R206.reuse, RZ ;  /* 0x000000ce050a7210 */ /* 0x0a0fe40007f5e0ff */
[C---:B----4-:R-:W-:Y:S02]  /*9100*/  IADD3 R12, P0, R9.reuse, R206, RZ ;  /* 0x000000ce090c7210 */ /* 0x050fe40007f1e0ff */
[-C--:B------:R-:W-:Y:S02]  /*9110*/  IADD3 R8, P1, R9, R205.reuse, RZ ;  /* 0x000000cd09087210 */ /* 0x080fe40007f3e0ff */
[----:B---3--:R-:W-:Y:S02]  /*9120*/  IADD3.X R13, R11, R192, RZ, P0, !PT ;  /* 0x000000c00b0d7210 */ /* 0x008fe400007fe4ff */
[----:B------:R-:W-:Y:S01]  /*9130*/  IADD3 R14, P0, R9, R204, RZ ;  /* 0x000000cc090e7210 */ /* 0x000fe20007f1e0ff */
[--C-:B------:R-:W-:Y:S01]  /*9140*/  IMAD.X R9, R11, 0x1, R194.reuse, P1 ;  /* 0x000000010b097824 */ /* 0x100fe200008e06c2 */
[----:B--2---:R-:W-:Y:S01]  /*9150*/  IADD3 R4, P1, R5, R205, RZ ;  /* 0x000000cd05047210 */ /* 0x004fe20007f3e0ff */
[----:B------:R2:W-:Y:S02]  /*9160*/  LDGSTS.E.BYPASS.LTC128B.128 [R2], [R12.64], !P5 ;  /* 0x000000000c027fae */ /* 0x0005e4000e901d4a */
[----:B------:R-:W-:Y:S01]  /*9170*/  IMAD.X R15, R11, 0x1, R195, P0 ;  /* 0x000000010b0f7824 */ /* 0x000fe200000e06c3 */
[----:B-1----:R-:W-:Y:S01]  /*9180*/  IADD3.X R11, R7, R192, RZ, P2, !PT ;  /* 0x000000c0070b7210 */ /* 0x002fe200017fe4ff */
[----:B------:R2:W-:Y:S01]  /*9190*/  LDGSTS.E.BYPASS.LTC128B.128 [R2+0x2000], [R8.64], !P4 ;  /* 0x0200000008027fae */ /* 0x0005e2000e101d4a */
[----:B------:R-:W-:Y:S01]  /*91a0*/  IADD3 R6, P0, R5, R204, RZ ;  /* 0x000000cc05067210 */ /* 0x000fe20007f1e0ff */
[C---:B------:R-:W-:Y:S02]  /*91b0*/  IMAD.X R5, R7.reuse, 0x1, R194, P1 ;  /* 0x0000000107057824 */ /* 0x040fe400008e06c2 */
[----:B------:R2:W-:Y:S01]  /*91c0*/  LDGSTS.E.BYPASS.LTC128B.128 [R2+0x4000], [R14.64], !P6 ;  /* 0x040000000e027fae */ /* 0x0005e2000f101d4a */
[----:B------:R-:W-:Y:S03]  /*91d0*/  IADD3.X R7, R7, R195, RZ, P0, !PT ;  /* 0x000000c307077210 */ /* 0x000fe600007fe4ff */
[----:B------:R2:W-:Y:S04]  /*91e0*/  LDGSTS.E.BYPASS.LTC128B.128 [R2+0x1000], [R10.64], !P5 ;  /* 0x010000000a027fae */ /* 0x0005e8000e901d4a */
[----:B------:R2:W-:Y:S04]  /*91f0*/  LDGSTS.E.BYPASS.LTC128B.128 [R2+0x3000], [R4.64], !P4 ;  /* 0x0300000004027fae */ /* 0x0005e8000e101d4a */
[----:B------:R2:W-:Y:S02]  /*9200*/  LDGSTS.E.BYPASS.LTC128B.128 [R2+0x5000], [R6.64], !P6 ;  /* 0x0500000006027fae */ /* 0x0005e4000f101d4a */
.L_x_1559:
[C---:B--23--:R-:W-:Y:S01]  /*9210*/  HMMA.16816.F32.BF16 R4, R136.reuse, R140, RZ ;  /* 0x0000008c8804723c */ /* 0x04cfe200000418ff */
[----:B------:R-:W-:Y:S01]  /*9220*/  LDSM.16.M88.4 R172, [R193+0xf900] ;  /* 0x00f90000c1ac783b */ /* 0x000fe20000000200 */
[----:B------:R-:W-:Y:S02]  /*9230*/  UISETP.GE.AND UP0, UPT, UR23, 0x2, UPT ;  /* 0x000000021700788c */ /* 0x000fe4000bf06270 */
[C---:B------:R-:W-:Y:S01]  /*9240*/  IADD3 R0, R190.reuse, R165, RZ ;  /* 0x000000a5be007210 */ /* 0x040fe20007ffe0ff */
[----:B------:R-:W-:Y:S01]  /*9250*/  UIADD3 UR9, UR13, 0x1, URZ ;  /* 0x000000010d097890 */ /* 0x000fe2000fffe03f */
[C---:B------:R-:W-:Y:S01]  /*9260*/  IADD3 R2, R190.reuse, R193, RZ ;  /* 0x000000c1be027210 */ /* 0x040fe20007ffe0ff */
[----:B------:R-:W-:Y:S01]  /*9270*/  UISETP.GE.AND UP1, UPT, UR13, 0x1, UPT ;  /* 0x000000010d00788c */ /* 0x000fe2000bf26270 */
[C---:B------:R-:W-:Y:S01]  /*9280*/  HMMA.16816.F32.BF16 R8, R136.reuse, R142, RZ ;  /* 0x0000008e8808723c */ /* 0x040fe200000418ff */
[----:B------:R-:W-:Y:S01]  /*9290*/  LDSM.16.M88.4 R140, [R0+0xc100] ;  /* 0x00c10000008c783b */ /* 0x000fe20000000200 */
[----:B------:R-:W-:Y:S01]  /*92a0*/  PLOP3.LUT P0, PT, PT, PT, UP0, 0x80, 0x0 ;  /* 0x000000000000781c */ /* 0x000fe20003f0f008 */
        /* <DEDUP_REMOVED lines=143> */
[C---:B------:R-:W-:Y:S02]  /*9ba0*/  HMMA.16816.F32.BF16 R20, R176.reuse, R140, R20 ;  /* 0x0000008cb014723c */ /* 0x040fe40000041814 */
        /* <DEDUP_REMOVED lines=157> */
[----:B------:R-:W-:Y:S01]  /*a580*/  LDSM.16.MT88.4 R152, [R134+UR4+0x3900] ;  /* 0x003900048698783b */ /* 0x000fe20008004200 */
[--C-:B------:R-:W-:Y:S02]  /*a590*/  FFMA.FTZ R216, R150, c[0x0][0x2d0], -R145.reuse ;  /* 0x0000b40096d87a23 */ /* 0x100fe40000010891 */
[----:B------:R-:W-:Y:S01]  /*a5a0*/  MUFU.EX2 R168, R168 ;  /* 0x000000a800a87308 */ /* 0x000fe20000000800 */
[--C-:B------:R-:W-:Y:S02]  /*a5b0*/  FFMA.FTZ R213, R149, c[0x0][0x2d0], -R148.reuse ;  /* 0x0000b40095d57a23 */ /* 0x100fe40000010894 */
[--C-:B------:R-:W-:Y:S02]  /*a5c0*/  FFMA.FTZ R215, R146, c[0x0][0x2d0], -R145.reuse ;  /* 0x0000b40092d77a23 */ /* 0x100fe40000010891 */
[C---:B--2---:R-:W-:Y:S02]  /*a5d0*/  FMUL.FTZ R6, R3.reuse, R130 ;  /* 0x0000008203067220 */ /* 0x044fe40000410000 */
        /* <DEDUP_REMOVED lines=17> */
[----:B------:R-:W1:Y:S01]  /*a6f0*/  MUFU.EX2 R165, R165 ;  /* 0x000000a500a57308 */ /* 0x000e620000000800 */
[----:B------:R-:W-:Y:S01]  /*a700*/  FMUL.FTZ R39, R3, R39 ;  /* 0x0000002703277220 */ /* 0x000fe20000410000 */
        /* <DEDUP_REMOVED lines=75> */
[C---:B------:R-:W-:Y:S02]  /*abc0*/  FMUL.FTZ R74, R3.reuse, R74 ;  /* 0x0000004a034a7220 */ /* 0x040fe40000410000 */
[C---:B------:R-:W-:Y:S01]  /*abd0*/  HMMA.16816.F32.BF16 R40, R128.reuse, R114, R40 ;  /* 0x000000728028723c */ /* 0x040fe20000041828 */
[----:B------:R-:W-:Y:S03]  /*abe0*/  LDSM.16.MT88.4 R112, [R135+UR4+0x900] ;  /* 0x000900048770783b */ /* 0x000fe60008004200 */
[C---:B------:R-:W-:Y:S02]  /*abf0*/  FMUL.FTZ R75, R3.reuse, R75 ;  /* 0x0000004b034b7220 */ /* 0x040fe40000410000 */
[C---:B------:R-:W-:Y:S02]  /*ac00*/  FMUL.FTZ R84, R132.reuse, R84 ;  /* 0x0000005484547220 */ /* 0x040fe40000410000 */
[----:B------:R-:W-:Y:S01]  /*ac10*/  FMUL.FTZ R85, R132, R85 ;  /* 0x0000005584557220 */ /* 0x000fe20000410000 */
[C---:B---3--:R-:W-:Y:S03]  /*ac20*/  HMMA.16816.F32.BF16 R44, R128.reuse, R104, R44 ;  /* 0x00000068802c723c */ /* 0x048fe6000004182c */
[C---:B------:R-:W-:Y:S02]  /*ac30*/  FMUL.FTZ R86, R3.reuse, R86 ;  /* 0x0000005603567220 */ /* 0x040fe40000410000 */
[----:B------:R-:W-:Y:S02]  /*ac40*/  FMUL.FTZ R87, R3, R87 ;  /* 0x0000005703577220 */ /* 0x000fe40000410000 */
[--C-:B------:R-:W-:Y:S01]  /*ac50*/  FFMA.FTZ R173, R173, c[0x0][0x2d0], -R148.reuse ;  /* 0x0000b400adad7a23 */ /* 0x100fe20000010894 */
[C---:B------:R-:W-:Y:S01]  /*ac60*/  HMMA.16816.F32.BF16 R48, R128.reuse, R106, R48 ;  /* 0x0000006a8030723c */ /* 0x040fe20000041830 */
[----:B------:R-:W1:Y:S03]  /*ac70*/  LDSM.16.MT88.4 R104, [R135+UR4+0x4100] ;  /* 0x004100048768783b */ /* 0x000e660008004200 */
[--C-:B------:R-:W-:Y:S01]  /*ac80*/  FFMA.FTZ R174, R175, c[0x0][0x2d0], -R148.reuse ;  /* 0x0000b400afae7a23 */ /* 0x100fe20000010894 */
[----:B------:R-:W-:Y:S01]  /*ac90*/  MUFU.EX2 R173, R173 ;  /* 0x000000ad00ad7308 */ /* 0x000fe20000000800 */
[--C-:B------:R-:W-:Y:S02]  /*aca0*/  FFMA.FTZ R175, R208, c[0x0][0x2d0], -R145.reuse ;  /* 0x0000b400d0af7a23 */ /* 0x100fe40000010891 */
[C---:B------:R-:W-:Y:S04]  /*acb0*/  HMMA.16816.F32.BF16 R52, R128.reuse, R100, R52 ;  /* 0x000000648034723c */ /* 0x040fe80000041834 */
[--C-:B------:R-:W-:Y:S02]  /*acc0*/  FFMA.FTZ R208, R158, c[0x0][0x2d0], -R145.reuse ;  /* 0x0000b4009ed07a23 */ /* 0x100fe40000010891 */
[--C-:B------:R-:W-:Y:S01]  /*acd0*/  FFMA.FTZ R176, R182, c[0x0][0x2d0], -R145.reuse ;  /* 0x0000b400b6b07a23 */ /* 0x100fe20000010891 */
[----:B------:R-:W2:Y:S01]  /*ace0*/  MUFU.EX2 R174, R174 ;  /* 0x000000ae00ae7308 */ /* 0x000ea20000000800 */
[C---:B------:R-:W-:Y:S01]  /*acf0*/  HMMA.16816.F32.BF16 R56, R128.reuse, R102, R56 ;  /* 0x000000668038723c */ /* 0x040fe20000041838 */
[----:B------:R-:W3:Y:S03]  /*ad00*/  LDSM.16.MT88.4 R100, [R133+0x4100] ;  /* 0x004100008564783b */ /* 0x000ee60000004200 */
[--C-:B------:R-:W-:Y:S02]  /*ad10*/  FFMA.FTZ R182, R159, c[0x0][0x2d0], -R148.reuse ;  /* 0x0000b4009fb67a23 */ /* 0x100fe40000010894 */
[--C-:B------:R-:W-:Y:S02]  /*ad20*/  FFMA.FTZ R177, R181, c[0x0][0x2d0], -R148.reuse ;  /* 0x0000b400b5b17a23 */ /* 0x100fe40000010894 */
[C---:B------:R-:W-:Y:S01]  /*ad30*/  HMMA.16816.F32.BF16 R60, R128.reuse, R108, R60 ;  /* 0x0000006c803c723c */ /* 0x040fe2000004183c */
[----:B------:R-:W-:Y:S01]  /*ad40*/  LDSM.16.MT88.4 R156, [R164+0x3900] ;  /* 0x00390000a49c783b */ /* 0x000fe20000004200 */
[----:B------:R-:W-:Y:S02]  /*ad50*/  MUFU.EX2 R175, R175 ;  /* 0x000000af00af7308 */ /* 0x000fe40000000800 */
[--C-:B------:R-:W-:Y:S02]  /*ad60*/  FFMA.FTZ R181, R161, c[0x0][0x2d0], -R148.reuse ;  /* 0x0000b400a1b57a23 */ /* 0x100fe40000010894 */
[----:B------:R-:W-:Y:S02]  /*ad70*/  FFMA.FTZ R148, R147, c[0x0][0x2d0], -R148 ;  /* 0x0000b40093947a23 */ /* 0x000fe40000010894 */
[C---:B------:R-:W-:Y:S01]  /*ad80*/  HMMA.16816.F32.BF16 R64, R128.reuse, R110, R64 ;  /* 0x0000006e8040723c */ /* 0x040fe20000041840 */
[----:B------:R-:W4:Y:S03]  /*ad90*/  LDSM.16.MT88.4 R108, [R134+UR4+0x4100] ;  /* 0x00410004866c783b */ /* 0x000f260008004200 */
[----:B------:R5:W-:Y:S01]  /*ada0*/  MUFU.EX2 R218, R148 ;  /* 0x0000009400da7308 */ /* 0x000be20000000800 */
[--C-:B------:R-:W-:Y:S02]  /*adb0*/  FFMA.FTZ R179, R180, c[0x0][0x2d0], -R145.reuse ;  /* 0x0000b400b4b37a23 */ /* 0x100fe40000010891 */
[--C-:B------:R-:W-:Y:S01]  /*adc0*/  FFMA.FTZ R180, R162, c[0x0][0x2d0], -R145.reuse ;  /* 0x0000b400a2b47a23 */ /* 0x100fe20000010891 */
[C---:B-1----:R-:W-:Y:S01]  /*add0*/  HMMA.16816.F32.BF16 R68, R128.reuse, R104, R68 ;  /* 0x000000688044723c */ /* 0x042fe20000041844 */
[----:B------:R-:W-:Y:S03]  /*ade0*/  LDSM.16.MT88.4 R160, [R135+UR4+0x5900] ;  /* 0x0059000487a0783b */ /* 0x000fe60008004200 */
[----:B------:R-:W-:Y:S02]  /*adf0*/  FFMA.FTZ R145, R144, c[0x0][0x2d0], -R145 ;  /* 0x0000b40090917a23 */ /* 0x000fe40000010891 */
[C---:B------:R-:W-:Y:S01]  /*ae00*/  FMUL.FTZ R88, R132.reuse, R88 ;  /* 0x0000005884587220 */ /* 0x040fe20000410000 */
[----:B------:R-:W1:Y:S01]  /*ae10*/  MUFU.EX2 R176, R176 ;  /* 0x000000b000b07308 */ /* 0x000e620000000800 */
[C---:B------:R-:W-:Y:S01]  /*ae20*/  FMUL.FTZ R89, R132.reuse, R89 ;  /* 0x0000005984597220 */ /* 0x040fe20000410000 */
[C---:B------:R-:W-:Y:S01]  /*ae30*/  HMMA.16816.F32.BF16 R72, R128.reuse, R106, R72 ;  /* 0x0000006a8048723c */ /* 0x040fe20000041848 */
[----:B------:R-:W4:Y:S02]  /*ae40*/  LDSM.16.MT88.4 R104, [R164+0x4100] ;  /* 0x00410000a468783b */ /* 0x000f240000004200 */
[C---:B------:R-:W-:Y:S02]  /*ae50*/  FMUL.FTZ R76, R132.reuse, R76 ;  /* 0x0000004c844c7220 */ /* 0x040fe40000410000 */
[C---:B------:R-:W-:Y:S02]  /*ae60*/  FMUL.FTZ R77, R132.reuse, R77 ;  /* 0x0000004d844d7220 */ /* 0x040fe40000410000 */
[C---:B------:R-:W-:Y:S01]  /*ae70*/  FMUL.FTZ R78, R3.reuse, R78 ;  /* 0x0000004e034e7220 */ /* 0x040fe20000410000 */
[----:B------:R-:W4:Y:S01]  /*ae80*/  MUFU.EX2 R177, R177 ;  /* 0x000000b100b17308 */ /* 0x000f220000000800 */
[----:B-----5:R-:W-:Y:S03]  /*ae90*/  LDSM.16.MT88.4 R148, [R133+0x3900] ;  /* 0x003900008594783b */ /* 0x020fe60000004200 */
[C---:B------:R-:W-:Y:S02]  /*aea0*/  FMUL.FTZ R79, R3.reuse, R79 ;  /* 0x0000004f034f7220 */ /* 0x040fe40000410000 */
[C---:B------:R-:W-:Y:S02]  /*aeb0*/  FMUL.FTZ R90, R3.reuse, R90 ;  /* 0x0000005a035a7220 */ /* 0x040fe40000410000 */
[C---:B------:R-:W-:Y:S02]  /*aec0*/  FMUL.FTZ R91, R3.reuse, R91 ;  /* 0x0000005b035b7220 */ /* 0x040fe40000410000 */
[C---:B------:R-:W-:Y:S01]  /*aed0*/  FMUL.FTZ R92, R132.reuse, R92 ;  /* 0x0000005c845c7220 */ /* 0x040fe20000410000 */
[C---:B---3--:R-:W-:Y:S01]  /*aee0*/  HMMA.16816.F32.BF16 R76, R128.reuse, R100, R76 ;  /* 0x00000064804c723c */ /* 0x048fe2000004184c */
[----:B------:R-:W-:Y:S02]  /*aef0*/  MUFU.EX2 R179, R179 ;  /* 0x000000b300b37308 */ /* 0x000fe40000000800 */
[C---:B------:R-:W-:Y:S02]  /*af00*/  FMUL.FTZ R80, R132.reuse, R80 ;  /* 0x0000005084507220 */ /* 0x040fe40000410000 */
[----:B------:R-:W-:Y:S02]  /*af10*/  FMUL.FTZ R81, R132, R81 ;  /* 0x0000005184517220 */ /* 0x000fe40000410000 */
[C---:B------:R-:W-:Y:S01]  /*af20*/  FMUL.FTZ R82, R3.reuse, R82 ;  /* 0x0000005203527220 */ /* 0x040fe20000410000 */
[----:B--2---:R-:W-:Y:S01]  /*af30*/  F2FP.BF16.PACK_AB R100, R174, R173 ;  /* 0x000000adae64723e */ /* 0x004fe200000010ff */
[C---:B------:R-:W-:Y:S02]  /*af40*/  FMUL.FTZ R83, R3.reuse, R83 ;  /* 0x0000005303537220 */ /* 0x040fe40000410000 */
[----:B------:R2:W-:Y:S01]  /*af50*/  MUFU.EX2 R220, R145 ;  /* 0x0000009100dc7308 */ /* 0x0005e20000000800 */
[----:B------:R-:W-:Y:S01]  /*af60*/  FMUL.FTZ R93, R132, R93 ;  /* 0x0000005d845d7220 */ /* 0x000fe20000410000 */
[----:B-1----:R-:W-:Y:S01]  /*af70*/  F2FP.BF16.PACK_AB R101, R176, R175 ;  /* 0x000000afb065723e */ /* 0x002fe200000010ff */
[C---:B------:R-:W-:Y:S02]  /*af80*/  FMUL.FTZ R94, R3.reuse, R94 ;  /* 0x0000005e035e7220 */ /* 0x040fe40000410000 */
[C---:B------:R-:W-:Y:S03]  /*af90*/  HMMA.16816.F32.BF16 R80, R128.reuse, R102, R80 ;  /* 0x000000668050723c */ /* 0x040fe60000041850 */
[C---:B------:R-:W-:Y:S02]  /*afa0*/  FMUL.FTZ R95, R3.reuse, R95 ;  /* 0x0000005f035f7220 */ /* 0x040fe40000410000 */
[C---:B------:R-:W-:Y:S01]  /*afb0*/  FMUL.FTZ R96, R132.reuse, R96 ;  /* 0x0000006084607220 */ /* 0x040fe20000410000 */
[----:B------:R-:W1:Y:S01]  /*afc0*/  MUFU.EX2 R180, R180 ;  /* 0x000000b400b47308 */ /* 0x000e620000000800 */
[----:B------:R-:W-:Y:S01]  /*afd0*/  FMUL.FTZ R97, R132, R97 ;  /* 0x0000006184617220 */ /* 0x000fe20000410000 */
[C---:B----4-:R-:W-:Y:S04]  /*afe0*/  HMMA.16816.F32.BF16 R84, R128.reuse, R108, R84 ;  /* 0x0000006c8054723c */ /* 0x050fe80000041854 */
[C---:B------:R-:W-:Y:S01]  /*aff0*/  FMUL.FTZ R98, R3.reuse, R98 ;  /* 0x0000006203627220 */ /* 0x040fe20000410000 */
[----:B------:R-:W-:Y:S01]  /*b000*/  F2FP.BF16.PACK_AB R102, R178, R177 ;  /* 0x000000b1b266723e */ /* 0x000fe200000010ff */
[C---:B------:R-:W-:Y:S02]  /*b010*/  FMUL.FTZ R99, R3.reuse, R99 ;  /* 0x0000006303637220 */ /* 0x040fe40000410000 */
[C---:B------:R-:W-:Y:S01]  /*b020*/  HMMA.16816.F32.BF16 R88, R128.reuse, R110, R88 ;  /* 0x0000006e8058723c */ /* 0x040fe20000041858 */
[----:B------:R-:W3:Y:S01]  /*b030*/  LDSM.16.MT88.4 R108, [R133+0x900] ;  /* 0x00090000856c783b */ /* 0x000ee20000004200 */
[----:B------:R-:W-:Y:S02]  /*b040*/  MUFU.EX2 R181, R181 ;  /* 0x000000b500b57308 */ /* 0x000fe40000000800 */
[----:B------:R-:W-:Y:S02]  /*b050*/  FFMA.FTZ R172, R132, R203, R172 ;  /* 0x000000cb84ac7223 */ /* 0x000fe400000100ac */
[----:B------:R-:W-:Y:S02]  /*b060*/  FFMA.FTZ R168, R3, R202, R168 ;  /* 0x000000ca03a87223 */ /* 0x000fe400000100a8 */
[C---:B------:R-:W-:Y:S01]  /*b070*/  HMMA.16816.F32.BF16 R92, R128.reuse, R104, R92 ;  /* 0x00000068805c723c */ /* 0x040fe2000004185c */
[----:B--2---:R-:W-:Y:S03]  /*b080*/  LDSM.16.MT88.4 R144, [R135+UR4+0x3900] ;  /* 0x003900048790783b */ /* 0x004fe60008004200 */
[----:B------:R-:W2:Y:S01]  /*b090*/  MUFU.EX2 R182, R182 ;  /* 0x000000b600b67308 */ /* 0x000ea20000000800 */
[----:B------:R-:W-:Y:S01]  /*b0a0*/  FADD.FTZ R171, R171, R172 ;  /* 0x000000acabab7221 */ /* 0x000fe20000010000 */
[----:B-1----:R-:W-:Y:S01]  /*b0b0*/  F2FP.BF16.PACK_AB R103, R180, R179 ;  /* 0x000000b3b467723e */ /* 0x002fe200000010ff */
[----:B------:R-:W-:Y:S01]  /*b0c0*/  FADD.FTZ R167, R167, R168 ;  /* 0x000000a8a7a77221 */ /* 0x000fe20000010000 */
[----:B------:R-:W-:Y:S01]  /*b0d0*/  HMMA.16816.F32.BF16 R96, R128, R106, R96 ;  /* 0x0000006a8060723c */ /* 0x000fe20000041860 */
[----:B------:R-:W1:Y:S05]  /*b0e0*/  LDSM.16.MT88.4 R104, [R164+0x2900] ;  /* 0x00290000a468783b */ /* 0x000e6a0000004200 */
[----:B------:R-:W4:Y:S02]  /*b0f0*/  MUFU.EX2 R208, R208 ;  /* 0x000000d000d07308 */ /* 0x000f240000000800 */
[C---:B------:R-:W-:Y:S08]  /*b100*/  HMMA.16816.F32.BF16 R4, R100.reuse, R112, R4 ;  /* 0x000000706404723c */ /* 0x040ff00000041804 */
[C---:B------:R-:W-:Y:S01]  /*b110*/  HMMA.16816.F32.BF16 R8, R100.reuse, R114, R8 ;  /* 0x000000726408723c */ /* 0x040fe20000041808 */
[----:B------:R-:W-:Y:S07]  /*b120*/  LDSM.16.MT88.4 R112, [R133+0x4900] ;  /* 0x004900008570783b */ /* 0x000fee0000004200 */
[C---:B---3--:R-:W-:Y:S08]  /*b130*/  HMMA.16816.F32.BF16 R12, R100.reuse, R108, R12 ;  /* 0x0000006c640c723c */ /* 0x048ff0000004180c */
[C---:B------:R-:W-:Y:S01]  /*b140*/  HMMA.16816.F32.BF16 R16, R100.reuse, R110, R16 ;  /* 0x0000006e6410723c */ /* 0x040fe20000041810 */
[----:B------:R-:W3:Y:S07]  /*b150*/  LDSM.16.MT88.4 R108, [R135+UR4+0x4900] ;  /* 0x00490004876c783b */ /* 0x000eee0008004200 */
        /* <DEDUP_REMOVED lines=18> */
[C---:B-1----:R-:W-:Y:S08]  /*b280*/  HMMA.16816.F32.BF16 R60, R100.reuse, R104, R60 ;  /* 0x00000068643c723c */ /* 0x042ff0000004183c */
[C---:B------:R-:W-:Y:S01]  /*b290*/  HMMA.16816.F32.BF16 R64, R100.reuse, R106, R64 ;  /* 0x0000006a6440723c */ /* 0x040fe20000041840 */
[----:B------:R-:W1:Y:S07]  /*b2a0*/  LDSM.16.MT88.4 R104, [R134+UR4+0x4900] ;  /* 0x004900048668783b */ /* 0x000e6e0008004200 */
[C---:B---3--:R-:W-:Y:S08]  /*b2b0*/  HMMA.16816.F32.BF16 R68, R100.reuse, R108, R68 ;  /* 0x0000006c6444723c */ /* 0x048ff00000041844 */
[C---:B------:R-:W-:Y:S01]  /*b2c0*/  HMMA.16816.F32.BF16 R72, R100.reuse, R110, R72 ;  /* 0x0000006e6448723c */ /* 0x040fe20000041848 */
[----:B------:R-:W3:Y:S07]  /*b2d0*/  LDSM.16.MT88.4 R108, [R135+UR4+0x1100] ;  /* 0x00110004876c783b */ /* 0x000eee0008004200 */
[C---:B------:R-:W-:Y:S08]  /*b2e0*/  HMMA.16816.F32.BF16 R76, R100.reuse, R112, R76 ;  /* 0x00000070644c723c */ /* 0x040ff0000004184c */
[C---:B------:R-:W-:Y:S01]  /*b2f0*/  HMMA.16816.F32.BF16 R80, R100.reuse, R114, R80 ;  /* 0x000000726450723c */ /* 0x040fe20000041850 */
[----:B------:R-:W5:Y:S07]  /*b300*/  LDSM.16.MT88.4 R112, [R134+UR4+0x1100] ;  /* 0x001100048670783b */ /* 0x000f6e0008004200 */
[C---:B-1----:R-:W-:Y:S08]  /*b310*/  HMMA.16816.F32.BF16 R84, R100.reuse, R104, R84 ;  /* 0x000000686454723c */ /* 0x042ff00000041854 */
[C---:B------:R-:W-:Y:S01]  /*b320*/  HMMA.16816.F32.BF16 R88, R100.reuse, R106, R88 ;  /* 0x0000006a6458723c */ /* 0x040fe20000041858 */
[----:B------:R-:W1:Y:S07]  /*b330*/  LDSM.16.MT88.4 R104, [R135+UR4+0x3100] ;  /* 0x003100048768783b */ /* 0x000e6e0008004200 */
[C---:B------:R-:W-:Y:S08]  /*b340*/  HMMA.16816.F32.BF16 R92, R100.reuse, R116, R92 ;  /* 0x00000074645c723c */ /* 0x040ff0000004185c */
[----:B------:R-:W-:Y:S01]  /*b350*/  HMMA.16816.F32.BF16 R96, R100, R118, R96 ;  /* 0x000000766460723c */ /* 0x000fe20000041860 */
[----:B------:R-:W1:Y:S06]  /*b360*/  LDSM.16.MT88.4 R116, [R133+0x3100] ;  /* 0x003100008574783b */ /* 0x000e6c0000004200 */
[----:B--2---:R-:W-:Y:S02]  /*b370*/  F2FP.BF16.PACK_AB R100, R182, R181 ;  /* 0x000000b5b664723e */ /* 0x004fe400000010ff */
[----:B----4-:R-:W-:Y:S03]  /*b380*/  F2FP.BF16.PACK_AB R101, R208, R183 ;  /* 0x000000b7d065723e */ /* 0x010fe600000010ff */
[----:B------:R-:W-:Y:S02]  /*b390*/  F2FP.BF16.PACK_AB R102, R210, R193 ;  /* 0x000000c1d266723e */ /* 0x000fe400000010ff */
[----:B------:R-:W-:Y:S07]  /*b3a0*/  F2FP.BF16.PACK_AB R103, R212, R207 ;  /* 0x000000cfd467723e */ /* 0x000fee00000010ff */
[C---:B---3--:R-:W-:Y:S08]  /*b3b0*/  HMMA.16816.F32.BF16 R4, R100.reuse, R108, R4 ;  /* 0x0000006c6404723c */ /* 0x048ff00000041804 */
[C---:B------:R-:W-:Y:S01]  /*b3c0*/  HMMA.16816.F32.BF16 R8, R100.reuse, R110, R8 ;  /* 0x0000006e6408723c */ /* 0x040fe20000041808 */
[----:B------:R-:W2:Y:S07]  /*b3d0*/  LDSM.16.MT88.4 R108, [R134+UR4+0x3100] ;  /* 0x00310004866c783b */ /* 0x000eae0008004200 */
[C---:B------:R-:W-:Y:S08]  /*b3e0*/  HMMA.16816.F32.BF16 R12, R100.reuse, R120, R12 ;  /* 0x00000078640c723c */ /* 0x040ff0000004180c */
[C---:B------:R-:W-:Y:S08]  /*b3f0*/  HMMA.16816.F32.BF16 R16, R100.reuse, R122, R16 ;  /* 0x0000007a6410723c */ /* 0x040ff00000041810 */
[C---:B-----5:R-:W-:Y:S08]  /*b400*/  HMMA.16816.F32.BF16 R20, R100.reuse, R112, R20 ;  /* 0x000000706414723c */ /* 0x060ff00000041814 */
        /* <DEDUP_REMOVED lines=8> */
[C---:B------:R-:W-:Y:S08]  /*b490*/  HMMA.16816.F32.BF16 R44, R100.reuse, R116, R44 ;  /* 0x00000074642c723c */ /* 0x040ff0000004182c */
        /* <DEDUP_REMOVED lines=53> */
[C---:B--2---:R-:W-:Y:S07]  /*b7f0*/  HMMA.16816.F32.BF16 R76, R136.reuse, R8, R76 ;  /* 0x00000008884c723c */ /* 0x044fee000004184c */
[----:B------:R-:W-:Y:S01]  /*b800*/  FADD.FTZ R8, R170, R171 ;  /* 0x000000abaa087221 */ /* 0x000fe20000010000 */
[C---:B------:R-:W-:Y:S04]  /*b810*/  HMMA.16816.F32.BF16 R80, R136.reuse, R10, R80 ;  /* 0x0000000a8850723c */ /* 0x040fe80000041850 */
[----:B------:R-:W-:Y:S04]  /*b820*/  FADD.FTZ R8, R169, R8 ;  /* 0x00000008a9087221 */ /* 0x000fe80000010000 */
[C---:B-1----:R-:W-:Y:S04]  /*b830*/  HMMA.16816.F32.BF16 R84, R136.reuse, R12, R84 ;  /* 0x0000000c8854723c */ /* 0x042fe80000041854 */
        /* <DEDUP_REMOVED lines=16> */
[----:B------:R-:W-:Y:S01]  /*b940*/  ULEA UR4, UR23, UR7, 0x6 ;  /* 0x0000000717047291 */ /* 0x000fe2000f8e303f */
[----:B------:R-:W-:Y:S01]  /*b950*/  ISETP.NE.AND P1, PT, R196, 0x1, PT ;  /* 0x00000001c400780c */ /* 0x000fe20003f25270 */
[----:B------:R-:W-:Y:S02]  /*b960*/  IMAD.MOV.U32 R198, RZ, RZ, RZ ;  /* 0x000000ffffc67224 */ /* 0x000fe400078e00ff */
[----:B------:R-:W-:Y:S02]  /*b970*/  IMAD.U32 R15, RZ, RZ, UR13 ;  /* 0x0000000dff0f7e24 */ /* 0x000fe4000f8e00ff */
        /* <DEDUP_REMOVED lines=15> */
[----:B-1----:R-:W-:Y:S05]  /*ba70*/  IMAD.WIDE.U32 R4, R199, c[0x0][0x1e0], RZ ;  /* 0x00007800c7047a25 */ /* 0x002fea00078e00ff */
[----:B------:R-:W-:Y:S02]  /*ba80*/  IADD3 R5, R5, R3, RZ ;  /* 0x0000000305057210 */ /* 0x000fe40007ffe0ff */
        /* <DEDUP_REMOVED lines=9> */
[----:B------:R-:W-:Y:S03]  /*bb20*/  IMAD R4, R15, 0x3000, R200 ;  /* 0x000030000f047824 */ /* 0x000fe600078e02c8 */
[----:B------:R-:W2:Y:S01]  /*bb30*/  SHFL.IDX PT, R11, R6, RZ, 0x181f ;  /* 0x00181fff060b7589 */ /* 0x000ea200000e0000 */
[----:B------:R-:W-:Y:S03]  /*bb40*/  IMAD.SHL.U32 R3, R4, 0x2, RZ ;  /* 0x0000000204037824 */ /* 0x000fe600078e00ff */
[----:B------:R-:W3:Y:S04]  /*bb50*/  SHFL.IDX PT, R5, R16, 0x1, 0x181f ;  /* 0x00381f0010057f89 */ /* 0x000ee800000e0000 */
[----:B------:R4:W5:Y:S01]  /*bb60*/  SHFL.IDX PT, R7, R6, 0x1, 0x181f ;  /* 0x00381f0006077f89 */ /* 0x00096200000e0000 */
[C---:B-1----:R-:W-:Y:S02]  /*bb70*/  IADD3 R12, P0, R9.reuse, R206, RZ ;  /* 0x000000ce090c7210 */ /* 0x042fe40007f1e0ff */
[-C--:B------:R-:W-:Y:S03]  /*bb80*/  IADD3 R8, P1, R9, R205.reuse, RZ ;  /* 0x000000cd09087210 */ /* 0x080fe60007f3e0ff */
[--C-:B--2---:R-:W-:Y:S01]  /*bb90*/  IMAD.X R13, R11, 0x1, R192.reuse, P0 ;  /* 0x000000010b0d7824 */ /* 0x104fe200000e06c0 */
[----:B------:R-:W-:Y:S02]  /*bba0*/  IADD3 R14, P0, R9, R204, RZ ;  /* 0x000000cc090e7210 */ /* 0x000fe40007f1e0ff */
[----:B------:R-:W-:Y:S02]  /*bbb0*/  IADD3.X R9, R11, R194, RZ, P1, !PT ;  /* 0x000000c20b097210 */ /* 0x000fe40000ffe4ff */
[----:B------:R1:W-:Y:S01]  /*bbc0*/  LDGSTS.E.BYPASS.LTC128B.128 [R3+0xc100], [R12.64], !P5 ;  /* 0x0c1000000c037fae */ /* 0x0003e2000e901d4a */
[----:B---3--:R-:W-:Y:S01]  /*bbd0*/  IADD3 R10, P2, R5, R206, RZ ;  /* 0x000000ce050a7210 */ /* 0x008fe20007f5e0ff */
[--C-:B------:R-:W-:Y:S01]  /*bbe0*/  IMAD.X R15, R11, 0x1, R195.reuse, P0 ;  /* 0x000000010b0f7824 */ /* 0x100fe200000e06c3 */
[C---:B------:R-:W-:Y:S01]  /*bbf0*/  IADD3 R4, P1, R5.reuse, R205, RZ ;  /* 0x000000cd05047210 */ /* 0x040fe20007f3e0ff */
[----:B------:R1:W-:Y:S01]  /*bc00*/  LDGSTS.E.BYPASS.LTC128B.128 [R3+0xe100], [R8.64], !P4 ;  /* 0x0e10000008037fae */ /* 0x0003e2000e101d4a */
[----:B----4-:R-:W-:Y:S01]  /*bc10*/  IADD3 R6, P0, R5, R204, RZ ;  /* 0x000000cc05067210 */ /* 0x010fe20007f1e0ff */
[C---:B-----5:R-:W-:Y:S01]  /*bc20*/  IMAD.X R11, R7.reuse, 0x1, R192, P2 ;  /* 0x00000001070b7824 */ /* 0x060fe200010e06c0 */
[C---:B------:R-:W-:Y:S01]  /*bc30*/  IADD3.X R5, R7.reuse, R194, RZ, P1, !PT ;  /* 0x000000c207057210 */ /* 0x040fe20000ffe4ff */
[----:B------:R1:W-:Y:S02]  /*bc40*/  LDGSTS.E.BYPASS.LTC128B.128 [R3+0x10100], [R14.64], !P6 ;  /* 0x101000000e037fae */ /* 0x0003e4000f101d4a */
[----:B------:R-:W-:Y:S02]  /*bc50*/  IMAD.X R7, R7, 0x1, R195, P0 ;  /* 0x0000000107077824 */ /* 0x000fe400000e06c3 */
[----:B------:R1:W-:Y:S04]  /*bc60*/  LDGSTS.E.BYPASS.LTC128B.128 [R3+0xd100], [R10.64], !P5 ;  /* 0x0d1000000a037fae */ /* 0x0003e8000e901d4a */
[----:B------:R1:W-:Y:S04]  /*bc70*/  LDGSTS.E.BYPASS.LTC128B.128 [R3+0xf100], [R4.64], !P4 ;  /* 0x0f10000004037fae */ /* 0x0003e8000e101d4a */
[----:B------:R1:W-:Y:S02]  /*bc80*/  LDGSTS.E.BYPASS.LTC128B.128 [R3+0x11100], [R6.64], !P6 ;  /* 0x1110000006037fae */ /* 0x0003e4000f101d4a */
.L_x_1560:
[----:B------:R-:W-:Y:S01]  /*bc90*/  UIADD3 UR4, UR23, -0x1, URZ ;  /* 0xffffffff17047890 */ /* 0x000fe2000fffe03f */
[----:B------:R-:W0:Y:S01]  /*bca0*/  LDGDEPBAR ;  /* 0x00000000000079af */ /* 0x000e220000000000 */
[----:B------:R-:W-:Y:S01]  /*bcb0*/  UIADD3 UR9, UR5, 0x1, URZ ;  /* 0x0000000105097890 */ /* 0x000fe2000fffe03f */
[----:B------:R-:W-:Y:S01]  /*bcc0*/  ISETP.LT.AND P0, PT, RZ, UR23, PT ;  /* 0x00000017ff007c0c */ /* 0x000fe2000bf01270 */
[----:B------:R-:W-:Y:S01]  /*bcd0*/  UISETP.GE.AND UP0, UPT, UR5, 0x1, UPT ;  /* 0x000000010500788c */ /* 0x000fe2000bf06270 */
[----:B-1----:R-:W-:Y:S01]  /*bce0*/  IMAD.MOV.U32 R3, RZ, RZ, R0 ;  /* 0x000000ffff037224 */ /* 0x002fe200078e0000 */
[----:B------:R-:W-:Y:S01]  /*bcf0*/  MOV R133, R2 ;  /* 0x0000000200857202 */ /* 0x000fe20000000f00 */
[----:B------:R-:W-:Y:S02]  /*bd00*/  UMOV UR23, UR4 ;  /* 0x0000000400177c82 */ /* 0x000fe40008000000 */
[----:B------:R-:W-:Y:S07]  /*bd10*/  USEL UR5, UR9, URZ, !UP0 ;  /* 0x0000003f09057287 */ /* 0x000fee000c000000 */
[----:B------:R-:W-:-:S05]  /*bd20*/  @P0 BRA `(.L_x_1561) ;  /* 0xffffd18000000947 */ /* 0x000fca000383ffff */
.L_x_1558:
        /* <DEDUP_REMOVED lines=122> */
.L_x_1544:
        /* <DEDUP_REMOVED lines=42> */
[----:B------:R-:W-:Y:S01]  /*c770*/  ISETP.NE.U32.AND P0, PT, R12, 0x1, PT ;  /* 0x000000010c00780c */ /* 0x000fe20003f05070 */
[----:B------:R-:W-:Y:S01]  /*c780*/  IMAD.U32 R12, RZ, RZ, UR4 ;  /* 0x00000004ff0c7e24 */ /* 0x000fe2000f8e00ff */
        /* <DEDUP_REMOVED lines=9> */
[----:B------:R-:W-:Y:S02]  /*c820*/  F2FP.BF16.PACK_AB R44, R45, R44 ;  /* 0x0000002c2d2c723e */ /* 0x000fe400000010ff */
[----:B------:R-:W-:-:S02]  /*c830*/  F2FP.BF16.PACK_AB R46, R47, R46 ;  /* 0x0000002e2f2e723e */ /* 0x000fc400000010ff */
[C---:B------:R-:W-:Y:S02]  /*c840*/  IADD3 R6, R13.reuse, 0x80, RZ ;  /* 0x000000800d067810 */ /* 0x040fe40007ffe0ff */
[----:B------:R-:W-:Y:S02]  /*c850*/  IADD3 R5, R13, 0x70, RZ ;  /* 0x000000700d057810 */ /* 0x000fe40007ffe0ff */
[----:B------:R-:W-:Y:S02]  /*c860*/  @P0 IADD3 R5, R6, 0x10, RZ ;  /* 0x0000001006050810 */ /* 0x000fe40007ffe0ff */
[----:B------:R-:W-:Y:S01]  /*c870*/  SEL R6, R9, 0xffffffe0, !P1 ;  /* 0xffffffe009067807 */ /* 0x000fe20004800000 */
[----:B------:R-:W-:Y:S01]  /*c880*/  IMAD.MOV.U32 R9, RZ, RZ, 0x40 ;  /* 0x00000040ff097424 */ /* 0x000fe200078e00ff */
[----:B------:R-:W-:Y:S02]  /*c890*/  F2FP.BF16.PACK_AB R48, R49, R48 ;  /* 0x000000303130723e */ /* 0x000fe400000010ff */
[----:B------:R-:W-:Y:S01]  /*c8a0*/  F2FP.BF16.PACK_AB R50, R51, R50 ;  /* 0x000000323332723e */ /* 0x000fe200000010ff */
[----:B------:R-:W-:Y:S01]  /*c8b0*/  IMAD.IADD R15, R13, 0x1, R6 ;  /* 0x000000010d0f7824 */ /* 0x000fe200078e0206 */
[----:B------:R-:W-:Y:S01]  /*c8c0*/  SEL R10, R9, 0xffffffc0, !P2 ;  /* 0xffffffc0090a7807 */ /* 0x000fe20005000000 */
[----:B------:R-:W-:Y:S01]  /*c8d0*/  IMAD.IADD R9, R6, 0x1, R5 ;  /* 0x0000000106097824 */ /* 0x000fe200078e0205 */
[----:B------:R-:W-:-:S02]  /*c8e0*/  F2FP.BF16.PACK_AB R52, R53, R52 ;  /* 0x000000343534723e */ /* 0x000fc400000010ff */
        /* <DEDUP_REMOVED lines=86> */
[----:B---3--:R-:W-:-:S05]  /*ce50*/  IMAD.U32 R15, RZ, RZ, UR5 ;  /* 0x00000005ff0f7e24 */ /* 0x008fca000f8e00ff */
[----:B------:R1:W5:Y:S01]  /*ce60*/  @P1 LDG.E R5, [R14.64] ;  /* 0x0000000a0e051981 */ /* 0x000362000c1e1900 */
[----:B------:R-:W-:Y:S02]  /*ce70*/  UMOV UR20, URZ ;  /* 0x0000003f00147c82 */ /* 0x000fe40008000000 */
[----:B------:R-:W-:Y:S01]  /*ce80*/  UMOV UR21, URZ ;  /* 0x0000003f00157c82 */ /* 0x000fe20008000000 */
[----:B----4-:R-:W2:Y:S02]  /*ce90*/  @P0 R2UR UR5, R6 ;  /* 0x00000000060503c2 */ /* 0x010ea400000e0000 */
        /* <DEDUP_REMOVED lines=8> */
.L_x_1563:
[----:B-1----:R-:W-:Y:S01]  /*cf20*/  SHF.R.S32.HI R9, RZ, 0x1f, R2 ;  /* 0x0000001fff097819 */ /* 0x002fe20000011402 */
[----:B------:R-:W1:Y:S01]  /*cf30*/  S2R R57, SR_CTAID.X ;  /* 0x0000000000397919 */ /* 0x000e620000002500 */
[----:B------:R-:W-:Y:S01]  /*cf40*/  LOP3.LUT R13, R4, 0xffffffe0, RZ, 0xc0, !PT ;  /* 0xffffffe0040d7812 */ /* 0x000fe200078ec0ff */
[----:B------:R-:W-:Y:S01]  /*cf50*/  IMAD.MOV.U32 R6, RZ, RZ, c[0x0][0x4e8] ;  /* 0x00013a00ff067624 */ /* 0x000fe200078e00ff */
[----:B------:R-:W-:Y:S01]  /*cf60*/  LEA.HI R9, R9, R2, RZ, 0x3 ;  /* 0x0000000209097211 */ /* 0x000fe200078f18ff */
[----:B------:R-:W-:Y:S01]  /*cf70*/  UMOV UR14, UR20 ;  /* 0x00000014000e7c82 */ /* 0x000fe20008000000 */
[----:B------:R-:W-:Y:S01]  /*cf80*/  BSSY B0, `(.L_x_1564) ;  /* 0x000008c000007945 */ /* 0x000fe20003800000 */
[----:B------:R-:W-:Y:S01]  /*cf90*/  IMAD.IADD R4, R0, 0x1, -R13 ;  /* 0x0000000100047824 */ /* 0x000fe200078e0a0d */
[----:B------:R-:W-:Y:S01]  /*cfa0*/  LOP3.LUT R9, R9, 0xffffff8, RZ, 0xc0, !PT ;  /* 0x0ffffff809097812 */ /* 0x000fe200078ec0ff */
[----:B------:R-:W-:Y:S01]  /*cfb0*/  UMOV UR15, UR21 ;  /* 0x00000015000f7c82 */ /* 0x000fe20008000000 */
[----:B------:R-:W-:Y:S01]  /*cfc0*/  ISETP.NE.AND P1, PT, R6, 0x1, PT ;  /* 0x000000010600780c */ /* 0x000fe20003f25270 */
[----:B------:R-:W-:Y:S01]  /*cfd0*/  ULDC.64 UR12, c[0x0][0x490] ;  /* 0x00012400000c7ab9 */ /* 0x000fe20000000a00 */
[----:B------:R-:W-:Y:S01]  /*cfe0*/  LEA.HI R6, R11, R11, RZ, 0x1 ;  /* 0x0000000b0b067211 */ /* 0x000fe200078f08ff */
[----:B------:R-:W-:Y:S01]  /*cff0*/  IMAD.IADD R2, R2, 0x1, -R9 ;  /* 0x0000000102027824 */ /* 0x000fe200078e0a09 */
[----:B------:R-:W-:Y:S01]  /*d000*/  SHF.R.S32.HI R9, RZ, 0x1f, R4 ;  /* 0x0000001fff097819 */ /* 0x000fe20000011404 */
[----:B------:R-:W-:Y:S01]  /*d010*/  UIMAD.WIDE.U32 UR14, UR6, UR12, UR14 ;  /* 0x0000000c060e72a5 */ /* 0x000fe2000f8e000e */
[----:B------:R-:W-:Y:S01]  /*d020*/  LOP3.LUT R6, R6, 0x1ffffffe, RZ, 0xc0, !PT ;  /* 0x1ffffffe06067812 */ /* 0x000fe200078ec0ff */
[----:B------:R-:W-:Y:S01]  /*d030*/  UIMAD UR12, UR7, UR12, URZ ;  /* 0x0000000c070c72a4 */ /* 0x000fe2000f8e023f */
[----:B------:R-:W-:Y:S01]  /*d040*/  LEA.HI R9, R9, R4, RZ, 0x2 ;  /* 0x0000000409097211 */ /* 0x000fe200078f10ff */
[----:B------:R-:W-:Y:S01]  /*d050*/  ULDC.64 UR4, c[0x0][0x3a0] ;  /* 0x0000e80000047ab9 */ /* 0x000fe20000000a00 */
        /* <DEDUP_REMOVED lines=11> */
[----:B------:R-:W-:Y:S01]  /*d110*/  USEL UR17, UR8, URZ, !UP1 ;  /* 0x0000003f08117287 */ /* 0x000fe2000c800000 */
[----:B------:R-:W-:Y:S01]  /*d120*/  IMAD.SHL.U32 R3, R3, 0x8, RZ ;  /* 0x0000000803037824 */ /* 0x000fe200078e00ff */
[----:B------:R-:W-:Y:S02]  /*d130*/  UIMAD.WIDE.U32 UR18, UR20, UR4, URZ ;  /* 0x00000004141272a5 */ /* 0x000fe4000f8e003f */
[----:B-1----:R-:W-:Y:S01]  /*d140*/  LEA R6, R57, R6, 0x7 ;  /* 0x0000000639067211 */ /* 0x002fe200078e38ff */
[----:B------:R-:W-:Y:S02]  /*d150*/  ULDC.64 UR8, c[0x0][0x498] ;  /* 0x0001260000087ab9 */ /* 0x000fe40000000a00 */
[----:B------:R-:W-:Y:S02]  /*d160*/  UIMAD UR16, UR20, UR5, UR16 ;  /* 0x00000005141072a4 */ /* 0x000fe4000f8e0210 */
        /* <DEDUP_REMOVED lines=26> */
[----:B------:R-:W-:Y:S01]  /*d310*/  LOP3.LUT R11, R11, 0x1c0, RZ, 0xc0, !PT ;  /* 0x000001c00b0b7812 */ /* 0x000fe200078ec0ff */
[----:B------:R-:W-:-:S02]  /*d320*/  ULDC.64 UR6, c[0x0][0x3f0] ;  /* 0x0000fc0000067ab9 */ /* 0x000fc40000000a00 */
[----:B------:R-:W-:Y:S01]  /*d330*/  IMAD R13, R57, 0x80, R0 ;  /* 0x00000080390d7824 */ /* 0x000fe200078e0200 */
[----:B------:R-:W-:Y:S01]  /*d340*/  LEA R16, P0, R14, c[0x0][0x450], 0x2 ;  /* 0x000114000e107a11 */ /* 0x000fe200078010ff */
[----:B------:R-:W-:Y:S01]  /*d350*/  IMAD R17, R6, c[0x0][0x48c], R17 ;  /* 0x0001230006117a24 */ /* 0x000fe200078e0211 */
[----:B------:R-:W-:Y:S01]  /*d360*/  UIMAD UR12, UR12, UR6, URZ ;  /* 0x000000060c0c72a4 */ /* 0x000fe2000f8e023f */
[----:B------:R-:W-:Y:S01]  /*d370*/  @P1 IMAD.HI.U32 R10, R13, c[0x0][0x4ec], RZ ;  /* 0x00013b000d0a1a27 */ /* 0x000fe200078e00ff */
[----:B------:R-:W-:Y:S01]  /*d380*/  UIADD3 UR19, UR19, UR5, URZ ;  /* 0x0000000513137290 */ /* 0x000fe2000fffe03f */
[----:B------:R-:W-:Y:S01]  /*d390*/  SHF.R.U32.HI R6, RZ, 0x3, R11 ;  /* 0x00000003ff067819 */ /* 0x000fe2000001160b */
[----:B------:R-:W-:Y:S01]  /*d3a0*/  UIMAD UR7, UR17, UR7, UR12 ;  /* 0x00000007110772a4 */ /* 0x000fe2000f8e020c */
[----:B------:R-:W-:Y:S01]  /*d3b0*/  IMAD.IADD R12, R15, 0x1, R17 ;  /* 0x000000010f0c7824 */ /* 0x000fe200078e0211 */
[----:B------:R-:W-:Y:S01]  /*d3c0*/  UIMAD.WIDE.U32 UR18, UR17, UR6, UR18 ;  /* 0x00000006111272a5 */ /* 0x000fe2000f8e0012 */
[----:B------:R-:W-:Y:S01]  /*d3d0*/  IMAD.SHL.U32 R0, R9, 0x8, RZ ;  /* 0x0000000809007824 */ /* 0x000fe200078e00ff */
[----:B------:R-:W-:Y:S01]  /*d3e0*/  SHFL.IDX PT, R50, R16, RZ, 0x1c1f ;  /* 0x001c1fff10327589 */ /* 0x000fe200000e0000 */
[----:B------:R-:W-:Y:S01]  /*d3f0*/  IMAD.MOV.U32 R9, RZ, RZ, R13 ;  /* 0x000000ffff097224 */ /* 0x000fe200078e000d */
[----:B------:R-:W-:Y:S01]  /*d400*/  @P1 SHF.R.U32.HI R9, RZ, c[0x0][0x4f0], R10 ;  /* 0x00013c00ff091a19 */ /* 0x000fe2000001160a */
[----:B------:R-:W-:Y:S01]  /*d410*/  UIADD3 UR7, UR19, UR7, URZ ;  /* 0x0000000713077290 */ /* 0x000fe2000fffe03f */
[----:B------:R-:W-:Y:S01]  /*d420*/  LEA.HI.X R12, R14, c[0x0][0x454], R12, 0x2, P0 ;  /* 0x000115000e0c7a11 */ /* 0x000fe200000f140c */
[----:B------:R-:W-:Y:S01]  /*d430*/  SHFL.IDX PT, R48, R16, 0x1, 0x1c1f ;  /* 0x003c1f0010307f89 */ /* 0x000fe200000e0000 */
        /* <DEDUP_REMOVED lines=20> */
[----:B------:R-:W-:Y:S02]  /*d580*/  IMAD.SHL.U32 R58, R6, 0x2, RZ ;  /* 0x00000002063a7824 */ /* 0x000fe400078e00ff */
[----:B------:R-:W-:Y:S01]  /*d590*/  IMAD R57, R57, 0x80, R4 ;  /* 0x0000008039397824 */ /* 0x000fe200078e0204 */
[----:B------:R-:W-:Y:S01]  /*d5a0*/  IADD3 R15, R15, R18, RZ ;  /* 0x000000120f0f7210 */ /* 0x000fe20007ffe0ff */
[----:B------:R-:W-:Y:S01]  /*d5b0*/  IMAD R9, R9, c[0x0][0x3d8], RZ ;  /* 0x0000f60009097a24 */ /* 0x000fe200078e02ff */
[----:B-1----:R1:W-:Y:S03]  /*d5c0*/  @!P1 ST.E [R50.64], R7 ;  /* 0x0000000732009985 */ /* 0x0023e6000c10190a */
        /* <DEDUP_REMOVED lines=39> */
.L_x_1565:
[----:B--2---:R-:W-:Y:S05]  /*d840*/  BSYNC B0 ;  /* 0x0000000000007941 */ /* 0x004fea0003800000 */
.L_x_1564:
        /* <DEDUP_REMOVED lines=23> */
.L_x_1567:
[----:B------:R-:W-:Y:S05]  /*d9c0*/  BSYNC B0 ;  /* 0x0000000000007941 */ /* 0x000fea0003800000 */
.L_x_1566:
        /* <DEDUP_REMOVED lines=23> */
.L_x_1569:
[----:B------:R-:W-:Y:S05]  /*db40*/  BSYNC B0 ;  /* 0x0000000000007941 */ /* 0x000fea0003800000 */
.L_x_1568:
        /* <DEDUP_REMOVED lines=24> */
.L_x_1562:
        /* <DEDUP_REMOVED lines=31> */
.L_x_1570:
        /* <DEDUP_REMOVED lines=24> */
[----:B------:R-:W-:-:S04]  /*e040*/  UIMAD UR14, UR8, UR4, URZ ;  /* 0x00000004080e72a4 */ /* 0x000fc8000f8e023f */
[----:B------:R-:W-:Y:S01]  /*e050*/  @P0 SHF.R.U32.HI R8, RZ, c[0x0][0x4f0], R0 ;  /* 0x00013c00ff080a19 */ /* 0x000fe20000011600 */
[----:B------:R-:W-:-:S03]  /*e060*/  UIMAD UR5, UR9, UR5, UR14 ;  /* 0x00000005090572a4 */ /* 0x000fc6000f8e020e */
[----:B------:R-:W-:Y:S01]  /*e070*/  IADD3 R4, -R8, RZ, RZ ;  /* 0x000000ff08047210 */ /* 0x000fe20007ffe1ff */
[----:B------:R-:W-:Y:S02]  /*e080*/  UMOV UR14, UR16 ;  /* 0x00000010000e7c82 */ /* 0x000fe40008000000 */
[----:B------:R-:W-:Y:S01]  /*e090*/  UIMAD.WIDE.U32 UR14, UR9, UR4, UR14 ;  /* 0x00000004090e72a5 */ /* 0x000fe2000f8e000e */
[----:B------:R-:W-:Y:S02]  /*e0a0*/  IMAD.U32 R0, RZ, RZ, UR5 ;  /* 0x00000005ff007e24 */ /* 0x000fe4000f8e00ff */
[----:B------:R-:W-:Y:S01]  /*e0b0*/  IMAD R4, R4, c[0x0][0x4e8], R5 ;  /* 0x00013a0004047a24 */ /* 0x000fe200078e0205 */
[----:B------:R-:W-:Y:S02]  /*e0c0*/  SHF.R.S32.HI R5, RZ, 0x1f, R8 ;  /* 0x0000001fff057819 */ /* 0x000fe40000011408 */
[----:B------:R-:W-:Y:S02]  /*e0d0*/  IADD3 R8, P0, R8, UR14, RZ ;  /* 0x0000000e08087c10 */ /* 0x000fe4000ff1e0ff */
[----:B------:R-:W-:-:S02]  /*e0e0*/  SHF.R.S32.HI R2, RZ, 0x1f, R4 ;  /* 0x0000001fff027819 */ /* 0x000fc40000011404 */
        /* <DEDUP_REMOVED lines=9> */
.L_x_1572:
[----:B------:R-:W-:Y:S05]  /*e180*/  BSYNC B0 ;  /* 0x0000000000007941 */ /* 0x000fea0003800000 */
.L_x_1571:
        /* <DEDUP_REMOVED lines=70> */
.L_x_1574:
[----:B------:R-:W-:Y:S05]  /*e5f0*/  BSYNC B0 ;  /* 0x0000000000007941 */ /* 0x000fea0003800000 */
.L_x_1573:
        /* <DEDUP_REMOVED lines=21> */
.L_x_1576:
[----:B------:R-:W-:Y:S05]  /*e750*/  BSYNC B0 ;  /* 0x0000000000007941 */ /* 0x000fea0003800000 */
.L_x_1575:
        /* <DEDUP_REMOVED lines=21> */
.L_x_1578:
[----:B------:R-:W-:Y:S05]  /*e8b0*/  BSYNC B0 ;  /* 0x0000000000007941 */ /* 0x000fea0003800000 */
.L_x_1577:
        /* <DEDUP_REMOVED lines=22> */
.L_x_1579:
        /* <DEDUP_REMOVED lines=14> */
.L_x_3420:


//--------------------- .text._ZN7cutlass13device_kernelIN5flash19enable_sm80_to_sm89INS1_16FlashAttnFwdSm80INS1_25CollectiveMainloopFwdSm80ILi8ELi2ELb0EN4cute5tupleIJNS5_1CILi128EEENS7_ILi64EEENS7_ILi192EEEEEELi192ENS_10bfloat16_tEfNS_4arch4Sm80ELb1ELb0ELb1ELb1ELb1ELb1ELb1ELb0EEENS1_21CollectiveEpilogueFwdINS6_IJS8_SA_S9_EEENS6_IJNS7_ILi1EEESI_SI_EEESC_SE_Li256ELb1ELb1ELb0ELb0EEENS1_19SingleTileSchedulerILb1ELb0ELb1ELi128EEEEEEEEEvNT_6ParamsE --------------------------
	.section	.text._ZN7cutlass13device_kernelIN5flash19enable_sm80_to_sm89INS1_16FlashAttnFwdSm80INS1_25CollectiveMainloopFwdSm80ILi8ELi2ELb0EN4cute5tupleIJNS5_1CILi128EEENS7_ILi64EEENS7_ILi192EEEEEELi192ENS_10bfloat16_tEfNS_4arch4Sm80ELb1ELb0ELb1ELb1ELb1ELb1ELb1ELb0EEENS1_21CollectiveEpilogueFwdINS6_IJS8_SA_S9_EEENS6_IJNS7_ILi1EEESI_SI_EEESC_SE_Li256ELb1ELb1ELb0ELb0EEENS1_19SingleTileSchedulerILb1ELb0ELb1ELi128EEEEEEEEEvNT_6ParamsE,"ax",@progbits
	.sectioninfo	@"SHI_REGISTERS=242"
	.align	128
.text._ZN7cutlass13device_kernelIN5flash19enable_sm80_to_sm89INS1_16FlashAttnFwdSm80INS1_25CollectiveMainloopFwdSm80ILi8ELi2ELb0EN4cute5tupleIJNS5_1CILi128EEENS7_ILi64EEENS7_ILi192EEEEEELi192ENS_10bfloat16_tEfNS_4arch4Sm80ELb1ELb0ELb1ELb1ELb1ELb1ELb1ELb0EEENS1_21CollectiveEpilogueFwdINS6_IJS8_SA_S9_EEENS6_IJNS7_ILi1EEESI_SI_EEESC_SE_Li256ELb1ELb1ELb0ELb0EEENS1_19SingleTileSchedulerILb1ELb0ELb1ELi128EEEEEEEEEvNT_6ParamsE:
        .type           _ZN7cutlass13device_kernelIN5flash19enable_sm80_to_sm89INS1_16FlashAttnFwdSm80INS1_25CollectiveMainloopFwdSm80ILi8ELi2ELb0EN4cute5tupleIJNS5_1CILi128EEENS7_ILi64EEENS7_ILi192EEEEEELi192ENS_10bfloat16_tEfNS_4arch4Sm80ELb1ELb0ELb1ELb1ELb1ELb1ELb1ELb0EEENS1_21CollectiveEpilogueFwdINS6_IJS8_SA_S9_EEENS6_IJNS7_ILi1EEESI_SI_EEESC_SE_Li256ELb1ELb1ELb0ELb0EEENS1_19SingleTileSchedulerILb1ELb0ELb1ELi128EEEEEEEEEvNT_6ParamsE,@function
        .size           _ZN7cutlass13device_kernelIN5flash19enable_sm80_to_sm89INS1_16FlashAttnFwdSm80INS1_25CollectiveMainloopFwdSm80ILi8ELi2ELb0EN4cute5tupleIJNS5_1CILi128EEENS7_ILi64EEENS7_ILi192EEEEEELi192ENS_10bfloat16_tEfNS_4arch4Sm80ELb1ELb0ELb1ELb1ELb1ELb1ELb1ELb0EEENS1_21CollectiveEpilogueFwdINS6_IJS8_SA_S9_EEENS6_IJNS7_ILi1EEESI_SI_EEESC_SE_Li256ELb1ELb1ELb0ELb0EEENS1_19SingleTileSchedulerILb1ELb0ELb1ELi128EEEEEEEEEvNT_6ParamsE,(.L_x_3421 - _ZN7cutlass13device_kernelIN5flash19enable_sm80_to_sm89INS1_16FlashAttnFwdSm80INS1_25CollectiveMainloopFwdSm80ILi8ELi2ELb0EN4cute5tupleIJNS5_1CILi128EEENS7_ILi64EEENS7_ILi192EEEEEELi192ENS_10bfloat16_tEfNS_4arch4Sm80ELb1ELb0ELb1ELb1ELb1ELb1ELb1ELb0EEENS1_21CollectiveEpilogueFwdINS6_IJS8_SA_S9_EEENS6_IJNS7_ILi1EEESI_SI_EEESC_SE_Li256ELb1ELb1ELb0ELb0EEENS1_19SingleTileSchedulerILb1ELb0ELb1ELi128EEEEEEEEEvNT_6ParamsE)
        .other          _ZN7cutlass13device_kernelIN5flash19enable_sm80_to_sm89INS1_16FlashAttnFwdSm80INS1_25CollectiveMainloopFwdSm80ILi8ELi2ELb0EN4cute5tupleIJNS5_1CILi128EEENS7_ILi64EEENS7_ILi192EEEEEELi192ENS_10bfloat16_tEfNS_4arch4Sm80ELb1ELb0ELb1ELb1ELb1ELb1ELb1ELb0EEENS1_21CollectiveEpilogueFwdINS6_IJS8_SA_S9_EEENS6_IJNS7_ILi1EEESI_SI_EEESC_SE_Li256ELb1ELb1ELb0ELb0EEENS1_19SingleTileSchedulerILb1ELb0ELb1ELi128EEEEEEEEEvNT_6ParamsE,@"STO_CUDA_ENTRY STV_DEFAULT"
_ZN7cutlass13device_kernelIN5flash19enable_sm80_to_sm89INS1_16FlashAttnFwdSm80INS1_25CollectiveMainloopFwdSm80ILi8ELi2ELb0EN4cute5tupleIJNS5_1CILi128EEENS7_ILi64EEENS7_ILi192EEEEEELi192ENS_10bfloat16_tEfNS_4arch4Sm80ELb1ELb0ELb1ELb1ELb1ELb1ELb1ELb0EEENS1_21CollectiveEpilogueFwdINS6_IJS8_SA_S9_EEENS6_IJNS7_ILi1EEESI_SI_EEESC_SE_Li256ELb1ELb1ELb0ELb0EEENS1_19SingleTileSchedulerILb1ELb0ELb1ELi128EEEEEEEEEvNT_6ParamsE:
[----:B------:R-:W-:Y:S02]  /*0000*/  MOV R1, c[0x0][0x28] ;  /* 0x00000a0000017a02 */ /* 0x000fe40000000f00 */
[----:B------:R-:W1:Y:S01]  /*0010*/  S2R R89, SR_TID.X ;  /* 0x0000000000597919 */ /* 0x000e620000002100 */
[----:B------:R-:W-:Y:S01]  /*0020*/  MOV R2, 0x4 ;  /* 0x0000000400027802 */ /* 0x000fe20000000f00 */
[----:B------:R-:W2:Y:S01]  /*0030*/  S2UR UR4, SR_CTAID.X ;  /* 0x00000000000479c3 */ /* 0x000ea20000002500 */
[----:B------:R-:W-:Y:S01]  /*0040*/  ULDC.64 UR10, c[0x0][0x118] ;  /* 0x00004600000a7ab9 */ /* 0x000fe20000000a00 */
[----:B------:R-:W3:Y:S01]  /*0050*/  S2R R197, SR_CTAID.Z ;  /* 0x0000000000c57919 */ /* 0x000ee20000002700 */
[----:B-1----:R-:W-:Y:S01]  /*0060*/  SHF.R.U32.HI R0, RZ, 0x5, R89 ;  /* 0x00000005ff007819 */ /* 0x002fe20000011659 */
[----:B---3--:R-:W-:-:S05]  /*0070*/  IMAD.WIDE R4, R197, R2, c[0x0][0x568] ;  /* 0x00015a00c5047625 */ /* 0x008fca00078e0202 */
[----:B------:R-:W1:Y:S02]  /*0080*/  SHFL.IDX PT, R0, R0, RZ, 0x1f ;  /* 0x00001fff00007589 */ /* 0x000e6400000e0000 */
[----:B-1----:R-:W-:-:S13]  /*0090*/  ISETP.NE.AND P0, PT, R0, RZ, PT ;  /* 0x000000ff0000720c */ /* 0x002fda0003f05270 */
[----:B--2---:R-:W-:Y:S05]  /*00a0*/  @!P0 BRA `(.L_x_1580) ;  /* 0x0000014000008947 */ /* 0x004fea0003800000 */
[----:B------:R-:W-:-:S04]  /*00b0*/  ISETP.NE.U32.AND P0, PT, RZ, c[0x0][0x568], PT ;  /* 0x00015a00ff007a0c */ /* 0x000fc80003f05070 */
[----:B------:R-:W-:-:S13]  /*00c0*/  ISETP.NE.AND.EX P0, PT, RZ, c[0x0][0x56c], PT, P0 ;  /* 0x00015b00ff007a0c */ /* 0x000fda0003f05300 */
[----:B------:R-:W-:Y:S05]  /*00d0*/  @!P0 BRA `(.L_x_1581) ;  /* 0x0000002000008947 */ /* 0x000fea0003800000 */
[----:B------:R1:W5:Y:S01]  /*00e0*/  LDG.E R3, [R4.64] ;  /* 0x0000000a04037981 */ /* 0x000362000c1e1900 */
[----:B------:R-:W-:Y:S05]  /*00f0*/  BRA `(.L_x_1582) ;  /* 0x0000009000007947 */ /* 0x000fea0003800000 */
.L_x_1581:
        /* <DEDUP_REMOVED lines=8> */
.L_x_1583:
[----:B------:R-:W-:-:S04]  /*0180*/  MOV R3, c[0x0][0x54c] ;  /* 0x0001530000037a02 */ /* 0x000fc80000000f00 */
.L_x_1582:
[----:B------:R-:W-:Y:S01]  /*0190*/  USHF.L.U32 UR4, UR4, 0x7, URZ ;  /* 0x0000000704047899 */ /* 0x000fe2000800063f */
[----:B-----5:R-:W-:-:S05]  /*01a0*/  IMAD R3, R3, c[0x0][0x548], RZ ;  /* 0x0001520003037a24 */ /* 0x020fca00078e02ff */
[----:B-1----:R-:W-:-:S04]  /*01b0*/  MOV R4, UR4 ;  /* 0x0000000400047c02 */ /* 0x002fc80008000f00 */
[----:B------:R-:W-:-:S04]  /*01c0*/  ISETP.GE.AND P0, PT, R4, R3, PT ;  /* 0x000000030400720c */ /* 0x000fc80003f06270 */
[----:B------:R-:W-:Y:S01]  /*01d0*/  SEL R197, R197, 0xffffffff, !P0 ;  /* 0xffffffffc5c57807 */ /* 0x000fe20004000000 */
[----:B------:R-:W-:Y:S05]  /*01e0*/  BRA `(.L_x_1584) ;  /* 0x0000013000007947 */ /* 0x000fea0003800000 */
.L_x_1580:
[----:B------:R-:W-:-:S04]  /*01f0*/  ISETP.NE.U32.AND P0, PT, RZ, c[0x0][0x568], PT ;  /* 0x00015a00ff007a0c */ /* 0x000fc80003f05070 */
[----:B------:R-:W-:-:S13]  /*0200*/  ISETP.NE.AND.EX P0, PT, RZ, c[0x0][0x56c], PT, P0 ;  /* 0x00015b00ff007a0c */ /* 0x000fda0003f05300 */
[----:B------:R-:W-:Y:S05]  /*0210*/  @!P0 BRA `(.L_x_1585) ;  /* 0x0000002000008947 */ /* 0x000fea0003800000 */
[----:B------:R1:W5:Y:S01]  /*0220*/  LDG.E R3, [R4.64] ;  /* 0x0000000a04037981 */ /* 0x000362000c1e1900 */
[----:B------:R-:W-:Y:S05]  /*0230*/  BRA `(.L_x_1586) ;  /* 0x0000009000007947 */ /* 0x000fea0003800000 */
.L_x_1585:
        /* <DEDUP_REMOVED lines=8> */
.L_x_1587:
[----:B------:R-:W-:-:S04]  /*02c0*/  MOV R3, c[0x0][0x54c] ;  /* 0x0001530000037a02 */ /* 0x000fc80000000f00 */
.L_x_1586:
[----:B------:R-:W-:Y:S01]  /*02d0*/  USHF.L.U32 UR4, UR4, 0x7, URZ ;  /* 0x0000000704047899 */ /* 0x000fe2000800063f */
[----:B-----5:R-:W-:-:S05]  /*02e0*/  IMAD R3, R3, c[0x0][0x548], RZ ;  /* 0x0001520003037a24 */ /* 0x020fca00078e02ff */
[----:B-1----:R-:W-:-:S04]  /*02f0*/  MOV R4, UR4 ;  /* 0x0000000400047c02 */ /* 0x002fc80008000f00 */
[----:B------:R-:W-:-:S04]  /*0300*/  ISETP.GE.AND P0, PT, R4, R3, PT ;  /* 0x000000030400720c */ /* 0x000fc80003f06270 */
[----:B------:R-:W-:-:S04]  /*0310*/  SEL R197, R197, 0xffffffff, !P0 ;  /* 0xffffffffc5c57807 */ /* 0x000fc80004000000 */
.L_x_1584:
[----:B------:R-:W-:-:S13]  /*0320*/  ISETP.GE.AND P0, PT, R197, RZ, PT ;  /* 0x000000ffc500720c */ /* 0x000fda0003f06270 */
[----:B------:R-:W-:Y:S05]  /*0330*/  @!P0 EXIT ;  /* 0x000000000000894d */ /* 0x000fea0003800000 */
[----:B------:R-:W-:Y:S02]  /*0340*/  ISETP.NE.U32.AND P0, PT, RZ, c[0x0][0x370], PT ;  /* 0x0000dc00ff007a0c */ /* 0x000fe40003f05070 */
[----:B------:R-:W-:Y:S02]  /*0350*/  ISETP.NE.U32.AND P2, PT, RZ, c[0x0][0x360], PT ;  /* 0x0000d800ff007a0c */ /* 0x000fe40003f45070 */
[----:B------:R-:W-:Y:S02]  /*0360*/  ISETP.NE.AND.EX P1, PT, RZ, c[0x0][0x374], PT, P0 ;  /* 0x0000dd00ff007a0c */ /* 0x000fe40003f25300 */
[----:B------:R-:W-:Y:S02]  /*0370*/  ISETP.NE.AND.EX P0, PT, RZ, c[0x0][0x364], PT, P2 ;  /* 0x0000d900ff007a0c */ /* 0x000fe40003f05320 */
[----:B------:R-:W-:Y:S02]  /*0380*/  ISETP.NE.U32.AND P2, PT, RZ, c[0x0][0x348], PT ;  /* 0x0000d200ff007a0c */ /* 0x000fe40003f45070 */
[----:B------:R-:W-:-:S02]  /*0390*/  ISETP.NE.U32.AND P3, PT, RZ, c[0x0][0x350], PT ;  /* 0x0000d400ff007a0c */ /* 0x000fc40003f65070 */
[----:B------:R-:W-:Y:S02]  /*03a0*/  ISETP.NE.U32.AND P4, PT, RZ, c[0x0][0x358], PT ;  /* 0x0000d600ff007a0c */ /* 0x000fe40003f85070 */
[----:B------:R-:W-:Y:S02]  /*03b0*/  ISETP.NE.AND.EX P2, PT, RZ, c[0x0][0x34c], PT, P2 ;  /* 0x0000d300ff007a0c */ /* 0x000fe40003f45320 */
[----:B------:R-:W-:Y:S01]  /*03c0*/  ISETP.NE.AND.EX P3, PT, RZ, c[0x0][0x354], PT, P3 ;  /* 0x0000d500ff007a0c */ /* 0x000fe20003f65330 */
[----:B------:R-:W-:Y:S01]  /*03d0*/  @P1 IMAD.WIDE R8, R197, R2, c[0x0][0x370] ;  /* 0x0000dc00c5081625 */ /* 0x000fe200078e0202 */
[----:B------:R-:W-:-:S03]  /*03e0*/  ISETP.NE.AND.EX P4, PT, RZ, c[0x0][0x35c], PT, P4 ;  /* 0x0000d700ff007a0c */ /* 0x000fc60003f85340 */
[CC--:B------:R-:W-:Y:S01]  /*03f0*/  @P0 IMAD.WIDE R6, R197.reuse, R2.reuse, c[0x0][0x360] ;  /* 0x0000d800c5060625 */ /* 0x0c0fe200078e0202 */
[----:B------:R1:W2:Y:S03]  /*0400*/  @P1 LDG.E R3, [R8.64] ;  /* 0x0000000a08031981 */ /* 0x0002a6000c1e1900 */
[----:B------:R-:W-:Y:S01]  /*0410*/  IMAD.MOV.U32 R92, RZ, RZ, RZ ;  /* 0x000000ffff5c7224 */ /* 0x000fe200078e00ff */
[----:B------:R3:W4:Y:S01]  /*0420*/  @P0 LDG.E R0, [R6.64] ;  /* 0x0000000a06000981 */ /* 0x000722000c1e1900 */
[----:B------:R-:W-:Y:S02]  /*0430*/  IMAD.MOV.U32 R100, RZ, RZ, RZ ;  /* 0x000000ffff647224 */ /* 0x000fe400078e00ff */
[----:B------:R-:W-:Y:S02]  /*0440*/  IMAD.MOV.U32 R15, RZ, RZ, RZ ;  /* 0x000000ffff0f7224 */ /* 0x000fe400078e00ff */
[----:B------:R-:W-:-:S05]  /*0450*/  IMAD.WIDE R10, R197, R2, c[0x0][0x348] ;  /* 0x0000d200c50a7625 */ /* 0x000fca00078e0202 */
[----:B------:R2:W5:Y:S01]  /*0460*/  @P2 LDG.E R92, [R10.64] ;  /* 0x0000000a0a5c2981 */ /* 0x000562000c1e1900 */
[----:B-1----:R-:W-:-:S04]  /*0470*/  IMAD.WIDE R8, R197, R2, c[0x0][0x350] ;  /* 0x0000d400c5087625 */ /* 0x002fc800078e0202 */
[----:B---3--:R-:W-:Y:S01]  /*0480*/  IMAD.WIDE R6, R197, R2, c[0x0][0x358] ;  /* 0x0000d600c5067625 */ /* 0x008fe200078e0202 */
[----:B------:R1:W5:Y:S04]  /*0490*/  @P3 LDG.E R100, [R8.64] ;  /* 0x0000000a08643981 */ /* 0x000368000c1e1900 */
[----:B------:R1:W5:Y:S04]  /*04a0*/  @P4 LDG.E R15, [R6.64] ;  /* 0x0000000a060f4981 */ /* 0x000368000c1e1900 */
[----:B------:R-:W3:Y:S01]  /*04b0*/  S2R R196, SR_CTAID.Y ;  /* 0x0000000000c47919 */ /* 0x000ee20000002600 */
[----:B------:R-:W-:-:S02]  /*04c0*/  UMOV UR8, URZ ;  /* 0x0000003f00087c82 */ /* 0x000fc40008000000 */
[----:B------:R-:W-:Y:S02]  /*04d0*/  ULDC UR12, c[0x0][0x168] ;  /* 0x00005a00000c7ab9 */ /* 0x000fe40000000800 */
[----:B------:R-:W-:Y:S02]  /*04e0*/  ULDC UR4, c[0x0][0x2ac] ;  /* 0x0000ab0000047ab9 */ /* 0x000fe40000000800 */
[----:B------:R-:W-:Y:S02]  /*04f0*/  ULDC UR17, c[0x0][0x1d0] ;  /* 0x0000740000117ab9 */ /* 0x000fe40000000800 */
[----:B------:R-:W-:Y:S01]  /*0500*/  UIMAD UR17, UR4, UR17, URZ ;  /* 0x00000011041172a4 */ /* 0x000fe2000f8e023f */
[----:B------:R-:W-:Y:S01]  /*0510*/  IMAD.MOV.U32 R93, RZ, RZ, c[0x0][0x228] ;  /* 0x00008a00ff5d7624 */ /* 0x000fe200078e00ff */
[----:B---3--:R-:W-:Y:S01]  /*0520*/  SHF.R.S32.HI R90, RZ, 0x1f, R196 ;  /* 0x0000001fff5a7819 */ /* 0x008fe200000114c4 */
[----:B--2---:R1:W2:Y:S08]  /*0530*/  @P1 R2UR UR8, R3 ;  /* 0x00000000030813c2 */ /* 0x0042b000000e0000 */
[----:B----4-:R1:W3:Y:S01]  /*0540*/  @P0 R2UR UR12, R0 ;  /* 0x00000000000c03c2 */ /* 0x0102e200000e0000 */
[----:B------:R-:W-:Y:S05]  /*0550*/  @P0 BRA `(.L_x_1588) ;  /* 0x0000006000000947 */ /* 0x000fea0003800000 */
[----:B------:R-:W-:Y:S05]  /*0560*/  @!P2 BRA `(.L_x_1588) ;  /* 0x000000500000a947 */ /* 0x000fea0003800000 */
[----:B-1----:R-:W4:Y:S04]  /*0570*/  LDG.E R3, [R10.64] ;  /* 0x0000000a0a037981 */ /* 0x002f28000c1e1900 */
[----:B---3--:R-:W3:Y:S01]  /*0580*/  LDG.E R0, [R10.64+0x4] ;  /* 0x0000040a0a007981 */ /* 0x008ee2000c1e1900 */
[----:B----4-:R-:W1:Y:S08]  /*0590*/  R2UR UR12, R3 ;  /* 0x00000000030c73c2 */ /* 0x010e7000000e0000 */
[----:B---3--:R-:W1:Y:S02]  /*05a0*/  R2UR UR4, R0 ;  /* 0x00000000000473c2 */ /* 0x008e6400000e0000 */
[----:B-1----:R-:W-:-:S06]  /*05b0*/  UIADD3 UR12, -UR12, UR4, URZ ;  /* 0x000000040c0c7290 */ /* 0x002fcc000fffe13f */
.L_x_1588:
[----:B------:R-:W-:-:S04]  /*05c0*/  ISETP.NE.U32.AND P0, PT, RZ, c[0x0][0x368], PT ;  /* 0x0000da00ff007a0c */ /* 0x000fc80003f05070 */
[----:B------:R-:W-:-:S13]  /*05d0*/  ISETP.NE.AND.EX P0, PT, RZ, c[0x0][0x36c], PT, P0 ;  /* 0x0000db00ff007a0c */ /* 0x000fda0003f05300 */
[----:B------:R-:W-:Y:S05]  /*05e0*/  @!P0 BRA `(.L_x_1589) ;  /* 0x0000004000008947 */ /* 0x000fea0003800000 */
[----:B-1----:R-:W-:-:S05]  /*05f0*/  IMAD.WIDE R8, R197, R2, c[0x0][0x368] ;  /* 0x0000da00c5087625 */ /* 0x002fca00078e0202 */
[----:B------:R-:W4:Y:S02]  /*0600*/  LDG.E R0, [R8.64] ;  /* 0x0000000a08007981 */ /* 0x000f24000c1e1900 */
[----:B----4-:R1:W4:Y:S02]  /*0610*/  R2UR UR17, R0 ;  /* 0x00000000001173c2 */ /* 0x01032400000e0000 */
[----:B-1--4-:R-:W-:Y:S05]  /*0620*/  BRA `(.L_x_1590) ;  /* 0x0000006000007947 */ /* 0x012fea0003800000 */
.L_x_1589:
[----:B------:R-:W-:Y:S05]  /*0630*/  @!P3 BRA `(.L_x_1590) ;  /* 0x000000500000b947 */ /* 0x000fea0003800000 */
[----:B-1----:R-:W4:Y:S04]  /*0640*/  LDG.E R0, [R8.64] ;  /* 0x0000000a08007981 */ /* 0x002f28000c1e1900 */
[----:B---3--:R-:W3:Y:S01]  /*0650*/  LDG.E R3, [R8.64+0x4] ;  /* 0x0000040a08037981 */ /* 0x008ee2000c1e1900 */
[----:B----4-:R-:W1:Y:S08]  /*0660*/  R2UR UR17, R0 ;  /* 0x00000000001173c2 */ /* 0x010e7000000e0000 */
[----:B---3--:R-:W1:Y:S02]  /*0670*/  R2UR UR4, R3 ;  /* 0x00000000030473c2 */ /* 0x008e6400000e0000 */
[----:B-1----:R-:W-:-:S06]  /*0680*/  UIADD3 UR17, -UR17, UR4, URZ ;  /* 0x0000000411117290 */ /* 0x002fcc000fffe13f */
.L_x_1590:
[----:B-1----:R-:W4:Y:S04]  /*0690*/  @P4 LDG.E R0, [R6.64] ;  /* 0x0000000a06004981 */ /* 0x002f28000c1e1900 */
[----:B------:R-:W4:Y:S01]  /*06a0*/  @P4 LDG.E R5, [R6.64+0x4] ;  /* 0x0000040a06054981 */ /* 0x000f22000c1e1900 */
[----:B------:R-:W-:-:S04]  /*06b0*/  ISETP.NE.U32.AND P1, PT, RZ, c[0x0][0x378], PT ;  /* 0x0000de00ff007a0c */ /* 0x000fc80003f25070 */
[----:B------:R-:W-:-:S13]  /*06c0*/  ISETP.NE.AND.EX P1, PT, RZ, c[0x0][0x37c], PT, P1 ;  /* 0x0000df00ff007a0c */ /* 0x000fda0003f25310 */
[----:B------:R-:W-:-:S05]  /*06d0*/  @P1 IMAD.WIDE R8, R197, R2, c[0x0][0x378] ;  /* 0x0000de00c5081625 */ /* 0x000fca00078e0202 */
[----:B---3--:R-:W3:Y:S01]  /*06e0*/  @P1 LDG.E R3, [R8.64] ;  /* 0x0000000a08031981 */ /* 0x008ee2000c1e1900 */
[----:B------:R-:W1:Y:S01]  /*06f0*/  R2UR UR13, R4 ;  /* 0x00000000040d73c2 */ /* 0x000e6200000e0000 */
[----:B------:R-:W-:Y:S02]  /*0700*/  ULDC UR4, c[0x0][0x2c4] ;  /* 0x0000b10000047ab9 */ /* 0x000fe40000000800 */
[----:B------:R-:W-:Y:S02]  /*0710*/  UISETP.NE.AND UP2, UPT, UR4, 0x1, UPT ;  /* 0x000000010400788c */ /* 0x000fe4000bf45270 */
[----:B--2---:R-:W-:Y:S02]  /*0720*/  UIADD3 UR6, -UR8, UR17, URZ ;  /* 0x0000001108067290 */ /* 0x004fe4000fffe13f */
[----:B------:R-:W-:-:S04]  /*0730*/  ULDC.64 UR4, c[0x0][0x2c8] ;  /* 0x0000b20000047ab9 */ /* 0x000fc80000000a00 */
[----:B------:R-:W-:-:S05]  /*0740*/  IMAD R11, RZ, RZ, -UR6 ;  /* 0x80000006ff0b7e24 */ /* 0x000fca000f8e02ff */
[----:B------:R-:W-:Y:S01]  /*0750*/  IMNMX R11, RZ, R11, !PT ;  /* 0x0000000bff0b7217 */ /* 0x000fe20007800200 */
[----:B-1----:R-:W-:-:S04]  /*0760*/  @UP2 UIADD3 UR18, UR13, 0x7f, URZ ;  /* 0x0000007f0d122890 */ /* 0x002fc8000fffe03f */
[----:B------:R-:W-:Y:S01]  /*0770*/  UIMAD.WIDE.U32 UR18, UR18, UR4, URZ ;  /* 0x00000004121272a5 */ /* 0x000fe2000f8e003f */
[----:B----4-:R-:W-:Y:S01]  /*0780*/  @P4 IMAD.IADD R93, R5, 0x1, -R0 ;  /* 0x00000001055d4824 */ /* 0x010fe200078e0a00 */
[----:B------:R-:W-:-:S03]  /*0790*/  IADD3 R0, R4, 0x7f, RZ ;  /* 0x0000007f04007810 */ /* 0x000fc60007ffe0ff */
[----:B------:R-:W1:Y:S08]  /*07a0*/  R2UR UR9, R93 ;  /* 0x000000005d0973c2 */ /* 0x000e7000000e0000 */
[----:B------:R2:W4:Y:S02]  /*07b0*/  R2UR UR7, R0 ;  /* 0x00000000000773c2 */ /* 0x00052400000e0000 */
[----:B----4-:R-:W-:-:S02]  /*07c0*/  @UP2 USHF.R.U32.HI UR7, URZ, UR5, UR19 ;  /* 0x000000053f072299 */ /* 0x010fc40008011613 */
[----:B-1----:R-:W-:-:S04]  /*07d0*/  UIADD3 UR9, UR6, UR9, URZ ;  /* 0x0000000906097290 */ /* 0x002fc8000fffe03f */
[----:B------:R-:W-:Y:S02]  /*07e0*/  UIADD3 UR15, UR9, 0x40, -UR12 ;  /* 0x00000040090f7890 */ /* 0x000fe4000fffe80c */
[----:B------:R-:W-:Y:S02]  /*07f0*/  UIADD3 UR4, UR9, 0x3f, URZ ;  /* 0x0000003f09047890 */ /* 0x000fe4000fffe03f */
[----:B------:R-:W-:Y:S02]  /*0800*/  UIADD3 UR7, UR15, UR7, URZ ;  /* 0x000000070f077290 */ /* 0x000fe4000fffe03f */
[----:B------:R-:W-:Y:S02]  /*0810*/  USHF.R.S32.HI UR14, URZ, 0x1f, UR4 ;  /* 0x0000001f3f0e7899 */ /* 0x000fe40008011404 */
[----:B------:R-:W-:Y:S02]  /*0820*/  USHF.R.S32.HI UR5, URZ, 0x1f, UR7 ;  /* 0x0000001f3f057899 */ /* 0x000fe40008011407 */
[----:B------:R-:W-:-:S02]  /*0830*/  ULEA.HI UR14, UR14, UR4, URZ, 0x6 ;  /* 0x000000040e0e7291 */ /* 0x000fc4000f8f303f */
[----:B------:R-:W-:Y:S02]  /*0840*/  ULEA.HI UR5, UR5, UR7, URZ, 0x6 ;  /* 0x0000000705057291 */ /* 0x000fe4000f8f303f */
[----:B------:R-:W-:Y:S02]  /*0850*/  USHF.R.S32.HI UR16, URZ, 0x6, UR14 ;  /* 0x000000063f107899 */ /* 0x000fe4000801140e */
[----:B------:R-:W-:Y:S02]  /*0860*/  USHF.R.S32.HI UR5, URZ, 0x6, UR5 ;  /* 0x000000063f057899 */ /* 0x000fe40008011405 */
[----:B------:R-:W-:Y:S02]  /*0870*/  UMOV UR14, UR17 ;  /* 0x00000011000e7c82 */ /* 0x000fe40008000000 */
[----:B------:R-:W-:Y:S02]  /*0880*/  UISETP.LT.AND UP0, UPT, UR16, UR5, UPT ;  /* 0x000000051000728c */ /* 0x000fe4000bf01270 */
[----:B---3--:R1:W3:Y:S02]  /*0890*/  @P1 R2UR UR14, R3 ;  /* 0x00000000030e13c2 */ /* 0x0082e400000e0000 */
[----:B------:R-:W-:-:S04]  /*08a0*/  USEL UR4, UR16, UR5, UP0 ;  /* 0x0000000510047287 */ /* 0x000fc80008000000 */
[----:B------:R-:W-:-:S06]  /*08b0*/  ULEA UR4, UR4, -UR6, 0x6 ;  /* 0x8000000604047291 */ /* 0x000fcc000f8e303f */
[----:B------:R-:W-:-:S04]  /*08c0*/  IMNMX R4, R93, UR4, PT ;  /* 0x000000045d047c17 */ /* 0x000fc8000b800200 */
[----:B------:R-:W-:Y:S02]  /*08d0*/  ISETP.GT.AND P0, PT, R4, R11, PT ;  /* 0x0000000b0400720c */ /* 0x000fe40003f04270 */
[----:B------:R-:W-:-:S05]  /*08e0*/  SHF.R.U32.HI R11, RZ, 0x6, R11 ;  /* 0x00000006ff0b7819 */ /* 0x000fca000001160b */
[----:B--2---:R-:W-:-:S06]  /*08f0*/  IMAD.MOV.U32 R0, RZ, RZ, R11 ;  /* 0x000000ffff007224 */ /* 0x004fcc00078e000b */
[----:B------:R-:W-:-:S04]  /*0900*/  @P0 IADD3 R4, R4, 0x3f, RZ ;  /* 0x0000003f04040810 */ /* 0x000fc80007ffe0ff */
[----:B------:R-:W-:-:S04]  /*0910*/  @P0 SHF.R.S32.HI R5, RZ, 0x1f, R4 ;  /* 0x0000001fff050819 */ /* 0x000fc80000011404 */
[----:B------:R-:W-:-:S04]  /*0920*/  @P0 LEA.HI R5, R5, R4, RZ, 0x6 ;  /* 0x0000000405050211 */ /* 0x000fc800078f30ff */
[----:B------:R-:W-:-:S04]  /*0930*/  @P0 SHF.R.S32.HI R0, RZ, 0x6, R5 ;  /* 0x00000006ff000819 */ /* 0x000fc80000011405 */
[----:B------:R-:W-:-:S13]  /*0940*/  ISETP.GT.AND P0, PT, R0, R11, PT ;  /* 0x0000000b0000720c */ /* 0x000fda0003f04270 */
[----:B------:R-:W-:Y:S05]  /*0950*/  @!P0 BRA `(.L_x_1591) ;  /* 0x00005c1000008947 */ /* 0x000fea0003800000 */
[----:B-1-3--:R-:W-:Y:S02]  /*0960*/  ISETP.NE.U32.AND P3, PT, RZ, c[0x0][0x340], PT ;  /* 0x0000d000ff007a0c */ /* 0x00afe40003f65070 */
[----:B-----5:R-:W-:Y:S02]  /*0970*/  SHF.R.S32.HI R5, RZ, 0x1f, R15 ;  /* 0x0000001fff057819 */ /* 0x020fe4000001140f */
[----:B------:R-:W-:Y:S01]  /*0980*/  IADD3 R18, R0, -0x1, RZ ;  /* 0xffffffff00127810 */ /* 0x000fe20007ffe0ff */
[----:B------:R-:W-:Y:S01]  /*0990*/  IMAD.MOV.U32 R102, RZ, RZ, c[0x0][0x238] ;  /* 0x00008e00ff667624 */ /* 0x000fe200078e00ff */
[----:B------:R-:W-:Y:S01]  /*09a0*/  ISETP.NE.AND.EX P3, PT, RZ, c[0x0][0x344], PT, P3 ;  /* 0x0000d100ff007a0c */ /* 0x000fe20003f65330 */
[----:B------:R-:W-:Y:S02]  /*09b0*/  IMAD.MOV.U32 R107, RZ, RZ, 0x6 ;  /* 0x00000006ff6b7424 */ /* 0x000fe400078e00ff */
[----:B------:R-:W-:Y:S02]  /*09c0*/  IMAD.MOV.U32 R12, RZ, RZ, c[0x0][0x258] ;  /* 0x00009600ff0c7624 */ /* 0x000fe400078e00ff */
[----:B------:R-:W-:Y:S01]  /*09d0*/  IMAD R13, R90, c[0x0][0x240], RZ ;  /* 0x000090005a0d7a24 */ /* 0x000fe200078e02ff */
[----:B------:R-:W-:-:S02]  /*09e0*/  SEL R154, R197, RZ, !P4 ;  /* 0x000000ffc59a7207 */ /* 0x000fc40006000000 */
[----:B------:R-:W-:Y:S01]  /*09f0*/  LOP3.LUT R91, R91, 0xfffffffe, RZ, 0xc0, !PT ;  /* 0xfffffffe5b5b7812 */ /* 0x000fe200078ec0ff */
[----:B------:R-:W-:Y:S02]  /*0a00*/  IMAD.U32 R164, RZ, RZ, UR14 ;  /* 0x0000000effa47e24 */ /* 0x000fe4000f8e00ff */
[----:B------:R-:W-:Y:S01]  /*0a10*/  IMAD.U32 R158, RZ, RZ, UR14 ;  /* 0x0000000eff9e7e24 */ /* 0x000fe2000f8e00ff */
[----:B------:R-:W-:Y:S01]  /*0a20*/  USHF.R.S32.HI UR18, URZ, 0x1f, UR14 ;  /* 0x0000001f3f127899 */ /* 0x000fe2000801140e */
[----:B------:R-:W-:Y:S01]  /*0a30*/  @P3 IMAD.WIDE R166, R197, R2, c[0x0][0x340] ;  /* 0x0000d000c5a63625 */ /* 0x000fe200078e0202 */
[----:B------:R-:W-:Y:S02]  /*0a40*/  ULDC.64 UR6, c[0x0][0x290] ;  /* 0x0000a40000067ab9 */ /* 0x000fe40000000a00 */
[----:B------:R-:W-:Y:S01]  /*0a50*/  UIMAD UR6, UR18, UR6, URZ ;  /* 0x00000006120672a4 */ /* 0x000fe2000f8e023f */
[----:B------:R-:W-:Y:S01]  /*0a60*/  IMAD.U32 R160, RZ, RZ, UR14 ;  /* 0x0000000effa07e24 */ /* 0x000fe2000f8e00ff */
[----:B------:R-:W-:Y:S01]  /*0a70*/  ULDC.64 UR4, c[0x0][0x280] ;  /* 0x0000a00000047ab9 */ /* 0x000fe20000000a00 */
[----:B------:R-:W2:Y:S01]  /*0a80*/  @P3 LDG.E R166, [R166.64] ;  /* 0x0000000aa6a63981 */ /* 0x000ea2000c1e1900 */
[----:B------:R-:W-:Y:S01]  /*0a90*/  SHF.R.S32.HI R2, RZ, 0x1f, R89 ;  /* 0x0000001fff027819 */ /* 0x000fe20000011459 */
[----:B------:R-:W-:Y:S01]  /*0aa0*/  IMAD.SHL.U32 R97, R102, 0x40, RZ ;  /* 0x0000004066617824 */ /* 0x000fe200078e00ff */
[----:B------:R-:W-:Y:S01]  /*0ab0*/  ISETP.GT.AND P0, PT, R18, R11, PT ;  /* 0x0000000b1200720c */ /* 0x000fe20003f04270 */
[----:B------:R-:W-:Y:S01]  /*0ac0*/  IMAD.SHL.U32 R96, R12, 0x40, RZ ;  /* 0x000000400c607824 */ /* 0x000fe200078e00ff */
[----:B------:R-:W-:Y:S01]  /*0ad0*/  LEA.HI R6, R2, R89, RZ, 0x3 ;  /* 0x0000005902067211 */ /* 0x000fe200078f18ff */
[----:B------:R-:W-:Y:S01]  /*0ae0*/  IMAD R156, R196, c[0x0][0x244], R13 ;  /* 0x00009100c49c7a24 */ /* 0x000fe200078e020d */
[C---:B------:R-:W-:Y:S01]  /*0af0*/  SHF.L.U64.HI R95, R102.reuse, R107, c[0x0][0x23c] ;  /* 0x00008f00665f7619 */ /* 0x040fe2000001026b */
[----:B------:R-:W-:Y:S01]  /*0b00*/  IMAD.SHL.U32 R111, R102, 0x20, RZ ;  /* 0x00000020666f7824 */ /* 0x000fe200078e00ff */
[----:B------:R-:W-:Y:S01]  /*0b10*/  SHF.R.S32.HI R4, RZ, 0x3, R6 ;  /* 0x00000003ff047819 */ /* 0x000fe20000011406 */
[----:B------:R-:W-:Y:S01]  /*0b20*/  IMAD.SHL.U32 R113, R12, 0x20, RZ ;  /* 0x000000200c717824 */ /* 0x000fe200078e00ff */
[----:B------:R-:W-:Y:S01]  /*0b30*/  LOP3.LUT R6, R6, 0x1ffffff8, RZ, 0xc0, !PT ;  /* 0x1ffffff806067812 */ /* 0x000fe200078ec0ff */
[----:B------:R-:W-:Y:S01]  /*0b40*/  IMAD R10, R95, R18, RZ ;  /* 0x000000125f0a7224 */ /* 0x000fe200078e02ff */
[----:B------:R-:W-:Y:S01]  /*0b50*/  IADD3 R15, P1, R4, R15, RZ ;  /* 0x0000000f040f7210 */ /* 0x000fe20007f3e0ff */
[----:B------:R-:W-:Y:S01]  /*0b60*/  IMAD.IADD R3, R93, 0x1, -R4 ;  /* 0x000000015d037824 */ /* 0x000fe200078e0a04 */
[----:B------:R-:W-:Y:S01]  /*0b70*/  SHF.L.U64.HI R94, R12, R107, c[0x0][0x25c] ;  /* 0x000097000c5e7619 */ /* 0x000fe2000001026b */
[----:B------:R-:W-:Y:S01]  /*0b80*/  IMAD.IADD R6, R89, 0x1, -R6 ;  /* 0x0000000159067824 */ /* 0x000fe200078e0a06 */
[----:B------:R-:W-:Y:S01]  /*0b90*/  LEA.HI.X.SX32 R20, R4, R5, 0x1, P1 ;  /* 0x0000000504147211 */ /* 0x000fe200008f0eff */
[----:B------:R-:W-:Y:S01]  /*0ba0*/  IMAD R3, R18, -0x40, R3 ;  /* 0xffffffc012037824 */ /* 0x000fe200078e0203 */
[----:B------:R-:W-:Y:S01]  /*0bb0*/  SHF.R.S32.HI R7, RZ, 0x1f, R18 ;  /* 0x0000001fff077819 */ /* 0x000fe20000011412 */
[----:B------:R-:W-:Y:S01]  /*0bc0*/  IMAD.SHL.U32 R22, R6, 0x8, RZ ;  /* 0x0000000806167824 */ /* 0x000fe200078e00ff */
[----:B------:R-:W-:Y:S01]  /*0bd0*/  UIMAD UR4, UR18, UR4, URZ ;  /* 0x00000004120472a4 */ /* 0x000fe2000f8e023f */
[C---:B------:R-:W-:Y:S01]  /*0be0*/  IMAD R16, R20.reuse, c[0x0][0x238], RZ ;  /* 0x00008e0014107a24 */ /* 0x040fe200078e02ff */
[C---:B------:R-:W-:Y:S01]  /*0bf0*/  ISETP.GE.AND P2, PT, R3.reuse, 0x1, PT ;  /* 0x000000010300780c */ /* 0x040fe20003f46270 */
[----:B------:R-:W-:Y:S01]  /*0c00*/  IMAD R20, R20, c[0x0][0x258], RZ ;  /* 0x0000960014147a24 */ /* 0x000fe200078e02ff */
[----:B------:R-:W-:Y:S01]  /*0c10*/  ISETP.GE.AND P1, PT, R3, 0x21, PT ;  /* 0x000000210300780c */ /* 0x000fe20003f26270 */
[----:B------:R-:W-:Y:S01]  /*0c20*/  IMAD.SHL.U32 R3, R4, 0x40, RZ ;  /* 0x0000004004037824 */ /* 0x000fe200078e00ff */
[----:B------:R-:W-:Y:S01]  /*0c30*/  SHF.R.S32.HI R23, RZ, 0x1f, R22 ;  /* 0x0000001fff177819 */ /* 0x000fe20000011416 */
[C---:B------:R-:W-:Y:S01]  /*0c40*/  IMAD R16, R15.reuse, c[0x0][0x23c], R16 ;  /* 0x00008f000f107a24 */ /* 0x040fe200078e0210 */
[----:B------:R-:W-:Y:S01]  /*0c50*/  UIMAD UR6, UR14, UR7, UR6 ;  /* 0x000000070e0672a4 */ /* 0x000fe2000f8e0206 */
[----:B------:R-:W-:Y:S01]  /*0c60*/  IMAD R20, R15, c[0x0][0x25c], R20 ;  /* 0x000097000f147a24 */ /* 0x000fe200078e0214 */
[----:B------:R-:W-:Y:S01]  /*0c70*/  LOP3.LUT R3, R3, 0x1c0, RZ, 0xc0, !PT ;  /* 0x000001c003037812 */ /* 0x000fe200078ec0ff */
[----:B------:R-:W-:Y:S01]  /*0c80*/  IMAD.WIDE.U32 R24, R15, c[0x0][0x238], R22 ;  /* 0x00008e000f187a25 */ /* 0x000fe200078e0016 */
[----:B------:R-:W-:Y:S01]  /*0c90*/  UIMAD UR4, UR14, UR5, UR4 ;  /* 0x000000050e0472a4 */ /* 0x000fe2000f8e0204 */
[----:B------:R-:W-:-:S02]  /*0ca0*/  IADD3 R100, R100, UR17, RZ ;  /* 0x0000001164647c10 */ /* 0x000fc4000fffe0ff */
[----:B------:R-:W-:Y:S01]  /*0cb0*/  IMAD.WIDE.U32 R14, R15, c[0x0][0x258], R22 ;  /* 0x000096000f0e7a25 */ /* 0x000fe200078e0016 */
[----:B------:R-:W-:Y:S02]  /*0cc0*/  LOP3.LUT R4, R3, 0x38, R22, 0xf8, !PT ;  /* 0x0000003803047812 */ /* 0x000fe400078ef816 */
[----:B------:R-:W-:Y:S01]  /*0cd0*/  SHF.R.U32.HI R3, RZ, 0x3, R3 ;  /* 0x00000003ff037819 */ /* 0x000fe20000011603 */
[----:B------:R-:W-:Y:S02]  /*0ce0*/  IMAD R8, R94, R18, RZ ;  /* 0x000000125e087224 */ /* 0x000fe400078e02ff */
[----:B------:R-:W-:Y:S01]  /*0cf0*/  IMAD.IADD R21, R15, 0x1, R20 ;  /* 0x000000010f157824 */ /* 0x000fe200078e0214 */
[----:B------:R-:W-:Y:S01]  /*0d00*/  LOP3.LUT R3, R4, R3, RZ, 0x3c, !PT ;  /* 0x0000000304037212 */ /* 0x000fe200078e3cff */
[----:B------:R-:W-:Y:S01]  /*0d10*/  IMAD.IADD R17, R25, 0x1, R16 ;  /* 0x0000000119117824 */ /* 0x000fe200078e0210 */
[----:B------:R-:W-:Y:S01]  /*0d20*/  LEA.HI R4, R2, R89, RZ, 0x2 ;  /* 0x0000005902047211 */ /* 0x000fe200078f10ff */
[----:B------:R-:W-:Y:S01]  /*0d30*/  IMAD.MOV.U32 R20, RZ, RZ, R14 ;  /* 0x000000ffff147224 */ /* 0x000fe200078e000e */
[----:B------:R-:W-:Y:S01]  /*0d40*/  SHF.R.S32.HI R14, RZ, 0x1f, R197 ;  /* 0x0000001fff0e7819 */ /* 0x000fe200000114c5 */
[C---:B------:R-:W-:Y:S01]  /*0d50*/  IMAD R9, R7.reuse, R97, R10 ;  /* 0x0000006107097224 */ /* 0x040fe200078e020a */
[----:B------:R-:W-:Y:S01]  /*0d60*/  LOP3.LUT R10, R4, 0xfffffffc, RZ, 0xc0, !PT ;  /* 0xfffffffc040a7812 */ /* 0x000fe200078ec0ff */
[----:B------:R-:W-:Y:S01]  /*0d70*/  IMAD.MOV.U32 R16, RZ, RZ, R24 ;  /* 0x000000ffff107224 */ /* 0x000fe200078e0018 */
[----:B------:R-:W-:Y:S01]  /*0d80*/  SEL R173, R14, RZ, !P4 ;  /* 0x000000ff0ead7207 */ /* 0x000fe20006000000 */
[----:B------:R-:W-:Y:S01]  /*0d90*/  IMAD R7, R7, R96, R8 ;  /* 0x0000006007077224 */ /* 0x000fe200078e0208 */
[----:B------:R-:W-:Y:S01]  /*0da0*/  @P0 IADD3 R8, R0, -0x2, RZ ;  /* 0xfffffffe00080810 */ /* 0x000fe20007ffe0ff */
[----:B------:R-:W-:Y:S01]  /*0db0*/  IMAD.WIDE.U32 R16, R196, c[0x0][0x240], R16 ;  /* 0x00009000c4107a25 */ /* 0x000fe200078e0010 */
[----:B------:R-:W-:-:S02]  /*0dc0*/  IADD3 R0, R22, 0x40, RZ ;  /* 0x0000004016007810 */ /* 0x000fc40007ffe0ff */
[----:B------:R-:W-:Y:S01]  /*0dd0*/  @P0 SHF.R.S32.HI R5, RZ, 0x1f, R8 ;  /* 0x0000001fff050819 */ /* 0x000fe20000011408 */
[----:B------:R-:W-:Y:S01]  /*0de0*/  IMAD.IADD R157, R17, 0x1, R156 ;  /* 0x00000001119d7824 */ /* 0x000fe200078e029c */
[----:B------:R-:W-:Y:S01]  /*0df0*/  ISETP.GE.AND P6, PT, R0, c[0x0][0x1d4], PT ;  /* 0x0000750000007a0c */ /* 0x000fe20003fc6270 */
[----:B------:R-:W-:Y:S01]  /*0e00*/  IMAD.MOV.U32 R156, RZ, RZ, R16 ;  /* 0x000000ffff9c7224 */ /* 0x000fe200078e0010 */
[C---:B------:R-:W-:Y:S01]  /*0e10*/  IADD3 R0, R22.reuse, 0x80, RZ ;  /* 0x0000008016007810 */ /* 0x040fe20007ffe0ff */
[----:B------:R-:W-:Y:S01]  /*0e20*/  IMAD R175, R173, c[0x0][0x248], RZ ;  /* 0x00009200adaf7a24 */ /* 0x000fe200078e02ff */
[----:B------:R-:W-:Y:S01]  /*0e30*/  ISETP.GE.AND P4, PT, R22, c[0x0][0x1d4], PT ;  /* 0x0000750016007a0c */ /* 0x000fe20003f86270 */
[----:B------:R-:W-:Y:S01]  /*0e40*/  @P0 IMAD R6, R95, R8, RZ ;  /* 0x000000085f060224 */ /* 0x000fe200078e02ff */
[----:B------:R-:W-:Y:S01]  /*0e50*/  ISETP.GE.AND P5, PT, R0, c[0x0][0x1d4], PT ;  /* 0x0000750000007a0c */ /* 0x000fe20003fa6270 */
[----:B------:R-:W-:Y:S01]  /*0e60*/  IMAD.IADD R0, R89, 0x1, -R10 ;  /* 0x0000000159007824 */ /* 0x000fe200078e0a0a */
[----:B------:R-:W-:Y:S01]  /*0e70*/  LEA.HI R10, R2, R89, RZ, 0x6 ;  /* 0x00000059020a7211 */ /* 0x000fe200078f30ff */
[C---:B------:R-:W-:Y:S01]  /*0e80*/  IMAD R175, R154.reuse, c[0x0][0x24c], R175 ;  /* 0x000093009aaf7a24 */ /* 0x040fe200078e02af */
[----:B------:R-:W-:Y:S01]  /*0e90*/  SHF.R.S32.HI R99, RZ, 0x2, R4 ;  /* 0x00000002ff637819 */ /* 0x000fe20000011404 */
[----:B------:R-:W-:-:S03]  /*0ea0*/  IMAD.WIDE.U32 R156, R154, c[0x0][0x248], R156 ;  /* 0x000092009a9c7a25 */ /* 0x000fc600078e009c */
[----:B------:R-:W-:Y:S01]  /*0eb0*/  SHF.R.S32.HI R26, RZ, 0x1f, R99 ;  /* 0x0000001fff1a7819 */ /* 0x000fe20000011463 */
[----:B------:R-:W-:Y:S02]  /*0ec0*/  @P0 IMAD R6, R5, R97, R6 ;  /* 0x0000006105060224 */ /* 0x000fe400078e0206 */
[----:B------:R-:W-:Y:S01]  /*0ed0*/  IMAD R5, R90, c[0x0][0x260], RZ ;  /* 0x000098005a057a24 */ /* 0x000fe200078e02ff */
[----:B------:R-:W-:Y:S01]  /*0ee0*/  @P4 LOP3.LUT R91, R91, 0x1, RZ, 0xfc, !PT ;  /* 0x000000015b5b4812 */ /* 0x000fe200078efcff */
[----:B------:R-:W-:Y:S02]  /*0ef0*/  IMAD.IADD R175, R157, 0x1, R175 ;  /* 0x000000019daf7824 */ /* 0x000fe400078e02af */
[----:B------:R-:W-:Y:S01]  /*0f00*/  IMAD.MOV.U32 R174, RZ, RZ, R156 ;  /* 0x000000ffffae7224 */ /* 0x000fe200078e009c */
[----:B------:R-:W-:Y:S01]  /*0f10*/  LOP3.LUT R91, R91, 0xfffffffb, RZ, 0xc0, !PT ;  /* 0xfffffffb5b5b7812 */ /* 0x000fe200078ec0ff */
[----:B------:R-:W-:Y:S02]  /*0f20*/  IMAD.SHL.U32 R10, R10, 0x8, RZ ;  /* 0x000000080a0a7824 */ /* 0x000fe400078e00ff */
[----:B------:R-:W-:-:S02]  /*0f30*/  IMAD R5, R196, c[0x0][0x264], R5 ;  /* 0x00009900c4057a24 */ /* 0x000fc400078e0205 */
[----:B------:R-:W-:Y:S01]  /*0f40*/  IMAD.WIDE.U32 R20, R196, c[0x0][0x260], R20 ;  /* 0x00009800c4147a25 */ /* 0x000fe200078e0014 */
[----:B------:R-:W-:-:S03]  /*0f50*/  LOP3.LUT R10, R3, 0xfffffe00, R10, 0xf8, !PT ;  /* 0xfffffe00030a7812 */ /* 0x000fc600078ef80a */
[----:B------:R-:W-:Y:S02]  /*0f60*/  IMAD.IADD R21, R21, 0x1, R5 ;  /* 0x0000000115157824 */ /* 0x000fe400078e0205 */
[----:B------:R-:W-:Y:S02]  /*0f70*/  IMAD.MOV.U32 R5, RZ, RZ, 0x5 ;  /* 0x00000005ff057424 */ /* 0x000fe400078e00ff */
[----:B------:R-:W-:Y:S02]  /*0f80*/  IMAD R173, R173, c[0x0][0x268], RZ ;  /* 0x00009a00adad7a24 */ /* 0x000fe400078e02ff */
[----:B------:R-:W-:Y:S01]  /*0f90*/  @P2 IMAD.SHL.U32 R13, R10, 0x2, RZ ;  /* 0x000000020a0d2824 */ /* 0x000fe200078e00ff */
[-C--:B------:R-:W-:Y:S01]  /*0fa0*/  SHF.L.U64.HI R102, R102, R5.reuse, c[0x0][0x23c] ;  /* 0x00008f0066667619 */ /* 0x080fe20000010205 */
[----:B------:R-:W-:Y:S01]  /*0fb0*/  IMAD R173, R154, c[0x0][0x26c], R173 ;  /* 0x00009b009aad7a24 */ /* 0x000fe200078e02ad */
[----:B------:R-:W-:Y:S01]  /*0fc0*/  SHF.L.U64.HI R104, R12, R5, c[0x0][0x25c] ;  /* 0x000097000c687619 */ /* 0x000fe20000010205 */
[----:B------:R-:W-:-:S04]  /*0fd0*/  IMAD.WIDE.U32 R154, R154, c[0x0][0x268], R20 ;  /* 0x00009a009a9a7a25 */ /* 0x000fc800078e0014 */
[----:B------:R-:W-:Y:S02]  /*0fe0*/  IMAD.IADD R173, R155, 0x1, R173 ;  /* 0x000000019bad7824 */ /* 0x000fe400078e02ad */
[----:B------:R-:W-:Y:S02]  /*0ff0*/  IMAD.MOV.U32 R172, RZ, RZ, R154 ;  /* 0x000000ffffac7224 */ /* 0x000fe400078e009a */
[----:B------:R-:W-:Y:S02]  /*1000*/  IMAD.SHL.U32 R24, R0, 0x8, RZ ;  /* 0x0000000800187824 */ /* 0x000fe400078e00ff */
[----:B------:R-:W-:-:S03]  /*1010*/  IMAD.WIDE.U32 R20, R18, R96, R172 ;  /* 0x0000006012147225 */ /* 0x000fc600078e00ac */
[----:B------:R-:W-:Y:S01]  /*1020*/  SHF.R.S32.HI R25, RZ, 0x1f, R24 ;  /* 0x0000001fff197819 */ /* 0x000fe20000011418 */
[----:B------:R-:W-:Y:S01]  /*1030*/  IMAD R28, R26, c[0x0][0x290], RZ ;  /* 0x0000a4001a1c7a24 */ /* 0x000fe200078e02ff */
[----:B------:R-:W-:Y:S01]  /*1040*/  IADD3 R129, R24, 0x80, RZ ;  /* 0x0000008018817810 */ /* 0x000fe20007ffe0ff */
[----:B------:R-:W-:Y:S01]  /*1050*/  IMAD.SHL.U32 R22, R0, 0x4, RZ ;  /* 0x0000000400167824 */ /* 0x000fe200078e00ff */
[C---:B------:R-:W-:Y:S01]  /*1060*/  IADD3 R130, R24.reuse, 0x60, RZ ;  /* 0x0000006018827810 */ /* 0x040fe20007ffe0ff */
[C---:B------:R-:W-:Y:S01]  /*1070*/  IMAD R28, R99.reuse, c[0x0][0x294], R28 ;  /* 0x0000a500631c7a24 */ /* 0x040fe200078e021c */
[----:B------:R-:W-:Y:S01]  /*1080*/  IADD3 R128, R24, 0xa0, RZ ;  /* 0x000000a018807810 */ /* 0x000fe20007ffe0ff */
[----:B------:R-:W-:Y:S01]  /*1090*/  IMAD.WIDE.U32 R16, R99, c[0x0][0x290], R24 ;  /* 0x0000a40063107a25 */ /* 0x000fe200078e0018 */
[----:B------:R-:W-:Y:S02]  /*10a0*/  SHF.R.S32.HI R23, RZ, 0x1f, R22 ;  /* 0x0000001fff177819 */ /* 0x000fe40000011416 */
[----:B------:R-:W-:Y:S01]  /*10b0*/  IADD3 R19, R22, 0x40, RZ ;  /* 0x0000004016137810 */ /* 0x000fe20007ffe0ff */
[----:B------:R-:W-:Y:S01]  /*10c0*/  IMAD.IADD R17, R17, 0x1, R28 ;  /* 0x0000000111117824 */ /* 0x000fe200078e021c */
[----:B------:R-:W-:Y:S01]  /*10d0*/  SHF.R.S32.HI R121, RZ, 0x1f, R130 ;  /* 0x0000001fff797819 */ /* 0x000fe20000011482 */
[----:B------:R-:W-:Y:S01]  /*10e0*/  IMAD R26, R26, c[0x0][0x280], RZ ;  /* 0x0000a0001a1a7a24 */ /* 0x000fe200078e02ff */
[----:B------:R-:W-:Y:S01]  /*10f0*/  SHF.R.S32.HI R117, RZ, 0x1f, R128 ;  /* 0x0000001fff757819 */ /* 0x000fe20000011480 */
[----:B------:R-:W-:Y:S01]  /*1100*/  IMAD.WIDE.U32 R164, R164, c[0x0][0x290], R16 ;  /* 0x0000a400a4a47a25 */ /* 0x000fe200078e0010 */
[----:B------:R-:W-:-:S02]  /*1110*/  LEA.HI R121, R121, R130, RZ, 0x3 ;  /* 0x0000008279797211 */ /* 0x000fc400078f18ff */
[----:B------:R-:W-:Y:S01]  /*1120*/  LEA.HI R117, R117, R128, RZ, 0x3 ;  /* 0x0000008075757211 */ /* 0x000fe200078f18ff */
[----:B------:R-:W-:Y:S01]  /*1130*/  IMAD R26, R99, c[0x0][0x284], R26 ;  /* 0x0000a100631a7a24 */ /* 0x000fe200078e021a */
[----:B------:R-:W-:Y:S01]  /*1140*/  LOP3.LUT R121, R121, 0xfffffff8, RZ, 0xc0, !PT ;  /* 0xfffffff879797812 */ /* 0x000fe200078ec0ff */
[----:B------:R-:W-:Y:S01]  /*1150*/  IMAD.WIDE.U32 R30, R99, c[0x0][0x280], R24 ;  /* 0x0000a000631e7a25 */ /* 0x000fe200078e0018 */
[----:B------:R-:W-:Y:S02]  /*1160*/  LOP3.LUT R117, R117, 0xfffffff8, RZ, 0xc0, !PT ;  /* 0xfffffff875757812 */ /* 0x000fe400078ec0ff */
[----:B------:R-:W-:Y:S01]  /*1170*/  SHF.R.S32.HI R112, RZ, 0x1f, R121 ;  /* 0x0000001fff707819 */ /* 0x000fe20000011479 */
[----:B------:R-:W-:Y:S01]  /*1180*/  IMAD.WIDE.U32 R38, R99, c[0x0][0x280], R22 ;  /* 0x0000a00063267a25 */ /* 0x000fe200078e0016 */
[----:B------:R-:W-:Y:S02]  /*1190*/  SHF.R.S32.HI R108, RZ, 0x1f, R117 ;  /* 0x0000001fff6c7819 */ /* 0x000fe40000011475 */
[----:B------:R-:W-:Y:S01]  /*11a0*/  IADD3 R135, R165, UR6, RZ ;  /* 0x00000006a5877c10 */ /* 0x000fe2000fffe0ff */
[----:B------:R-:W-:-:S02]  /*11b0*/  IMAD.IADD R31, R31, 0x1, R26 ;  /* 0x000000011f1f7824 */ /* 0x000fc400078e021a */
[----:B------:R-:W-:Y:S02]  /*11c0*/  IMAD.IADD R27, R26, 0x1, R39 ;  /* 0x000000011a1b7824 */ /* 0x000fe400078e0227 */
[----:B------:R-:W-:Y:S02]  /*11d0*/  IMAD.MOV.U32 R26, RZ, RZ, R38 ;  /* 0x000000ffff1a7224 */ /* 0x000fe400078e0026 */
[----:B------:R-:W-:Y:S02]  /*11e0*/  IMAD.IADD R16, R22, 0x1, R19 ;  /* 0x0000000116107824 */ /* 0x000fe400078e0213 */
[----:B------:R-:W-:-:S03]  /*11f0*/  IMAD.WIDE.U32 R158, R158, c[0x0][0x280], R26 ;  /* 0x0000a0009e9e7a25 */ /* 0x000fc600078e001a */
[----:B------:R-:W-:Y:S01]  /*1200*/  SHF.R.S32.HI R123, RZ, 0x1f, R16 ;  /* 0x0000001fff7b7819 */ /* 0x000fe20000011410 */
[----:B------:R-:W-:Y:S01]  /*1210*/  @P0 IMAD.WIDE.U32 R26, R8, R97, R174 ;  /* 0x00000061081a0225 */ /* 0x000fe200078e00ae */
[----:B------:R-:W-:Y:S02]  /*1220*/  SHF.R.S32.HI R8, RZ, 0x1f, R4 ;  /* 0x0000001fff087819 */ /* 0x000fe40000011404 */
[----:B------:R-:W-:Y:S01]  /*1230*/  LEA.HI R123, R123, R16, RZ, 0x3 ;  /* 0x000000107b7b7211 */ /* 0x000fe200078f18ff */
[----:B------:R-:W-:Y:S01]  /*1240*/  IMAD.MOV.U32 R136, RZ, RZ, 0x1 ;  /* 0x00000001ff887424 */ /* 0x000fe200078e00ff */
[----:B------:R-:W-:Y:S01]  /*1250*/  IADD3 R132, R159, UR4, RZ ;  /* 0x000000049f847c10 */ /* 0x000fe2000fffe0ff */
[----:B------:R-:W-:Y:S01]  /*1260*/  IMAD.MOV.U32 R131, RZ, RZ, c[0x0][0x27c] ;  /* 0x00009f00ff837624 */ /* 0x000fe200078e00ff */
[----:B------:R-:W-:Y:S01]  /*1270*/  LOP3.LUT R123, R123, 0xfffffff8, RZ, 0xc0, !PT ;  /* 0xfffffff87b7b7812 */ /* 0x000fe200078ec0ff */
[----:B------:R-:W-:Y:S01]  /*1280*/  IMAD R125, R0, 0x40, R99 ;  /* 0x00000040007d7824 */ /* 0x000fe200078e0263 */
[----:B------:R-:W-:Y:S01]  /*1290*/  SHF.R.S32.HI R0, RZ, 0x1f, R129 ;  /* 0x0000001fff007819 */ /* 0x000fe20000011481 */
[----:B------:R-:W-:Y:S01]  /*12a0*/  IMAD.WIDE.U32 R40, R99, c[0x0][0x290], R22 ;  /* 0x0000a40063287a25 */ /* 0x000fe200078e0016 */
[----:B------:R-:W-:-:S02]  /*12b0*/  SHF.R.S32.HI R144, RZ, 0x1f, R123 ;  /* 0x0000001fff907819 */ /* 0x000fc4000001147b */
[----:B------:R-:W-:Y:S01]  /*12c0*/  LEA.HI R119, R0, R129, RZ, 0x3 ;  /* 0x0000008100777211 */ /* 0x000fe200078f18ff */
[----:B------:R-:W-:-:S03]  /*12d0*/  IMAD.WIDE.U32 R168, R196, c[0x0][0x1e8], RZ ;  /* 0x00007a00c4a87a25 */ /* 0x000fc600078e00ff */
[----:B------:R-:W-:Y:S01]  /*12e0*/  LOP3.LUT R119, R119, 0xfffffff8, RZ, 0xc0, !PT ;  /* 0xfffffff877777812 */ /* 0x000fe200078ec0ff */
[----:B------:R-:W-:Y:S02]  /*12f0*/  IMAD.IADD R29, R28, 0x1, R41 ;  /* 0x000000011c1d7824 */ /* 0x000fe400078e0229 */
[----:B------:R-:W-:Y:S01]  /*1300*/  IMAD.MOV.U32 R28, RZ, RZ, R40 ;  /* 0x000000ffff1c7224 */ /* 0x000fe200078e0028 */
[----:B------:R-:W-:Y:S01]  /*1310*/  SHF.R.S32.HI R110, RZ, 0x1f, R119 ;  /* 0x0000001fff6e7819 */ /* 0x000fe20000011477 */
[----:B------:R-:W-:Y:S02]  /*1320*/  IMAD R101, R90, c[0x0][0x210], RZ ;  /* 0x000084005a657a24 */ /* 0x000fe400078e02ff */
[----:B------:R-:W-:Y:S02]  /*1330*/  IMAD.U32 R162, RZ, RZ, UR14 ;  /* 0x0000000effa27e24 */ /* 0x000fe4000f8e00ff */
[----:B------:R-:W-:-:S04]  /*1340*/  IMAD.WIDE.U32 R160, R160, c[0x0][0x290], R28 ;  /* 0x0000a400a0a07a25 */ /* 0x000fc800078e001c */
[----:B------:R-:W-:Y:S01]  /*1350*/  IMAD.MOV.U32 R114, RZ, RZ, c[0x0][0x27c] ;  /* 0x00009f00ff727624 */ /* 0x000fe200078e00ff */
[----:B------:R-:W-:Y:S01]  /*1360*/  IADD3 R133, R161, UR6, RZ ;  /* 0x00000006a1857c10 */ /* 0x000fe2000fffe0ff */
[----:B------:R-:W-:-:S04]  /*1370*/  IMAD.WIDE.U32 R170, R196, c[0x0][0x210], RZ ;  /* 0x00008400c4aa7a25 */ /* 0x000fc800078e00ff */
[----:B------:R-:W-:Y:S02]  /*1380*/  IMAD R101, R196, c[0x0][0x214], R101 ;  /* 0x00008500c4657a24 */ /* 0x000fe400078e0265 */
[----:B------:R-:W-:-:S04]  /*1390*/  IMAD.WIDE.U32 R162, R162, c[0x0][0x280], R30 ;  /* 0x0000a000a2a27a25 */ /* 0x000fc800078e001e */
[----:B------:R-:W-:Y:S01]  /*13a0*/  IMAD.MOV.U32 R53, RZ, RZ, RZ ;  /* 0x000000ffff357224 */ /* 0x000fe200078e00ff */
[----:B------:R-:W-:Y:S01]  /*13b0*/  IADD3 R134, R163, UR4, RZ ;  /* 0x00000004a3867c10 */ /* 0x000fe2000fffe0ff */
[----:B------:R-:W-:Y:S01]  /*13c0*/  IMAD.MOV.U32 R67, RZ, RZ, 0x1 ;  /* 0x00000001ff437424 */ /* 0x000fe200078e00ff */
[----:B------:R-:W-:Y:S01]  /*13d0*/  ULDC.U8 UR4, c[0x0][0x298] ;  /* 0x0000a60000047ab9 */ /* 0x000fe20000000000 */
[----:B------:R-:W-:Y:S02]  /*13e0*/  IMAD.SHL.U32 R114, R114, 0x2, RZ ;  /* 0x0000000272727824 */ /* 0x000fe400078e00ff */
[----:B------:R-:W-:Y:S01]  /*13f0*/  IMAD.IADD R101, R171, 0x1, R101 ;  /* 0x00000001ab657824 */ /* 0x000fe200078e0265 */
[----:B--2---:R-:W-:Y:S01]  /*1400*/  @P3 SHF.R.S32.HI R167, RZ, 0x1f, R166 ;  /* 0x0000001fffa73819 */ /* 0x004fe200000114a6 */
[----:B------:R-:W-:Y:S02]  /*1410*/  @!P3 IMAD.MOV.U32 R167, RZ, RZ, R14 ;  /* 0x000000ffffa7b224 */ /* 0x000fe400078e000e */
[----:B------:R-:W-:-:S04]  /*1420*/  IMAD.WIDE.U32 R14, R18, R97, R174 ;  /* 0x00000061120e7225 */ /* 0x000fc800078e00ae */
[----:B------:R-:W-:Y:S01]  /*1430*/  @!P3 IMAD.MOV.U32 R166, RZ, RZ, R197 ;  /* 0x000000ffffa6b224 */ /* 0x000fe200078e00c5 */
[----:B------:R-:W-:Y:S01]  /*1440*/  @P2 LEA R32, P3, R14, c[0x0][0x220], 0x1 ;  /* 0x000088000e202a11 */ /* 0x000fe200078608ff */
[----:B------:R-:W-:Y:S02]  /*1450*/  IMAD.IADD R3, R15, 0x1, R9 ;  /* 0x000000010f037824 */ /* 0x000fe400078e0209 */
[----:B------:R-:W-:-:S03]  /*1460*/  @P1 IMAD.SHL.U32 R9, R10, 0x2, RZ ;  /* 0x000000020a091824 */ /* 0x000fc600078e00ff */
[----:B------:R-:W-:Y:S02]  /*1470*/  @P2 LEA.HI.X R33, R14, c[0x0][0x224], R3, 0x1, P3 ;  /* 0x000089000e212a11 */ /* 0x000fe400018f0c03 */
[----:B------:R-:W-:-:S03]  /*1480*/  @P1 IADD3 R14, P3, R111, R14, RZ ;  /* 0x0000000e6f0e1210 */ /* 0x000fc60007f7e0ff */
[----:B------:R-:W-:Y:S01]  /*1490*/  @!PT LDS RZ, [RZ] ;  /* 0x00000000fffff984 */ /* 0x000fe20000000800 */
[----:B------:R-:W-:Y:S01]  /*14a0*/  @!PT LDS RZ, [RZ] ;  /* 0x00000000fffff984 */ /* 0x000fe20000000800 */
[----:B------:R-:W-:Y:S01]  /*14b0*/  @!PT LDS RZ, [RZ] ;  /* 0x00000000fffff984 */ /* 0x000fe20000000800 */
[----:B------:R1:W-:Y:S02]  /*14c0*/  @P2 LDGSTS.E.BYPASS.LTC128B.128 [R13+0xc100], [R32.64], !P4 ;  /* 0x0c100000200d2fae */ /* 0x0003e4000e101d4a */
[----:B------:R-:W-:Y:S01]  /*14d0*/  @P1 IMAD.X R3, R102, 0x1, R3, P3 ;  /* 0x0000000166031824 */ /* 0x000fe200018e0603 */
[C---:B------:R-:W-:Y:S01]  /*14e0*/  @P1 LEA R36, P3, R14.reuse, c[0x0][0x220], 0x1 ;  /* 0x000088000e241a11 */ /* 0x040fe200078608ff */
[----:B------:R1:W-:Y:S03]  /*14f0*/  @P2 LDGSTS.E.BYPASS.LTC128B.128 [R13+0xe100], [R32.64+0x80], !P6 ;  /* 0x0e100080200d2fae */ /* 0x0003e6000f101d4a */
[----:B------:R-:W-:Y:S01]  /*1500*/  @P1 LEA.HI.X R37, R14, c[0x0][0x224], R3, 0x1, P3 ;  /* 0x000089000e251a11 */ /* 0x000fe200018f0c03 */
[----:B------:R1:W-:Y:S01]  /*1510*/  @P2 LDGSTS.E.BYPASS.LTC128B.128 [R13+0x10100], [R32.64+0x100], !P5 ;  /* 0x10100100200d2fae */ /* 0x0003e2000e901d4a */
[----:B------:R-:W-:Y:S01]  /*1520*/  IMAD.IADD R3, R21, 0x1, R7 ;  /* 0x0000000115037824 */ /* 0x000fe200078e0207 */
[----:B------:R-:W-:-:S02]  /*1530*/  @P2 LEA R34, P3, R20, c[0x0][0x250], 0x1 ;  /* 0x0000940014222a11 */ /* 0x000fc400078608ff */
[----:B------:R2:W-:Y:S02]  /*1540*/  @P1 LDGSTS.E.BYPASS.LTC128B.128 [R9+0xd100], [R36.64], !P4 ;  /* 0x0d10000024091fae */ /* 0x0005e4000e101d4a */
[----:B------:R-:W-:Y:S02]  /*1550*/  @P2 LEA.HI.X R35, R20, c[0x0][0x254], R3, 0x1, P3 ;  /* 0x0000950014232a11 */ /* 0x000fe400018f0c03 */
[----:B------:R2:W-:Y:S01]  /*1560*/  @P1 LDGSTS.E.BYPASS.LTC128B.128 [R9+0xf100], [R36.64+0x80], !P6 ;  /* 0x0f10008024091fae */ /* 0x0005e2000f101d4a */
[----:B------:R-:W-:-:S03]  /*1570*/  ISETP.GE.AND P3, PT, R24, c[0x0][0x27c], PT ;  /* 0x00009f0018007a0c */ /* 0x000fc60003f66270 */
[----:B------:R2:W-:Y:S01]  /*1580*/  @P1 LDGSTS.E.BYPASS.LTC128B.128 [R9+0x11100], [R36.64+0x100], !P5 ;  /* 0x1110010024091fae */ /* 0x0005e2000e901d4a */
[----:B------:R-:W-:-:S03]  /*1590*/  SEL R7, RZ, c[0x0][0x27c], !P3 ;  /* 0x00009f00ff077a07 */ /* 0x000fc60005800000 */
[----:B------:R-:W0:Y:S02]  /*15a0*/  LDGDEPBAR ;  /* 0x00000000000079af */ /* 0x000e240000000000 */
[----:B------:R-:W-:Y:S02]  /*15b0*/  IMAD.IADD R14, R24, 0x1, R7 ;  /* 0x00000001180e7824 */ /* 0x000fe400078e0207 */
[----:B------:R-:W-:Y:S01]  /*15c0*/  @P2 IMAD.SHL.U32 R7, R10, 0x2, RZ ;  /* 0x000000020a072824 */ /* 0x000fe200078e00ff */
[----:B------:R-:W-:Y:S01]  /*15d0*/  BAR.SYNC.DEFER_BLOCKING 0x0 ;  /* 0x0000000000007b1d */ /* 0x000fe20000010000 */
[----:B------:R-:W-:Y:S02]  /*15e0*/  @P3 LOP3.LUT R91, R91, 0x4, RZ, 0xfc, !PT ;  /* 0x000000045b5b3812 */ /* 0x000fe400078efcff */
[----:B------:R-:W-:Y:S02]  /*15f0*/  SHF.R.S32.HI R5, RZ, 0x1f, R14 ;  /* 0x0000001fff057819 */ /* 0x000fe4000001140e */
[----:B------:R-:W-:-:S02]  /*1600*/  LOP3.LUT R91, R91, 0xfffffffd, RZ, 0xc0, !PT ;  /* 0xfffffffd5b5b7812 */ /* 0x000fc400078ec0ff */
[CC--:B------:R-:W-:Y:S02]  /*1610*/  LEA.HI R122, R5.reuse, R14.reuse, RZ, 0x3 ;  /* 0x0000000e057a7211 */ /* 0x0c0fe400078f18ff */
[----:B------:R-:W-:Y:S02]  /*1620*/  LEA.HI R5, R5, R14, RZ, 0x6 ;  /* 0x0000000e05057211 */ /* 0x000fe400078f30ff */
[----:B------:R-:W-:-:S03]  /*1630*/  LOP3.LUT R138, R122, 0xfffffff8, RZ, 0xc0, !PT ;  /* 0xfffffff87a8a7812 */ /* 0x000fc600078ec0ff */
[----:B------:R-:W-:Y:S01]  /*1640*/  IMAD.SHL.U32 R5, R5, 0x40, RZ ;  /* 0x0000004005057824 */ /* 0x000fe200078e00ff */
[----:B------:R-:W-:-:S04]  /*1650*/  SHF.R.S32.HI R137, RZ, 0x1f, R138 ;  /* 0x0000001fff897819 */ /* 0x000fc8000001148a */
[----:B------:R-:W-:Y:S02]  /*1660*/  LOP3.LUT R5, R5, 0xfffff000, RZ, 0xc0, !PT ;  /* 0xfffff00005057812 */ /* 0x000fe400078ec0ff */
[C---:B------:R-:W-:Y:S01]  /*1670*/  SHF.L.U64.HI R137, R138.reuse, 0x1, R137 ;  /* 0x000000018a897819 */ /* 0x040fe20000010289 */
[----:B------:R-:W-:Y:S01]  /*1680*/  IMAD.SHL.U32 R138, R138, 0x2, RZ ;  /* 0x000000028a8a7824 */ /* 0x000fe200078e00ff */
[----:B------:R-:W-:Y:S01]  /*1690*/  @!PT LDS RZ, [RZ] ;  /* 0x00000000fffff984 */ /* 0x000fe20000000800 */
[----:B------:R-:W-:Y:S01]  /*16a0*/  @!PT LDS RZ, [RZ] ;  /* 0x00000000fffff984 */ /* 0x000fe20000000800 */
[----:B------:R-:W-:Y:S01]  /*16b0*/  @!PT LDS RZ, [RZ] ;  /* 0x00000000fffff984 */ /* 0x000fe20000000800 */
[----:B------:R3:W-:Y:S04]  /*16c0*/  @P2 LDGSTS.E.BYPASS.LTC128B.128 [R7+0x100], [R34.64], !P4 ;  /* 0x0010000022072fae */ /* 0x0007e8000e101d4a */
[----:B------:R3:W-:Y:S04]  /*16d0*/  @P2 LDGSTS.E.BYPASS.LTC128B.128 [R7+0x2100], [R34.64+0x80], !P6 ;  /* 0x0210008022072fae */ /* 0x0007e8000f101d4a */
[----:B------:R3:W-:Y:S01]  /*16e0*/  @P2 LDGSTS.E.BYPASS.LTC128B.128 [R7+0x4100], [R34.64+0x100], !P5 ;  /* 0x0410010022072fae */ /* 0x0007e2000e901d4a */
[----:B------:R-:W-:-:S02]  /*16f0*/  @P1 IADD3 R12, P2, R113, R20, RZ ;  /* 0x00000014710c1210 */ /* 0x000fc40007f5e0ff */
[----:B------:R-:W-:-:S03]  /*1700*/  IADD3 R20, R22, 0x20, RZ ;  /* 0x0000002016147810 */ /* 0x000fc60007ffe0ff */
[----:B------:R-:W-:Y:S01]  /*1710*/  @P1 IMAD.X R3, R104, 0x1, R3, P2 ;  /* 0x0000000168031824 */ /* 0x000fe200010e0603 */
[----:B------:R-:W-:Y:S01]  /*1720*/  @P1 LEA R14, P2, R12, c[0x0][0x250], 0x1 ;  /* 0x000094000c0e1a11 */ /* 0x000fe200078408ff */
[----:B------:R-:W-:-:S03]  /*1730*/  IMAD.IADD R17, R22, 0x1, R20 ;  /* 0x0000000116117824 */ /* 0x000fc600078e0214 */
[----:B------:R-:W-:Y:S01]  /*1740*/  @P1 LEA.HI.X R15, R12, c[0x0][0x254], R3, 0x1, P2 ;  /* 0x000095000c0f1a11 */ /* 0x000fe200010f0c03 */
[----:B------:R-:W-:Y:S01]  /*1750*/  @P0 IMAD.IADD R3, R27, 0x1, R6 ;  /* 0x000000011b030824 */ /* 0x000fe200078e0206 */
[----:B------:R-:W-:Y:S02]  /*1760*/  ISETP.GE.AND P3, PT, R17, c[0x0][0x27c], PT ;  /* 0x00009f0011007a0c */ /* 0x000fe40003f66270 */
[----:B------:R-:W-:Y:S01]  /*1770*/  LEA.HI R6, R8, R99, RZ, 0x3 ;  /* 0x0000006308067211 */ /* 0x000fe200078f18ff */
[----:B------:R4:W-:Y:S01]  /*1780*/  @P1 LDGSTS.E.BYPASS.LTC128B.128 [R9+0x1100], [R14.64], !P4 ;  /* 0x011000000e091fae */ /* 0x0009e2000e101d4a */
[----:B------:R-:W-:Y:S02]  /*1790*/  SEL R12, RZ, c[0x0][0x27c], !P3 ;  /* 0x00009f00ff0c7a07 */ /* 0x000fe40005800000 */
[----:B------:R-:W-:Y:S01]  /*17a0*/  LOP3.LUT R6, R6, 0xfffffff8, RZ, 0xc0, !PT ;  /* 0xfffffff806067812 */ /* 0x000fe200078ec0ff */
[----:B------:R4:W-:Y:S01]  /*17b0*/  @P1 LDGSTS.E.BYPASS.LTC128B.128 [R9+0x3100], [R14.64+0x80], !P6 ;  /* 0x031000800e091fae */ /* 0x0009e2000f101d4a */
[----:B------:R-:W-:-:S03]  /*17c0*/  SHF.R.S32.HI R124, RZ, 0x1f, R17 ;  /* 0x0000001fff7c7819 */ /* 0x000fc60000011411 */
[----:B------:R4:W-:Y:S01]  /*17d0*/  @P1 LDGSTS.E.BYPASS.LTC128B.128 [R9+0x5100], [R14.64+0x100], !P5 ;  /* 0x051001000e091fae */ /* 0x0009e2000e901d4a */
[----:B------:R-:W-:Y:S01]  /*17e0*/  IMAD.IADD R126, R99, 0x1, -R6 ;  /* 0x00000001637e7824 */ /* 0x000fe200078e0a06 */
[----:B------:R-:W-:Y:S01]  /*17f0*/  @P3 LOP3.LUT R91, R91, 0x2, RZ, 0xfc, !PT ;  /* 0x000000025b5b3812 */ /* 0x000fe200078efcff */
[----:B---3--:R-:W-:Y:S01]  /*1800*/  IMAD.IADD R7, R12, 0x1, R17 ;  /* 0x000000010c077824 */ /* 0x008fe200078e0211 */
[----:B------:R-:W-:Y:S01]  /*1810*/  @P0 LEA R12, P1, R26, c[0x0][0x220], 0x1 ;  /* 0x000088001a0c0a11 */ /* 0x000fe200078208ff */
[----:B------:R-:W0:Y:S01]  /*1820*/  LDGDEPBAR ;  /* 0x00000000000079af */ /* 0x000e220000000000 */
[----:B------:R-:W-:Y:S01]  /*1830*/  IMAD.SHL.U32 R127, R126, 0x40, RZ ;  /* 0x000000407e7f7824 */ /* 0x000fe200078e00ff */
[----:B------:R-:W-:Y:S02]  /*1840*/  LOP3.LUT R91, R91, 0xffffffef, RZ, 0xc0, !PT ;  /* 0xffffffef5b5b7812 */ /* 0x000fe400078ec0ff */
[----:B------:R-:W-:Y:S02]  /*1850*/  SHF.R.S32.HI R4, RZ, 0x1f, R7 ;  /* 0x0000001fff047819 */ /* 0x000fe40000011407 */
[----:B-1----:R-:W-:-:S02]  /*1860*/  @P0 LEA.HI.X R13, R26, c[0x0][0x224], R3, 0x1, P1 ;  /* 0x000089001a0d0a11 */ /* 0x002fc400008f0c03 */
[CC--:B------:R-:W-:Y:S02]  /*1870*/  LEA.HI R146, R4.reuse, R7.reuse, RZ, 0x3 ;  /* 0x0000000704927211 */ /* 0x0c0fe400078f18ff */
[----:B------:R-:W-:Y:S01]  /*1880*/  LEA.HI R4, R4, R7, RZ, 0x6 ;  /* 0x0000000704047211 */ /* 0x000fe200078f30ff */
[----:B------:R-:W-:Y:S01]  /*1890*/  @P0 IMAD.SHL.U32 R7, R10, 0x2, RZ ;  /* 0x000000020a070824 */ /* 0x000fe200078e00ff */
[----:B------:R-:W-:Y:S02]  /*18a0*/  @P0 LEA R26, P1, R111, R12, 0x1 ;  /* 0x0000000c6f1a0211 */ /* 0x000fe400078208ff */
[----:B------:R-:W-:Y:S01]  /*18b0*/  LOP3.LUT R127, R127, 0x1c0, RZ, 0xc0, !PT ;  /* 0x000001c07f7f7812 */ /* 0x000fe200078ec0ff */
[----:B------:R-:W-:Y:S01]  /*18c0*/  IMAD.SHL.U32 R4, R4, 0x40, RZ ;  /* 0x0000004004047824 */ /* 0x000fe200078e00ff */
[----:B------:R-:W-:Y:S01]  /*18d0*/  @P0 LEA.HI.X R27, R111, R13, R102, 0x1, P1 ;  /* 0x0000000d6f1b0211 */ /* 0x000fe200008f0c66 */
[----:B------:R1:W-:Y:S01]  /*18e0*/  @P0 LDGSTS.E.BYPASS.LTC128B.128 [R7+0x12100], [R12.64], !P4 ;  /* 0x121000000c070fae */ /* 0x0003e2000e101d4a */
[----:B------:R-:W-:-:S02]  /*18f0*/  LOP3.LUT P1, RZ, R126, 0x4, RZ, 0xc0, !PT ;  /* 0x000000047eff7812 */ /* 0x000fc4000782c0ff */
[----:B------:R-:W-:Y:S01]  /*1900*/  SHF.R.U32.HI R115, RZ, 0x3, R127 ;  /* 0x00000003ff737819 */ /* 0x000fe2000001167f */
[----:B------:R1:W-:Y:S01]  /*1910*/  @P0 LDGSTS.E.BYPASS.LTC128B.128 [R7+0x14100], [R12.64+0x80], !P6 ;  /* 0x141000800c070fae */ /* 0x0003e2000f101d4a */
[----:B----4-:R-:W-:Y:S02]  /*1920*/  LEA.HI R15, R2, R89, RZ, 0x5 ;  /* 0x00000059020f7211 */ /* 0x010fe400078f28ff */
[----:B------:R-:W-:Y:S01]  /*1930*/  LOP3.LUT R118, R127, 0x38, R146, 0xf8, !PT ;  /* 0x000000387f767812 */ /* 0x000fe200078ef892 */
[----:B------:R1:W-:Y:S01]  /*1940*/  @P0 LDGSTS.E.BYPASS.LTC128B.128 [R7+0x16100], [R12.64+0x100], !P5 ;  /* 0x161001000c070fae */ /* 0x0003e2000e901d4a */
[----:B------:R-:W-:Y:S01]  /*1950*/  LOP3.LUT R4, R4, 0xfffff000, RZ, 0xc0, !PT ;  /* 0xfffff00004047812 */ /* 0x000fe200078ec0ff */
[----:B------:R-:W-:Y:S01]  /*1960*/  IMAD.SHL.U32 R15, R15, 0x10, RZ ;  /* 0x000000100f0f7824 */ /* 0x000fe200078e00ff */
[----:B------:R-:W-:Y:S01]  /*1970*/  LOP3.LUT R118, R118, R115, RZ, 0x3c, !PT ;  /* 0x0000007376767212 */ /* 0x000fe200078e3cff */
[----:B------:R2:W-:Y:S01]  /*1980*/  @P0 LDGSTS.E.BYPASS.LTC128B.128 [R7+0x13100], [R26.64], !P4 ;  /* 0x131000001a070fae */ /* 0x0005e2000e101d4a */
[----:B------:R-:W-:-:S02]  /*1990*/  LOP3.LUT R0, R127, 0x18, R24, 0xf8, !PT ;  /* 0x000000187f007812 */ /* 0x000fc400078ef818 */
[----:B------:R-:W-:Y:S01]  /*19a0*/  @P1 LOP3.LUT R91, R91, 0x10, RZ, 0xfc, !PT ;  /* 0x000000105b5b1812 */ /* 0x000fe200078efcff */
[----:B------:R2:W-:Y:S01]  /*19b0*/  @P0 LDGSTS.E.BYPASS.LTC128B.128 [R7+0x15100], [R26.64+0x80], !P6 ;  /* 0x151000801a070fae */ /* 0x0005e2000f101d4a */
[----:B------:R-:W-:Y:S02]  /*19c0*/  LOP3.LUT R15, R15, 0xfffffe00, RZ, 0xc0, !PT ;  /* 0xfffffe000f0f7812 */ /* 0x000fe400078ec0ff */
[----:B------:R-:W-:Y:S01]  /*19d0*/  LOP3.LUT R91, R91, 0xfffffff7, RZ, 0xc0, !PT ;  /* 0xfffffff75b5b7812 */ /* 0x000fe200078ec0ff */
[----:B------:R2:W-:Y:S01]  /*19e0*/  @P0 LDGSTS.E.BYPASS.LTC128B.128 [R7+0x17100], [R26.64+0x100], !P5 ;  /* 0x171001001a070fae */ /* 0x0005e2000e901d4a */
[----:B------:R-:W-:Y:S02]  /*19f0*/  ISETP.GE.AND P0, PT, R16, c[0x0][0x27c], PT ;  /* 0x00009f0010007a0c */ /* 0x000fe40003f06270 */
[----:B------:R-:W-:Y:S01]  /*1a00*/  ISETP.NE.AND P1, PT, R136, c[0x0][0x2b8], PT ;  /* 0x0000ae0088007a0c */ /* 0x000fe20003f25270 */
[----:B------:R-:W0:Y:S01]  /*1a10*/  LDGDEPBAR ;  /* 0x00000000000079af */ /* 0x000e220000000000 */
[----:B------:R-:W-:-:S02]  /*1a20*/  SEL R3, RZ, c[0x0][0x27c], !P0 ;  /* 0x00009f00ff037a07 */ /* 0x000fc40004000000 */
[----:B------:R-:W-:Y:S02]  /*1a30*/  LOP3.LUT R140, R146, 0xfffffff8, RZ, 0xc0, !PT ;  /* 0xfffffff8928c7812 */ /* 0x000fe400078ec0ff */
[----:B------:R-:W-:Y:S01]  /*1a40*/  LOP3.LUT R120, R127, 0x38, R122, 0xf8, !PT ;  /* 0x000000387f787812 */ /* 0x000fe200078ef87a */
[----:B------:R-:W-:Y:S01]  /*1a50*/  IMAD.IADD R6, R3, 0x1, R16 ;  /* 0x0000000103067824 */ /* 0x000fe200078e0210 */
[----:B------:R-:W-:Y:S02]  /*1a60*/  LEA.HI R124, R124, R17, RZ, 0x3 ;  /* 0x000000117c7c7211 */ /* 0x000fe400078f18ff */
[----:B------:R-:W-:Y:S01]  /*1a70*/  IADD3 R118, R118, R4, R15 ;  /* 0x0000000476767210 */ /* 0x000fe20007ffe00f */
[----:B------:R-:W-:Y:S01]  /*1a80*/  IMAD.MOV.U32 R4, RZ, RZ, c[0x0][0x280] ;  /* 0x0000a000ff047624 */ /* 0x000fe200078e00ff */
[----:B------:R-:W-:Y:S02]  /*1a90*/  SHF.R.S32.HI R3, RZ, 0x1f, R6 ;  /* 0x0000001fff037819 */ /* 0x000fe40000011406 */
[----:B------:R-:W-:Y:S01]  /*1aa0*/  @P0 LOP3.LUT R91, R91, 0x8, RZ, 0xfc, !PT ;  /* 0x000000085b5b0812 */ /* 0x000fe200078efcff */
[----:B------:R-:W-:Y:S01]  /*1ab0*/  IMAD.SHL.U32 R109, R4, 0x40, RZ ;  /* 0x00000040046d7824 */ /* 0x000fe200078e00ff */
[----:B------:R-:W-:-:S02]  /*1ac0*/  LEA.HI R2, R3, R6, RZ, 0x3 ;  /* 0x0000000603027211 */ /* 0x000fc400078f18ff */
[----:B------:R-:W-:Y:S01]  /*1ad0*/  LEA.HI R3, R3, R6, RZ, 0x6 ;  /* 0x0000000603037211 */ /* 0x000fe200078f30ff */
[----:B------:R-:W-:Y:S01]  /*1ae0*/  IMAD.MOV.U32 R6, RZ, RZ, c[0x0][0x290] ;  /* 0x0000a400ff067624 */ /* 0x000fe200078e00ff */
[----:B------:R-:W-:Y:S02]  /*1af0*/  LOP3.LUT R116, R127, 0x38, R2, 0xf8, !PT ;  /* 0x000000387f747812 */ /* 0x000fe400078ef802 */
[----:B------:R-:W-:Y:S01]  /*1b00*/  ISETP.GE.AND P0, PT, R131, 0x1, PT ;  /* 0x000000018300780c */ /* 0x000fe20003f06270 */
[----:B------:R-:W-:Y:S01]  /*1b10*/  IMAD.SHL.U32 R3, R3, 0x40, RZ ;  /* 0x0000004003037824 */ /* 0x000fe200078e00ff */
[----:B------:R-:W-:Y:S01]  /*1b20*/  LOP3.LUT R116, R116, R115, RZ, 0x3c, !PT ;  /* 0x0000007374747212 */ /* 0x000fe200078e3cff */
[----:B------:R-:W-:Y:S01]  /*1b30*/  IMAD.SHL.U32 R105, R6, 0x40, RZ ;  /* 0x0000004006697824 */ /* 0x000fe200078e00ff */
[----:B------:R-:W-:Y:S02]  /*1b40*/  LOP3.LUT R91, R91, 0xffffffbf, RZ, 0xc0, !PT ;  /* 0xffffffbf5b5b7812 */ /* 0x000fe400078ec0ff */
[----:B------:R-:W-:-:S02]  /*1b50*/  LOP3.LUT R3, R3, 0xfffff000, RZ, 0xc0, !PT ;  /* 0xfffff00003037812 */ /* 0x000fc400078ec0ff */
[----:B------:R-:W-:Y:S02]  /*1b60*/  LOP3.LUT R142, R2, 0xfffffff8, RZ, 0xc0, !PT ;  /* 0xfffffff8028e7812 */ /* 0x000fe400078ec0ff */
[----:B------:R-:W-:Y:S01]  /*1b70*/  IADD3 R116, R116, R3, R15 ;  /* 0x0000000374747210 */ /* 0x000fe20007ffe00f */
[----:B------:R-:W-:Y:S01]  /*1b80*/  IMAD R3, R90, c[0x0][0x1e8], RZ ;  /* 0x00007a005a037a24 */ /* 0x000fe200078e02ff */
[----:B------:R-:W-:Y:S02]  /*1b90*/  LOP3.LUT R91, R91, 0xffffffdf, RZ, 0xc0, !PT ;  /* 0xffffffdf5b5b7812 */ /* 0x000fe400078ec0ff */
[-C--:B------:R-:W-:Y:S01]  /*1ba0*/  LOP3.LUT R0, R0, R115.reuse, RZ, 0x3c, !PT ;  /* 0x0000007300007212 */ /* 0x080fe200078e3cff */
[----:B------:R-:W-:Y:S01]  /*1bb0*/  IMAD R3, R196, c[0x0][0x1ec], R3 ;  /* 0x00007b00c4037a24 */ /* 0x000fe200078e0203 */
[----:B------:R-:W-:Y:S02]  /*1bc0*/  SHF.R.S32.HI R139, RZ, 0x1f, R140 ;  /* 0x0000001fff8b7819 */ /* 0x000fe4000001148c */
[----:B------:R-:W-:Y:S01]  /*1bd0*/  SHF.R.S32.HI R141, RZ, 0x1f, R142 ;  /* 0x0000001fff8d7819 */ /* 0x000fe2000001148e */
[----:B------:R-:W-:Y:S01]  /*1be0*/  IMAD.IADD R106, R169, 0x1, R3 ;  /* 0x00000001a96a7824 */ /* 0x000fe200078e0203 */
[----:B------:R-:W-:Y:S01]  /*1bf0*/  LOP3.LUT R120, R120, R115, RZ, 0x3c, !PT ;  /* 0x0000007378787212 */ /* 0x000fe200078e3cff */
[----:B------:R-:W-:Y:S01]  /*1c00*/  IMAD R3, R167, c[0x0][0x2b0], RZ ;  /* 0x0000ac00a7037a24 */ /* 0x000fe200078e02ff */
[----:B------:R-:W-:Y:S01]  /*1c10*/  LOP3.LUT R124, R124, 0xfffffff8, RZ, 0xc0, !PT ;  /* 0xfffffff87c7c7812 */ /* 0x000fe200078ec0ff */
[----:B------:R-:W-:Y:S01]  /*1c20*/  IMAD.IADD R0, R0, 0x1, R15 ;  /* 0x0000000100007824 */ /* 0x000fe200078e020f */
[----:B------:R-:W-:Y:S01]  /*1c30*/  @P1 LOP3.LUT R91, R91, 0x20, RZ, 0xfc, !PT ;  /* 0x000000205b5b1812 */ /* 0x000fe200078efcff */
[----:B------:R-:W-:Y:S01]  /*1c40*/  IMAD R3, R166, c[0x0][0x2b4], R3 ;  /* 0x0000ad00a6037a24 */ /* 0x000fe200078e0203 */
[----:B------:R-:W-:Y:S01]  /*1c50*/  SHF.L.U64.HI R103, R6, R107, c[0x0][0x294] ;  /* 0x0000a50006677619 */ /* 0x000fe2000001026b */
[----:B------:R-:W-:Y:S01]  /*1c60*/  IMAD.WIDE.U32 R166, R166, c[0x0][0x2b0], RZ ;  /* 0x0000ac00a6a67a25 */ /* 0x000fe200078e00ff */
[----:B------:R-:W-:-:S02]  /*1c70*/  SHF.L.U64.HI R139, R140, 0x1, R139 ;  /* 0x000000018c8b7819 */ /* 0x000fc4000001028b */
[----:B------:R-:W-:Y:S01]  /*1c80*/  SHF.L.U64.HI R141, R142, 0x1, R141 ;  /* 0x000000018e8d7819 */ /* 0x000fe2000001028d */
[----:B------:R-:W-:Y:S01]  /*1c90*/  IMAD.IADD R98, R167, 0x1, R3 ;  /* 0x00000001a7627824 */ /* 0x000fe200078e0203 */
[----:B------:R-:W-:Y:S01]  /*1ca0*/  IADD3 R120, R120, R5, R15 ;  /* 0x0000000578787210 */ /* 0x000fe20007ffe00f */
[----:B------:R-:W-:Y:S01]  /*1cb0*/  IMAD.SHL.U32 R140, R140, 0x2, RZ ;  /* 0x000000028c8c7824 */ /* 0x000fe200078e00ff */
[----:B------:R-:W-:Y:S01]  /*1cc0*/  SHF.L.U64.HI R107, R4, R107, c[0x0][0x284] ;  /* 0x0000a100046b7619 */ /* 0x000fe2000001026b */
[----:B------:R-:W-:Y:S01]  /*1cd0*/  IMAD.SHL.U32 R142, R142, 0x2, RZ ;  /* 0x000000028e8e7824 */ /* 0x000fe200078e00ff */
[C---:B------:R-:W-:Y:S02]  /*1ce0*/  IADD3 R14, R22.reuse, 0x50, RZ ;  /* 0x00000050160e7810 */ /* 0x040fe40007ffe0ff */
[C---:B-1----:R-:W-:Y:S02]  /*1cf0*/  IADD3 R13, R22.reuse, 0x10, RZ ;  /* 0x00000010160d7810 */ /* 0x042fe40007ffe0ff */
[----:B------:R-:W-:-:S02]  /*1d00*/  IADD3 R12, R22, 0x30, RZ ;  /* 0x00000030160c7810 */ /* 0x000fc40007ffe0ff */
[----:B------:R-:W-:Y:S02]  /*1d10*/  SHF.R.S32.HI R122, RZ, 0x3, R122 ;  /* 0x00000003ff7a7819 */ /* 0x000fe4000001147a */
[----:B------:R-:W-:Y:S02]  /*1d20*/  SHF.R.S32.HI R143, RZ, 0x1f, R124 ;  /* 0x0000001fff8f7819 */ /* 0x000fe4000001147c */
[----:B------:R-:W-:Y:S02]  /*1d30*/  SHF.R.S32.HI R146, RZ, 0x3, R146 ;  /* 0x00000003ff927819 */ /* 0x000fe40000011492 */
[----:B------:R-:W-:Y:S02]  /*1d40*/  SHF.R.S32.HI R145, RZ, 0x3, R2 ;  /* 0x00000003ff917819 */ /* 0x000fe40000011402 */
[----:B--2---:R-:W-:Y:S02]  /*1d50*/  @P0 LOP3.LUT R91, R91, 0x40, RZ, 0xfc, !PT ;  /* 0x000000405b5b0812 */ /* 0x004fe400078efcff */
.L_x_1616:
[----:B------:R-:W-:Y:S01]  /*1d60*/  ISETP.NE.AND P1, PT, R136, c[0x0][0x2b8], PT ;  /* 0x0000ae0088007a0c */ /* 0x000fe20003f25270 */
[----:B------:R-:W-:Y:S01]  /*1d70*/  IMAD.SHL.U32 R150, R18, 0x40, RZ ;  /* 0x0000004012967824 */ /* 0x000fe200078e00ff */
        /* <DEDUP_REMOVED lines=8> */
[C---:B------:R-:W-:Y:S01]  /*1e00*/  IADD3 R149, R2.reuse, 0x20, RZ ;  /* 0x0000002002957810 */ /* 0x040fe20007ffe0ff */
        /* <DEDUP_REMOVED lines=8> */
[C---:B-1----:R-:W-:Y:S04]  /*1e90*/  @!P0 IADD3 R5, P1, R3.reuse, R166, RZ ;  /* 0x000000a603058210 */ /* 0x042fe80007f3e0ff */
        /* <DEDUP_REMOVED lines=11> */
[-C--:B------:R-:W-:Y:S01]  /*1f50*/  IMAD R9, R103, R18.reuse, RZ ;  /* 0x0000001267097224 */ /* 0x080fe200078e02ff */
[----:B------:R-:W-:Y:S01]  /*1f60*/  IADD3 R150, -R150, R93, RZ ;  /* 0x0000005d96967210 */ /* 0x000fe20007ffe1ff */
[----:B------:R-:W-:Y:S02]  /*1f70*/  IMAD R2, R153, c[0x0][0x1e0], RZ ;  /* 0x0000780099027a24 */ /* 0x000fe400078e02ff */
[----:B------:R-:W-:Y:S01]  /*1f80*/  IMAD R81, R152, c[0x0][0x1f0], RZ ;  /* 0x00007c0098517a24 */ /* 0x000fe200078e02ff */
[----:B------:R-:W-:Y:S01]  /*1f90*/  IMNMX R150, R150, 0x40, PT ;  /* 0x0000004096967817 */ /* 0x000fe20003800200 */
[----:B------:R-:W-:Y:S02]  /*1fa0*/  IMAD R2, R147, c[0x0][0x1e4], R2 ;  /* 0x0000790093027a24 */ /* 0x000fe400078e0202 */
[C---:B------:R-:W-:Y:S02]  /*1fb0*/  IMAD R81, R148.reuse, c[0x0][0x1f4], R81 ;  /* 0x00007d0094517a24 */ /* 0x040fe400078e0251 */
[----:B-1----:R-:W-:Y:S01]  /*1fc0*/  IMAD.WIDE.U32 R6, R109, R18, RZ ;  /* 0x000000126d067225 */ /* 0x002fe200078e00ff */
        /* <DEDUP_REMOVED lines=75> */
.L_x_1596:
[----:B------:R-:W-:Y:S05]  /*2480*/  BSYNC B0 ;  /* 0x0000000000007941 */ /* 0x000fea0003800000 */
.L_x_1595:
        /* <DEDUP_REMOVED lines=104> */
.L_x_1599:
[----:B------:R-:W-:Y:S05]  /*2b10*/  BSYNC B0 ;  /* 0x0000000000007941 */ /* 0x000fea0003800000 */
.L_x_1598:
        /* <DEDUP_REMOVED lines=58> */
.L_x_1601:
[----:B------:R-:W-:Y:S05]  /*2ec0*/  BSYNC B0 ;  /* 0x0000000000007941 */ /* 0x000fea0003800000 */
.L_x_1600:
        /* <DEDUP_REMOVED lines=58> */
.L_x_1603:
[----:B------:R-:W-:Y:S05]  /*3270*/  BSYNC B0 ;  /* 0x0000000000007941 */ /* 0x000fea0003800000 */
.L_x_1602:
        /* <DEDUP_REMOVED lines=58> */
.L_x_1605:
[----:B------:R-:W-:Y:S05]  /*3620*/  BSYNC B0 ;  /* 0x0000000000007941 */ /* 0x000fea0003800000 */
.L_x_1604:
        /* <DEDUP_REMOVED lines=58> */
.L_x_1607:
[----:B------:R-:W-:Y:S05]  /*39d0*/  BSYNC B0 ;  /* 0x0000000000007941 */ /* 0x000fea0003800000 */
.L_x_1606:
        /* <DEDUP_REMOVED lines=58> */
.L_x_1594:
        /* <DEDUP_REMOVED lines=47> */
.L_x_1609:
[----:B------:R-:W-:Y:S05]  /*4070*/  BSYNC B0 ;  /* 0x0000000000007941 */ /* 0x000fea0003800000 */
.L_x_1608:
        /* <DEDUP_REMOVED lines=60> */
[----:B------:R-:W-:Y:S02]  /*4440*/  @!P0 PRMT R50, R50, 0x5410, R51 ;  /* 0x0000541032328816 */ /* 0x000fe40000000033 */
[--C-:B------:R-:W-:Y:S01]  /*4450*/  @!P0 SHF.R.U64 R46, R46, 0x10, R47.reuse ;  /* 0x000000102e2e8819 */ /* 0x100fe2000000122f */
[----:B------:R-:W-:Y:S01]  /*4460*/  IMAD.SHL.U32 R183, R183, 0x200, RZ ;  /* 0x00000200b7b77824 */ /* 0x000fe200078e00ff */
[----:B------:R-:W-:Y:S02]  /*4470*/  LOP3.LUT R184, R127, 0x38, R178, 0xf8, !PT ;  /* 0x000000387fb87812 */ /* 0x000fe400078ef8b2 */
[----:B------:R-:W-:Y:S02]  /*4480*/  @!P0 SHF.R.U32.HI R47, RZ, 0x10, R47 ;  /* 0x00000010ff2f8819 */ /* 0x000fe4000001162f */
[----:B------:R-:W-:Y:S02]  /*4490*/  LOP3.LUT R183, R183, 0x7ffff000, RZ, 0xc0, !PT ;  /* 0x7ffff000b7b77812 */ /* 0x000fe400078ec0ff */
[----:B------:R-:W-:Y:S02]  /*44a0*/  LOP3.LUT R184, R184, R115, RZ, 0x3c, !PT ;  /* 0x00000073b8b87212 */ /* 0x000fe400078e3cff */
[----:B------:R-:W-:Y:S02]  /*44b0*/  @!P0 SHF.R.U32.HI R57, RZ, 0x10, R57 ;  /* 0x00000010ff398819 */ /* 0x000fe40000011639 */
[----:B------:R-:W-:Y:S02]  /*44c0*/  IADD3 R184, R184, R183, R15 ;  /* 0x000000b7b8b87210 */ /* 0x000fe40007ffe00f */
[----:B------:R-:W-:Y:S02]  /*44d0*/  IADD3 R183, R120, R179, RZ ;  /* 0x000000b378b77210 */ /* 0x000fe40007ffe0ff */
[----:B------:R-:W-:Y:S01]  /*44e0*/  @!P0 PRMT R56, R55, 0x5410, R56 ;  /* 0x0000541037388816 */ /* 0x000fe20000000038 */
[----:B------:R-:W-:Y:S01]  /*44f0*/  IMAD.IADD R184, R179, 0x1, R184 ;  /* 0x00000001b3b87824 */ /* 0x000fe200078e02b8 */
[----:B------:R-:W-:Y:S01]  /*4500*/  @!P0 PRMT R49, R49, 0x5410, R52 ;  /* 0x0000541031318816 */ /* 0x000fe20000000034 */
[----:B------:R-:W-:Y:S01]  /*4510*/  IMAD.SHL.U32 R180, R183, 0x2, RZ ;  /* 0x00000002b7b47824 */ /* 0x000fe200078e00ff */
[----:B------:R-:W-:Y:S01]  /*4520*/  @!P0 PRMT R44, R44, 0x5410, R47 ;  /* 0x000054102c2c8816 */ /* 0x000fe2000000002f */
[----:B------:R-:W-:Y:S01]  /*4530*/  IMAD.SHL.U32 R182, R184, 0x2, RZ ;  /* 0x00000002b8b67824 */ /* 0x000fe200078e00ff */
[----:B------:R-:W-:Y:S01]  /*4540*/  @!P0 SHF.R.U64 R61, R58, 0x10, R59 ;  /* 0x000000103a3d8819 */ /* 0x000fe2000000123b */
[----:B------:R-:W-:Y:S01]  /*4550*/  @!P0 IMAD.U32 R47, R50, 0x10000, RZ ;  /* 0x00010000322f8824 */ /* 0x000fe200078e00ff */
[----:B--2---:R-:W1:Y:S01]  /*4560*/  LDS.128 R80, [R180+0xc100] ;  /* 0x00c10000b4507984 */ /* 0x004e620000000c00 */
[----:B------:R-:W-:Y:S01]  /*4570*/  @!P0 IMAD.U32 R55, R56, 0x10000, RZ ;  /* 0x0001000038378824 */ /* 0x000fe200078e00ff */
[----:B------:R-:W-:Y:S02]  /*4580*/  @!P0 PRMT R58, R54, 0x5410, R57 ;  /* 0x00005410363a8816 */ /* 0x000fe40000000039 */
[----:B------:R-:W-:Y:S02]  /*4590*/  @!P0 PRMT R45, R45, 0x5410, R46 ;  /* 0x000054102d2d8816 */ /* 0x000fe4000000002e */
[----:B------:R-:W-:Y:S02]  /*45a0*/  @!P0 LOP3.LUT R56, R56, 0xffff0000, RZ, 0xc0, !PT ;  /* 0xffff000038388812 */ /* 0x000fe400078ec0ff */
[----:B------:R-:W2:Y:S01]  /*45b0*/  LDS.128 R32, [R182+0xc100] ;  /* 0x00c10000b6207984 */ /* 0x000ea20000000c00 */
        /* <DEDUP_REMOVED lines=36> */
[----:B------:R-:W-:Y:S01]  /*4800*/  @!P0 FMUL.FTZ R185, R51, R58 ;  /* 0x0000003a33b98220 */ /* 0x000fe20000410000 */
[----:B------:R-:W-:Y:S01]  /*4810*/  @!P0 F2FP.BF16.PACK_AB R180, R183, R180 ;  /* 0x000000b4b7b4823e */ /* 0x000fe200000010ff */
[-C--:B------:R-:W-:Y:S02]  /*4820*/  @!P0 FMUL.FTZ R5, R51, R46.reuse ;  /* 0x0000002e33058220 */ /* 0x080fe40000410000 */
        /* <DEDUP_REMOVED lines=47> */
.L_x_1611:
[----:B------:R-:W-:Y:S05]  /*4b20*/  BSYNC B0 ;  /* 0x0000000000007941 */ /* 0x000fea0003800000 */
.L_x_1610:
        /* <DEDUP_REMOVED lines=126> */
.L_x_1613:
[----:B------:R-:W-:Y:S05]  /*5310*/  BSYNC B0 ;  /* 0x0000000000007941 */ /* 0x000fea0003800000 */
.L_x_1612:
        /* <DEDUP_REMOVED lines=10> */
[----:B------:R-:W-:Y:S04]  /*53c0*/  LEA.HI.SX32 R54, R54, R145, 0x1c ;  /* 0x0000009136367211 */ /* 0x000fe800078fe2ff */
[----:B-1----:R-:W-:Y:S01]  /*53d0*/  SHF.R.S32.HI R63, RZ, 0x1f, R54 ;  /* 0x0000001fff3f7819 */ /* 0x002fe20000011436 */
        /* <DEDUP_REMOVED lines=117> */
.L_x_1593:
        /* <DEDUP_REMOVED lines=50> */
.L_x_1597:
[----:B------:R-:W-:Y:S05]  /*5e50*/  BSYNC B1 ;  /* 0x0000000000017941 */ /* 0x000fea0003800000 */
.L_x_1592:
        /* <DEDUP_REMOVED lines=78> */
.L_x_1615:
[----:B-123--:R-:W-:Y:S05]  /*6340*/  BSYNC B0 ;  /* 0x0000000000007941 */ /* 0x00efea0003800000 */
.L_x_1614:
        /* <DEDUP_REMOVED lines=34> */
.L_x_1591:
[----:B-1-3--:R-:W-:Y:S01]  /*6570*/  UIADD3 UR6, UR13, 0x7f, URZ ;  /* 0x0000007f0d067890 */ /* 0x00afe2000fffe03f */
[----:B------:R-:W-:Y:S01]  /*6580*/  PLOP3.LUT P2, PT, PT, PT, PT, 0x80, 0x0 ;  /* 0x000000000000781c */ /* 0x000fe20003f4f070 */
[----:B------:R-:W-:Y:S01]  /*6590*/  ULDC.64 UR4, c[0x0][0x2c8] ;  /* 0x0000b20000047ab9 */ /* 0x000fe20000000a00 */
[----:B------:R-:W-:Y:S01]  /*65a0*/  CS2R R98, SRZ ;  /* 0x0000000000627805 */ /* 0x000fe2000001ff00 */
[----:B------:R-:W-:Y:S01]  /*65b0*/  UIMAD.WIDE.U32 UR18, UR6, UR4, URZ ;  /* 0x00000004061272a5 */ /* 0x000fe2000f8e003f */
[----:B------:R-:W-:Y:S01]  /*65c0*/  IMAD.MOV.U32 R5, RZ, RZ, RZ ;  /* 0x000000ffff057224 */ /* 0x000fe200078e00ff */
[----:B------:R-:W-:Y:S01]  /*65d0*/  CS2R R94, SRZ ;  /* 0x00000000005e7805 */ /* 0x000fe2000001ff00 */
[----:B------:R-:W-:Y:S01]  /*65e0*/  IMAD.MOV.U32 R96, RZ, RZ, RZ ;  /* 0x000000ffff607224 */ /* 0x000fe200078e00ff */
[----:B------:R-:W-:Y:S01]  /*65f0*/  @UP2 USHF.R.U32.HI UR6, URZ, UR5, UR19 ;  /* 0x000000053f062299 */ /* 0x000fe20008011613 */
[----:B------:R-:W-:Y:S01]  /*6600*/  MOV R93, RZ ;  /* 0x000000ff005d7202 */ /* 0x000fe20000000f00 */
[----:B------:R-:W-:Y:S01]  /*6610*/  CS2R R8, SRZ ;  /* 0x0000000000087805 */ /* 0x000fe2000001ff00 */
[----:B------:R-:W-:Y:S01]  /*6620*/  CS2R R10, SRZ ;  /* 0x00000000000a7805 */ /* 0x000fe2000001ff00 */
[----:B------:R-:W-:Y:S01]  /*6630*/  UIADD3 UR6, UR15, UR6, URZ ;  /* 0x000000060f067290 */ /* 0x000fe2000fffe03f */
[----:B------:R-:W-:Y:S01]  /*6640*/  IMAD.MOV.U32 R7, RZ, RZ, RZ ;  /* 0x000000ffff077224 */ /* 0x000fe200078e00ff */
[----:B------:R-:W-:Y:S01]  /*6650*/  MOV R88, RZ ;  /* 0x000000ff00587202 */ /* 0x000fe20000000f00 */
[----:B------:R-:W-:Y:S01]  /*6660*/  CS2R R86, SRZ ;  /* 0x0000000000567805 */ /* 0x000fe2000001ff00 */
[----:B------:R-:W-:Y:S01]  /*6670*/  USHF.R.S32.HI UR4, URZ, 0x1f, UR6 ;  /* 0x0000001f3f047899 */ /* 0x000fe20008011406 */
[----:B------:R-:W-:Y:S01]  /*6680*/  CS2R R84, SRZ ;  /* 0x0000000000547805 */ /* 0x000fe2000001ff00 */
[----:B------:R-:W-:Y:S01]  /*6690*/  CS2R R82, SRZ ;  /* 0x0000000000527805 */ /* 0x000fe2000001ff00 */
[----:B------:R-:W-:Y:S01]  /*66a0*/  CS2R R80, SRZ ;  /* 0x0000000000507805 */ /* 0x000fe2000001ff00 */
[----:B------:R-:W-:Y:S01]  /*66b0*/  ULEA.HI UR4, UR4, UR6, URZ, 0x6 ;  /* 0x0000000604047291 */ /* 0x000fe2000f8f303f */
[----:B-----5:R-:W-:Y:S01]  /*66c0*/  CS2R R78, SRZ ;  /* 0x00000000004e7805 */ /* 0x020fe2000001ff00 */
[----:B------:R-:W-:Y:S01]  /*66d0*/  CS2R R76, SRZ ;  /* 0x00000000004c7805 */ /* 0x000fe2000001ff00 */
        /* <DEDUP_REMOVED lines=50> */
[----:B------:R-:W-:Y:S01]  /*6a00*/  PLOP3.LUT P1, PT, PT, PT, UP2, 0x80, 0x0 ;  /* 0x000000000000781c */ /* 0x000fe20003f2f028 */
[----:B------:R-:W-:Y:S01]  /*6a10*/  ULDC UR19, c[0x0][0x2c4] ;  /* 0x0000b10000137ab9 */ /* 0x000fe20000000800 */
[-C--:B------:R-:W-:Y:S01]  /*6a20*/  LEA.HI R2, R88, R89.reuse, RZ, 0x3 ;  /* 0x0000005958027211 */ /* 0x080fe200078f18ff */
[----:B------:R-:W-:Y:S01]  /*6a30*/  UIMAD UR19, UR12, UR19, URZ ;  /* 0x000000130c1372a4 */ /* 0x000fe2000f8e023f */
[----:B------:R-:W-:Y:S01]  /*6a40*/  SHF.R.S32.HI R3, RZ, 0x1f, R92 ;  /* 0x0000001fff037819 */ /* 0x000fe2000001145c */
[----:B------:R-:W-:Y:S01]  /*6a50*/  BSSY B0, `(.L_x_1618) ;  /* 0x0000072000007945 */ /* 0x000fe20003800000 */
[----:B------:R-:W-:Y:S02]  /*6a60*/  LOP3.LUT R132, R2, 0xfffffff8, RZ, 0xc0, !PT ;  /* 0xfffffff802847812 */ /* 0x000fe400078ec0ff */
[----:B------:R-:W-:Y:S01]  /*6a70*/  SHF.R.S32.HI R11, RZ, 0x3, R2 ;  /* 0x00000003ff0b7819 */ /* 0x000fe20000011402 */
[----:B------:R-:W-:Y:S01]  /*6a80*/  IMAD R3, R3, c[0x0][0x178], RZ ;  /* 0x00005e0003037a24 */ /* 0x000fe200078e02ff */
[----:B------:R-:W-:Y:S01]  /*6a90*/  PLOP3.LUT P0, PT, PT, PT, UP2, 0x80, 0x0 ;  /* 0x000000000000781c */ /* 0x000fe20003f0f028 */
[----:B------:R-:W-:Y:S01]  /*6aa0*/  IMAD.IADD R132, R89, 0x1, -R132 ;  /* 0x0000000159847824 */ /* 0x000fe200078e0a84 */
[----:B------:R-:W-:Y:S01]  /*6ab0*/  ISETP.NE.U32.AND P2, PT, RZ, c[0x0][0x348], PT ;  /* 0x0000d200ff007a0c */ /* 0x000fe20003f45070 */
[----:B------:R-:W-:Y:S01]  /*6ac0*/  IMAD R3, R92, c[0x0][0x17c], R3 ;  /* 0x00005f005c037a24 */ /* 0x000fe200078e0203 */
[----:B------:R-:W-:Y:S01]  /*6ad0*/  LEA.HI R6, R88, R89, RZ, 0x4 ;  /* 0x0000005958067211 */ /* 0x000fe200078f20ff */
[----:B------:R-:W-:Y:S01]  /*6ae0*/  IMAD R206, R132, 0x20, R11 ;  /* 0x0000002084ce7824 */ /* 0x000fe200078e020b */
[----:B------:R-:W-:Y:S01]  /*6af0*/  SHF.R.S32.HI R9, RZ, 0x1f, R197 ;  /* 0x0000001fff097819 */ /* 0x000fe200000114c5 */
[----:B------:R-:W-:Y:S01]  /*6b00*/  IMAD.IADD R15, R15, 0x1, R3 ;  /* 0x000000010f0f7824 */ /* 0x000fe200078e0203 */
[----:B------:R-:W-:Y:S01]  /*6b10*/  ISETP.NE.AND.EX P2, PT, RZ, c[0x0][0x34c], PT, P2 ;  /* 0x0000d300ff007a0c */ /* 0x000fe20003f45320 */
[----:B------:R-:W-:Y:S01]  /*6b20*/  IMAD R3, R90, c[0x0][0x1b8], RZ ;  /* 0x00006e005a037a24 */ /* 0x000fe200078e02ff */
[----:B------:R-:W-:Y:S01]  /*6b30*/  IADD3 R4, R206, UR13, RZ ;  /* 0x0000000dce047c10 */ /* 0x000fe2000fffe0ff */
[----:B------:R-:W-:Y:S01]  /*6b40*/  IMAD.WIDE.U32 R14, R196, c[0x0][0x1b8], R14 ;  /* 0x00006e00c40e7a25 */ /* 0x000fe200078e000e */
[----:B------:R-:W-:-:S02]  /*6b50*/  SHF.R.S32.HI R7, RZ, 0x4, R6 ;  /* 0x00000004ff077819 */ /* 0x000fc40000011406 */
[----:B------:R-:W-:Y:S01]  /*6b60*/  SEL R9, R9, RZ, !P2 ;  /* 0x000000ff09097207 */ /* 0x000fe20005000000 */
[----:B------:R-:W-:Y:S01]  /*6b70*/  @P1 IMAD.HI.U32 R0, R4, c[0x0][0x2c8], RZ ;  /* 0x0000b20004001a27 */ /* 0x000fe200078e00ff */
[----:B------:R-:W-:Y:S02]  /*6b80*/  SEL R12, R197, RZ, !P2 ;  /* 0x000000ffc50c7207 */ /* 0x000fe40005000000 */
[----:B------:R-:W-:Y:S01]  /*6b90*/  LOP3.LUT R91, R91, 0xfffffffb, RZ, 0xc0, !PT ;  /* 0xfffffffb5b5b7812 */ /* 0x000fe200078ec0ff */
[----:B------:R-:W-:Y:S01]  /*6ba0*/  IMAD.MOV.U32 R8, RZ, RZ, R4 ;  /* 0x000000ffff087224 */ /* 0x000fe200078e0004 */
[----:B------:R-:W-:Y:S01]  /*6bb0*/  @P0 SHF.R.U32.HI R8, RZ, c[0x0][0x2cc], R0 ;  /* 0x0000b300ff080a19 */ /* 0x000fe20000011600 */
[----:B------:R-:W-:Y:S01]  /*6bc0*/  IMAD R3, R196, c[0x0][0x1bc], R3 ;  /* 0x00006f00c4037a24 */ /* 0x000fe200078e0203 */
[C---:B------:R-:W-:Y:S01]  /*6bd0*/  LEA.HI R0, R6.reuse, R7, RZ, 0x1 ;  /* 0x0000000706007211 */ /* 0x040fe200078f08ff */
[----:B------:R-:W-:Y:S01]  /*6be0*/  IMAD R9, R9, c[0x0][0x1c0], RZ ;  /* 0x0000700009097a24 */ /* 0x000fe200078e02ff */
[----:B------:R-:W-:Y:S01]  /*6bf0*/  LOP3.LUT R6, R6, 0xfffffff0, RZ, 0xc0, !PT ;  /* 0xfffffff006067812 */ /* 0x000fe200078ec0ff */
[----:B------:R-:W-:Y:S01]  /*6c00*/  IMAD.IADD R15, R15, 0x1, R3 ;  /* 0x000000010f0f7824 */ /* 0x000fe200078e0203 */
[----:B------:R-:W-:Y:S01]  /*6c10*/  LOP3.LUT R0, R0, 0xfffffffe, RZ, 0xc0, !PT ;  /* 0xfffffffe00007812 */ /* 0x000fe200078ec0ff */
[C---:B------:R-:W-:Y:S01]  /*6c20*/  IMAD R9, R12.reuse, c[0x0][0x1c4], R9 ;  /* 0x000071000c097a24 */ /* 0x040fe200078e0209 */
[----:B------:R-:W-:Y:S01]  /*6c30*/  SHF.R.S32.HI R3, RZ, 0x1f, R8 ;  /* 0x0000001fff037819 */ /* 0x000fe20000011408 */
[----:B------:R-:W-:Y:S01]  /*6c40*/  IMAD.WIDE.U32 R12, R12, c[0x0][0x1c0], R14 ;  /* 0x000070000c0c7a25 */ /* 0x000fe200078e000e */
[----:B------:R-:W-:-:S02]  /*6c50*/  LOP3.LUT P0, RZ, R132, 0x2, RZ, 0xc0, !PT ;  /* 0x0000000284ff7812 */ /* 0x000fc4000780c0ff */
[----:B------:R-:W-:Y:S01]  /*6c60*/  LEA.HI R205, R88, R89, RZ, 0x6 ;  /* 0x0000005958cd7211 */ /* 0x000fe200078f30ff */
[----:B------:R-:W-:Y:S01]  /*6c70*/  IMAD.IADD R0, R7, 0x1, -R0 ;  /* 0x0000000107007824 */ /* 0x000fe200078e0a00 */
[----:B------:R-:W-:Y:S01]  /*6c80*/  LOP3.LUT P1, RZ, R132, 0x4, RZ, 0xc0, !PT ;  /* 0x0000000484ff7812 */ /* 0x000fe2000782c0ff */
[----:B------:R-:W-:Y:S02]  /*6c90*/  IMAD.IADD R7, R89, 0x1, -R6 ;  /* 0x0000000159077824 */ /* 0x000fe400078e0a06 */
[----:B------:R-:W-:Y:S02]  /*6ca0*/  IMAD R3, R3, c[0x0][0x1b0], RZ ;  /* 0x00006c0003037a24 */ /* 0x000fe400078e02ff */
[----:B------:R-:W-:Y:S01]  /*6cb0*/  IMAD.MOV R5, RZ, RZ, -R8 ;  /* 0x000000ffff057224 */ /* 0x000fe200078e0a08 */
[----:B------:R-:W-:Y:S01]  /*6cc0*/  SHF.R.S32.HI R10, RZ, 0x1f, R7 ;  /* 0x0000001fff0a7819 */ /* 0x000fe20000011407 */
[----:B------:R-:W-:Y:S02]  /*6cd0*/  IMAD.IADD R13, R13, 0x1, R9 ;  /* 0x000000010d0d7824 */ /* 0x000fe400078e0209 */
[----:B------:R-:W-:Y:S01]  /*6ce0*/  IMAD R3, R8, c[0x0][0x1b4], R3 ;  /* 0x00006d0008037a24 */ /* 0x000fe200078e0203 */
[----:B------:R-:W-:Y:S01]  /*6cf0*/  LEA.HI R10, R10, R7, RZ, 0x3 ;  /* 0x000000070a0a7211 */ /* 0x000fe200078f18ff */
[----:B------:R-:W-:Y:S01]  /*6d00*/  IMAD R4, R5, c[0x0][0x2c4], R4 ;  /* 0x0000b10005047a24 */ /* 0x000fe200078e0204 */
[----:B------:R-:W-:Y:S01]  /*6d10*/  @P0 LOP3.LUT R91, R91, 0x4, RZ, 0xfc, !PT ;  /* 0x000000045b5b0812 */ /* 0x000fe200078efcff */
[----:B------:R-:W-:Y:S01]  /*6d20*/  IMAD.WIDE.U32 R8, R8, c[0x0][0x1b0], R12 ;  /* 0x00006c0008087a25 */ /* 0x000fe200078e000c */
[----:B------:R-:W-:-:S02]  /*6d30*/  LOP3.LUT R6, R10, 0xfffffff8, RZ, 0xc0, !PT ;  /* 0xfffffff80a067812 */ /* 0x000fc400078ec0ff */
[----:B------:R-:W-:Y:S01]  /*6d40*/  IADD3 R12, R11, UR13, RZ ;  /* 0x0000000d0b0c7c10 */ /* 0x000fe2000fffe0ff */
[C---:B------:R-:W-:Y:S02]  /*6d50*/  IMAD.SHL.U32 R5, R132.reuse, 0x40, RZ ;  /* 0x0000004084057824 */ /* 0x040fe400078e00ff */
[----:B------:R-:W-:Y:S01]  /*6d60*/  IMAD.IADD R9, R9, 0x1, R3 ;  /* 0x0000000109097824 */ /* 0x000fe200078e0203 */
[----:B------:R-:W-:Y:S01]  /*6d70*/  SHF.R.S32.HI R3, RZ, 0x1f, R4 ;  /* 0x0000001fff037819 */ /* 0x000fe20000011404 */
[----:B------:R-:W-:Y:S01]  /*6d80*/  IMAD.SHL.U32 R13, R11, 0x40, RZ ;  /* 0x000000400b0d7824 */ /* 0x000fe200078e00ff */
[----:B------:R-:W-:Y:S01]  /*6d90*/  LOP3.LUT R5, R5, 0x1c0, RZ, 0xc0, !PT ;  /* 0x000001c005057812 */ /* 0x000fe200078ec0ff */
[----:B------:R-:W-:Y:S02]  /*6da0*/  IMAD.IADD R6, R7, 0x1, -R6 ;  /* 0x0000000107067824 */ /* 0x000fe400078e0a06 */
[----:B------:R-:W-:Y:S01]  /*6db0*/  IMAD R3, R3, c[0x0][0x1a8], RZ ;  /* 0x00006a0003037a24 */ /* 0x000fe200078e02ff */
[----:B------:R-:W-:Y:S01]  /*6dc0*/  LOP3.LUT R2, R5, 0x8, R2, 0xf8, !PT ;  /* 0x0000000805027812 */ /* 0x000fe200078ef802 */
[----:B------:R-:W-:Y:S01]  /*6dd0*/  IMAD.SHL.U32 R218, R132, 0x8, RZ ;  /* 0x0000000884da7824 */ /* 0x000fe200078e00ff */
[----:B------:R-:W-:Y:S01]  /*6de0*/  LOP3.LUT R13, R13, 0x1c0, RZ, 0xc0, !PT ;  /* 0x000001c00d0d7812 */ /* 0x000fe200078ec0ff */
[----:B------:R-:W-:Y:S01]  /*6df0*/  IMAD.SHL.U32 R7, R6, 0x40, RZ ;  /* 0x0000004006077824 */ /* 0x000fe200078e00ff */
[----:B------:R-:W-:Y:S01]  /*6e00*/  SHF.R.U32.HI R5, RZ, 0x3, R5 ;  /* 0x00000003ff057819 */ /* 0x000fe20000011605 */
[C---:B------:R-:W-:Y:S01]  /*6e10*/  IMAD R3, R4.reuse, c[0x0][0x1ac], R3 ;  /* 0x00006b0004037a24 */ /* 0x040fe200078e0203 */
[----:B------:R-:W-:Y:S01]  /*6e20*/  SHF.R.U32.HI R16, RZ, 0x3, R13 ;  /* 0x00000003ff107819 */ /* 0x000fe2000001160d */
[----:B------:R-:W-:Y:S01]  /*6e30*/  IMAD.WIDE.U32 R8, R4, c[0x0][0x1a8], R8 ;  /* 0x00006a0004087a25 */ /* 0x000fe200078e0008 */
[----:B------:R-:W-:-:S02]  /*6e40*/  LOP3.LUT R5, R2, R5, RZ, 0x3c, !PT ;  /* 0x0000000502057212 */ /* 0x000fc400078e3cff */
[----:B------:R-:W-:Y:S01]  /*6e50*/  LOP3.LUT R13, R13, 0x38, R218, 0xf8, !PT ;  /* 0x000000380d0d7812 */ /* 0x000fe200078ef8da */
[----:B------:R-:W-:Y:S01]  /*6e60*/  IMAD.SHL.U32 R2, R0, 0x8, RZ ;  /* 0x0000000800027824 */ /* 0x000fe200078e00ff */
[----:B------:R-:W-:Y:S01]  /*6e70*/  LOP3.LUT R7, R7, 0x1c0, RZ, 0xc0, !PT ;  /* 0x000001c007077812 */ /* 0x000fe200078ec0ff */
[----:B------:R-:W-:Y:S01]  /*6e80*/  IMAD.IADD R3, R9, 0x1, R3 ;  /* 0x0000000109037824 */ /* 0x000fe200078e0203 */
[----:B------:R-:W-:Y:S01]  /*6e90*/  LEA R14, P0, R8, c[0x0][0x160], 0x1 ;  /* 0x00005800080e7a11 */ /* 0x000fe200078008ff */
[----:B------:R-:W-:Y:S01]  /*6ea0*/  IMAD.SHL.U32 R10, R10, 0x40, RZ ;  /* 0x000000400a0a7824 */ /* 0x000fe200078e00ff */
[----:B------:R-:W-:Y:S01]  /*6eb0*/  LOP3.LUT R16, R13, R16, RZ, 0x3c, !PT ;  /* 0x000000100d107212 */ /* 0x000fe200078e3cff */
[----:B------:R-:W-:Y:S01]  /*6ec0*/  IMAD.SHL.U32 R205, R205, 0x8, RZ ;  /* 0x00000008cdcd7824 */ /* 0x000fe200078e00ff */
[----:B------:R-:W-:Y:S01]  /*6ed0*/  LOP3.LUT R2, R7, 0x8, R2, 0xf8, !PT ;  /* 0x0000000807027812 */ /* 0x000fe200078ef802 */
[----:B------:R1:W2:Y:S01]  /*6ee0*/  SHFL.IDX PT, R18, R14, RZ, 0x181f ;  /* 0x00181fff0e127589 */ /* 0x0002a200000e0000 */
[----:B------:R-:W-:Y:S01]  /*6ef0*/  LEA.HI.X R13, R8, c[0x0][0x164], R3, 0x1, P0 ;  /* 0x00005900080d7a11 */ /* 0x000fe200000f0c03 */
[----:B------:R-:W-:Y:S01]  /*6f00*/  IMAD.MOV.U32 R3, RZ, RZ, 0x20 ;  /* 0x00000020ff037424 */ /* 0x000fe200078e00ff */
[----:B------:R-:W-:Y:S01]  /*6f10*/  LOP3.LUT P5, RZ, R6, 0x4, RZ, 0xc0, !PT ;  /* 0x0000000406ff7812 */ /* 0x000fe200078ac0ff */
[----:B------:R-:W-:Y:S01]  /*6f20*/  IMAD R5, R0, 0x200, R5 ;  /* 0x0000020000057824 */ /* 0x000fe200078e0205 */
[----:B------:R-:W-:Y:S01]  /*6f30*/  SHF.R.U32.HI R7, RZ, 0x3, R7 ;  /* 0x00000003ff077819 */ /* 0x000fe20000011607 */
[----:B------:R1:W3:Y:S01]  /*6f40*/  SHFL.IDX PT, R19, R13, RZ, 0x181f ;  /* 0x00181fff0d137589 */ /* 0x0002e200000e0000 */
[----:B------:R-:W-:-:S02]  /*6f50*/  LOP3.LUT P4, RZ, R6, 0x2, RZ, 0xc0, !PT ;  /* 0x0000000206ff7812 */ /* 0x000fc4000788c0ff */
[----:B------:R-:W-:Y:S02]  /*6f60*/  ISETP.GE.AND P0, PT, R12, UR19, PT ;  /* 0x000000130c007c0c */ /* 0x000fe4000bf06270 */
[----:B------:R-:W-:Y:S02]  /*6f70*/  LEA.HI R6, R88, R89, RZ, 0x5 ;  /* 0x0000005958067211 */ /* 0x000fe400078f28ff */
[----:B------:R-:W-:Y:S01]  /*6f80*/  LOP3.LUT R4, R2, R7, RZ, 0x3c, !PT ;  /* 0x0000000702047212 */ /* 0x000fe200078e3cff */
[----:B------:R-:W-:Y:S01]  /*6f90*/  IMAD.MOV.U32 R2, RZ, RZ, 0x10 ;  /* 0x00000010ff027424 */ /* 0x000fe200078e00ff */
[----:B------:R-:W-:Y:S02]  /*6fa0*/  SHF.R.S32.HI R7, RZ, 0x5, R6 ;  /* 0x00000005ff077819 */ /* 0x000fe40000011406 */
[----:B------:R-:W-:Y:S02]  /*6fb0*/  LOP3.LUT R10, R10, 0xfffffe00, RZ, 0xc0, !PT ;  /* 0xfffffe000a0a7812 */ /* 0x000fe400078ec0ff */
[----:B------:R-:W-:-:S02]  /*6fc0*/  IADD3 R9, R218, 0x40, RZ ;  /* 0x00000040da097810 */ /* 0x000fc40007ffe0ff */
[----:B------:R-:W-:Y:S01]  /*6fd0*/  IADD3 R8, R218, 0x80, RZ ;  /* 0x00000080da087810 */ /* 0x000fe20007ffe0ff */
[----:B------:R-:W-:Y:S01]  /*6fe0*/  IMAD R15, R7, 0x400, R10 ;  /* 0x00000400070f7824 */ /* 0x000fe200078e020a */
[----:B------:R-:W-:Y:S02]  /*6ff0*/  SEL R2, R2, 0xfffffff0, !P4 ;  /* 0xfffffff002027807 */ /* 0x000fe40006000000 */
[----:B------:R-:W-:Y:S01]  /*7000*/  ISETP.GE.AND P2, PT, R218, c[0x0][0x198], PT ;  /* 0x00006600da007a0c */ /* 0x000fe20003f46270 */
[----:B------:R-:W-:Y:S01]  /*7010*/  IMAD.IADD R0, R15, 0x1, R4 ;  /* 0x000000010f007824 */ /* 0x000fe200078e0204 */
[----:B------:R-:W-:Y:S02]  /*7020*/  ISETP.GE.AND P4, PT, R8, c[0x0][0x198], PT ;  /* 0x0000660008007a0c */ /* 0x000fe40003f86270 */
[----:B------:R-:W-:Y:S02]  /*7030*/  LOP3.LUT R205, R16, 0xfffffe00, R205, 0xf8, !PT ;  /* 0xfffffe0010cd7812 */ /* 0x000fe400078ef8cd */
[----:B------:R-:W-:-:S02]  /*7040*/  LOP3.LUT R4, R4, R10, RZ, 0xfc, !PT ;  /* 0x0000000a04047212 */ /* 0x000fc400078efcff */
[----:B------:R-:W-:Y:S01]  /*7050*/  SEL R3, R3, 0xffffffe0, !P5 ;  /* 0xffffffe003037807 */ /* 0x000fe20006800000 */
[----:B------:R-:W-:Y:S01]  /*7060*/  @!P3 IMAD.MOV.U32 R210, RZ, RZ, R197 ;  /* 0x000000ffffd2b224 */ /* 0x000fe200078e00c5 */
[----:B------:R-:W-:Y:S01]  /*7070*/  ISETP.GE.AND P3, PT, R9, c[0x0][0x198], PT ;  /* 0x0000660009007a0c */ /* 0x000fe20003f66270 */
[----:B------:R-:W-:Y:S07]  /*7080*/  @P0 BRA `(.L_x_1619) ;  /* 0x000000e000000947 */ /* 0x000fee0003800000 */
[----:B-123--:R-:W-:Y:S01]  /*7090*/  SHF.R.S32.HI R10, RZ, 0x1f, R9 ;  /* 0x0000001fff0a7819 */ /* 0x00efe20000011409 */
        /* <DEDUP_REMOVED lines=13> */
.L_x_1619:
[----:B-123--:R-:W-:Y:S05]  /*7170*/  BSYNC B0 ;  /* 0x0000000000007941 */ /* 0x00efea0003800000 */
.L_x_1618:
        /* <DEDUP_REMOVED lines=20> */
.L_x_1621:
[----:B------:R-:W-:Y:S05]  /*72c0*/  BSYNC B0 ;  /* 0x0000000000007941 */ /* 0x000fea0003800000 */
.L_x_1620:
[----:B------:R-:W-:Y:S01]  /*72d0*/  IADD3 R10, R12, 0x40, RZ ;  /* 0x000000400c0a7810 */ /* 0x000fe20007ffe0ff */
[----:B--2---:R2:W1:Y:S01]  /*72e0*/  SHFL.IDX PT, R19, R13, 0x2, 0x181f ;  /* 0x00581f000d137f89 */ /* 0x00446200000e0000 */
[----:B------:R-:W-:Y:S02]  /*72f0*/  BSSY B0, `(.L_x_1622) ;  /* 0x0000012000007945 */ /* 0x000fe40003800000 */
[----:B------:R-:W-:Y:S01]  /*7300*/  ISETP.GE.AND P0, PT, R10, UR19, PT ;  /* 0x000000130a007c0c */ /* 0x000fe2000bf06270 */
        /* <DEDUP_REMOVED lines=16> */
.L_x_1623:
[----:B------:R-:W-:Y:S05]  /*7410*/  BSYNC B0 ;  /* 0x0000000000007941 */ /* 0x000fea0003800000 */
.L_x_1622:
[----:B-1----:R-:W-:Y:S01]  /*7420*/  SHFL.IDX PT, R16, R14, 0x3, 0x181f ;  /* 0x00781f000e107f89 */ /* 0x002fe200000e0000 */
[----:B------:R-:W-:Y:S01]  /*7430*/  IADD3 R12, R12, 0x60, RZ ;  /* 0x000000600c0c7810 */ /* 0x000fe20007ffe0ff */
[----:B------:R-:W-:Y:S01]  /*7440*/  IMAD.U32 R15, RZ, RZ, UR15 ;  /* 0x0000000fff0f7e24 */ /* 0x000fe2000f8e00ff */
[----:B------:R-:W-:Y:S01]  /*7450*/  SHF.R.S32.HI R214, RZ, 0x1f, R9 ;  /* 0x0000001fffd67819 */ /* 0x000fe20000011409 */
[----:B------:R-:W1:Y:S01]  /*7460*/  SHFL.IDX PT, R17, R13, 0x3, 0x181f ;  /* 0x00781f000d117f89 */ /* 0x000e6200000e0000 */
[----:B------:R-:W-:Y:S01]  /*7470*/  ISETP.GE.AND P0, PT, R12, UR19, PT ;  /* 0x000000130c007c0c */ /* 0x000fe2000bf06270 */
[----:B------:R-:W-:Y:S01]  /*7480*/  IMAD.MOV.U32 R201, RZ, RZ, c[0x0][0x2b8] ;  /* 0x0000ae00ffc97624 */ /* 0x000fe200078e00ff */
[----:B------:R-:W-:Y:S01]  /*7490*/  SHF.R.S32.HI R213, RZ, 0x1f, R8 ;  /* 0x0000001fffd57819 */ /* 0x000fe20000011408 */
[----:B------:R-:W-:Y:S01]  /*74a0*/  IMAD R204, R15, 0x40, R206 ;  /* 0x000000400fcc7824 */ /* 0x000fe200078e02ce */
[----:B------:R-:W-:Y:S01]  /*74b0*/  LEA.HI R214, R214, R9, RZ, 0x3 ;  /* 0x00000009d6d67211 */ /* 0x000fe200078f18ff */
[----:B------:R-:W-:Y:S01]  /*74c0*/  IMAD.SHL.U32 R24, R205, 0x2, RZ ;  /* 0x00000002cd187824 */ /* 0x000fe200078e00ff */
[----:B------:R-:W-:Y:S01]  /*74d0*/  LEA.HI R213, R213, R8, RZ, 0x3 ;  /* 0x00000008d5d57211 */ /* 0x000fe200078f18ff */
[----:B------:R-:W-:Y:S01]  /*74e0*/  IMAD.MOV.U32 R203, RZ, RZ, RZ ;  /* 0x000000ffffcb7224 */ /* 0x000fe200078e00ff */
[----:B------:R-:W-:-:S02]  /*74f0*/  LOP3.LUT R214, R214, 0xfffffff8, RZ, 0xc0, !PT ;  /* 0xfffffff8d6d67812 */ /* 0x000fc400078ec0ff */
[----:B------:R-:W-:Y:S02]  /*7500*/  ISETP.NE.AND P5, PT, R201, 0x1, PT ;  /* 0x00000001c900780c */ /* 0x000fe40003fa5270 */
[----:B------:R-:W-:Y:S02]  /*7510*/  LOP3.LUT R213, R213, 0xfffffff8, RZ, 0xc0, !PT ;  /* 0xfffffff8d5d57812 */ /* 0x000fe400078ec0ff */
[----:B------:R-:W-:Y:S02]  /*7520*/  IADD3 R204, R204, -0x40, RZ ;  /* 0xffffffc0cccc7810 */ /* 0x000fe40007ffe0ff */
[----:B-----5:R-:W-:Y:S02]  /*7530*/  SHF.R.S32.HI R15, RZ, 0x1f, R210 ;  /* 0x0000001fff0f7819 */ /* 0x020fe400000114d2 */
[----:B------:R-:W-:Y:S02]  /*7540*/  LOP3.LUT R91, R91, 0xfffffffd, RZ, 0xc0, !PT ;  /* 0xfffffffd5b5b7812 */ /* 0x000fe400078ec0ff */
[----:B------:R-:W-:Y:S01]  /*7550*/  P2R R10, PR, RZ, 0x2 ;  /* 0x00000002ff0a7803 */ /* 0x000fe20000000000 */
[----:B------:R-:W-:-:S02]  /*7560*/  IMAD R15, R15, c[0x0][0x2b0], RZ ;  /* 0x0000ac000f0f7a24 */ /* 0x000fc400078e02ff */
[----:B-1-3--:R-:W-:-:S04]  /*7570*/  @!P0 IMAD.WIDE R18, R218, 0x2, R16 ;  /* 0x00000002da128825 */ /* 0x00afc800078e0210 */
[----:B------:R-:W-:Y:S01]  /*7580*/  IMAD R199, R90, c[0x0][0x1e8], RZ ;  /* 0x00007a005ac77a24 */ /* 0x000fe200078e02ff */
[----:B------:R-:W-:Y:S01]  /*7590*/  @!PT LDS RZ, [RZ] ;  /* 0x00000000fffff984 */ /* 0x000fe20000000800 */
[----:B------:R1:W-:Y:S01]  /*75a0*/  @!P0 LDGSTS.E.BYPASS.LTC128B.128 [R24+0x1b100], [R18.64], !P2 ;  /* 0x1b10000012188fae */ /* 0x0003e2000d101d4a */
[C---:B------:R-:W-:Y:S01]  /*75b0*/  ISETP.GE.AND P2, PT, R204.reuse, UR9, PT ;  /* 0x00000009cc007c0c */ /* 0x040fe2000bf46270 */
[----:B------:R-:W-:Y:S01]  /*75c0*/  @!P0 IMAD.WIDE R22, R213, 0x2, R16 ;  /* 0x00000002d5168825 */ /* 0x000fe200078e0210 */
[----:B------:R-:W-:Y:S02]  /*75d0*/  IADD3 R204, R204, UR8, RZ ;  /* 0x00000008cccc7c10 */ /* 0x000fe4000fffe0ff */
[----:B------:R-:W-:Y:S01]  /*75e0*/  ISETP.GT.OR P2, PT, R206, 0x3f, P2 ;  /* 0x0000003fce00780c */ /* 0x000fe20001744670 */
[----:B------:R-:W-:Y:S02]  /*75f0*/  IMAD R15, R210, c[0x0][0x2b4], R15 ;  /* 0x0000ad00d20f7a24 */ /* 0x000fe400078e020f */
[----:B------:R-:W-:Y:S01]  /*7600*/  IMAD.WIDE.U32 R208, R196, c[0x0][0x1e8], RZ ;  /* 0x00007a00c4d07a25 */ /* 0x000fe200078e00ff */
[----:B------:R-:W-:Y:S01]  /*7610*/  ULEA UR18, UR15, 0xffffffc0, 0x6 ;  /* 0xffffffc00f127891 */ /* 0x000fe2000f8e303f */
[----:B------:R-:W-:-:S02]  /*7620*/  @P5 LOP3.LUT R91, R91, 0x2, RZ, 0xfc, !PT ;  /* 0x000000025b5b5812 */ /* 0x000fc400078efcff */
[----:B------:R-:W-:-:S04]  /*7630*/  @P5 IMAD.HI.U32 R12, R204, c[0x0][0x2bc], RZ ;  /* 0x0000af00cc0c5a27 */ /* 0x000fc800078e00ff */
[----:B--2---:R-:W-:Y:S01]  /*7640*/  IMAD.MOV.U32 R13, RZ, RZ, R204 ;  /* 0x000000ffff0d7224 */ /* 0x004fe200078e00cc */
[----:B------:R-:W-:Y:S01]  /*7650*/  @P5 SHF.R.U32.HI R13, RZ, c[0x0][0x2c0], R12 ;  /* 0x0000b000ff0d5a19 */ /* 0x000fe2000001160c */
[----:B------:R-:W-:-:S04]  /*7660*/  IMAD.WIDE.U32 R210, R210, c[0x0][0x2b0], RZ ;  /* 0x0000ac00d2d27a25 */ /* 0x000fc800078e00ff */
[----:B------:R-:W-:Y:S02]  /*7670*/  IMAD.IADD R200, R211, 0x1, R15 ;  /* 0x00000001d3c87824 */ /* 0x000fe400078e020f */
[----:B-1----:R-:W-:-:S05]  /*7680*/  @!P0 IMAD.WIDE R18, R214, 0x2, R16 ;  /* 0x00000002d6128825 */ /* 0x002fca00078e0210 */
[----:B------:R1:W-:Y:S01]  /*7690*/  @!P0 LDGSTS.E.BYPASS.LTC128B.128 [R24+0x1f100], [R18.64], !P3 ;  /* 0x1f10000012188fae */ /* 0x0003e2000d901d4a */
[----:B------:R-:W-:-:S03]  /*76a0*/  @!P2 IADD3 R15, P3, R13, R210, RZ ;  /* 0x000000d20d0fa210 */ /* 0x000fc60007f7e0ff */
[----:B------:R2:W-:Y:S01]  /*76b0*/  @!P0 LDGSTS.E.BYPASS.LTC128B.128 [R24+0x23100], [R22.64], !P4 ;  /* 0x2310000016188fae */ /* 0x0005e2000e101d4a */
[----:B------:R-:W-:Y:S02]  /*76c0*/  @!P2 LEA.HI.X.SX32 R12, R13, R200, 0x1, P3 ;  /* 0x000000c80d0ca211 */ /* 0x000fe400018f0eff */
[C---:B------:R-:W-:Y:S01]  /*76d0*/  @!P2 LEA R20, P3, R15.reuse, c[0x0][0x2a0], 0x2 ;  /* 0x0000a8000f14aa11 */ /* 0x040fe200078610ff */
[----:B------:R-:W0:Y:S03]  /*76e0*/  LDGDEPBAR ;  /* 0x00000000000079af */ /* 0x000e260000000000 */
[----:B------:R-:W-:Y:S01]  /*76f0*/  @!P2 LEA.HI.X R21, R15, c[0x0][0x2a4], R12, 0x2, P3 ;  /* 0x0000a9000f15aa11 */ /* 0x000fe200018f140c */
[----:B------:R-:W-:Y:S06]  /*7700*/  BAR.SYNC.DEFER_BLOCKING 0x0 ;  /* 0x0000000000007b1d */ /* 0x000fec0000010000 */
[----:B------:R-:W3:Y:S01]  /*7710*/  @!P2 LDG.E R203, [R20.64] ;  /* 0x0000000a14cba981 */ /* 0x000ee2000c1e1900 */
[----:B------:R-:W-:Y:S01]  /*7720*/  IMAD.MOV R13, RZ, RZ, -R13 ;  /* 0x000000ffff0d7224 */ /* 0x000fe200078e0a0d */
[----:B------:R-:W-:Y:S01]  /*7730*/  UIADD3 UR18, UR9, -UR18, URZ ;  /* 0x8000001209127290 */ /* 0x000fe2000fffe03f */
[----:B------:R-:W-:Y:S01]  /*7740*/  IMAD R199, R196, c[0x0][0x1ec], R199 ;  /* 0x00007b00c4c77a24 */ /* 0x000fe200078e02c7 */
[----:B------:R-:W-:Y:S01]  /*7750*/  ISETP.GE.AND P5, PT, R218, c[0x0][0x1d4], PT ;  /* 0x00007500da007a0c */ /* 0x000fe20003fa6270 */
[----:B------:R-:W-:Y:S01]  /*7760*/  IMAD R204, R13, c[0x0][0x2b8], R204 ;  /* 0x0000ae000dcc7a24 */ /* 0x000fe200078e02cc */
[----:B------:R-:W-:Y:S01]  /*7770*/  ISETP.GE.AND P4, PT, R9, c[0x0][0x1d4], PT ;  /* 0x0000750009007a0c */ /* 0x000fe20003f86270 */
[----:B------:R-:W-:Y:S01]  /*7780*/  IMAD.IADD R199, R209, 0x1, R199 ;  /* 0x00000001d1c77824 */ /* 0x000fe200078e02c7 */
[----:B------:R-:W-:Y:S01]  /*7790*/  IADD3 R11, -R11, UR18, RZ ;  /* 0x000000120b0b7c10 */ /* 0x000fe2000fffe1ff */
[----:B------:R-:W-:Y:S01]  /*77a0*/  IMAD.WIDE.U32 R14, R204, c[0x0][0x1e0], RZ ;  /* 0x00007800cc0e7a25 */ /* 0x000fe200078e00ff */
[----:B------:R-:W-:Y:S01]  /*77b0*/  SHF.R.S32.HI R13, RZ, 0x1f, R204 ;  /* 0x0000001fff0d7819 */ /* 0x000fe200000114cc */
[----:B------:R-:W-:Y:S01]  /*77c0*/  UISETP.GE.AND UP1, UPT, UR15, 0x2, UPT ;  /* 0x000000020f00788c */ /* 0x000fe2000bf26270 */
[----:B------:R-:W-:Y:S01]  /*77d0*/  ISETP.GE.AND P6, PT, R8, c[0x0][0x1d4], PT ;  /* 0x0000750008007a0c */ /* 0x000fe20003fc6270 */
[----:B------:R-:W-:Y:S01]  /*77e0*/  IMAD.WIDE.U32 R26, R196, c[0x0][0x210], RZ ;  /* 0x00008400c41a7a25 */ /* 0x000fe200078e00ff */
[----:B------:R-:W-:-:S02]  /*77f0*/  ISETP.GE.AND P3, PT, R218, c[0x0][0x1d4], PT ;  /* 0x00007500da007a0c */ /* 0x000fc40003f66270 */
[----:B------:R-:W-:Y:S01]  /*7800*/  ISETP.GE.AND P2, PT, R9, c[0x0][0x1d4], PT ;  /* 0x0000750009007a0c */ /* 0x000fe20003f46270 */
[C---:B------:R-:W-:Y:S01]  /*7810*/  IMAD R17, R13.reuse, c[0x0][0x1e0], RZ ;  /* 0x000078000d117a24 */ /* 0x040fe200078e02ff */
[----:B------:R-:W-:Y:S01]  /*7820*/  SHF.R.S32.HI R215, RZ, 0x1f, R218 ;  /* 0x0000001fffd77819 */ /* 0x000fe200000114da */
[----:B------:R-:W-:Y:S01]  /*7830*/  IMAD R13, R13, c[0x0][0x208], RZ ;  /* 0x000082000d0d7a24 */ /* 0x000fe200078e02ff */
[----:B------:R-:W-:Y:S01]  /*7840*/  SEL R216, RZ, 0x10, P6 ;  /* 0x00000010ffd87807 */ /* 0x000fe20003000000 */
[----:B-1----:R-:W-:Y:S01]  /*7850*/  IMAD R18, R204, c[0x0][0x1e4], R17 ;  /* 0x00007900cc127a24 */ /* 0x002fe200078e0211 */
[----:B------:R-:W-:Y:S02]  /*7860*/  IADD3 R202, R24, 0x100, RZ ;  /* 0x0000010018ca7810 */ /* 0x000fe40007ffe0ff */
[----:B------:R-:W-:Y:S01]  /*7870*/  SHF.R.S32.HI R217, RZ, 0x1f, R214 ;  /* 0x0000001fffd97819 */ /* 0x000fe200000114d6 */
[----:B------:R-:W-:Y:S01]  /*7880*/  IMAD.IADD R19, R15, 0x1, R18 ;  /* 0x000000010f137824 */ /* 0x000fe200078e0212 */
[----:B------:R-:W-:Y:S01]  /*7890*/  SHF.R.S32.HI R144, RZ, 0x1f, R213 ;  /* 0x0000001fff907819 */ /* 0x000fe200000114d5 */
[----:B------:R-:W-:Y:S01]  /*78a0*/  IMAD.MOV.U32 R18, RZ, RZ, R14 ;  /* 0x000000ffff127224 */ /* 0x000fe200078e000e */
[----:B---3--:R-:W-:-:S03]  /*78b0*/  SHF.R.S32.HI R12, RZ, 0x1f, R203 ;  /* 0x0000001fff0c7819 */ /* 0x008fc600000114cb */
[----:B------:R-:W-:-:S04]  /*78c0*/  IMAD.WIDE.U32 R18, R203, c[0x0][0x1f0], R18 ;  /* 0x00007c00cb127a25 */ /* 0x000fc800078e0012 */
[----:B------:R-:W-:Y:S01]  /*78d0*/  IMAD R14, R12, c[0x0][0x1f0], RZ ;  /* 0x00007c000c0e7a24 */ /* 0x000fe200078e02ff */
[----:B------:R-:W-:Y:S01]  /*78e0*/  IADD3 R17, P0, R208, R18, RZ ;  /* 0x00000012d0117210 */ /* 0x000fe20007f1e0ff */
[----:B------:R-:W-:Y:S02]  /*78f0*/  IMAD R12, R12, c[0x0][0x218], RZ ;  /* 0x000086000c0c7a24 */ /* 0x000fe400078e02ff */
[----:B------:R-:W-:-:S05]  /*7900*/  IMAD R14, R203, c[0x0][0x1f4], R14 ;  /* 0x00007d00cb0e7a24 */ /* 0x000fca00078e020e */
[----:B------:R-:W-:Y:S01]  /*7910*/  IADD3.X R14, R199, R19, R14, P0, !PT ;  /* 0x00000013c70e7210 */ /* 0x000fe200007fe40e */
[----:B------:R-:W-:Y:S01]  /*7920*/  IMAD.WIDE.U32 R18, R204, c[0x0][0x208], RZ ;  /* 0x00008200cc127a25 */ /* 0x000fe200078e00ff */
[----:B------:R-:W-:-:S04]  /*7930*/  LEA R20, P0, R17, c[0x0][0x1c8], 0x1 ;  /* 0x0000720011147a11 */ /* 0x000fc800078008ff */
[----:B------:R-:W-:Y:S01]  /*7940*/  LEA.HI.X R17, R17, c[0x0][0x1cc], R14, 0x1, P0 ;  /* 0x0000730011117a11 */ /* 0x000fe200000f0c0e */
[----:B--2---:R-:W-:Y:S01]  /*7950*/  SHFL.IDX PT, R22, R20, RZ, 0x181f ;  /* 0x00181fff14167589 */ /* 0x004fe200000e0000 */
[----:B------:R-:W-:Y:S01]  /*7960*/  ISETP.GE.AND P0, PT, R11, 0x1, PT ;  /* 0x000000010b00780c */ /* 0x000fe20003f06270 */
[----:B------:R-:W-:Y:S02]  /*7970*/  IMAD R14, R204, c[0x0][0x20c], R13 ;  /* 0x00008300cc0e7a24 */ /* 0x000fe400078e020d */
[----:B------:R-:W1:Y:S01]  /*7980*/  SHFL.IDX PT, R23, R17, RZ, 0x181f ;  /* 0x00181fff11177589 */ /* 0x000e6200000e0000 */
[----:B------:R-:W-:Y:S02]  /*7990*/  IMAD R13, R90, c[0x0][0x210], RZ ;  /* 0x000084005a0d7a24 */ /* 0x000fe400078e02ff */
[----:B------:R-:W-:Y:S01]  /*79a0*/  IMAD.IADD R15, R19, 0x1, R14 ;  /* 0x00000001130f7824 */ /* 0x000fe200078e020e */
[----:B------:R-:W-:Y:S01]  /*79b0*/  SHFL.IDX PT, R16, R20, 0x1, 0x181f ;  /* 0x00381f0014107f89 */ /* 0x000fe200000e0000 */
[----:B------:R-:W-:-:S02]  /*79c0*/  IMAD.MOV.U32 R14, RZ, RZ, R18 ;  /* 0x000000ffff0e7224 */ /* 0x000fc400078e0012 */
[----:B------:R-:W-:Y:S01]  /*79d0*/  IMAD R13, R196, c[0x0][0x214], R13 ;  /* 0x00008500c40d7a24 */ /* 0x000fe200078e020d */
[----:B------:R-:W2:Y:S01]  /*79e0*/  SHFL.IDX PT, R17, R17, 0x1, 0x181f ;  /* 0x00381f0011117f89 */ /* 0x000ea200000e0000 */
[----:B------:R-:W-:-:S04]  /*79f0*/  IMAD.WIDE.U32 R14, R203, c[0x0][0x218], R14 ;  /* 0x00008600cb0e7a25 */ /* 0x000fc800078e000e */
[----:B------:R-:W-:Y:S02]  /*7a00*/  IMAD.IADD R198, R27, 0x1, R13 ;  /* 0x000000011bc67824 */ /* 0x000fe400078e020d */
[----:B------:R-:W-:Y:S02]  /*7a10*/  IMAD R13, R203, c[0x0][0x21c], R12 ;  /* 0x00008700cb0d7a24 */ /* 0x000fe400078e020c */
[----:B-1----:R-:W-:-:S04]  /*7a20*/  @P0 IMAD.WIDE R30, R218, 0x2, R22 ;  /* 0x00000002da1e0825 */ /* 0x002fc800078e0216 */
[--C-:B------:R-:W-:Y:S01]  /*7a30*/  @P0 IMAD.WIDE R28, R214, 0x2, R22.reuse ;  /* 0x00000002d61c0825 */ /* 0x100fe200078e0216 */
[----:B------:R1:W-:Y:S03]  /*7a40*/  @P0 LDGSTS.E.BYPASS.LTC128B.128 [R24+0xc100], [R30.64], !P5 ;  /* 0x0c1000001e180fae */ /* 0x0003e6000e901d4a */
[----:B------:R-:W-:Y:S01]  /*7a50*/  @P0 IMAD.WIDE R22, R213, 0x2, R22 ;  /* 0x00000002d5160825 */ /* 0x000fe200078e0216 */
[----:B------:R3:W-:Y:S04]  /*7a60*/  @P0 LDGSTS.E.BYPASS.LTC128B.128 [R24+0xe100], [R28.64], !P4 ;  /* 0x0e1000001c180fae */ /* 0x0007e8000e101d4a */
[----:B------:R4:W-:Y:S01]  /*7a70*/  @P0 LDGSTS.E.BYPASS.LTC128B.128 [R24+0x10100], [R22.64], !P6 ;  /* 0x1010000016180fae */ /* 0x0009e2000f101d4a */
[----:B------:R-:W-:-:S04]  /*7a80*/  IADD3 R18, P0, R26, R14, RZ ;  /* 0x0000000e1a127210 */ /* 0x000fc80007f1e0ff */
[----:B------:R-:W-:Y:S02]  /*7a90*/  IADD3.X R13, R198, R15, R13, P0, !PT ;  /* 0x0000000fc60d7210 */ /* 0x000fe400007fe40d */
[----:B------:R-:W-:-:S04]  /*7aa0*/  LEA R19, P0, R18, c[0x0][0x1f8], 0x1 ;  /* 0x00007e0012137a11 */ /* 0x000fc800078008ff */
[----:B------:R-:W-:Y:S01]  /*7ab0*/  LEA.HI.X R18, R18, c[0x0][0x1fc], R13, 0x1, P0 ;  /* 0x00007f0012127a11 */ /* 0x000fe200000f0c0d */
[----:B------:R-:W4:Y:S01]  /*7ac0*/  SHFL.IDX PT, R14, R19, RZ, 0x181f ;  /* 0x00181fff130e7589 */ /* 0x000f2200000e0000 */
[----:B------:R-:W-:-:S03]  /*7ad0*/  ISETP.GT.AND P0, PT, R11, 0x20, PT ;  /* 0x000000200b00780c */ /* 0x000fc60003f04270 */
[----:B------:R-:W4:Y:S04]  /*7ae0*/  SHFL.IDX PT, R15, R18, RZ, 0x181f ;  /* 0x00181fff120f7589 */ /* 0x000f2800000e0000 */
[----:B------:R-:W4:Y:S01]  /*7af0*/  SHFL.IDX PT, R12, R19, 0x1, 0x181f ;  /* 0x00381f00130c7f89 */ /* 0x000f2200000e0000 */
[----:B---3--:R-:W-:-:S03]  /*7b00*/  IMAD.WIDE R28, R214, 0x2, RZ ;  /* 0x00000002d61c7825 */ /* 0x008fc600078e02ff */
[----:B------:R3:W3:Y:S02]  /*7b10*/  SHFL.IDX PT, R13, R18, 0x1, 0x181f ;  /* 0x00381f00120d7f89 */ /* 0x0006e400000e0000 */
[----:B--2---:R-:W-:-:S04]  /*7b20*/  @P0 IMAD.WIDE R32, R218, 0x2, R16 ;  /* 0x00000002da200825 */ /* 0x004fc800078e0210 */
[--C-:B-1----:R-:W-:Y:S01]  /*7b30*/  @P0 IMAD.WIDE R30, R214, 0x2, R16.reuse ;  /* 0x00000002d61e0825 */ /* 0x102fe200078e0210 */
[----:B------:R1:W-:Y:S03]  /*7b40*/  @P0 LDGSTS.E.BYPASS.LTC128B.128 [R24+0xd100], [R32.64], !P5 ;  /* 0x0d10000020180fae */ /* 0x0003e6000e901d4a */
[C---:B------:R-:W-:Y:S01]  /*7b50*/  @P0 IMAD.WIDE R34, R213.reuse, 0x2, R16 ;  /* 0x00000002d5220825 */ /* 0x040fe200078e0210 */
[----:B------:R1:W-:Y:S03]  /*7b60*/  @P0 LDGSTS.E.BYPASS.LTC128B.128 [R24+0xf100], [R30.64], !P4 ;  /* 0x0f1000001e180fae */ /* 0x0003e6000e101d4a */
[----:B------:R-:W-:Y:S01]  /*7b70*/  IMAD.WIDE R16, R218, 0x2, RZ ;  /* 0x00000002da107825 */ /* 0x000fe200078e02ff */
[----:B------:R1:W-:Y:S03]  /*7b80*/  @P0 LDGSTS.E.BYPASS.LTC128B.128 [R24+0x11100], [R34.64], !P6 ;  /* 0x1110000022180fae */ /* 0x0003e6000f101d4a */
[----:B----4-:R-:W-:Y:S01]  /*7b90*/  IMAD.WIDE R22, R213, 0x2, RZ ;  /* 0x00000002d5167825 */ /* 0x010fe200078e02ff */
[C---:B------:R-:W-:Y:S01]  /*7ba0*/  IADD3 R20, P0, R14.reuse, R16, RZ ;  /* 0x000000100e147210 */ /* 0x040fe20007f1e0ff */
[----:B------:R-:W0:Y:S04]  /*7bb0*/  LDGDEPBAR ;  /* 0x00000000000079af */ /* 0x000e280000000000 */
[----:B------:R-:W-:Y:S01]  /*7bc0*/  IMAD.X R21, R15, 0x1, R17, P0 ;  /* 0x000000010f157824 */ /* 0x000fe200000e0611 */
[----:B---3--:R-:W-:-:S05]  /*7bd0*/  IADD3 R18, P0, R14, R28, RZ ;  /* 0x0000001c0e127210 */ /* 0x008fca0007f1e0ff */
[----:B------:R-:W-:Y:S01]  /*7be0*/  IMAD.X R19, R15, 0x1, R29, P0 ;  /* 0x000000010f137824 */ /* 0x000fe200000e061d */
[----:B------:R-:W-:-:S05]  /*7bf0*/  IADD3 R16, P0, R16, R12, RZ ;  /* 0x0000000c10107210 */ /* 0x000fca0007f1e0ff */
[----:B------:R-:W-:Y:S01]  /*7c00*/  IMAD.X R17, R17, 0x1, R13, P0 ;  /* 0x0000000111117824 */ /* 0x000fe200000e060d */
        /* <DEDUP_REMOVED lines=91> */
.L_x_1624:
[----:B------:R-:W-:Y:S01]  /*81c0*/  ISETP.LT.AND P0, PT, RZ, c[0x0][0x27c], PT ;  /* 0x00009f00ff007a0c */ /* 0x000fe20003f01270 */
[----:B------:R-:W0:-:S12]  /*81d0*/  LDGDEPBAR ;  /* 0x00000000000079af */ /* 0x000e180000000000 */
[----:B------:R-:W-:Y:S05]  /*81e0*/  @P0 BRA `(.L_x_1625) ;  /* 0x0000002000000947 */ /* 0x000fea0003800000 */
[----:B------:R-:W-:-:S04]  /*81f0*/  DEPBAR.LE SB0, 0x3 ;  /* 0x000080c00000791a */ /* 0x000fc80000000000 */
[----:B------:R-:W-:Y:S05]  /*8200*/  BRA `(.L_x_1626) ;  /* 0x000077a000007947 */ /* 0x000fea0003800000 */
.L_x_1625:
[----:B------:R-:W-:Y:S01]  /*8210*/  USHF.R.S32.HI UR17, URZ, 0x1f, UR14 ;  /* 0x0000001f3f117899 */ /* 0x000fe2000801140e */
[----:B------:R-:W-:Y:S01]  /*8220*/  LEA.HI R25, R88, R89, RZ, 0x2 ;  /* 0x0000005958197211 */ /* 0x000fe200078f10ff */
[----:B------:R-:W-:Y:S01]  /*8230*/  ULDC.64 UR6, c[0x0][0x280] ;  /* 0x0000a00000067ab9 */ /* 0x000fe20000000a00 */
[----:B------:R-:W-:Y:S01]  /*8240*/  BSSY B2, `(.L_x_1626) ;  /* 0x0000776000027945 */ /* 0x000fe20003800000 */
[----:B------:R-:W-:Y:S01]  /*8250*/  ULDC.64 UR4, c[0x0][0x290] ;  /* 0x0000a40000047ab9 */ /* 0x000fe20000000a00 */
[----:B-1----:R-:W-:Y:S01]  /*8260*/  LOP3.LUT R8, R25, 0xfffffffc, RZ, 0xc0, !PT ;  /* 0xfffffffc19087812 */ /* 0x002fe200078ec0ff */
[----:B------:R-:W-:Y:S01]  /*8270*/  UIMAD UR16, UR17, UR6, URZ ;  /* 0x00000006111072a4 */ /* 0x000fe2000f8e023f */
[----:B------:R-:W-:Y:S01]  /*8280*/  SHF.R.S32.HI R25, RZ, 0x2, R25 ;  /* 0x00000002ff197819 */ /* 0x000fe20000011419 */
[----:B------:R-:W-:Y:S02]  /*8290*/  UIMAD UR17, UR17, UR4, URZ ;  /* 0x00000004111172a4 */ /* 0x000fe4000f8e023f */
[----:B------:R-:W-:Y:S01]  /*82a0*/  UIMAD.WIDE.U32 UR22, UR14, UR4, URZ ;  /* 0x000000040e1672a5 */ /* 0x000fe2000f8e003f */
[----:B------:R-:W-:Y:S01]  /*82b0*/  IMAD.IADD R95, R89, 0x1, -R8 ;  /* 0x00000001595f7824 */ /* 0x000fe200078e0a08 */
[----:B------:R-:W-:Y:S01]  /*82c0*/  UIMAD.WIDE.U32 UR20, UR14, UR6, URZ ;  /* 0x000000060e1472a5 */ /* 0x000fe2000f8e003f */
[----:B------:R-:W-:Y:S01]  /*82d0*/  IADD3 R8, R25, UR13, RZ ;  /* 0x0000000d19087c10 */ /* 0x000fe2000fffe0ff */
[----:B------:R-:W-:Y:S01]  /*82e0*/  ULDC.U8 UR4, c[0x0][0x298] ;  /* 0x0000a60000047ab9 */ /* 0x000fe20000000000 */
[C---:B------:R-:W-:Y:S01]  /*82f0*/  IMAD.SHL.U32 R68, R95.reuse, 0x8, RZ ;  /* 0x000000085f447824 */ /* 0x040fe200078e00ff */
[----:B------:R-:W-:Y:S01]  /*8300*/  ISETP.NE.AND P0, PT, RZ, UR4, PT ;  /* 0x00000004ff007c0c */ /* 0x000fe2000bf05270 */
[----:B------:R-:W-:Y:S01]  /*8310*/  UIMAD UR7, UR14, UR7, UR16 ;  /* 0x000000070e0772a4 */ /* 0x000fe2000f8e0210 */
[----:B------:R-:W-:Y:S01]  /*8320*/  IMAD R9, R95, 0x40, R8 ;  /* 0x000000405f097824 */ /* 0x000fe200078e0208 */
[----:B------:R-:W-:-:S02]  /*8330*/  UIMAD UR5, UR14, UR5, UR17 ;  /* 0x000000050e0572a4 */ /* 0x000fc4000f8e0211 */
[----:B------:R-:W-:Y:S02]  /*8340*/  UIADD3 UR7, UR7, UR21, URZ ;  /* 0x0000001507077290 */ /* 0x000fe4000fffe03f */
[----:B------:R-:W-:-:S06]  /*8350*/  UIADD3 UR5, UR5, UR23, URZ ;  /* 0x0000001705057290 */ /* 0x000fcc000fffe03f */
[----:B------:R-:W-:Y:S05]  /*8360*/  @!P0 BRA `(.L_x_1627) ;  /* 0x000039c000008947 */ /* 0x000fea0003800000 */
[----:B------:R-:W-:Y:S01]  /*8370*/  PLOP3.LUT P0, PT, PT, PT, UP2, 0x80, 0x0 ;  /* 0x000000000000781c */ /* 0x000fe20003f0f028 */
[----:B------:R-:W-:Y:S01]  /*8380*/  IMAD.U32 R14, RZ, RZ, UR20 ;  /* 0x00000014ff0e7e24 */ /* 0x000fe2000f8e00ff */
[----:B------:R-:W-:Y:S01]  /*8390*/  MOV R15, UR21 ;  /* 0x00000015000f7c02 */ /* 0x000fe20008000f00 */
[----:B------:R-:W-:Y:S01]  /*83a0*/  IMAD.U32 R17, RZ, RZ, UR7 ;  /* 0x00000007ff117e24 */ /* 0x000fe2000f8e00ff */
[----:B------:R-:W-:Y:S01]  /*83b0*/  MOV R13, UR23 ;  /* 0x00000017000d7c02 */ /* 0x000fe20008000f00 */
        /* <DEDUP_REMOVED lines=9> */
[----:B------:R-:W-:Y:S01]  /*8450*/  PLOP3.LUT P0, PT, PT, PT, UP2, 0x80, 0x0 ;  /* 0x000000000000781c */ /* 0x000fe20003f0f028 */
[----:B------:R-:W-:Y:S01]  /*8460*/  CS2R R102, SRZ ;  /* 0x0000000000667805 */ /* 0x000fe2000001ff00 */
[----:B------:R-:W-:Y:S01]  /*8470*/  CS2R R84, SRZ ;  /* 0x0000000000547805 */ /* 0x000fe2000001ff00 */
[----:B------:R-:W-:Y:S01]  /*8480*/  CS2R R94, SRZ ;  /* 0x00000000005e7805 */ /* 0x000fe2000001ff00 */
[----:B------:R-:W-:Y:S01]  /*8490*/  CS2R R108, SRZ ;  /* 0x00000000006c7805 */ /* 0x000fe2000001ff00 */
[----:B------:R-:W-:Y:S01]  /*84a0*/  CS2R R114, SRZ ;  /* 0x0000000000727805 */ /* 0x000fe2000001ff00 */
[----:B------:R-:W-:Y:S01]  /*84b0*/  CS2R R118, SRZ ;  /* 0x0000000000767805 */ /* 0x000fe2000001ff00 */
[----:B------:R-:W-:-:S06]  /*84c0*/  CS2R R106, SRZ ;  /* 0x00000000006a7805 */ /* 0x000fcc000001ff00 */
[----:B------:R-:W-:-:S04]  /*84d0*/  @P0 SHF.R.U32.HI R9, RZ, c[0x0][0x2cc], R10 ;  /* 0x0000b300ff090a19 */ /* 0x000fc8000001160a */
[----:B------:R-:W-:Y:S01]  /*84e0*/  SHF.R.S32.HI R10, RZ, 0x1f, R9 ;  /* 0x0000001fff0a7819 */ /* 0x000fe20000011409 */
[----:B------:R-:W-:-:S04]  /*84f0*/  IMAD.WIDE.U32 R14, R9, c[0x0][0x280], R16 ;  /* 0x0000a000090e7a25 */ /* 0x000fc800078e0010 */
[----:B------:R-:W-:Y:S01]  /*8500*/  IMAD R12, R10, c[0x0][0x280], RZ ;  /* 0x0000a0000a0c7a24 */ /* 0x000fe200078e02ff */
[----:B------:R-:W-:Y:S01]  /*8510*/  LEA R16, P0, R14, c[0x0][0x270], 0x1 ;  /* 0x00009c000e107a11 */ /* 0x000fe200078008ff */
[----:B------:R-:W-:Y:S02]  /*8520*/  IMAD R10, R10, c[0x0][0x290], RZ ;  /* 0x0000a4000a0a7a24 */ /* 0x000fe400078e02ff */
[----:B------:R-:W-:Y:S02]  /*8530*/  IMAD R19, R9, c[0x0][0x284], R12 ;  /* 0x0000a10009137a24 */ /* 0x000fe400078e020c */
[----:B------:R-:W-:Y:S01]  /*8540*/  IMAD.U32 R12, RZ, RZ, UR22 ;  /* 0x00000016ff0c7e24 */ /* 0x000fe2000f8e00ff */
[----:B------:R1:W2:Y:S01]  /*8550*/  SHFL.IDX PT, R20, R16, RZ, 0x1c1f ;  /* 0x001c1fff10147589 */ /* 0x0002a200000e0000 */
[----:B------:R-:W-:Y:S01]  /*8560*/  IMAD.IADD R19, R15, 0x1, R19 ;  /* 0x000000010f137824 */ /* 0x000fe200078e0213 */
[----:B------:R-:W-:Y:S01]  /*8570*/  MOV R15, UR5 ;  /* 0x00000005000f7c02 */ /* 0x000fe20008000f00 */
[----:B------:R-:W-:-:S03]  /*8580*/  IMAD R10, R9, c[0x0][0x294], R10 ;  /* 0x0000a500090a7a24 */ /* 0x000fc600078e020a */
[----:B------:R-:W-:Y:S01]  /*8590*/  LEA.HI.X R19, R14, c[0x0][0x274], R19, 0x1, P0 ;  /* 0x00009d000e137a11 */ /* 0x000fe200000f0c13 */
[----:B------:R-:W-:-:S04]  /*85a0*/  IMAD.MOV.U32 R14, RZ, RZ, R12 ;  /* 0x000000ffff0e7224 */ /* 0x000fc800078e000c */
[----:B------:R-:W-:Y:S01]  /*85b0*/  IMAD.WIDE.U32 R12, R9, c[0x0][0x290], R14 ;  /* 0x0000a400090c7a25 */ /* 0x000fe200078e000e */
[----:B------:R1:W3:Y:S04]  /*85c0*/  SHFL.IDX PT, R21, R19, RZ, 0x1c1f ;  /* 0x001c1fff13157589 */ /* 0x0002e800000e0000 */
[----:B------:R-:W-:Y:S02]  /*85d0*/  IADD3 R18, R13, R10, RZ ;  /* 0x0000000a0d127210 */ /* 0x000fe40007ffe0ff */
[----:B------:R-:W-:-:S04]  /*85e0*/  LEA R10, P0, R12, c[0x0][0x288], 0x1 ;  /* 0x0000a2000c0a7a11 */ /* 0x000fc800078008ff */
[----:B------:R-:W-:Y:S01]  /*85f0*/  LEA.HI.X R18, R12, c[0x0][0x28c], R18, 0x1, P0 ;  /* 0x0000a3000c127a11 */ /* 0x000fe200000f0c12 */
[----:B------:R1:W4:Y:S01]  /*8600*/  SHFL.IDX PT, R14, R10, RZ, 0x1c1f ;  /* 0x001c1fff0a0e7589 */ /* 0x00032200000e0000 */
[----:B------:R-:W-:Y:S02]  /*8610*/  ISETP.GE.AND P0, PT, R8, UR19, PT ;  /* 0x0000001308007c0c */ /* 0x000fe4000bf06270 */
[----:B------:R-:W-:Y:S01]  /*8620*/  LEA.HI R12, R88, R89, RZ, 0x2 ;  /* 0x00000059580c7211 */ /* 0x000fe200078f10ff */
[----:B------:R1:W1:Y:S03]  /*8630*/  SHFL.IDX PT, R15, R18, RZ, 0x1c1f ;  /* 0x001c1fff120f7589 */ /* 0x00026600000e0000 */
[----:B------:R-:W-:-:S05]  /*8640*/  LOP3.LUT R12, R12, 0xfffffffc, RZ, 0xc0, !PT ;  /* 0xfffffffc0c0c7812 */ /* 0x000fca00078ec0ff */
[----:B------:R-:W-:-:S05]  /*8650*/  IMAD.IADD R13, R89, 0x1, -R12 ;  /* 0x00000001590d7824 */ /* 0x000fca00078e0a0c */
[----:B------:R-:W-:Y:S01]  /*8660*/  SHF.L.U32 R13, R13, 0x2, RZ ;  /* 0x000000020d0d7819 */ /* 0x000fe200000006ff */
[----:B------:R-:W-:Y:S05]  /*8670*/  @P0 BRA `(.L_x_1629) ;  /* 0x000003e000000947 */ /* 0x000fea0003800000 */
[C---:B--23--:R-:W-:Y:S01]  /*8680*/  ISETP.GE.AND P0, PT, R13.reuse, c[0x0][0x27c], PT ;  /* 0x00009f000d007a0c */ /* 0x04cfe20003f06270 */
[----:B------:R-:W-:Y:S01]  /*8690*/  CS2R R102, SRZ ;  /* 0x0000000000667805 */ /* 0x000fe2000001ff00 */
[----:B------:R-:W-:Y:S01]  /*86a0*/  CS2R R106, SRZ ;  /* 0x00000000006a7805 */ /* 0x000fe2000001ff00 */
[----:B------:R-:W-:-:S10]  /*86b0*/  IADD3 R9, R13, 0x10, RZ ;  /* 0x000000100d097810 */ /* 0x000fd40007ffe0ff */
[----:B------:R-:W-:-:S04]  /*86c0*/  @!P0 IMAD.WIDE R28, R13, 0x2, R20 ;  /* 0x000000020d1c8825 */ /* 0x000fc800078e0214 */
[----:B-1--4-:R-:W-:Y:S01]  /*86d0*/  @!P0 IMAD.WIDE R22, R13, 0x2, R14 ;  /* 0x000000020d168825 */ /* 0x012fe200078e020e */
[----:B------:R1:W5:Y:S04]  /*86e0*/  @!P0 LD.E.64 R102, [R28.64] ;  /* 0x0000000a1c668980 */ /* 0x000368000c101b00 */
[----:B------:R2:W5:Y:S01]  /*86f0*/  @!P0 LD.E.64 R106, [R22.64] ;  /* 0x0000000a166a8980 */ /* 0x000562000c101b00 */
[----:B------:R-:W-:Y:S01]  /*8700*/  ISETP.GE.AND P0, PT, R9, c[0x0][0x27c], PT ;  /* 0x00009f0009007a0c */ /* 0x000fe20003f06270 */
[----:B------:R-:W-:Y:S01]  /*8710*/  CS2R R120, SRZ ;  /* 0x0000000000787805 */ /* 0x000fe2000001ff00 */
[----:B------:R-:W-:-:S11]  /*8720*/  CS2R R118, SRZ ;  /* 0x0000000000767805 */ /* 0x000fd6000001ff00 */
[----:B------:R-:W-:-:S04]  /*8730*/  @!P0 SHF.R.S32.HI R12, RZ, 0x1f, R9 ;  /* 0x0000001fff0c8819 */ /* 0x000fc80000011409 */
[----:B------:R-:W-:-:S04]  /*8740*/  @!P0 LEA.HI R9, R12, R9, RZ, 0x2 ;  /* 0x000000090c098211 */ /* 0x000fc800078f10ff */
[----:B------:R-:W-:-:S05]  /*8750*/  @!P0 LOP3.LUT R9, R9, 0xfffffffc, RZ, 0xc0, !PT ;  /* 0xfffffffc09098812 */ /* 0x000fca00078ec0ff */
[----:B------:R-:W-:-:S04]  /*8760*/  @!P0 IMAD.WIDE R30, R9, 0x2, R20 ;  /* 0x00000002091e8825 */ /* 0x000fc800078e0214 */
[----:B------:R-:W-:Y:S01]  /*8770*/  @!P0 IMAD.WIDE R32, R9, 0x2, R14 ;  /* 0x0000000209208825 */ /* 0x000fe200078e020e */
[----:B------:R-:W-:Y:S01]  /*8780*/  IADD3 R9, R13, 0x20, RZ ;  /* 0x000000200d097810 */ /* 0x000fe20007ffe0ff */
        /* <DEDUP_REMOVED lines=8> */
[----:B--2---:R-:W-:-:S04]  /*8810*/  @!P0 IMAD.WIDE R22, R9, 0x2, R20 ;  /* 0x0000000209168825 */ /* 0x004fc800078e0214 */
[----:B-1----:R-:W-:Y:S01]  /*8820*/  @!P0 IMAD.WIDE R28, R9, 0x2, R14 ;  /* 0x00000002091c8825 */ /* 0x002fe200078e020e */
        /* <DEDUP_REMOVED lines=9> */
[----:B---3--:R-:W-:-:S04]  /*88c0*/  @!P0 IMAD.WIDE R30, R9, 0x2, R20 ;  /* 0x00000002091e8825 */ /* 0x008fc800078e0214 */
[----:B----4-:R-:W-:Y:S01]  /*88d0*/  @!P0 IMAD.WIDE R32, R9, 0x2, R14 ;  /* 0x0000000209208825 */ /* 0x010fe200078e020e */
        /* <DEDUP_REMOVED lines=9> */
[----:B-1----:R-:W-:-:S04]  /*8970*/  @!P0 IMAD.WIDE R22, R9, 0x2, R20 ;  /* 0x0000000209168825 */ /* 0x002fc800078e0214 */
[----:B--2---:R-:W-:Y:S01]  /*8980*/  @!P0 IMAD.WIDE R28, R9, 0x2, R14 ;  /* 0x00000002091c8825 */ /* 0x004fe200078e020e */
        /* <DEDUP_REMOVED lines=11> */
[----:B------:R3:W5:Y:S04]  /*8a40*/  @!P0 LD.E.64 R86, [R20.64] ;  /* 0x0000000a14568980 */ /* 0x000768000c101b00 */
[----:B------:R3:W5:Y:S02]  /*8a50*/  @!P0 LD.E.64 R84, [R14.64] ;  /* 0x0000000a0e548980 */ /* 0x000764000c101b00 */
.L_x_1629:
[----:B--23--:R-:W-:Y:S05]  /*8a60*/  BSYNC B0 ;  /* 0x0000000000007941 */ /* 0x00cfea0003800000 */
.L_x_1628:
[----:B-----5:R-:W-:Y:S01]  /*8a70*/  IMAD.MOV.U32 R9, RZ, RZ, R87 ;  /* 0x000000ffff097224 */ /* 0x020fe200078e0057 */
[----:B------:R-:W-:Y:S01]  /*8a80*/  IADD3 R8, R8, 0x40, RZ ;  /* 0x0000004008087810 */ /* 0x000fe20007ffe0ff */
[----:B------:R-:W-:Y:S01]  /*8a90*/  IMAD.MOV.U32 R12, RZ, RZ, R97 ;  /* 0x000000ffff0c7224 */ /* 0x000fe200078e0061 */
[----:B------:R2:W3:Y:S01]  /*8aa0*/  SHFL.IDX PT, R17, R19, 0x1, 0x1c1f ;  /* 0x003c1f0013117f89 */ /* 0x0004e200000e0000 */
[----:B------:R-:W-:Y:S01]  /*8ab0*/  IMAD.MOV.U32 R11, RZ, RZ, R86 ;  /* 0x000000ffff0b7224 */ /* 0x000fe200078e0056 */
[----:B------:R-:W-:Y:S01]  /*8ac0*/  PRMT R53, R9, 0x7610, R53 ;  /* 0x0000761009357816 */ /* 0x000fe20000000035 */
[----:B------:R-:W-:Y:S01]  /*8ad0*/  IMAD.MOV.U32 R9, RZ, RZ, R111 ;  /* 0x000000ffff097224 */ /* 0x000fe200078e006f */
[----:B------:R-:W-:Y:S01]  /*8ae0*/  PRMT R61, R12, 0x7610, R61 ;  /* 0x000076100c3d7816 */ /* 0x000fe2000000003d */
[----:B----4-:R-:W-:Y:S01]  /*8af0*/  IMAD.MOV.U32 R14, RZ, RZ, R96 ;  /* 0x000000ffff0e7224 */ /* 0x010fe200078e0060 */
        /* <DEDUP_REMOVED lines=33> */
[----:B-1----:R-:W-:Y:S01]  /*8d10*/  IMAD.MOV.U32 R15, RZ, RZ, R118 ;  /* 0x000000ffff0f7224 */ /* 0x002fe200078e0076 */
[----:B------:R-:W-:Y:S01]  /*8d20*/  PRMT R80, R9, 0x7610, R80 ;  /* 0x0000761009507816 */ /* 0x000fe20000000050 */
[----:B------:R-:W-:Y:S01]  /*8d30*/  IMAD.MOV.U32 R12, RZ, RZ, R106 ;  /* 0x000000ffff0c7224 */ /* 0x000fe200078e006a */
[----:B------:R-:W-:Y:S01]  /*8d40*/  PRMT R69, R11, 0x7610, R69 ;  /* 0x000076100b457816 */ /* 0x000fe20000000045 */
[----:B------:R-:W-:Y:S01]  /*8d50*/  IMAD.MOV.U32 R9, RZ, RZ, R107 ;  /* 0x000000ffff097224 */ /* 0x000fe200078e006b */
[----:B------:R-:W1:Y:S01]  /*8d60*/  SHFL.IDX PT, R16, R16, 0x1, 0x1c1f ;  /* 0x003c1f0010107f89 */ /* 0x000e6200000e0000 */
[----:B------:R-:W-:Y:S01]  /*8d70*/  BSSY B0, `(.L_x_1630) ;  /* 0x0000051000007945 */ /* 0x000fe20003800000 */
[----:B------:R-:W-:Y:S01]  /*8d80*/  PRMT R90, R14, 0x7610, R90 ;  /* 0x000076100e5a7816 */ /* 0x000fe2000000005a */
[----:B------:R-:W-:Y:S01]  /*8d90*/  CS2R R50, SRZ ;  /* 0x0000000000327805 */ /* 0x000fe2000001ff00 */
[----:B------:R2:W4:Y:S01]  /*8da0*/  SHFL.IDX PT, R11, R18, 0x1, 0x1c1f ;  /* 0x003c1f00120b7f89 */ /* 0x00052200000e0000 */
        /* <DEDUP_REMOVED lines=18> */
[----:B------:R-:W-:-:S10]  /*8ed0*/  IADD3 R9, R13, 0x10, RZ ;  /* 0x000000100d097810 */ /* 0x000fd40007ffe0ff */
[----:B-1----:R-:W-:-:S04]  /*8ee0*/  @!P0 IMAD.WIDE R20, R13, 0x2, R16 ;  /* 0x000000020d148825 */ /* 0x002fc800078e0210 */
[----:B--2-4-:R-:W-:Y:S01]  /*8ef0*/  @!P0 IMAD.WIDE R18, R13, 0x2, R10 ;  /* 0x000000020d128825 */ /* 0x014fe200078e020a */
        /* <DEDUP_REMOVED lines=20> */
[----:B--2---:R-:W-:-:S04]  /*9040*/  @!P0 IMAD.WIDE R18, R8, 0x2, R16 ;  /* 0x0000000208128825 */ /* 0x004fc800078e0210 */
[----:B-1----:R-:W-:Y:S01]  /*9050*/  @!P0 IMAD.WIDE R20, R8, 0x2, R10 ;  /* 0x0000000208148825 */ /* 0x002fe200078e020a */
        /* <DEDUP_REMOVED lines=9> */
[----:B---3--:R-:W-:-:S04]  /*90f0*/  @!P0 IMAD.WIDE R22, R8, 0x2, R16 ;  /* 0x0000000208168825 */ /* 0x008fc800078e0210 */
[----:B----4-:R-:W-:Y:S01]  /*9100*/  @!P0 IMAD.WIDE R28, R8, 0x2, R10 ;  /* 0x00000002081c8825 */ /* 0x010fe200078e020a */
        /* <DEDUP_REMOVED lines=9> */
[----:B-1----:R-:W-:-:S04]  /*91a0*/  @!P0 IMAD.WIDE R18, R8, 0x2, R16 ;  /* 0x0000000208128825 */ /* 0x002fc800078e0210 */
[----:B--2---:R-:W-:Y:S01]  /*91b0*/  @!P0 IMAD.WIDE R20, R8, 0x2, R10 ;  /* 0x0000000208148825 */ /* 0x004fe200078e020a */
        /* <DEDUP_REMOVED lines=12> */
.L_x_1631:
[----:B---3--:R-:W-:Y:S05]  /*9280*/  BSYNC B0 ;  /* 0x0000000000007941 */ /* 0x008fea0003800000 */
.L_x_1630:
[----:B------:R-:W-:Y:S01]  /*9290*/  SHF.R.S32.HI R8, RZ, 0x1f, R25 ;  /* 0x0000001fff087819 */ /* 0x000fe20000011419 */
[----:B-1---5:R-:W-:Y:S01]  /*92a0*/  IMAD.MOV.U32 R10, RZ, RZ, R50 ;  /* 0x000000ffff0a7224 */ /* 0x022fe200078e0032 */
[----:B------:R-:W-:Y:S01]  /*92b0*/  UIADD3 UR4, -UR13, UR19, URZ ;  /* 0x000000130d047290 */ /* 0x000fe2000fffe13f */
[----:B----4-:R-:W-:Y:S01]  /*92c0*/  IMAD.MOV.U32 R11, RZ, RZ, R43 ;  /* 0x000000ffff0b7224 */ /* 0x010fe200078e002b */
[----:B------:R-:W-:Y:S01]  /*92d0*/  LEA.HI R8, R8, R25, RZ, 0x3 ;  /* 0x0000001908087211 */ /* 0x000fe200078f18ff */
[----:B------:R-:W-:-:S04]  /*92e0*/  DEPBAR.LE SB0, 0x3 ;  /* 0x000080c00000791a */ /* 0x000fc80000000000 */
[----:B------:R-:W-:Y:S01]  /*92f0*/  LOP3.LUT R8, R8, 0xfffffff8, RZ, 0xc0, !PT ;  /* 0xfffffff808087812 */ /* 0x000fe200078ec0ff */
[----:B------:R-:W-:Y:S01]  /*9300*/  UISETP.LT.AND UP0, UPT, UR4, 0x80, UPT ;  /* 0x000000800400788c */ /* 0x000fe2000bf01270 */
[----:B------:R-:W-:Y:S01]  /*9310*/  PRMT R22, R10, 0x7610, R22 ;  /* 0x000076100a167816 */ /* 0x000fe20000000016 */
[----:B------:R-:W-:Y:S01]  /*9320*/  IMAD.MOV.U32 R10, RZ, RZ, R66 ;  /* 0x000000ffff0a7224 */ /* 0x000fe200078e0042 */
[----:B------:R-:W-:Y:S01]  /*9330*/  PRMT R16, R11, 0x7610, R16 ;  /* 0x000076100b107816 */ /* 0x000fe20000000010 */
[----:B------:R-:W-:Y:S01]  /*9340*/  IMAD.IADD R8, R25, 0x1, -R8 ;  /* 0x0000000119087824 */ /* 0x000fe200078e0a08 */
[----:B------:R-:W-:Y:S01]  /*9350*/  USEL UR4, UR4, 0x80, UP0 ;  /* 0x0000008004047887 */ /* 0x000fe20008000000 */
[----:B------:R-:W-:Y:S01]  /*9360*/  IMAD.MOV.U32 R11, RZ, RZ, R59 ;  /* 0x000000ffff0b7224 */ /* 0x000fe200078e003b */
[----:B------:R-:W-:Y:S01]  /*9370*/  PRMT R34, R10, 0x7610, R34 ;  /* 0x000076100a227816 */ /* 0x000fe20000000022 */
[C---:B------:R-:W-:Y:S01]  /*9380*/  IMAD.SHL.U32 R9, R8.reuse, 0x40, RZ ;  /* 0x0000004008097824 */ /* 0x040fe200078e00ff */
[----:B------:R-:W-:Y:S01]  /*9390*/  BAR.SYNC.DEFER_BLOCKING 0x0 ;  /* 0x0000000000007b1d */ /* 0x000fe20000010000 */
[----:B------:R-:W-:Y:S01]  /*93a0*/  LOP3.LUT P0, RZ, R8, 0x4, RZ, 0xc0, !PT ;  /* 0x0000000408ff7812 */ /* 0x000fe2000780c0ff */
[----:B------:R-:W-:Y:S01]  /*93b0*/  IMAD.MOV.U32 R8, RZ, RZ, R42 ;  /* 0x000000ffff087224 */ /* 0x000fe200078e002a */
[----:B------:R-:W-:Y:S01]  /*93c0*/  PRMT R29, R11, 0x7610, R29 ;  /* 0x000076100b1d7816 */ /* 0x000fe2000000001d */
[----:B------:R-:W-:Y:S01]  /*93d0*/  IMAD.MOV.U32 R10, RZ, RZ, R78 ;  /* 0x000000ffff0a7224 */ /* 0x000fe200078e004e */
[----:B------:R-:W-:Y:S01]  /*93e0*/  LOP3.LUT R9, R9, 0x1c0, RZ, 0xc0, !PT ;  /* 0x000001c009097812 */ /* 0x000fe200078ec0ff */
[----:B------:R-:W-:Y:S01]  /*93f0*/  IMAD.MOV.U32 R11, RZ, RZ, R73 ;  /* 0x000000ffff0b7224 */ /* 0x000fe200078e0049 */
[----:B------:R-:W-:Y:S01]  /*9400*/  PRMT R17, R8, 0x7610, R17 ;  /* 0x0000761008117816 */ /* 0x000fe20000000011 */
[----:B------:R-:W-:Y:S01]  /*9410*/  IMAD.MOV.U32 R8, RZ, RZ, R58 ;  /* 0x000000ffff087224 */ /* 0x000fe200078e003a */
[----:B------:R-:W-:Y:S01]  /*9420*/  LOP3.LUT R68, R9, 0x18, R68, 0xf8, !PT ;  /* 0x0000001809447812 */ /* 0x000fe200078ef844 */
[----:B------:R-:W-:Y:S01]  /*9430*/  BSSY B1, `(.L_x_1632) ;  /* 0x000015c000017945 */ /* 0x000fe20003800000 */
[----:B------:R-:W-:-:S02]  /*9440*/  SHF.R.U32.HI R9, RZ, 0x3, R9 ;  /* 0x00000003ff097819 */ /* 0x000fc40000011609 */
[----:B------:R-:W-:Y:S01]  /*9450*/  PRMT R30, R8, 0x7610, R30 ;  /* 0x00007610081e7816 */ /* 0x000fe2000000001e */
[----:B------:R-:W-:Y:S01]  /*9460*/  IMAD.MOV.U32 R8, RZ, RZ, R72 ;  /* 0x000000ffff087224 */ /* 0x000fe200078e0048 */
[----:B--2---:R-:W-:Y:S01]  /*9470*/  LOP3.LUT R18, R68, R9, RZ, 0x3c, !PT ;  /* 0x0000000944127212 */ /* 0x004fe200078e3cff */
        /* <DEDUP_REMOVED lines=8> */
[----:B------:R-:W-:Y:S01]  /*9500*/  IMAD R18, R7, 0x200, R18 ;  /* 0x0000020007127824 */ /* 0x000fe200078e0212 */
[----:B------:R-:W-:Y:S01]  /*9510*/  PRMT R15, R8, 0x7610, R15 ;  /* 0x00007610080f7816 */ /* 0x000fe2000000000f */
[----:B------:R-:W-:Y:S01]  /*9520*/  IMAD.MOV.U32 R8, RZ, RZ, R56 ;  /* 0x000000ffff087224 */ /* 0x000fe200078e0038 */
[----:B------:R-:W-:Y:S01]  /*9530*/  PRMT R33, R9, 0x7610, R33 ;  /* 0x0000761009217816 */ /* 0x000fe20000000021 */
[----:B------:R-:W-:Y:S01]  /*9540*/  IMAD.MOV.U32 R9, RZ, RZ, R79 ;  /* 0x000000ffff097224 */ /* 0x000fe200078e004f */
[C---:B------:R-:W-:Y:S01]  /*9550*/  IADD3 R12, R18.reuse, 0x20, RZ ;  /* 0x00000020120c7810 */ /* 0x040fe20007ffe0ff */
[----:B------:R-:W-:Y:S01]  /*9560*/  IMAD.MOV.U32 R11, RZ, RZ, R41 ;  /* 0x000000ffff0b7224 */ /* 0x000fe200078e0029 */
[----:B------:R-:W-:-:S02]  /*9570*/  @P0 IADD3 R12, R18, -0x20, RZ ;  /* 0xffffffe0120c0810 */ /* 0x000fc40007ffe0ff */
[----:B------:R-:W-:Y:S01]  /*9580*/  PRMT R45, R9, 0x7610, R45 ;  /* 0x00007610092d7816 */ /* 0x000fe2000000002d */
[----:B------:R-:W-:Y:S01]  /*9590*/  IMAD.MOV.U32 R9, RZ, RZ, R49 ;  /* 0x000000ffff097224 */ /* 0x000fe200078e0031 */
[----:B------:R-:W-:Y:S02]  /*95a0*/  ISETP.GE.AND P0, PT, R25, UR4, PT ;  /* 0x0000000419007c0c */ /* 0x000fe4000bf06270 */
        /* <DEDUP_REMOVED lines=14> */
[----:B------:R-:W-:-:S02]  /*9690*/  PRMT R23, R11, 0x7610, R23 ;  /* 0x000076100b177816 */ /* 0x000fc40000000017 */
[----:B------:R-:W-:Y:S02]  /*96a0*/  PRMT R35, R10, 0x7610, R35 ;  /* 0x000076100a237816 */ /* 0x000fe40000000023 */
[----:B------:R-:W-:Y:S02]  /*96b0*/  PRMT R44, R9, 0x7610, R44 ;  /* 0x00007610092c7816 */ /* 0x000fe4000000002c */
        /* <DEDUP_REMOVED lines=8> */
[----:B------:R-:W-:Y:S02]  /*9740*/  SHF.R.U32.HI R68, RZ, 0x10, R103 ;  /* 0x00000010ff447819 */ /* 0x000fe40000011667 */
[----:B------:R-:W-:Y:S02]  /*9750*/  SHF.R.U32.HI R101, RZ, 0x10, R107 ;  /* 0x00000010ff657819 */ /* 0x000fe4000001166b */
[----:B------:R-:W-:Y:S02]  /*9760*/  SHF.R.U64 R105, R102, 0x10, R103 ;  /* 0x0000001066697819 */ /* 0x000fe40000001267 */
[----:B------:R-:W-:Y:S02]  /*9770*/  PRMT R99, R99, 0x5410, R68 ;  /* 0x0000541063637816 */ /* 0x000fe40000000044 */
[----:B------:R-:W-:Y:S02]  /*9780*/  PRMT R68, R14, 0x5432, R101 ;  /* 0x000054320e447816 */ /* 0x000fe40000000065 */
[----:B------:R-:W-:-:S02]  /*9790*/  SHF.R.U64 R103, R106, 0x10, R107 ;  /* 0x000000106a677819 */ /* 0x000fc4000000126b */
        /* <DEDUP_REMOVED lines=38> */
[----:B------:R1:W-:Y:S02]  /*9a00*/  STS.128 [R18], R8 ;  /* 0x0000000812007388 */ /* 0x0003e40000000c00 */
.L_x_1635:
[----:B------:R-:W-:Y:S05]  /*9a10*/  BSYNC B0 ;  /* 0x0000000000007941 */ /* 0x000fea0003800000 */
.L_x_1634:
        /* <DEDUP_REMOVED lines=49> */
[----:B------:R1:W-:Y:S02]  /*9d30*/  STS.128 [R12], R8 ;  /* 0x000000080c007388 */ /* 0x0003e40000000c00 */
.L_x_1637:
[----:B------:R-:W-:Y:S05]  /*9d40*/  BSYNC B0 ;  /* 0x0000000000007941 */ /* 0x000fea0003800000 */
.L_x_1636:
        /* <DEDUP_REMOVED lines=50> */
.L_x_1639:
[----:B------:R-:W-:Y:S05]  /*a070*/  BSYNC B0 ;  /* 0x0000000000007941 */ /* 0x000fea0003800000 */
.L_x_1638:
        /* <DEDUP_REMOVED lines=50> */
.L_x_1641:
[----:B------:R-:W-:Y:S05]  /*a3a0*/  BSYNC B0 ;  /* 0x0000000000007941 */ /* 0x000fea0003800000 */
.L_x_1640:
        /* <DEDUP_REMOVED lines=50> */
.L_x_1643:
[----:B------:R-:W-:Y:S05]  /*a6d0*/  BSYNC B0 ;  /* 0x0000000000007941 */ /* 0x000fea0003800000 */
.L_x_1642:
        /* <DEDUP_REMOVED lines=49> */
.L_x_1633:
[----:B------:R-:W-:Y:S05]  /*a9f0*/  BSYNC B1 ;  /* 0x0000000000017941 */ /* 0x000fea0003800000 */
.L_x_1632:
[----:B------:R-:W-:-:S04]  /*aa00*/  IADD3 R25, R25, 0x40, RZ ;  /* 0x0000004019197810 */ /* 0x000fc80007ffe0ff */
[----:B------:R-:W-:-:S13]  /*aa10*/  ISETP.GE.AND P0, PT, R25, UR4, PT ;  /* 0x0000000419007c0c */ /* 0x000fda000bf06270 */
[----:B------:R-:W-:Y:S05]  /*aa20*/  @P0 BRA `(.L_x_1644) ;  /* 0x00004f7000000947 */ /* 0x000fea0003800000 */
[----:B------:R-:W-:Y:S01]  /*aa30*/  ISETP.GE.AND P0, PT, R13, c[0x0][0x27c], PT ;  /* 0x00009f000d007a0c */ /* 0x000fe20003f06270 */
[----:B------:R-:W-:-:S12]  /*aa40*/  BSSY B0, `(.L_x_1645) ;  /* 0x0000030000007945 */ /* 0x000fd80003800000 */
        /* <DEDUP_REMOVED lines=11> */
[----:B------:R-:W-:Y:S02]  /*ab00*/  LOP3.LUT R60, R45, 0xffff0000, RZ, 0xc0, !PT ;  /* 0xffff00002d3c7812 */ /* 0x000fe400078ec0ff */
[C---:B-1----:R-:W-:Y:S01]  /*ab10*/  LOP3.LUT R25, R10.reuse, 0xffff0000, RZ, 0xc0, !PT ;  /* 0xffff00000a197812 */ /* 0x042fe200078ec0ff */
[----:B------:R-:W-:Y:S01]  /*ab20*/  IMAD.U32 R47, R10, 0x10000, RZ ;  /* 0x000100000a2f7824 */ /* 0x000fe200078e00ff */
[C---:B------:R-:W-:Y:S01]  /*ab30*/  SHF.L.U32 R55, R8.reuse, 0x10, RZ ;  /* 0x0000001008377819 */ /* 0x040fe200000006ff */
[----:B------:R-:W-:Y:S01]  /*ab40*/  IMAD.U32 R10, R11, 0x10000, RZ ;  /* 0x000100000b0a7824 */ /* 0x000fe200078e00ff */
[----:B------:R-:W-:Y:S01]  /*ab50*/  LOP3.LUT R54, R8, 0xffff0000, RZ, 0xc0, !PT ;  /* 0xffff000008367812 */ /* 0x000fe200078ec0ff */
[----:B------:R-:W-:Y:S01]  /*ab60*/  IMAD.U32 R8, R39, 0x10000, RZ ;  /* 0x0001000027087824 */ /* 0x000fe200078e00ff */
[----:B------:R-:W-:-:S02]  /*ab70*/  LOP3.LUT R11, R11, 0xffff0000, RZ, 0xc0, !PT ;  /* 0xffff00000b0b7812 */ /* 0x000fc400078ec0ff */
[----:B------:R-:W-:Y:S01]  /*ab80*/  LOP3.LUT R39, R39, 0xffff0000, RZ, 0xc0, !PT ;  /* 0xffff000027277812 */ /* 0x000fe200078ec0ff */
[----:B------:R-:W-:Y:S01]  /*ab90*/  FMUL.FTZ R45, R25, R8 ;  /* 0x00000008192d7220 */ /* 0x000fe20000410000 */
[----:B------:R-:W-:Y:S01]  /*aba0*/  SHF.L.U32 R53, R9, 0x10, RZ ;  /* 0x0000001009357819 */ /* 0x000fe200000006ff */
        /* <DEDUP_REMOVED lines=16> */
[C---:B------:R-:W-:Y:S01]  /*acb0*/  FFMA.FTZ R47, R55.reuse, R47, -R10 ;  /* 0x0000002f372f7223 */ /* 0x040fe2000001080a */
[----:B------:R-:W-:Y:S01]  /*acc0*/  F2FP.BF16.PACK_AB R10, R8, R45 ;  /* 0x0000002d080a723e */ /* 0x000fe200000010ff */
[----:B------:R-:W-:-:S02]  /*acd0*/  FFMA.FTZ R54, R55, R25, R54 ;  /* 0x0000001937367223 */ /* 0x000fc40000010036 */
[C---:B------:R-:W-:Y:S01]  /*ace0*/  FFMA.FTZ R46, R53.reuse, R46, -R11 ;  /* 0x0000002e352e7223 */ /* 0x040fe2000001080b */
[----:B------:R-:W-:Y:S01]  /*acf0*/  F2FP.BF16.PACK_AB R11, R52, R9 ;  /* 0x00000009340b723e */ /* 0x000fe200000010ff */
[----:B------:R-:W-:Y:S01]  /*ad00*/  FFMA.FTZ R61, R53, R44, R61 ;  /* 0x0000002c353d7223 */ /* 0x000fe2000001003d */
[----:B------:R-:W-:-:S04]  /*ad10*/  F2FP.BF16.PACK_AB R8, R54, R47 ;  /* 0x0000002f3608723e */ /* 0x000fc800000010ff */
[----:B------:R-:W-:-:S05]  /*ad20*/  F2FP.BF16.PACK_AB R9, R61, R46 ;  /* 0x0000002e3d09723e */ /* 0x000fca00000010ff */
[----:B------:R1:W-:Y:S02]  /*ad30*/  STS.128 [R18+0x2000], R8 ;  /* 0x0020000812007388 */ /* 0x0003e40000000c00 */
.L_x_1646:
[----:B------:R-:W-:Y:S05]  /*ad40*/  BSYNC B0 ;  /* 0x0000000000007941 */ /* 0x000fea0003800000 */
.L_x_1645:
        /* <DEDUP_REMOVED lines=50> */
.L_x_1648:
[----:B------:R-:W-:Y:S05]  /*b070*/  BSYNC B0 ;  /* 0x0000000000007941 */ /* 0x000fea0003800000 */
.L_x_1647:
        /* <DEDUP_REMOVED lines=50> */
.L_x_1650:
[----:B------:R-:W-:Y:S05]  /*b3a0*/  BSYNC B0 ;  /* 0x0000000000007941 */ /* 0x000fea0003800000 */
.L_x_1649:
        /* <DEDUP_REMOVED lines=50> */
.L_x_1652:
[----:B------:R-:W-:Y:S05]  /*b6d0*/  BSYNC B0 ;  /* 0x0000000000007941 */ /* 0x000fea0003800000 */
.L_x_1651:
        /* <DEDUP_REMOVED lines=50> */
.L_x_1654:
[----:B------:R-:W-:Y:S05]  /*ba00*/  BSYNC B0 ;  /* 0x0000000000007941 */ /* 0x000fea0003800000 */
.L_x_1653:
        /* <DEDUP_REMOVED lines=36> */
[-C--:B------:R-:W-:Y:S02]  /*bc50*/  FMUL.FTZ R10, R21, R8.reuse ;  /* 0x00000008150a7220 */ /* 0x080fe40000410000 */
[----:B------:R-:W-:Y:S02]  /*bc60*/  FMUL.FTZ R18, R25, R15 ;  /* 0x0000000f19127220 */ /* 0x000fe40000410000 */
        /* <DEDUP_REMOVED lines=10> */
[----:B------:R1:W-:Y:S01]  /*bd10*/  STS.128 [R12+0xa000], R8 ;  /* 0x00a000080c007388 */ /* 0x0003e20000000c00 */
[----:B------:R-:W-:Y:S05]  /*bd20*/  BRA `(.L_x_1644) ;  /* 0x00003c7000007947 */ /* 0x000fea0003800000 */
.L_x_1627:
[----:B------:R-:W-:Y:S01]  /*bd30*/  PLOP3.LUT P0, PT, PT, PT, UP2, 0x80, 0x0 ;  /* 0x000000000000781c */ /* 0x000fe20003f0f028 */
[----:B------:R-:W-:Y:S01]  /*bd40*/  IMAD.U32 R12, RZ, RZ, UR20 ;  /* 0x00000014ff0c7e24 */ /* 0x000fe2000f8e00ff */
[----:B------:R-:W-:Y:S01]  /*bd50*/  MOV R13, UR21 ;  /* 0x00000015000d7c02 */ /* 0x000fe20008000f00 */
[----:B------:R-:W-:Y:S01]  /*bd60*/  IMAD.U32 R15, RZ, RZ, UR7 ;  /* 0x00000007ff0f7e24 */ /* 0x000fe2000f8e00ff */
[----:B------:R-:W-:Y:S01]  /*bd70*/  BSSY B0, `(.L_x_1655) ;  /* 0x000004c000007945 */ /* 0x000fe20003800000 */
[----:B------:R-:W-:Y:S01]  /*bd80*/  IMAD.MOV.U32 R14, RZ, RZ, R12 ;  /* 0x000000ffff0e7224 */ /* 0x000fe200078e000c */
[----:B------:R-:W-:Y:S01]  /*bd90*/  CS2R R22, SRZ ;  /* 0x0000000000167805 */ /* 0x000fe2000001ff00 */
[----:B------:R-:W-:Y:S01]  /*bda0*/  IMAD.U32 R17, RZ, RZ, UR5 ;  /* 0x00000005ff117e24 */ /* 0x000fe2000f8e00ff */
        /* <DEDUP_REMOVED lines=20> */
[C---:B------:R-:W-:Y:S02]  /*bef0*/  IMAD R18, R9.reuse, c[0x0][0x284], R18 ;  /* 0x0000a10009127a24 */ /* 0x040fe400078e0212 */
[----:B------:R-:W-:Y:S01]  /*bf00*/  IMAD R10, R9, c[0x0][0x294], R10 ;  /* 0x0000a500090a7a24 */ /* 0x000fe200078e020a */
[----:B------:R1:W2:Y:S02]  /*bf10*/  SHFL.IDX PT, R28, R12, RZ, 0x1c1f ;  /* 0x001c1fff0c1c7589 */ /* 0x0002a400000e0000 */
[----:B------:R-:W-:Y:S01]  /*bf20*/  IADD3 R18, R15, R18, RZ ;  /* 0x000000120f127210 */ /* 0x000fe20007ffe0ff */
[----:B------:R-:W-:-:S03]  /*bf30*/  IMAD.U32 R15, RZ, RZ, UR23 ;  /* 0x00000017ff0f7e24 */ /* 0x000fc6000f8e00ff */
[----:B------:R-:W-:Y:S02]  /*bf40*/  LEA.HI.X R18, R14, c[0x0][0x274], R18, 0x1, P0 ;  /* 0x00009d000e127a11 */ /* 0x000fe400000f0c12 */
[----:B------:R-:W-:-:S03]  /*bf50*/  MOV R14, UR22 ;  /* 0x00000016000e7c02 */ /* 0x000fc60008000f00 */
[----:B------:R1:W3:Y:S01]  /*bf60*/  SHFL.IDX PT, R29, R18, RZ, 0x1c1f ;  /* 0x001c1fff121d7589 */ /* 0x0002e200000e0000 */
[----:B------:R-:W-:-:S05]  /*bf70*/  MOV R16, R14 ;  /* 0x0000000e00107202 */ /* 0x000fca0000000f00 */
[----:B------:R-:W-:-:S04]  /*bf80*/  IMAD.WIDE.U32 R14, R9, c[0x0][0x290], R16 ;  /* 0x0000a400090e7a25 */ /* 0x000fc800078e0010 */
[----:B------:R-:W-:Y:S01]  /*bf90*/  IMAD.IADD R17, R15, 0x1, R10 ;  /* 0x000000010f117824 */ /* 0x000fe200078e020a */
[----:B------:R-:W-:-:S04]  /*bfa0*/  LEA R10, P0, R14, c[0x0][0x288], 0x1 ;  /* 0x0000a2000e0a7a11 */ /* 0x000fc800078008ff */
[----:B------:R-:W-:Y:S01]  /*bfb0*/  LEA.HI.X R17, R14, c[0x0][0x28c], R17, 0x1, P0 ;  /* 0x0000a3000e117a11 */ /* 0x000fe200000f0c11 */
[----:B------:R1:W4:Y:S01]  /*bfc0*/  SHFL.IDX PT, R20, R10, RZ, 0x1c1f ;  /* 0x001c1fff0a147589 */ /* 0x00032200000e0000 */
[----:B------:R-:W-:-:S03]  /*bfd0*/  ISETP.GE.AND P0, PT, R8, UR19, PT ;  /* 0x0000001308007c0c */ /* 0x000fc6000bf06270 */
[----:B------:R1:W1:Y:S10]  /*bfe0*/  SHFL.IDX PT, R21, R17, RZ, 0x1c1f ;  /* 0x001c1fff11157589 */ /* 0x00027400000e0000 */
[----:B------:R-:W-:Y:S05]  /*bff0*/  @P0 BRA `(.L_x_1656) ;  /* 0x0000023000000947 */ /* 0x000fea0003800000 */
[C---:B--23--:R-:W-:Y:S01]  /*c000*/  ISETP.GE.AND P0, PT, R68.reuse, c[0x0][0x27c], PT ;  /* 0x00009f0044007a0c */ /* 0x04cfe20003f06270 */
[----:B------:R-:W-:Y:S01]  /*c010*/  CS2R R78, SRZ ;  /* 0x00000000004e7805 */ /* 0x000fe2000001ff00 */
[----:B------:R-:W-:Y:S01]  /*c020*/  CS2R R76, SRZ ;  /* 0x00000000004c7805 */ /* 0x000fe2000001ff00 */
[----:B------:R-:W-:Y:S01]  /*c030*/  CS2R R74, SRZ ;  /* 0x00000000004a7805 */ /* 0x000fe2000001ff00 */
[----:B------:R-:W-:Y:S01]  /*c040*/  CS2R R72, SRZ ;  /* 0x0000000000487805 */ /* 0x000fe2000001ff00 */
[----:B------:R-:W-:-:S08]  /*c050*/  IADD3 R14, R68, 0x20, RZ ;  /* 0x00000020440e7810 */ /* 0x000fd00007ffe0ff */
[----:B------:R-:W-:-:S04]  /*c060*/  @!P0 IMAD.WIDE R30, R68, 0x2, R28 ;  /* 0x00000002441e8825 */ /* 0x000fc800078e021c */
[----:B-1--4-:R-:W-:Y:S01]  /*c070*/  @!P0 IMAD.WIDE R32, R68, 0x2, R20 ;  /* 0x0000000244208825 */ /* 0x012fe200078e0214 */
[----:B------:R1:W5:Y:S04]  /*c080*/  @!P0 LD.E.128 R76, [R30.64] ;  /* 0x0000000a1e4c8980 */ /* 0x000368000c101d00 */
[----:B------:R2:W5:Y:S01]  /*c090*/  @!P0 LD.E.128 R72, [R32.64] ;  /* 0x0000000a20488980 */ /* 0x000562000c101d00 */
[----:B------:R-:W-:Y:S01]  /*c0a0*/  ISETP.GE.AND P0, PT, R14, c[0x0][0x27c], PT ;  /* 0x00009f000e007a0c */ /* 0x000fe20003f06270 */
[----:B------:R-:W-:Y:S01]  /*c0b0*/  CS2R R58, SRZ ;  /* 0x00000000003a7805 */ /* 0x000fe2000001ff00 */
[----:B------:R-:W-:Y:S01]  /*c0c0*/  CS2R R56, SRZ ;  /* 0x0000000000387805 */ /* 0x000fe2000001ff00 */
[----:B------:R-:W-:Y:S01]  /*c0d0*/  CS2R R54, SRZ ;  /* 0x0000000000367805 */ /* 0x000fe2000001ff00 */
[----:B------:R-:W-:-:S09]  /*c0e0*/  CS2R R52, SRZ ;  /* 0x0000000000347805 */ /* 0x000fd2000001ff00 */
[----:B------:R-:W-:-:S04]  /*c0f0*/  @!P0 SHF.R.S32.HI R9, RZ, 0x1f, R14 ;  /* 0x0000001fff098819 */ /* 0x000fc8000001140e */
[----:B------:R-:W-:-:S04]  /*c100*/  @!P0 LEA.HI R9, R9, R14, RZ, 0x3 ;  /* 0x0000000e09098211 */ /* 0x000fc800078f18ff */
[----:B------:R-:W-:Y:S02]  /*c110*/  @!P0 LOP3.LUT R9, R9, 0xfffffff8, RZ, 0xc0, !PT ;  /* 0xfffffff809098812 */ /* 0x000fe400078ec0ff */
[----:B------:R-:W-:-:S03]  /*c120*/  IADD3 R14, R68, 0x40, RZ ;  /* 0x00000040440e7810 */ /* 0x000fc60007ffe0ff */
[----:B-1----:R-:W-:-:S04]  /*c130*/  @!P0 IMAD.WIDE R30, R9, 0x2, R28 ;  /* 0x00000002091e8825 */ /* 0x002fc800078e021c */
[----:B--2---:R-:W-:Y:S01]  /*c140*/  @!P0 IMAD.WIDE R32, R9, 0x2, R20 ;  /* 0x0000000209208825 */ /* 0x004fe200078e0214 */
        /* <DEDUP_REMOVED lines=9> */
[----:B------:R-:W-:-:S05]  /*c1e0*/  @!P0 LOP3.LUT R9, R9, 0xfffffff8, RZ, 0xc0, !PT ;  /* 0xfffffff809098812 */ /* 0x000fca00078ec0ff */
[----:B------:R-:W-:-:S04]  /*c1f0*/  @!P0 IMAD.WIDE R28, R9, 0x2, R28 ;  /* 0x00000002091c8825 */ /* 0x000fc800078e021c */
[----:B------:R-:W-:Y:S01]  /*c200*/  @!P0 IMAD.WIDE R20, R9, 0x2, R20 ;  /* 0x0000000209148825 */ /* 0x000fe200078e0214 */
[----:B------:R1:W5:Y:S04]  /*c210*/  @!P0 LD.E.128 R48, [R28.64] ;  /* 0x0000000a1c308980 */ /* 0x000368000c101d00 */
[----:B------:R1:W5:Y:S02]  /*c220*/  @!P0 LD.E.128 R44, [R20.64] ;  /* 0x0000000a142c8980 */ /* 0x000364000c101d00 */
.L_x_1656:
[----:B--23--:R-:W-:Y:S05]  /*c230*/  BSYNC B0 ;  /* 0x0000000000007941 */ /* 0x00cfea0003800000 */
.L_x_1655:
[----:B-----5:R-:W-:Y:S01]  /*c240*/  IMAD.MOV.U32 R9, RZ, RZ, R51 ;  /* 0x000000ffff097224 */ /* 0x020fe200078e0033 */
[----:B------:R-:W-:Y:S01]  /*c250*/  IADD3 R8, R8, 0x40, RZ ;  /* 0x0000004008087810 */ /* 0x000fe20007ffe0ff */
[----:B------:R-:W-:Y:S01]  /*c260*/  IMAD.MOV.U32 R14, RZ, RZ, R48 ;  /* 0x000000ffff0e7224 */ /* 0x000fe200078e0030 */
[----:B-1----:R-:W1:Y:S01]  /*c270*/  SHFL.IDX PT, R12, R12, 0x1, 0x1c1f ;  /* 0x003c1f000c0c7f89 */ /* 0x002e6200000e0000 */
        /* <DEDUP_REMOVED lines=43> */
[----:B------:R2:W3:Y:S01]  /*c530*/  SHFL.IDX PT, R13, R18, 0x1, 0x1c1f ;  /* 0x003c1f00120d7f89 */ /* 0x0004e200000e0000 */
[----:B------:R-:W-:Y:S01]  /*c540*/  BSSY B0, `(.L_x_1657) ;  /* 0x0000036000007945 */ /* 0x000fe20003800000 */
[----:B------:R-:W-:Y:S01]  /*c550*/  PRMT R117, R16, 0x7610, R117 ;  /* 0x0000761010757816 */ /* 0x000fe20000000075 */
[----:B----4-:R-:W-:Y:S01]  /*c560*/  CS2R R20, SRZ ;  /* 0x0000000000147805 */ /* 0x010fe2000001ff00 */
[----:B------:R4:W1:Y:S01]  /*c570*/  SHFL.IDX PT, R11, R17, 0x1, 0x1c1f ;  /* 0x003c1f00110b7f89 */ /* 0x00086200000e0000 */
        /* <DEDUP_REMOVED lines=12> */
[----:B--2---:R-:W-:Y:S01]  /*c640*/  CS2R R18, SRZ ;  /* 0x0000000000127805 */ /* 0x004fe2000001ff00 */
[----:B----4-:R-:W-:Y:S01]  /*c650*/  CS2R R16, SRZ ;  /* 0x0000000000107805 */ /* 0x010fe2000001ff00 */
[----:B------:R-:W-:Y:S05]  /*c660*/  @P0 BRA `(.L_x_1658) ;  /* 0x0000023000000947 */ /* 0x000fea0003800000 */
[C---:B---3--:R-:W-:Y:S01]  /*c670*/  ISETP.GE.AND P0, PT, R68.reuse, c[0x0][0x27c], PT ;  /* 0x00009f0044007a0c */ /* 0x048fe20003f06270 */
[----:B------:R-:W-:Y:S01]  /*c680*/  CS2R R42, SRZ ;  /* 0x00000000002a7805 */ /* 0x000fe2000001ff00 */
[----:B------:R-:W-:Y:S01]  /*c690*/  CS2R R40, SRZ ;  /* 0x0000000000287805 */ /* 0x000fe2000001ff00 */
[----:B------:R-:W-:Y:S01]  /*c6a0*/  CS2R R38, SRZ ;  /* 0x0000000000267805 */ /* 0x000fe2000001ff00 */
[----:B------:R-:W-:Y:S01]  /*c6b0*/  CS2R R36, SRZ ;  /* 0x0000000000247805 */ /* 0x000fe2000001ff00 */
[----:B------:R-:W-:-:S08]  /*c6c0*/  IADD3 R9, R68, 0x20, RZ ;  /* 0x0000002044097810 */ /* 0x000fd00007ffe0ff */
[----:B-1----:R-:W-:-:S04]  /*c6d0*/  @!P0 IMAD.WIDE R14, R68, 0x2, R12 ;  /* 0x00000002440e8825 */ /* 0x002fc800078e020c */
[----:B------:R-:W-:Y:S01]  /*c6e0*/  @!P0 IMAD.WIDE R16, R68, 0x2, R10 ;  /* 0x0000000244108825 */ /* 0x000fe200078e020a */
        /* <DEDUP_REMOVED lines=21> */
[----:B------:R-:W-:Y:S01]  /*c840*/  @!P0 LOP3.LUT R8, R8, 0xfffffff8, RZ, 0xc0, !PT ;  /* 0xfffffff808088812 */ /* 0x000fe200078ec0ff */
[----:B--2---:R-:W-:-:S04]  /*c850*/  CS2R R16, SRZ ;  /* 0x0000000000107805 */ /* 0x004fc8000001ff00 */
[----:B------:R-:W-:-:S04]  /*c860*/  @!P0 IMAD.WIDE R12, R8, 0x2, R12 ;  /* 0x00000002080c8825 */ /* 0x000fc800078e020c */
[----:B------:R-:W-:Y:S01]  /*c870*/  @!P0 IMAD.WIDE R8, R8, 0x2, R10 ;  /* 0x0000000208088825 */ /* 0x000fe200078e020a */
[----:B------:R1:W5:Y:S04]  /*c880*/  @!P0 LD.E.128 R20, [R12.64] ;  /* 0x0000000a0c148980 */ /* 0x000368000c101d00 */
[----:B------:R1:W5:Y:S02]  /*c890*/  @!P0 LD.E.128 R16, [R8.64] ;  /* 0x0000000a08108980 */ /* 0x000364000c101d00 */
.L_x_1658:
[----:B---3--:R-:W-:Y:S05]  /*c8a0*/  BSYNC B0 ;  /* 0x0000000000007941 */ /* 0x008fea0003800000 */
.L_x_1657:
[----:B-1---5:R-:W-:Y:S01]  /*c8b0*/  IMAD.MOV.U32 R11, RZ, RZ, R22 ;  /* 0x000000ffff0b7224 */ /* 0x022fe200078e0016 */
[----:B------:R-:W-:Y:S01]  /*c8c0*/  UIADD3 UR4, -UR13, UR19, URZ ;  /* 0x000000130d047290 */ /* 0x000fe2000fffe13f */
[----:B------:R-:W-:Y:S01]  /*c8d0*/  IMAD.MOV.U32 R10, RZ, RZ, R23 ;  /* 0x000000ffff0a7224 */ /* 0x000fe200078e0017 */
[----:B------:R-:W-:-:S04]  /*c8e0*/  DEPBAR.LE SB0, 0x3 ;  /* 0x000080c00000791a */ /* 0x000fc80000000000 */
        /* <DEDUP_REMOVED lines=64> */
[----:B------:R-:W-:-:S02]  /*ccf0*/  LOP3.LUT R13, R15, 0x38, R68, 0xf8, !PT ;  /* 0x000000380f0d7812 */ /* 0x000fc400078ef844 */
[----:B------:R-:W-:Y:S02]  /*cd00*/  LEA.HI R9, R9, R12, RZ, 0x3 ;  /* 0x0000000c09097211 */ /* 0x000fe400078f18ff */
[----:B------:R-:W-:Y:S02]  /*cd10*/  SHF.R.U32.HI R11, RZ, 0x3, R15 ;  /* 0x00000003ff0b7819 */ /* 0x000fe4000001160f */
[----:B------:R-:W-:Y:S01]  /*cd20*/  LOP3.LUT R10, R15, 0x38, R10, 0xf8, !PT ;  /* 0x000000380f0a7812 */ /* 0x000fe200078ef80a */
[----:B------:R-:W-:Y:S01]  /*cd30*/  IMAD.SHL.U32 R9, R9, 0x400, RZ ;  /* 0x0000040009097824 */ /* 0x000fe200078e00ff */
[----:B------:R-:W-:Y:S02]  /*cd40*/  LOP3.LUT R13, R8, R13, R11, 0xf6, !PT ;  /* 0x0000000d080d7212 */ /* 0x000fe400078ef60b */
[----:B------:R-:W-:Y:S02]  /*cd50*/  LOP3.LUT R11, R10, R11, RZ, 0x3c, !PT ;  /* 0x0000000b0a0b7212 */ /* 0x000fe400078e3cff */
[----:B------:R-:W-:Y:S01]  /*cd60*/  LOP3.LUT R9, R9, 0x7fffe000, RZ, 0xc0, !PT ;  /* 0x7fffe00009097812 */ /* 0x000fe200078ec0ff */
[----:B------:R-:W-:Y:S01]  /*cd70*/  IMAD.SHL.U32 R113, R13, 0x2, RZ ;  /* 0x000000020d717824 */ /* 0x000fe200078e00ff */
[----:B------:R-:W-:-:S02]  /*cd80*/  SHF.R.U64 R74, R74, 0x10, R75 ;  /* 0x000000104a4a7819 */ /* 0x000fc4000000124b */
[----:B------:R-:W-:Y:S02]  /*cd90*/  IADD3 R112, R11, R9, R8 ;  /* 0x000000090b707210 */ /* 0x000fe40007ffe008 */
[----:B------:R-:W1:Y:S01]  /*cda0*/  LDS.128 R12, [R113+0x18100] ;  /* 0x01810000710c7984 */ /* 0x000e620000000c00 */
[----:B------:R-:W-:Y:S02]  /*cdb0*/  SHF.R.U64 R76, R76, 0x10, R77 ;  /* 0x000000104c4c7819 */ /* 0x000fe4000000124d */
[----:B------:R-:W-:Y:S01]  /*cdc0*/  IMAD.SHL.U32 R112, R112, 0x2, RZ ;  /* 0x0000000270707824 */ /* 0x000fe200078e00ff */
[----:B------:R-:W-:Y:S02]  /*cdd0*/  SHF.R.U32.HI R75, RZ, 0x10, R75 ;  /* 0x00000010ff4b7819 */ /* 0x000fe4000001164b */
[----:B------:R-:W-:Y:S02]  /*cde0*/  SHF.R.U32.HI R77, RZ, 0x10, R77 ;  /* 0x00000010ff4d7819 */ /* 0x000fe4000001164d */
[----:B------:R-:W2:Y:S01]  /*cdf0*/  LDS.128 R8, [R112+0x18100] ;  /* 0x0181000070087984 */ /* 0x000ea20000000c00 */
[----:B------:R-:W-:-:S02]  /*ce00*/  PRMT R115, R115, 0x5410, R72 ;  /* 0x0000541073737816 */ /* 0x000fc40000000048 */
[----:B------:R-:W-:Y:S02]  /*ce10*/  PRMT R114, R114, 0x5410, R73 ;  /* 0x0000541072727816 */ /* 0x000fe40000000049 */
[----:B------:R-:W-:Y:S02]  /*ce20*/  PRMT R116, R116, 0x5410, R75 ;  /* 0x0000541074747816 */ /* 0x000fe4000000004b */
[----:B------:R-:W-:Y:S02]  /*ce30*/  SHF.R.U64 R78, R78, 0x10, R79 ;  /* 0x000000104e4e7819 */ /* 0x000fe4000000124f */
[----:B------:R-:W-:Y:S02]  /*ce40*/  PRMT R118, R118, 0x5410, R77 ;  /* 0x0000541076767816 */ /* 0x000fe4000000004d */
[----:B------:R-:W-:Y:S02]  /*ce50*/  SHF.R.U32.HI R79, RZ, 0x10, R79 ;  /* 0x00000010ff4f7819 */ /* 0x000fe4000001164f */
[----:B------:R-:W-:-:S02]  /*ce60*/  PRMT R119, R119, 0x5410, R76 ;  /* 0x0000541077777816 */ /* 0x000fc4000000004c */
[----:B------:R-:W-:Y:S02]  /*ce70*/  PRMT R120, R120, 0x5410, R79 ;  /* 0x0000541078787816 */ /* 0x000fe4000000004f */
[C---:B------:R-:W-:Y:S01]  /*ce80*/  LOP3.LUT R126, R119.reuse, 0xffff0000, RZ, 0xc0, !PT ;  /* 0xffff0000777e7812 */ /* 0x040fe200078ec0ff */
[----:B------:R-:W-:Y:S01]  /*ce90*/  IMAD.U32 R79, R119, 0x10000, RZ ;  /* 0x00010000774f7824 */ /* 0x000fe200078e00ff */
[----:B------:R-:W-:Y:S01]  /*cea0*/  PRMT R121, R121, 0x5410, R78 ;  /* 0x0000541079797816 */ /* 0x000fe2000000004e */
[----:B------:R-:W-:Y:S01]  /*ceb0*/  IMAD.U32 R119, R114, 0x10000, RZ ;  /* 0x0001000072777824 */ /* 0x000fe200078e00ff */
[----:B------:R-:W-:Y:S02]  /*cec0*/  SHF.L.U32 R125, R116, 0x10, RZ ;  /* 0x00000010747d7819 */ /* 0x000fe400000006ff */
[----:B------:R-:W-:Y:S02]  /*ced0*/  PRMT R117, R117, 0x5410, R74 ;  /* 0x0000541075757816 */ /* 0x000fe4000000004a */
[----:B------:R-:W-:-:S02]  /*cee0*/  LOP3.LUT R114, R114, 0xffff0000, RZ, 0xc0, !PT ;  /* 0xffff000072727812 */ /* 0x000fc400078ec0ff */
[----:B------:R-:W-:Y:S02]  /*cef0*/  LOP3.LUT R116, R116, 0xffff0000, RZ, 0xc0, !PT ;  /* 0xffff000074747812 */ /* 0x000fe400078ec0ff */
        /* <DEDUP_REMOVED lines=20> */
[C---:B------:R-:W-:Y:S02]  /*d040*/  FFMA.FTZ R10, R73.reuse, R79, -R10 ;  /* 0x0000004f490a7223 */ /* 0x040fe4000001080a */
[----:B------:R-:W-:Y:S02]  /*d050*/  FFMA.FTZ R76, R73, R9, R76 ;  /* 0x00000009494c7223 */ /* 0x000fe4000001004c */
[C---:B------:R-:W-:Y:S02]  /*d060*/  FMUL.FTZ R79, R15.reuse, R115 ;  /* 0x000000730f4f7220 */ /* 0x040fe40000410000 */
[C---:B------:R-:W-:Y:S01]  /*d070*/  IMAD.U32 R9, R118.reuse, 0x10000, RZ ;  /* 0x0001000076097824 */ /* 0x040fe200078e00ff */
[----:B------:R-:W-:Y:S01]  /*d080*/  LOP3.LUT R118, R118, 0xffff0000, RZ, 0xc0, !PT ;  /* 0xffff000076767812 */ /* 0x000fe200078ec0ff */
[----:B------:R-:W-:-:S02]  /*d090*/  FMUL.FTZ R15, R15, R126 ;  /* 0x0000007e0f0f7220 */ /* 0x000fc40000410000 */
[C---:B------:R-:W-:Y:S02]  /*d0a0*/  FMUL.FTZ R73, R8.reuse, R119 ;  /* 0x0000007708497220 */ /* 0x040fe40000410000 */
[----:B------:R-:W-:Y:S02]  /*d0b0*/  FMUL.FTZ R8, R8, R9 ;  /* 0x0000000908087220 */ /* 0x000fe40000410000 */
[C---:B------:R-:W-:Y:S02]  /*d0c0*/  FFMA.FTZ R79, R72.reuse, R126, -R79 ;  /* 0x0000007e484f7223 */ /* 0x040fe4000001084f */
[----:B------:R-:W-:Y:S02]  /*d0d0*/  FFMA.FTZ R15, R72, R115, R15 ;  /* 0x00000073480f7223 */ /* 0x000fe4000001000f */
[C---:B------:R-:W-:Y:S01]  /*d0e0*/  IMAD.U32 R72, R120.reuse, 0x10000, RZ ;  /* 0x0001000078487824 */ /* 0x040fe200078e00ff */
[----:B------:R-:W-:Y:S01]  /*d0f0*/  LOP3.LUT R120, R120, 0xffff0000, RZ, 0xc0, !PT ;  /* 0xffff000078787812 */ /* 0x000fe200078ec0ff */
[----:B------:R-:W-:-:S02]  /*d100*/  FFMA.FTZ R73, R12, R9, -R73 ;  /* 0x000000090c497223 */ /* 0x000fc40000010849 */
        /* <DEDUP_REMOVED lines=10> */
[-C--:B------:R-:W-:Y:S02]  /*d1b0*/  FMUL.FTZ R123, R123, R115.reuse ;  /* 0x000000737b7b7220 */ /* 0x080fe40000410000 */
[C---:B------:R-:W-:Y:S02]  /*d1c0*/  FMUL.FTZ R8, R124.reuse, R114 ;  /* 0x000000727c087220 */ /* 0x040fe40000410000 */
[----:B------:R-:W-:Y:S02]  /*d1d0*/  FMUL.FTZ R124, R124, R118 ;  /* 0x000000767c7c7220 */ /* 0x000fe40000410000 */
[----:B------:R-:W-:-:S02]  /*d1e0*/  FFMA.FTZ R115, R74, R115, -R13 ;  /* 0x000000734a737223 */ /* 0x000fc4000001080d */
[----:B------:R-:W-:Y:S02]  /*d1f0*/  FFMA.FTZ R123, R74, R12, R123 ;  /* 0x0000000c4a7b7223 */ /* 0x000fe4000001007b */
[----:B------:R-:W-:Y:S02]  /*d200*/  FFMA.FTZ R118, R75, R118, -R8 ;  /* 0x000000764b767223 */ /* 0x000fe40000010808 */
[----:B------:R-:W-:Y:S02]  /*d210*/  FMUL.FTZ R74, R122, R117 ;  /* 0x000000757a4a7220 */ /* 0x000fe40000410000 */
[C---:B------:R-:W-:Y:S01]  /*d220*/  FMUL.FTZ R12, R11.reuse, R116 ;  /* 0x000000740b0c7220 */ /* 0x040fe20000410000 */
[----:B------:R-:W-:Y:S01]  /*d230*/  F2FP.BF16.PACK_AB R13, R118, R73 ;  /* 0x00000049760d723e */ /* 0x000fe200000010ff */
[----:B------:R-:W-:Y:S02]  /*d240*/  FMUL.FTZ R78, R122, R121 ;  /* 0x000000797a4e7220 */ /* 0x000fe40000410000 */
[----:B------:R-:W-:-:S02]  /*d250*/  FMUL.FTZ R8, R11, R120 ;  /* 0x000000780b087220 */ /* 0x000fc40000410000 */
[C---:B------:R-:W-:Y:S02]  /*d260*/  FFMA.FTZ R74, R14.reuse, R121, -R74 ;  /* 0x000000790e4a7223 */ /* 0x040fe4000001084a */
[----:B------:R-:W-:Y:S01]  /*d270*/  FFMA.FTZ R11, R77, R120, -R12 ;  /* 0x000000784d0b7223 */ /* 0x000fe2000001080c */
[----:B------:R-:W-:Y:S01]  /*d280*/  F2FP.BF16.PACK_AB R12, R79, R10 ;  /* 0x0000000a4f0c723e */ /* 0x000fe200000010ff */
[----:B------:R-:W-:Y:S02]  /*d290*/  FFMA.FTZ R124, R75, R114, R124 ;  /* 0x000000724b7c7223 */ /* 0x000fe4000001007c */
[----:B------:R-:W-:Y:S01]  /*d2a0*/  FFMA.FTZ R78, R14, R117, R78 ;  /* 0x000000750e4e7223 */ /* 0x000fe2000001004e */
[----:B------:R-:W-:Y:S01]  /*d2b0*/  F2FP.BF16.PACK_AB R14, R74, R115 ;  /* 0x000000734a0e723e */ /* 0x000fe200000010ff */
[----:B------:R-:W-:Y:S01]  /*d2c0*/  FFMA.FTZ R116, R77, R116, R8 ;  /* 0x000000744d747223 */ /* 0x000fe20000010008 */
[----:B------:R-:W-:Y:S02]  /*d2d0*/  F2FP.BF16.PACK_AB R8, R15, R76 ;  /* 0x0000004c0f08723e */ /* 0x000fe400000010ff */
[----:B------:R-:W-:-:S02]  /*d2e0*/  F2FP.BF16.PACK_AB R15, R11, R72 ;  /* 0x000000480b0f723e */ /* 0x000fc400000010ff */
[----:B------:R-:W-:Y:S02]  /*d2f0*/  F2FP.BF16.PACK_AB R9, R124, R9 ;  /* 0x000000097c09723e */ /* 0x000fe400000010ff */
[----:B------:R-:W-:Y:S01]  /*d300*/  F2FP.BF16.PACK_AB R10, R78, R123 ;  /* 0x0000007b4e0a723e */ /* 0x000fe200000010ff */
[----:B------:R1:W-:Y:S01]  /*d310*/  STS.128 [R113+0x18100], R12 ;  /* 0x0181000c71007388 */ /* 0x0003e20000000c00 */
[----:B------:R-:W-:-:S05]  /*d320*/  F2FP.BF16.PACK_AB R11, R116, R125 ;  /* 0x0000007d740b723e */ /* 0x000fca00000010ff */
[----:B------:R1:W-:Y:S02]  /*d330*/  STS.128 [R112+0x18100], R8 ;  /* 0x0181000870007388 */ /* 0x0003e40000000c00 */
.L_x_1662:
[----:B------:R-:W-:Y:S05]  /*d340*/  BSYNC B0 ;  /* 0x0000000000007941 */ /* 0x000fea0003800000 */
.L_x_1661:
        /* <DEDUP_REMOVED lines=28> */
[----:B------:R-:W-:Y:S01]  /*d510*/  SHF.R.U64 R54, R54, 0x10, R55 ;  /* 0x0000001036367819 */ /* 0x000fe20000001237 */
[----:B------:R-:W-:Y:S01]  /*d520*/  IMAD R8, R7, 0x200, R8 ;  /* 0x0000020007087824 */ /* 0x000fe200078e0208 */
[----:B------:R-:W-:Y:S01]  /*d530*/  SHF.R.U64 R56, R56, 0x10, R57 ;  /* 0x0000001038387819 */ /* 0x000fe20000001239 */
[----:B------:R-:W-:Y:S01]  /*d540*/  IMAD.SHL.U32 R73, R12, 0x2, RZ ;  /* 0x000000020c497824 */ /* 0x000fe200078e00ff */
[----:B------:R-:W-:Y:S02]  /*d550*/  SHF.R.U32.HI R55, RZ, 0x10, R55 ;  /* 0x00000010ff377819 */ /* 0x000fe40000011637 */
[----:B------:R-:W-:-:S02]  /*d560*/  IADD3 R72, R8, R9, RZ ;  /* 0x0000000908487210 */ /* 0x000fc40007ffe0ff */
[----:B------:R-:W1:Y:S01]  /*d570*/  LDS.128 R12, [R73+0x18100] ;  /* 0x01810000490c7984 */ /* 0x000e620000000c00 */
[----:B------:R-:W-:Y:S02]  /*d580*/  SHF.R.U32.HI R57, RZ, 0x10, R57 ;  /* 0x00000010ff397819 */ /* 0x000fe40000011639 */
[----:B------:R-:W-:Y:S01]  /*d590*/  IMAD.SHL.U32 R72, R72, 0x2, RZ ;  /* 0x0000000248487824 */ /* 0x000fe200078e00ff */
[----:B------:R-:W-:Y:S02]  /*d5a0*/  PRMT R105, R105, 0x5410, R52 ;  /* 0x0000541069697816 */ /* 0x000fe40000000034 */
[----:B------:R-:W-:Y:S02]  /*d5b0*/  PRMT R104, R104, 0x5410, R53 ;  /* 0x0000541068687816 */ /* 0x000fe40000000035 */
[----:B------:R-:W2:Y:S01]  /*d5c0*/  LDS.128 R8, [R72+0x18100] ;  /* 0x0181000048087984 */ /* 0x000ea20000000c00 */
        /* <DEDUP_REMOVED lines=34> */
[C---:B------:R-:W-:Y:S01]  /*d7f0*/  SHF.L.U32 R9, R108.reuse, 0x10, RZ ;  /* 0x000000106c097819 */ /* 0x040fe200000006ff */
[C---:B------:R-:W-:Y:S01]  /*d800*/  FMUL.FTZ R59, R15.reuse, R105 ;  /* 0x000000690f3b7220 */ /* 0x040fe20000410000 */
[----:B------:R-:W-:Y:S01]  /*d810*/  LOP3.LUT R108, R108, 0xffff0000, RZ, 0xc0, !PT ;  /* 0xffff00006c6c7812 */ /* 0x000fe200078ec0ff */
[----:B------:R-:W-:-:S02]  /*d820*/  FMUL.FTZ R15, R15, R78 ;  /* 0x0000004e0f0f7220 */ /* 0x000fc40000410000 */
[----:B------:R-:W-:Y:S02]  /*d830*/  FMUL.FTZ R53, R8, R77 ;  /* 0x0000004d08357220 */ /* 0x000fe40000410000 */
[----:B------:R-:W-:Y:S02]  /*d840*/  FFMA.FTZ R59, R52, R78, -R59 ;  /* 0x0000004e343b7223 */ /* 0x000fe4000001083b */
[----:B------:R-:W-:Y:S02]  /*d850*/  FMUL.FTZ R8, R8, R9 ;  /* 0x0000000908087220 */ /* 0x000fe40000410000 */
[C---:B------:R-:W-:Y:S01]  /*d860*/  IMAD.U32 R78, R106.reuse, 0x10000, RZ ;  /* 0x000100006a4e7824 */ /* 0x040fe200078e00ff */
[----:B------:R-:W-:Y:S01]  /*d870*/  LOP3.LUT R106, R106, 0xffff0000, RZ, 0xc0, !PT ;  /* 0xffff00006a6a7812 */ /* 0x000fe200078ec0ff */
        /* <DEDUP_REMOVED lines=39> */
.L_x_1664:
[----:B------:R-:W-:Y:S05]  /*daf0*/  BSYNC B0 ;  /* 0x0000000000007941 */ /* 0x000fea0003800000 */
.L_x_1663:
        /* <DEDUP_REMOVED lines=121> */
.L_x_1660:
[----:B------:R-:W-:Y:S05]  /*e290*/  BSYNC B1 ;  /* 0x0000000000017941 */ /* 0x000fea0003800000 */
.L_x_1659:
        /* <DEDUP_REMOVED lines=17> */
[C---:B------:R-:W-:Y:S02]  /*e3b0*/  LOP3.LUT R13, R9.reuse, 0x38, R68, 0xf8, !PT ;  /* 0x00000038090d7812 */ /* 0x040fe400078ef844 */
[----:B------:R-:W-:Y:S01]  /*e3c0*/  SHF.R.U32.HI R11, RZ, 0x3, R9 ;  /* 0x00000003ff0b7819 */ /* 0x000fe20000011609 */
[----:B------:R-:W-:Y:S01]  /*e3d0*/  IMAD.SHL.U32 R10, R10, 0x400, RZ ;  /* 0x000004000a0a7824 */ /* 0x000fe200078e00ff */
[----:B------:R-:W-:Y:S02]  /*e3e0*/  LOP3.LUT R8, R8, 0xfffffe00, RZ, 0xc0, !PT ;  /* 0xfffffe0008087812 */ /* 0x000fe400078ec0ff */
[----:B------:R-:W-:Y:S02]  /*e3f0*/  LOP3.LUT R12, R9, 0x38, R12, 0xf8, !PT ;  /* 0x00000038090c7812 */ /* 0x000fe400078ef80c */
[----:B------:R-:W-:Y:S02]  /*e400*/  LOP3.LUT R13, R8, R13, R11, 0xf6, !PT ;  /* 0x0000000d080d7212 */ /* 0x000fe400078ef60b */
[----:B------:R-:W-:-:S02]  /*e410*/  LOP3.LUT R11, R12, R11, RZ, 0x3c, !PT ;  /* 0x0000000b0c0b7212 */ /* 0x000fc400078e3cff */
[----:B------:R-:W-:Y:S01]  /*e420*/  LOP3.LUT R10, R10, 0x7fffe000, RZ, 0xc0, !PT ;  /* 0x7fffe0000a0a7812 */ /* 0x000fe200078ec0ff */
[----:B------:R-:W-:Y:S01]  /*e430*/  IMAD.SHL.U32 R45, R13, 0x2, RZ ;  /* 0x000000020d2d7824 */ /* 0x000fe200078e00ff */
[----:B------:R-:W-:Y:S02]  /*e440*/  SHF.R.U32.HI R40, RZ, 0x10, R41 ;  /* 0x00000010ff287819 */ /* 0x000fe40000011629 */
[----:B------:R-:W-:Y:S02]  /*e450*/  IADD3 R44, R11, R10, R8 ;  /* 0x0000000a0b2c7210 */ /* 0x000fe40007ffe008 */
[----:B------:R-:W1:Y:S01]  /*e460*/  LDS.128 R12, [R45+0x18100] ;  /* 0x018100002d0c7984 */ /* 0x000e620000000c00 */
[--C-:B------:R-:W-:Y:S02]  /*e470*/  SHF.R.U64 R41, R42, 0x10, R43.reuse ;  /* 0x000000102a297819 */ /* 0x100fe4000000122b */
[----:B------:R-:W-:Y:S01]  /*e480*/  IMAD.SHL.U32 R44, R44, 0x2, RZ ;  /* 0x000000022c2c7824 */ /* 0x000fe200078e00ff */
[----:B------:R-:W-:-:S02]  /*e490*/  SHF.R.U32.HI R42, RZ, 0x10, R43 ;  /* 0x00000010ff2a7819 */ /* 0x000fc4000001162b */
[--C-:B------:R-:W-:Y:S02]  /*e4a0*/  SHF.R.U64 R43, R36, 0x10, R37.reuse ;  /* 0x00000010242b7819 */ /* 0x100fe40000001225 */
[----:B------:R-:W2:Y:S01]  /*e4b0*/  LDS.128 R8, [R44+0x18100] ;  /* 0x018100002c087984 */ /* 0x000ea20000000c00 */
[----:B------:R-:W-:Y:S02]  /*e4c0*/  SHF.R.U32.HI R36, RZ, 0x10, R37 ;  /* 0x00000010ff247819 */ /* 0x000fe40000011625 */
[----:B------:R-:W-:Y:S02]  /*e4d0*/  SHF.R.U64 R37, R38, 0x10, R39 ;  /* 0x0000001026257819 */ /* 0x000fe40000001227 */
[----:B------:R-:W-:Y:S02]  /*e4e0*/  PRMT R85, R85, 0x5410, R36 ;  /* 0x0000541055557816 */ /* 0x000fe40000000024 */
        /* <DEDUP_REMOVED lines=82> */
.L_x_1666:
[----:B------:R-:W-:Y:S05]  /*ea10*/  BSYNC B0 ;  /* 0x0000000000007941 */ /* 0x000fea0003800000 */
.L_x_1665:
        /* <DEDUP_REMOVED lines=124> */
.L_x_1668:
[----:B------:R-:W-:Y:S05]  /*f1e0*/  BSYNC B0 ;  /* 0x0000000000007941 */ /* 0x000fea0003800000 */
.L_x_1667:
        /* <DEDUP_REMOVED lines=73> */
[C---:B------:R-:W-:Y:S01]  /*f680*/  IMAD.U32 R9, R64.reuse, 0x10000, RZ ;  /* 0x0001000040097824 */ /* 0x040fe200078e00ff */
[----:B------:R-:W-:Y:S01]  /*f690*/  LOP3.LUT R64, R64, 0xffff0000, RZ, 0xc0, !PT ;  /* 0xffff000040407812 */ /* 0x000fe200078ec0ff */
[----:B------:R-:W-:Y:S02]  /*f6a0*/  FMUL.FTZ R23, R15, R61 ;  /* 0x0000003d0f177220 */ /* 0x000fe40000410000 */
[----:B------:R-:W-:-:S02]  /*f6b0*/  FMUL.FTZ R17, R8, R33 ;  /* 0x0000002108117220 */ /* 0x000fc40000410000 */
[-C--:B------:R-:W-:Y:S02]  /*f6c0*/  FMUL.FTZ R15, R15, R32.reuse ;  /* 0x000000200f0f7220 */ /* 0x080fe40000410000 */
[-C--:B------:R-:W-:Y:S02]  /*f6d0*/  FMUL.FTZ R8, R8, R9.reuse ;  /* 0x0000000908087220 */ /* 0x080fe40000410000 */
[----:B------:R-:W-:Y:S02]  /*f6e0*/  FFMA.FTZ R23, R16, R32, -R23 ;  /* 0x0000002010177223 */ /* 0x000fe40000010817 */
[C---:B------:R-:W-:Y:S01]  /*f6f0*/  IMAD.U32 R22, R11.reuse, 0x10000, RZ ;  /* 0x000100000b167824 */ /* 0x040fe200078e00ff */
[----:B------:R-:W-:Y:S01]  /*f700*/  LOP3.LUT R11, R11, 0xffff0000, RZ, 0xc0, !PT ;  /* 0xffff00000b0b7812 */ /* 0x000fe200078ec0ff */
[C---:B------:R-:W-:Y:S01]  /*f710*/  IMAD.U32 R32, R62.reuse, 0x10000, RZ ;  /* 0x000100003e207824 */ /* 0x040fe200078e00ff */
[----:B------:R-:W-:Y:S01]  /*f720*/  LOP3.LUT R62, R62, 0xffff0000, RZ, 0xc0, !PT ;  /* 0xffff00003e3e7812 */ /* 0x000fe200078ec0ff */
[----:B------:R-:W-:-:S02]  /*f730*/  FFMA.FTZ R17, R12, R9, -R17 ;  /* 0x000000090c117223 */ /* 0x000fc40000010811 */
[----:B------:R-:W-:Y:S02]  /*f740*/  FFMA.FTZ R15, R16, R61, R15 ;  /* 0x0000003d100f7223 */ /* 0x000fe4000001000f */
[----:B------:R-:W-:Y:S02]  /*f750*/  FFMA.FTZ R9, R12, R33, R8 ;  /* 0x000000210c097223 */ /* 0x000fe40000010008 */
[C---:B------:R-:W-:Y:S01]  /*f760*/  IMAD.U32 R16, R66.reuse, 0x10000, RZ ;  /* 0x0001000042107824 */ /* 0x040fe200078e00ff */
[----:B------:R-:W-:Y:S01]  /*f770*/  LOP3.LUT R66, R66, 0xffff0000, RZ, 0xc0, !PT ;  /* 0xffff000042427812 */ /* 0x000fe200078ec0ff */
[C---:B------:R-:W-:Y:S01]  /*f780*/  IMAD.U32 R33, R63.reuse, 0x10000, RZ ;  /* 0x000100003f217824 */ /* 0x040fe200078e00ff */
[----:B------:R-:W-:Y:S01]  /*f790*/  LOP3.LUT R63, R63, 0xffff0000, RZ, 0xc0, !PT ;  /* 0xffff00003f3f7812 */ /* 0x000fe200078ec0ff */
[C---:B------:R-:W-:Y:S02]  /*f7a0*/  FMUL.FTZ R8, R22.reuse, R32 ;  /* 0x0000002016087220 */ /* 0x040fe40000410000 */
[----:B------:R-:W-:-:S02]  /*f7b0*/  FMUL.FTZ R22, R22, R16 ;  /* 0x0000001016167220 */ /* 0x000fc40000410000 */
[----:B------:R-:W-:Y:S02]  /*f7c0*/  FMUL.FTZ R12, R30, R33 ;  /* 0x000000211e0c7220 */ /* 0x000fe40000410000 */
[C---:B------:R-:W-:Y:S01]  /*f7d0*/  IMAD.U32 R18, R14.reuse, 0x10000, RZ ;  /* 0x000100000e127824 */ /* 0x040fe200078e00ff */
[----:B------:R-:W-:Y:S01]  /*f7e0*/  LOP3.LUT R14, R14, 0xffff0000, RZ, 0xc0, !PT ;  /* 0xffff00000e0e7812 */ /* 0x000fe200078ec0ff */
        /* <DEDUP_REMOVED lines=27> */
.L_x_1644:
[----:B------:R-:W-:Y:S05]  /*f9a0*/  BSYNC B2 ;  /* 0x0000000000027941 */ /* 0x000fea0003800000 */
.L_x_1626:
[----:B------:R-:W-:-:S04]  /*f9b0*/  DEPBAR.LE SB0, 0x2 ;  /* 0x000080800000791a */ /* 0x000fc80000000000 */
[----:B------:R-:W-:Y:S01]  /*f9c0*/  IMAD.MOV.U32 R186, RZ, RZ, 0x20 ;  /* 0x00000020ffba7424 */ /* 0x000fe200078e00ff */
[----:B------:R-:W-:Y:S01]  /*f9d0*/  BAR.SYNC.DEFER_BLOCKING 0x0 ;  /* 0x0000000000007b1d */ /* 0x000fe20000010000 */
[----:B------:R-:W-:Y:S01]  /*f9e0*/  LOP3.LUT P0, RZ, R132, 0x2, RZ, 0xc0, !PT ;  /* 0x0000000284ff7812 */ /* 0x000fe2000780c0ff */
[----:B------:R-:W-:Y:S01]  /*f9f0*/  IMAD.SHL.U32 R189, R5, 0x2, RZ ;  /* 0x0000000205bd7824 */ /* 0x000fe200078e00ff */
[----:B------:R-:W-:Y:S01]  /*fa00*/  LEA R188, R0, 0x18100, 0x1 ;  /* 0x0001810000bc7811 */ /* 0x000fe200078e08ff */
[----:B------:R-:W-:Y:S01]  /*fa10*/  IMAD.SHL.U32 R187, R2, 0x2, RZ ;  /* 0x0000000202bb7824 */ /* 0x000fe200078e00ff */
[----:B------:R-:W-:Y:S02]  /*fa20*/  SEL R186, R186, 0xffffffe0, !P0 ;  /* 0xffffffe0baba7807 */ /* 0x000fe40004000000 */
[----:B------:R-:W-:Y:S02]  /*fa30*/  PLOP3.LUT P0, PT, PT, PT, UP1, 0x40, 0x0 ;  /* 0x000000000000781c */ /* 0x000fe40003f0e818 */
[----:B------:R-:W-:Y:S01]  /*fa40*/  SHF.L.U32 R60, R0, 0x1, RZ ;  /* 0x00000001003c7819 */ /* 0x000fe200000006ff */
[----:B------:R-:W-:Y:S01]  /*fa50*/  IMAD.IADD R0, R188, 0x1, R187 ;  /* 0x00000001bc007824 */ /* 0x000fe200078e02bb */
[----:B------:R-:W-:-:S04]  /*fa60*/  IADD3 R90, R189, R186, RZ ;  /* 0x000000babd5a7210 */ /* 0x000fc80007ffe0ff */
[----:B------:R-:W2:Y:S04]  /*fa70*/  LDSM.16.M88.4 R60, [R60+0x18100] ;  /* 0x018100003c3c783b */ /* 0x000ea80000000200 */
[----:B------:R3:W4:Y:S04]  /*fa80*/  LDSM.16.M88.4 R44, [R189+0xc100] ;  /* 0x00c10000bd2c783b */ /* 0x0007280000000200 */
[----:B------:R3:W1:Y:S04]  /*fa90*/  LDSM.16.M88.4 R72, [R189+0xc900] ;  /* 0x00c90000bd48783b */ /* 0x0006680000000200 */
[----:B------:R3:W1:Y:S04]  /*faa0*/  LDSM.16.M88.4 R68, [R189+0xd100] ;  /* 0x00d10000bd44783b */ /* 0x0006680000000200 */
[----:B-1----:R3:W1:Y:S04]  /*fab0*/  LDSM.16.M88.4 R28, [R189+0xd900] ;  /* 0x00d90000bd1c783b */ /* 0x0026680000000200 */
        /* <DEDUP_REMOVED lines=15> */
[----:B------:R-:W-:Y:S02]  /*fbb0*/  IADD3 R37, -R216, 0x10, RZ ;  /* 0x00000010d8257810 */ /* 0x000fe40007ffe1ff */
[----:B------:R-:W-:Y:S01]  /*fbc0*/  LOP3.LUT R43, R43, 0xf, RZ, 0xc0, !PT ;  /* 0x0000000f2b2b7812 */ /* 0x000fe200078ec0ff */
[----:B------:R-:W-:Y:S01]  /*fbd0*/  IMAD.IADD R33, R33, 0x1, R5 ;  /* 0x0000000121217824 */ /* 0x000fe200078e0205 */
[----:B------:R-:W-:Y:S01]  /*fbe0*/  SHF.L.U64.HI R27, R214, 0x1, R217 ;  /* 0x00000001d61b7819 */ /* 0x000fe200000102d9 */
[----:B------:R-:W-:Y:S01]  /*fbf0*/  IMAD R5, R203, c[0x0][0x21c], R2 ;  /* 0x00008700cb057a24 */ /* 0x000fe200078e0202 */
[----:B------:R-:W-:Y:S01]  /*fc00*/  LOP3.LUT R37, R37, 0xf, RZ, 0xc0, !PT ;  /* 0x0000000f25257812 */ /* 0x000fe200078ec0ff */
[----:B------:R-:W-:-:S04]  /*fc10*/  IMAD.WIDE.U32 R32, R203, c[0x0][0x218], R32 ;  /* 0x00008600cb207a25 */ /* 0x000fc800078e0020 */
[C---:B------:R-:W-:Y:S01]  /*fc20*/  IMAD.SHL.U32 R2, R213.reuse, 0x2, RZ ;  /* 0x00000002d5027824 */ /* 0x040fe200078e00ff */
[----:B------:R-:W-:Y:S02]  /*fc30*/  IADD3 R26, P0, R26, R32, RZ ;  /* 0x000000201a1a7210 */ /* 0x000fe40007f1e0ff */
[----:B------:R-:W-:Y:S02]  /*fc40*/  SEL R32, RZ, 0x10, P5 ;  /* 0x00000010ff207807 */ /* 0x000fe40002800000 */
[----:B------:R-:W-:Y:S01]  /*fc50*/  IADD3.X R5, R198, R33, R5, P0, !PT ;  /* 0x00000021c6057210 */ /* 0x000fe200007fe405 */
[----:B------:R-:W-:Y:S01]  /*fc60*/  IMAD.SHL.U32 R33, R218, 0x2, RZ ;  /* 0x00000002da217824 */ /* 0x000fe200078e00ff */
[----:B------:R-:W-:Y:S02]  /*fc70*/  LEA R36, P0, R26, c[0x0][0x1f8], 0x1 ;  /* 0x00007e001a247a11 */ /* 0x000fe400078008ff */
[----:B------:R-:W-:Y:S02]  /*fc80*/  IADD3 R48, -R32, 0x10, RZ ;  /* 0x0000001020307810 */ /* 0x000fe40007ffe1ff */
[----:B------:R-:W-:Y:S01]  /*fc90*/  LEA.HI.X R35, R26, c[0x0][0x1fc], R5, 0x1, P0 ;  /* 0x00007f001a237a11 */ /* 0x000fe200000f0c05 */
[----:B------:R-:W5:Y:S01]  /*fca0*/  SHFL.IDX PT, R38, R36, 0x1, 0x181f ;  /* 0x00381f0024267f89 */ /* 0x000f6200000e0000 */
[----:B------:R-:W-:Y:S01]  /*fcb0*/  LOP3.LUT R48, R48, 0xf, RZ, 0xc0, !PT ;  /* 0x0000000f30307812 */ /* 0x000fe200078ec0ff */
[----:B------:R-:W-:Y:S01]  /*fcc0*/  IMAD.SHL.U32 R26, R214, 0x2, RZ ;  /* 0x00000002d61a7824 */ /* 0x000fe200078e00ff */
[----:B------:R-:W-:Y:S01]  /*fcd0*/  SHF.L.U64.HI R5, R213, 0x1, R144 ;  /* 0x00000001d5057819 */ /* 0x000fe20000010290 */
[----:B------:R-:W3:Y:S01]  /*fce0*/  SHFL.IDX PT, R40, R35, 0x1, 0x181f ;  /* 0x00381f0023287f89 */ /* 0x000ee200000e0000 */
[----:B-----5:R-:W-:-:S04]  /*fcf0*/  IADD3 R48, P2, P0, R48, R38, R33 ;  /* 0x0000002630307210 */ /* 0x020fc8000785e021 */
[----:B---3--:R-:W-:Y:S02]  /*fd00*/  IADD3.X R49, RZ, R40, R34, P2, P0 ;  /* 0x00000028ff317210 */ /* 0x008fe400017e0422 */
[----:B------:R-:W-:-:S04]  /*fd10*/  IADD3 R42, P2, P0, R43, R38, R26 ;  /* 0x000000262b2a7210 */ /* 0x000fc8000785e01a */
[----:B------:R-:W-:Y:S02]  /*fd20*/  IADD3.X R43, RZ, R40, R27, P2, P0 ;  /* 0x00000028ff2b7210 */ /* 0x000fe400017e041b */
[----:B------:R-:W-:Y:S02]  /*fd30*/  IADD3 R50, P2, P0, R37, R38, R2 ;  /* 0x0000002625327210 */ /* 0x000fe4000785e002 */
[----:B------:R-:W3:Y:S02]  /*fd40*/  SHFL.IDX PT, R37, R36, RZ, 0x181f ;  /* 0x00181fff24257589 */ /* 0x000ee400000e0000 */
[----:B------:R-:W-:Y:S02]  /*fd50*/  IADD3.X R51, RZ, R40, R5, P2, P0 ;  /* 0x00000028ff337210 */ /* 0x000fe400017e0405 */
[----:B------:R-:W5:Y:S01]  /*fd60*/  SHFL.IDX PT, R38, R35, RZ, 0x181f ;  /* 0x00181fff23267589 */ /* 0x000f6200000e0000 */
[----:B---3--:R-:W-:-:S05]  /*fd70*/  IADD3 R40, P0, R37, R33, RZ ;  /* 0x0000002125287210 */ /* 0x008fca0007f1e0ff */
        /* <DEDUP_REMOVED lines=14> */
.L_x_1669:
[C---:B--234-:R-:W-:Y:S01]  /*fe60*/  HMMA.16816.F32.BF16 R24, R60.reuse, R44, RZ ;  /* 0x0000002c3c18723c */ /* 0x05cfe200000418ff */
        /* <DEDUP_REMOVED lines=10> */
[----:B------:R-:W-:Y:S01]  /*ff10*/  LDSM.16.M88.4 R52, [R184] ;  /* 0x00000000b834783b */ /* 0x000fe20000000200 */
[----:B------:R-:W-:Y:S01]  /*ff20*/  IMAD.IADD R5, R189, 0x1, R191 ;  /* 0x00000001bd057824 */ /* 0x000fe200078e02bf */
[----:B------:R-:W-:Y:S01]  /*ff30*/  UIMAD UR4, UR15, UR4, 0x41 ;  /* 0x000000410f0474a4 */ /* 0x000fe2000f8e0204 */
[----:B------:R-:W-:Y:S01]  /*ff40*/  IMAD.IADD R2, R191, 0x1, R90 ;  /* 0x00000001bf027824 */ /* 0x000fe200078e025a */
[----:B------:R-:W-:Y:S01]  /*ff50*/  LDSM.16.M88.4 R84, [R90+0x10100] ;  /* 0x010100005a54783b */ /* 0x000fe20000000200 */
[----:B------:R-:W-:Y:S01]  /*ff60*/  HMMA.16816.F32.BF16 R40, R60, R72, RZ ;  /* 0x000000483c28723c */ /* 0x000fe200000418ff */
[--C-:B------:R-:W-:Y:S01]  /*ff70*/  IMAD R134, R3, 0x2, R135.reuse ;  /* 0x0000000203867824 */ /* 0x100fe200078e0287 */
[----:B------:R-:W-:Y:S01]  /*ff80*/  UISETP.GE.AND UP0, UPT, UR15, 0x3, UPT ;  /* 0x000000030f00788c */ /* 0x000fe2000bf06270 */
[----:B------:R-:W-:Y:S01]  /*ff90*/  LDSM.16.M88.4 R48, [R5+0xc100] ;  /* 0x00c100000530783b */ /* 0x000fe20000000200 */
[----:B------:R-:W-:-:S02]  /*ffa0*/  IMAD.IADD R182, R187, 0x1, R135 ;  /* 0x00000001bbb67824 */ /* 0x000fc400078e0287 */
[----:B------:R-:W-:Y:S01]  /*ffb0*/  IMAD.IADD R143, R187, 0x1, R134 ;  /* 0x00000001bb8f7824 */ /* 0x000fe200078e0286 */
[----:B------:R-:W-:Y:S01]  /*ffc0*/  LDSM.16.M88.4 R32, [R5+0xc900] ;  /* 0x00c900000520783b */ /* 0x000fe20000000200 */
[----:B------:R-:W-:Y:S01]  /*ffd0*/  HMMA.16816.F32.BF16 R72, R60, R74, RZ ;  /* 0x0000004a3c48723c */ /* 0x000fe200000418ff */
[----:B------:R-:W-:Y:S02]  /*ffe0*/  IMAD R3, R3, 0x2, R182 ;  /* 0x0000000203037824 */ /* 0x000fe400078e02b6 */
[----:B------:R-:W-:Y:S01]  /*fff0*/  LDSM.16.M88.4 R76, [R2+0xd100] ;  /* 0x00d10000024c783b */ /* 0x000fe20000000200 */
[----:B------:R-:W-:-:S03]  /*10000*/  IMAD.IADD R171, R187, 0x1, R134 ;  /* 0x00000001bbab7824 */ /* 0x000fc600078e0286 */
[----:B------:R-:W-:Y:S01]  /*10010*/  LDSM.16.M88.4 R96, [R2+0xf100] ;  /* 0x00f100000260783b */ /* 0x000fe20000000200 */
[C---:B------:R-:W-:Y:S03]  /*10020*/  HMMA.16816.F32.BF16 R36, R60.reuse, R68, RZ ;  /* 0x000000443c24723c */ /* 0x040fe600000418ff */
[----:B------:R-:W0:Y:S05]  /*10030*/  LDGDEPBAR ;  /* 0x00000000000079af */ /* 0x000e2a0000000000 */
[C---:B------:R-:W-:Y:S08]  /*10040*/  HMMA.16816.F32.BF16 R68, R60.reuse, R70, RZ ;  /* 0x000000463c44723c */ /* 0x040ff000000418ff */
[C---:B-1----:R-:W-:Y:S08]  /*10050*/  HMMA.16816.F32.BF16 R64, R60.reuse, R28, RZ ;  /* 0x0000001c3c40723c */ /* 0x042ff000000418ff */
[----:B------:R-:W-:Y:S01]  /*10060*/  HMMA.16816.F32.BF16 R60, R60, R30, RZ ;  /* 0x0000001e3c3c723c */ /* 0x000fe200000418ff */
[----:B------:R-:W-:Y:S07]  /*10070*/  LDSM.16.M88.4 R28, [R5+0xd100] ;  /* 0x00d10000051c783b */ /* 0x000fee0000000200 */
[C---:B------:R-:W-:Y:S08]  /*10080*/  HMMA.16816.F32.BF16 R24, R8.reuse, R12, R24 ;  /* 0x0000000c0818723c */ /* 0x040ff00000041818 */
[C---:B------:R-:W-:Y:S01]  /*10090*/  HMMA.16816.F32.BF16 R44, R8.reuse, R14, R44 ;  /* 0x0000000e082c723c */ /* 0x040fe2000004182c */
        /* <DEDUP_REMOVED lines=8> */
[----:B------:R-:W-:Y:S01]  /*10120*/  HMMA.16816.F32.BF16 R60, R8, R58, R60 ;  /* 0x0000003a083c723c */ /* 0x000fe2000004183c */
[----:B------:R-:W4:Y:S04]  /*10130*/  LDSM.16.M88.4 R8, [R2+0xc900] ;  /* 0x00c900000208783b */ /* 0x000f280000000200 */
[----:B------:R-:W-:Y:S03]  /*10140*/  LDSM.16.M88.4 R56, [R2+0xd900] ;  /* 0x00d900000238783b */ /* 0x000fe60000000200 */
[C---:B-1----:R-:W-:Y:S08]  /*10150*/  HMMA.16816.F32.BF16 R24, R12.reuse, R48, R24 ;  /* 0x000000300c18723c */ /* 0x042ff00000041818 */
        /* <DEDUP_REMOVED lines=8> */
[C---:B--2---:R-:W-:Y:S08]  /*101e0*/  HMMA.16816.F32.BF16 R64, R12.reuse, R16, R64 ;  /* 0x000000100c40723c */ /* 0x044ff00000041840 */
[----:B------:R-:W-:Y:S01]  /*101f0*/  HMMA.16816.F32.BF16 R60, R12, R18, R60 ;  /* 0x000000120c3c723c */ /* 0x000fe2000004183c */
[----:B------:R-:W1:Y:S04]  /*10200*/  LDSM.16.M88.4 R12, [R188+0x4000] ;  /* 0x00400000bc0c783b */ /* 0x000e680000000200 */
[----:B------:R-:W2:Y:S03]  /*10210*/  LDSM.16.M88.4 R16, [R189+0xe900] ;  /* 0x00e90000bd10783b */ /* 0x000ea60000000200 */
[C---:B---3--:R-:W-:Y:S08]  /*10220*/  HMMA.16816.F32.BF16 R24, R52.reuse, R20, R24 ;  /* 0x000000143418723c */ /* 0x048ff00000041818 */
[C---:B------:R-:W-:Y:S01]  /*10230*/  HMMA.16816.F32.BF16 R44, R52.reuse, R22, R44 ;  /* 0x00000016342c723c */ /* 0x040fe2000004182c */
[----:B------:R-:W-:Y:S07]  /*10240*/  LDSM.16.M88.4 R20, [R189+0xf900] ;  /* 0x00f90000bd14783b */ /* 0x000fee0000000200 */
[C---:B----4-:R-:W-:Y:S08]  /*10250*/  HMMA.16816.F32.BF16 R40, R52.reuse, R8, R40 ;  /* 0x000000083428723c */ /* 0x050ff00000041828 */
[C---:B------:R-:W-:Y:S01]  /*10260*/  HMMA.16816.F32.BF16 R72, R52.reuse, R10, R72 ;  /* 0x0000000a3448723c */ /* 0x040fe20000041848 */
[----:B------:R-:W3:Y:S07]  /*10270*/  LDSM.16.M88.4 R8, [R90+0xe100] ;  /* 0x00e100005a08783b */ /* 0x000eee0000000200 */
[----:B------:R-:W-:Y:S08]  /*10280*/  HMMA.16816.F32.BF16 R36, R52, R76, R36 ;  /* 0x0000004c3424723c */ /* 0x000ff00000041824 */
[----:B-1----:R-:W-:Y:S08]  /*10290*/  HMMA.16816.F32.BF16 R24, R12, R32, R24 ;  /* 0x000000200c18723c */ /* 0x002ff00000041818 */
[C---:B------:R-:W-:Y:S01]  /*102a0*/  HMMA.16816.F32.BF16 R68, R52.reuse, R78, R68 ;  /* 0x0000004e3444723c */ /* 0x040fe20000041844 */
[----:B------:R-:W1:Y:S07]  /*102b0*/  LDSM.16.M88.4 R76, [R90+0xf100] ;  /* 0x00f100005a4c783b */ /* 0x000e6e0000000200 */
[C---:B------:R-:W-:Y:S08]  /*102c0*/  HMMA.16816.F32.BF16 R64, R52.reuse, R56, R64 ;  /* 0x000000383440723c */ /* 0x040ff00000041840 */
[----:B------:R-:W-:Y:S01]  /*102d0*/  HMMA.16816.F32.BF16 R60, R52, R58, R60 ;  /* 0x0000003a343c723c */ /* 0x000fe2000004183c */
[----:B------:R-:W-:Y:S04]  /*102e0*/  LDSM.16.M88.4 R56, [R90+0xf900] ;  /* 0x00f900005a38783b */ /* 0x000fe80000000200 */
[----:B------:R-:W-:Y:S03]  /*102f0*/  LDSM.16.M88.4 R52, [R5+0xe900] ;  /* 0x00e900000534783b */ /* 0x000fe60000000200 */
[C---:B------:R-:W-:Y:S01]  /*10300*/  HMMA.16816.F32.BF16 R44, R12.reuse, R34, R44 ;  /* 0x000000220c2c723c */ /* 0x040fe2000004182c */
[----:B------:R-:W-:Y:S07]  /*10310*/  LDSM.16.M88.4 R32, [R185+0x4000] ;  /* 0x00400000b920783b */ /* 0x000fee0000000200 */
[C---:B--2---:R-:W-:Y:S08]  /*10320*/  HMMA.16816.F32.BF16 R40, R12.reuse, R16, R40 ;  /* 0x000000100c28723c */ /* 0x044ff00000041828 */
[C---:B------:R-:W-:Y:S01]  /*10330*/  HMMA.16816.F32.BF16 R72, R12.reuse, R18, R72 ;  /* 0x000000120c48723c */ /* 0x040fe20000041848 */
[----:B------:R-:W2:Y:S07]  /*10340*/  LDSM.16.M88.4 R16, [R5+0xe100] ;  /* 0x00e100000510783b */ /* 0x000eae0000000200 */
[----:B------:R-:W-:Y:S08]  /*10350*/  HMMA.16816.F32.BF16 R36, R12, R48, R36 ;  /* 0x000000300c24723c */ /* 0x000ff00000041824 */
[----:B---3--:R-:W-:Y:S08]  /*10360*/  HMMA.16816.F32.BF16 R24, R28, R8, R24 ;  /* 0x000000081c18723c */ /* 0x008ff00000041818 */
[C---:B------:R-:W-:Y:S01]  /*10370*/  HMMA.16816.F32.BF16 R68, R12.reuse, R50, R68 ;  /* 0x000000320c44723c */ /* 0x040fe20000041844 */
[----:B------:R-:W-:Y:S07]  /*10380*/  LDSM.16.M88.4 R48, [R5+0xf900] ;  /* 0x00f900000530783b */ /* 0x000fee0000000200 */
[C---:B------:R-:W-:Y:S08]  /*10390*/  HMMA.16816.F32.BF16 R64, R12.reuse, R20, R64 ;  /* 0x000000140c40723c */ /* 0x040ff00000041840 */
[----:B------:R-:W-:Y:S01]  /*103a0*/  HMMA.16816.F32.BF16 R60, R12, R22, R60 ;  /* 0x000000160c3c723c */ /* 0x000fe2000004183c */
[----:B------:R-:W3:Y:S04]  /*103b0*/  LDSM.16.M88.4 R20, [R5+0xf100] ;  /* 0x00f100000514783b */ /* 0x000ee80000000200 */
[----:B------:R-:W-:Y:S03]  /*103c0*/  LDSM.16.M88.4 R12, [R2+0xe100] ;  /* 0x00e10000020c783b */ /* 0x000fe60000000200 */
[C---:B------:R-:W-:Y:S01]  /*103d0*/  HMMA.16816.F32.BF16 R44, R28.reuse, R10, R44 ;  /* 0x0000000a1c2c723c */ /* 0x040fe2000004182c */
[----:B------:R-:W4:Y:S07]  /*103e0*/  LDSM.16.M88.4 R8, [R184+0x4000] ;  /* 0x00400000b808783b */ /* 0x000f2e0000000200 */
[C---:B------:R-:W-:Y:S08]  /*103f0*/  HMMA.16816.F32.BF16 R40, R28.reuse, R80, R40 ;  /* 0x000000501c28723c */ /* 0x040ff00000041828 */
[C---:B------:R-:W-:Y:S01]  /*10400*/  HMMA.16816.F32.BF16 R72, R28.reuse, R82, R72 ;  /* 0x000000521c48723c */ /* 0x040fe20000041848 */
[----:B------:R-:W-:Y:S07]  /*10410*/  LDSM.16.M88.4 R80, [R189+0x10900] ;  /* 0x01090000bd50783b */ /* 0x000fee0000000200 */
[----:B-1----:R-:W-:Y:S08]  /*10420*/  HMMA.16816.F32.BF16 R36, R28, R76, R36 ;  /* 0x0000004c1c24723c */ /* 0x002ff00000041824 */
[----:B--2---:R-:W-:Y:S08]  /*10430*/  HMMA.16816.F32.BF16 R24, R32, R16, R24 ;  /* 0x000000102018723c */ /* 0x004ff00000041818 */
[C---:B------:R-:W-:Y:S01]  /*10440*/  HMMA.16816.F32.BF16 R68, R28.reuse, R78, R68 ;  /* 0x0000004e1c44723c */ /* 0x040fe20000041844 */
[----:B------:R-:W-:Y:S07]  /*10450*/  LDSM.16.M88.4 R76, [R189+0x11900] ;  /* 0x01190000bd4c783b */ /* 0x000fee0000000200 */
[C---:B------:R-:W-:Y:S08]  /*10460*/  HMMA.16816.F32.BF16 R64, R28.reuse, R56, R64 ;  /* 0x000000381c40723c */ /* 0x040ff00000041840 */
[----:B------:R-:W-:Y:S01]  /*10470*/  HMMA.16816.F32.BF16 R60, R28, R58, R60 ;  /* 0x0000003a1c3c723c */ /* 0x000fe2000004183c */
[----:B------:R-:W-:Y:S04]  /*10480*/  LDSM.16.M88.4 R28, [R189+0x10100] ;  /* 0x01010000bd1c783b */ /* 0x000fe80000000200 */
[----:B------:R1:W-:Y:S03]  /*10490*/  LDSM.16.M88.4 R56, [R0+0x8000] ;  /* 0x008000000038783b */ /* 0x0003e60000000200 */
[C---:B------:R-:W-:Y:S01]  /*104a0*/  HMMA.16816.F32.BF16 R44, R32.reuse, R18, R44 ;  /* 0x00000012202c723c */ /* 0x040fe2000004182c */
[----:B------:R-:W2:Y:S07]  /*104b0*/  LDSM.16.M88.4 R16, [R188+0x8000] ;  /* 0x00800000bc10783b */ /* 0x000eae0000000200 */
[C---:B------:R-:W-:Y:S08]  /*104c0*/  HMMA.16816.F32.BF16 R40, R32.reuse, R52, R40 ;  /* 0x000000342028723c */ /* 0x040ff00000041828 */
[----:B------:R-:W-:Y:S01]  /*104d0*/  HMMA.16816.F32.BF16 R72, R32, R54, R72 ;  /* 0x000000362048723c */ /* 0x000fe20000041848 */
[----:B------:R-:W5:Y:S01]  /*104e0*/  LDSM.16.M88.4 R52, [R2+0xe900] ;  /* 0x00e900000234783b */ /* 0x000f620000000200 */
[----:B-1----:R-:W-:-:S06]  /*104f0*/  LEA.HI R0, R88, R89, RZ, 0x2 ;  /* 0x0000005958007211 */ /* 0x002fcc00078f10ff */
[----:B---3--:R-:W-:Y:S01]  /*10500*/  HMMA.16816.F32.BF16 R36, R32, R20, R36 ;  /* 0x000000142024723c */ /* 0x008fe20000041824 */
[----:B------:R-:W-:-:S07]  /*10510*/  LOP3.LUT R0, R0, 0xfffffffc, RZ, 0xc0, !PT ;  /* 0xfffffffc00007812 */ /* 0x000fce00078ec0ff */
[----:B----4-:R-:W-:Y:S08]  /*10520*/  HMMA.16816.F32.BF16 R24, R8, R12, R24 ;  /* 0x0000000c0818723c */ /* 0x010ff00000041818 */
[----:B------:R-:W-:Y:S01]  /*10530*/  HMMA.16816.F32.BF16 R68, R32, R22, R68 ;  /* 0x000000162044723c */ /* 0x000fe20000041844 */
[----:B------:R-:W1:Y:S07]  /*10540*/  LDSM.16.M88.4 R20, [R2+0xf900] ;  /* 0x00f900000214783b */ /* 0x000e6e0000000200 */
[C---:B------:R-:W-:Y:S01]  /*10550*/  HMMA.16816.F32.BF16 R44, R8.reuse, R14, R44 ;  /* 0x0000000e082c723c */ /* 0x040fe2000004182c */
[----:B------:R-:W-:Y:S07]  /*10560*/  LDSM.16.M88.4 R12, [R185+0x8000] ;  /* 0x00800000b90c783b */ /* 0x000fee0000000200 */
[----:B------:R-:W-:Y:S08]  /*10570*/  HMMA.16816.F32.BF16 R36, R8, R96, R36 ;  /* 0x000000600824723c */ /* 0x000ff00000041824 */
[----:B--2---:R-:W-:Y:S08]  /*10580*/  HMMA.16816.F32.BF16 R24, R16, R28, R24 ;  /* 0x0000001c1018723c */ /* 0x004ff00000041818 */
[C---:B------:R-:W-:Y:S08]  /*10590*/  HMMA.16816.F32.BF16 R64, R32.reuse, R48, R64 ;  /* 0x000000302040723c */ /* 0x040ff00000041840 */
[----:B------:R-:W-:Y:S01]  /*105a0*/  HMMA.16816.F32.BF16 R60, R32, R50, R60 ;  /* 0x00000032203c723c */ /* 0x000fe2000004183c */
[----:B------:R-:W2:Y:S04]  /*105b0*/  LDSM.16.M88.4 R48, [R90+0x11100] ;  /* 0x011100005a30783b */ /* 0x000ea80000000200 */
[----:B------:R-:W3:Y:S03]  /*105c0*/  LDSM.16.M88.4 R32, [R5+0x10100] ;  /* 0x010100000520783b */ /* 0x000ee60000000200 */
[C---:B-----5:R-:W-:Y:S08]  /*105d0*/  HMMA.16816.F32.BF16 R40, R8.reuse, R52, R40 ;  /* 0x000000340828723c */ /* 0x060ff00000041828 */
[----:B------:R-:W-:Y:S01]  /*105e0*/  HMMA.16816.F32.BF16 R72, R8, R54, R72 ;  /* 0x000000360848723c */ /* 0x000fe20000041848 */
[----:B------:R-:W4:Y:S07]  /*105f0*/  LDSM.16.M88.4 R52, [R90+0x10900] ;  /* 0x010900005a34783b */ /* 0x000f2e0000000200 */
[C---:B------:R-:W-:Y:S01]  /*10600*/  HMMA.16816.F32.BF16 R44, R16.reuse, R30, R44 ;  /* 0x0000001e102c723c */ /* 0x040fe2000004182c */
[----:B------:R-:W5:Y:S07]  /*10610*/  LDSM.16.M88.4 R28, [R5+0x11100] ;  /* 0x01110000051c783b */ /* 0x000f6e0000000200 */
[----:B------:R-:W-:Y:S08]  /*10620*/  HMMA.16816.F32.BF16 R36, R16, R92, R36 ;  /* 0x0000005c1024723c */ /* 0x000ff00000041824 */
[----:B------:R-:W-:Y:S08]  /*10630*/  HMMA.16816.F32.BF16 R24, R56, R84, R24 ;  /* 0x000000543818723c */ /* 0x000ff00000041818 */
[C---:B------:R-:W-:Y:S08]  /*10640*/  HMMA.16816.F32.BF16 R68, R8.reuse, R98, R68 ;  /* 0x000000620844723c */ /* 0x040ff00000041844 */
[C---:B-1----:R-:W-:Y:S08]  /*10650*/  HMMA.16816.F32.BF16 R64, R8.reuse, R20, R64 ;  /* 0x000000140840723c */ /* 0x042ff00000041840 */
[----:B------:R-:W-:Y:S01]  /*10660*/  HMMA.16816.F32.BF16 R60, R8, R22, R60 ;  /* 0x00000016083c723c */ /* 0x000fe2000004183c */
[----:B------:R-:W-:Y:S04]  /*10670*/  LDSM.16.M88.4 R8, [R184+0x8000] ;  /* 0x00800000b808783b */ /* 0x000fe80000000200 */
[----:B------:R-:W1:Y:S03]  /*10680*/  LDSM.16.M88.4 R20, [R2+0x10100] ;  /* 0x010100000214783b */ /* 0x000e660000000200 */
[----:B------:R-:W-:Y:S08]  /*10690*/  HMMA.16816.F32.BF16 R40, R16, R80, R40 ;  /* 0x000000501028723c */ /* 0x000ff00000041828 */
[C---:B------:R-:W-:Y:S01]  /*106a0*/  HMMA.16816.F32.BF16 R44, R56.reuse, R86, R44 ;  /* 0x00000056382c723c */ /* 0x040fe2000004182c */
[----:B------:R-:W1:Y:S07]  /*106b0*/  LDSM.16.M88.4 R84, [R5+0x10900] ;  /* 0x010900000554783b */ /* 0x000e6e0000000200 */
[----:B--2---:R-:W-:Y:S08]  /*106c0*/  HMMA.16816.F32.BF16 R36, R56, R48, R36 ;  /* 0x000000303824723c */ /* 0x004ff00000041824 */
[----:B---3--:R-:W-:Y:S08]  /*106d0*/  HMMA.16816.F32.BF16 R24, R12, R32, R24 ;  /* 0x000000200c18723c */ /* 0x008ff00000041818 */
[C---:B------:R-:W-:Y:S01]  /*106e0*/  HMMA.16816.F32.BF16 R72, R16.reuse, R82, R72 ;  /* 0x000000521048723c */ /* 0x040fe20000041848 */
[----:B------:R-:W-:Y:S07]  /*106f0*/  LDSM.16.M88.4 R80, [R90+0x11900] ;  /* 0x011900005a50783b */ /* 0x000fee0000000200 */
[C---:B------:R-:W-:Y:S08]  /*10700*/  HMMA.16816.F32.BF16 R68, R16.reuse, R94, R68 ;  /* 0x0000005e1044723c */ /* 0x040ff00000041844 */
[C---:B------:R-:W-:Y:S08]  /*10710*/  HMMA.16816.F32.BF16 R64, R16.reuse, R76, R64 ;  /* 0x0000004c1040723c */ /* 0x040ff00000041840 */
[----:B------:R-:W-:Y:S01]  /*10720*/  HMMA.16816.F32.BF16 R60, R16, R78, R60 ;  /* 0x0000004e103c723c */ /* 0x000fe2000004183c */
[----:B------:R-:W2:Y:S07]  /*10730*/  LDSM.16.M88.4 R16, [R2+0x11100] ;  /* 0x011100000210783b */ /* 0x000eae0000000200 */
[----:B----4-:R-:W-:Y:S08]  /*10740*/  HMMA.16816.F32.BF16 R40, R56, R52, R40 ;  /* 0x000000343828723c */ /* 0x010ff00000041828 */
[C---:B------:R-:W-:Y:S01]  /*10750*/  HMMA.16816.F32.BF16 R44, R12.reuse, R34, R44 ;  /* 0x000000220c2c723c */ /* 0x040fe2000004182c */
[----:B------:R-:W3:Y:S07]  /*10760*/  LDSM.16.M88.4 R32, [R2+0x10900] ;  /* 0x010900000220783b */ /* 0x000eee0000000200 */
[----:B-----5:R-:W-:Y:S08]  /*10770*/  HMMA.16816.F32.BF16 R36, R12, R28, R36 ;  /* 0x0000001c0c24723c */ /* 0x020ff00000041824 */
[----:B-1----:R-:W-:Y:S08]  /*10780*/  HMMA.16816.F32.BF16 R24, R8, R20, R24 ;  /* 0x000000140818723c */ /* 0x002ff00000041818 */
[----:B------:R-:W-:Y:S08]  /*10790*/  HMMA.16816.F32.BF16 R40, R12, R84, R40 ;  /* 0x000000540c28723c */ /* 0x000ff00000041828 */
[C---:B--2---:R-:W-:Y:S07]  /*107a0*/  HMMA.16816.F32.BF16 R36, R8.reuse, R16, R36 ;  /* 0x000000100824723c */ /* 0x044fee0000041824 */
[----:B------:R-:W-:Y:S01]  /*107b0*/  LOP3.LUT R16, R6, 0xffffffe0, RZ, 0xc0, !PT ;  /* 0xffffffe006107812 */ /* 0x000fe200078ec0ff */
[----:B------:R-:W-:Y:S01]  /*107c0*/  FMUL.FTZ R28, R24, c[0x0][0x320] ;  /* 0x0000c800181c7a20 */ /* 0x000fe20000410000 */
[----:B------:R-:W-:Y:S01]  /*107d0*/  SHF.R.S32.HI R24, RZ, 0x1f, R7 ;  /* 0x0000001fff187819 */ /* 0x000fe20000011407 */
[C---:B------:R-:W-:Y:S01]  /*107e0*/  HMMA.16816.F32.BF16 R44, R8.reuse, R22, R44 ;  /* 0x00000016082c723c */ /* 0x040fe2000004182c */
[----:B------:R1:W2:Y:S01]  /*107f0*/  LDSM.16.M88.4 R20, [R5+0x11900] ;  /* 0x011900000514783b */ /* 0x0002a20000000200 */
[C---:B------:R-:W-:Y:S01]  /*10800*/  IMAD.IADD R17, R89.reuse, 0x1, -R16 ;  /* 0x0000000159117824 */ /* 0x040fe200078e0a10 */
[----:B------:R-:W-:Y:S01]  /*10810*/  LEA.HI R24, R24, R7, RZ, 0x3 ;  /* 0x0000000718187211 */ /* 0x000fe200078f18ff */
[----:B------:R-:W-:Y:S01]  /*10820*/  IMAD.IADD R89, R89, 0x1, -R0 ;  /* 0x0000000159597824 */ /* 0x000fe200078e0a00 */
[----:B------:R-:W4:Y:S01]  /*10830*/  MUFU.TANH R6, R28 ;  /* 0x0000001c00067308 */ /* 0x000f220000002400 */
[----:B------:R-:W-:Y:S01]  /*10840*/  FMUL.FTZ R25, R25, c[0x0][0x320] ;  /* 0x0000c80019197a20 */ /* 0x000fe20000410000 */
[----:B------:R-:W-:Y:S01]  /*10850*/  LOP3.LUT R24, R24, 0xffffff8, RZ, 0xc0, !PT ;  /* 0x0ffffff818187812 */ /* 0x000fe200078ec0ff */
[----:B---3--:R-:W-:Y:S01]  /*10860*/  HMMA.16816.F32.BF16 R40, R8, R32, R40 ;  /* 0x000000200828723c */ /* 0x008fe20000041828 */
[----:B------:R-:W-:Y:S01]  /*10870*/  SHF.R.S32.HI R0, RZ, 0x1f, R17 ;  /* 0x0000001fff007819 */ /* 0x000fe20000011411 */
[----:B------:R-:W-:-:S02]  /*10880*/  FMUL.FTZ R27, R27, c[0x0][0x320] ;  /* 0x0000c8001b1b7a20 */ /* 0x000fc40000410000 */
[----:B------:R-:W-:Y:S01]  /*10890*/  IMAD.IADD R219, R7, 0x1, -R24 ;  /* 0x0000000107db7824 */ /* 0x000fe200078e0a18 */
[----:B------:R-:W-:Y:S01]  /*108a0*/  LEA.HI R24, R89, R89, RZ, 0x1 ;  /* 0x0000005959187211 */ /* 0x000fe200078f08ff */
[----:B------:R3:W5:Y:S01]  /*108b0*/  MUFU.TANH R16, R25 ;  /* 0x0000001900107308 */ /* 0x0007620000002400 */
[----:B------:R-:W-:Y:S01]  /*108c0*/  FMUL.FTZ R32, R26, c[0x0][0x320] ;  /* 0x0000c8001a207a20 */ /* 0x000fe20000410000 */
[C---:B------:R-:W-:Y:S01]  /*108d0*/  HMMA.16816.F32.BF16 R64, R56.reuse, R80, R64 ;  /* 0x000000503840723c */ /* 0x040fe20000041840 */
[----:B------:R-:W-:Y:S01]  /*108e0*/  LOP3.LUT R24, R24, 0x1ffffffe, RZ, 0xc0, !PT ;  /* 0x1ffffffe18187812 */ /* 0x000fe200078ec0ff */
[----:B------:R-:W-:Y:S02]  /*108f0*/  FMUL.FTZ R36, R36, c[0x0][0x320] ;  /* 0x0000c80024247a20 */ /* 0x000fe40000410000 */
[----:B------:R-:W-:Y:S02]  /*10900*/  FMUL.FTZ R37, R37, c[0x0][0x320] ;  /* 0x0000c80025257a20 */ /* 0x000fe40000410000 */
[----:B------:R-:W-:Y:S01]  /*10910*/  IMAD.IADD R24, R89, 0x1, -R24 ;  /* 0x0000000159187824 */ /* 0x000fe200078e0a18 */
[----:B------:R-:W-:Y:S01]  /*10920*/  MUFU.TANH R212, R36 ;  /* 0x0000002400d47308 */ /* 0x000fe20000002400 */
[----:B-1----:R-:W-:Y:S01]  /*10930*/  LEA.HI R5, R0, R17, RZ, 0x2 ;  /* 0x0000001100057211 */ /* 0x002fe200078f10ff */
[----:B------:R-:W-:Y:S01]  /*10940*/  HMMA.16816.F32.BF16 R72, R56, R54, R72 ;  /* 0x000000363848723c */ /* 0x000fe20000041848 */
[----:B------:R-:W-:-:S02]  /*10950*/  FMUL.FTZ R7, R44, c[0x0][0x320] ;  /* 0x0000c8002c077a20 */ /* 0x000fc40000410000 */
[----:B------:R-:W-:Y:S01]  /*10960*/  LEA.HI.SX32 R26, R5, UR13, 0x1e ;  /* 0x0000000d051a7c11 */ /* 0x000fe2000f8ff2ff */
[----:B------:R-:W-:Y:S02]  /*10970*/  FMUL.FTZ R38, R38, c[0x0][0x320] ;  /* 0x0000c80026267a20 */ /* 0x000fe40000410000 */
[----:B------:R-:W-:Y:S01]  /*10980*/  MUFU.TANH R162, R37 ;  /* 0x0000002500a27308 */ /* 0x000fe20000002400 */
[----:B------:R-:W-:Y:S01]  /*10990*/  FMUL.FTZ R39, R39, c[0x0][0x320] ;  /* 0x0000c80027277a20 */ /* 0x000fe20000410000 */
[----:B------:R-:W-:Y:S01]  /*109a0*/  HMMA.16816.F32.BF16 R68, R56, R50, R68 ;  /* 0x000000323844723c */ /* 0x000fe20000041844 */
[----:B------:R-:W-:Y:S01]  /*109b0*/  IMAD R219, R219, 0x10, R26 ;  /* 0x00000010dbdb7824 */ /* 0x000fe200078e021a */
[----:B------:R-:W-:Y:S01]  /*109c0*/  LOP3.LUT R26, R5, 0x7ffffffc, RZ, 0xc0, !PT ;  /* 0x7ffffffc051a7812 */ /* 0x000fe200078ec0ff */
[----:B------:R-:W-:Y:S02]  /*109d0*/  IMAD.U32 R5, RZ, RZ, UR4 ;  /* 0x00000004ff057e24 */ /* 0x000fe4000f8e00ff */
[----:B------:R-:W-:Y:S01]  /*109e0*/  IMAD R219, R24, 0x8, R219 ;  /* 0x0000000818db7824 */ /* 0x000fe200078e02db */
[----:B------:R-:W1:Y:S01]  /*109f0*/  MUFU.TANH R7, R7 ;  /* 0x0000000700077308 */ /* 0x000e620000002400 */
[----:B------:R-:W-:Y:S01]  /*10a00*/  IMAD.IADD R26, R17, 0x1, -R26 ;  /* 0x00000001111a7824 */ /* 0x000fe200078e0a1a */
[----:B--2---:R-:W-:Y:S01]  /*10a10*/  HMMA.16816.F32.BF16 R64, R12, R20, R64 ;  /* 0x000000140c40723c */ /* 0x004fe20000041840 */
[----:B---3--:R-:W-:Y:S01]  /*10a20*/  @P0 IMAD.HI.U32 R25, R219, c[0x0][0x2c8], RZ ;  /* 0x0000b200db190a27 */ /* 0x008fe200078e00ff */
[----:B------:R-:W-:-:S03]  /*10a30*/  PLOP3.LUT P0, PT, PT, PT, UP2, 0x80, 0x0 ;  /* 0x000000000000781c */ /* 0x000fc60003f0f028 */
[----:B------:R-:W-:Y:S01]  /*10a40*/  IMAD.SHL.U32 R220, R26, 0x2, RZ ;  /* 0x000000021adc7824 */ /* 0x000fe200078e00ff */
[----:B------:R-:W-:Y:S01]  /*10a50*/  MUFU.TANH R0, R32 ;  /* 0x0000002000007308 */ /* 0x000fe20000002400 */
[----:B------:R-:W-:Y:S01]  /*10a60*/  IMAD.MOV.U32 R21, RZ, RZ, R219 ;  /* 0x000000ffff157224 */ /* 0x000fe200078e00db */
[----:B------:R-:W-:Y:S01]  /*10a70*/  HMMA.16816.F32.BF16 R60, R56, R82, R60 ;  /* 0x00000052383c723c */ /* 0x000fe2000004183c */
[----:B------:R-:W-:Y:S01]  /*10a80*/  FMUL.FTZ R24, R45, c[0x0][0x320] ;  /* 0x0000c8002d187a20 */ /* 0x000fe20000410000 */
[----:B------:R-:W-:Y:S01]  /*10a90*/  IADD3 R5, -R220, UR9, R5 ;  /* 0x00000009dc057c10 */ /* 0x000fe2000fffe105 */
[----:B------:R-:W-:-:S03]  /*10aa0*/  FMUL.FTZ R20, R40, c[0x0][0x320] ;  /* 0x0000c80028147a20 */ /* 0x000fc60000410000 */
[----:B------:R-:W-:Y:S01]  /*10ab0*/  MUFU.TANH R32, R27 ;  /* 0x0000001b00207308 */ /* 0x000fe20000002400 */
[----:B------:R-:W-:Y:S01]  /*10ac0*/  @P0 SHF.R.U32.HI R21, RZ, c[0x0][0x2cc], R25 ;  /* 0x0000b300ff150a19 */ /* 0x000fe20000011619 */
[C---:B------:R-:W-:Y:S06]  /*10ad0*/  HMMA.16816.F32.BF16 R72, R12.reuse, R86, R72 ;  /* 0x000000560c48723c */ /* 0x040fec0000041848 */
[----:B------:R-:W2:Y:S02]  /*10ae0*/  MUFU.TANH R24, R24 ;  /* 0x0000001800187308 */ /* 0x000ea40000002400 */
[----:B------:R-:W-:Y:S01]  /*10af0*/  HMMA.16816.F32.BF16 R68, R12, R30, R68 ;  /* 0x0000001e0c44723c */ /* 0x000fe20000041844 */
[----:B------:R-:W-:Y:S01]  /*10b00*/  LDSM.16.M88.4 R28, [R2+0x11900] ;  /* 0x01190000021c783b */ /* 0x000fe20000000200 */
[----:B------:R-:W-:-:S04]  /*10b10*/  DEPBAR.LE SB0, 0x2 ;  /* 0x000080800000791a */ /* 0x000fc80000000000 */
[----:B------:R-:W3:Y:S01]  /*10b20*/  SHFL.IDX PT, R2, R21, RZ, 0x1c1f ;  /* 0x001c1fff15027589 */ /* 0x000ee200000e0000 */
[----:B------:R-:W1:Y:S01]  /*10b30*/  MUFU.TANH R20, R20 ;  /* 0x0000001400147308 */ /* 0x000e620000002400 */
[----:B------:R-:W-:Y:S02]  /*10b40*/  HMMA.16816.F32.BF16 R60, R12, R22, R60 ;  /* 0x000000160c3c723c */ /* 0x000fe4000004183c */
[----:B------:R-:W-:Y:S05]  /*10b50*/  BAR.SYNC.DEFER_BLOCKING 0x0 ;  /* 0x0000000000007b1d */ /* 0x000fea0000010000 */
[----:B------:R-:W-:Y:S01]  /*10b60*/  IADD3 R13, R5, -UR12, RZ ;  /* 0x8000000c050d7c10 */ /* 0x000fe2000fffe0ff */
[C---:B------:R-:W-:Y:S01]  /*10b70*/  HMMA.16816.F32.BF16 R72, R8.reuse, R34, R72 ;  /* 0x000000220848723c */ /* 0x040fe20000041848 */
[----:B------:R-:W-:Y:S01]  /*10b80*/  IADD3 R12, -R220, UR18, RZ ;  /* 0x00000012dc0c7c10 */ /* 0x000fe2000fffe1ff */
[----:B------:R-:W-:Y:S01]  /*10b90*/  FMUL.FTZ R22, R47, c[0x0][0x320] ;  /* 0x0000c8002f167a20 */ /* 0x000fe20000410000 */
[----:B------:R-:W-:Y:S05]  /*10ba0*/  MUFU.TANH R192, R38 ;  /* 0x0000002600c07308 */ /* 0x000fea0000002400 */
[----:B------:R-:W-:Y:S03]  /*10bb0*/  HMMA.16816.F32.BF16 R68, R8, R18, R68 ;  /* 0x000000120844723c */ /* 0x000fe60000041844 */
[----:B------:R-:W-:Y:S01]  /*10bc0*/  MUFU.TANH R22, R22 ;  /* 0x0000001600167308 */ /* 0x000fe20000002400 */
[----:B---3--:R-:W-:-:S03]  /*10bd0*/  IMAD.IADD R5, R13, 0x1, R2 ;  /* 0x000000010d057824 */ /* 0x008fc600078e0202 */
[----:B------:R-:W-:Y:S01]  /*10be0*/  FMUL.FTZ R18, R41, c[0x0][0x320] ;  /* 0x0000c80029127a20 */ /* 0x000fe20000410000 */
[----:B------:R-:W-:Y:S01]  /*10bf0*/  LDSM.16.MT88.4 R108, [R134+0x100] ;  /* 0x00010000866c783b */ /* 0x000fe20000004200 */
[----:B------:R-:W-:Y:S02]  /*10c00*/  IMNMX R2, R12, R5, PT ;  /* 0x000000050c027217 */ /* 0x000fe40003800200 */
[----:B------:R-:W-:Y:S01]  /*10c10*/  MUFU.TANH R168, R39 ;  /* 0x0000002700a87308 */ /* 0x000fe20000002400 */
[----:B------:R-:W-:Y:S01]  /*10c20*/  LDSM.16.MT88.4 R116, [R182+0x100] ;  /* 0x00010000b674783b */ /* 0x000fe20000004200 */
[----:B------:R-:W-:-:S03]  /*10c30*/  ISETP.GT.AND P0, PT, R2, RZ, PT ;  /* 0x000000ff0200720c */ /* 0x000fc60003f04270 */
[----:B------:R-:W-:Y:S01]  /*10c40*/  FMUL.FTZ R14, R72, c[0x0][0x320] ;  /* 0x0000c800480e7a20 */ /* 0x000fe20000410000 */
[C---:B------:R-:W-:Y:S01]  /*10c50*/  HMMA.16816.F32.BF16 R64, R8.reuse, R28, R64 ;  /* 0x0000001c0840723c */ /* 0x040fe20000041840 */
[----:B------:R-:W-:Y:S01]  /*10c60*/  FMUL.FTZ R15, R73, c[0x0][0x320] ;  /* 0x0000c800490f7a20 */ /* 0x000fe20000410000 */
[----:B----4-:R-:W-:Y:S01]  /*10c70*/  FSEL R26, R6, -INF , P0 ;  /* 0xff800000061a7808 */ /* 0x010fe20000000000 */
[----:B------:R-:W3:Y:S01]  /*10c80*/  MUFU.TANH R18, R18 ;  /* 0x0000001200127308 */ /* 0x000ee20000002400 */
[----:B------:R-:W-:Y:S01]  /*10c90*/  ISETP.GT.AND P0, PT, R2, 0x1, PT ;  /* 0x000000010200780c */ /* 0x000fe20003f04270 */
[----:B------:R-:W-:Y:S02]  /*10ca0*/  LDSM.16.MT88.4 R48, [R182+0x2100] ;  /* 0x00210000b630783b */ /* 0x000fe40000004200 */
[----:B------:R-:W-:Y:S01]  /*10cb0*/  FMUL.FTZ R68, R68, c[0x0][0x320] ;  /* 0x0000c80044447a20 */ /* 0x000fe20000410000 */
[----:B-----5:R-:W-:Y:S01]  /*10cc0*/  FSEL R5, R16, -INF , P0 ;  /* 0xff80000010057808 */ /* 0x020fe20000000000 */
[----:B------:R-:W-:Y:S01]  /*10cd0*/  HMMA.16816.F32.BF16 R60, R8, R30, R60 ;  /* 0x0000001e083c723c */ /* 0x000fe2000004183c */
[----:B------:R-:W-:Y:S01]  /*10ce0*/  ISETP.GT.AND P0, PT, R2, 0x8, PT ;  /* 0x000000080200780c */ /* 0x000fe20003f04270 */
[----:B------:R-:W4:Y:S01]  /*10cf0*/  MUFU.TANH R14, R14 ;  /* 0x0000000e000e7308 */ /* 0x000f220000002400 */
[----:B------:R-:W-:Y:S01]  /*10d00*/  FMUL.FTZ R69, R69, c[0x0][0x320] ;  /* 0x0000c80045457a20 */ /* 0x000fe20000410000 */
[----:B------:R-:W5:Y:S01]  /*10d10*/  SHFL.IDX PT, R10, R21, 0x1, 0x1c1f ;  /* 0x003c1f00150a7f89 */ /* 0x000f6200000e0000 */
[----:B-1----:R-:W-:Y:S01]  /*10d20*/  FSEL R28, R7, -INF , P0 ;  /* 0xff800000071c7808 */ /* 0x002fe20000000000 */
[----:B------:R-:W-:Y:S01]  /*10d30*/  FMUL.FTZ R70, R70, c[0x0][0x320] ;  /* 0x0000c80046467a20 */ /* 0x000fe20000410000 */
[----:B------:R-:W-:Y:S01]  /*10d40*/  ISETP.GT.AND P0, PT, R2, 0x9, PT ;  /* 0x000000090200780c */ /* 0x000fe20003f04270 */
[----:B------:R-:W-:Y:S01]  /*10d50*/  FMUL.FTZ R30, R46, c[0x0][0x320] ;  /* 0x0000c8002e1e7a20 */ /* 0x000fe20000410000 */
[----:B------:R-:W-:Y:S01]  /*10d60*/  FMNMX.FTZ R9, R26, R5, !PT ;  /* 0x000000051a097209 */ /* 0x000fe20007810000 */
[----:B------:R-:W1:Y:S01]  /*10d70*/  MUFU.TANH R15, R15 ;  /* 0x0000000f000f7308 */ /* 0x000e620000002400 */
[----:B--2---:R-:W-:Y:S01]  /*10d80*/  FSEL R24, R24, -INF , P0 ;  /* 0xff80000018187808 */ /* 0x004fe20000000000 */
[----:B------:R-:W-:Y:S01]  /*10d90*/  FMUL.FTZ R8, R75, c[0x0][0x320] ;  /* 0x0000c8004b087a20 */ /* 0x000fe20000410000 */
[----:B------:R-:W-:Y:S01]  /*10da0*/  ISETP.GT.AND P0, PT, R2, 0x10, PT ;  /* 0x000000100200780c */ /* 0x000fe20003f04270 */
[----:B------:R-:W-:Y:S01]  /*10db0*/  FMUL.FTZ R71, R71, c[0x0][0x320] ;  /* 0x0000c80047477a20 */ /* 0x000fe20000410000 */
[----:B------:R-:W-:Y:S01]  /*10dc0*/  FMNMX.FTZ R9, R28, R9, !PT ;  /* 0x000000091c097209 */ /* 0x000fe20007810000 */
[----:B------:R-:W-:Y:S01]  /*10dd0*/  FMUL.FTZ R64, R64, c[0x0][0x320] ;  /* 0x0000c80040407a20 */ /* 0x000fe20000410000 */
[----:B------:R-:W-:Y:S01]  /*10de0*/  FSEL R20, R20, -INF , P0 ;  /* 0xff80000014147808 */ /* 0x000fe20000000000 */
[----:B------:R-:W2:Y:S01]  /*10df0*/  MUFU.TANH R194, R68 ;  /* 0x0000004400c27308 */ /* 0x000ea20000002400 */
[----:B------:R-:W-:Y:S01]  /*10e00*/  ISETP.GT.AND P0, PT, R2, 0x11, PT ;  /* 0x000000110200780c */ /* 0x000fe20003f04270 */
[----:B------:R-:W-:Y:S01]  /*10e10*/  FMUL.FTZ R65, R65, c[0x0][0x320] ;  /* 0x0000c80041417a20 */ /* 0x000fe20000410000 */
[----:B------:R-:W-:Y:S01]  /*10e20*/  FMNMX.FTZ R9, R24, R9, !PT ;  /* 0x0000000918097209 */ /* 0x000fe20007810000 */
[----:B------:R-:W-:Y:S01]  /*10e30*/  FMUL.FTZ R66, R66, c[0x0][0x320] ;  /* 0x0000c80042427a20 */ /* 0x000fe20000410000 */
[----:B---3--:R-:W-:Y:S01]  /*10e40*/  FSEL R18, R18, -INF , P0 ;  /* 0xff80000012127808 */ /* 0x008fe20000000000 */
[----:B------:R-:W-:Y:S01]  /*10e50*/  FMUL.FTZ R60, R60, c[0x0][0x320] ;  /* 0x0000c8003c3c7a20 */ /* 0x000fe20000410000 */
[----:B------:R-:W-:Y:S01]  /*10e60*/  ISETP.GT.AND P0, PT, R2, 0x18, PT ;  /* 0x000000180200780c */ /* 0x000fe20003f04270 */
[----:B------:R-:W3:Y:S01]  /*10e70*/  MUFU.TANH R164, R69 ;  /* 0x0000004500a47308 */ /* 0x000ee20000002400 */
[----:B------:R-:W-:Y:S01]  /*10e80*/  FMUL.FTZ R61, R61, c[0x0][0x320] ;  /* 0x0000c8003d3d7a20 */ /* 0x000fe20000410000 */
[----:B------:R-:W-:Y:S01]  /*10e90*/  FMNMX.FTZ R9, R20, R9, !PT ;  /* 0x0000000914097209 */ /* 0x000fe20007810000 */
[----:B-----5:R-:W-:Y:S01]  /*10ea0*/  IMAD.IADD R13, R13, 0x1, R10 ;  /* 0x000000010d0d7824 */ /* 0x020fe200078e020a */
[----:B----4-:R-:W-:Y:S01]  /*10eb0*/  FSEL R16, R14, -INF , P0 ;  /* 0xff8000000e107808 */ /* 0x010fe20000000000 */
[----:B------:R-:W-:Y:S01]  /*10ec0*/  FMUL.FTZ R14, R42, c[0x0][0x320] ;  /* 0x0000c8002a0e7a20 */ /* 0x000fe20000410000 */
[----:B------:R-:W-:Y:S01]  /*10ed0*/  ISETP.GT.AND P0, PT, R2, 0x19, PT ;  /* 0x000000190200780c */ /* 0x000fe20003f04270 */
[----:B------:R-:W-:Y:S01]  /*10ee0*/  FMUL.FTZ R10, R74, c[0x0][0x320] ;  /* 0x0000c8004a0a7a20 */ /* 0x000fe20000410000 */
[----:B------:R-:W4:Y:S01]  /*10ef0*/  MUFU.TANH R180, R64 ;  /* 0x0000004000b47308 */ /* 0x000f220000002400 */
[----:B------:R-:W-:Y:S01]  /*10f00*/  FMNMX.FTZ R9, R18, R9, !PT ;  /* 0x0000000912097209 */ /* 0x000fe20007810000 */
[----:B------:R-:W-:Y:S01]  /*10f10*/  FMUL.FTZ R67, R67, c[0x0][0x320] ;  /* 0x0000c80043437a20 */ /* 0x000fe20000410000 */
[----:B-1----:R-:W-:Y:S01]  /*10f20*/  FSEL R6, R15, -INF , P0 ;  /* 0xff8000000f067808 */ /* 0x002fe20000000000 */
[----:B------:R-:W-:Y:S01]  /*10f30*/  FMUL.FTZ R62, R62, c[0x0][0x320] ;  /* 0x0000c8003e3e7a20 */ /* 0x000fe20000410000 */
[----:B------:R-:W-:Y:S01]  /*10f40*/  ISETP.GT.AND P0, PT, R2, 0x20, PT ;  /* 0x000000200200780c */ /* 0x000fe20003f04270 */
[----:B------:R-:W-:Y:S01]  /*10f50*/  FMUL.FTZ R63, R63, c[0x0][0x320] ;  /* 0x0000c8003f3f7a20 */ /* 0x000fe20000410000 */
[----:B------:R-:W-:Y:S01]  /*10f60*/  FMNMX.FTZ R9, R16, R9, !PT ;  /* 0x0000000910097209 */ /* 0x000fe20007810000 */
[----:B------:R-:W1:Y:S01]  /*10f70*/  MUFU.TANH R178, R65 ;  /* 0x0000004100b27308 */ /* 0x000e620000002400 */
[----:B------:R-:W-:Y:S01]  /*10f80*/  FSEL R212, R212, -INF , P0 ;  /* 0xff800000d4d47808 */ /* 0x000fe20000000000 */
[----:B------:R-:W-:Y:S01]  /*10f90*/  LDSM.16.MT88.4 R80, [R182+0x4100] ;  /* 0x00410000b650783b */ /* 0x000fe20000004200 */
[----:B------:R-:W-:-:S02]  /*10fa0*/  ISETP.GT.AND P0, PT, R2, 0x21, PT ;  /* 0x000000210200780c */ /* 0x000fc40003f04270 */
[----:B------:R-:W-:Y:S01]  /*10fb0*/  FMNMX.FTZ R9, R6, R9, !PT ;  /* 0x0000000906097209 */ /* 0x000fe20007810000 */
[----:B------:R-:W-:Y:S01]  /*10fc0*/  LDSM.16.MT88.4 R124, [R135+0x100] ;  /* 0x00010000877c783b */ /* 0x000fe20000004200 */
[----:B------:R-:W-:Y:S01]  /*10fd0*/  FSEL R162, R162, -INF , P0 ;  /* 0xff800000a2a27808 */ /* 0x000fe20000000000 */
[----:B------:R-:W5:Y:S01]  /*10fe0*/  MUFU.TANH R176, R60 ;  /* 0x0000003c00b07308 */ /* 0x000f620000002400 */
[----:B------:R-:W-:Y:S01]  /*10ff0*/  ISETP.GT.AND P0, PT, R2, 0x28, PT ;  /* 0x000000280200780c */ /* 0x000fe20003f04270 */
[----:B------:R-:W-:Y:S01]  /*11000*/  LDSM.16.MT88.4 R100, [R3+0x100] ;  /* 0x000100000364783b */ /* 0x000fe20000004200 */
[----:B------:R-:W-:Y:S02]  /*11010*/  FMNMX.FTZ R9, R212, R9, !PT ;  /* 0x00000009d4097209 */ /* 0x000fe40007810000 */
[----:B--2---:R-:W-:Y:S01]  /*11020*/  FSEL R194, R194, -INF , P0 ;  /* 0xff800000c2c27808 */ /* 0x004fe20000000000 */
[----:B------:R-:W-:Y:S01]  /*11030*/  LDSM.16.MT88.4 R56, [R134+0x2100] ;  /* 0x002100008638783b */ /* 0x000fe20000004200 */
[----:B------:R-:W-:Y:S01]  /*11040*/  ISETP.GT.AND P0, PT, R2, 0x29, PT ;  /* 0x000000290200780c */ /* 0x000fe20003f04270 */
[----:B------:R-:W2:Y:S01]  /*11050*/  MUFU.TANH R174, R61 ;  /* 0x0000003d00ae7308 */ /* 0x000ea20000002400 */
[----:B------:R-:W-:Y:S01]  /*11060*/  FMNMX.FTZ R9, R162, R9, !PT ;  /* 0x00000009a2097209 */ /* 0x000fe20007810000 */
[----:B------:R-:W-:Y:S01]  /*11070*/  LDSM.16.MT88.4 R72, [R135+0x4100] ;  /* 0x004100008748783b */ /* 0x000fe20000004200 */
[----:B---3--:R-:W-:-:S02]  /*11080*/  FSEL R164, R164, -INF , P0 ;  /* 0xff800000a4a47808 */ /* 0x008fc40000000000 */
[----:B------:R-:W-:Y:S01]  /*11090*/  ISETP.GT.AND P0, PT, R2, 0x30, PT ;  /* 0x000000300200780c */ /* 0x000fe20003f04270 */
[----:B------:R-:W-:Y:S01]  /*110a0*/  LDSM.16.MT88.4 R88, [R134+0x4100] ;  /* 0x004100008658783b */ /* 0x000fe20000004200 */
[----:B------:R-:W-:Y:S01]  /*110b0*/  FMNMX.FTZ R9, R194, R9, !PT ;  /* 0x00000009c2097209 */ /* 0x000fe20007810000 */
[----:B------:R-:W3:Y:S01]  /*110c0*/  MUFU.TANH R30, R30 ;  /* 0x0000001e001e7308 */ /* 0x000ee20000002400 */
[----:B----4-:R-:W-:Y:S01]  /*110d0*/  FSEL R180, R180, -INF , P0 ;  /* 0xff800000b4b47808 */ /* 0x010fe20000000000 */
[----:B------:R-:W-:Y:S01]  /*110e0*/  LDSM.16.MT88.4 R136, [R182+0x2900] ;  /* 0x00290000b688783b */ /* 0x000fe20000004200 */
[----:B------:R-:W-:Y:S02]  /*110f0*/  ISETP.GT.AND P0, PT, R2, 0x31, PT ;  /* 0x000000310200780c */ /* 0x000fe40003f04270 */
[----:B------:R-:W-:Y:S02]  /*11100*/  FMNMX.FTZ R9, R164, R9, !PT ;  /* 0x00000009a4097209 */ /* 0x000fe40007810000 */
[----:B-1----:R-:W-:Y:S01]  /*11110*/  FSEL R178, R178, -INF , P0 ;  /* 0xff800000b2b27808 */ /* 0x002fe20000000000 */
[----:B------:R-:W1:Y:S01]  /*11120*/  MUFU.TANH R14, R14 ;  /* 0x0000000e000e7308 */ /* 0x000e620000002400 */
[----:B------:R-:W-:-:S02]  /*11130*/  ISETP.GT.AND P0, PT, R2, 0x38, PT ;  /* 0x000000380200780c */ /* 0x000fc40003f04270 */
[----:B------:R-:W-:Y:S02]  /*11140*/  FMNMX.FTZ R9, R180, R9, !PT ;  /* 0x00000009b4097209 */ /* 0x000fe40007810000 */
[----:B-----5:R-:W-:Y:S02]  /*11150*/  FSEL R176, R176, -INF , P0 ;  /* 0xff800000b0b07808 */ /* 0x020fe40000000000 */
[----:B------:R-:W-:Y:S01]  /*11160*/  ISETP.GT.AND P0, PT, R2, 0x39, PT ;  /* 0x000000390200780c */ /* 0x000fe20003f04270 */
[----:B------:R-:W-:Y:S01]  /*11170*/  MUFU.TANH R10, R10 ;  /* 0x0000000a000a7308 */ /* 0x000fe20000002400 */
[----:B------:R-:W-:Y:S01]  /*11180*/  IMNMX R2, R12, R13, PT ;  /* 0x0000000d0c027217 */ /* 0x000fe20003800200 */
[----:B------:R-:W-:Y:S01]  /*11190*/  FMUL.FTZ R12, R43, c[0x0][0x320] ;  /* 0x0000c8002b0c7a20 */ /* 0x000fe20000410000 */
[----:B--2---:R-:W-:Y:S01]  /*111a0*/  FSEL R174, R174, -INF , P0 ;  /* 0xff800000aeae7808 */ /* 0x004fe20000000000 */
[----:B------:R-:W-:Y:S01]  /*111b0*/  LDSM.16.MT88.4 R40, [R135+0x2100] ;  /* 0x002100008728783b */ /* 0x000fe20000004200 */
[----:B------:R-:W-:-:S03]  /*111c0*/  ISETP.GT.AND P0, PT, R2, RZ, PT ;  /* 0x000000ff0200720c */ /* 0x000fc60003f04270 */
[----:B------:R-:W2:Y:S01]  /*111d0*/  MUFU.TANH R12, R12 ;  /* 0x0000000c000c7308 */ /* 0x000ea20000002400 */
[----:B------:R-:W-:Y:S02]  /*111e0*/  FSEL R7, R0, -INF , P0 ;  /* 0xff80000000077808 */ /* 0x000fe40000000000 */
[----:B------:R-:W-:-:S04]  /*111f0*/  ISETP.GT.AND P0, PT, R2, 0x1, PT ;  /* 0x000000010200780c */ /* 0x000fc80003f04270 */
[----:B------:R-:W-:Y:S01]  /*11200*/  FSEL R32, R32, -INF , P0 ;  /* 0xff80000020207808 */ /* 0x000fe20000000000 */
[----:B------:R-:W4:Y:S01]  /*11210*/  MUFU.TANH R8, R8 ;  /* 0x0000000800087308 */ /* 0x000f220000002400 */
[----:B------:R-:W-:Y:S02]  /*11220*/  ISETP.GT.AND P0, PT, R2, 0x8, PT ;  /* 0x000000080200780c */ /* 0x000fe40003f04270 */
[----:B------:R-:W-:Y:S02]  /*11230*/  FMNMX.FTZ R11, R7, R32, !PT ;  /* 0x00000020070b7209 */ /* 0x000fe40007810000 */
[----:B---3--:R-:W-:Y:S02]  /*11240*/  FSEL R30, R30, -INF , P0 ;  /* 0xff8000001e1e7808 */ /* 0x008fe40000000000 */
[----:B------:R-:W-:Y:S01]  /*11250*/  ISETP.GT.AND P0, PT, R2, 0x9, PT ;  /* 0x000000090200780c */ /* 0x000fe20003f04270 */
[----:B------:R-:W3:Y:S01]  /*11260*/  MUFU.TANH R190, R70 ;  /* 0x0000004600be7308 */ /* 0x000ee20000002400 */
[----:B------:R-:W-:-:S02]  /*11270*/  FMNMX.FTZ R11, R30, R11, !PT ;  /* 0x0000000b1e0b7209 */ /* 0x000fc40007810000 */
[----:B------:R-:W-:Y:S02]  /*11280*/  FSEL R22, R22, -INF , P0 ;  /* 0xff80000016167808 */ /* 0x000fe40000000000 */
[----:B------:R-:W-:Y:S02]  /*11290*/  ISETP.GT.AND P0, PT, R2, 0x10, PT ;  /* 0x000000100200780c */ /* 0x000fe40003f04270 */
[----:B------:R-:W-:Y:S01]  /*112a0*/  FMNMX.FTZ R11, R22, R11, !PT ;  /* 0x0000000b160b7209 */ /* 0x000fe20007810000 */
[----:B------:R-:W5:Y:S01]  /*112b0*/  MUFU.TANH R170, R71 ;  /* 0x0000004700aa7308 */ /* 0x000f620000002400 */
[----:B-1----:R-:W-:Y:S02]  /*112c0*/  FSEL R14, R14, -INF , P0 ;  /* 0xff8000000e0e7808 */ /* 0x002fe40000000000 */
[----:B------:R-:W-:Y:S02]  /*112d0*/  ISETP.GT.AND P0, PT, R2, 0x11, PT ;  /* 0x000000110200780c */ /* 0x000fe40003f04270 */
[----:B------:R-:W-:-:S02]  /*112e0*/  FMNMX.FTZ R11, R14, R11, !PT ;  /* 0x0000000b0e0b7209 */ /* 0x000fc40007810000 */
[----:B--2---:R-:W-:Y:S01]  /*112f0*/  FSEL R12, R12, -INF , P0 ;  /* 0xff8000000c0c7808 */ /* 0x004fe20000000000 */
[----:B------:R-:W1:Y:S01]  /*11300*/  MUFU.TANH R172, R66 ;  /* 0x0000004200ac7308 */ /* 0x000e620000002400 */
[----:B------:R-:W-:Y:S02]  /*11310*/  ISETP.GT.AND P0, PT, R2, 0x18, PT ;  /* 0x000000180200780c */ /* 0x000fe40003f04270 */
[----:B------:R-:W-:Y:S02]  /*11320*/  FMNMX.FTZ R11, R12, R11, !PT ;  /* 0x0000000b0c0b7209 */ /* 0x000fe40007810000 */
[----:B------:R-:W-:Y:S02]  /*11330*/  FSEL R10, R10, -INF , P0 ;  /* 0xff8000000a0a7808 */ /* 0x000fe40000000000 */
[----:B------:R-:W-:Y:S01]  /*11340*/  ISETP.GT.AND P0, PT, R2, 0x19, PT ;  /* 0x000000190200780c */ /* 0x000fe20003f04270 */
[----:B------:R2:W1:Y:S01]  /*11350*/  MUFU.TANH R142, R67 ;  /* 0x00000043008e7308 */ /* 0x0004620000002400 */
[----:B------:R-:W-:-:S02]  /*11360*/  FMNMX.FTZ R11, R10, R11, !PT ;  /* 0x0000000b0a0b7209 */ /* 0x000fc40007810000 */
[----:B----4-:R-:W-:Y:S02]  /*11370*/  FSEL R8, R8, -INF , P0 ;  /* 0xff80000008087808 */ /* 0x010fe40000000000 */
[----:B------:R-:W-:Y:S02]  /*11380*/  ISETP.GT.AND P0, PT, R2, 0x20, PT ;  /* 0x000000200200780c */ /* 0x000fe40003f04270 */
[----:B------:R-:W-:Y:S01]  /*11390*/  FMNMX.FTZ R13, R8, R11, !PT ;  /* 0x0000000b080d7209 */ /* 0x000fe20007810000 */
[----:B------:R-:W4:Y:S01]  /*113a0*/  MUFU.TANH R140, R62 ;  /* 0x0000003e008c7308 */ /* 0x000f220000002400 */
[----:B------:R-:W-:Y:S02]  /*113b0*/  FSEL R192, R192, -INF , P0 ;  /* 0xff800000c0c07808 */ /* 0x000fe40000000000 */
[----:B------:R-:W-:Y:S02]  /*113c0*/  ISETP.GT.AND P0, PT, R2, 0x21, PT ;  /* 0x000000210200780c */ /* 0x000fe40003f04270 */
[----:B------:R-:W-:-:S02]  /*113d0*/  FMNMX.FTZ R11, R178, R9, !PT ;  /* 0x00000009b20b7209 */ /* 0x000fc40007810000 */
[----:B------:R-:W-:Y:S01]  /*113e0*/  FSEL R168, R168, -INF , P0 ;  /* 0xff800000a8a87808 */ /* 0x000fe20000000000 */
[----:B------:R-:W1:Y:S01]  /*113f0*/  MUFU.TANH R166, R63 ;  /* 0x0000003f00a67308 */ /* 0x000e620000002400 */
[----:B------:R-:W-:Y:S01]  /*11400*/  ISETP.GT.AND P0, PT, R2, 0x28, PT ;  /* 0x000000280200780c */ /* 0x000fe20003f04270 */
[----:B--2---:R-:W-:Y:S01]  /*11410*/  LDSM.16.MT88.4 R64, [R143+0x2100] ;  /* 0x002100008f40783b */ /* 0x004fe20000004200 */
[----:B------:R-:W-:Y:S02]  /*11420*/  FMNMX.FTZ R9, R192, R13, !PT ;  /* 0x0000000dc0097209 */ /* 0x000fe40007810000 */
[----:B---3--:R-:W-:Y:S02]  /*11430*/  FSEL R190, R190, -INF , P0 ;  /* 0xff800000bebe7808 */ /* 0x008fe40000000000 */
[----:B------:R-:W-:Y:S02]  /*11440*/  FMNMX.FTZ R11, R176, R11, !PT ;  /* 0x0000000bb00b7209 */ /* 0x000fe40007810000 */
[----:B------:R-:W-:-:S02]  /*11450*/  ISETP.GT.AND P0, PT, R2, 0x29, PT ;  /* 0x000000290200780c */ /* 0x000fc40003f04270 */
[----:B------:R-:W-:Y:S02]  /*11460*/  FMNMX.FTZ R9, R168, R9, !PT ;  /* 0x00000009a8097209 */ /* 0x000fe40007810000 */
[----:B------:R-:W-:Y:S02]  /*11470*/  FMNMX.FTZ R0, R174, R11, !PT ;  /* 0x0000000bae007209 */ /* 0x000fe40007810000 */
[----:B-----5:R-:W-:Y:S02]  /*11480*/  FSEL R170, R170, -INF , P0 ;  /* 0xff800000aaaa7808 */ /* 0x020fe40000000000 */
[----:B------:R-:W-:Y:S02]  /*11490*/  ISETP.GT.AND P0, PT, R2, 0x30, PT ;  /* 0x000000300200780c */ /* 0x000fe40003f04270 */
[----:B------:R-:W-:Y:S02]  /*114a0*/  FMNMX.FTZ R11, R190, R9, !PT ;  /* 0x00000009be0b7209 */ /* 0x000fe40007810000 */
[----:B------:R-:W2:Y:S01]  /*114b0*/  SHFL.BFLY PT, R9, R0, 0x2, 0x1f ;  /* 0x0c401f0000097f89 */ /* 0x000ea200000e0000 */
[----:B-1----:R-:W-:-:S02]  /*114c0*/  FSEL R172, R172, -INF , P0 ;  /* 0xff800000acac7808 */ /* 0x002fc40000000000 */
[----:B------:R-:W-:Y:S02]  /*114d0*/  ISETP.GT.AND P0, PT, R2, 0x31, PT ;  /* 0x000000310200780c */ /* 0x000fe40003f04270 */
[----:B------:R-:W-:Y:S02]  /*114e0*/  FMNMX.FTZ R11, R170, R11, !PT ;  /* 0x0000000baa0b7209 */ /* 0x000fe40007810000 */
[----:B------:R-:W-:Y:S02]  /*114f0*/  FSEL R142, R142, -INF , P0 ;  /* 0xff8000008e8e7808 */ /* 0x000fe40000000000 */
[----:B------:R-:W-:Y:S02]  /*11500*/  ISETP.GT.AND P0, PT, R2, 0x38, PT ;  /* 0x000000380200780c */ /* 0x000fe40003f04270 */
[----:B------:R-:W-:Y:S02]  /*11510*/  FMNMX.FTZ R11, R172, R11, !PT ;  /* 0x0000000bac0b7209 */ /* 0x000fe40007810000 */
[----:B----4-:R-:W-:-:S02]  /*11520*/  FSEL R140, R140, -INF , P0 ;  /* 0xff8000008c8c7808 */ /* 0x010fc40000000000 */
[----:B------:R-:W-:Y:S02]  /*11530*/  ISETP.GT.AND P0, PT, R2, 0x39, PT ;  /* 0x000000390200780c */ /* 0x000fe40003f04270 */
[----:B------:R-:W-:Y:S02]  /*11540*/  FMNMX.FTZ R11, R142, R11, !PT ;  /* 0x0000000b8e0b7209 */ /* 0x000fe40007810000 */
[----:B------:R-:W-:Y:S02]  /*11550*/  FSEL R166, R166, -INF , P0 ;  /* 0xff800000a6a67808 */ /* 0x000fe40000000000 */
[----:B------:R-:W-:Y:S02]  /*11560*/  FMNMX.FTZ R11, R140, R11, !PT ;  /* 0x0000000b8c0b7209 */ /* 0x000fe40007810000 */
[----:B--2---:R-:W-:Y:S02]  /*11570*/  FMNMX.FTZ R13, R0, R9, !PT ;  /* 0x00000009000d7209 */ /* 0x004fe40007810000 */
        /* <DEDUP_REMOVED lines=18> */
[----:B------:R-:W-:Y:S01]  /*116a0*/  LDSM.16.MT88.4 R16, [R135+0x2900] ;  /* 0x002900008710783b */ /* 0x000fe20000004200 */
[----:B------:R-:W2:Y:S01]  /*116b0*/  MUFU.EX2 R151, R151 ;  /* 0x0000009700977308 */ /* 0x000ea20000000800 */
[--C-:B------:R-:W-:Y:S01]  /*116c0*/  FFMA.FTZ R154, R20, c[0x0][0x2d0], -R141.reuse ;  /* 0x0000b400149a7a23 */ /* 0x100fe2000001088d */
[----:B-1----:R-:W-:Y:S01]  /*116d0*/  FMNMX.FTZ R0, R9, R0, !PT ;  /* 0x0000000009007209 */ /* 0x002fe20007810000 */
[--C-:B------:R-:W-:Y:S02]  /*116e0*/  FFMA.FTZ R157, R212, c[0x0][0x2d0], -R141.reuse ;  /* 0x0000b400d49d7a23 */ /* 0x100fe4000001088d */
        /* <DEDUP_REMOVED lines=8> */
[----:B------:R-:W-:Y:S01]  /*11770*/  PLOP3.LUT P0, PT, PT, PT, UP0, 0x40, 0x0 ;  /* 0x000000000000781c */ /* 0x000fe20003f0e808 */
[----:B------:R-:W-:Y:S01]  /*11780*/  IMAD.IADD R176, R187, 0x1, R135 ;  /* 0x00000001bbb07824 */ /* 0x000fe200078e0287 */
[----:B------:R-:W1:Y:S01]  /*11790*/  MUFU.EX2 R149, R149 ;  /* 0x0000009500957308 */ /* 0x000e620000000800 */
[--C-:B------:R-:W-:Y:S01]  /*117a0*/  FFMA.FTZ R160, R7, c[0x0][0x2d0], -R161.reuse ;  /* 0x0000b40007a07a23 */ /* 0x100fe200000108a1 */
[----:B--2---:R-:W-:Y:S01]  /*117b0*/  F2FP.BF16.PACK_AB R96, R151, R158 ;  /* 0x0000009e9760723e */ /* 0x004fe200000010ff */
[--C-:B------:R-:W-:Y:S01]  /*117c0*/  FFMA.FTZ R155, R32, c[0x0][0x2d0], -R161.reuse ;  /* 0x0000b400209b7a23 */ /* 0x100fe200000108a1 */
[----:B------:R2:W3:Y:S01]  /*117d0*/  LDSM.16.MT88.4 R4, [R3+0x4100] ;  /* 0x004100000304783b */ /* 0x0004e20000004200 */
[----:B------:R-:W-:-:S02]  /*117e0*/  FFMA.FTZ R153, R30, c[0x0][0x2d0], -R161 ;  /* 0x0000b4001e997a23 */ /* 0x000fc400000108a1 */
[--C-:B------:R-:W-:Y:S01]  /*117f0*/  FFMA.FTZ R150, R22, c[0x0][0x2d0], -R161.reuse ;  /* 0x0000b40016967a23 */ /* 0x100fe200000108a1 */
[----:B------:R-:W-:Y:S01]  /*11800*/  MUFU.EX2 R160, R160 ;  /* 0x000000a000a07308 */ /* 0x000fe20000000800 */
[--C-:B------:R-:W-:Y:S01]  /*11810*/  FFMA.FTZ R146, R10, c[0x0][0x2d0], -R161.reuse ;  /* 0x0000b4000a927a23 */ /* 0x100fe200000108a1 */
[----:B------:R-:W-:Y:S01]  /*11820*/  LDSM.16.MT88.4 R20, [R182+0x900] ;  /* 0x00090000b614783b */ /* 0x000fe20000004200 */
[--C-:B------:R-:W-:Y:S02]  /*11830*/  FFMA.FTZ R152, R14, c[0x0][0x2d0], -R161.reuse ;  /* 0x0000b4000e987a23 */ /* 0x100fe400000108a1 */
[--C-:B------:R-:W-:Y:S01]  /*11840*/  FFMA.FTZ R145, R12, c[0x0][0x2d0], -R161.reuse ;  /* 0x0000b4000c917a23 */ /* 0x100fe200000108a1 */
[----:B------:R-:W-:Y:S01]  /*11850*/  LDSM.16.MT88.4 R32, [R182+0x4900] ;  /* 0x00490000b620783b */ /* 0x000fe20000004200 */
[--C-:B------:R-:W-:Y:S01]  /*11860*/  FFMA.FTZ R163, R192, c[0x0][0x2d0], -R161.reuse ;  /* 0x0000b400c0a37a23 */ /* 0x100fe200000108a1 */
[----:B------:R-:W4:Y:S01]  /*11870*/  MUFU.EX2 R155, R155 ;  /* 0x0000009b009b7308 */ /* 0x000f220000000800 */
[----:B-1----:R-:W-:Y:S01]  /*11880*/  F2FP.BF16.PACK_AB R98, R149, R156 ;  /* 0x0000009c9562723e */ /* 0x002fe200000010ff */
[----:B------:R-:W-:Y:S01]  /*11890*/  LDSM.16.MT88.4 R12, [R134+0x2900] ;  /* 0x00290000860c783b */ /* 0x000fe20000004200 */
[----:B------:R-:W-:-:S02]  /*118a0*/  FFMA.FTZ R168, R168, c[0x0][0x2d0], -R161 ;  /* 0x0000b400a8a87a23 */ /* 0x000fc400000108a1 */
[--C-:B------:R-:W-:Y:S01]  /*118b0*/  FFMA.FTZ R165, R190, c[0x0][0x2d0], -R161.reuse ;  /* 0x0000b400bea57a23 */ /* 0x100fe200000108a1 */
[----:B------:R-:W-:Y:S01]  /*118c0*/  LDSM.16.MT88.4 R28, [R135+0x900] ;  /* 0x00090000871c783b */ /* 0x000fe20000004200 */
[----:B------:R-:W-:Y:S01]  /*118d0*/  FFMA.FTZ R170, R170, c[0x0][0x2d0], -R161 ;  /* 0x0000b400aaaa7a23 */ /* 0x000fe200000108a1 */
[----:B------:R-:W-:Y:S01]  /*118e0*/  MUFU.EX2 R153, R153 ;  /* 0x0000009900997308 */ /* 0x000fe20000000800 */
[----:B------:R-:W-:Y:S02]  /*118f0*/  FFMA.FTZ R167, R180, c[0x0][0x2d0], -R141 ;  /* 0x0000b400b4a77a23 */ /* 0x000fe4000001088d */
[----:B--2---:R-:W-:Y:S02]  /*11900*/  FFMA.FTZ R3, R8, c[0x0][0x2d0], -R161 ;  /* 0x0000b40008037a23 */ /* 0x004fe400000108a1 */
[----:B------:R-:W1:Y:S01]  /*11910*/  LDSM.16.MT88.4 R8, [R134+0x900] ;  /* 0x000900008608783b */ /* 0x000e620000004200 */
[--C-:B------:R-:W-:Y:S02]  /*11920*/  FFMA.FTZ R178, R178, c[0x0][0x2d0], -R141.reuse ;  /* 0x0000b400b2b27a23 */ /* 0x100fe4000001088d */
[----:B------:R-:W2:Y:S01]  /*11930*/  MUFU.EX2 R150, R150 ;  /* 0x0000009600967308 */ /* 0x000ea20000000800 */
[----:B----4-:R-:W-:Y:S01]  /*11940*/  F2FP.BF16.PACK_AB R97, R155, R160 ;  /* 0x000000a09b61723e */ /* 0x010fe200000010ff */
[----:B------:R-:W-:-:S02]  /*11950*/  FFMA.FTZ R174, R174, c[0x0][0x2d0], -R141 ;  /* 0x0000b400aeae7a23 */ /* 0x000fc4000001088d */
[--C-:B------:R-:W-:Y:S02]  /*11960*/  FFMA.FTZ R172, R172, c[0x0][0x2d0], -R161.reuse ;  /* 0x0000b400acac7a23 */ /* 0x100fe400000108a1 */
[--C-:B------:R-:W-:Y:S02]  /*11970*/  FFMA.FTZ R173, R142, c[0x0][0x2d0], -R161.reuse ;  /* 0x0000b4008ead7a23 */ /* 0x100fe400000108a1 */
[----:B------:R-:W-:Y:S01]  /*11980*/  MUFU.EX2 R154, R154 ;  /* 0x0000009a009a7308 */ /* 0x000fe20000000800 */
[--C-:B------:R-:W-:Y:S02]  /*11990*/  FFMA.FTZ R175, R140, c[0x0][0x2d0], -R161.reuse ;  /* 0x0000b4008caf7a23 */ /* 0x100fe400000108a1 */
[----:B------:R-:W-:Y:S02]  /*119a0*/  FFMA.FTZ R212, R166, c[0x0][0x2d0], -R161 ;  /* 0x0000b400a6d47a23 */ /* 0x000fe400000108a1 */
[----:B------:R-:W-:Y:S02]  /*119b0*/  FADD.FTZ R151, R158, R151 ;  /* 0x000000979e977221 */ /* 0x000fe40000010000 */
[----:B------:R-:W-:Y:S01]  /*119c0*/  FADD.FTZ R160, R160, R155 ;  /* 0x0000009ba0a07221 */ /* 0x000fe20000010000 */
[----:B--2---:R-:W-:Y:S01]  /*119d0*/  F2FP.BF16.PACK_AB R99, R150, R153 ;  /* 0x000000999663723e */ /* 0x004fe200000010ff */
[----:B------:R-:W2:Y:S01]  /*119e0*/  MUFU.EX2 R147, R147 ;  /* 0x0000009300937308 */ /* 0x000ea20000000800 */
[----:B------:R-:W-:-:S02]  /*119f0*/  FADD.FTZ R156, R156, R151 ;  /* 0x000000979c9c7221 */ /* 0x000fc40000010000 */
[----:B------:R-:W-:Y:S02]  /*11a00*/  FADD.FTZ R153, R153, R160 ;  /* 0x000000a099997221 */ /* 0x000fe40000010000 */
[----:B------:R-:W-:Y:S01]  /*11a10*/  FADD.FTZ R149, R149, R156 ;  /* 0x0000009c95957221 */ /* 0x000fe20000010000 */
[C---:B------:R-:W-:Y:S01]  /*11a20*/  HMMA.16816.F32.BF16 R112, R96.reuse, R108, RZ ;  /* 0x0000006c6070723c */ /* 0x040fe200000418ff */
[----:B------:R-:W-:Y:S01]  /*11a30*/  FADD.FTZ R153, R150, R153 ;  /* 0x0000009996997221 */ /* 0x000fe20000010000 */
        /* <DEDUP_REMOVED lines=56> */
[----:B-1----:R-:W-:Y:S01]  /*11dc0*/  HMMA.16816.F32.BF16 R112, R4, R8, R112 ;  /* 0x000000080470723c */ /* 0x002fe20000041870 */
        /* <DEDUP_REMOVED lines=35> */
[----:B------:R-:W3:Y:S04]  /*12000*/  LDSM.16.MT88.4 R12, [R143+0x3100] ;  /* 0x003100008f0c783b */ /* 0x000ee80000004200 */
[----:B------:R-:W-:Y:S02]  /*12010*/  LDSM.16.MT88.4 R140, [R176+0x3900] ;  /* 0x00390000b08c783b */ /* 0x000fe40000004200 */
        /* <DEDUP_REMOVED lines=102> */
[----:B------:R-:W-:Y:S02]  /*12680*/  SHF.L.U64.HI R10, R218, 0x1, R215 ;  /* 0x00000001da0a7819 */ /* 0x000fe400000102d7 */
        /* <DEDUP_REMOVED lines=9> */
[----:B-1----:R-:W-:Y:S01]  /*12720*/  SEL R8, RZ, 0x10, P5 ;  /* 0x00000010ff087807 */ /* 0x002fe20002800000 */
[----:B------:R-:W-:Y:S02]  /*12730*/  IMAD.SHL.U32 R9, R218, 0x2, RZ ;  /* 0x00000002da097824 */ /* 0x000fe400078e00ff */
[----:B------:R-:W-:Y:S01]  /*12740*/  IMAD.SHL.U32 R3, R213, 0x2, RZ ;  /* 0x00000002d5037824 */ /* 0x000fe200078e00ff */
[----:B------:R-:W-:-:S04]  /*12750*/  IADD3 R18, -R8, 0x10, RZ ;  /* 0x0000001008127810 */ /* 0x000fc80007ffe1ff */
[----:B------:R-:W-:Y:S02]  /*12760*/  LOP3.LUT R18, R18, 0xf, RZ, 0xc0, !PT ;  /* 0x0000000f12127812 */ /* 0x000fe400078ec0ff */
[----:B--2---:R-:W-:Y:S01]  /*12770*/  SHF.R.S32.HI R6, RZ, 0x1f, R203 ;  /* 0x0000001fff067819 */ /* 0x004fe200000114cb */
[----:B------:R-:W-:-:S04]  /*12780*/  IMAD.WIDE.U32 R4, R203, c[0x0][0x1f0], R4 ;  /* 0x00007c00cb047a25 */ /* 0x000fc800078e0004 */
[----:B------:R-:W-:Y:S01]  /*12790*/  IMAD R6, R6, c[0x0][0x1f0], RZ ;  /* 0x00007c0006067a24 */ /* 0x000fe200078e02ff */
[----:B------:R-:W-:-:S03]  /*127a0*/  IADD3 R4, P0, R208, R4, RZ ;  /* 0x00000004d0047210 */ /* 0x000fc60007f1e0ff */
[----:B------:R-:W-:-:S05]  /*127b0*/  IMAD R6, R203, c[0x0][0x1f4], R6 ;  /* 0x00007d00cb067a24 */ /* 0x000fca00078e0206 */
[----:B------:R-:W-:Y:S01]  /*127c0*/  IADD3.X R11, R199, R5, R6, P0, !PT ;  /* 0x00000005c70b7210 */ /* 0x000fe200007fe406 */
[----:B------:R-:W-:Y:S01]  /*127d0*/  IMAD.SHL.U32 R6, R214, 0x2, RZ ;  /* 0x00000002d6067824 */ /* 0x000fe200078e00ff */
        /* <DEDUP_REMOVED lines=32> */
.L_x_1670:
[----:B------:R-:W-:Y:S01]  /*129e0*/  ULDC.64 UR4, c[0x0][0x2c8] ;  /* 0x0000b20000047ab9 */ /* 0x000fe20000000a00 */
[----:B------:R-:W0:Y:S01]  /*129f0*/  LDGDEPBAR ;  /* 0x00000000000079af */ /* 0x000e220000000000 */
[----:B------:R-:W-:-:S04]  /*12a00*/  UIMAD.WIDE.U32 UR6, UR13, UR4, URZ ;  /* 0x000000040d0672a5 */ /* 0x000fc8000f8e003f */
[----:B------:R-:W-:-:S03]  /*12a10*/  @UP2 USHF.R.U32.HI UR13, URZ, UR5, UR7 ;  /* 0x000000053f0d2299 */ /* 0x000fc60008011607 */
[----:B------:R-:W-:Y:S02]  /*12a20*/  UMOV UR6, URZ ;  /* 0x0000003f00067c82 */ /* 0x000fe40008000000 */
[----:B------:R-:W-:Y:S02]  /*12a30*/  UIADD3 UR13, UR13, UR9, -UR12 ;  /* 0x000000090d0d7290 */ /* 0x000fe4000fffe80c */
[----:B------:R-:W-:Y:S02]  /*12a40*/  UMOV UR5, 0x1 ;  /* 0x0000000100057882 */ /* 0x000fe40000000000 */
[----:B------:R-:W-:-:S04]  /*12a50*/  USHF.R.S32.HI UR4, URZ, 0x1f, UR13 ;  /* 0x0000001f3f047899 */ /* 0x000fc8000801140d */
[----:B------:R-:W-:Y:S02]  /*12a60*/  ULEA.HI UR4, UR4, UR13, URZ, 0x6 ;  /* 0x0000000d04047291 */ /* 0x000fe4000f8f303f */
[----:B------:R-:W-:Y:S02]  /*12a70*/  UIADD3 UR13, UR15, -0x2, URZ ;  /* 0xfffffffe0f0d7890 */ /* 0x000fe4000fffe03f */
        /* <DEDUP_REMOVED lines=10> */
[----:B------:R-:W-:Y:S01]  /*12b20*/  IMAD.SHL.U32 R221, R213, 0x2, RZ ;  /* 0x00000002d5dd7824 */ /* 0x000fe200078e00ff */
[----:B-1----:R-:W-:Y:S01]  /*12b30*/  MOV R3, R2 ;  /* 0x0000000200037202 */ /* 0x002fe20000000f00 */
[----:B------:R-:W-:Y:S01]  /*12b40*/  UMOV UR6, URZ ;  /* 0x0000003f00067c82 */ /* 0x000fe20008000000 */
[----:B------:R-:W-:Y:S01]  /*12b50*/  SEL R186, R186, 0xffffffe0, !P1 ;  /* 0xffffffe0baba7807 */ /* 0x000fe20004800000 */
[----:B------:R-:W-:Y:S01]  /*12b60*/  UMOV UR5, 0x1 ;  /* 0x0000000100057882 */ /* 0x000fe20000000000 */
[----:B------:R-:W-:Y:S02]  /*12b70*/  IADD3 R190, R189, 0xc100, RZ ;  /* 0x0000c100bdbe7810 */ /* 0x000fe40007ffe0ff */
[----:B------:R-:W-:-:S02]  /*12b80*/  IADD3 R133, R188, R187, RZ ;  /* 0x000000bbbc857210 */ /* 0x000fc40007ffe0ff */
.L_x_1674:
        /* <DEDUP_REMOVED lines=8> */
[----:B------:R1:W2:Y:S04]  /*12c10*/  LDSM.16.M88.4 R140, [R0+0xc100] ;  /* 0x00c10000008c783b */ /* 0x0002a80000000200 */
[----:B------:R1:W3:Y:S04]  /*12c20*/  LDSM.16.M88.4 R144, [R0+0xc900] ;  /* 0x00c900000090783b */ /* 0x0002e80000000200 */
        /* <DEDUP_REMOVED lines=10> */
[C---:B------:R-:W-:Y:S01]  /*12cd0*/  IMAD.WIDE.U32 R8, R204.reuse, c[0x0][0x208], RZ ;  /* 0x00008200cc087a25 */ /* 0x040fe200078e00ff */
[----:B------:R-:W-:Y:S03]  /*12ce0*/  SHF.R.S32.HI R7, RZ, 0x1f, R203 ;  /* 0x0000001fff077819 */ /* 0x000fe600000114cb */
[----:B------:R-:W-:Y:S02]  /*12cf0*/  IMAD R5, R5, c[0x0][0x208], RZ ;  /* 0x0000820005057a24 */ /* 0x000fe400078e02ff */
[----:B------:R-:W-:Y:S02]  /*12d00*/  IMAD R7, R7, c[0x0][0x218], RZ ;  /* 0x0000860007077a24 */ /* 0x000fe400078e02ff */
[----:B------:R-:W-:Y:S02]  /*12d10*/  IMAD R5, R204, c[0x0][0x20c], R5 ;  /* 0x00008300cc057a24 */ /* 0x000fe400078e0205 */
[----:B------:R-:W-:Y:S02]  /*12d20*/  IMAD R7, R203, c[0x0][0x21c], R7 ;  /* 0x00008700cb077a24 */ /* 0x000fe400078e0207 */
[----:B------:R-:W-:Y:S02]  /*12d30*/  IMAD.IADD R9, R9, 0x1, R5 ;  /* 0x0000000109097824 */ /* 0x000fe400078e0205 */
[----:B------:R-:W-:Y:S02]  /*12d40*/  IMAD R5, R196, c[0x0][0x210], RZ ;  /* 0x00008400c4057a24 */ /* 0x000fe400078e02ff */
[----:B------:R-:W-:Y:S04]  /*12d50*/  IMAD.WIDE.U32 R8, R203, c[0x0][0x218], R8 ;  /* 0x00008600cb087a25 */ /* 0x000fe800078e0008 */
[----:B------:R-:W-:Y:S01]  /*12d60*/  IMAD.SHL.U32 R6, R218, 0x2, RZ ;  /* 0x00000002da067824 */ /* 0x000fe200078e00ff */
[----:B------:R-:W-:Y:S01]  /*12d70*/  IADD3 R5, P0, R5, R8, RZ ;  /* 0x0000000805057210 */ /* 0x000fe20007f1e0ff */
[----:B------:R-:W-:Y:S01]  /*12d80*/  IMAD.SHL.U32 R2, R214, 0x2, RZ ;  /* 0x00000002d6027824 */ /* 0x000fe200078e00ff */
[----:B------:R-:W-:Y:S02]  /*12d90*/  IADD3 R8, -R216, 0x10, RZ ;  /* 0x00000010d8087810 */ /* 0x000fe40007ffe1ff */
[----:B-1----:R-:W-:Y:S02]  /*12da0*/  IADD3.X R0, R198, R9, R7, P0, !PT ;  /* 0x00000009c6007210 */ /* 0x002fe400007fe407 */
[C---:B------:R-:W-:Y:S02]  /*12db0*/  LEA R4, P0, R5.reuse, c[0x0][0x1f8], 0x1 ;  /* 0x00007e0005047a11 */ /* 0x040fe400078008ff */
[----:B------:R-:W-:Y:S02]  /*12dc0*/  SHF.L.U64.HI R7, R218, 0x1, R215 ;  /* 0x00000001da077819 */ /* 0x000fe400000102d7 */
[----:B------:R-:W-:Y:S01]  /*12dd0*/  LEA.HI.X R12, R5, c[0x0][0x1fc], R0, 0x1, P0 ;  /* 0x00007f00050c7a11 */ /* 0x000fe200000f0c00 */
[----:B------:R-:W1:Y:S01]  /*12de0*/  SHFL.IDX PT, R10, R4, 0x1, 0x181f ;  /* 0x00381f00040a7f89 */ /* 0x000e6200000e0000 */
[----:B------:R-:W-:Y:S02]  /*12df0*/  SEL R5, RZ, 0x10, P5 ;  /* 0x00000010ff057807 */ /* 0x000fe40002800000 */
[----:B------:R-:W-:Y:S01]  /*12e00*/  SEL R0, RZ, 0x10, P4 ;  /* 0x00000010ff007807 */ /* 0x000fe20002000000 */
[----:B------:R-:W5:Y:S01]  /*12e10*/  SHFL.IDX PT, R11, R12, 0x1, 0x181f ;  /* 0x00381f000c0b7f89 */ /* 0x000f6200000e0000 */
[----:B------:R-:W-:Y:S02]  /*12e20*/  IADD3 R17, -R5, 0x10, RZ ;  /* 0x0000001005117810 */ /* 0x000fe40007ffe1ff */
[----:B------:R-:W-:Y:S01]  /*12e30*/  IADD3 R9, -R0, 0x10, RZ ;  /* 0x0000001000097810 */ /* 0x000fe20007ffe1ff */
[----:B------:R4:W3:Y:S01]  /*12e40*/  SHFL.IDX PT, R13, R4, RZ, 0x181f ;  /* 0x00181fff040d7589 */ /* 0x0008e200000e0000 */
[----:B------:R-:W-:Y:S02]  /*12e50*/  LOP3.LUT R17, R17, 0xf, RZ, 0xc0, !PT ;  /* 0x0000000f11117812 */ /* 0x000fe400078ec0ff */
[----:B------:R-:W-:Y:S01]  /*12e60*/  LOP3.LUT R9, R9, 0xf, RZ, 0xc0, !PT ;  /* 0x0000000f09097812 */ /* 0x000fe200078ec0ff */
[----:B------:R-:W2:Y:S01]  /*12e70*/  SHFL.IDX PT, R15, R12, RZ, 0x181f ;  /* 0x00181fff0c0f7589 */ /* 0x000ea200000e0000 */
[----:B------:R-:W-:Y:S02]  /*12e80*/  LOP3.LUT R8, R8, 0xf, RZ, 0xc0, !PT ;  /* 0x0000000f08087812 */ /* 0x000fe400078ec0ff */
[----:B------:R-:W-:Y:S02]  /*12e90*/  ISETP.NE.U32.AND P2, PT, R5, RZ, PT ;  /* 0x000000ff0500720c */ /* 0x000fe40003f45070 */
[----:B----4-:R-:W-:Y:S02]  /*12ea0*/  SHF.L.U64.HI R4, R214, 0x1, R217 ;  /* 0x00000001d6047819 */ /* 0x010fe400000102d9 */
[-C--:B-1----:R-:W-:Y:S04]  /*12eb0*/  IADD3 R16, P1, P0, R17, R10.reuse, R6 ;  /* 0x0000000a11107210 */ /* 0x082fe8000783e006 */
[-C--:B-----5:R-:W-:Y:S02]  /*12ec0*/  IADD3.X R17, RZ, R11.reuse, R7, P1, P0 ;  /* 0x0000000bff117210 */ /* 0x0a0fe40000fe0407 */
[-C--:B------:R-:W-:Y:S01]  /*12ed0*/  IADD3 R18, P1, P0, R9, R10.reuse, R2 ;  /* 0x0000000a09127210 */ /* 0x080fe2000783e002 */
[----:B------:R-:W-:Y:S03]  /*12ee0*/  IMAD.U32 R9, RZ, RZ, UR6 ;  /* 0x00000006ff097e24 */ /* 0x000fe6000f8e00ff */
[-C--:B------:R-:W-:Y:S01]  /*12ef0*/  IADD3.X R19, RZ, R11.reuse, R4, P1, P0 ;  /* 0x0000000bff137210 */ /* 0x080fe20000fe0404 */
[----:B------:R-:W-:Y:S01]  /*12f00*/  IMAD R5, R9, 0x6000, R202 ;  /* 0x0000600009057824 */ /* 0x000fe200078e02ca */
[----:B------:R-:W-:Y:S04]  /*12f10*/  IADD3 R10, P1, P0, R8, R10, R221 ;  /* 0x0000000a080a7210 */ /* 0x000fe8000783e0dd */
[----:B------:R-:W-:Y:S02]  /*12f20*/  IADD3.X R11, RZ, R11, R222, P1, P0 ;  /* 0x0000000bff0b7210 */ /* 0x000fe40000fe04de */
[C---:B---3--:R-:W-:Y:S02]  /*12f30*/  IADD3 R6, P1, R13.reuse, R6, RZ ;  /* 0x000000060d067210 */ /* 0x048fe40007f3e0ff */
[----:B------:R-:W-:Y:S03]  /*12f40*/  IADD3 R20, P0, R13, R2, RZ ;  /* 0x000000020d147210 */ /* 0x000fe60007f1e0ff */
[C---:B--2---:R-:W-:Y:S01]  /*12f50*/  IMAD.X R7, R15.reuse, 0x1, R7, P1 ;  /* 0x000000010f077824 */ /* 0x044fe200008e0607 */
        /* <DEDUP_REMOVED lines=11> */
.L_x_1672:
[C---:B-12---:R-:W-:Y:S01]  /*13010*/  HMMA.16816.F32.BF16 R4, R136.reuse, R140, RZ ;  /* 0x0000008c8804723c */ /* 0x046fe200000418ff */
[----:B------:R-:W-:Y:S01]  /*13020*/  LDSM.16.M88.4 R180, [R193+0x4000] ;  /* 0x00400000c1b4783b */ /* 0x000fe20000000200 */
[----:B------:R-:W-:Y:S01]  /*13030*/  UIMAD UR4, UR5, 0x6000, URZ ;  /* 0x00006000050478a4 */ /* 0x000fe2000f8e023f */
[----:B------:R-:W-:Y:S01]  /*13040*/  PLOP3.LUT P0, PT, PT, PT, UP2, 0x80, 0x0 ;  /* 0x000000000000781c */ /* 0x000fe20003f0f028 */
[----:B------:R-:W-:Y:S01]  /*13050*/  USHF.L.U32 UR14, UR13, 0x6, URZ ;  /* 0x000000060d0e7899 */ /* 0x000fe2000800063f */
[CC--:B------:R-:W-:Y:S01]  /*13060*/  IADD3 R0, R191.reuse, R193.reuse, RZ ;  /* 0x000000c1bf007210 */ /* 0x0c0fe20007ffe0ff */
[----:B------:R-:W-:Y:S01]  /*13070*/  UISETP.GE.AND UP0, UPT, UR13, 0x2, UPT ;  /* 0x000000020d00788c */ /* 0x000fe2000bf06270 */
[----:B------:R-:W-:Y:S01]  /*13080*/  IADD3 R2, R191, R192, RZ ;  /* 0x000000c0bf027210 */ /* 0x000fe20007ffe0ff */
[C---:B------:R-:W-:Y:S01]  /*13090*/  HMMA.16816.F32.BF16 R8, R136.reuse, R142, RZ ;  /* 0x0000008e8808723c */ /* 0x040fe200000418ff */
[----:B------:R-:W-:Y:S01]  /*130a0*/  LDSM.16.M88.4 R140, [R185] ;  /* 0x00000000b98c783b */ /* 0x000fe20000000200 */
[----:B------:R-:W-:Y:S01]  /*130b0*/  PLOP3.LUT P1, PT, PT, PT, UP2, 0x80, 0x0 ;  /* 0x000000000000781c */ /* 0x000fe20003f2f028 */
[----:B------:R-:W-:Y:S01]  /*130c0*/  UISETP.GE.AND UP1, UPT, UR6, 0x1, UPT ;  /* 0x000000010600788c */ /* 0x000fe2000bf26270 */
[CC--:B------:R-:W-:Y:S02]  /*130d0*/  IADD3 R195, R186.reuse, R193.reuse, RZ ;  /* 0x000000c1bac37210 */ /* 0x0c0fe40007ffe0ff */
[----:B------:R-:W-:Y:S02]  /*130e0*/  IADD3 R194, R186, R193, R191 ;  /* 0x000000c1bac27210 */ /* 0x000fe40007ffe0bf */
[C---:B---3--:R-:W-:Y:S01]  /*130f0*/  HMMA.16816.F32.BF16 R12, R136.reuse, R144, RZ ;  /* 0x00000090880c723c */ /* 0x048fe200000418ff */
[----:B------:R-:W-:Y:S07]  /*13100*/  LDSM.16.M88.4 R168, [R2] ;  /* 0x0000000002a8783b */ /* 0x000fee0000000200 */
[C---:B------:R-:W-:Y:S01]  /*13110*/  HMMA.16816.F32.BF16 R16, R136.reuse, R146, RZ ;  /* 0x000000928810723c */ /* 0x040fe200000418ff */
[----:B------:R-:W1:Y:S07]  /*13120*/  LDSM.16.M88.4 R144, [R0] ;  /* 0x000000000090783b */ /* 0x000e6e0000000200 */
[C---:B----4-:R-:W-:Y:S01]  /*13130*/  HMMA.16816.F32.BF16 R20, R136.reuse, R24, RZ ;  /* 0x000000188814723c */ /* 0x050fe200000418ff */
[----:B------:R-:W-:Y:S07]  /*13140*/  LDSM.16.M88.4 R172, [R195+0x2800] ;  /* 0x00280000c3ac783b */ /* 0x000fee0000000200 */
[C---:B------:R-:W-:Y:S01]  /*13150*/  HMMA.16816.F32.BF16 R24, R136.reuse, R26, RZ ;  /* 0x0000001a8818723c */ /* 0x040fe200000418ff */
[----:B------:R-:W-:Y:S07]  /*13160*/  LDSM.16.M88.4 R176, [R0+0x2000] ;  /* 0x0020000000b0783b */ /* 0x000fee0000000200 */
        /* <DEDUP_REMOVED lines=17> */
[----:B------:R-:W-:Y:S07]  /*13280*/  LDSM.16.M88.4 R164, [R193+0x3800] ;  /* 0x00380000c1a4783b */ /* 0x000fee0000000200 */
[C---:B------:R-:W-:Y:S01]  /*13290*/  HMMA.16816.F32.BF16 R8, R140.reuse, R146, R8 ;  /* 0x000000928c08723c */ /* 0x040fe20000041808 */
[----:B------:R-:W1:Y:S07]  /*132a0*/  LDSM.16.M88.4 R144, [R2+0x1000] ;  /* 0x001000000290783b */ /* 0x000e6e0000000200 */
        /* <DEDUP_REMOVED lines=97> */
[----:B------:R-:W-:Y:S01]  /*138c0*/  MOV R154, R219 ;  /* 0x000000db009a7202 */ /* 0x000fe20000000f00 */
        /* <DEDUP_REMOVED lines=13> */
[----:B------:R-:W1:Y:S01]  /*139a0*/  LDSM.16.M88.4 R136, [R194+0x5800] ;  /* 0x00580000c288783b */ /* 0x000e620000000200 */
[----:B------:R-:W-:Y:S04]  /*139b0*/  DEPBAR.LE SB0, 0x2 ;  /* 0x000080800000791a */ /* 0x000fe80000000000 */
[----:B------:R-:W-:Y:S02]  /*139c0*/  FMUL.FTZ R148, R6, c[0x0][0x320] ;  /* 0x0000c80006947a20 */ /* 0x000fe40000410000 */
[C---:B---3--:R-:W-:Y:S04]  /*139d0*/  HMMA.16816.F32.BF16 R20, R172.reuse, R140, R20 ;  /* 0x0000008cac14723c */ /* 0x048fe80000041814 */
[----:B------:R-:W-:Y:S01]  /*139e0*/  MUFU.TANH R148, R148 ;  /* 0x0000009400947308 */ /* 0x000fe20000002400 */
[----:B------:R-:W-:Y:S01]  /*139f0*/  BAR.SYNC.DEFER_BLOCKING 0x0 ;  /* 0x0000000000007b1d */ /* 0x000fe20000010000 */
[----:B------:R-:W-:Y:S02]  /*13a00*/  FMUL.FTZ R153, R8, c[0x0][0x320] ;  /* 0x0000c80008997a20 */ /* 0x000fe40000410000 */
        /* <DEDUP_REMOVED lines=8> */
[----:B------:R-:W-:Y:S01]  /*13a90*/  @P1 IMAD.HI.U32 R20, R219, c[0x0][0x2c8], RZ ;  /* 0x0000b200db141a27 */ /* 0x000fe200078e00ff */
[----:B------:R2:W-:Y:S01]  /*13aa0*/  MUFU.TANH R229, R21 ;  /* 0x0000001500e57308 */ /* 0x0005e20000002400 */
[----:B------:R-:W-:Y:S02]  /*13ab0*/  LDSM.16.MT88.4 R140, [R134+UR4+0x2900] ;  /* 0x00290004868c783b */ /* 0x000fe40008004200 */
[----:B------:R-:W-:Y:S01]  /*13ac0*/  FMUL.FTZ R227, R22, c[0x0][0x320] ;  /* 0x0000c80016e37a20 */ /* 0x000fe20000410000 */
[C---:B-1----:R-:W-:Y:S03]  /*13ad0*/  HMMA.16816.F32.BF16 R28, R172.reuse, R136, R28 ;  /* 0x00000088ac1c723c */ /* 0x042fe6000004181c */
[----:B------:R-:W-:Y:S01]  /*13ae0*/  @P0 SHF.R.U32.HI R154, RZ, c[0x0][0x2cc], R20 ;  /* 0x0000b300ff9a0a19 */ /* 0x000fe20000011614 */
[----:B------:R-:W-:Y:S01]  /*13af0*/  FMUL.FTZ R225, R23, c[0x0][0x320] ;  /* 0x0000c80017e17a20 */ /* 0x000fe20000410000 */
[----:B------:R-:W-:Y:S01]  /*13b00*/  MOV R23, UR14 ;  /* 0x0000000e00177c02 */ /* 0x000fe20008000f00 */
[----:B------:R-:W1:Y:S01]  /*13b10*/  MUFU.TANH R0, R0 ;  /* 0x0000000000007308 */ /* 0x000e620000002400 */
[----:B------:R-:W-:Y:S01]  /*13b20*/  FMUL.FTZ R152, R11, c[0x0][0x320] ;  /* 0x0000c8000b987a20 */ /* 0x000fe20000410000 */
[----:B------:R-:W-:Y:S01]  /*13b30*/  HMMA.16816.F32.BF16 R32, R172, R138, R32 ;  /* 0x0000008aac20723c */ /* 0x000fe20000041820 */
[----:B------:R-:W3:Y:S01]  /*13b40*/  SHFL.IDX PT, R22, R154, RZ, 0x1c1f ;  /* 0x001c1fff9a167589 */ /* 0x000ee200000e0000 */
[----:B------:R-:W-:Y:S02]  /*13b50*/  UIADD3 UR14, UR6, 0x1, URZ ;  /* 0x00000001060e7890 */ /* 0x000fe4000fffe03f */
[----:B------:R-:W-:Y:S01]  /*13b60*/  FMUL.FTZ R223, R24, c[0x0][0x320] ;  /* 0x0000c80018df7a20 */ /* 0x000fe20000410000 */
[----:B------:R-:W-:Y:S01]  /*13b70*/  IADD3 R24, -R220, 0x1, -R23 ;  /* 0x00000001dc187810 */ /* 0x000fe20007ffe917 */
[----:B------:R-:W-:Y:S01]  /*13b80*/  FMUL.FTZ R239, R12, c[0x0][0x320] ;  /* 0x0000c8000cef7a20 */ /* 0x000fe20000410000 */
[----:B------:R-:W-:Y:S01]  /*13b90*/  USEL UR6, UR14, URZ, !UP1 ;  /* 0x0000003f0e067287 */ /* 0x000fe2000c800000 */
[----:B------:R-:W4:Y:S01]  /*13ba0*/  MUFU.TANH R149, R149 ;  /* 0x0000009500957308 */ /* 0x000f220000002400 */
[----:B------:R-:W5:Y:S03]  /*13bb0*/  SHFL.IDX PT, R20, R154, 0x1, 0x1c1f ;  /* 0x003c1f009a147f89 */ /* 0x000f6600000e0000 */
[----:B--2---:R-:W-:Y:S01]  /*13bc0*/  MOV R21, UR12 ;  /* 0x0000000c00157c02 */ /* 0x004fe20008000f00 */
[----:B------:R-:W-:Y:S02]  /*13bd0*/  FMUL.FTZ R179, R13, c[0x0][0x320] ;  /* 0x0000c8000db37a20 */ /* 0x000fe40000410000 */
[----:B------:R-:W-:Y:S01]  /*13be0*/  FMUL.FTZ R237, R14, c[0x0][0x320] ;  /* 0x0000c8000eed7a20 */ /* 0x000fe20000410000 */
[----:B------:R-:W-:Y:S01]  /*13bf0*/  IADD3 R21, -R21, UR9, R24 ;  /* 0x0000000915157c10 */ /* 0x000fe2000fffe118 */
[----:B------:R-:W-:Y:S01]  /*13c00*/  FMUL.FTZ R181, R15, c[0x0][0x320] ;  /* 0x0000c8000fb57a20 */ /* 0x000fe20000410000 */
[----:B------:R-:W2:Y:S01]  /*13c10*/  MUFU.TANH R2, R2 ;  /* 0x0000000200027308 */ /* 0x000ea20000002400 */
[----:B------:R-:W-:Y:S01]  /*13c20*/  FMUL.FTZ R235, R16, c[0x0][0x320] ;  /* 0x0000c80010eb7a20 */ /* 0x000fe20000410000 */
[----:B------:R-:W-:Y:S01]  /*13c30*/  LDSM.16.MT88.4 R144, [R135+UR4+0x3900] ;  /* 0x003900048790783b */ /* 0x000fe20008004200 */
[----:B------:R-:W-:Y:S02]  /*13c40*/  FMUL.FTZ R183, R17, c[0x0][0x320] ;  /* 0x0000c80011b77a20 */ /* 0x000fe40000410000 */
[----:B------:R-:W-:Y:S01]  /*13c50*/  FMUL.FTZ R233, R18, c[0x0][0x320] ;  /* 0x0000c80012e97a20 */ /* 0x000fe20000410000 */
[----:B---3--:R-:W-:Y:S01]  /*13c60*/  IADD3 R22, R21, R22, RZ ;  /* 0x0000001615167210 */ /* 0x008fe20007ffe0ff */
[----:B------:R-:W-:Y:S03]  /*13c70*/  FMUL.FTZ R193, R19, c[0x0][0x320] ;  /* 0x0000c80013c17a20 */ /* 0x000fe60000410000 */
[----:B------:R-:W3:Y:S01]  /*13c80*/  MUFU.TANH R153, R153 ;  /* 0x0000009900997308 */ /* 0x000ee20000002400 */
[C---:B------:R-:W-:Y:S01]  /*13c90*/  ISETP.GT.AND P0, PT, R22.reuse, RZ, PT ;  /* 0x000000ff1600720c */ /* 0x040fe20003f04270 */
[----:B------:R-:W-:Y:S01]  /*13ca0*/  FMUL.FTZ R195, R25, c[0x0][0x320] ;  /* 0x0000c80019c37a20 */ /* 0x000fe20000410000 */
[----:B------:R-:W-:Y:S01]  /*13cb0*/  ISETP.GT.AND P2, PT, R22, 0x1, PT ;  /* 0x000000011600780c */ /* 0x000fe20003f44270 */
[----:B------:R-:W-:Y:S01]  /*13cc0*/  FMUL.FTZ R165, R27, c[0x0][0x320] ;  /* 0x0000c8001ba57a20 */ /* 0x000fe20000410000 */
[----:B-----5:R-:W-:Y:S01]  /*13cd0*/  IADD3 R20, R21, R20, RZ ;  /* 0x0000001415147210 */ /* 0x020fe20007ffe0ff */
[----:B------:R-:W-:Y:S01]  /*13ce0*/  FMUL.FTZ R28, R28, c[0x0][0x320] ;  /* 0x0000c8001c1c7a20 */ /* 0x000fe20000410000 */
[----:B-1----:R-:W-:Y:S01]  /*13cf0*/  FSEL R0, R0, -INF , P0 ;  /* 0xff80000000007808 */ /* 0x002fe20000000000 */
[----:B------:R-:W-:Y:S01]  /*13d00*/  FMUL.FTZ R29, R29, c[0x0][0x320] ;  /* 0x0000c8001d1d7a20 */ /* 0x000fe20000410000 */
[C---:B------:R-:W-:Y:S01]  /*13d10*/  ISETP.GT.AND P1, PT, R20.reuse, RZ, PT ;  /* 0x000000ff1400720c */ /* 0x040fe20003f24270 */
[----:B------:R-:W1:Y:S01]  /*13d20*/  MUFU.TANH R150, R150 ;  /* 0x0000009600967308 */ /* 0x000e620000002400 */
[----:B------:R-:W-:Y:S01]  /*13d30*/  ISETP.GT.AND P0, PT, R20, 0x1, PT ;  /* 0x000000011400780c */ /* 0x000fe20003f04270 */
[----:B------:R-:W-:Y:S01]  /*13d40*/  FMUL.FTZ R32, R32, c[0x0][0x320] ;  /* 0x0000c80020207a20 */ /* 0x000fe20000410000 */
[----:B------:R-:W-:Y:S01]  /*13d50*/  FSEL R21, R148, -INF , P1 ;  /* 0xff80000094157808 */ /* 0x000fe20000800000 */
[----:B------:R-:W-:Y:S01]  /*13d60*/  FMUL.FTZ R26, R26, c[0x0][0x320] ;  /* 0x0000c8001a1a7a20 */ /* 0x000fe20000410000 */
[----:B----4-:R-:W-:Y:S01]  /*13d70*/  FSEL R23, R149, -INF , P0 ;  /* 0xff80000095177808 */ /* 0x010fe20000000000 */
[----:B------:R-:W-:Y:S01]  /*13d80*/  FMUL.FTZ R33, R33, c[0x0][0x320] ;  /* 0x0000c80021217a20 */ /* 0x000fe20000410000 */
[----:B------:R-:W-:Y:S01]  /*13d90*/  ISETP.GT.AND P1, PT, R22, 0x8, PT ;  /* 0x000000081600780c */ /* 0x000fe20003f24270 */
[----:B------:R-:W-:Y:S01]  /*13da0*/  FMUL.FTZ R30, R30, c[0x0][0x320] ;  /* 0x0000c8001e1e7a20 */ /* 0x000fe20000410000 */
[----:B------:R-:W-:Y:S01]  /*13db0*/  ISETP.GT.AND P0, PT, R22, 0x9, PT ;  /* 0x000000091600780c */ /* 0x000fe20003f04270 */
[----:B------:R-:W4:Y:S01]  /*13dc0*/  MUFU.TANH R152, R152 ;  /* 0x0000009800987308 */ /* 0x000f220000002400 */
[----:B--2---:R-:W-:Y:S01]  /*13dd0*/  FSEL R25, R2, -INF , P2 ;  /* 0xff80000002197808 */ /* 0x004fe20001000000 */
[----:B------:R-:W-:Y:S01]  /*13de0*/  FMUL.FTZ R31, R31, c[0x0][0x320] ;  /* 0x0000c8001f1f7a20 */ /* 0x000fe20000410000 */
[----:B------:R-:W-:Y:S01]  /*13df0*/  FMNMX.FTZ R2, R0, R3, !PT ;  /* 0x0000000300027209 */ /* 0x000fe20007810000 */
[----:B------:R-:W-:Y:S01]  /*13e00*/  FMUL.FTZ R34, R34, c[0x0][0x320] ;  /* 0x0000c80022227a20 */ /* 0x000fe20000410000 */
[----:B---3--:R-:W-:Y:S01]  /*13e10*/  FSEL R27, R153, -INF , P1 ;  /* 0xff800000991b7808 */ /* 0x008fe20000800000 */
[----:B------:R-:W-:Y:S01]  /*13e20*/  FMUL.FTZ R35, R35, c[0x0][0x320] ;  /* 0x0000c80023237a20 */ /* 0x000fe20000410000 */
[----:B------:R-:W-:Y:S02]  /*13e30*/  ISETP.GT.AND P1, PT, R20, 0x8, PT ;  /* 0x000000081400780c */ /* 0x000fe40003f24270 */
[----:B------:R-:W-:Y:S01]  /*13e40*/  FMNMX.FTZ R2, R25, R2, !PT ;  /* 0x0000000219027209 */ /* 0x000fe20007810000 */
[----:B------:R-:W2:Y:S01]  /*13e50*/  MUFU.TANH R151, R151 ;  /* 0x0000009700977308 */ /* 0x000ea20000002400 */
[----:B------:R-:W-:Y:S02]  /*13e60*/  FMNMX.FTZ R24, R21, R132, !PT ;  /* 0x0000008415187209 */ /* 0x000fe40007810000 */
[----:B------:R-:W-:Y:S02]  /*13e70*/  FMNMX.FTZ R2, R27, R2, !PT ;  /* 0x000000021b027209 */ /* 0x000fe40007810000 */
[----:B-1----:R-:W-:Y:S02]  /*13e80*/  FSEL R173, R150, -INF , P0 ;  /* 0xff80000096ad7808 */ /* 0x002fe40000000000 */
[----:B------:R-:W-:Y:S02]  /*13e90*/  ISETP.GT.AND P0, PT, R20, 0x9, PT ;  /* 0x000000091400780c */ /* 0x000fe40003f04270 */
[----:B------:R-:W-:Y:S01]  /*13ea0*/  FMNMX.FTZ R2, R173, R2, !PT ;  /* 0x00000002ad027209 */ /* 0x000fe20007810000 */
[----:B------:R-:W1:Y:S01]  /*13eb0*/  MUFU.TANH R239, R239 ;  /* 0x000000ef00ef7308 */ /* 0x000e620000002400 */
[----:B------:R-:W-:Y:S02]  /*13ec0*/  FMNMX.FTZ R24, R23, R24, !PT ;  /* 0x0000001817187209 */ /* 0x000fe40007810000 */
[----:B----4-:R-:W-:Y:S02]  /*13ed0*/  FSEL R169, R152, -INF , P0 ;  /* 0xff80000098a97808 */ /* 0x010fe40000000000 */
[C---:B------:R-:W-:Y:S05]  /*13ee0*/  ISETP.GT.AND P0, PT, R22.reuse, 0x11, PT ;  /* 0x000000111600780c */ /* 0x040fea0003f04270 */
[----:B------:R-:W3:Y:S01]  /*13ef0*/  MUFU.TANH R179, R179 ;  /* 0x000000b300b37308 */ /* 0x000ee20000002400 */
[----:B--2---:R-:W-:Y:S02]  /*13f00*/  FSEL R171, R151, -INF , P1 ;  /* 0xff80000097ab7808 */ /* 0x004fe40000800000 */
[----:B------:R-:W-:Y:S02]  /*13f10*/  ISETP.GT.AND P1, PT, R22, 0x10, PT ;  /* 0x000000101600780c */ /* 0x000fe40003f24270 */
[----:B------:R-:W-:Y:S05]  /*13f20*/  FMNMX.FTZ R24, R171, R24, !PT ;  /* 0x00000018ab187209 */ /* 0x000fea0007810000 */
[----:B------:R-:W2:Y:S01]  /*13f30*/  MUFU.TANH R237, R237 ;  /* 0x000000ed00ed7308 */ /* 0x000ea20000002400 */
[----:B------:R-:W-:Y:S02]  /*13f40*/  FMNMX.FTZ R24, R169, R24, !PT ;  /* 0x00000018a9187209 */ /* 0x000fe40007810000 */
[----:B-1----:R-:W-:Y:S02]  /*13f50*/  FSEL R239, R239, -INF , P1 ;  /* 0xff800000efef7808 */ /* 0x002fe40000800000 */
[C---:B------:R-:W-:Y:S02]  /*13f60*/  ISETP.GT.AND P1, PT, R20.reuse, 0x10, PT ;  /* 0x000000101400780c */ /* 0x040fe40003f24270 */
[----:B------:R-:W-:Y:S03]  /*13f70*/  FMNMX.FTZ R2, R239, R2, !PT ;  /* 0x00000002ef027209 */ /* 0x000fe60007810000 */
[----:B------:R-:W1:Y:S01]  /*13f80*/  MUFU.TANH R181, R181 ;  /* 0x000000b500b57308 */ /* 0x000e620000002400 */
[----:B---3--:R-:W-:Y:S02]  /*13f90*/  FSEL R179, R179, -INF , P0 ;  /* 0xff800000b3b37808 */ /* 0x008fe40000000000 */
[----:B------:R-:W-:Y:S02]  /*13fa0*/  ISETP.GT.AND P0, PT, R20, 0x11, PT ;  /* 0x000000111400780c */ /* 0x000fe40003f04270 */
[----:B------:R-:W-:Y:S05]  /*13fb0*/  FMNMX.FTZ R2, R179, R2, !PT ;  /* 0x00000002b3027209 */ /* 0x000fea0007810000 */
[----:B------:R-:W3:Y:S01]  /*13fc0*/  MUFU.TANH R235, R235 ;  /* 0x000000eb00eb7308 */ /* 0x000ee20000002400 */
[----:B--2---:R-:W-:Y:S02]  /*13fd0*/  FSEL R237, R237, -INF , P1 ;  /* 0xff800000eded7808 */ /* 0x004fe40000800000 */
[C---:B------:R-:W-:Y:S02]  /*13fe0*/  ISETP.GT.AND P1, PT, R22.reuse, 0x18, PT ;  /* 0x000000181600780c */ /* 0x040fe40003f24270 */
[----:B------:R-:W-:Y:S05]  /*13ff0*/  FMNMX.FTZ R24, R237, R24, !PT ;  /* 0x00000018ed187209 */ /* 0x000fea0007810000 */
[----:B------:R-:W2:Y:S01]  /*14000*/  MUFU.TANH R183, R183 ;  /* 0x000000b700b77308 */ /* 0x000ea20000002400 */
[----:B-1----:R-:W-:Y:S02]  /*14010*/  FSEL R181, R181, -INF , P0 ;  /* 0xff800000b5b57808 */ /* 0x002fe40000000000 */
[----:B------:R-:W-:Y:S02]  /*14020*/  ISETP.GT.AND P0, PT, R22, 0x19, PT ;  /* 0x000000191600780c */ /* 0x000fe40003f04270 */
[----:B------:R-:W-:Y:S05]  /*14030*/  FMNMX.FTZ R24, R181, R24, !PT ;  /* 0x00000018b5187209 */ /* 0x000fea0007810000 */
[----:B------:R-:W1:Y:S01]  /*14040*/  MUFU.TANH R233, R233 ;  /* 0x000000e900e97308 */ /* 0x000e620000002400 */
[----:B---3--:R-:W-:Y:S02]  /*14050*/  FSEL R235, R235, -INF , P1 ;  /* 0xff800000ebeb7808 */ /* 0x008fe40000800000 */
[C---:B------:R-:W-:Y:S02]  /*14060*/  ISETP.GT.AND P1, PT, R20.reuse, 0x18, PT ;  /* 0x000000181400780c */ /* 0x040fe40003f24270 */
[----:B------:R-:W-:Y:S05]  /*14070*/  FMNMX.FTZ R2, R235, R2, !PT ;  /* 0x00000002eb027209 */ /* 0x000fea0007810000 */
[----:B------:R-:W3:Y:S01]  /*14080*/  MUFU.TANH R193, R193 ;  /* 0x000000c100c17308 */ /* 0x000ee20000002400 */
[----:B--2---:R-:W-:Y:S02]  /*14090*/  FSEL R183, R183, -INF , P0 ;  /* 0xff800000b7b77808 */ /* 0x004fe40000000000 */
[----:B------:R-:W-:Y:S02]  /*140a0*/  ISETP.GT.AND P0, PT, R20, 0x19, PT ;  /* 0x000000191400780c */ /* 0x000fe40003f04270 */
[----:B------:R-:W-:Y:S05]  /*140b0*/  FMNMX.FTZ R2, R183, R2, !PT ;  /* 0x00000002b7027209 */ /* 0x000fea0007810000 */
[----:B------:R-:W2:Y:S01]  /*140c0*/  MUFU.TANH R231, R231 ;  /* 0x000000e700e77308 */ /* 0x000ea20000002400 */
[----:B-1----:R-:W-:Y:S02]  /*140d0*/  FSEL R233, R233, -INF , P1 ;  /* 0xff800000e9e97808 */ /* 0x002fe40000800000 */
[C---:B------:R-:W-:Y:S07]  /*140e0*/  ISETP.GT.AND P1, PT, R22.reuse, 0x20, PT ;  /* 0x000000201600780c */ /* 0x040fee0003f24270 */
[----:B------:R-:W1:Y:S01]  /*140f0*/  MUFU.TANH R227, R227 ;  /* 0x000000e300e37308 */ /* 0x000e620000002400 */
[----:B---3--:R-:W-:Y:S02]  /*14100*/  FSEL R193, R193, -INF , P0 ;  /* 0xff800000c1c17808 */ /* 0x008fe40000000000 */
[----:B------:R-:W-:Y:S07]  /*14110*/  ISETP.GT.AND P0, PT, R22, 0x21, PT ;  /* 0x000000211600780c */ /* 0x000fee0003f04270 */
[----:B------:R-:W3:Y:S01]  /*14120*/  MUFU.TANH R225, R225 ;  /* 0x000000e100e17308 */ /* 0x000ee20000002400 */
[----:B------:R-:W-:Y:S02]  /*14130*/  FSEL R229, R229, -INF , P0 ;  /* 0xff800000e5e57808 */ /* 0x000fe40000000000 */
[C---:B------:R-:W-:Y:S02]  /*14140*/  ISETP.GT.AND P0, PT, R20.reuse, 0x21, PT ;  /* 0x000000211400780c */ /* 0x040fe40003f04270 */
[----:B--2---:R-:W-:Y:S02]  /*14150*/  FSEL R231, R231, -INF , P1 ;  /* 0xff800000e7e77808 */ /* 0x004fe40000800000 */
[----:B------:R-:W-:Y:S02]  /*14160*/  ISETP.GT.AND P1, PT, R20, 0x20, PT ;  /* 0x000000201400780c */ /* 0x000fe40003f24270 */
[----:B------:R-:W-:Y:S01]  /*14170*/  FMNMX.FTZ R2, R231, R2, !PT ;  /* 0x00000002e7027209 */ /* 0x000fe20007810000 */
[----:B------:R-:W2:Y:S03]  /*14180*/  MUFU.TANH R195, R195 ;  /* 0x000000c300c37308 */ /* 0x000ea60000002400 */
[----:B------:R-:W-:Y:S02]  /*14190*/  FMNMX.FTZ R2, R229, R2, !PT ;  /* 0x00000002e5027209 */ /* 0x000fe40007810000 */
[----:B-1----:R-:W-:Y:S02]  /*141a0*/  FSEL R227, R227, -INF , P1 ;  /* 0xff800000e3e37808 */ /* 0x002fe40000800000 */
[C---:B------:R-:W-:Y:S03]  /*141b0*/  ISETP.GT.AND P1, PT, R22.reuse, 0x28, PT ;  /* 0x000000281600780c */ /* 0x040fe60003f24270 */
[----:B------:R-:W1:Y:S01]  /*141c0*/  MUFU.TANH R223, R223 ;  /* 0x000000df00df7308 */ /* 0x000e620000002400 */
[----:B---3--:R-:W-:Y:S02]  /*141d0*/  FSEL R225, R225, -INF , P0 ;  /* 0xff800000e1e17808 */ /* 0x008fe40000000000 */
[C---:B------:R-:W-:Y:S07]  /*141e0*/  ISETP.GT.AND P0, PT, R22.reuse, 0x29, PT ;  /* 0x000000291600780c */ /* 0x040fee0003f04270 */
[----:B------:R-:W3:Y:S01]  /*141f0*/  MUFU.TANH R163, R28 ;  /* 0x0000001c00a37308 */ /* 0x000ee20000002400 */
[----:B--2---:R-:W-:Y:S02]  /*14200*/  FSEL R195, R195, -INF , P0 ;  /* 0xff800000c3c37808 */ /* 0x004fe40000000000 */
[C---:B------:R-:W-:Y:S07]  /*14210*/  ISETP.GT.AND P0, PT, R22.reuse, 0x31, PT ;  /* 0x000000311600780c */ /* 0x040fee0003f04270 */
[----:B------:R-:W2:Y:S01]  /*14220*/  MUFU.TANH R161, R29 ;  /* 0x0000001d00a17308 */ /* 0x000ea20000002400 */
[----:B-1----:R-:W-:Y:S02]  /*14230*/  FSEL R223, R223, -INF , P1 ;  /* 0xff800000dfdf7808 */ /* 0x002fe40000800000 */
[C---:B------:R-:W-:Y:S02]  /*14240*/  ISETP.GT.AND P1, PT, R22.reuse, 0x30, PT ;  /* 0x000000301600780c */ /* 0x040fe40003f24270 */
[----:B------:R-:W-:Y:S05]  /*14250*/  FMNMX.FTZ R2, R223, R2, !PT ;  /* 0x00000002df027209 */ /* 0x000fea0007810000 */
[----:B------:R-:W1:Y:S01]  /*14260*/  MUFU.TANH R155, R32 ;  /* 0x00000020009b7308 */ /* 0x000e620000002400 */
[----:B------:R-:W-:Y:S02]  /*14270*/  FMNMX.FTZ R2, R195, R2, !PT ;  /* 0x00000002c3027209 */ /* 0x000fe40007810000 */
[----:B---3--:R-:W-:Y:S02]  /*14280*/  FSEL R163, R163, -INF , P1 ;  /* 0xff800000a3a37808 */ /* 0x008fe40000800000 */
[C---:B------:R-:W-:Y:S02]  /*14290*/  ISETP.GT.AND P1, PT, R22.reuse, 0x38, PT ;  /* 0x000000381600780c */ /* 0x040fe40003f24270 */
[----:B------:R-:W-:Y:S03]  /*142a0*/  FMNMX.FTZ R2, R163, R2, !PT ;  /* 0x00000002a3027209 */ /* 0x000fe60007810000 */
[----:B------:R-:W3:Y:S01]  /*142b0*/  MUFU.TANH R167, R26 ;  /* 0x0000001a00a77308 */ /* 0x000ee20000002400 */
[----:B--2---:R-:W-:Y:S02]  /*142c0*/  FSEL R161, R161, -INF , P0 ;  /* 0xff800000a1a17808 */ /* 0x004fe40000000000 */
[----:B------:R-:W-:Y:S02]  /*142d0*/  ISETP.GT.AND P0, PT, R22, 0x39, PT ;  /* 0x000000391600780c */ /* 0x000fe40003f04270 */
[----:B------:R-:W-:Y:S05]  /*142e0*/  FMNMX.FTZ R22, R233, R24, !PT ;  /* 0x00000018e9167209 */ /* 0x000fea0007810000 */
[----:B------:R-:W2:Y:S01]  /*142f0*/  MUFU.TANH R153, R33 ;  /* 0x0000002100997308 */ /* 0x000ea20000002400 */
[----:B------:R-:W-:Y:S02]  /*14300*/  FMNMX.FTZ R24, R161, R2, !PT ;  /* 0x00000002a1187209 */ /* 0x000fe40007810000 */
[----:B------:R-:W-:Y:S02]  /*14310*/  FMNMX.FTZ R22, R193, R22, !PT ;  /* 0x00000016c1167209 */ /* 0x000fe40007810000 */
[----:B-1----:R-:W-:Y:S02]  /*14320*/  FSEL R155, R155, -INF , P1 ;  /* 0xff8000009b9b7808 */ /* 0x002fe40000800000 */
[C---:B------:R-:W-:Y:S02]  /*14330*/  ISETP.GT.AND P1, PT, R20.reuse, 0x28, PT ;  /* 0x000000281400780c */ /* 0x040fe40003f24270 */
[----:B------:R-:W-:Y:S01]  /*14340*/  FMNMX.FTZ R22, R227, R22, !PT ;  /* 0x00000016e3167209 */ /* 0x000fe20007810000 */
[----:B------:R-:W1:Y:S01]  /*14350*/  MUFU.TANH R165, R165 ;  /* 0x000000a500a57308 */ /* 0x000e620000002400 */
[----:B------:R-:W-:Y:S02]  /*14360*/  FMNMX.FTZ R24, R155, R24, !PT ;  /* 0x000000189b187209 */ /* 0x000fe40007810000 */
[----:B------:R-:W-:Y:S02]  /*14370*/  FMNMX.FTZ R22, R225, R22, !PT ;  /* 0x00000016e1167209 */ /* 0x000fe40007810000 */
[----:B---3--:R-:W-:Y:S02]  /*14380*/  FSEL R167, R167, -INF , P1 ;  /* 0xff800000a7a77808 */ /* 0x008fe40000800000 */
[C---:B------:R-:W-:Y:S02]  /*14390*/  ISETP.GT.AND P1, PT, R20.reuse, 0x30, PT ;  /* 0x000000301400780c */ /* 0x040fe40003f24270 */
[----:B------:R-:W-:Y:S01]  /*143a0*/  FMNMX.FTZ R22, R167, R22, !PT ;  /* 0x00000016a7167209 */ /* 0x000fe20007810000 */
[----:B------:R-:W3:Y:S01]  /*143b0*/  MUFU.TANH R159, R30 ;  /* 0x0000001e009f7308 */ /* 0x000ee20000002400 */
[----:B--2---:R-:W-:Y:S02]  /*143c0*/  FSEL R153, R153, -INF , P0 ;  /* 0xff80000099997808 */ /* 0x004fe40000000000 */
[C---:B------:R-:W-:Y:S02]  /*143d0*/  ISETP.GT.AND P0, PT, R20.reuse, 0x29, PT ;  /* 0x000000291400780c */ /* 0x040fe40003f04270 */
[----:B------:R-:W-:Y:S05]  /*143e0*/  FMNMX.FTZ R2, R153, R24, !PT ;  /* 0x0000001899027209 */ /* 0x000fea0007810000 */
[----:B------:R-:W2:Y:S01]  /*143f0*/  MUFU.TANH R31, R31 ;  /* 0x0000001f001f7308 */ /* 0x000ea20000002400 */
[----:B------:R-:W4:Y:S01]  /*14400*/  SHFL.BFLY PT, R29, R2, 0x2, 0x1f ;  /* 0x0c401f00021d7f89 */ /* 0x000f2200000e0000 */
[----:B-1----:R-:W-:Y:S02]  /*14410*/  FSEL R165, R165, -INF , P0 ;  /* 0xff800000a5a57808 */ /* 0x002fe40000000000 */
[C---:B------:R-:W-:Y:S02]  /*14420*/  ISETP.GT.AND P0, PT, R20.reuse, 0x31, PT ;  /* 0x000000311400780c */ /* 0x040fe40003f04270 */
[----:B------:R-:W-:Y:S04]  /*14430*/  FMNMX.FTZ R22, R165, R22, !PT ;  /* 0x00000016a5167209 */ /* 0x000fe80007810000 */
[----:B------:R-:W1:Y:S01]  /*14440*/  MUFU.TANH R151, R34 ;  /* 0x0000002200977308 */ /* 0x000e620000002400 */
[----:B---3--:R-:W-:Y:S02]  /*14450*/  FSEL R159, R159, -INF , P1 ;  /* 0xff8000009f9f7808 */ /* 0x008fe40000800000 */
[C---:B------:R-:W-:Y:S02]  /*14460*/  ISETP.GT.AND P1, PT, R20.reuse, 0x38, PT ;  /* 0x000000381400780c */ /* 0x040fe40003f24270 */
[----:B------:R-:W-:Y:S05]  /*14470*/  FMNMX.FTZ R22, R159, R22, !PT ;  /* 0x000000169f167209 */ /* 0x000fea0007810000 */
[----:B------:R-:W3:Y:S01]  /*14480*/  MUFU.TANH R149, R35 ;  /* 0x0000002300957308 */ /* 0x000ee20000002400 */
[----:B--2---:R-:W-:Y:S02]  /*14490*/  FSEL R157, R31, -INF , P0 ;  /* 0xff8000001f9d7808 */ /* 0x004fe40000000000 */
[----:B------:R-:W-:Y:S02]  /*144a0*/  ISETP.GT.AND P0, PT, R20, 0x39, PT ;  /* 0x000000391400780c */ /* 0x000fe40003f04270 */
[----:B------:R-:W-:Y:S02]  /*144b0*/  FMNMX.FTZ R22, R157, R22, !PT ;  /* 0x000000169d167209 */ /* 0x000fe40007810000 */
[----:B----4-:R-:W-:Y:S02]  /*144c0*/  FMNMX.FTZ R31, R2, R29, !PT ;  /* 0x0000001d021f7209 */ /* 0x010fe40007810000 */
[----:B-1----:R-:W-:Y:S03]  /*144d0*/  FSEL R151, R151, -INF , P1 ;  /* 0xff80000097977808 */ /* 0x002fe60000800000 */
[----:B------:R-:W1:Y:S01]  /*144e0*/  SHFL.BFLY PT, R2, R31, 0x1, 0x1f ;  /* 0x0c201f001f027f89 */ /* 0x000e6200000e0000 */
[----:B------:R-:W-:Y:S02]  /*144f0*/  FMNMX.FTZ R22, R151, R22, !PT ;  /* 0x0000001697167209 */ /* 0x000fe40007810000 */
[----:B---3--:R-:W-:Y:S04]  /*14500*/  FSEL R149, R149, -INF , P0 ;  /* 0xff80000095957808 */ /* 0x008fe80000000000 */
[----:B------:R-:W-:Y:S05]  /*14510*/  FMNMX.FTZ R24, R149, R22, !PT ;  /* 0x0000001695187209 */ /* 0x000fea0007810000 */
[----:B------:R-:W2:Y:S01]  /*14520*/  SHFL.BFLY PT, R33, R24, 0x2, 0x1f ;  /* 0x0c401f0018217f89 */ /* 0x000ea200000e0000 */
[----:B-1----:R-:W-:Y:S04]  /*14530*/  FMNMX.FTZ R2, R31, R2, !PT ;  /* 0x000000021f027209 */ /* 0x002fe80007810000 */
[C---:B------:R-:W-:Y:S01]  /*14540*/  FSETP.NEU.FTZ.AND P1, PT, R2.reuse, -INF , PT ;  /* 0xff8000000200780b */ /* 0x040fe20003f3d000 */
[C---:B------:R-:W-:Y:S03]  /*14550*/  FMUL.FTZ R150, R2.reuse, c[0x0][0x2d0] ;  /* 0x0000b40002967a20 */ /* 0x040fe60000410000 */
[----:B------:R-:W-:Y:S02]  /*14560*/  FSEL R4, R2, RZ, P1 ;  /* 0x000000ff02047208 */ /* 0x000fe40000800000 */
[----:B------:R-:W-:Y:S03]  /*14570*/  FSEL R150, R150, RZ, P1 ;  /* 0x000000ff96967208 */ /* 0x000fe60000800000 */
[----:B------:R-:W-:Y:S02]  /*14580*/  FADD.FTZ R4, -R4, R3 ;  /* 0x0000000304047221 */ /* 0x000fe40000010100 */
[--C-:B------:R-:W-:Y:S02]  /*14590*/  FFMA.FTZ R177, R0, c[0x0][0x2d0], -R150.reuse ;  /* 0x0000b40000b17a23 */ /* 0x100fe40000010896 */
[--C-:B------:R-:W-:Y:S01]  /*145a0*/  FFMA.FTZ R174, R173, c[0x0][0x2d0], -R150.reuse ;  /* 0x0000b400adae7a23 */ /* 0x100fe20000010896 */
[----:B--2---:R-:W-:Y:S01]  /*145b0*/  FMNMX.FTZ R29, R24, R33, !PT ;  /* 0x00000021181d7209 */ /* 0x004fe20007810000 */
[--C-:B------:R-:W-:Y:S01]  /*145c0*/  FFMA.FTZ R176, R25, c[0x0][0x2d0], -R150.reuse ;  /* 0x0000b40019b07a23 */ /* 0x100fe20000010896 */
[----:B------:R-:W-:Y:S01]  /*145d0*/  IADD3 R24, R135, UR4, RZ ;  /* 0x0000000487187c10 */ /* 0x000fe2000fffe0ff */
[--C-:B------:R-:W-:Y:S01]  /*145e0*/  FFMA.FTZ R175, R27, c[0x0][0x2d0], -R150.reuse ;  /* 0x0000b4001baf7a23 */ /* 0x100fe20000010896 */
[----:B------:R-:W-:Y:S01]  /*145f0*/  MUFU.EX2 R177, R177 ;  /* 0x000000b100b17308 */ /* 0x000fe20000000800 */
[----:B------:R-:W1:Y:S01]  /*14600*/  SHFL.BFLY PT, R20, R29, 0x1, 0x1f ;  /* 0x0c201f001d147f89 */ /* 0x000e6200000e0000 */
[----:B------:R-:W-:Y:S01]  /*14610*/  IADD3 R168, R187, R24, RZ ;  /* 0x00000018bba87210 */ /* 0x000fe20007ffe0ff */
[--C-:B------:R-:W-:Y:S02]  /*14620*/  FFMA.FTZ R230, R161, c[0x0][0x2d0], -R150.reuse ;  /* 0x0000b400a1e67a23 */ /* 0x100fe40000010896 */
[--C-:B------:R-:W-:Y:S02]  /*14630*/  FFMA.FTZ R178, R239, c[0x0][0x2d0], -R150.reuse ;  /* 0x0000b400efb27a23 */ /* 0x100fe40000010896 */
        /* <DEDUP_REMOVED lines=9> */
[----:B------:R-:W-:Y:S01]  /*146d0*/  FFMA.FTZ R226, R195, c[0x0][0x2d0], -R150 ;  /* 0x0000b400c3e27a23 */ /* 0x000fe20000010896 */
[----:B-1----:R-:W-:Y:S02]  /*146e0*/  FMNMX.FTZ R0, R29, R20, !PT ;  /* 0x000000141d007209 */ /* 0x002fe40007810000 */
[----:B------:R-:W-:Y:S02]  /*146f0*/  LDSM.16.MT88.4 R28, [R134+UR4+0x100] ;  /* 0x00010004861c783b */ /* 0x000fe40008004200 */
[C---:B------:R-:W-:Y:S01]  /*14700*/  FSETP.NEU.FTZ.AND P0, PT, R0.reuse, -INF , PT ;  /* 0xff8000000000780b */ /* 0x040fe20003f1d000 */
[C---:B------:R-:W-:Y:S03]  /*14710*/  FMUL.FTZ R148, R0.reuse, c[0x0][0x2d0] ;  /* 0x0000b40000947a20 */ /* 0x040fe60000410000 */
[----:B------:R-:W1:Y:S01]  /*14720*/  MUFU.EX2 R174, R174 ;  /* 0x000000ae00ae7308 */ /* 0x000e620000000800 */
[----:B------:R-:W-:Y:S02]  /*14730*/  FSEL R5, R0, RZ, P0 ;  /* 0x000000ff00057208 */ /* 0x000fe40000000000 */
[----:B------:R-:W-:Y:S02]  /*14740*/  FSEL R148, R148, RZ, P0 ;  /* 0x000000ff94947208 */ /* 0x000fe40000000000 */
[----:B--2---:R-:W-:Y:S01]  /*14750*/  F2FP.BF16.PACK_AB R136, R176, R177 ;  /* 0x000000b1b088723e */ /* 0x004fe200000010ff */
[----:B------:R-:W-:Y:S01]  /*14760*/  FADD.FTZ R3, -R5, R132 ;  /* 0x0000008405037221 */ /* 0x000fe20000010100 */
[----:B------:R-:W-:Y:S01]  /*14770*/  PLOP3.LUT P0, PT, PT, PT, UP0, 0x80, 0x0 ;  /* 0x000000000000781c */ /* 0x000fe20003f0f008 */
[--C-:B------:R-:W-:Y:S02]  /*14780*/  FFMA.FTZ R173, R21, c[0x0][0x2d0], -R148.reuse ;  /* 0x0000b40015ad7a23 */ /* 0x100fe40000010894 */
[----:B------:R-:W-:Y:S01]  /*14790*/  MUFU.EX2 R178, R178 ;  /* 0x000000b200b27308 */ /* 0x000fe20000000800 */
[--C-:B------:R-:W-:Y:S02]  /*147a0*/  FFMA.FTZ R172, R23, c[0x0][0x2d0], -R148.reuse ;  /* 0x0000b40017ac7a23 */ /* 0x100fe40000010894 */
[----:B------:R-:W2:Y:S01]  /*147b0*/  LDSM.16.MT88.4 R20, [R135+UR4+0x100] ;  /* 0x000100048714783b */ /* 0x000ea20008004200 */
[--C-:B------:R-:W-:Y:S02]  /*147c0*/  FFMA.FTZ R171, R171, c[0x0][0x2d0], -R148.reuse ;  /* 0x0000b400abab7a23 */ /* 0x100fe40000010894 */
[--C-:B------:R-:W-:Y:S02]  /*147d0*/  FFMA.FTZ R170, R169, c[0x0][0x2d0], -R148.reuse ;  /* 0x0000b400a9aa7a23 */ /* 0x100fe40000010894 */
[----:B------:R-:W-:Y:S02]  /*147e0*/  FMUL.FTZ R132, R4, c[0x0][0x2d0] ;  /* 0x0000b40004847a20 */ /* 0x000fe40000410000 */
[----:B------:R-:W-:Y:S01]  /*147f0*/  FMUL.FTZ R7, R3, c[0x0][0x2d0] ;  /* 0x0000b40003077a20 */ /* 0x000fe20000410000 */
[----:B------:R-:W-:Y:S01]  /*14800*/  MUFU.EX2 R173, R173 ;  /* 0x000000ad00ad7308 */ /* 0x000fe20000000800 */
[--C-:B------:R-:W-:Y:S01]  /*14810*/  FFMA.FTZ R195, R167, c[0x0][0x2d0], -R148.reuse ;  /* 0x0000b400a7c37a23 */ /* 0x100fe20000010894 */
[----:B-1----:R-:W-:Y:S01]  /*14820*/  F2FP.BF16.PACK_AB R138, R174, R175 ;  /* 0x000000afae8a723e */ /* 0x002fe200000010ff */
[--C-:B------:R-:W-:Y:S02]  /*14830*/  FFMA.FTZ R228, R165, c[0x0][0x2d0], -R148.reuse ;  /* 0x0000b400a5e47a23 */ /* 0x100fe40000010894 */
[----:B------:R-:W-:Y:S01]  /*14840*/  LDSM.16.MT88.4 R164, [R168+0x5900] ;  /* 0x00590000a8a4783b */ /* 0x000fe20000004200 */
[--C-:B------:R-:W-:Y:S02]  /*14850*/  FFMA.FTZ R231, R159, c[0x0][0x2d0], -R148.reuse ;  /* 0x0000b4009fe77a23 */ /* 0x100fe40000010894 */
[--C-:B------:R-:W-:Y:S02]  /*14860*/  FFMA.FTZ R232, R157, c[0x0][0x2d0], -R148.reuse ;  /* 0x0000b4009de87a23 */ /* 0x100fe40000010894 */
[----:B------:R-:W1:Y:S01]  /*14870*/  MUFU.EX2 R132, R132 ;  /* 0x0000008400847308 */ /* 0x000e620000000800 */
[--C-:B------:R-:W-:Y:S02]  /*14880*/  FFMA.FTZ R235, R151, c[0x0][0x2d0], -R148.reuse ;  /* 0x0000b40097eb7a23 */ /* 0x100fe40000010894 */
[--C-:B------:R-:W-:Y:S02]  /*14890*/  FFMA.FTZ R180, R237, c[0x0][0x2d0], -R148.reuse ;  /* 0x0000b400edb47a23 */ /* 0x100fe40000010894 */
[--C-:B------:R-:W-:Y:S02]  /*148a0*/  FFMA.FTZ R181, R181, c[0x0][0x2d0], -R148.reuse ;  /* 0x0000b400b5b57a23 */ /* 0x100fe40000010894 */
[----:B------:R-:W-:Y:S02]  /*148b0*/  FFMA.FTZ R192, R233, c[0x0][0x2d0], -R148 ;  /* 0x0000b400e9c07a23 */ /* 0x000fe40000010894 */
[----:B------:R-:W-:Y:S01]  /*148c0*/  FFMA.FTZ R233, R155, c[0x0][0x2d0], -R150 ;  /* 0x0000b4009be97a23 */ /* 0x000fe20000010896 */
[----:B------:R-:W3:Y:S01]  /*148d0*/  MUFU.EX2 R3, R7 ;  /* 0x0000000700037308 */ /* 0x000ee20000000800 */
[--C-:B------:R-:W-:Y:S02]  /*148e0*/  FFMA.FTZ R193, R193, c[0x0][0x2d0], -R148.reuse ;  /* 0x0000b400c1c17a23 */ /* 0x100fe40000010894 */
[----:B------:R-:W-:Y:S02]  /*148f0*/  FFMA.FTZ R224, R227, c[0x0][0x2d0], -R148 ;  /* 0x0000b400e3e07a23 */ /* 0x000fe40000010894 */
[--C-:B------:R-:W-:Y:S02]  /*14900*/  FFMA.FTZ R227, R163, c[0x0][0x2d0], -R150.reuse ;  /* 0x0000b400a3e37a23 */ /* 0x100fe40000010896 */
[----:B------:R-:W-:Y:S01]  /*14910*/  LDSM.16.MT88.4 R160, [R135+UR4+0x5900] ;  /* 0x0059000487a0783b */ /* 0x000fe20008004200 */
[----:B------:R-:W-:Y:S02]  /*14920*/  FFMA.FTZ R150, R153, c[0x0][0x2d0], -R150 ;  /* 0x0000b40099967a23 */ /* 0x000fe40000010896 */
[----:B------:R-:W4:Y:S01]  /*14930*/  MUFU.EX2 R172, R172 ;  /* 0x000000ac00ac7308 */ /* 0x000f220000000800 */
[--C-:B------:R-:W-:Y:S02]  /*14940*/  FFMA.FTZ R225, R225, c[0x0][0x2d0], -R148.reuse ;  /* 0x0000b400e1e17a23 */ /* 0x100fe40000010894 */
[----:B------:R-:W-:Y:S02]  /*14950*/  FFMA.FTZ R148, R149, c[0x0][0x2d0], -R148 ;  /* 0x0000b40095947a23 */ /* 0x000fe40000010894 */
[C---:B-1----:R-:W-:Y:S01]  /*14960*/  FMUL.FTZ R4, R132.reuse, R128 ;  /* 0x0000008084047220 */ /* 0x042fe20000410000 */
[----:B------:R-:W-:Y:S01]  /*14970*/  LDSM.16.MT88.4 R152, [R134+UR4+0x3900] ;  /* 0x003900048698783b */ /* 0x000fe20008004200 */
[C---:B------:R-:W-:Y:S02]  /*14980*/  FMUL.FTZ R5, R132.reuse, R129 ;  /* 0x0000008184057220 */ /* 0x040fe40000410000 */
[C---:B------:R-:W-:Y:S01]  /*14990*/  FMUL.FTZ R8, R132.reuse, R124 ;  /* 0x0000007c84087220 */ /* 0x040fe20000410000 */
[----:B------:R-:W-:Y:S01]  /*149a0*/  MUFU.EX2 R171, R171 ;  /* 0x000000ab00ab7308 */ /* 0x000fe20000000800 */
[C---:B------:R-:W-:Y:S02]  /*149b0*/  FMUL.FTZ R9, R132.reuse, R125 ;  /* 0x0000007d84097220 */ /* 0x040fe40000410000 */
[C---:B------:R-:W-:Y:S02]  /*149c0*/  FMUL.FTZ R12, R132.reuse, R120 ;  /* 0x00000078840c7220 */ /* 0x040fe40000410000 */
[C---:B---3--:R-:W-:Y:S02]  /*149d0*/  FMUL.FTZ R6, R3.reuse, R130 ;  /* 0x0000008203067220 */ /* 0x048fe40000410000 */
[C---:B------:R-:W-:Y:S02]  /*149e0*/  FMUL.FTZ R7, R3.reuse, R131 ;  /* 0x0000008303077220 */ /* 0x040fe40000410000 */
[C---:B------:R-:W-:Y:S01]  /*149f0*/  FMUL.FTZ R10, R3.reuse, R126 ;  /* 0x0000007e030a7220 */ /* 0x040fe20000410000 */
[----:B------:R-:W1:Y:S01]  /*14a00*/  MUFU.EX2 R170, R170 ;  /* 0x000000aa00aa7308 */ /* 0x000e620000000800 */
[C---:B------:R-:W-:Y:S01]  /*14a10*/  FMUL.FTZ R11, R3.reuse, R127 ;  /* 0x0000007f030b7220 */ /* 0x040fe20000410000 */
[----:B------:R-:W-:Y:S01]  /*14a20*/  LDSM.16.MT88.4 R128, [R168+0x2900] ;  /* 0x00290000a880783b */ /* 0x000fe20000004200 */
[----:B------:R-:W-:Y:S01]  /*14a30*/  FMUL.FTZ R13, R132, R121 ;  /* 0x00000079840d7220 */ /* 0x000fe20000410000 */
[----:B----4-:R-:W-:Y:S01]  /*14a40*/  F2FP.BF16.PACK_AB R137, R172, R173 ;  /* 0x000000adac89723e */ /* 0x010fe200000010ff */
        /* <DEDUP_REMOVED lines=14> */
[----:B-1----:R-:W-:Y:S01]  /*14b30*/  F2FP.BF16.PACK_AB R139, R170, R171 ;  /* 0x000000abaa8b723e */ /* 0x002fe200000010ff */
[C---:B------:R-:W-:Y:S01]  /*14b40*/  FMUL.FTZ R36, R132.reuse, R36 ;  /* 0x0000002484247220 */ /* 0x040fe20000410000 */
[----:B------:R-:W-:Y:S01]  /*14b50*/  LDSM.16.MT88.4 R100, [R134+UR4+0x2100] ;  /* 0x002100048664783b */ /* 0x000fe20008004200 */
[C---:B------:R-:W-:Y:S02]  /*14b60*/  FMUL.FTZ R37, R132.reuse, R37 ;  /* 0x0000002584257220 */ /* 0x040fe40000410000 */
[C---:B------:R-:W-:Y:S02]  /*14b70*/  FMUL.FTZ R38, R3.reuse, R38 ;  /* 0x0000002603267220 */ /* 0x040fe40000410000 */
[C---:B--2---:R-:W-:Y:S01]  /*14b80*/  HMMA.16816.F32.BF16 R4, R136.reuse, R20, R4 ;  /* 0x000000148804723c */ /* 0x044fe20000041804 */
[----:B------:R-:W1:Y:S04]  /*14b90*/  MUFU.EX2 R179, R179 ;  /* 0x000000b300b37308 */ /* 0x000e680000000800 */
[----:B------:R-:W-:Y:S02]  /*14ba0*/  FMUL.FTZ R39, R3, R39 ;  /* 0x0000002703277220 */ /* 0x000fe40000410000 */
[----:B------:R-:W-:Y:S01]  /*14bb0*/  FMUL.FTZ R21, R132, R113 ;  /* 0x0000007184157220 */ /* 0x000fe20000410000 */
[C---:B------:R-:W-:Y:S03]  /*14bc0*/  HMMA.16816.F32.BF16 R8, R136.reuse, R22, R8 ;  /* 0x000000168808723c */ /* 0x040fe60000041808 */
[----:B------:R-:W-:Y:S01]  /*14bd0*/  MUFU.EX2 R180, R180 ;  /* 0x000000b400b47308 */ /* 0x000fe20000000800 */
[----:B------:R-:W-:Y:S01]  /*14be0*/  IADD3 R20, R134, UR4, RZ ;  /* 0x0000000486147c10 */ /* 0x000fe2000fffe0ff */
[C---:B------:R-:W-:Y:S01]  /*14bf0*/  FMUL.FTZ R40, R132.reuse, R40 ;  /* 0x0000002884287220 */ /* 0x040fe20000410000 */
[----:B---3--:R-:W-:Y:S02]  /*14c00*/  LDSM.16.MT88.4 R148, [R168+0x3900] ;  /* 0x00390000a894783b */ /* 0x008fe40000004200 */
[C---:B------:R-:W-:Y:S04]  /*14c10*/  HMMA.16816.F32.BF16 R12, R136.reuse, R24, R12 ;  /* 0x00000018880c723c */ /* 0x040fe8000004180c */
[----:B------:R-:W-:Y:S01]  /*14c20*/  IADD3 R169, R187, R20, RZ ;  /* 0x00000014bba97210 */ /* 0x000fe20007ffe0ff */
[C---:B------:R-:W-:Y:S01]  /*14c30*/  FMUL.FTZ R20, R132.reuse, R112 ;  /* 0x0000007084147220 */ /* 0x040fe20000410000 */
[----:B------:R-:W2:Y:S01]  /*14c40*/  MUFU.EX2 R181, R181 ;  /* 0x000000b500b57308 */ /* 0x000ea20000000800 */
[C---:B------:R-:W-:Y:S01]  /*14c50*/  FMUL.FTZ R22, R3.reuse, R114 ;  /* 0x0000007203167220 */ /* 0x040fe20000410000 */
[C---:B------:R-:W-:Y:S01]  /*14c60*/  HMMA.16816.F32.BF16 R16, R136.reuse, R26, R16 ;  /* 0x0000001a8810723c */ /* 0x040fe20000041810 */
[----:B------:R-:W3:Y:S03]  /*14c70*/  LDSM.16.MT88.4 R120, [R169+0x100] ;  /* 0x00010000a978783b */ /* 0x000ee60000004200 */
[C---:B------:R-:W-:Y:S02]  /*14c80*/  FMUL.FTZ R23, R3.reuse, R115 ;  /* 0x0000007303177220 */ /* 0x040fe40000410000 */
[C---:B------:R-:W-:Y:S02]  /*14c90*/  FMUL.FTZ R24, R132.reuse, R108 ;  /* 0x0000006c84187220 */ /* 0x040fe40000410000 */
[C---:B------:R-:W-:Y:S01]  /*14ca0*/  FMUL.FTZ R25, R132.reuse, R109 ;  /* 0x0000006d84197220 */ /* 0x040fe20000410000 */
[----:B------:R-:W4:Y:S01]  /*14cb0*/  LDSM.16.MT88.4 R112, [R135+UR4+0x2100] ;  /* 0x002100048770783b */ /* 0x000f220008004200 */
[----:B------:R-:W-:Y:S01]  /*14cc0*/  MUFU.EX2 R182, R182 ;  /* 0x000000b600b67308 */ /* 0x000fe20000000800 */
[C---:B------:R-:W-:Y:S03]  /*14cd0*/  HMMA.16816.F32.BF16 R20, R136.reuse, R28, R20 ;  /* 0x0000001c8814723c */ /* 0x040fe60000041814 */
[C---:B------:R-:W-:Y:S02]  /*14ce0*/  FMUL.FTZ R26, R3.reuse, R110 ;  /* 0x0000006e031a7220 */ /* 0x040fe40000410000 */
[C---:B------:R-:W-:Y:S01]  /*14cf0*/  FMUL.FTZ R27, R3.reuse, R111 ;  /* 0x0000006f031b7220 */ /* 0x040fe20000410000 */
[----:B------:R-:W-:Y:S01]  /*14d00*/  LDSM.16.MT88.4 R156, [R169+0x3900] ;  /* 0x00390000a99c783b */ /* 0x000fe20000004200 */
[C---:B------:R-:W-:Y:S02]  /*14d10*/  FMUL.FTZ R28, R132.reuse, R104 ;  /* 0x00000068841c7220 */ /* 0x040fe40000410000 */
[C---:B------:R-:W-:Y:S01]  /*14d20*/  FMUL.FTZ R29, R132.reuse, R105 ;  /* 0x00000069841d7220 */ /* 0x040fe20000410000 */
[----:B------:R-:W5:Y:S02]  /*14d30*/  MUFU.EX2 R183, R183 ;  /* 0x000000b700b77308 */ /* 0x000f640000000800 */
[C---:B------:R-:W-:Y:S02]  /*14d40*/  HMMA.16816.F32.BF16 R24, R136.reuse, R30, R24 ;  /* 0x0000001e8818723c */ /* 0x040fe40000041818 */
[----:B------:R-:W-:Y:S01]  /*14d50*/  LDSM.16.MT88.4 R108, [R169+0x2100] ;  /* 0x00210000a96c783b */ /* 0x000fe20000004200 */
[C---:B------:R-:W-:Y:S02]  /*14d60*/  FMUL.FTZ R41, R132.reuse, R41 ;  /* 0x0000002984297220 */ /* 0x040fe40000410000 */
[C---:B------:R-:W-:Y:S02]  /*14d70*/  FMUL.FTZ R42, R3.reuse, R42 ;  /* 0x0000002a032a7220 */ /* 0x040fe40000410000 */
[C---:B------:R-:W-:Y:S01]  /*14d80*/  FMUL.FTZ R30, R3.reuse, R106 ;  /* 0x0000006a031e7220 */ /* 0x040fe20000410000 */
[----:B------:R-:W-:Y:S01]  /*14d90*/  MUFU.EX2 R192, R192 ;  /* 0x000000c000c07308 */ /* 0x000fe20000000800 */
[C---:B------:R-:W-:Y:S02]  /*14da0*/  FMUL.FTZ R31, R3.reuse, R107 ;  /* 0x0000006b031f7220 */ /* 0x040fe40000410000 */
[----:B------:R-:W1:Y:S01]  /*14db0*/  LDSM.16.MT88.4 R104, [R168+0x2100] ;  /* 0x00210000a868783b */ /* 0x000e620000004200 */
[C---:B------:R-:W-:Y:S02]  /*14dc0*/  FMUL.FTZ R43, R3.reuse, R43 ;  /* 0x0000002b032b7220 */ /* 0x040fe40000410000 */
[C---:B------:R-:W-:Y:S02]  /*14dd0*/  FMUL.FTZ R44, R132.reuse, R44 ;  /* 0x0000002c842c7220 */ /* 0x040fe40000410000 */
[C---:B------:R-:W-:Y:S01]  /*14de0*/  FMUL.FTZ R45, R132.reuse, R45 ;  /* 0x0000002d842d7220 */ /* 0x040fe20000410000 */
[C---:B---3--:R-:W-:Y:S01]  /*14df0*/  HMMA.16816.F32.BF16 R28, R136.reuse, R120, R28 ;  /* 0x00000078881c723c */ /* 0x048fe2000004181c */
[----:B------:R-:W3:Y:S02]  /*14e00*/  MUFU.EX2 R193, R193 ;  /* 0x000000c100c17308 */ /* 0x000ee40000000800 */
[C---:B------:R-:W-:Y:S02]  /*14e10*/  FMUL.FTZ R46, R3.reuse, R46 ;  /* 0x0000002e032e7220 */ /* 0x040fe40000410000 */
[C---:B------:R-:W-:Y:S02]  /*14e20*/  FMUL.FTZ R47, R3.reuse, R47 ;  /* 0x0000002f032f7220 */ /* 0x040fe40000410000 */
[C---:B------:R-:W-:Y:S01]  /*14e30*/  FMUL.FTZ R48, R132.reuse, R48 ;  /* 0x0000003084307220 */ /* 0x040fe20000410000 */
[C---:B------:R-:W-:Y:S01]  /*14e40*/  HMMA.16816.F32.BF16 R32, R136.reuse, R122, R32 ;  /* 0x0000007a8820723c */ /* 0x040fe20000041820 */
[----:B------:R-:W-:Y:S02]  /*14e50*/  LDSM.16.MT88.4 R120, [R169+0x900] ;  /* 0x00090000a978783b */ /* 0x000fe40000004200 */
[----:B------:R-:W-:Y:S01]  /*14e60*/  MUFU.EX2 R194, R194 ;  /* 0x000000c200c27308 */ /* 0x000fe20000000800 */
        /* <DEDUP_REMOVED lines=28> */
[C---:B------:R-:W-:Y:S01]  /*15030*/  FMUL.FTZ R64, R132.reuse, R64 ;  /* 0x0000004084407220 */ /* 0x040fe20000410000 */
[----:B------:R-:W-:Y:S01]  /*15040*/  MUFU.EX2 R226, R226 ;  /* 0x000000e200e27308 */ /* 0x000fe20000000800 */
[C---:B------:R-:W-:Y:S03]  /*15050*/  FMUL.FTZ R65, R132.reuse, R65 ;  /* 0x0000004184417220 */ /* 0x040fe60000410000 */
[C---:B------:R-:W-:Y:S03]  /*15060*/  HMMA.16816.F32.BF16 R60, R136.reuse, R108, R60 ;  /* 0x0000006c883c723c */ /* 0x040fe6000004183c */
[C---:B------:R-:W-:Y:S02]  /*15070*/  FMUL.FTZ R66, R3.reuse, R66 ;  /* 0x0000004203427220 */ /* 0x040fe40000410000 */
[C---:B------:R-:W-:Y:S01]  /*15080*/  FMUL.FTZ R67, R3.reuse, R67 ;  /* 0x0000004303437220 */ /* 0x040fe20000410000 */
[----:B------:R-:W-:Y:S01]  /*15090*/  MUFU.EX2 R195, R195 ;  /* 0x000000c300c37308 */ /* 0x000fe20000000800 */
[C---:B------:R-:W-:Y:S02]  /*150a0*/  FMUL.FTZ R68, R132.reuse, R68 ;  /* 0x0000004484447220 */ /* 0x040fe40000410000 */
[C---:B------:R-:W-:Y:S03]  /*150b0*/  FMUL.FTZ R69, R132.reuse, R69 ;  /* 0x0000004584457220 */ /* 0x040fe60000410000 */
[C---:B------:R-:W-:Y:S01]  /*150c0*/  HMMA.16816.F32.BF16 R64, R136.reuse, R110, R64 ;  /* 0x0000006e8840723c */ /* 0x040fe20000041840 */
[----:B------:R-:W2:Y:S02]  /*150d0*/  LDSM.16.MT88.4 R108, [R134+UR4+0x4100] ;  /* 0x00410004866c783b */ /* 0x000ea40008004200 */
[C---:B------:R-:W-:Y:S01]  /*150e0*/  FMUL.FTZ R70, R3.reuse, R70 ;  /* 0x0000004603467220 */ /* 0x040fe20000410000 */
[----:B------:R-:W-:Y:S01]  /*150f0*/  MUFU.EX2 R228, R228 ;  /* 0x000000e400e47308 */ /* 0x000fe20000000800 */
[C---:B------:R-:W-:Y:S02]  /*15100*/  FMUL.FTZ R71, R3.reuse, R71 ;  /* 0x0000004703477220 */ /* 0x040fe40000410000 */
[C---:B------:R-:W-:Y:S02]  /*15110*/  FMUL.FTZ R72, R132.reuse, R72 ;  /* 0x0000004884487220 */ /* 0x040fe40000410000 */
[C---:B------:R-:W-:Y:S03]  /*15120*/  FMUL.FTZ R73, R132.reuse, R73 ;  /* 0x0000004984497220 */ /* 0x040fe60000410000 */
[C---:B-1----:R-:W-:Y:S02]  /*15130*/  HMMA.16816.F32.BF16 R68, R136.reuse, R104, R68 ;  /* 0x000000688844723c */ /* 0x042fe40000041844 */
[----:B------:R-:W-:Y:S01]  /*15140*/  MUFU.EX2 R227, R227 ;  /* 0x000000e300e37308 */ /* 0x000fe20000000800 */
[C---:B------:R-:W-:Y:S02]  /*15150*/  FMUL.FTZ R74, R3.reuse, R74 ;  /* 0x0000004a034a7220 */ /* 0x040fe40000410000 */
[C---:B------:R-:W-:Y:S02]  /*15160*/  FMUL.FTZ R75, R3.reuse, R75 ;  /* 0x0000004b034b7220 */ /* 0x040fe40000410000 */
[C---:B------:R-:W-:Y:S02]  /*15170*/  FMUL.FTZ R84, R132.reuse, R84 ;  /* 0x0000005484547220 */ /* 0x040fe40000410000 */
[C---:B------:R-:W-:Y:S03]  /*15180*/  FMUL.FTZ R85, R132.reuse, R85 ;  /* 0x0000005584557220 */ /* 0x040fe60000410000 */
[C---:B------:R-:W-:Y:S01]  /*15190*/  HMMA.16816.F32.BF16 R72, R136.reuse, R106, R72 ;  /* 0x0000006a8848723c */ /* 0x040fe20000041848 */
[----:B------:R-:W1:Y:S01]  /*151a0*/  LDSM.16.MT88.4 R104, [R169+0x4100] ;  /* 0x00410000a968783b */ /* 0x000e620000004200 */
[----:B------:R-:W1:Y:S01]  /*151b0*/  MUFU.EX2 R230, R230 ;  /* 0x000000e600e67308 */ /* 0x000e620000000800 */
[C---:B------:R-:W-:Y:S02]  /*151c0*/  FMUL.FTZ R76, R132.reuse, R76 ;  /* 0x0000004c844c7220 */ /* 0x040fe40000410000 */
[C---:B------:R-:W-:Y:S02]  /*151d0*/  FMUL.FTZ R77, R132.reuse, R77 ;  /* 0x0000004d844d7220 */ /* 0x040fe40000410000 */
[C---:B------:R-:W-:Y:S02]  /*151e0*/  FMUL.FTZ R78, R3.reuse, R78 ;  /* 0x0000004e034e7220 */ /* 0x040fe40000410000 */
[C---:B------:R-:W-:Y:S03]  /*151f0*/  FMUL.FTZ R79, R3.reuse, R79 ;  /* 0x0000004f034f7220 */ /* 0x040fe60000410000 */
[C---:B------:R-:W-:Y:S01]  /*15200*/  FMUL.FTZ R86, R3.reuse, R86 ;  /* 0x0000005603567220 */ /* 0x040fe20000410000 */
[----:B------:R-:W-:Y:S01]  /*15210*/  MUFU.EX2 R231, R231 ;  /* 0x000000e700e77308 */ /* 0x000fe20000000800 */
[C---:B------:R-:W-:Y:S02]  /*15220*/  FMUL.FTZ R87, R3.reuse, R87 ;  /* 0x0000005703577220 */ /* 0x040fe40000410000 */
[C---:B----4-:R-:W-:Y:S03]  /*15230*/  HMMA.16816.F32.BF16 R76, R136.reuse, R100, R76 ;  /* 0x00000064884c723c */ /* 0x050fe6000004184c */
[C---:B------:R-:W-:Y:S02]  /*15240*/  FMUL.FTZ R80, R132.reuse, R80 ;  /* 0x0000005084507220 */ /* 0x040fe40000410000 */
[C---:B------:R-:W-:Y:S02]  /*15250*/  FMUL.FTZ R81, R132.reuse, R81 ;  /* 0x0000005184517220 */ /* 0x040fe40000410000 */
[----:B------:R-:W-:Y:S01]  /*15260*/  FMUL.FTZ R82, R3, R82 ;  /* 0x0000005203527220 */ /* 0x000fe20000410000 */
[----:B------:R-:W-:Y:S01]  /*15270*/  F2FP.BF16.PACK_AB R100, R179, R178 ;  /* 0x000000b2b364723e */ /* 0x000fe200000010ff */
[----:B------:R-:W-:Y:S01]  /*15280*/  FMUL.FTZ R83, R3, R83 ;  /* 0x0000005303537220 */ /* 0x000fe20000410000 */
[----:B------:R-:W4:Y:S02]  /*15290*/  MUFU.EX2 R232, R232 ;  /* 0x000000e800e87308 */ /* 0x000f240000000800 */
[C---:B------:R-:W-:Y:S01]  /*152a0*/  FMUL.FTZ R88, R132.reuse, R88 ;  /* 0x0000005884587220 */ /* 0x040fe20000410000 */
[----:B--2---:R-:W-:Y:S01]  /*152b0*/  F2FP.BF16.PACK_AB R101, R181, R180 ;  /* 0x000000b4b565723e */ /* 0x004fe200000010ff */
[C---:B------:R-:W-:Y:S02]  /*152c0*/  FMUL.FTZ R89, R132.reuse, R89 ;  /* 0x0000005984597220 */ /* 0x040fe40000410000 */
[C---:B------:R-:W-:Y:S03]  /*152d0*/  HMMA.16816.F32.BF16 R80, R136.reuse, R102, R80 ;  /* 0x000000668850723c */ /* 0x040fe60000041850 */
[C---:B------:R-:W-:Y:S01]  /*152e0*/  FMUL.FTZ R90, R3.reuse, R90 ;  /* 0x0000005a035a7220 */ /* 0x040fe20000410000 */
[----:B------:R-:W2:Y:S01]  /*152f0*/  MUFU.EX2 R233, R233 ;  /* 0x000000e900e97308 */ /* 0x000ea20000000800 */
[----:B------:R-:W-:Y:S02]  /*15300*/  FMUL.FTZ R91, R3, R91 ;  /* 0x0000005b035b7220 */ /* 0x000fe40000410000 */
[C---:B------:R-:W-:Y:S01]  /*15310*/  FMUL.FTZ R92, R132.reuse, R92 ;  /* 0x0000005c845c7220 */ /* 0x040fe20000410000 */
[C---:B------:R-:W-:Y:S04]  /*15320*/  HMMA.16816.F32.BF16 R84, R136.reuse, R108, R84 ;  /* 0x0000006c8854723c */ /* 0x040fe80000041854 */
[C---:B------:R-:W-:Y:S01]  /*15330*/  FMUL.FTZ R93, R132.reuse, R93 ;  /* 0x0000005d845d7220 */ /* 0x040fe20000410000 */
[----:B-----5:R-:W-:Y:S01]  /*15340*/  F2FP.BF16.PACK_AB R102, R183, R182 ;  /* 0x000000b6b766723e */ /* 0x020fe200000010ff */
[----:B------:R-:W-:Y:S01]  /*15350*/  FMUL.FTZ R94, R3, R94 ;  /* 0x0000005e035e7220 */ /* 0x000fe20000410000 */
[----:B---3--:R-:W-:Y:S01]  /*15360*/  F2FP.BF16.PACK_AB R103, R193, R192 ;  /* 0x000000c0c167723e */ /* 0x008fe200000010ff */
[C---:B------:R-:W-:Y:S01]  /*15370*/  HMMA.16816.F32.BF16 R88, R136.reuse, R110, R88 ;  /* 0x0000006e8858723c */ /* 0x040fe20000041858 */
[----:B------:R-:W3:Y:S01]  /*15380*/  LDSM.16.MT88.4 R108, [R168+0x900] ;  /* 0x00090000a86c783b */ /* 0x000ee20000004200 */
[----:B------:R-:W5:Y:S02]  /*15390*/  MUFU.EX2 R235, R235 ;  /* 0x000000eb00eb7308 */ /* 0x000f640000000800 */
        /* <DEDUP_REMOVED lines=10> */
[----:B------:R-:W-:Y:S02]  /*15440*/  FADD.FTZ R176, R176, R177 ;  /* 0x000000b1b0b07221 */ /* 0x000fe40000010000 */
[----:B------:R-:W-:Y:S02]  /*15450*/  FADD.FTZ R172, R172, R173 ;  /* 0x000000adacac7221 */ /* 0x000fe40000010000 */
[----:B------:R-:W-:Y:S01]  /*15460*/  F2FP.BF16.PACK_AB R136, R230, R227 ;  /* 0x000000e3e688723e */ /* 0x000fe200000010ff */
[C---:B------:R-:W-:Y:S05]  /*15470*/  HMMA.16816.F32.BF16 R4, R100.reuse, R112, R4 ;  /* 0x000000706404723c */ /* 0x040fea0000041804 */
[----:B----4-:R-:W-:Y:S01]  /*15480*/  F2FP.BF16.PACK_AB R137, R232, R231 ;  /* 0x000000e7e889723e */ /* 0x010fe200000010ff */
[----:B------:R-:W-:Y:S01]  /*15490*/  FADD.FTZ R3, R175, R176 ;  /* 0x000000b0af037221 */ /* 0x000fe20000010000 */
[----:B--2---:R-:W-:Y:S01]  /*154a0*/  F2FP.BF16.PACK_AB R138, R234, R233 ;  /* 0x000000e9ea8a723e */ /* 0x004fe200000010ff */
[C---:B------:R-:W-:Y:S01]  /*154b0*/  HMMA.16816.F32.BF16 R8, R100.reuse, R114, R8 ;  /* 0x000000726408723c */ /* 0x040fe20000041808 */
[----:B------:R-:W-:Y:S03]  /*154c0*/  LDSM.16.MT88.4 R112, [R168+0x4900] ;  /* 0x00490000a870783b */ /* 0x000fe60000004200 */
[----:B-----5:R-:W-:Y:S01]  /*154d0*/  F2FP.BF16.PACK_AB R139, R236, R235 ;  /* 0x000000ebec8b723e */ /* 0x020fe200000010ff */
[----:B------:R-:W-:Y:S03]  /*154e0*/  FADD.FTZ R3, R174, R3 ;  /* 0x00000003ae037221 */ /* 0x000fe60000010000 */
[C---:B---3--:R-:W-:Y:S04]  /*154f0*/  HMMA.16816.F32.BF16 R12, R100.reuse, R108, R12 ;  /* 0x0000006c640c723c */ /* 0x048fe8000004180c */
[----:B------:R-:W-:Y:S04]  /*15500*/  FADD.FTZ R178, R178, R3 ;  /* 0x00000003b2b27221 */ /* 0x000fe80000010000 */
[C---:B------:R-:W-:Y:S01]  /*15510*/  HMMA.16816.F32.BF16 R16, R100.reuse, R110, R16 ;  /* 0x0000006e6410723c */ /* 0x040fe20000041810 */
[----:B------:R-:W2:Y:S03]  /*15520*/  LDSM.16.MT88.4 R108, [R135+UR4+0x4900] ;  /* 0x00490004876c783b */ /* 0x000ea60008004200 */
        /* <DEDUP_REMOVED lines=32> */
[----:B------:R-:W-:Y:S02]  /*15730*/  F2FP.BF16.PACK_AB R100, R229, R194 ;  /* 0x000000c2e564723e */ /* 0x000fe400000010ff */
[----:B------:R-:W-:Y:S03]  /*15740*/  F2FP.BF16.PACK_AB R101, R225, R224 ;  /* 0x000000e0e165723e */ /* 0x000fe600000010ff */
[----:B------:R-:W-:Y:S02]  /*15750*/  F2FP.BF16.PACK_AB R102, R226, R223 ;  /* 0x000000dfe266723e */ /* 0x000fe400000010ff */
[----:B------:R-:W-:Y:S07]  /*15760*/  F2FP.BF16.PACK_AB R103, R228, R195 ;  /* 0x000000c3e467723e */ /* 0x000fee00000010ff */
[C---:B--2---:R-:W-:Y:S08]  /*15770*/  HMMA.16816.F32.BF16 R4, R100.reuse, R108, R4 ;  /* 0x0000006c6404723c */ /* 0x044ff00000041804 */
[C---:B------:R-:W-:Y:S01]  /*15780*/  HMMA.16816.F32.BF16 R8, R100.reuse, R110, R8 ;  /* 0x0000006e6408723c */ /* 0x040fe20000041808 */
[----:B------:R-:W2:Y:S07]  /*15790*/  LDSM.16.MT88.4 R108, [R134+UR4+0x3100] ;  /* 0x00310004866c783b */ /* 0x000eae0008004200 */
        /* <DEDUP_REMOVED lines=31> */
[C---:B------:R-:W-:Y:S08]  /*15990*/  HMMA.16816.F32.BF16 R124, R136.reuse, R126, R8 ;  /* 0x0000007e887c723c */ /* 0x040ff00000041808 */
[C---:B-1----:R-:W-:Y:S08]  /*159a0*/  HMMA.16816.F32.BF16 R120, R136.reuse, R116, R12 ;  /* 0x000000748878723c */ /* 0x042ff0000004180c */
[C---:B------:R-:W-:Y:S08]  /*159b0*/  HMMA.16816.F32.BF16 R116, R136.reuse, R118, R16 ;  /* 0x000000768874723c */ /* 0x040ff00000041810 */
[C---:B------:R-:W-:Y:S01]  /*159c0*/  HMMA.16816.F32.BF16 R112, R136.reuse, R104, R20 ;  /* 0x000000688870723c */ /* 0x040fe20000041814 */
[----:B------:R-:W1:Y:S07]  /*159d0*/  LDSM.16.MT88.4 R20, [R134+UR4+0x5900] ;  /* 0x005900048614783b */ /* 0x000e6e0008004200 */
[C---:B------:R-:W-:Y:S01]  /*159e0*/  HMMA.16816.F32.BF16 R108, R136.reuse, R106, R24 ;  /* 0x0000006a886c723c */ /* 0x040fe20000041818 */
[----:B------:R-:W2:Y:S07]  /*159f0*/  LDSM.16.MT88.4 R24, [R169+0x5900] ;  /* 0x00590000a918783b */ /* 0x000eae0000004200 */
        /* <DEDUP_REMOVED lines=23> */
[----:B------:R-:W-:Y:S03]  /*15b70*/  FADD.FTZ R20, R229, R20 ;  /* 0x00000014e5147221 */ /* 0x000fe60000010000 */
[----:B------:R-:W-:Y:S01]  /*15b80*/  FADD.FTZ R22, R224, R193 ;  /* 0x000000c1e0167221 */ /* 0x000fe20000010000 */
[C---:B--2---:R-:W-:Y:S04]  /*15b90*/  HMMA.16816.F32.BF16 R92, R136.reuse, R24, R92 ;  /* 0x00000018885c723c */ /* 0x044fe8000004185c */
[----:B------:R-:W-:Y:S02]  /*15ba0*/  FADD.FTZ R22, R225, R22 ;  /* 0x00000016e1167221 */ /* 0x000fe40000010000 */
[----:B------:R-:W-:Y:S02]  /*15bb0*/  FADD.FTZ R223, R223, R20 ;  /* 0x00000014dfdf7221 */ /* 0x000fe40000010000 */
[----:B------:R-:W-:Y:S01]  /*15bc0*/  FADD.FTZ R195, R195, R22 ;  /* 0x00000016c3c37221 */ /* 0x000fe20000010000 */
[----:B------:R-:W-:Y:S03]  /*15bd0*/  HMMA.16816.F32.BF16 R96, R136, R26, R96 ;  /* 0x0000001a8860723c */ /* 0x000fe60000041860 */
[----:B------:R-:W-:Y:S02]  /*15be0*/  FADD.FTZ R226, R226, R223 ;  /* 0x000000dfe2e27221 */ /* 0x000fe40000010000 */
[----:B------:R-:W-:Y:S02]  /*15bf0*/  FADD.FTZ R228, R228, R195 ;  /* 0x000000c3e4e47221 */ /* 0x000fe40000010000 */
[----:B------:R-:W-:Y:S02]  /*15c00*/  FADD.FTZ R227, R227, R226 ;  /* 0x000000e2e3e37221 */ /* 0x000fe40000010000 */
[----:B------:R-:W-:Y:S03]  /*15c10*/  FADD.FTZ R231, R231, R228 ;  /* 0x000000e4e7e77221 */ /* 0x000fe60000010000 */
        /* <DEDUP_REMOVED lines=8> */
[----:B------:R-:W-:Y:S01]  /*15ca0*/  USHF.L.U32 UR4, UR13, 0x6, URZ ;  /* 0x000000060d047899 */ /* 0x000fe2000800063f */
[----:B------:R-:W-:Y:S05]  /*15cb0*/  IMAD.MOV.U32 R203, RZ, RZ, RZ ;  /* 0x000000ffffcb7224 */ /* 0x000fea00078e00ff */
[----:B------:R-:W-:Y:S05]  /*15cc0*/  IMAD.U32 R3, RZ, RZ, UR4 ;  /* 0x00000004ff037e24 */ /* 0x000fea000f8e00ff */
[----:B------:R-:W-:Y:S04]  /*15cd0*/  IADD3 R3, R206, UR8, R3 ;  /* 0x00000008ce037c10 */ /* 0x000fe8000fffe003 */
[----:B------:R-:W-:Y:S05]  /*15ce0*/  IADD3 R204, R3, -0x80, RZ ;  /* 0xffffff8003cc7810 */ /* 0x000fea0007ffe0ff */
[----:B------:R-:W-:Y:S04]  /*15cf0*/  @P2 IMAD.HI.U32 R4, R204, c[0x0][0x2bc], RZ ;  /* 0x0000af00cc042a27 */ /* 0x000fe800078e00ff */
[----:B------:R-:W-:Y:S01]  /*15d00*/  IMAD.MOV.U32 R3, RZ, RZ, R204 ;  /* 0x000000ffff037224 */ /* 0x000fe200078e00cc */
[----:B------:R-:W-:Y:S04]  /*15d10*/  @P2 SHF.R.U32.HI R3, RZ, c[0x0][0x2c0], R4 ;  /* 0x0000b000ff032a19 */ /* 0x000fe80000011604 */
        /* <DEDUP_REMOVED lines=8> */
[----:B------:R1:W2:Y:S04]  /*15da0*/  @!P3 LDG.E R203, [R8.64] ;  /* 0x0000000a08cbb981 */ /* 0x0002a8000c1e1900 */
[----:B------:R-:W-:Y:S04]  /*15db0*/  IMAD R3, R3, c[0x0][0x1e0], RZ ;  /* 0x0000780003037a24 */ /* 0x000fe800078e02ff */
[----:B------:R-:W-:Y:S04]  /*15dc0*/  IMAD R3, R204, c[0x0][0x1e4], R3 ;  /* 0x00007900cc037a24 */ /* 0x000fe800078e0203 */
[----:B------:R-:W-:Y:S01]  /*15dd0*/  IMAD.IADD R5, R5, 0x1, R3 ;  /* 0x0000000105057824 */ /* 0x000fe200078e0203 */
[----:B-1----:R-:W-:Y:S02]  /*15de0*/  SEL R8, RZ, 0x10, P5 ;  /* 0x00000010ff087807 */ /* 0x002fe40002800000 */
[----:B------:R-:W-:Y:S02]  /*15df0*/  IADD3 R9, -R216, 0x10, RZ ;  /* 0x00000010d8097810 */ /* 0x000fe40007ffe1ff */
[----:B------:R-:W-:Y:S02]  /*15e00*/  IADD3 R16, -R8, 0x10, RZ ;  /* 0x0000001008107810 */ /* 0x000fe40007ffe1ff */
[----:B------:R-:W-:Y:S02]  /*15e10*/  LOP3.LUT R9, R9, 0xf, RZ, 0xc0, !PT ;  /* 0x0000000f09097812 */ /* 0x000fe400078ec0ff */
[----:B------:R-:W-:Y:S02]  /*15e20*/  LOP3.LUT R16, R16, 0xf, RZ, 0xc0, !PT ;  /* 0x0000000f10107812 */ /* 0x000fe400078ec0ff */
[----:B------:R-:W-:Y:S02]  /*15e30*/  ISETP.NE.U32.AND P2, PT, R8, RZ, PT ;  /* 0x000000ff0800720c */ /* 0x000fe40003f45070 */
[----:B--2---:R-:W-:Y:S01]  /*15e40*/  SHF.R.S32.HI R6, RZ, 0x1f, R203 ;  /* 0x0000001fff067819 */ /* 0x004fe200000114cb */
[C---:B------:R-:W-:Y:S04]  /*15e50*/  IMAD.WIDE.U32 R4, R203.reuse, c[0x0][0x1f0], R4 ;  /* 0x00007c00cb047a25 */ /* 0x040fe800078e0004 */
[----:B------:R-:W-:Y:S01]  /*15e60*/  IMAD R6, R6, c[0x0][0x1f0], RZ ;  /* 0x00007c0006067a24 */ /* 0x000fe200078e02ff */
[----:B------:R-:W-:Y:S03]  /*15e70*/  IADD3 R4, P0, R208, R4, RZ ;  /* 0x00000004d0047210 */ /* 0x000fe60007f1e0ff */
[----:B------:R-:W-:Y:S05]  /*15e80*/  IMAD R6, R203, c[0x0][0x1f4], R6 ;  /* 0x00007d00cb067a24 */ /* 0x000fea00078e0206 */
[----:B------:R-:W-:Y:S01]  /*15e90*/  IADD3.X R3, R199, R5, R6, P0, !PT ;  /* 0x00000005c7037210 */ /* 0x000fe200007fe406 */
[----:B------:R-:W-:Y:S01]  /*15ea0*/  IMAD.SHL.U32 R5, R218, 0x2, RZ ;  /* 0x00000002da057824 */ /* 0x000fe200078e00ff */
[----:B------:R-:W-:Y:S02]  /*15eb0*/  LEA R7, P0, R4, c[0x0][0x1c8], 0x1 ;  /* 0x0000720004077a11 */ /* 0x000fe400078008ff */
[----:B------:R-:W-:Y:S02]  /*15ec0*/  SHF.L.U64.HI R6, R218, 0x1, R215 ;  /* 0x00000001da067819 */ /* 0x000fe400000102d7 */
[----:B------:R-:W-:Y:S01]  /*15ed0*/  LEA.HI.X R15, R4, c[0x0][0x1cc], R3, 0x1, P0 ;  /* 0x00007300040f7a11 */ /* 0x000fe200000f0c03 */
[----:B------:R-:W1:Y:S01]  /*15ee0*/  SHFL.IDX PT, R12, R7, 0x1, 0x181f ;  /* 0x00381f00070c7f89 */ /* 0x000e6200000e0000 */
[----:B------:R-:W-:Y:S01]  /*15ef0*/  SEL R4, RZ, 0x10, P4 ;  /* 0x00000010ff047807 */ /* 0x000fe20002000000 */
[----:B------:R-:W-:Y:S02]  /*15f00*/  IMAD.SHL.U32 R3, R214, 0x2, RZ ;  /* 0x00000002d6037824 */ /* 0x000fe400078e00ff */
[----:B------:R-:W2:Y:S01]  /*15f10*/  SHFL.IDX PT, R11, R15, 0x1, 0x181f ;  /* 0x00381f000f0b7f89 */ /* 0x000ea200000e0000 */
[----:B------:R-:W-:Y:S03]  /*15f20*/  IADD3 R10, -R4, 0x10, RZ ;  /* 0x00000010040a7810 */ /* 0x000fe60007ffe1ff */
[----:B------:R3:W4:Y:S01]  /*15f30*/  SHFL.IDX PT, R14, R7, RZ, 0x181f ;  /* 0x00181fff070e7589 */ /* 0x00072200000e0000 */
[----:B------:R-:W-:Y:S03]  /*15f40*/  LOP3.LUT R10, R10, 0xf, RZ, 0xc0, !PT ;  /* 0x0000000f0a0a7812 */ /* 0x000fe600078ec0ff */
[----:B------:R-:W5:Y:S01]  /*15f50*/  SHFL.IDX PT, R13, R15, RZ, 0x181f ;  /* 0x00181fff0f0d7589 */ /* 0x000f6200000e0000 */
[-C--:B-1----:R-:W-:Y:S04]  /*15f60*/  IADD3 R16, P1, P0, R16, R12.reuse, R5 ;  /* 0x0000000c10107210 */ /* 0x082fe8000783e005 */
[-C--:B--2---:R-:W-:Y:S02]  /*15f70*/  IADD3.X R17, RZ, R11.reuse, R6, P1, P0 ;  /* 0x0000000bff117210 */ /* 0x084fe40000fe0406 */
[-C--:B------:R-:W-:Y:S01]  /*15f80*/  IADD3 R18, P1, P0, R10, R12.reuse, R3 ;  /* 0x0000000c0a127210 */ /* 0x080fe2000783e003 */
[----:B------:R-:W-:Y:S01]  /*15f90*/  IMAD.U32 R10, RZ, RZ, UR6 ;  /* 0x00000006ff0a7e24 */ /* 0x000fe2000f8e00ff */
[----:B---3--:R-:W-:Y:S03]  /*15fa0*/  SHF.L.U64.HI R7, R214, 0x1, R217 ;  /* 0x00000001d6077819 */ /* 0x008fe600000102d9 */
[----:B------:R-:W-:Y:S01]  /*15fb0*/  IMAD R10, R10, 0x3000, R205 ;  /* 0x000030000a0a7824 */ /* 0x000fe200078e02cd */
[-C--:B------:R-:W-:Y:S02]  /*15fc0*/  IADD3.X R19, RZ, R11.reuse, R7, P1, P0 ;  /* 0x0000000bff137210 */ /* 0x080fe40000fe0407 */
[----:B------:R-:W-:Y:S04]  /*15fd0*/  IADD3 R20, P1, P0, R9, R12, R221 ;  /* 0x0000000c09147210 */ /* 0x000fe8000783e0dd */
[----:B------:R-:W-:Y:S02]  /*15fe0*/  IADD3.X R21, RZ, R11, R222, P1, P0 ;  /* 0x0000000bff157210 */ /* 0x000fe40000fe04de */
[C---:B----4-:R-:W-:Y:S02]  /*15ff0*/  IADD3 R22, P1, R14.reuse, R5, RZ ;  /* 0x000000050e167210 */ /* 0x050fe40007f3e0ff */
[----:B------:R-:W-:Y:S01]  /*16000*/  IADD3 R24, P0, R14, R3, RZ ;  /* 0x000000030e187210 */ /* 0x000fe20007f1e0ff */
[----:B------:R-:W-:Y:S02]  /*16010*/  IMAD.SHL.U32 R3, R10, 0x2, RZ ;  /* 0x000000020a037824 */ /* 0x000fe400078e00ff */
[C---:B-----5:R-:W-:Y:S01]  /*16020*/  IMAD.X R23, R13.reuse, 0x1, R6, P1 ;  /* 0x000000010d177824 */ /* 0x060fe200008e0606 */
        /* <DEDUP_REMOVED lines=11> */
.L_x_1673:
[----:B------:R-:W-:Y:S01]  /*160e0*/  UISETP.GT.AND UP0, UPT, UR13, UR7, UPT ;  /* 0x000000070d00728c */ /* 0x000fe2000bf04270 */
[----:B------:R-:W0:Y:S01]  /*160f0*/  LDGDEPBAR ;  /* 0x00000000000079af */ /* 0x000e220000000000 */
[----:B------:R-:W-:Y:S01]  /*16100*/  UIADD3 UR4, UR5, 0x1, URZ ;  /* 0x0000000105047890 */ /* 0x000fe2000fffe03f */
[----:B------:R-:W-:Y:S01]  /*16110*/  IMAD.MOV.U32 R132, RZ, RZ, R0 ;  /* 0x000000ffff847224 */ /* 0x000fe200078e0000 */
[----:B------:R-:W-:Y:S01]  /*16120*/  UISETP.GE.AND UP1, UPT, UR5, 0x1, UPT ;  /* 0x000000010500788c */ /* 0x000fe2000bf26270 */
[----:B-1----:R-:W-:Y:S01]  /*16130*/  MOV R3, R2 ;  /* 0x0000000200037202 */ /* 0x002fe20000000f00 */
[----:B------:R-:W-:Y:S01]  /*16140*/  UIADD3 UR13, UR13, -0x1, URZ ;  /* 0xffffffff0d0d7890 */ /* 0x000fe2000fffe03f */
[----:B------:R-:W-:Y:S01]  /*16150*/  PLOP3.LUT P0, PT, PT, PT, UP0, 0x80, 0x0 ;  /* 0x000000000000781c */ /* 0x000fe20003f0f008 */
[----:B------:R-:W-:Y:S11]  /*16160*/  USEL UR5, UR4, URZ, !UP1 ;  /* 0x0000003f04057287 */ /* 0x000ff6000c800000 */
[----:B------:R-:W-:Y:S01]  /*16170*/  @!UPT UIADD3 URZ, URZ, URZ, URZ ;  /* 0x0000003f3f3ff290 */ /* 0x000fe2000fffe03f */
[----:B------:R-:W-:-:S05]  /*16180*/  @P0 BRA `(.L_x_1674) ;  /* 0xffffca0000000947 */ /* 0x000fca000383ffff */
.L_x_1671:
[----:B------:R-:W-:-:S13]  /*16190*/  ISETP.LE.AND P0, PT, RZ, UR13, PT ;  /* 0x0000000dff007c0c */ /* 0x000fda000bf03270 */
[----:B------:R-:W-:Y:S05]  /*161a0*/  @!P0 BRA `(.L_x_1675) ;  /* 0x00002fb000008947 */ /* 0x000fea0003800000 */
[----:B------:R-:W2:Y:S01]  /*161b0*/  S2R R4, SR_TID.X ;  /* 0x0000000000047919 */ /* 0x000ea20000002100 */
[----:B------:R-:W-:Y:S01]  /*161c0*/  IMAD.MOV.U32 R192, RZ, RZ, 0x40 ;  /* 0x00000040ffc07424 */ /* 0x000fe200078e00ff */
[C---:B------:R-:W-:Y:S01]  /*161d0*/  SHF.L.U64.HI R215, R218.reuse, 0x1, R215 ;  /* 0x00000001dad77819 */ /* 0x040fe200000102d7 */
[----:B------:R-:W-:Y:S01]  /*161e0*/  IMAD.SHL.U32 R218, R218, 0x2, RZ ;  /* 0x00000002dada7824 */ /* 0x000fe200078e00ff */
[C---:B------:R-:W-:Y:S01]  /*161f0*/  SHF.L.U64.HI R217, R214.reuse, 0x1, R217 ;  /* 0x00000001d6d97819 */ /* 0x040fe200000102d9 */
[----:B------:R-:W-:Y:S02]  /*16200*/  IMAD.SHL.U32 R214, R214, 0x2, RZ ;  /* 0x00000002d6d67824 */ /* 0x000fe400078e00ff */
[----:B------:R-:W-:Y:S02]  /*16210*/  IMAD.MOV.U32 R133, RZ, RZ, R2 ;  /* 0x000000ffff857224 */ /* 0x000fe400078e0002 */
[----:B------:R-:W-:Y:S01]  /*16220*/  IMAD.IADD R190, R188, 0x1, R187 ;  /* 0x00000001bcbe7824 */ /* 0x000fe200078e02bb */
[----:B-12---:R-:W-:-:S04]  /*16230*/  SHF.R.S32.HI R3, RZ, 0x1f, R4 ;  /* 0x0000001fff037819 */ /* 0x006fc80000011404 */
[----:B------:R-:W-:-:S04]  /*16240*/  LEA.HI R3, R3, R4, RZ, 0x3 ;  /* 0x0000000403037211 */ /* 0x000fc800078f18ff */
[----:B------:R-:W-:-:S05]  /*16250*/  LOP3.LUT R3, R3, 0xfffffff8, RZ, 0xc0, !PT ;  /* 0xfffffff803037812 */ /* 0x000fca00078ec0ff */
[----:B------:R-:W-:Y:S01]  /*16260*/  IMAD.IADD R3, R4, 0x1, -R3 ;  /* 0x0000000104037824 */ /* 0x000fe200078e0a03 */
[----:B------:R-:W-:-:S04]  /*16270*/  SHF.R.S32.HI R4, RZ, 0x1f, R213 ;  /* 0x0000001fff047819 */ /* 0x000fc800000114d5 */
[----:B------:R-:W-:Y:S01]  /*16280*/  LOP3.LUT P0, RZ, R3, 0x4, RZ, 0xc0, !PT ;  /* 0x0000000403ff7812 */ /* 0x000fe2000780c0ff */
[----:B------:R-:W-:Y:S01]  /*16290*/  IMAD.MOV.U32 R3, RZ, RZ, R0 ;  /* 0x000000ffff037224 */ /* 0x000fe200078e0000 */
[C---:B------:R-:W-:Y:S01]  /*162a0*/  SHF.L.U64.HI R193, R213.reuse, 0x1, R4 ;  /* 0x00000001d5c17819 */ /* 0x040fe20000010204 */
[----:B------:R-:W-:Y:S01]  /*162b0*/  IMAD.SHL.U32 R213, R213, 0x2, RZ ;  /* 0x00000002d5d57824 */ /* 0x000fe200078e00ff */
[----:B------:R-:W-:Y:S02]  /*162c0*/  SEL R192, R192, 0xffffffc0, !P0 ;  /* 0xffffffc0c0c07807 */ /* 0x000fe40004000000 */
.L_x_1678:
        /* <DEDUP_REMOVED lines=26> */
[----:B------:R-:W-:Y:S05]  /*16470*/  IMAD.WIDE.U32 R8, R203, c[0x0][0x218], R8 ;  /* 0x00008600cb087a25 */ /* 0x000fea00078e0008 */
[----:B------:R-:W-:Y:S04]  /*16480*/  IADD3 R5, P0, R5, R8, RZ ;  /* 0x0000000805057210 */ /* 0x000fe80007f1e0ff */
[----:B------:R-:W-:Y:S02]  /*16490*/  IADD3.X R0, R198, R9, R7, P0, !PT ;  /* 0x00000009c6007210 */ /* 0x000fe400007fe407 */
[C---:B------:R-:W-:Y:S04]  /*164a0*/  LEA R20, P0, R5.reuse, c[0x0][0x1f8], 0x1 ;  /* 0x00007e0005147a11 */ /* 0x040fe800078008ff */
[----:B------:R-:W-:Y:S01]  /*164b0*/  LEA.HI.X R6, R5, c[0x0][0x1fc], R0, 0x1, P0 ;  /* 0x00007f0005067a11 */ /* 0x000fe200000f0c00 */
[----:B------:R-:W5:Y:S01]  /*164c0*/  SHFL.IDX PT, R9, R20, RZ, 0x181f ;  /* 0x00181fff14097589 */ /* 0x000f6200000e0000 */
[----:B------:R-:W-:Y:S03]  /*164d0*/  IMAD.U32 R5, RZ, RZ, UR6 ;  /* 0x00000006ff057e24 */ /* 0x000fe6000f8e00ff */
[----:B------:R-:W4:Y:S01]  /*164e0*/  SHFL.IDX PT, R2, R6, RZ, 0x181f ;  /* 0x00181fff06027589 */ /* 0x000f2200000e0000 */
[----:B------:R-:W-:Y:S03]  /*164f0*/  IMAD R4, R5, 0x6000, R202 ;  /* 0x0000600005047824 */ /* 0x000fe600078e02ca */
[----:B------:R-:W3:Y:S04]  /*16500*/  SHFL.IDX PT, R7, R20, 0x1, 0x181f ;  /* 0x00381f0014077f89 */ /* 0x000ee800000e0000 */
[----:B------:R2:W1:Y:S01]  /*16510*/  SHFL.IDX PT, R0, R6, 0x1, 0x181f ;  /* 0x00381f0006007f89 */ /* 0x00046200000e0000 */
[C---:B-----5:R-:W-:Y:S02]  /*16520*/  IADD3 R10, P0, R9.reuse, R218, RZ ;  /* 0x000000da090a7210 */ /* 0x060fe40007f1e0ff */
[C---:B------:R-:W-:Y:S02]  /*16530*/  IADD3 R8, P1, R9.reuse, R214, RZ ;  /* 0x000000d609087210 */ /* 0x040fe40007f3e0ff */
[C---:B----4-:R-:W-:Y:S02]  /*16540*/  IADD3.X R11, R2.reuse, R215, RZ, P0, !PT ;  /* 0x000000d7020b7210 */ /* 0x050fe400007fe4ff */
[----:B------:R-:W-:Y:S01]  /*16550*/  IADD3 R14, P0, R9, R213, RZ ;  /* 0x000000d5090e7210 */ /* 0x000fe20007f1e0ff */
[C---:B------:R-:W-:Y:S01]  /*16560*/  IMAD.X R9, R2.reuse, 0x1, R217, P1 ;  /* 0x0000000102097824 */ /* 0x040fe200008e06d9 */
[C---:B---3--:R-:W-:Y:S01]  /*16570*/  IADD3 R12, P2, R7.reuse, R218, RZ ;  /* 0x000000da070c7210 */ /* 0x048fe20007f5e0ff */
[----:B------:R3:W-:Y:S02]  /*16580*/  LDGSTS.E.BYPASS.LTC128B.128 [R4], [R10.64], !P5 ;  /* 0x000000000a047fae */ /* 0x0007e4000e901d4a */
[----:B------:R-:W-:Y:S01]  /*16590*/  IMAD.X R15, R2, 0x1, R193, P0 ;  /* 0x00000001020f7824 */ /* 0x000fe200000e06c1 */
[C---:B--2---:R-:W-:Y:S01]  /*165a0*/  IADD3 R6, P1, R7.reuse, R214, RZ ;  /* 0x000000d607067210 */ /* 0x044fe20007f3e0ff */
[----:B------:R3:W-:Y:S01]  /*165b0*/  LDGSTS.E.BYPASS.LTC128B.128 [R4+0x2000], [R8.64], !P4 ;  /* 0x0200000008047fae */ /* 0x0007e2000e101d4a */
[C---:B-1----:R-:W-:Y:S02]  /*165c0*/  IADD3.X R13, R0.reuse, R215, RZ, P2, !PT ;  /* 0x000000d7000d7210 */ /* 0x042fe400017fe4ff */
[----:B------:R-:W-:Y:S01]  /*165d0*/  IADD3 R20, P0, R7, R213, RZ ;  /* 0x000000d507147210 */ /* 0x000fe20007f1e0ff */
[----:B------:R3:W-:Y:S01]  /*165e0*/  LDGSTS.E.BYPASS.LTC128B.128 [R4+0x4000], [R14.64], !P6 ;  /* 0x040000000e047fae */ /* 0x0007e2000f101d4a */
[C---:B------:R-:W-:Y:S02]  /*165f0*/  IMAD.X R7, R0.reuse, 0x1, R217, P1 ;  /* 0x0000000100077824 */ /* 0x040fe400008e06d9 */
[----:B------:R-:W-:Y:S01]  /*16600*/  IADD3.X R21, R0, R193, RZ, P0, !PT ;  /* 0x000000c100157210 */ /* 0x000fe200007fe4ff */
[----:B------:R3:W-:Y:S04]  /*16610*/  LDGSTS.E.BYPASS.LTC128B.128 [R4+0x1000], [R12.64], !P5 ;  /* 0x010000000c047fae */ /* 0x0007e8000e901d4a */
[----:B------:R3:W-:Y:S04]  /*16620*/  LDGSTS.E.BYPASS.LTC128B.128 [R4+0x3000], [R6.64], !P4 ;  /* 0x0300000006047fae */ /* 0x0007e8000e101d4a */
[----:B------:R3:W-:Y:S02]  /*16630*/  LDGSTS.E.BYPASS.LTC128B.128 [R4+0x5000], [R20.64], !P6 ;  /* 0x0500000014047fae */ /* 0x0007e4000f101d4a */
.L_x_1676:
        /* <DEDUP_REMOVED lines=218> */
[----:B---3--:R-:W-:Y:S02]  /*173e0*/  FMNMX.FTZ R0, R181, R0, !PT ;  /* 0x00000000b5007209 */ /* 0x008fe40007810000 */
[----:B------:R-:W-:Y:S07]  /*173f0*/  IADD3 R16, R134, UR4, RZ ;  /* 0x0000000486107c10 */ /* 0x000fee000fffe0ff */
        /* <DEDUP_REMOVED lines=43> */
[----:B------:R-:W-:Y:S02]  /*176b0*/  IADD3 R8, R135, UR4, RZ ;  /* 0x0000000487087c10 */ /* 0x000fe4000fffe0ff */
[----:B-1----:R-:W-:Y:S05]  /*176c0*/  FMNMX.FTZ R2, R11, R2, !PT ;  /* 0x000000020b027209 */ /* 0x002fea0007810000 */
[----:B------:R-:W1:Y:S01]  /*176d0*/  SHFL.BFLY PT, R0, R9, 0x1, 0x1f ;  /* 0x0c201f0009007f89 */ /* 0x000e6200000e0000 */
[C---:B------:R-:W-:Y:S01]  /*176e0*/  FADD.FTZ R4, -R2.reuse, R133 ;  /* 0x0000008502047221 */ /* 0x040fe20000010100 */
[----:B------:R-:W-:Y:S01]  /*176f0*/  IADD3 R133, R187, R8, RZ ;  /* 0x00000008bb857210 */ /* 0x000fe20007ffe0ff */
[----:B------:R-:W-:Y:S02]  /*17700*/  FMUL.FTZ R148, R2, c[0x0][0x2d0] ;  /* 0x0000b40002947a20 */ /* 0x000fe40000410000 */
[----:B------:R-:W-:Y:S02]  /*17710*/  FMUL.FTZ R132, R4, c[0x0][0x2d0] ;  /* 0x0000b40004847a20 */ /* 0x000fe40000410000 */
[--C-:B------:R-:W-:Y:S01]  /*17720*/  FFMA.FTZ R171, R145, c[0x0][0x2d0], -R148.reuse ;  /* 0x0000b40091ab7a23 */ /* 0x100fe20000010894 */
[----:B------:R-:W2:Y:S01]  /*17730*/  LDSM.16.MT88.4 R20, [R133+0x100] ;  /* 0x000100008514783b */ /* 0x000ea20000004200 */
[--C-:B------:R-:W-:Y:S02]  /*17740*/  FFMA.FTZ R172, R165, c[0x0][0x2d0], -R148.reuse ;  /* 0x0000b400a5ac7a23 */ /* 0x100fe40000010894 */
[--C-:B------:R-:W-:Y:S01]  /*17750*/  FFMA.FTZ R170, R167, c[0x0][0x2d0], -R148.reuse ;  /* 0x0000b400a7aa7a23 */ /* 0x100fe20000010894 */
[----:B------:R-:W3:Y:S01]  /*17760*/  MUFU.EX2 R132, R132 ;  /* 0x0000008400847308 */ /* 0x000ee20000000800 */
[--C-:B------:R-:W-:Y:S02]  /*17770*/  FFMA.FTZ R169, R169, c[0x0][0x2d0], -R148.reuse ;  /* 0x0000b400a9a97a23 */ /* 0x100fe40000010894 */
[--C-:B------:R-:W-:Y:S01]  /*17780*/  FFMA.FTZ R178, R163, c[0x0][0x2d0], -R148.reuse ;  /* 0x0000b400a3b27a23 */ /* 0x100fe20000010894 */
[----:B------:R-:W-:Y:S01]  /*17790*/  LDSM.16.MT88.4 R136, [R133+0x2900] ;  /* 0x002900008588783b */ /* 0x000fe20000004200 */
[--C-:B------:R-:W-:Y:S02]  /*177a0*/  FFMA.FTZ R191, R157, c[0x0][0x2d0], -R148.reuse ;  /* 0x0000b4009dbf7a23 */ /* 0x100fe40000010894 */
[--C-:B------:R-:W-:Y:S01]  /*177b0*/  FFMA.FTZ R219, R153, c[0x0][0x2d0], -R148.reuse ;  /* 0x0000b40099db7a23 */ /* 0x100fe20000010894 */
[----:B-1----:R-:W-:Y:S02]  /*177c0*/  FMNMX.FTZ R0, R9, R0, !PT ;  /* 0x0000000009007209 */ /* 0x002fe40007810000 */
[----:B------:R-:W-:Y:S01]  /*177d0*/  MUFU.EX2 R172, R172 ;  /* 0x000000ac00ac7308 */ /* 0x000fe20000000800 */
[--C-:B------:R-:W-:Y:S02]  /*177e0*/  FFMA.FTZ R222, R151, c[0x0][0x2d0], -R148.reuse ;  /* 0x0000b40097de7a23 */ /* 0x100fe40000010894 */
[--C-:B------:R-:W-:Y:S02]  /*177f0*/  FFMA.FTZ R223, R149, c[0x0][0x2d0], -R148.reuse ;  /* 0x0000b40095df7a23 */ /* 0x100fe40000010894 */
[C---:B------:R-:W-:Y:S02]  /*17800*/  FMUL.FTZ R145, R0.reuse, c[0x0][0x2d0] ;  /* 0x0000b40000917a20 */ /* 0x040fe40000410000 */
[----:B------:R-:W-:Y:S02]  /*17810*/  FADD.FTZ R4, -R0, R3 ;  /* 0x0000000300047221 */ /* 0x000fe40000010100 */
[--C-:B------:R-:W-:Y:S01]  /*17820*/  FFMA.FTZ R168, R166, c[0x0][0x2d0], -R145.reuse ;  /* 0x0000b400a6a87a23 */ /* 0x100fe20000010891 */
[----:B------:R-:W1:Y:S01]  /*17830*/  MUFU.EX2 R171, R171 ;  /* 0x000000ab00ab7308 */ /* 0x000e620000000800 */
[--C-:B------:R-:W-:Y:S01]  /*17840*/  FFMA.FTZ R167, R164, c[0x0][0x2d0], -R145.reuse ;  /* 0x0000b400a4a77a23 */ /* 0x100fe20000010891 */
[----:B------:R-:W-:Y:S01]  /*17850*/  IADD3 R164, R187, R16, RZ ;  /* 0x00000010bba47210 */ /* 0x000fe20007ffe0ff */
[--C-:B------:R-:W-:Y:S02]  /*17860*/  FFMA.FTZ R166, R216, c[0x0][0x2d0], -R145.reuse ;  /* 0x0000b400d8a67a23 */ /* 0x100fe40000010891 */
[--C-:B------:R-:W-:Y:S02]  /*17870*/  FFMA.FTZ R165, R174, c[0x0][0x2d0], -R145.reuse ;  /* 0x0000b400aea57a23 */ /* 0x100fe40000010891 */
[----:B------:R-:W-:Y:S02]  /*17880*/  FMUL.FTZ R3, R4, c[0x0][0x2d0] ;  /* 0x0000b40004037a20 */ /* 0x000fe40000410000 */
[C---:B---3--:R-:W-:Y:S01]  /*17890*/  FMUL.FTZ R4, R132.reuse, R128 ;  /* 0x0000008084047220 */ /* 0x048fe20000410000 */
        /* <DEDUP_REMOVED lines=8> */
[C---:B------:R-:W-:Y:S01]  /*17920*/  FMUL.FTZ R25, R132.reuse, R109 ;  /* 0x0000006d84197220 */ /* 0x040fe20000410000 */
[----:B-1----:R-:W-:Y:S01]  /*17930*/  F2FP.BF16.PACK_AB R128, R171, R172 ;  /* 0x000000acab80723e */ /* 0x002fe200000010ff */
[C---:B------:R-:W-:Y:S02]  /*17940*/  FMUL.FTZ R32, R132.reuse, R100 ;  /* 0x0000006484207220 */ /* 0x040fe40000410000 */
[----:B------:R-:W-:Y:S02]  /*17950*/  FMUL.FTZ R33, R132, R101 ;  /* 0x0000006584217220 */ /* 0x000fe40000410000 */
[--C-:B------:R-:W-:Y:S01]  /*17960*/  FFMA.FTZ R183, R160, c[0x0][0x2d0], -R145.reuse ;  /* 0x0000b400a0b77a23 */ /* 0x100fe20000010891 */
[----:B------:R-:W1:Y:S01]  /*17970*/  MUFU.EX2 R169, R169 ;  /* 0x000000a900a97308 */ /* 0x000e620000000800 */
[--C-:B------:R-:W-:Y:S02]  /*17980*/  FFMA.FTZ R216, R155, c[0x0][0x2d0], -R148.reuse ;  /* 0x0000b4009bd87a23 */ /* 0x100fe40000010894 */
[--C-:B------:R-:W-:Y:S02]  /*17990*/  FFMA.FTZ R195, R156, c[0x0][0x2d0], -R145.reuse ;  /* 0x0000b4009cc37a23 */ /* 0x100fe40000010891 */
[--C-:B------:R-:W-:Y:S02]  /*179a0*/  FFMA.FTZ R220, R154, c[0x0][0x2d0], -R145.reuse ;  /* 0x0000b4009adc7a23 */ /* 0x100fe40000010891 */
[--C-:B------:R-:W-:Y:S02]  /*179b0*/  FFMA.FTZ R221, R152, c[0x0][0x2d0], -R145.reuse ;  /* 0x0000b40098dd7a23 */ /* 0x100fe40000010891 */
[----:B------:R-:W-:Y:S01]  /*179c0*/  LDSM.16.MT88.4 R152, [R134+UR4+0x3900] ;  /* 0x003900048698783b */ /* 0x000fe20008004200 */
[----:B------:R-:W-:Y:S01]  /*179d0*/  MUFU.EX2 R168, R168 ;  /* 0x000000a800a87308 */ /* 0x000fe20000000800 */
[--C-:B------:R-:W-:Y:S02]  /*179e0*/  FFMA.FTZ R224, R150, c[0x0][0x2d0], -R145.reuse ;  /* 0x0000b40096e07a23 */ /* 0x100fe40000010891 */
[--C-:B------:R-:W-:Y:S02]  /*179f0*/  FFMA.FTZ R225, R146, c[0x0][0x2d0], -R145.reuse ;  /* 0x0000b40092e17a23 */ /* 0x100fe40000010891 */
[C---:B---3--:R-:W-:Y:S02]  /*17a00*/  FMUL.FTZ R6, R3.reuse, R130 ;  /* 0x0000008203067220 */ /* 0x048fe40000410000 */
[C---:B------:R-:W-:Y:S02]  /*17a10*/  FMUL.FTZ R7, R3.reuse, R131 ;  /* 0x0000008303077220 */ /* 0x040fe40000410000 */
[C---:B------:R-:W-:Y:S01]  /*17a20*/  FMUL.FTZ R10, R3.reuse, R126 ;  /* 0x0000007e030a7220 */ /* 0x040fe20000410000 */
[----:B------:R-:W3:Y:S01]  /*17a30*/  MUFU.EX2 R167, R167 ;  /* 0x000000a700a77308 */ /* 0x000ee20000000800 */
        /* <DEDUP_REMOVED lines=18> */
[----:B---3--:R-:W-:Y:S01]  /*17b60*/  F2FP.BF16.PACK_AB R129, R167, R168 ;  /* 0x000000a8a781723e */ /* 0x008fe200000010ff */
        /* <DEDUP_REMOVED lines=306> */
[----:B------:R-:W-:Y:S05]  /*18e90*/  IMAD R3, R204, c[0x0][0x1e4], R3 ;  /* 0x00007900cc037a24 */ /* 0x000fea00078e0203 */
[----:B------:R-:W-:Y:S01]  /*18ea0*/  IADD3 R5, R5, R3, RZ ;  /* 0x0000000305057210 */ /* 0x000fe20007ffe0ff */
[----:B-1----:R-:W-:Y:S04]  /*18eb0*/  IMAD.U32 R8, RZ, RZ, UR6 ;  /* 0x00000006ff087e24 */ /* 0x002fe8000f8e00ff */
[----:B------:R-:W-:Y:S01]  /*18ec0*/  IMAD R8, R8, 0x3000, R205 ;  /* 0x0000300008087824 */ /* 0x000fe200078e02cd */
[----:B--2---:R-:W-:Y:S01]  /*18ed0*/  SHF.R.S32.HI R6, RZ, 0x1f, R203 ;  /* 0x0000001fff067819 */ /* 0x004fe200000114cb */
[C---:B------:R-:W-:Y:S04]  /*18ee0*/  IMAD.WIDE.U32 R4, R203.reuse, c[0x0][0x1f0], R4 ;  /* 0x00007c00cb047a25 */ /* 0x040fe800078e0004 */
[----:B------:R-:W-:Y:S01]  /*18ef0*/  IMAD R6, R6, c[0x0][0x1f0], RZ ;  /* 0x00007c0006067a24 */ /* 0x000fe200078e02ff */
[----:B------:R-:W-:Y:S03]  /*18f00*/  IADD3 R4, P0, R208, R4, RZ ;  /* 0x00000004d0047210 */ /* 0x000fe60007f1e0ff */
[----:B------:R-:W-:Y:S05]  /*18f10*/  IMAD R6, R203, c[0x0][0x1f4], R6 ;  /* 0x00007d00cb067a24 */ /* 0x000fea00078e0206 */
[----:B------:R-:W-:Y:S02]  /*18f20*/  IADD3.X R3, R199, R5, R6, P0, !PT ;  /* 0x00000005c7037210 */ /* 0x000fe400007fe406 */
[C---:B------:R-:W-:Y:S04]  /*18f30*/  LEA R17, P0, R4.reuse, c[0x0][0x1c8], 0x1 ;  /* 0x0000720004117a11 */ /* 0x040fe800078008ff */
[----:B------:R-:W-:Y:S01]  /*18f40*/  LEA.HI.X R16, R4, c[0x0][0x1cc], R3, 0x1, P0 ;  /* 0x0000730004107a11 */ /* 0x000fe200000f0c03 */
[----:B------:R-:W1:Y:S01]  /*18f50*/  SHFL.IDX PT, R7, R17, RZ, 0x181f ;  /* 0x00181fff11077589 */ /* 0x000e6200000e0000 */
[----:B------:R-:W-:Y:S03]  /*18f60*/  IMAD.SHL.U32 R3, R8, 0x2, RZ ;  /* 0x0000000208037824 */ /* 0x000fe600078e00ff */
[----:B------:R-:W2:Y:S04]  /*18f70*/  SHFL.IDX PT, R6, R16, RZ, 0x181f ;  /* 0x00181fff10067589 */ /* 0x000ea800000e0000 */
[----:B------:R-:W3:Y:S04]  /*18f80*/  SHFL.IDX PT, R5, R17, 0x1, 0x181f ;  /* 0x00381f0011057f89 */ /* 0x000ee800000e0000 */
[----:B------:R4:W5:Y:S01]  /*18f90*/  SHFL.IDX PT, R4, R16, 0x1, 0x181f ;  /* 0x00381f0010047f89 */ /* 0x00096200000e0000 */
[C---:B-1----:R-:W-:Y:S02]  /*18fa0*/  IADD3 R12, P0, R7.reuse, R218, RZ ;  /* 0x000000da070c7210 */ /* 0x042fe40007f1e0ff */
[C---:B------:R-:W-:Y:S03]  /*18fb0*/  IADD3 R10, P1, R7.reuse, R214, RZ ;  /* 0x000000d6070a7210 */ /* 0x040fe60007f3e0ff */
[C---:B--2---:R-:W-:Y:S01]  /*18fc0*/  IMAD.X R13, R6.reuse, 0x1, R215, P0 ;  /* 0x00000001060d7824 */ /* 0x044fe200000e06d7 */
[----:B------:R-:W-:Y:S02]  /*18fd0*/  IADD3 R14, P0, R7, R213, RZ ;  /* 0x000000d5070e7210 */ /* 0x000fe40007f1e0ff */
[C---:B------:R-:W-:Y:S02]  /*18fe0*/  IADD3.X R11, R6.reuse, R217, RZ, P1, !PT ;  /* 0x000000d9060b7210 */ /* 0x040fe40000ffe4ff */
[----:B------:R1:W-:Y:S01]  /*18ff0*/  LDGSTS.E.BYPASS.LTC128B.128 [R3+0xc100], [R12.64], !P5 ;  /* 0x0c1000000c037fae */ /* 0x0003e2000e901d4a */
[C---:B---3--:R-:W-:Y:S01]  /*19000*/  IADD3 R8, P2, R5.reuse, R218, RZ ;  /* 0x000000da05087210 */ /* 0x048fe20007f5e0ff */
[----:B------:R-:W-:Y:S01]  /*19010*/  IMAD.X R15, R6, 0x1, R193, P0 ;  /* 0x00000001060f7824 */ /* 0x000fe200000e06c1 */
        /* <DEDUP_REMOVED lines=10> */
.L_x_1677:
        /* <DEDUP_REMOVED lines=10> */
.L_x_1675:
[----:B------:R-:W2:Y:S01]  /*19160*/  SHFL.BFLY PT, R4, R207, 0x2, 0x1f ;  /* 0x0c401f00cf047f89 */ /* 0x000ea200000e0000 */
[----:B------:R-:W-:-:S02]  /*19170*/  MOV R11, 0xff800000 ;  /* 0xff800000000b7802 */ /* 0x000fc40000000f00 */
[----:B------:R-:W-:Y:S01]  /*19180*/  MOV R12, 0xff800000 ;  /* 0xff800000000c7802 */ /* 0x000fe20000000f00 */
[----:B-1----:R-:W1:Y:S01]  /*19190*/  SHFL.BFLY PT, R3, R212, 0x2, 0x1f ;  /* 0x0c401f00d4037f89 */ /* 0x002e6200000e0000 */
[----:B------:R-:W-:Y:S01]  /*191a0*/  PLOP3.LUT P2, PT, PT, PT, PT, 0x8, 0x0 ;  /* 0x000000000000781c */ /* 0x000fe20003f4e170 */
[----:B--2---:R-:W-:Y:S02]  /*191b0*/  FADD.FTZ R7, R4, R207 ;  /* 0x000000cf04077221 */ /* 0x004fe40000010000 */
[----:B------:R-:W-:Y:S01]  /*191c0*/  CS2R R4, SRZ ;  /* 0x0000000000047805 */ /* 0x000fe2000001ff00 */
[----:B-1----:R-:W-:Y:S02]  /*191d0*/  FADD.FTZ R8, R3, R212 ;  /* 0x000000d403087221 */ /* 0x002fe40000010000 */
[----:B------:R-:W1:Y:S04]  /*191e0*/  SHFL.BFLY PT, R6, R7, 0x1, 0x1f ;  /* 0x0c201f0007067f89 */ /* 0x000e6800000e0000 */
[----:B------:R-:W2:Y:S01]  /*191f0*/  SHFL.BFLY PT, R3, R8, 0x1, 0x1f ;  /* 0x0c201f0008037f89 */ /* 0x000ea200000e0000 */
[----:B-1----:R-:W-:-:S02]  /*19200*/  FADD.FTZ R6, R7, R6 ;  /* 0x0000000607067221 */ /* 0x002fc40000010000 */
[----:B--2---:R-:W-:-:S03]  /*19210*/  FADD.FTZ R3, R3, R8 ;  /* 0x0000000803037221 */ /* 0x004fc60000010000 */
[----:B------:R-:W-:Y:S02]  /*19220*/  FSETP.NE.FTZ.AND P1, PT, R6, RZ, PT ;  /* 0x000000ff0600720b */ /* 0x000fe40003f35000 */
[----:B------:R-:W-:-:S11]  /*19230*/  FSETP.NE.FTZ.AND P0, PT, R3, RZ, PT ;  /* 0x000000ff0300720b */ /* 0x000fd60003f15000 */
[----:B------:R-:W1:Y:S01]  /*19240*/  @P1 MUFU.RCP R5, R6 ;  /* 0x0000000600051308 */ /* 0x000e620000001000 */
[----:B------:R-:W-:Y:S02]  /*19250*/  @P1 MOV R14, 0x3f317218 ;  /* 0x3f317218000e1802 */ /* 0x000fe40000000f00 */
[----:B------:R-:W-:-:S05]  /*19260*/  @P0 MOV R15, 0x3f317218 ;  /* 0x3f317218000f0802 */ /* 0x000fca0000000f00 */
[----:B------:R-:W2:Y:S08]  /*19270*/  @P1 MUFU.LG2 R6, R6 ;  /* 0x0000000600061308 */ /* 0x000eb00000000c00 */
[----:B------:R-:W-:Y:S01]  /*19280*/  @P0 MUFU.RCP R4, R3 ;  /* 0x0000000300040308 */ /* 0x000fe20000001000 */
[C---:B-1----:R-:W-:Y:S02]  /*19290*/  FMUL.FTZ R128, R5.reuse, R128 ;  /* 0x0000008005807220 */ /* 0x042fe40000410000 */
[----:B------:R-:W-:-:S02]  /*192a0*/  FMUL.FTZ R129, R5, R129 ;  /* 0x0000008105817220 */ /* 0x000fc40000410000 */
[C---:B------:R-:W-:Y:S02]  /*192b0*/  FMUL.FTZ R124, R5.reuse, R124 ;  /* 0x0000007c057c7220 */ /* 0x040fe40000410000 */
[C---:B------:R-:W-:Y:S01]  /*192c0*/  FMUL.FTZ R125, R5.reuse, R125 ;  /* 0x0000007d057d7220 */ /* 0x040fe20000410000 */
[----:B------:R-:W1:Y:S01]  /*192d0*/  @P0 MUFU.LG2 R3, R3 ;  /* 0x0000000300030308 */ /* 0x000e620000000c00 */
[----:B--2---:R-:W-:Y:S02]  /*192e0*/  @P1 FMUL.FTZ R13, R6, 0.69314718246459960938 ;  /* 0x3f317218060d1820 */ /* 0x004fe40000410000 */
[----:B------:R-:W-:Y:S02]  /*192f0*/  @P1 FMUL.FTZ R6, R14, c[0x0][0x2d0] ;  /* 0x0000b4000e061a20 */ /* 0x000fe40000410000 */
[C---:B------:R-:W-:Y:S02]  /*19300*/  FMUL.FTZ R120, R5.reuse, R120 ;  /* 0x0000007805787220 */ /* 0x040fe40000410000 */
[----:B------:R-:W-:-:S02]  /*19310*/  FMUL.FTZ R121, R5, R121 ;  /* 0x0000007905797220 */ /* 0x000fc40000410000 */
[C---:B------:R-:W-:Y:S02]  /*19320*/  FMUL.FTZ R116, R5.reuse, R116 ;  /* 0x0000007405747220 */ /* 0x040fe40000410000 */
[C---:B------:R-:W-:Y:S02]  /*19330*/  FMUL.FTZ R117, R5.reuse, R117 ;  /* 0x0000007505757220 */ /* 0x040fe40000410000 */
[C---:B------:R-:W-:Y:S02]  /*19340*/  FMUL.FTZ R112, R5.reuse, R112 ;  /* 0x0000007005707220 */ /* 0x040fe40000410000 */
[----:B------:R-:W-:Y:S02]  /*19350*/  FMUL.FTZ R113, R5, R113 ;  /* 0x0000007105717220 */ /* 0x000fe40000410000 */
[----:B-1----:R-:W-:Y:S02]  /*19360*/  @P0 FMUL.FTZ R14, R3, 0.69314718246459960938 ;  /* 0x3f317218030e0820 */ /* 0x002fe40000410000 */
        /* <DEDUP_REMOVED lines=89> */
.L_x_1617:
[----:B------:R-:W-:Y:S01]  /*19900*/  SHF.R.S32.HI R0, RZ, 0x1f, R196 ;  /* 0x0000001fff007819 */ /* 0x000fe200000114c4 */
[----:B------:R-:W-:Y:S05]  /*19910*/  @P2 BRA `(.L_x_1679) ;  /* 0x0000169000002947 */ /* 0x000fea0003800000 */
[----:B------:R-:W1:Y:S01]  /*19920*/  S2R R2, SR_TID.X ;  /* 0x0000000000027919 */ /* 0x000e620000002100 */
[----:B------:R-:W-:Y:S02]  /*19930*/  F2FP.BF16.PACK_AB R9, R10, R9 ;  /* 0x000000090a09723e */ /* 0x000fe400000010ff */
        /* <DEDUP_REMOVED lines=12> */
[----:B-1----:R-:W-:Y:S02]  /*19a00*/  SHF.R.S32.HI R3, RZ, 0x1f, R2 ;  /* 0x0000001fff037819 */ /* 0x002fe40000011402 */
[----:B------:R-:W-:Y:S02]  /*19a10*/  F2FP.BF16.PACK_AB R108, R109, R108 ;  /* 0x0000006c6d6c723e */ /* 0x000fe400000010ff */
[----:B------:R-:W-:-:S02]  /*19a20*/  LEA.HI R4, R3, R2, RZ, 0x2 ;  /* 0x0000000203047211 */ /* 0x000fc400078f10ff */
[----:B------:R-:W-:Y:S02]  /*19a30*/  F2FP.BF16.PACK_AB R110, R111, R110 ;  /* 0x0000006e6f6e723e */ /* 0x000fe400000010ff */
        /* <DEDUP_REMOVED lines=24> */
[----:B------:R-:W-:Y:S01]  /*19bc0*/  F2FP.BF16.PACK_AB R40, R41, R40 ;  /* 0x000000282928723e */ /* 0x000fe200000010ff */
[----:B------:R-:W-:Y:S01]  /*19bd0*/  IMAD.SHL.U32 R17, R16, 0x2, RZ ;  /* 0x0000000210117824 */ /* 0x000fe200078e00ff */
[----:B------:R-:W-:Y:S02]  /*19be0*/  F2FP.BF16.PACK_AB R42, R43, R42 ;  /* 0x0000002a2b2a723e */ /* 0x000fe400000010ff */
[----:B------:R-:W-:Y:S02]  /*19bf0*/  F2FP.BF16.PACK_AB R44, R45, R44 ;  /* 0x0000002c2d2c723e */ /* 0x000fe400000010ff */
        /* <DEDUP_REMOVED lines=12> */
[--C-:B------:R-:W-:Y:S01]  /*19cc0*/  IMAD.IADD R13, R10, 0x1, R5.reuse ;  /* 0x000000010a0d7824 */ /* 0x100fe200078e0205 */
[----:B------:R-:W-:Y:S01]  /*19cd0*/  STS [R5+0x400], R126 ;  /* 0x0004007e05007388 */ /* 0x000fe20000000800 */
[----:B------:R-:W-:Y:S01]  /*19ce0*/  F2FP.BF16.PACK_AB R50, R51, R50 ;  /* 0x000000323332723e */ /* 0x000fe200000010ff */
[----:B------:R-:W-:Y:S01]  /*19cf0*/  IMAD.MOV.U32 R10, RZ, RZ, 0x4 ;  /* 0x00000004ff0a7424 */ /* 0x000fe200078e00ff */
[----:B------:R-:W-:Y:S01]  /*19d00*/  F2FP.BF16.PACK_AB R52, R53, R52 ;  /* 0x000000343534723e */ /* 0x000fe200000010ff */
[--C-:B------:R-:W-:Y:S01]  /*19d10*/  IMAD.IADD R21, R17, 0x1, R14.reuse ;  /* 0x0000000111157824 */ /* 0x100fe200078e020e */
        /* <DEDUP_REMOVED lines=36> */
[----:B------:R-:W-:Y:S01]  /*19f60*/  ISETP.NE.U32.AND P1, PT, RZ, c[0x0][0x508], PT ;  /* 0x00014200ff007a0c */ /* 0x000fe20003f25070 */
[----:B------:R-:W-:Y:S01]  /*19f70*/  STS [R17+0x4080], R36 ;  /* 0x0040802411007388 */ /* 0x000fe20000000800 */
[----:B------:R-:W-:Y:S02]  /*19f80*/  ISETP.NE.U32.AND P0, PT, RZ, c[0x0][0x500], PT ;  /* 0x00014000ff007a0c */ /* 0x000fe40003f05070 */
[----:B------:R-:W-:Y:S01]  /*19f90*/  ISETP.NE.AND.EX P1, PT, RZ, c[0x0][0x50c], PT, P1 ;  /* 0x00014300ff007a0c */ /* 0x000fe20003f25310 */
[----:B------:R-:W-:Y:S01]  /*19fa0*/  STS [R17+0x4480], R38 ;  /* 0x0044802611007388 */ /* 0x000fe20000000800 */
[----:B------:R-:W-:-:S03]  /*19fb0*/  ISETP.NE.AND.EX P0, PT, RZ, c[0x0][0x504], PT, P0 ;  /* 0x00014100ff007a0c */ /* 0x000fc60003f05300 */
        /* <DEDUP_REMOVED lines=26> */
[----:B-1----:R-:W-:-:S03]  /*1a160*/  IMAD.WIDE R18, R197, R10, c[0x0][0x500] ;  /* 0x00014000c5127625 */ /* 0x002fc600078e020a */
[----:B------:R3:W-:Y:S04]  /*1a170*/  STS [R25+0x8080], R8 ;  /* 0x0080800819007388 */ /* 0x0007e80000000800 */
[----:B------:R3:W-:Y:S04]  /*1a180*/  STS [R25+0x8480], R94 ;  /* 0x0084805e19007388 */ /* 0x0007e80000000800 */
[----:B------:R3:W-:Y:S04]  /*1a190*/  STS [R27+0x8000], R96 ;  /* 0x008000601b007388 */ /* 0x0007e80000000800 */
[----:B------:R3:W-:Y:S04]  /*1a1a0*/  STS [R27+0x8400], R98 ;  /* 0x008400621b007388 */ /* 0x0007e80000000800 */
[----:B------:R-:W-:Y:S01]  /*1a1b0*/  BAR.SYNC.DEFER_BLOCKING 0x1, 0x100 ;  /* 0x0044000000007b1d */ /* 0x000fe20000010000 */
[----:B------:R-:W-:-:S02]  /*1a1c0*/  IMAD.MOV.U32 R5, RZ, RZ, c[0x0][0x388] ;  /* 0x0000e200ff057624 */ /* 0x000fc400078e00ff */
[----:B--2---:R-:W-:-:S03]  /*1a1d0*/  @P1 IMAD.WIDE R20, R197, R10, c[0x0][0x508] ;  /* 0x00014200c5141625 */ /* 0x004fc600078e020a */
        /* <DEDUP_REMOVED lines=10> */
.L_x_1680:
[----:B---3--:R-:W-:Y:S01]  /*1a280*/  LOP3.LUT R7, R6, 0xffffffe0, RZ, 0xc0, !PT ;  /* 0xffffffe006077812 */ /* 0x008fe200078ec0ff */
        /* <DEDUP_REMOVED lines=8> */
[----:B------:R-:W-:Y:S01]  /*1a310*/  BSSY B0, `(.L_x_1681) ;  /* 0x0000081000007945 */ /* 0x000fe20003800000 */
[----:B------:R-:W-:-:S02]  /*1a320*/  SHF.R.S32.HI R7, RZ, 0x1f, R8 ;  /* 0x0000001fff077819 */ /* 0x000fc40000011408 */
[----:B------:R-:W-:Y:S01]  /*1a330*/  LOP3.LUT R13, R13, 0xffffff8, RZ, 0xc0, !PT ;  /* 0x0ffffff80d0d7812 */ /* 0x000fe200078ec0ff */
[----:B------:R-:W-:Y:S01]  /*1a340*/  IMAD.IADD R15, R15, 0x1, -R6 ;  /* 0x000000010f0f7824 */ /* 0x000fe200078e0a06 */
[----:B------:R-:W-:Y:S02]  /*1a350*/  LEA.HI R7, R7, R8, RZ, 0x2 ;  /* 0x0000000807077211 */ /* 0x000fe400078f10ff */
[----:B------:R-:W-:Y:S01]  /*1a360*/  IADD3 R4, R4, -R13, RZ ;  /* 0x8000000d04047210 */ /* 0x000fe20007ffe0ff */
[----:B------:R-:W-:Y:S01]  /*1a370*/  IMAD R13, R17, c[0x0][0x3a0], RZ ;  /* 0x0000e800110d7a24 */ /* 0x000fe200078e02ff */
[----:B------:R-:W-:Y:S02]  /*1a380*/  SHF.R.S32.HI R7, RZ, 0x2, R7 ;  /* 0x00000002ff077819 */ /* 0x000fe40000011407 */
[----:B------:R-:W-:Y:S01]  /*1a390*/  ISETP.NE.AND P1, PT, R9, 0x1, PT ;  /* 0x000000010900780c */ /* 0x000fe20003f25270 */
[----:B------:R-:W-:Y:S01]  /*1a3a0*/  IMAD R13, R16, c[0x0][0x3a4], R13 ;  /* 0x0000e900100d7a24 */ /* 0x000fe200078e020d */
[----:B------:R-:W-:Y:S01]  /*1a3b0*/  LOP3.LUT P2, RZ, R8, 0x3, RZ, 0xc0, !PT ;  /* 0x0000000308ff7812 */ /* 0x000fe2000784c0ff */
[----:B------:R-:W-:Y:S01]  /*1a3c0*/  IMAD R4, R4, 0x10, R7 ;  /* 0x0000001004047824 */ /* 0x000fe200078e0207 */
[----:B------:R-:W-:Y:S01]  /*1a3d0*/  LEA.HI R8, R3, R2, RZ, 0x3 ;  /* 0x0000000203087211 */ /* 0x000fe200078f18ff */
[----:B------:R-:W-:Y:S01]  /*1a3e0*/  IMAD R7, R0, c[0x0][0x490], RZ ;  /* 0x0001240000077a24 */ /* 0x000fe200078e02ff */
[----:B------:R-:W-:Y:S01]  /*1a3f0*/  MOV R18, R16 ;  /* 0x0000001000127202 */ /* 0x000fe20000000f00 */
[----:B------:R-:W-:Y:S01]  /*1a400*/  IMAD R6, R15, 0x8, R4 ;  /* 0x000000080f067824 */ /* 0x000fe200078e0204 */
[----:B------:R-:W-:Y:S01]  /*1a410*/  LEA.HI R3, R3, R2, RZ, 0x6 ;  /* 0x0000000203037211 */ /* 0x000fe200078f30ff */
[----:B------:R-:W-:Y:S01]  /*1a420*/  IMAD R17, R196, c[0x0][0x494], R7 ;  /* 0x00012500c4117a24 */ /* 0x000fe200078e0207 */
[----:B------:R-:W-:Y:S01]  /*1a430*/  LOP3.LUT R7, R8, 0xfffffff8, RZ, 0xc0, !PT ;  /* 0xfffffff808077812 */ /* 0x000fe200078ec0ff */
[----:B------:R-:W-:Y:S01]  /*1a440*/  IMAD.WIDE.U32 R14, R16, c[0x0][0x3a0], RZ ;  /* 0x0000e800100e7a25 */ /* 0x000fe200078e00ff */
[----:B-1----:R-:W-:-:S02]  /*1a450*/  LEA R9, R57, R6, 0x7 ;  /* 0x0000000639097211 */ /* 0x002fc400078e38ff */
[----:B------:R-:W-:Y:S01]  /*1a460*/  SHF.R.S32.HI R8, RZ, 0x3, R8 ;  /* 0x00000003ff087819 */ /* 0x000fe20000011408 */
[----:B------:R-:W-:Y:S01]  /*1a470*/  IMAD.WIDE.U32 R18, R196, c[0x0][0x490], R18 ;  /* 0x00012400c4127a25 */ /* 0x000fe200078e0012 */
[----:B------:R-:W-:-:S03]  /*1a480*/  IADD3 R15, R15, R13, RZ ;  /* 0x0000000d0f0f7210 */ /* 0x000fc60007ffe0ff */
[----:B------:R-:W-:-:S04]  /*1a490*/  @P1 IMAD.HI.U32 R10, R9, c[0x0][0x4ec], RZ ;  /* 0x00013b00090a1a27 */ /* 0x000fc800078e00ff */
[----:B------:R-:W-:Y:S01]  /*1a4a0*/  IMAD.MOV.U32 R6, RZ, RZ, R9 ;  /* 0x000000ffff067224 */ /* 0x000fe200078e0009 */
[----:B------:R-:W-:Y:S01]  /*1a4b0*/  @P1 SHF.R.U32.HI R6, RZ, c[0x0][0x4f0], R10 ;  /* 0x00013c00ff061a19 */ /* 0x000fe2000001160a */
[----:B------:R-:W-:Y:S01]  /*1a4c0*/  IMAD.IADD R7, R2, 0x1, -R7 ;  /* 0x0000000102077824 */ /* 0x000fe200078e0a07 */
[----:B------:R-:W-:Y:S01]  /*1a4d0*/  SHF.R.S32.HI R2, RZ, 0x1f, R197 ;  /* 0x0000001fff027819 */ /* 0x000fe200000114c5 */
[----:B------:R-:W-:Y:S01]  /*1a4e0*/  IMAD.IADD R19, R19, 0x1, R17 ;  /* 0x0000000113137824 */ /* 0x000fe200078e0211 */
[----:B------:R-:W-:Y:S01]  /*1a4f0*/  SEL R197, R197, RZ, !P0 ;  /* 0x000000ffc5c57207 */ /* 0x000fe20004000000 */
[----:B------:R-:W-:Y:S01]  /*1a500*/  IMAD R17, R0, c[0x0][0x3e8], RZ ;  /* 0x0000fa0000117a24 */ /* 0x000fe200078e02ff */
[----:B------:R-:W-:Y:S01]  /*1a510*/  SEL R2, R2, RZ, !P0 ;  /* 0x000000ff02027207 */ /* 0x000fe20004000000 */
[----:B------:R-:W-:Y:S01]  /*1a520*/  IMAD.MOV R10, RZ, RZ, -R6 ;  /* 0x000000ffff0a7224 */ /* 0x000fe200078e0a06 */
[----:B------:R-:W-:Y:S01]  /*1a530*/  LEA R0, R7, R8, 0x5 ;  /* 0x0000000807007211 */ /* 0x000fe200078e28ff */
[----:B------:R-:W-:-:S02]  /*1a540*/  IMAD R17, R196, c[0x0][0x3ec], R17 ;  /* 0x0000fb00c4117a24 */ /* 0x000fc400078e0211 */
[----:B------:R-:W-:-:S04]  /*1a550*/  IMAD.WIDE.U32 R14, R196, c[0x0][0x3e8], R14 ;  /* 0x0000fa00c40e7a25 */ /* 0x000fc800078e000e */
[----:B------:R-:W-:Y:S01]  /*1a560*/  IMAD R10, R10, c[0x0][0x4e8], R9 ;  /* 0x00013a000a0a7a24 */ /* 0x000fe200078e0209 */
[----:B------:R-:W-:Y:S01]  /*1a570*/  IADD3 R15, R15, R17, RZ ;  /* 0x000000110f0f7210 */ /* 0x000fe20007ffe0ff */
[----:B------:R-:W-:-:S04]  /*1a580*/  IMAD.WIDE.U32 R18, R197, c[0x0][0x498], R18 ;  /* 0x00012600c5127a25 */ /* 0x000fc800078e0012 */
        /* <DEDUP_REMOVED lines=15> */
[----:B------:R-:W-:Y:S02]  /*1a680*/  IMAD R17, R10, c[0x0][0x48c], R17 ;  /* 0x000123000a117a24 */ /* 0x000fe400078e0211 */
[----:B------:R-:W-:Y:S01]  /*1a690*/  IMAD.SHL.U32 R0, R7, 0x8, RZ ;  /* 0x0000000807007824 */ /* 0x000fe200078e00ff */
[----:B------:R-:W-:Y:S01]  /*1a6a0*/  LEA R7, P0, R20, c[0x0][0x450], 0x2 ;  /* 0x0001140014077a11 */ /* 0x000fe200078010ff */
[----:B------:R-:W-:Y:S01]  /*1a6b0*/  IMAD R10, R2, c[0x0][0x3f0], RZ ;  /* 0x0000fc00020a7a24 */ /* 0x000fe200078e02ff */
[----:B------:R-:W-:Y:S01]  /*1a6c0*/  IADD3 R17, R21, R17, RZ ;  /* 0x0000001115117210 */ /* 0x000fe20007ffe0ff */
[----:B------:R-:W-:Y:S01]  /*1a6d0*/  IMAD.WIDE.U32 R14, R197, c[0x0][0x3f0], R14 ;  /* 0x0000fc00c50e7a25 */ /* 0x000fe200078e000e */
[----:B------:R-:W-:Y:S01]  /*1a6e0*/  SHF.R.U32.HI R2, RZ, 0x3, R13 ;  /* 0x00000003ff027819 */ /* 0x000fe2000001160d */
[----:B------:R-:W-:Y:S01]  /*1a6f0*/  SHFL.IDX PT, R48, R7, RZ, 0x1c1f ;  /* 0x001c1fff07307589 */ /* 0x000fe200000e0000 */
[----:B------:R-:W-:Y:S01]  /*1a700*/  LOP3.LUT R13, R13, 0x38, R0, 0xf8, !PT ;  /* 0x000000380d0d7812 */ /* 0x000fe200078ef800 */
[----:B------:R-:W-:Y:S01]  /*1a710*/  IMAD R10, R197, c[0x0][0x3f4], R10 ;  /* 0x0000fd00c50a7a24 */ /* 0x000fe200078e020a */
[----:B------:R-:W-:Y:S01]  /*1a720*/  LEA.HI.X R17, R20, c[0x0][0x454], R17, 0x2, P0 ;  /* 0x0001150014117a11 */ /* 0x000fe200000f1411 */
[----:B------:R-:W-:Y:S01]  /*1a730*/  SHFL.IDX PT, R50, R7, 0x1, 0x1c1f ;  /* 0x003c1f0007327f89 */ /* 0x000fe200000e0000 */
[----:B------:R-:W-:Y:S01]  /*1a740*/  LOP3.LUT R13, R13, R2, RZ, 0x3c, !PT ;  /* 0x000000020d0d7212 */ /* 0x000fe200078e3cff */
[----:B------:R-:W-:-:S02]  /*1a750*/  IMAD.MOV R2, RZ, RZ, -R6 ;  /* 0x000000ffff027224 */ /* 0x000fc400078e0a06 */
[----:B------:R-:W1:Y:S01]  /*1a760*/  SHFL.IDX PT, R49, R17, RZ, 0x1c1f ;  /* 0x001c1fff11317589 */ /* 0x000e6200000e0000 */
[----:B------:R-:W-:Y:S02]  /*1a770*/  IMAD.IADD R19, R15, 0x1, R10 ;  /* 0x000000010f137824 */ /* 0x000fe400078e020a */
[----:B------:R-:W-:Y:S01]  /*1a780*/  IMAD R15, R2, c[0x0][0x4e8], R9 ;  /* 0x00013a00020f7a24 */ /* 0x000fe200078e0209 */
[----:B------:R-:W2:Y:S01]  /*1a790*/  SHFL.IDX PT, R51, R17, 0x1, 0x1c1f ;  /* 0x003c1f0011337f89 */ /* 0x000ea200000e0000 */
[----:B------:R-:W-:Y:S01]  /*1a7a0*/  LEA R9, R57, R4, 0x7 ;  /* 0x0000000439097211 */ /* 0x000fe200078e38ff */
[----:B-----5:R-:W-:Y:S01]  /*1a7b0*/  IMAD R2, R5, c[0x0][0x4e8], RZ ;  /* 0x00013a0005027a24 */ /* 0x020fe200078e02ff */
[----:B------:R-:W-:Y:S01]  /*1a7c0*/  LEA R57, R57, R8, 0x7 ;  /* 0x0000000839397211 */ /* 0x000fe200078e38ff */
[----:B------:R-:W-:Y:S01]  /*1a7d0*/  IMAD R21, R16, c[0x0][0x3e0], RZ ;  /* 0x0000f80010157a24 */ /* 0x000fe200078e02ff */
[C---:B------:R-:W-:Y:S01]  /*1a7e0*/  IADD3 R5, R9.reuse, 0x8, RZ ;  /* 0x0000000809057810 */ /* 0x040fe20007ffe0ff */
[----:B------:R-:W-:Y:S01]  /*1a7f0*/  IMAD.MOV.U32 R18, RZ, RZ, R14 ;  /* 0x000000ffff127224 */ /* 0x000fe200078e000e */
[-C--:B------:R-:W-:Y:S01]  /*1a800*/  ISETP.GE.OR P1, PT, R9, R2.reuse, P2 ;  /* 0x000000020900720c */ /* 0x080fe20001726670 */
[C---:B------:R-:W-:Y:S01]  /*1a810*/  IMAD R21, R6.reuse, c[0x0][0x3e4], R21 ;  /* 0x0000f90006157a24 */ /* 0x040fe200078e0215 */
[----:B------:R-:W-:Y:S01]  /*1a820*/  ISETP.GE.OR P0, PT, R5, R2, P2 ;  /* 0x000000020500720c */ /* 0x000fe20001706670 */
[----:B------:R-:W-:Y:S01]  /*1a830*/  IMAD.WIDE.U32 R18, R6, c[0x0][0x3e0], R18 ;  /* 0x0000f80006127a25 */ /* 0x000fe200078e0012 */
[----:B------:R-:W-:-:S02]  /*1a840*/  SHF.L.U32 R6, R3, 0x3, RZ ;  /* 0x0000000303067819 */ /* 0x000fc400000006ff */
        /* <DEDUP_REMOVED lines=45> */
.L_x_1682:
[----:B--2---:R-:W-:Y:S05]  /*1ab20*/  BSYNC B0 ;  /* 0x0000000000007941 */ /* 0x004fea0003800000 */
.L_x_1681:
        /* <DEDUP_REMOVED lines=23> */
.L_x_1684:
[----:B------:R-:W-:Y:S05]  /*1aca0*/  BSYNC B0 ;  /* 0x0000000000007941 */ /* 0x000fea0003800000 */
.L_x_1683:
        /* <DEDUP_REMOVED lines=23> */
.L_x_1686:
[----:B------:R-:W-:Y:S05]  /*1ae20*/  BSYNC B0 ;  /* 0x0000000000007941 */ /* 0x000fea0003800000 */
.L_x_1685:
        /* <DEDUP_REMOVED lines=24> */
.L_x_1679:
        /* <DEDUP_REMOVED lines=18> */
.L_x_1687:
[----:B-1----:R-:W1:Y:S01]  /*1b0d0*/  S2R R2, SR_TID.X ;  /* 0x0000000000027919 */ /* 0x002e620000002100 */
[----:B------:R-:W-:Y:S01]  /*1b0e0*/  SHF.R.S32.HI R5, RZ, 0x1f, R197 ;  /* 0x0000001fff057819 */ /* 0x000fe200000114c5 */
[----:B------:R-:W-:Y:S01]  /*1b0f0*/  BSSY B0, `(.L_x_1688) ;  /* 0x0000026000007945 */ /* 0x000fe20003800000 */
[----:B------:R-:W-:-:S02]  /*1b100*/  SEL R197, R197, RZ, !P0 ;  /* 0x000000ffc5c57207 */ /* 0x000fc40004000000 */
[----:B------:R-:W-:Y:S02]  /*1b110*/  SEL R5, R5, RZ, !P0 ;  /* 0x000000ff05057207 */ /* 0x000fe40004000000 */
[----:B-1----:R-:W-:-:S13]  /*1b120*/  ISETP.GT.AND P1, PT, R2, 0x7f, PT ;  /* 0x0000007f0200780c */ /* 0x002fda0003f24270 */
        /* <DEDUP_REMOVED lines=34> */
.L_x_1689:
[----:B------:R-:W-:Y:S05]  /*1b350*/  BSYNC B0 ;  /* 0x0000000000007941 */ /* 0x000fea0003800000 */
.L_x_1688:
        /* <DEDUP_REMOVED lines=64> */
.L_x_1691:
[----:B------:R-:W-:Y:S05]  /*1b760*/  BSYNC B0 ;  /* 0x0000000000007941 */ /* 0x000fea0003800000 */
.L_x_1690:
        /* <DEDUP_REMOVED lines=21> */
.L_x_1693:
[----:B------:R-:W-:Y:S05]  /*1b8c0*/  BSYNC B0 ;  /* 0x0000000000007941 */ /* 0x000fea0003800000 */
.L_x_1692:
        /* <DEDUP_REMOVED lines=21> */
.L_x_1695:
[----:B------:R-:W-:Y:S05]  /*1ba20*/  BSYNC B0 ;  /* 0x0000000000007941 */ /* 0x000fea0003800000 */
.L_x_1694:
        /* <DEDUP_REMOVED lines=22> */
.L_x_1696:
        /* <DEDUP_REMOVED lines=15> */
.L_x_3421:


//--------------------- .text._ZN7cutlass13device_kernelIN5flash19enable_sm80_to_sm89INS1_16FlashAttnFwdSm80INS1_25CollectiveMainloopFwdSm80ILi8ELi1ELb0EN4cute5tupleIJNS5_1CILi128EEENS7_ILi64EEENS7_ILi192EEEEEELi192ENS_10bfloat16_tEfNS_4arch4Sm80ELb0ELb0ELb0ELb0ELb1ELb0ELb1ELb0EEENS1_21CollectiveEpilogueFwdINS6_IJS8_SA_S9_EEENS6_IJNS7_ILi1EEESI_SI_EEESC_SE_Li256ELb0ELb1ELb0ELb0EEENS1_19SingleTileSchedulerILb0ELb0ELb1ELi128EEEEEEEEEvNT_6ParamsE --------------------------
	.section	.text._ZN7cutlass13device_kernelIN5flash19enable_sm80_to_sm89INS1_16FlashAttnFwdSm80INS1_25CollectiveMainloopFwdSm80ILi8ELi1ELb0EN4cute5tupleIJNS5_1CILi128EEENS7_ILi64EEENS7_ILi192EEEEEELi192ENS_10bfloat16_tEfNS_4arch4Sm80ELb0ELb0ELb0ELb0ELb1ELb0ELb1ELb0EEENS1_21CollectiveEpilogueFwdINS6_IJS8_SA_S9_EEENS6_IJNS7_ILi1EEESI_SI_EEESC_SE_Li256ELb0ELb1ELb0ELb0EEENS1_19SingleTileSchedulerILb0ELb0ELb1ELi128EEEEEEEEEvNT_6ParamsE,"ax",@progbits
	.sectioninfo	@"SHI_REGISTERS=238"
	.align	128
.text._ZN7cutlass13device_kernelIN5flash19enable_sm80_to_sm89INS1_16FlashAttnFwdSm80INS1_25CollectiveMainloopFwdSm80ILi8ELi1ELb0EN4cute5tupleIJNS5_1CILi128EEENS7_ILi64EEENS7_ILi192EEEEEELi192ENS_10bfloat16_tEfNS_4arch4Sm80ELb0ELb0ELb0ELb0ELb1ELb0ELb1ELb0EEENS1_21CollectiveEpilogueFwdINS6_IJS8_SA_S9_EEENS6_IJNS7_ILi1EEESI_SI_EEESC_SE_Li256ELb0ELb1ELb0ELb0EEENS1_19SingleTileSchedulerILb0ELb0ELb1ELi128EEEEEEEEEvNT_6ParamsE:
        .type           _ZN7cutlass13device_kernelIN5flash19enable_sm80_to_sm89INS1_16FlashAttnFwdSm80INS1_25CollectiveMainloopFwdSm80ILi8ELi1ELb0EN4cute5tupleIJNS5_1CILi128EEENS7_ILi64EEENS7_ILi192EEEEEELi192ENS_10bfloat16_tEfNS_4arch4Sm80ELb0ELb0ELb0ELb0ELb1ELb0ELb1ELb0EEENS1_21CollectiveEpilogueFwdINS6_IJS8_SA_S9_EEENS6_IJNS7_ILi1EEESI_SI_EEESC_SE_Li256ELb0ELb1ELb0ELb0EEENS1_19SingleTileSchedulerILb0ELb0ELb1ELi128EEEEEEEEEvNT_6ParamsE,@function
        .size           _ZN7cutlass13device_kernelIN5flash19enable_sm80_to_sm89INS1_16FlashAttnFwdSm80INS1_25CollectiveMainloopFwdSm80ILi8ELi1ELb0EN4cute5tupleIJNS5_1CILi128EEENS7_ILi64EEENS7_ILi192EEEEEELi192ENS_10bfloat16_tEfNS_4arch4Sm80ELb0ELb0ELb0ELb0ELb1ELb0ELb1ELb0EEENS1_21CollectiveEpilogueFwdINS6_IJS8_SA_S9_EEENS6_IJNS7_ILi1EEESI_SI_EEESC_SE_Li256ELb0ELb1ELb0ELb0EEENS1_19SingleTileSchedulerILb0ELb0ELb1ELi128EEEEEEEEEvNT_6ParamsE,(.L_x_3422 - _ZN7cutlass13device_kernelIN5flash19enable_sm80_to_sm89INS1_16FlashAttnFwdSm80INS1_25CollectiveMainloopFwdSm80ILi8ELi1ELb0EN4cute5tupleIJNS5_1CILi128EEENS7_ILi64EEENS7_ILi192EEEEEELi192ENS_10bfloat16_tEfNS_4arch4Sm80ELb0ELb0ELb0ELb0ELb1ELb0ELb1ELb0EEENS1_21CollectiveEpilogueFwdINS6_IJS8_SA_S9_EEENS6_IJNS7_ILi1EEESI_SI_EEESC_SE_Li256ELb0ELb1ELb0ELb0EEENS1_19SingleTileSchedulerILb0ELb0ELb1ELi128EEEEEEEEEvNT_6ParamsE)
        .other          _ZN7cutlass13device_kernelIN5flash19enable_sm80_to_sm89INS1_16FlashAttnFwdSm80INS1_25CollectiveMainloopFwdSm80ILi8ELi1ELb0EN4cute5tupleIJNS5_1CILi128EEENS7_ILi64EEENS7_ILi192EEEEEELi192ENS_10bfloat16_tEfNS_4arch4Sm80ELb0ELb0ELb0ELb0ELb1ELb0ELb1ELb0EEENS1_21CollectiveEpilogueFwdINS6_IJS8_SA_S9_EEENS6_IJNS7_ILi1EEESI_SI_EEESC_SE_Li256ELb0ELb1ELb0ELb0EEENS1_19SingleTileSchedulerILb0ELb0ELb1ELi128EEEEEEEEEvNT_6ParamsE,@"STO_CUDA_ENTRY STV_DEFAULT"
_ZN7cutlass13device_kernelIN5flash19enable_sm80_to_sm89INS1_16FlashAttnFwdSm80INS1_25CollectiveMainloopFwdSm80ILi8ELi1ELb0EN4cute5tupleIJNS5_1CILi128EEENS7_ILi64EEENS7_ILi192EEEEEELi192ENS_10bfloat16_tEfNS_4arch4Sm80ELb0ELb0ELb0ELb0ELb1ELb0ELb1ELb0EEENS1_21CollectiveEpilogueFwdINS6_IJS8_SA_S9_EEENS6_IJNS7_ILi1EEESI_SI_EEESC_SE_Li256ELb0ELb1ELb0ELb0EEENS1_19SingleTileSchedulerILb0ELb0ELb1ELi128EEEEEEEEEvNT_6ParamsE:
        /* <DEDUP_REMOVED lines=183> */
[--C-:B------:R-:W-:Y:S01]  /*0b70*/  @!P0 IMAD.WIDE R18, R7, 0x2, R20.reuse ;  /* 0x0000000207128825 */ /* 0x100fe200078e0214 */
        /* <DEDUP_REMOVED lines=17> */
[----:B---3--:R-:W-:Y:S01]  /*0c90*/  IMAD.WIDE.U32 R6, R201, c[0x0][0x1e0], RZ ;  /* 0x00007800c9067a25 */ /* 0x008fe200078e00ff */
[----:B------:R-:W-:Y:S01]  /*0ca0*/  SHF.R.S32.HI R9, RZ, 0x1f, R201 ;  /* 0x0000001fff097819 */ /* 0x000fe200000114c9 */
[----:B------:R-:W-:Y:S01]  /*0cb0*/  UIADD3 UR17, UR9, -UR17, URZ ;  /* 0x8000001109117290 */ /* 0x000fe2000fffe03f */
[----:B------:R-:W-:Y:S01]  /*0cc0*/  LOP3.LUT R10, R10, 0x1c0, RZ, 0xc0, !PT ;  /* 0x000001c00a0a7812 */ /* 0x000fe200078ec0ff */
[----:B------:R-:W-:Y:S01]  /*0cd0*/  UIADD3 UR16, UR19, UR4, URZ ;  /* 0x0000000413107290 */ /* 0x000fe2000fffe03f */
[----:B------:R-:W-:Y:S01]  /*0ce0*/  ISETP.GE.AND P5, PT, R208, c[0x0][0x1d4], PT ;  /* 0x00007500d0007a0c */ /* 0x000fe20003fa6270 */
[----:B------:R-:W-:Y:S01]  /*0cf0*/  IMAD R2, R9, c[0x0][0x1e0], RZ ;  /* 0x0000780009027a24 */ /* 0x000fe200078e02ff */
[----:B------:R-:W-:Y:S01]  /*0d00*/  LOP3.LUT R197, R10, 0x8, R197, 0xf8, !PT ;  /* 0x000000080ac57812 */ /* 0x000fe200078ef8c5 */
[----:B------:R-:W-:Y:S01]  /*0d10*/  UISETP.GE.AND UP0, UPT, UR9, 0x1, UPT ;  /* 0x000000010900788c */ /* 0x000fe2000bf06270 */
[----:B------:R-:W-:Y:S01]  /*0d20*/  SHF.R.U32.HI R10, RZ, 0x3, R10 ;  /* 0x00000003ff0a7819 */ /* 0x000fe2000001160a */
[----:B------:R-:W-:Y:S01]  /*0d30*/  IMAD R11, R201, c[0x0][0x1e4], R2 ;  /* 0x00007900c90b7a24 */ /* 0x000fe200078e0202 */
[----:B------:R-:W-:Y:S01]  /*0d40*/  LEA.HI R2, R16, R3, RZ, 0x4 ;  /* 0x0000000310027211 */ /* 0x000fe200078f20ff */
[----:B------:R-:W-:Y:S01]  /*0d50*/  ULDC.64 UR4, c[0x0][0x210] ;  /* 0x0000840000047ab9 */ /* 0x000fe20000000a00 */
[----:B------:R-:W-:Y:S01]  /*0d60*/  LOP3.LUT R197, R197, R10, RZ, 0x3c, !PT ;  /* 0x0000000ac5c57212 */ /* 0x000fe200078e3cff */
[----:B------:R-:W-:Y:S01]  /*0d70*/  IMAD.IADD R7, R7, 0x1, R11 ;  /* 0x0000000107077824 */ /* 0x000fe200078e020b */
[----:B------:R-:W-:Y:S01]  /*0d80*/  SHF.R.S32.HI R11, RZ, 0x4, R2 ;  /* 0x00000004ff0b7819 */ /* 0x000fe20000011402 */
[----:B------:R-:W-:Y:S01]  /*0d90*/  UIMAD UR6, UR6, UR4, URZ ;  /* 0x00000004060672a4 */ /* 0x000fe2000f8e023f */
[----:B------:R-:W-:Y:S01]  /*0da0*/  ISETP.GE.AND P4, PT, R207, c[0x0][0x1d4], PT ;  /* 0x00007500cf007a0c */ /* 0x000fe20003f86270 */
[----:B------:R-:W-:Y:S01]  /*0db0*/  UIMAD.WIDE.U32 UR20, UR8, UR4, URZ ;  /* 0x00000004081472a5 */ /* 0x000fe2000f8e003f */
[C---:B-1----:R-:W-:Y:S01]  /*0dc0*/  LEA.HI R4, R2.reuse, R11, RZ, 0x1 ;  /* 0x0000000b02047211 */ /* 0x042fe200078f08ff */
[----:B------:R-:W-:Y:S01]  /*0dd0*/  UIMAD UR5, UR8, UR5, UR6 ;  /* 0x00000005080572a4 */ /* 0x000fe2000f8e0206 */
[----:B------:R-:W-:-:S02]  /*0de0*/  LOP3.LUT R2, R2, 0xfffffff0, RZ, 0xc0, !PT ;  /* 0xfffffff002027812 */ /* 0x000fc400078ec0ff */
[----:B------:R-:W-:Y:S01]  /*0df0*/  LOP3.LUT R4, R4, 0xfffffffe, RZ, 0xc0, !PT ;  /* 0xfffffffe04047812 */ /* 0x000fe200078ec0ff */
[----:B------:R-:W-:Y:S01]  /*0e00*/  UIADD3 UR5, UR21, UR5, URZ ;  /* 0x0000000515057290 */ /* 0x000fe2000fffe03f */
[----:B------:R-:W-:Y:S01]  /*0e10*/  ISETP.GE.AND P6, PT, R206, c[0x0][0x1d4], PT ;  /* 0x00007500ce007a0c */ /* 0x000fe20003fc6270 */
        /* <DEDUP_REMOVED lines=19> */
[----:B------:R-:W-:-:S02]  /*0f50*/  LEA.HI R7, R7, R2, RZ, 0x3 ;  /* 0x0000000207077211 */ /* 0x000fc400078f18ff */
[----:B------:R-:W-:Y:S01]  /*0f60*/  ISETP.GE.AND P0, PT, R6, 0x21, PT ;  /* 0x000000210600780c */ /* 0x000fe20003f06270 */
[----:B------:R-:W1:Y:S01]  /*0f70*/  SHFL.IDX PT, R21, R13, RZ, 0x181f ;  /* 0x00181fff0d157589 */ /* 0x000e6200000e0000 */
[----:B------:R-:W-:Y:S01]  /*0f80*/  LOP3.LUT R5, R7, 0xfffffff8, RZ, 0xc0, !PT ;  /* 0xfffffff807057812 */ /* 0x000fe200078ec0ff */
[----:B------:R-:W-:Y:S01]  /*0f90*/  @P1 IMAD.SHL.U32 R14, R203, 0x2, RZ ;  /* 0x00000002cb0e1824 */ /* 0x000fe200078e00ff */
[----:B------:R-:W-:Y:S01]  /*0fa0*/  @P1 SHF.R.S32.HI R11, RZ, 0x1f, R206 ;  /* 0x0000001fff0b1819 */ /* 0x000fe200000114ce */
[----:B------:R2:W-:Y:S02]  /*0fb0*/  SHFL.IDX PT, R18, R15, 0x1, 0x181f ;  /* 0x00381f000f127f89 */ /* 0x0005e400000e0000 */
[----:B------:R-:W-:Y:S01]  /*0fc0*/  IMAD.IADD R5, R2, 0x1, -R5 ;  /* 0x0000000102057824 */ /* 0x000fe200078e0a05 */
[----:B------:R-:W-:Y:S01]  /*0fd0*/  @P1 SHF.R.S32.HI R2, RZ, 0x1f, R207 ;  /* 0x0000001fff021819 */ /* 0x000fe200000114cf */
[----:B------:R3:W4:Y:S01]  /*0fe0*/  SHFL.IDX PT, R19, R13, 0x1, 0x181f ;  /* 0x00381f000d137f89 */ /* 0x00072200000e0000 */
[----:B------:R-:W-:-:S03]  /*0ff0*/  @P1 LEA.HI R11, R11, R206, RZ, 0x3 ;  /* 0x000000ce0b0b1211 */ /* 0x000fc600078f18ff */
[----:B------:R-:W-:Y:S01]  /*1000*/  @P0 SHF.R.S32.HI R10, RZ, 0x1f, R207 ;  /* 0x0000001fff0a0819 */ /* 0x000fe200000114cf */
[----:B------:R-:W-:Y:S01]  /*1010*/  @P0 IMAD.SHL.U32 R12, R203, 0x2, RZ ;  /* 0x00000002cb0c0824 */ /* 0x000fe200078e00ff */
[----:B------:R-:W-:Y:S02]  /*1020*/  @P1 LOP3.LUT R11, R11, 0xfffffff8, RZ, 0xc0, !PT ;  /* 0xfffffff80b0b1812 */ /* 0x000fe400078ec0ff */
[----:B------:R-:W-:-:S04]  /*1030*/  @P0 LEA.HI R10, R10, R207, RZ, 0x3 ;  /* 0x000000cf0a0a0211 */ /* 0x000fc800078f18ff */
[----:B------:R-:W-:Y:S01]  /*1040*/  @P0 LOP3.LUT R10, R10, 0xfffffff8, RZ, 0xc0, !PT ;  /* 0xfffffff80a0a0812 */ /* 0x000fe200078ec0ff */
[----:B-1----:R-:W-:Y:S01]  /*1050*/  @P1 IMAD.WIDE R24, R11, 0x2, R20 ;  /* 0x000000020b181825 */ /* 0x002fe200078e0214 */
[----:B--2---:R-:W-:-:S03]  /*1060*/  @P0 SHF.R.S32.HI R15, RZ, 0x1f, R206 ;  /* 0x0000001fff0f0819 */ /* 0x004fc600000114ce */
[----:B------:R-:W-:Y:S01]  /*1070*/  IMAD.SHL.U32 R11, R7, 0x40, RZ ;  /* 0x00000040070b7824 */ /* 0x000fe200078e00ff */
[----:B---3--:R-:W-:Y:S01]  /*1080*/  @P1 LEA.HI R13, R2, R207, RZ, 0x3 ;  /* 0x000000cf020d1211 */ /* 0x008fe200078f18ff */
[--C-:B----4-:R-:W-:Y:S01]  /*1090*/  @P0 IMAD.WIDE R28, R208, 0x2, R18.reuse ;  /* 0x00000002d01c0825 */ /* 0x110fe200078e0212 */
[----:B------:R-:W-:Y:S02]  /*10a0*/  @P0 LEA.HI R2, R15, R206, RZ, 0x3 ;  /* 0x000000ce0f020211 */ /* 0x000fe400078f18ff */
[----:B------:R-:W-:Y:S01]  /*10b0*/  @P1 LOP3.LUT R13, R13, 0xfffffff8, RZ, 0xc0, !PT ;  /* 0xfffffff80d0d1812 */ /* 0x000fe200078ec0ff */
[----:B------:R-:W-:Y:S01]  /*10c0*/  @P0 IMAD.WIDE R26, R10, 0x2, R18 ;  /* 0x000000020a1a0825 */ /* 0x000fe200078e0212 */
[----:B------:R-:W-:Y:S02]  /*10d0*/  @P0 LOP3.LUT R2, R2, 0xfffffff8, RZ, 0xc0, !PT ;  /* 0xfffffff802020812 */ /* 0x000fe400078ec0ff */
[----:B------:R-:W-:Y:S01]  /*10e0*/  SHF.R.S32.HI R10, RZ, 0x5, R16 ;  /* 0x00000005ff0a7819 */ /* 0x000fe20000011410 */
[----:B------:R-:W-:Y:S01]  /*10f0*/  @P1 IMAD.WIDE R22, R13, 0x2, R20 ;  /* 0x000000020d161825 */ /* 0x000fe200078e0214 */
[----:B------:R-:W-:-:S02]  /*1100*/  LOP3.LUT R11, R11, 0xfffffe00, RZ, 0xc0, !PT ;  /* 0xfffffe000b0b7812 */ /* 0x000fc400078ec0ff */
[----:B------:R-:W-:Y:S01]  /*1110*/  SHF.R.S32.HI R209, RZ, 0x1f, R10 ;  /* 0x0000001fffd17819 */ /* 0x000fe2000001140a */
[----:B------:R-:W-:Y:S01]  /*1120*/  @P1 IMAD.WIDE R20, R208, 0x2, R20 ;  /* 0x00000002d0141825 */ /* 0x000fe200078e0214 */
[----:B------:R-:W-:Y:S02]  /*1130*/  LOP3.LUT R16, R16, 0xffffffe0, RZ, 0xc0, !PT ;  /* 0xffffffe010107812 */ /* 0x000fe400078ec0ff */
[----:B------:R-:W-:Y:S01]  /*1140*/  LEA.HI R209, R209, R10, RZ, 0x3 ;  /* 0x0000000ad1d17211 */ /* 0x000fe200078f18ff */
[----:B------:R-:W-:Y:S01]  /*1150*/  @P0 IMAD.WIDE R18, R2, 0x2, R18 ;  /* 0x0000000202120825 */ /* 0x000fe200078e0212 */
[----:B------:R1:W-:Y:S02]  /*1160*/  @P1 LDGSTS.E.BYPASS.LTC128B.128 [R14+0x6100], [R20.64], !P5 ;  /* 0x06100000140e1fae */ /* 0x0003e4000e901d4c */
[----:B------:R-:W-:Y:S01]  /*1170*/  LOP3.LUT R209, R209, 0xfffffff8, RZ, 0xc0, !PT ;  /* 0xfffffff8d1d17812 */ /* 0x000fe200078ec0ff */
[----:B------:R-:W-:Y:S01]  /*1180*/  IMAD.MOV.U32 R13, RZ, RZ, 0x10 ;  /* 0x00000010ff0d7424 */ /* 0x000fe200078e00ff */
[----:B------:R1:W-:Y:S01]  /*1190*/  @P1 LDGSTS.E.BYPASS.LTC128B.128 [R14+0x8100], [R22.64], !P4 ;  /* 0x08100000160e1fae */ /* 0x0003e2000e101d4c */
[----:B------:R-:W-:-:S02]  /*11a0*/  IMAD.MOV.U32 R2, RZ, RZ, 0x20 ;  /* 0x00000020ff027424 */ /* 0x000fc400078e00ff */
[----:B------:R-:W-:Y:S01]  /*11b0*/  IMAD.IADD R3, R3, 0x1, -R16 ;  /* 0x0000000103037824 */ /* 0x000fe200078e0a10 */
[----:B------:R2:W-:Y:S01]  /*11c0*/  @P1 LDGSTS.E.BYPASS.LTC128B.128 [R14+0xa100], [R24.64], !P6 ;  /* 0x0a100000180e1fae */ /* 0x0005e2000f101d4c */
[C---:B------:R-:W-:Y:S01]  /*11d0*/  R2P PR, R5.reuse, 0x6 ;  /* 0x0000000605007804 */ /* 0x040fe20000000000 */
[----:B------:R-:W-:Y:S02]  /*11e0*/  IMAD.SHL.U32 R5, R5, 0x40, RZ ;  /* 0x0000004005057824 */ /* 0x000fe400078e00ff */
[----:B------:R3:W-:Y:S01]  /*11f0*/  @P0 LDGSTS.E.BYPASS.LTC128B.128 [R12+0x7100], [R28.64], !P5 ;  /* 0x071000001c0c0fae */ /* 0x0007e2000e901d4c */
[----:B------:R-:W-:Y:S01]  /*1200*/  IMAD.IADD R209, R10, 0x1, -R209 ;  /* 0x000000010ad17824 */ /* 0x000fe200078e0ad1 */
[----:B------:R-:W-:Y:S02]  /*1210*/  SEL R7, R13, 0xfffffff0, !P1 ;  /* 0xfffffff00d077807 */ /* 0x000fe40004800000 */
[----:B------:R3:W-:Y:S01]  /*1220*/  @P0 LDGSTS.E.BYPASS.LTC128B.128 [R12+0x9100], [R26.64], !P4 ;  /* 0x091000001a0c0fae */ /* 0x0007e2000e101d4c */
[----:B------:R-:W-:-:S03]  /*1230*/  LOP3.LUT R5, R5, 0x1c0, RZ, 0xc0, !PT ;  /* 0x000001c005057812 */ /* 0x000fc600078ec0ff */
[----:B------:R3:W-:Y:S01]  /*1240*/  @P0 LDGSTS.E.BYPASS.LTC128B.128 [R12+0xb100], [R18.64], !P6 ;  /* 0x0b100000120c0fae */ /* 0x0007e2000f101d4c */
[----:B------:R-:W-:Y:S02]  /*1250*/  LOP3.LUT R4, R5, 0x8, R4, 0xf8, !PT ;  /* 0x0000000805047812 */ /* 0x000fe400078ef804 */
[----:B------:R-:W-:Y:S01]  /*1260*/  SHF.R.U32.HI R13, RZ, 0x3, R5 ;  /* 0x00000003ff0d7819 */ /* 0x000fe20000011605 */
[----:B------:R-:W0:Y:S01]  /*1270*/  LDGDEPBAR ;  /* 0x00000000000079af */ /* 0x000e220000000000 */
[----:B------:R-:W-:Y:S02]  /*1280*/  SEL R5, R2, 0xffffffe0, !P2 ;  /* 0xffffffe002057807 */ /* 0x000fe40005000000 */
[----:B------:R-:W-:Y:S01]  /*1290*/  LOP3.LUT R4, R4, R13, RZ, 0x3c, !PT ;  /* 0x0000000d04047212 */ /* 0x000fe200078e3cff */
[----:B------:R-:W-:Y:S01]  /*12a0*/  IMAD R13, R10, 0x400, R11 ;  /* 0x000004000a0d7824 */ /* 0x000fe200078e020b */
[----:B------:R-:W-:Y:S02]  /*12b0*/  R2P PR, R0, 0x6 ;  /* 0x0000000600007804 */ /* 0x000fe40000000000 */
[----:B------:R-:W-:Y:S01]  /*12c0*/  PLOP3.LUT P0, PT, PT, PT, UP0, 0x80, 0x0 ;  /* 0x000000000000781c */ /* 0x000fe20003f0f008 */
[----:B------:R-:W-:Y:S01]  /*12d0*/  IMAD.IADD R0, R4, 0x1, R13 ;  /* 0x0000000104007824 */ /* 0x000fe200078e020d */
[----:B------:R-:W-:-:S02]  /*12e0*/  ISETP.GT.AND P3, PT, R205, 0x3f, PT ;  /* 0x0000003fcd00780c */ /* 0x000fc40003f64270 */
[----:B------:R-:W-:Y:S01]  /*12f0*/  SEL R2, R2, 0xffffffe0, !P2 ;  /* 0xffffffe002027807 */ /* 0x000fe20005000000 */
[C---:B------:R-:W-:Y:S01]  /*1300*/  IMAD.SHL.U32 R76, R0.reuse, 0x2, RZ ;  /* 0x00000002004c7824 */ /* 0x040fe200078e00ff */
[----:B------:R-:W-:Y:S02]  /*1310*/  LEA R198, R0, 0xc100, 0x1 ;  /* 0x0000c10000c67811 */ /* 0x000fe400078e08ff */
[----:B------:R-:W-:Y:S02]  /*1320*/  LOP3.LUT R0, R4, R11, RZ, 0xfc, !PT ;  /* 0x0000000b04007212 */ /* 0x000fe400078efcff */
[----:B------:R-:W-:Y:S01]  /*1330*/  SEL R4, RZ, 0x10, P6 ;  /* 0x00000010ff047807 */ /* 0x000fe20003000000 */
[----:B------:R-:W-:Y:S01]  /*1340*/  IMAD R196, R7, 0x2, R198 ;  /* 0x0000000207c47824 */ /* 0x000fe200078e02c6 */
[----:B---3--:R-:W-:Y:S01]  /*1350*/  IADD3 R12, R197, 0x6100, RZ ;  /* 0x00006100c50c7810 */ /* 0x008fe20007ffe0ff */
[----:B------:R-:W-:-:S04]  /*1360*/  DEPBAR.LE SB0, 0x1 ;  /* 0x000080400000791a */ /* 0x000fc80000000000 */
[----:B------:R-:W-:-:S04]  /*1370*/  DEPBAR.LE SB0, 0x0 ;  /* 0x000080000000791a */ /* 0x000fc80000000000 */
[----:B------:R-:W-:Y:S01]  /*1380*/  BAR.SYNC.DEFER_BLOCKING 0x0 ;  /* 0x0000000000007b1d */ /* 0x000fe20000010000 */
[----:B------:R-:W-:-:S04]  /*1390*/  @P1 IADD3 R195, R12, -0x20, RZ ;  /* 0xffffffe00cc31810 */ /* 0x000fc80007ffe0ff */
[C---:B------:R-:W-:Y:S02]  /*13a0*/  IADD3 R187, R195.reuse, 0x800, RZ ;  /* 0x00000800c3bb7810 */ /* 0x040fe40007ffe0ff */
[C---:B------:R-:W-:Y:S02]  /*13b0*/  IADD3 R186, R195.reuse, 0x1000, RZ ;  /* 0x00001000c3ba7810 */ /* 0x040fe40007ffe0ff */
[----:B------:R-:W-:Y:S01]  /*13c0*/  IADD3 R185, R195, 0x1800, RZ ;  /* 0x00001800c3b97810 */ /* 0x000fe20007ffe0ff */
[----:B------:R-:W3:Y:S04]  /*13d0*/  LDSM.16.M88.4 R76, [R76+0xc100] ;  /* 0x00c100004c4c783b */ /* 0x000ee80000000200 */
[----:B------:R4:W3:Y:S04]  /*13e0*/  LDSM.16.M88.4 R28, [R197+0x6100] ;  /* 0x00610000c51c783b */ /* 0x0008e80000000200 */
[----:B-1----:R4:W1:Y:S04]  /*13f0*/  LDSM.16.M88.4 R20, [R197+0x6900] ;  /* 0x00690000c514783b */ /* 0x0028680000000200 */
[----:B--2---:R4:W2:Y:S04]  /*1400*/  LDSM.16.M88.4 R12, [R197+0x7100] ;  /* 0x00710000c50c783b */ /* 0x0048a80000000200 */
        /* <DEDUP_REMOVED lines=60> */
.L_x_1697:
[C---:B---34-:R-:W-:Y:S01]  /*17d0*/  HMMA.16816.F32.BF16 R32, R76.reuse, R28, RZ ;  /* 0x0000001c4c20723c */ /* 0x058fe200000418ff */
[C---:B------:R-:W-:Y:S01]  /*17e0*/  IMAD R194, R5.reuse, 0x2, R198 ;  /* 0x0000000205c27824 */ /* 0x040fe200078e02c6 */
[----:B------:R-:W0:Y:S01]  /*17f0*/  LDGDEPBAR ;  /* 0x00000000000079af */ /* 0x000e220000000000 */
[C---:B------:R-:W-:Y:S01]  /*1800*/  IMAD R191, R2.reuse, 0x2, R197 ;  /* 0x0000000202bf7824 */ /* 0x040fe200078e02c5 */
[----:B------:R-:W-:Y:S01]  /*1810*/  UISETP.GE.AND UP0, UPT, UR9, 0x41, UPT ;  /* 0x000000410900788c */ /* 0x000fe2000bf06270 */
[----:B------:R-:W-:Y:S01]  /*1820*/  IMAD R193, R5, 0x2, R196 ;  /* 0x0000000205c17824 */ /* 0x000fe200078e02c4 */
[----:B------:R-:W-:Y:S01]  /*1830*/  LDSM.16.M88.4 R52, [R194] ;  /* 0x00000000c234783b */ /* 0x000fe20000000200 */
[----:B------:R-:W-:Y:S01]  /*1840*/  IMAD R184, R2, 0x2, R195 ;  /* 0x0000000202b87824 */ /* 0x000fe200078e02c3 */
[----:B------:R-:W-:Y:S01]  /*1850*/  HMMA.16816.F32.BF16 R28, R76, R30, RZ ;  /* 0x0000001e4c1c723c */ /* 0x000fe200000418ff */
[----:B------:R-:W-:Y:S01]  /*1860*/  IADD3 R183, R195, 0x2000, RZ ;  /* 0x00002000c3b77810 */ /* 0x000fe20007ffe0ff */
[----:B------:R-:W3:Y:S01]  /*1870*/  LDSM.16.M88.4 R48, [R191+0x6100] ;  /* 0x00610000bf30783b */ /* 0x000ee20000000200 */
[----:B------:R-:W-:-:S02]  /*1880*/  PLOP3.LUT P0, PT, PT, PT, UP0, 0x40, 0x0 ;  /* 0x000000000000781c */ /* 0x000fc40003f0e808 */
[C---:B------:R-:W-:Y:S01]  /*1890*/  IADD3 R182, R195.reuse, 0x2800, RZ ;  /* 0x00002800c3b67810 */ /* 0x040fe20007ffe0ff */
[----:B------:R-:W4:Y:S01]  /*18a0*/  LDSM.16.M88.4 R44, [R191+0x6900] ;  /* 0x00690000bf2c783b */ /* 0x000f220000000200 */
[C---:B------:R-:W-:Y:S01]  /*18b0*/  IADD3 R181, R195.reuse, 0x3000, RZ ;  /* 0x00003000c3b57810 */ /* 0x040fe20007ffe0ff */
[C---:B-1----:R-:W-:Y:S01]  /*18c0*/  HMMA.16816.F32.BF16 R24, R76.reuse, R20, RZ ;  /* 0x000000144c18723c */ /* 0x042fe200000418ff */
[C---:B------:R-:W-:Y:S01]  /*18d0*/  IADD3 R180, R195.reuse, 0x3800, RZ ;  /* 0x00003800c3b47810 */ /* 0x040fe20007ffe0ff */
[----:B------:R-:W-:Y:S01]  /*18e0*/  LDSM.16.M88.4 R72, [R193] ;  /* 0x00000000c148783b */ /* 0x000fe20000000200 */
[C---:B------:R-:W-:Y:S02]  /*18f0*/  IADD3 R179, R195.reuse, 0x4000, RZ ;  /* 0x00004000c3b37810 */ /* 0x040fe40007ffe0ff */
[C---:B------:R-:W-:Y:S02]  /*1900*/  IADD3 R178, R195.reuse, 0x4800, RZ ;  /* 0x00004800c3b27810 */ /* 0x040fe40007ffe0ff */
[C---:B------:R-:W-:Y:S01]  /*1910*/  IADD3 R177, R195.reuse, 0x5000, RZ ;  /* 0x00005000c3b17810 */ /* 0x040fe20007ffe0ff */
[----:B--2---:R-:W-:Y:S01]  /*1920*/  HMMA.16816.F32.BF16 R16, R76, R12, RZ ;  /* 0x0000000c4c10723c */ /* 0x004fe200000418ff */
[----:B------:R-:W-:-:S07]  /*1930*/  IADD3 R176, R195, 0x5800, RZ ;  /* 0x00005800c3b07810 */ /* 0x000fce0007ffe0ff */
[C---:B------:R-:W-:Y:S08]  /*1940*/  HMMA.16816.F32.BF16 R20, R76.reuse, R22, RZ ;  /* 0x000000164c14723c */ /* 0x040ff000000418ff */
[C---:B------:R-:W-:Y:S08]  /*1950*/  HMMA.16816.F32.BF16 R12, R76.reuse, R14, RZ ;  /* 0x0000000e4c0c723c */ /* 0x040ff000000418ff */
[C---:B------:R-:W-:Y:S08]  /*1960*/  HMMA.16816.F32.BF16 R8, R76.reuse, R40, RZ ;  /* 0x000000284c08723c */ /* 0x040ff000000418ff */
[----:B------:R-:W-:Y:S01]  /*1970*/  HMMA.16816.F32.BF16 R76, R76, R42, RZ ;  /* 0x0000002a4c4c723c */ /* 0x000fe200000418ff */
[----:B------:R-:W1:Y:S07]  /*1980*/  LDSM.16.M88.4 R40, [R191+0x7100] ;  /* 0x00710000bf28783b */ /* 0x000e6e0000000200 */
[C---:B------:R-:W-:Y:S08]  /*1990*/  HMMA.16816.F32.BF16 R32, R56.reuse, R36, R32 ;  /* 0x000000243820723c */ /* 0x040ff00000041820 */
[C---:B------:R-:W-:Y:S01]  /*19a0*/  HMMA.16816.F32.BF16 R28, R56.reuse, R38, R28 ;  /* 0x00000026381c723c */ /* 0x040fe2000004181c */
[----:B------:R-:W2:Y:S07]  /*19b0*/  LDSM.16.M88.4 R36, [R191+0x7900] ;  /* 0x00790000bf24783b */ /* 0x000eae0000000200 */
[C---:B------:R-:W-:Y:S08]  /*19c0*/  HMMA.16816.F32.BF16 R24, R56.reuse, R68, R24 ;  /* 0x000000443818723c */ /* 0x040ff00000041818 */
[C---:B------:R-:W-:Y:S01]  /*19d0*/  HMMA.16816.F32.BF16 R20, R56.reuse, R70, R20 ;  /* 0x000000463814723c */ /* 0x040fe20000041814 */
[----:B------:R-:W5:Y:S07]  /*19e0*/  LDSM.16.M88.4 R68, [R184] ;  /* 0x00000000b844783b */ /* 0x000f6e0000000200 */
[C---:B------:R-:W-:Y:S08]  /*19f0*/  HMMA.16816.F32.BF16 R16, R56.reuse, R64, R16 ;  /* 0x000000403810723c */ /* 0x040ff00000041810 */
[C---:B------:R-:W-:Y:S01]  /*1a00*/  HMMA.16816.F32.BF16 R12, R56.reuse, R66, R12 ;  /* 0x00000042380c723c */ /* 0x040fe2000004180c */
[----:B------:R-:W1:Y:S07]  /*1a10*/  LDSM.16.M88.4 R64, [R184+0x800] ;  /* 0x00080000b840783b */ /* 0x000e6e0000000200 */
[C---:B------:R-:W-:Y:S08]  /*1a20*/  HMMA.16816.F32.BF16 R8, R56.reuse, R60, R8 ;  /* 0x0000003c3808723c */ /* 0x040ff00000041808 */
[----:B------:R-:W-:Y:S01]  /*1a30*/  HMMA.16816.F32.BF16 R76, R56, R62, R76 ;  /* 0x0000003e384c723c */ /* 0x000fe2000004184c */
[----:B------:R-:W2:Y:S04]  /*1a40*/  LDSM.16.M88.4 R60, [R184+0x1000] ;  /* 0x00100000b83c783b */ /* 0x000ea80000000200 */
[----:B------:R-:W2:Y:S03]  /*1a50*/  LDSM.16.M88.4 R56, [R184+0x1800] ;  /* 0x00180000b838783b */ /* 0x000ea60000000200 */
[C---:B---3--:R-:W-:Y:S08]  /*1a60*/  HMMA.16816.F32.BF16 R32, R52.reuse, R48, R32 ;  /* 0x000000303420723c */ /* 0x048ff00000041820 */
[C---:B------:R-:W-:Y:S01]  /*1a70*/  HMMA.16816.F32.BF16 R28, R52.reuse, R50, R28 ;  /* 0x00000032341c723c */ /* 0x040fe2000004181c */
[----:B------:R-:W-:Y:S07]  /*1a80*/  LDSM.16.M88.4 R48, [R197+0x8100] ;  /* 0x00810000c530783b */ /* 0x000fee0000000200 */
[C---:B----4-:R-:W-:Y:S08]  /*1a90*/  HMMA.16816.F32.BF16 R24, R52.reuse, R44, R24 ;  /* 0x0000002c3418723c */ /* 0x050ff00000041818 */
[C---:B------:R-:W-:Y:S01]  /*1aa0*/  HMMA.16816.F32.BF16 R20, R52.reuse, R46, R20 ;  /* 0x0000002e3414723c */ /* 0x040fe20000041814 */
[----:B------:R-:W-:Y:S07]  /*1ab0*/  LDSM.16.M88.4 R44, [R197+0x8900] ;  /* 0x00890000c52c783b */ /* 0x000fee0000000200 */
[C---:B-1----:R-:W-:Y:S08]  /*1ac0*/  HMMA.16816.F32.BF16 R16, R52.reuse, R40, R16 ;  /* 0x000000283410723c */ /* 0x042ff00000041810 */
[C---:B------:R-:W-:Y:S01]  /*1ad0*/  HMMA.16816.F32.BF16 R12, R52.reuse, R42, R12 ;  /* 0x0000002a340c723c */ /* 0x040fe2000004180c */
[----:B------:R-:W-:Y:S07]  /*1ae0*/  LDSM.16.M88.4 R40, [R197+0x9100] ;  /* 0x00910000c528783b */ /* 0x000fee0000000200 */
[C---:B--2---:R-:W-:Y:S08]  /*1af0*/  HMMA.16816.F32.BF16 R8, R52.reuse, R36, R8 ;  /* 0x000000243408723c */ /* 0x044ff00000041808 */
[----:B------:R-:W-:Y:S01]  /*1b00*/  HMMA.16816.F32.BF16 R76, R52, R38, R76 ;  /* 0x00000026344c723c */ /* 0x000fe2000004184c */
[----:B------:R-:W1:Y:S04]  /*1b10*/  LDSM.16.M88.4 R52, [R198+0x4000] ;  /* 0x00400000c634783b */ /* 0x000e680000000200 */
[----:B------:R-:W2:Y:S03]  /*1b20*/  LDSM.16.M88.4 R36, [R197+0x9900] ;  /* 0x00990000c524783b */ /* 0x000ea60000000200 */
[C---:B-----5:R-:W-:Y:S08]  /*1b30*/  HMMA.16816.F32.BF16 R32, R72.reuse, R68, R32 ;  /* 0x000000444820723c */ /* 0x060ff00000041820 */
        /* <DEDUP_REMOVED lines=10> */
[----:B------:R-:W3:Y:S04]  /*1be0*/  LDSM.16.M88.4 R72, [R196+0x4000] ;  /* 0x00400000c448783b */ /* 0x000ee80000000200 */
[----:B------:R-:W4:Y:S03]  /*1bf0*/  LDSM.16.M88.4 R56, [R195+0x3800] ;  /* 0x00380000c338783b */ /* 0x000f260000000200 */
        /* <DEDUP_REMOVED lines=77> */
[----:B------:R-:W4:Y:S01]  /*20d0*/  LDSM.16.M88.4 R56, [R184+0x5800] ;  /* 0x00580000b838783b */ /* 0x000f220000000200 */
[----:B------:R-:W-:-:S04]  /*20e0*/  DEPBAR.LE SB0, 0x0 ;  /* 0x000080000000791a */ /* 0x000fc80000000000 */
[C---:B-1----:R-:W-:Y:S08]  /*20f0*/  HMMA.16816.F32.BF16 R32, R52.reuse, R48, R32 ;  /* 0x000000303420723c */ /* 0x042ff00000041820 */
[C---:B------:R-:W-:Y:S08]  /*2100*/  HMMA.16816.F32.BF16 R28, R52.reuse, R50, R28 ;  /* 0x00000032341c723c */ /* 0x040ff0000004181c */
[C---:B------:R-:W-:Y:S08]  /*2110*/  HMMA.16816.F32.BF16 R24, R52.reuse, R44, R24 ;  /* 0x0000002c3418723c */ /* 0x040ff00000041818 */
[C---:B------:R-:W-:Y:S08]  /*2120*/  HMMA.16816.F32.BF16 R20, R52.reuse, R46, R20 ;  /* 0x0000002e3414723c */ /* 0x040ff00000041814 */
[C---:B------:R-:W-:Y:S08]  /*2130*/  HMMA.16816.F32.BF16 R16, R52.reuse, R40, R16 ;  /* 0x000000283410723c */ /* 0x040ff00000041810 */
[C---:B------:R-:W-:Y:S08]  /*2140*/  HMMA.16816.F32.BF16 R12, R52.reuse, R42, R12 ;  /* 0x0000002a340c723c */ /* 0x040ff0000004180c */
[C---:B--2---:R-:W-:Y:S08]  /*2150*/  HMMA.16816.F32.BF16 R8, R52.reuse, R36, R8 ;  /* 0x000000243408723c */ /* 0x044ff00000041808 */
[----:B------:R-:W-:Y:S08]  /*2160*/  HMMA.16816.F32.BF16 R76, R52, R38, R76 ;  /* 0x00000026344c723c */ /* 0x000ff0000004184c */
[C---:B---3--:R-:W-:Y:S08]  /*2170*/  HMMA.16816.F32.BF16 R32, R72.reuse, R68, R32 ;  /* 0x000000444820723c */ /* 0x048ff00000041820 */
[C---:B------:R-:W-:Y:S08]  /*2180*/  HMMA.16816.F32.BF16 R28, R72.reuse, R70, R28 ;  /* 0x00000046481c723c */ /* 0x040ff0000004181c */
[C---:B------:R-:W-:Y:S08]  /*2190*/  HMMA.16816.F32.BF16 R24, R72.reuse, R64, R24 ;  /* 0x000000404818723c */ /* 0x040ff00000041818 */
[C---:B------:R-:W-:Y:S08]  /*21a0*/  HMMA.16816.F32.BF16 R20, R72.reuse, R66, R20 ;  /* 0x000000424814723c */ /* 0x040ff00000041814 */
[C---:B------:R-:W-:Y:S08]  /*21b0*/  HMMA.16816.F32.BF16 R16, R72.reuse, R60, R16 ;  /* 0x0000003c4810723c */ /* 0x040ff00000041810 */
[C---:B------:R-:W-:Y:S08]  /*21c0*/  HMMA.16816.F32.BF16 R12, R72.reuse, R62, R12 ;  /* 0x0000003e480c723c */ /* 0x040ff0000004180c */
[C---:B----4-:R-:W-:Y:S08]  /*21d0*/  HMMA.16816.F32.BF16 R8, R72.reuse, R56, R8 ;  /* 0x000000384808723c */ /* 0x050ff00000041808 */
[----:B------:R-:W-:Y:S01]  /*21e0*/  HMMA.16816.F32.BF16 R76, R72, R58, R76 ;  /* 0x0000003a484c723c */ /* 0x000fe2000004184c */
[----:B------:R-:W-:Y:S06]  /*21f0*/  BAR.SYNC.DEFER_BLOCKING 0x0 ;  /* 0x0000000000007b1d */ /* 0x000fec0000010000 */
        /* <DEDUP_REMOVED lines=17> */
[----:B------:R-:W-:Y:S02]  /*2310*/  SHF.R.S32.HI R43, RZ, 0x1f, R206 ;  /* 0x0000001fff2b7819 */ /* 0x000fe400000114ce */
        /* <DEDUP_REMOVED lines=16> */
[----:B------:R-:W-:Y:S02]  /*2420*/  SEL R39, RZ, 0x10, P4 ;  /* 0x00000010ff277807 */ /* 0x000fe40002000000 */
        /* <DEDUP_REMOVED lines=8> */
[----:B------:R1:W2:Y:S01]  /*24b0*/  SHFL.IDX PT, R37, R6, 0x1, 0x181f ;  /* 0x00381f0006257f89 */ /* 0x0002a200000e0000 */
[----:B------:R-:W-:Y:S02]  /*24c0*/  LOP3.LUT R36, R36, 0xf, RZ, 0xc0, !PT ;  /* 0x0000000f24247812 */ /* 0x000fe400078ec0ff */
[----:B------:R-:W-:Y:S01]  /*24d0*/  ISETP.NE.U32.AND P2, PT, R40, RZ, PT ;  /* 0x000000ff2800720c */ /* 0x000fe20003f45070 */
[----:B------:R-:W3:Y:S01]  /*24e0*/  SHFL.IDX PT, R38, R42, 0x1, 0x181f ;  /* 0x00381f002a267f89 */ /* 0x000ee200000e0000 */
[----:B------:R-:W-:-:S03]  /*24f0*/  IMAD.WIDE R50, R2, 0x2, RZ ;  /* 0x0000000202327825 */ /* 0x000fc600078e02ff */
[----:B------:R-:W4:Y:S01]  /*2500*/  SHFL.IDX PT, R42, R42, RZ, 0x181f ;  /* 0x00181fff2a2a7589 */ /* 0x000f2200000e0000 */
[----:B-1----:R-:W-:Y:S02]  /*2510*/  IADD3 R6, -R4, 0x10, RZ ;  /* 0x0000001004067810 */ /* 0x002fe40007ffe1ff */
[-C--:B--2---:R-:W-:Y:S02]  /*2520*/  IADD3 R48, P1, P0, R48, R37.reuse, R46 ;  /* 0x0000002530307210 */ /* 0x084fe4000783e02e */
[----:B------:R-:W-:Y:S02]  /*2530*/  LOP3.LUT R6, R6, 0xf, RZ, 0xc0, !PT ;  /* 0x0000000f06067812 */ /* 0x000fe400078ec0ff */
[----:B---3--:R-:W-:Y:S02]  /*2540*/  IADD3.X R49, RZ, R38, R47, P1, P0 ;  /* 0x00000026ff317210 */ /* 0x008fe40000fe042f */
[----:B------:R-:W-:-:S04]  /*2550*/  IADD3 R52, P1, P0, R36, R37, R44 ;  /* 0x0000002524347210 */ /* 0x000fc8000783e02c */
[----:B------:R-:W-:Y:S02]  /*2560*/  IADD3.X R53, RZ, R38, R45, P1, P0 ;  /* 0x00000026ff357210 */ /* 0x000fe40000fe042d */
[----:B------:R-:W-:-:S04]  /*2570*/  IADD3 R36, P1, P0, R6, R37, R50 ;  /* 0x0000002506247210 */ /* 0x000fc8000783e032 */
[----:B------:R-:W-:Y:S02]  /*2580*/  IADD3.X R37, RZ, R38, R51, P1, P0 ;  /* 0x00000026ff257210 */ /* 0x000fe40000fe0433 */
[-C--:B------:R-:W-:Y:S02]  /*2590*/  IADD3 R44, P0, R44, R41.reuse, RZ ;  /* 0x000000292c2c7210 */ /* 0x080fe40007f1e0ff */
[----:B------:R-:W-:-:S03]  /*25a0*/  IADD3 R46, P1, R46, R41, RZ ;  /* 0x000000292e2e7210 */ /* 0x000fc60007f3e0ff */
[--C-:B----4-:R-:W-:Y:S01]  /*25b0*/  IMAD.X R45, R45, 0x1, R42.reuse, P0 ;  /* 0x000000012d2d7824 */ /* 0x110fe200000e062a */
[----:B------:R-:W-:Y:S01]  /*25c0*/  IADD3 R50, P0, R50, R41, RZ ;  /* 0x0000002932327210 */ /* 0x000fe20007f1e0ff */
[--C-:B------:R-:W-:Y:S01]  /*25d0*/  IMAD.X R47, R47, 0x1, R42.reuse, P1 ;  /* 0x000000012f2f7824 */ /* 0x100fe200008e062a */
[----:B------:R-:W-:Y:S01]  /*25e0*/  ISETP.NE.U32.AND P1, PT, R39, RZ, PT ;  /* 0x000000ff2700720c */ /* 0x000fe20003f25070 */
[----:B------:R-:W-:Y:S02]  /*25f0*/  IMAD.SHL.U32 R41, R203, 0x2, RZ ;  /* 0x00000002cb297824 */ /* 0x000fe400078e00ff */
[----:B------:R-:W-:Y:S01]  /*2600*/  IMAD.X R51, R51, 0x1, R42, P0 ;  /* 0x0000000133337824 */ /* 0x000fe200000e062a */
[----:B------:R-:W-:Y:S02]  /*2610*/  ISETP.NE.U32.AND P0, PT, R4, RZ, PT ;  /* 0x000000ff0400720c */ /* 0x000fe40003f05070 */
[----:B------:R1:W-:Y:S04]  /*2620*/  LDGSTS.E.BYPASS.LTC128B.128 [R41+0x6100], [R46.64], !P5 ;  /* 0x061000002e297fae */ /* 0x0003e8000e901d4c */
[----:B------:R1:W-:Y:S04]  /*2630*/  LDGSTS.E.BYPASS.LTC128B.128 [R41+0x8100], [R44.64], !P4 ;  /* 0x081000002c297fae */ /* 0x0003e8000e101d4c */
[----:B------:R1:W-:Y:S04]  /*2640*/  LDGSTS.E.BYPASS.LTC128B.128 [R41+0xa100], [R50.64], !P6 ;  /* 0x0a10000032297fae */ /* 0x0003e8000f101d4c */
[----:B------:R1:W-:Y:S04]  /*2650*/  LDGSTS.E.BYPASS.LTC128B.128.ZFILL [R41+0x7100], [R48.64], P2 ;  /* 0x0710000030297fae */ /* 0x0003e80009141d4c */
[----:B------:R1:W-:Y:S04]  /*2660*/  LDGSTS.E.BYPASS.LTC128B.128.ZFILL [R41+0x9100], [R52.64], P1 ;  /* 0x0910000034297fae */ /* 0x0003e80008941d4c */
[----:B------:R1:W-:Y:S02]  /*2670*/  LDGSTS.E.BYPASS.LTC128B.128.ZFILL [R41+0xb100], [R36.64], P0 ;  /* 0x0b10000024297fae */ /* 0x0003e40008141d4c */
.L_x_1698:
[----:B------:R-:W-:Y:S01]  /*2680*/  SHF.R.S32.HI R210, RZ, 0x1f, R3 ;  /* 0x0000001fffd27819 */ /* 0x000fe20000011403 */
        /* <DEDUP_REMOVED lines=9> */
[----:B------:R-:W-:Y:S01]  /*2720*/  LDSM.16.MT88.4 R84, [R189+0x2100] ;  /* 0x00210000bd54783b */ /* 0x000fe20000004200 */
[----:B------:R-:W-:Y:S02]  /*2730*/  IMAD R188, R5, 0x2, R190 ;  /* 0x0000000205bc7824 */ /* 0x000fe400078e02be */
[----:B------:R-:W-:Y:S01]  /*2740*/  IMAD R2, R3, -0x2, R2 ;  /* 0xfffffffe03027824 */ /* 0x000fe200078e0202 */
[----:B-1----:R-:W-:Y:S04]  /*2750*/  LDSM.16.MT88.4 R52, [R189+0x100] ;  /* 0x00010000bd34783b */ /* 0x002fe80000004200 */
[C---:B------:R-:W-:Y:S01]  /*2760*/  ISETP.GT.AND P0, PT, R2.reuse, RZ, PT ;  /* 0x000000ff0200720c */ /* 0x040fe20003f04270 */
[----:B------:R-:W-:Y:S01]  /*2770*/  LDSM.16.MT88.4 R60, [R188+0x100] ;  /* 0x00010000bc3c783b */ /* 0x000fe20000004200 */
[----:B------:R-:W-:-:S02]  /*2780*/  ISETP.GT.AND P1, PT, R2, 0x1, PT ;  /* 0x000000010200780c */ /* 0x000fc40003f24270 */
[----:B------:R-:W-:Y:S01]  /*2790*/  FSEL R34, R34, -INF , P0 ;  /* 0xff80000022227808 */ /* 0x000fe20000000000 */
[----:B------:R-:W-:Y:S01]  /*27a0*/  LDSM.16.MT88.4 R92, [R188+0x2100] ;  /* 0x00210000bc5c783b */ /* 0x000fe20000004200 */
[----:B------:R-:W-:Y:S02]  /*27b0*/  FSEL R32, R32, -INF , P0 ;  /* 0xff80000020207808 */ /* 0x000fe40000000000 */
[C---:B------:R-:W-:Y:S01]  /*27c0*/  ISETP.GT.AND P0, PT, R2.reuse, 0x8, PT ;  /* 0x000000080200780c */ /* 0x040fe20003f04270 */
        /* <DEDUP_REMOVED lines=20> */
[C---:B------:R-:W-:Y:S02]  /*2910*/  ISETP.GT.AND P0, PT, R2.reuse, 0x18, PT ;  /* 0x000000180200780c */ /* 0x040fe40003f04270 */
[----:B------:R-:W-:Y:S02]  /*2920*/  FSEL R35, R25, -INF , P1 ;  /* 0xff80000019237808 */ /* 0x000fe40000800000 */
[----:B------:R-:W-:Y:S02]  /*2930*/  FMNMX.FTZ R4, R89, R4, !PT ;  /* 0x0000000459047209 */ /* 0x000fe40007810000 */
[----:B------:R-:W-:Y:S02]  /*2940*/  FMNMX.FTZ R6, R41, R6, !PT ;  /* 0x0000000629067209 */ /* 0x000fe40007810000 */
[----:B------:R-:W-:-:S02]  /*2950*/  ISETP.GT.AND P2, PT, R2, 0x19, PT ;  /* 0x000000190200780c */ /* 0x000fc40003f44270 */
[----:B------:R-:W-:Y:S02]  /*2960*/  FSEL R33, R20, -INF , P0 ;  /* 0xff80000014217808 */ /* 0x000fe40000000000 */
[----:B------:R-:W-:Y:S02]  /*2970*/  FMNMX.FTZ R4, R35, R4, !PT ;  /* 0x0000000423047209 */ /* 0x000fe40007810000 */
[----:B------:R-:W-:Y:S02]  /*2980*/  FSEL R29, R27, -INF , P1 ;  /* 0xff8000001b1d7808 */ /* 0x000fe40000800000 */
[----:B------:R-:W-:Y:S02]  /*2990*/  FMNMX.FTZ R6, R31, R6, !PT ;  /* 0x000000061f067209 */ /* 0x000fe40007810000 */
[----:B------:R-:W-:Y:S02]  /*29a0*/  FSEL R27, R22, -INF , P0 ;  /* 0xff800000161b7808 */ /* 0x000fe40000000000 */
[----:B------:R-:W-:-:S02]  /*29b0*/  ISETP.GT.AND P1, PT, R2, 0x20, PT ;  /* 0x000000200200780c */ /* 0x000fc40003f24270 */
[----:B------:R-:W-:Y:S02]  /*29c0*/  FSEL R21, R21, -INF , P2 ;  /* 0xff80000015157808 */ /* 0x000fe40001000000 */
[----:B------:R-:W-:Y:S02]  /*29d0*/  FMNMX.FTZ R4, R33, R4, !PT ;  /* 0x0000000421047209 */ /* 0x000fe40007810000 */
[----:B------:R-:W-:Y:S02]  /*29e0*/  ISETP.GT.AND P0, PT, R2, 0x21, PT ;  /* 0x000000210200780c */ /* 0x000fe40003f04270 */
[----:B------:R-:W-:Y:S02]  /*29f0*/  FMNMX.FTZ R6, R29, R6, !PT ;  /* 0x000000061d067209 */ /* 0x000fe40007810000 */
[----:B------:R-:W-:Y:S02]  /*2a00*/  FSEL R217, R16, -INF , P1 ;  /* 0xff80000010d97808 */ /* 0x000fe40000800000 */
[----:B------:R-:W-:-:S02]  /*2a10*/  FMNMX.FTZ R4, R21, R4, !PT ;  /* 0x0000000415047209 */ /* 0x000fc40007810000 */
[----:B------:R-:W-:Y:S02]  /*2a20*/  FSEL R25, R23, -INF , P2 ;  /* 0xff80000017197808 */ /* 0x000fe40001000000 */
[----:B------:R-:W-:Y:S02]  /*2a30*/  FSEL R213, R18, -INF , P1 ;  /* 0xff80000012d57808 */ /* 0x000fe40000800000 */
[----:B------:R-:W-:Y:S02]  /*2a40*/  FSEL R163, R19, -INF , P0 ;  /* 0xff80000013a37808 */ /* 0x000fe40000000000 */
[----:B------:R-:W-:Y:S02]  /*2a50*/  FSEL R157, R17, -INF , P0 ;  /* 0xff800000119d7808 */ /* 0x000fe40000000000 */
[----:B------:R-:W-:Y:S01]  /*2a60*/  FMNMX.FTZ R6, R27, R6, !PT ;  /* 0x000000061b067209 */ /* 0x000fe20007810000 */
[----:B------:R-:W-:Y:S01]  /*2a70*/  LDSM.16.MT88.4 R16, [R189+0x2900] ;  /* 0x00290000bd10783b */ /* 0x000fe20000004200 */
[----:B------:R-:W-:-:S02]  /*2a80*/  ISETP.GT.AND P1, PT, R2, 0x28, PT ;  /* 0x000000280200780c */ /* 0x000fc40003f24270 */
[----:B------:R-:W-:Y:S02]  /*2a90*/  ISETP.GT.AND P0, PT, R2, 0x29, PT ;  /* 0x000000290200780c */ /* 0x000fe40003f04270 */
[----:B------:R-:W-:Y:S02]  /*2aa0*/  FMNMX.FTZ R4, R217, R4, !PT ;  /* 0x00000004d9047209 */ /* 0x000fe40007810000 */
[----:B------:R-:W-:Y:S02]  /*2ab0*/  FMNMX.FTZ R6, R25, R6, !PT ;  /* 0x0000000619067209 */ /* 0x000fe40007810000 */
[----:B------:R-:W-:Y:S02]  /*2ac0*/  FSEL R211, R14, -INF , P1 ;  /* 0xff8000000ed37808 */ /* 0x000fe40000800000 */
[----:B------:R-:W-:Y:S02]  /*2ad0*/  FSEL R215, R12, -INF , P1 ;  /* 0xff8000000cd77808 */ /* 0x000fe40000800000 */
[----:B------:R-:W-:-:S02]  /*2ae0*/  FSEL R165, R15, -INF , P0 ;  /* 0xff8000000fa57808 */ /* 0x000fc40000000000 */
[----:B------:R-:W-:Y:S02]  /*2af0*/  FSEL R159, R13, -INF , P0 ;  /* 0xff8000000d9f7808 */ /* 0x000fe40000000000 */
[C---:B------:R-:W-:Y:S01]  /*2b00*/  ISETP.GT.AND P1, PT, R2.reuse, 0x30, PT ;  /* 0x000000300200780c */ /* 0x040fe20003f24270 */
[----:B------:R-:W-:Y:S01]  /*2b10*/  LDSM.16.MT88.4 R12, [R188+0x2900] ;  /* 0x00290000bc0c783b */ /* 0x000fe20000004200 */
[----:B------:R-:W-:Y:S02]  /*2b20*/  ISETP.GT.AND P0, PT, R2, 0x31, PT ;  /* 0x000000310200780c */ /* 0x000fe40003f04270 */
[----:B------:R-:W-:Y:S02]  /*2b30*/  FMNMX.FTZ R4, R157, R4, !PT ;  /* 0x000000049d047209 */ /* 0x000fe40007810000 */
[----:B------:R-:W-:Y:S02]  /*2b40*/  FMNMX.FTZ R6, R213, R6, !PT ;  /* 0x00000006d5067209 */ /* 0x000fe40007810000 */
[----:B------:R-:W-:-:S02]  /*2b50*/  FSEL R167, R10, -INF , P1 ;  /* 0xff8000000aa77808 */ /* 0x000fc40000800000 */
[----:B------:R-:W-:Y:S02]  /*2b60*/  FSEL R175, R8, -INF , P1 ;  /* 0xff80000008af7808 */ /* 0x000fe40000800000 */
[----:B------:R-:W-:Y:S02]  /*2b70*/  FSEL R143, R11, -INF , P0 ;  /* 0xff8000000b8f7808 */ /* 0x000fe40000000000 */
[----:B------:R-:W-:Y:S02]  /*2b80*/  FSEL R173, R9, -INF , P0 ;  /* 0xff80000009ad7808 */ /* 0x000fe40000000000 */
[----:B------:R-:W-:Y:S02]  /*2b90*/  FMNMX.FTZ R4, R215, R4, !PT ;  /* 0x00000004d7047209 */ /* 0x000fe40007810000 */
[C---:B------:R-:W-:Y:S02]  /*2ba0*/  ISETP.GT.AND P1, PT, R2.reuse, 0x38, PT ;  /* 0x000000380200780c */ /* 0x040fe40003f24270 */
[----:B------:R-:W-:-:S02]  /*2bb0*/  ISETP.GT.AND P0, PT, R2, 0x39, PT ;  /* 0x000000390200780c */ /* 0x000fc40003f04270 */
[----:B------:R-:W-:Y:S02]  /*2bc0*/  FMNMX.FTZ R2, R163, R6, !PT ;  /* 0x00000006a3027209 */ /* 0x000fe40007810000 */
[----:B------:R-:W-:Y:S02]  /*2bd0*/  FMNMX.FTZ R4, R159, R4, !PT ;  /* 0x000000049f047209 */ /* 0x000fe40007810000 */
[----:B------:R-:W-:Y:S02]  /*2be0*/  FMNMX.FTZ R2, R211, R2, !PT ;  /* 0x00000002d3027209 */ /* 0x000fe40007810000 */
[----:B------:R-:W-:Y:S02]  /*2bf0*/  FMNMX.FTZ R4, R175, R4, !PT ;  /* 0x00000004af047209 */ /* 0x000fe40007810000 */
[----:B------:R-:W-:Y:S02]  /*2c00*/  FMNMX.FTZ R2, R165, R2, !PT ;  /* 0x00000002a5027209 */ /* 0x000fe40007810000 */
[----:B------:R-:W-:-:S02]  /*2c10*/  FSEL R171, R76, -INF , P1 ;  /* 0xff8000004cab7808 */ /* 0x000fc40000800000 */
[----:B------:R-:W-:Y:S02]  /*2c20*/  FMNMX.FTZ R4, R173, R4, !PT ;  /* 0x00000004ad047209 */ /* 0x000fe40007810000 */
[----:B------:R-:W-:Y:S02]  /*2c30*/  FMNMX.FTZ R2, R167, R2, !PT ;  /* 0x00000002a7027209 */ /* 0x000fe40007810000 */
[----:B------:R-:W-:Y:S02]  /*2c40*/  FSEL R169, R77, -INF , P0 ;  /* 0xff8000004da97808 */ /* 0x000fe40000000000 */
[----:B------:R-:W-:Y:S02]  /*2c50*/  FMNMX.FTZ R4, R171, R4, !PT ;  /* 0x00000004ab047209 */ /* 0x000fe40007810000 */
[----:B------:R-:W-:Y:S02]  /*2c60*/  FSEL R141, R78, -INF , P1 ;  /* 0xff8000004e8d7808 */ /* 0x000fe40000800000 */
[----:B------:R-:W-:-:S02]  /*2c70*/  FMNMX.FTZ R2, R143, R2, !PT ;  /* 0x000000028f027209 */ /* 0x000fc40007810000 */
[----:B------:R-:W-:Y:S02]  /*2c80*/  FMNMX.FTZ R4, R169, R4, !PT ;  /* 0x00000004a9047209 */ /* 0x000fe40007810000 */
[----:B------:R-:W-:Y:S02]  /*2c90*/  FSEL R161, R79, -INF , P0 ;  /* 0xff8000004fa17808 */ /* 0x000fe40000000000 */
[----:B------:R-:W-:Y:S01]  /*2ca0*/  FMNMX.FTZ R2, R141, R2, !PT ;  /* 0x000000028d027209 */ /* 0x000fe20007810000 */
[----:B------:R-:W1:Y:S03]  /*2cb0*/  SHFL.BFLY PT, R9, R4, 0x2, 0x1f ;  /* 0x0c401f0004097f89 */ /* 0x000e6600000e0000 */
[----:B------:R-:W-:Y:S01]  /*2cc0*/  FMNMX.FTZ R11, R161, R2, !PT ;  /* 0x00000002a10b7209 */ /* 0x000fe20007810000 */
[----:B------:R-:W-:Y:S04]  /*2cd0*/  LDSM.16.MT88.4 R76, [R190+0x2100] ;  /* 0x00210000be4c783b */ /* 0x000fe80000004200 */
[----:B------:R-:W2:Y:S01]  /*2ce0*/  SHFL.BFLY PT, R2, R11, 0x2, 0x1f ;  /* 0x0c401f000b027f89 */ /* 0x000ea200000e0000 */
[----:B-1----:R-:W-:-:S03]  /*2cf0*/  FMNMX.FTZ R9, R4, R9, !PT ;  /* 0x0000000904097209 */ /* 0x002fc60007810000 */
[----:B------:R-:W-:Y:S04]  /*2d00*/  LDSM.16.MT88.4 R4, [R188+0x4100] ;  /* 0x00410000bc04783b */ /* 0x000fe80000004200 */
[----:B------:R-:W1:Y:S01]  /*2d10*/  SHFL.BFLY PT, R132, R9, 0x1, 0x1f ;  /* 0x0c201f0009847f89 */ /* 0x000e6200000e0000 */
[----:B--2---:R-:W-:-:S05]  /*2d20*/  FMNMX.FTZ R2, R11, R2, !PT ;  /* 0x000000020b027209 */ /* 0x004fca0007810000 */
[----:B------:R-:W2:Y:S01]  /*2d30*/  SHFL.BFLY PT, R3, R2, 0x1, 0x1f ;  /* 0x0c201f0002037f89 */ /* 0x000ea200000e0000 */
[----:B-1----:R-:W-:-:S03]  /*2d40*/  FMNMX.FTZ R132, R9, R132, !PT ;  /* 0x0000008409847209 */ /* 0x002fc60007810000 */
[----:B------:R-:W-:Y:S01]  /*2d50*/  LDSM.16.MT88.4 R8, [R192+0x2900] ;  /* 0x00290000c008783b */ /* 0x000fe20000004200 */
[C---:B------:R-:W-:Y:S01]  /*2d60*/  FSETP.NEU.FTZ.AND P0, PT, R132.reuse, -INF , PT ;  /* 0xff8000008400780b */ /* 0x040fe20003f1d000 */
[----:B------:R-:W-:Y:S01]  /*2d70*/  FMUL.FTZ R140, R132, c[0x0][0x2d0] ;  /* 0x0000b400848c7a20 */ /* 0x000fe20000410000 */
[----:B--2---:R-:W-:-:S04]  /*2d80*/  FMNMX.FTZ R3, R2, R3, !PT ;  /* 0x0000000302037209 */ /* 0x004fc80007810000 */
[----:B------:R-:W-:Y:S01]  /*2d90*/  FSEL R140, R140, RZ, P0 ;  /* 0x000000ff8c8c7208 */ /* 0x000fe20000000000 */
[C---:B------:R-:W-:Y:S01]  /*2da0*/  FMUL.FTZ R158, R3.reuse, c[0x0][0x2d0] ;  /* 0x0000b400039e7a20 */ /* 0x040fe20000410000 */
[----:B------:R-:W-:-:S03]  /*2db0*/  FSETP.NEU.FTZ.AND P0, PT, R3, -INF , PT ;  /* 0xff8000000300780b */ /* 0x000fc60003f1d000 */
[--C-:B------:R-:W-:Y:S01]  /*2dc0*/  FFMA.FTZ R151, R32, c[0x0][0x2d0], -R140.reuse ;  /* 0x0000b40020977a23 */ /* 0x100fe2000001088c */
[----:B------:R-:W-:Y:S01]  /*2dd0*/  FSEL R158, R158, RZ, P0 ;  /* 0x000000ff9e9e7208 */ /* 0x000fe20000000000 */
[--C-:B------:R-:W-:Y:S01]  /*2de0*/  FFMA.FTZ R150, R39, c[0x0][0x2d0], -R140.reuse ;  /* 0x0000b40027967a23 */ /* 0x100fe2000001088c */
[----:B------:R-:W-:Y:S01]  /*2df0*/  PLOP3.LUT P0, PT, PT, PT, UP0, 0x40, 0x0 ;  /* 0x000000000000781c */ /* 0x000fe20003f0e808 */
[--C-:B------:R-:W-:Y:S02]  /*2e00*/  FFMA.FTZ R148, R47, c[0x0][0x2d0], -R140.reuse ;  /* 0x0000b4002f947a23 */ /* 0x100fe4000001088c */
[----:B------:R-:W-:Y:S01]  /*2e10*/  MUFU.EX2 R151, R151 ;  /* 0x0000009700977308 */ /* 0x000fe20000000800 */
[----:B------:R-:W-:Y:S02]  /*2e20*/  FFMA.FTZ R145, R45, c[0x0][0x2d0], -R140 ;  /* 0x0000b4002d917a23 */ /* 0x000fe4000001088c */
[--C-:B------:R-:W-:Y:S01]  /*2e30*/  FFMA.FTZ R152, R34, c[0x0][0x2d0], -R158.reuse ;  /* 0x0000b40022987a23 */ /* 0x100fe2000001089e */
[----:B------:R-:W-:Y:S01]  /*2e40*/  LDSM.16.MT88.4 R44, [R190+0x100] ;  /* 0x00010000be2c783b */ /* 0x000fe20000004200 */
[----:B------:R-:W-:-:S02]  /*2e50*/  FFMA.FTZ R153, R37, c[0x0][0x2d0], -R158 ;  /* 0x0000b40025997a23 */ /* 0x000fc4000001089e */
[--C-:B------:R-:W-:Y:S01]  /*2e60*/  FFMA.FTZ R155, R43, c[0x0][0x2d0], -R158.reuse ;  /* 0x0000b4002b9b7a23 */ /* 0x100fe2000001089e */
[----:B------:R-:W1:Y:S01]  /*2e70*/  LDSM.16.MT88.4 R36, [R192+0x100] ;  /* 0x00010000c024783b */ /* 0x000e620000004200 */
[----:B------:R-:W-:Y:S01]  /*2e80*/  FFMA.FTZ R146, R41, c[0x0][0x2d0], -R158 ;  /* 0x0000b40029927a23 */ /* 0x000fe2000001089e */
[----:B------:R-:W2:Y:S01]  /*2e90*/  MUFU.EX2 R150, R150 ;  /* 0x0000009600967308 */ /* 0x000ea20000000800 */
[--C-:B------:R-:W-:Y:S02]  /*2ea0*/  FFMA.FTZ R149, R89, c[0x0][0x2d0], -R140.reuse ;  /* 0x0000b40059957a23 */ /* 0x100fe4000001088c */
[--C-:B------:R-:W-:Y:S02]  /*2eb0*/  FFMA.FTZ R144, R35, c[0x0][0x2d0], -R140.reuse ;  /* 0x0000b40023907a23 */ /* 0x100fe4000001088c */
[--C-:B------:R-:W-:Y:S02]  /*2ec0*/  FFMA.FTZ R135, R33, c[0x0][0x2d0], -R140.reuse ;  /* 0x0000b40021877a23 */ /* 0x100fe4000001088c */
[----:B------:R-:W-:Y:S01]  /*2ed0*/  FFMA.FTZ R2, R21, c[0x0][0x2d0], -R140 ;  /* 0x0000b40015027a23 */ /* 0x000fe2000001088c */
[----:B------:R-:W-:Y:S01]  /*2ee0*/  MUFU.EX2 R148, R148 ;  /* 0x0000009400947308 */ /* 0x000fe20000000800 */
[--C-:B------:R-:W-:Y:S01]  /*2ef0*/  FFMA.FTZ R147, R31, c[0x0][0x2d0], -R158.reuse ;  /* 0x0000b4001f937a23 */ /* 0x100fe2000001089e */
[----:B------:R-:W3:Y:S01]  /*2f00*/  LDSM.16.MT88.4 R20, [R192+0x900] ;  /* 0x00090000c014783b */ /* 0x000ee20000004200 */
[----:B------:R-:W-:-:S02]  /*2f10*/  FFMA.FTZ R134, R29, c[0x0][0x2d0], -R158 ;  /* 0x0000b4001d867a23 */ /* 0x000fc4000001089e */
[--C-:B------:R-:W-:Y:S01]  /*2f20*/  FFMA.FTZ R133, R27, c[0x0][0x2d0], -R158.reuse ;  /* 0x0000b4001b857a23 */ /* 0x100fe2000001089e */
[----:B------:R-:W-:Y:S01]  /*2f30*/  LDSM.16.MT88.4 R32, [R189+0x900] ;  /* 0x00090000bd20783b */ /* 0x000fe20000004200 */
[----:B------:R-:W-:Y:S01]  /*2f40*/  FFMA.FTZ R0, R25, c[0x0][0x2d0], -R158 ;  /* 0x0000b40019007a23 */ /* 0x000fe2000001089e */
[----:B------:R-:W4:Y:S01]  /*2f50*/  MUFU.EX2 R145, R145 ;  /* 0x0000009100917308 */ /* 0x000f220000000800 */
[----:B--2---:R-:W-:Y:S01]  /*2f60*/  F2FP.BF16.PACK_AB R116, R150, R151 ;  /* 0x000000979674723e */ /* 0x004fe200000010ff */
[----:B------:R-:W-:Y:S01]  /*2f70*/  LDSM.16.MT88.4 R28, [R188+0x900] ;  /* 0x00090000bc1c783b */ /* 0x000fe20000004200 */
        /* <DEDUP_REMOVED lines=9> */
[----:B------:R-:W2:Y:S01]  /*3010*/  MUFU.EX2 R153, R153 ;  /* 0x0000009900997308 */ /* 0x000ea20000000800 */
[----:B----4-:R-:W-:Y:S01]  /*3020*/  F2FP.BF16.PACK_AB R118, R145, R148 ;  /* 0x000000949176723e */ /* 0x010fe200000010ff */
        /* <DEDUP_REMOVED lines=8> */
[----:B------:R-:W4:Y:S01]  /*30b0*/  MUFU.EX2 R146, R146 ;  /* 0x0000009200927308 */ /* 0x000f220000000800 */
        /* <DEDUP_REMOVED lines=9> */
[----:B----4-:R-:W-:Y:S01]  /*3150*/  F2FP.BF16.PACK_AB R119, R146, R155 ;  /* 0x0000009b9277723e */ /* 0x010fe200000010ff */
[----:B------:R-:W2:Y:S01]  /*3160*/  MUFU.EX2 R144, R144 ;  /* 0x0000009000907308 */ /* 0x000ea20000000800 */
        /* <DEDUP_REMOVED lines=10> */
[C---:B-1----:R-:W-:Y:S02]  /*3210*/  HMMA.16816.F32.BF16 R128, R116.reuse, R36, RZ ;  /* 0x000000247480723c */ /* 0x042fe400000418ff */
[----:B------:R-:W-:Y:S06]  /*3220*/  MUFU.EX2 R133, R133 ;  /* 0x0000008500857308 */ /* 0x000fec0000000800 */
[C---:B------:R-:W-:Y:S02]  /*3230*/  HMMA.16816.F32.BF16 R40, R116.reuse, R44, RZ ;  /* 0x0000002c7428723c */ /* 0x040fe400000418ff */
[----:B------:R-:W1:Y:S06]  /*3240*/  MUFU.EX2 R0, R0 ;  /* 0x0000000000007308 */ /* 0x000e6c0000000800 */
        /* <DEDUP_REMOVED lines=32> */
[C---:B------:R-:W-:Y:S07]  /*3450*/  HMMA.16816.F32.BF16 R120, R116.reuse, R4, RZ ;  /* 0x000000047478723c */ /* 0x040fee00000418ff */
        /* <DEDUP_REMOVED lines=19> */
[C---:B---3--:R-:W-:Y:S08]  /*3590*/  HMMA.16816.F32.BF16 R128, R4.reuse, R20, R128 ;  /* 0x000000140480723c */ /* 0x048ff00000041880 */
        /* <DEDUP_REMOVED lines=29> */
[----:B-----5:R-:W-:Y:S01]  /*3770*/  F2FP.BF16.PACK_AB R4, R157, R154 ;  /* 0x0000009a9d04723e */ /* 0x020fe200000010ff */
        /* <DEDUP_REMOVED lines=119> */
.L_x_1702:
        /* <DEDUP_REMOVED lines=52> */
.L_x_1700:
        /* <DEDUP_REMOVED lines=9> */
[C---:B------:R-:W-:Y:S02]  /*42c0*/  IMAD R3, R200.reuse, c[0x0][0x21c], R3 ;  /* 0x00008700c8037a24 */ /* 0x040fe400078e0203 */
[----:B------:R-:W-:Y:S04]  /*42d0*/  IMAD.IADD R135, R135, 0x1, R227 ;  /* 0x0000000187877824 */ /* 0x000fe800078e02e3 */
[----:B------:R-:W-:Y:S05]  /*42e0*/  IMAD.WIDE.U32 R134, R200, c[0x0][0x218], R134 ;  /* 0x00008600c8867a25 */ /* 0x000fea00078e0086 */
[----:B------:R-:W-:Y:S01]  /*42f0*/  IADD3 R2, P0, R134, UR20, RZ ;  /* 0x0000001486027c10 */ /* 0x000fe2000ff1e0ff */
[----:B------:R-:W-:Y:S03]  /*4300*/  LDSM.16.M88.4 R136, [R198] ;  /* 0x00000000c688783b */ /* 0x000fe60000000200 */
[----:B------:R-:W-:Y:S01]  /*4310*/  IADD3.X R3, R135, UR5, R3, P0, !PT ;  /* 0x0000000587037c10 */ /* 0x000fe200087fe403 */
[----:B------:R-:W1:Y:S01]  /*4320*/  LDSM.16.M88.4 R140, [R197+0x6100] ;  /* 0x00610000c58c783b */ /* 0x000e620000000200 */
[C---:B------:R-:W-:Y:S03]  /*4330*/  LEA R224, P0, R2.reuse, c[0x0][0x1f8], 0x1 ;  /* 0x00007e0002e07a11 */ /* 0x040fe600078008ff */
[----:B------:R-:W-:Y:S01]  /*4340*/  LDSM.16.M88.4 R144, [R197+0x6900] ;  /* 0x00690000c590783b */ /* 0x000fe20000000200 */
[----:B------:R-:W-:Y:S03]  /*4350*/  LEA.HI.X R132, R2, c[0x0][0x1fc], R3, 0x1, P0 ;  /* 0x00007f0002847a11 */ /* 0x000fe600000f0c03 */
[----:B------:R-:W-:Y:S04]  /*4360*/  LDSM.16.M88.4 R148, [R197+0x7100] ;  /* 0x00710000c594783b */ /* 0x000fe80000000200 */
[----:B------:R-:W-:Y:S04]  /*4370*/  LDSM.16.M88.4 R152, [R197+0x7900] ;  /* 0x00790000c598783b */ /* 0x000fe80000000200 */
[----:B------:R-:W-:Y:S04]  /*4380*/  LDSM.16.M88.4 R156, [R187] ;  /* 0x00000000bb9c783b */ /* 0x000fe80000000200 */
[----:B------:R-:W-:Y:S04]  /*4390*/  LDSM.16.M88.4 R160, [R186] ;  /* 0x00000000baa0783b */ /* 0x000fe80000000200 */
[----:B------:R-:W-:Y:S04]  /*43a0*/  LDSM.16.M88.4 R164, [R185] ;  /* 0x00000000b9a4783b */ /* 0x000fe80000000200 */
[----:B------:R-:W2:Y:S04]  /*43b0*/  SHFL.IDX PT, R2, R224, 0x1, 0x181f ;  /* 0x00381f00e0027f89 */ /* 0x000ea800000e0000 */
[----:B------:R-:W3:Y:S04]  /*43c0*/  SHFL.IDX PT, R3, R132, 0x1, 0x181f ;  /* 0x00381f0084037f89 */ /* 0x000ee800000e0000 */
[----:B------:R-:W4:Y:S01]  /*43d0*/  SHFL.IDX PT, R235, R224, RZ, 0x181f ;  /* 0x00181fffe0eb7589 */ /* 0x000f2200000e0000 */
[C---:B-1----:R-:W-:Y:S03]  /*43e0*/  HMMA.16816.F32.BF16 R4, R136.reuse, R140, RZ ;  /* 0x0000008c8804723c */ /* 0x042fe600000418ff */
[----:B------:R-:W1:Y:S05]  /*43f0*/  SHFL.IDX PT, R229, R132, RZ, 0x181f ;  /* 0x00181fff84e57589 */ /* 0x000e6a00000e0000 */
[C---:B------:R-:W-:Y:S01]  /*4400*/  HMMA.16816.F32.BF16 R8, R136.reuse, R142, RZ ;  /* 0x0000008e8808723c */ /* 0x040fe200000418ff */
[----:B------:R-:W-:Y:S03]  /*4410*/  LDSM.16.M88.4 R140, [R196] ;  /* 0x00000000c48c783b */ /* 0x000fe60000000200 */
[-C--:B--2---:R-:W-:Y:S04]  /*4420*/  IADD3 R226, P1, P0, R213, R2.reuse, R222 ;  /* 0x00000002d5e27210 */ /* 0x084fe8000783e0de */
[C---:B------:R-:W-:Y:S01]  /*4430*/  HMMA.16816.F32.BF16 R12, R136.reuse, R144, RZ ;  /* 0x00000090880c723c */ /* 0x040fe200000418ff */
[-C--:B---3--:R-:W-:Y:S03]  /*4440*/  IADD3.X R227, RZ, R3.reuse, R223, P1, P0 ;  /* 0x00000003ffe37210 */ /* 0x088fe60000fe04df */
[-C--:B------:R-:W-:Y:S04]  /*4450*/  IADD3 R134, P1, P0, R212, R2.reuse, R219 ;  /* 0x00000002d4867210 */ /* 0x080fe8000783e0db */
[C---:B------:R-:W-:Y:S01]  /*4460*/  HMMA.16816.F32.BF16 R16, R136.reuse, R146, RZ ;  /* 0x000000928810723c */ /* 0x040fe200000418ff */
[----:B------:R-:W2:Y:S03]  /*4470*/  LDSM.16.M88.4 R144, [R195] ;  /* 0x00000000c390783b */ /* 0x000ea60000000200 */
[-C--:B------:R-:W-:Y:S02]  /*4480*/  IADD3.X R135, RZ, R3.reuse, R217, P1, P0 ;  /* 0x00000003ff877210 */ /* 0x080fe40000fe04d9 */
[----:B------:R-:W-:Y:S02]  /*4490*/  IADD3 R2, P1, P0, R211, R2, R220 ;  /* 0x00000002d3027210 */ /* 0x000fe4000783e0dc */
[C---:B------:R-:W-:Y:S04]  /*44a0*/  HMMA.16816.F32.BF16 R20, R136.reuse, R148, RZ ;  /* 0x000000948814723c */ /* 0x040fe800000418ff */
[--C-:B------:R-:W-:Y:S02]  /*44b0*/  IADD3.X R3, RZ, R3, R218.reuse, P1, P0 ;  /* 0x00000003ff037210 */ /* 0x100fe40000fe04da */
[----:B----4-:R-:W-:Y:S02]  /*44c0*/  IADD3 R232, P0, R222, R235, RZ ;  /* 0x000000ebdee87210 */ /* 0x010fe40007f1e0ff */
[C---:B------:R-:W-:Y:S01]  /*44d0*/  HMMA.16816.F32.BF16 R24, R136.reuse, R150, RZ ;  /* 0x000000968818723c */ /* 0x040fe200000418ff */
[----:B------:R-:W-:Y:S03]  /*44e0*/  ISETP.NE.U32.AND P1, PT, R214, RZ, PT ;  /* 0x000000ffd600720c */ /* 0x000fe60003f25070 */
[----:B-1----:R-:W-:Y:S01]  /*44f0*/  IMAD.X R233, R223, 0x1, R229, P0 ;  /* 0x00000001dfe97824 */ /* 0x002fe200000e06e5 */
[----:B------:R-:W-:Y:S03]  /*4500*/  IADD3 R230, P0, R235, R219, RZ ;  /* 0x000000dbebe67210 */ /* 0x000fe60007f1e0ff */
[C---:B------:R-:W-:Y:S01]  /*4510*/  HMMA.16816.F32.BF16 R28, R136.reuse, R152, RZ ;  /* 0x00000098881c723c */ /* 0x040fe200000418ff */
[----:B------:R-:W-:Y:S01]  /*4520*/  @!PT LDS RZ, [RZ] ;  /* 0x00000000fffff984 */ /* 0x000fe20000000800 */
[----:B------:R-:W-:Y:S01]  /*4530*/  @!PT LDS RZ, [RZ] ;  /* 0x00000000fffff984 */ /* 0x000fe20000000800 */
[----:B------:R-:W-:Y:S01]  /*4540*/  @!PT LDS RZ, [RZ] ;  /* 0x00000000fffff984 */ /* 0x000fe20000000800 */
[----:B------:R1:W-:Y:S03]  /*4550*/  LDGSTS.E.BYPASS.LTC128B.128 [R216+0x100], [R232.64], !P5 ;  /* 0x00100000e8d87fae */ /* 0x0003e6000e901d4c */
[----:B------:R-:W-:Y:S01]  /*4560*/  IMAD.X R231, R229, 0x1, R217, P0 ;  /* 0x00000001e5e77824 */ /* 0x000fe200000e06d9 */
[----:B------:R-:W-:Y:S03]  /*4570*/  IADD3 R228, P0, R235, R220, RZ ;  /* 0x000000dcebe47210 */ /* 0x000fe60007f1e0ff */
[----:B------:R-:W-:Y:S01]  /*4580*/  HMMA.16816.F32.BF16 R32, R136, R154, RZ ;  /* 0x0000009a8820723c */ /* 0x000fe200000418ff */
[----:B------:R1:W-:Y:S03]  /*4590*/  LDGSTS.E.BYPASS.LTC128B.128 [R216+0x2100], [R230.64], !P4 ;  /* 0x02100000e6d87fae */ /* 0x0003e6000e101d4c */
[----:B------:R-:W-:Y:S01]  /*45a0*/  IMAD.X R229, R229, 0x1, R218, P0 ;  /* 0x00000001e5e57824 */ /* 0x000fe200000e06da */
[----:B------:R-:W-:Y:S03]  /*45b0*/  ISETP.NE.U32.AND P0, PT, R215, RZ, PT ;  /* 0x000000ffd700720c */ /* 0x000fe60003f05070 */
[C---:B--2---:R-:W-:Y:S01]  /*45c0*/  HMMA.16816.F32.BF16 R4, R140.reuse, R144, R4 ;  /* 0x000000908c04723c */ /* 0x044fe20000041804 */
[----:B------:R1:W-:Y:S07]  /*45d0*/  LDGSTS.E.BYPASS.LTC128B.128 [R216+0x4100], [R228.64], !P6 ;  /* 0x04100000e4d87fae */ /* 0x0003ee000f101d4c */
[C---:B------:R-:W-:Y:S02]  /*45e0*/  HMMA.16816.F32.BF16 R8, R140.reuse, R146, R8 ;  /* 0x000000928c08723c */ /* 0x040fe40000041808 */
[----:B------:R1:W-:Y:S01]  /*45f0*/  LDGSTS.E.BYPASS.LTC128B.128.ZFILL [R216+0x1100], [R226.64], P0 ;  /* 0x01100000e2d87fae */ /* 0x0003e20008141d4c */
[----:B------:R-:W-:Y:S03]  /*4600*/  PLOP3.LUT P0, PT, PT, PT, UP0, 0x80, 0x0 ;  /* 0x000000000000781c */ /* 0x000fe60003f0f008 */
[----:B------:R1:W-:Y:S02]  /*4610*/  LDGSTS.E.BYPASS.LTC128B.128.ZFILL [R216+0x3100], [R134.64], P1 ;  /* 0x0310000086d87fae */ /* 0x0003e40008941d4c */
[C---:B------:R-:W-:Y:S02]  /*4620*/  HMMA.16816.F32.BF16 R12, R140.reuse, R156, R12 ;  /* 0x0000009c8c0c723c */ /* 0x040fe4000004180c */
[----:B------:R1:W-:Y:S04]  /*4630*/  LDGSTS.E.BYPASS.LTC128B.128.ZFILL [R216+0x5100], [R2.64], P2 ;  /* 0x0510000002d87fae */ /* 0x0003e80009141d4c */
[----:B------:R-:W-:Y:S02]  /*4640*/  LDSM.16.M88.4 R148, [R194] ;  /* 0x00000000c294783b */ /* 0x000fe40000000200 */
[C---:B------:R-:W-:Y:S02]  /*4650*/  HMMA.16816.F32.BF16 R16, R140.reuse, R158, R16 ;  /* 0x0000009e8c10723c */ /* 0x040fe40000041810 */
[----:B------:R-:W2:Y:S04]  /*4660*/  LDSM.16.M88.4 R168, [R191+0x6100] ;  /* 0x00610000bfa8783b */ /* 0x000ea80000000200 */
[----:B------:R-:W0:Y:S02]  /*4670*/  LDGDEPBAR ;  /* 0x00000000000079af */ /* 0x000e240000000000 */
[C---:B------:R-:W-:Y:S02]  /*4680*/  HMMA.16816.F32.BF16 R20, R140.reuse, R160, R20 ;  /* 0x000000a08c14723c */ /* 0x040fe40000041814 */
[----:B------:R-:W3:Y:S04]  /*4690*/  LDSM.16.M88.4 R172, [R191+0x6900] ;  /* 0x00690000bfac783b */ /* 0x000ee80000000200 */
[----:B------:R-:W4:Y:S02]  /*46a0*/  LDSM.16.M88.4 R136, [R191+0x7100] ;  /* 0x00710000bf88783b */ /* 0x000f240000000200 */
[C---:B------:R-:W-:Y:S02]  /*46b0*/  HMMA.16816.F32.BF16 R24, R140.reuse, R162, R24 ;  /* 0x000000a28c18723c */ /* 0x040fe40000041818 */
[----:B------:R-:W5:Y:S04]  /*46c0*/  LDSM.16.M88.4 R152, [R191+0x7900] ;  /* 0x00790000bf98783b */ /* 0x000f680000000200 */
[----:B------:R-:W-:Y:S02]  /*46d0*/  LDSM.16.M88.4 R144, [R193] ;  /* 0x00000000c190783b */ /* 0x000fe40000000200 */
[C---:B------:R-:W-:Y:S02]  /*46e0*/  HMMA.16816.F32.BF16 R28, R140.reuse, R164, R28 ;  /* 0x000000a48c1c723c */ /* 0x040fe4000004181c */
[----:B------:R-:W1:Y:S04]  /*46f0*/  LDSM.16.M88.4 R156, [R184] ;  /* 0x00000000b89c783b */ /* 0x000e680000000200 */
[----:B------:R-:W1:Y:S02]  /*4700*/  LDSM.16.M88.4 R160, [R184+0x800] ;  /* 0x00080000b8a0783b */ /* 0x000e640000000200 */
[----:B------:R-:W-:Y:S02]  /*4710*/  HMMA.16816.F32.BF16 R32, R140, R166, R32 ;  /* 0x000000a68c20723c */ /* 0x000fe40000041820 */
[----:B------:R-:W1:Y:S04]  /*4720*/  LDSM.16.M88.4 R140, [R184+0x1000] ;  /* 0x00100000b88c783b */ /* 0x000e680000000200 */
[----:B------:R-:W1:Y:S02]  /*4730*/  LDSM.16.M88.4 R164, [R184+0x1800] ;  /* 0x00180000b8a4783b */ /* 0x000e640000000200 */
[C---:B--2---:R-:W-:Y:S08]  /*4740*/  HMMA.16816.F32.BF16 R4, R148.reuse, R168, R4 ;  /* 0x000000a89404723c */ /* 0x044ff00000041804 */
[C---:B------:R-:W-:Y:S01]  /*4750*/  HMMA.16816.F32.BF16 R8, R148.reuse, R170, R8 ;  /* 0x000000aa9408723c */ /* 0x040fe20000041808 */
[----:B------:R-:W-:Y:S07]  /*4760*/  LDSM.16.M88.4 R168, [R197+0x8100] ;  /* 0x00810000c5a8783b */ /* 0x000fee0000000200 */
[C---:B---3--:R-:W-:Y:S08]  /*4770*/  HMMA.16816.F32.BF16 R12, R148.reuse, R172, R12 ;  /* 0x000000ac940c723c */ /* 0x048ff0000004180c */
[C---:B------:R-:W-:Y:S01]  /*4780*/  HMMA.16816.F32.BF16 R16, R148.reuse, R174, R16 ;  /* 0x000000ae9410723c */ /* 0x040fe20000041810 */
[----:B------:R-:W-:Y:S07]  /*4790*/  LDSM.16.M88.4 R172, [R197+0x8900] ;  /* 0x00890000c5ac783b */ /* 0x000fee0000000200 */
[C---:B----4-:R-:W-:Y:S08]  /*47a0*/  HMMA.16816.F32.BF16 R20, R148.reuse, R136, R20 ;  /* 0x000000889414723c */ /* 0x050ff00000041814 */
[C---:B------:R-:W-:Y:S01]  /*47b0*/  HMMA.16816.F32.BF16 R24, R148.reuse, R138, R24 ;  /* 0x0000008a9418723c */ /* 0x040fe20000041818 */
[----:B------:R-:W2:Y:S07]  /*47c0*/  LDSM.16.M88.4 R136, [R198+0x4000] ;  /* 0x00400000c688783b */ /* 0x000eae0000000200 */
[C---:B-----5:R-:W-:Y:S08]  /*47d0*/  HMMA.16816.F32.BF16 R28, R148.reuse, R152, R28 ;  /* 0x00000098941c723c */ /* 0x060ff0000004181c */
[----:B------:R-:W-:Y:S01]  /*47e0*/  HMMA.16816.F32.BF16 R32, R148, R154, R32 ;  /* 0x0000009a9420723c */ /* 0x000fe20000041820 */
[----:B------:R-:W3:Y:S04]  /*47f0*/  LDSM.16.M88.4 R148, [R197+0x9100] ;  /* 0x00910000c594783b */ /* 0x000ee80000000200 */
[----:B------:R-:W4:Y:S03]  /*4800*/  LDSM.16.M88.4 R152, [R197+0x9900] ;  /* 0x00990000c598783b */ /* 0x000f260000000200 */
[C---:B-1----:R-:W-:Y:S08]  /*4810*/  HMMA.16816.F32.BF16 R4, R144.reuse, R156, R4 ;  /* 0x0000009c9004723c */ /* 0x042ff00000041804 */
[C---:B------:R-:W-:Y:S01]  /*4820*/  HMMA.16816.F32.BF16 R8, R144.reuse, R158, R8 ;  /* 0x0000009e9008723c */ /* 0x040fe20000041808 */
[----:B------:R-:W-:Y:S07]  /*4830*/  LDSM.16.M88.4 R156, [R183] ;  /* 0x00000000b79c783b */ /* 0x000fee0000000200 */
[C---:B------:R-:W-:Y:S08]  /*4840*/  HMMA.16816.F32.BF16 R12, R144.reuse, R160, R12 ;  /* 0x000000a0900c723c */ /* 0x040ff0000004180c */
[C---:B------:R-:W-:Y:S01]  /*4850*/  HMMA.16816.F32.BF16 R16, R144.reuse, R162, R16 ;  /* 0x000000a29010723c */ /* 0x040fe20000041810 */
[----:B------:R-:W-:Y:S07]  /*4860*/  LDSM.16.M88.4 R160, [R182] ;  /* 0x00000000b6a0783b */ /* 0x000fee0000000200 */
[C---:B------:R-:W-:Y:S08]  /*4870*/  HMMA.16816.F32.BF16 R20, R144.reuse, R140, R20 ;  /* 0x0000008c9014723c */ /* 0x040ff00000041814 */
[C---:B------:R-:W-:Y:S01]  /*4880*/  HMMA.16816.F32.BF16 R24, R144.reuse, R142, R24 ;  /* 0x0000008e9018723c */ /* 0x040fe20000041818 */
[----:B------:R-:W1:Y:S07]  /*4890*/  LDSM.16.M88.4 R140, [R196+0x4000] ;  /* 0x00400000c48c783b */ /* 0x000e6e0000000200 */
[C---:B------:R-:W-:Y:S08]  /*48a0*/  HMMA.16816.F32.BF16 R28, R144.reuse, R164, R28 ;  /* 0x000000a4901c723c */ /* 0x040ff0000004181c */
[----:B------:R-:W-:Y:S01]  /*48b0*/  HMMA.16816.F32.BF16 R32, R144, R166, R32 ;  /* 0x000000a69020723c */ /* 0x000fe20000041820 */
[----:B------:R-:W5:Y:S04]  /*48c0*/  LDSM.16.M88.4 R144, [R181] ;  /* 0x00000000b590783b */ /* 0x000f680000000200 */
[----:B------:R-:W1:Y:S03]  /*48d0*/  LDSM.16.M88.4 R164, [R180] ;  /* 0x00000000b4a4783b */ /* 0x000e660000000200 */
[C---:B--2---:R-:W-:Y:S08]  /*48e0*/  HMMA.16816.F32.BF16 R4, R136.reuse, R168, R4 ;  /* 0x000000a88804723c */ /* 0x044ff00000041804 */
[C---:B------:R-:W-:Y:S01]  /*48f0*/  HMMA.16816.F32.BF16 R8, R136.reuse, R170, R8 ;  /* 0x000000aa8808723c */ /* 0x040fe20000041808 */
[----:B------:R-:W-:Y:S07]  /*4900*/  LDSM.16.M88.4 R168, [R191+0x8100] ;  /* 0x00810000bfa8783b */ /* 0x000fee0000000200 */
[C---:B------:R-:W-:Y:S08]  /*4910*/  HMMA.16816.F32.BF16 R12, R136.reuse, R172, R12 ;  /* 0x000000ac880c723c */ /* 0x040ff0000004180c */
[C---:B------:R-:W-:Y:S01]  /*4920*/  HMMA.16816.F32.BF16 R16, R136.reuse, R174, R16 ;  /* 0x000000ae8810723c */ /* 0x040fe20000041810 */
[----:B------:R-:W-:Y:S07]  /*4930*/  LDSM.16.M88.4 R172, [R191+0x8900] ;  /* 0x00890000bfac783b */ /* 0x000fee0000000200 */
[C---:B---3--:R-:W-:Y:S08]  /*4940*/  HMMA.16816.F32.BF16 R20, R136.reuse, R148, R20 ;  /* 0x000000948814723c */ /* 0x048ff00000041814 */
[C---:B------:R-:W-:Y:S01]  /*4950*/  HMMA.16816.F32.BF16 R24, R136.reuse, R150, R24 ;  /* 0x000000968818723c */ /* 0x040fe20000041818 */
[----:B------:R-:W2:Y:S07]  /*4960*/  LDSM.16.M88.4 R148, [R194+0x4000] ;  /* 0x00400000c294783b */ /* 0x000eae0000000200 */
        /* <DEDUP_REMOVED lines=10> */
[C---:B-----5:R-:W-:Y:S08]  /*4a10*/  HMMA.16816.F32.BF16 R20, R140.reuse, R144, R20 ;  /* 0x000000908c14723c */ /* 0x060ff00000041814 */
[C---:B------:R-:W-:Y:S01]  /*4a20*/  HMMA.16816.F32.BF16 R24, R140.reuse, R146, R24 ;  /* 0x000000928c18723c */ /* 0x040fe20000041818 */
[----:B------:R-:W1:Y:S07]  /*4a30*/  LDSM.16.M88.4 R144, [R193+0x4000] ;  /* 0x00400000c190783b */ /* 0x000e6e0000000200 */
[C---:B------:R-:W-:Y:S08]  /*4a40*/  HMMA.16816.F32.BF16 R28, R140.reuse, R164, R28 ;  /* 0x000000a48c1c723c */ /* 0x040ff0000004181c */
[----:B------:R-:W-:Y:S01]  /*4a50*/  HMMA.16816.F32.BF16 R32, R140, R166, R32 ;  /* 0x000000a68c20723c */ /* 0x000fe20000041820 */
[----:B------:R-:W5:Y:S04]  /*4a60*/  LDSM.16.M88.4 R140, [R184+0x3000] ;  /* 0x00300000b88c783b */ /* 0x000f680000000200 */
[----:B------:R-:W1:Y:S03]  /*4a70*/  LDSM.16.M88.4 R164, [R184+0x3800] ;  /* 0x00380000b8a4783b */ /* 0x000e660000000200 */
        /* <DEDUP_REMOVED lines=19> */
[C---:B-----5:R-:W-:Y:S08]  /*4bb0*/  HMMA.16816.F32.BF16 R20, R144.reuse, R140, R20 ;  /* 0x0000008c9014723c */ /* 0x060ff00000041814 */
        /* <DEDUP_REMOVED lines=32> */
[C---:B--2---:R-:W-:Y:S01]  /*4dc0*/  HMMA.16816.F32.BF16 R4, R148.reuse, R168, R4 ;  /* 0x000000a89404723c */ /* 0x044fe20000041804 */
[----:B------:R-:W-:Y:S04]  /*4dd0*/  DEPBAR.LE SB0, 0x0 ;  /* 0x000080000000791a */ /* 0x000fe80000000000 */
[----:B------:R-:W-:Y:S03]  /*4de0*/  BAR.SYNC.DEFER_BLOCKING 0x0 ;  /* 0x0000000000007b1d */ /* 0x000fe60000010000 */
[C---:B------:R-:W-:Y:S08]  /*4df0*/  HMMA.16816.F32.BF16 R8, R148.reuse, R170, R8 ;  /* 0x000000aa9408723c */ /* 0x040ff00000041808 */
[C---:B------:R-:W-:Y:S08]  /*4e00*/  HMMA.16816.F32.BF16 R12, R148.reuse, R172, R12 ;  /* 0x000000ac940c723c */ /* 0x040ff0000004180c */
[C---:B------:R-:W-:Y:S08]  /*4e10*/  HMMA.16816.F32.BF16 R16, R148.reuse, R174, R16 ;  /* 0x000000ae9410723c */ /* 0x040ff00000041810 */
[C---:B---3--:R-:W-:Y:S08]  /*4e20*/  HMMA.16816.F32.BF16 R20, R148.reuse, R136, R20 ;  /* 0x000000889414723c */ /* 0x048ff00000041814 */
[C---:B------:R-:W-:Y:S08]  /*4e30*/  HMMA.16816.F32.BF16 R24, R148.reuse, R138, R24 ;  /* 0x0000008a9418723c */ /* 0x040ff00000041818 */
[C---:B----4-:R-:W-:Y:S08]  /*4e40*/  HMMA.16816.F32.BF16 R28, R148.reuse, R152, R28 ;  /* 0x00000098941c723c */ /* 0x050ff0000004181c */
[----:B------:R-:W-:Y:S08]  /*4e50*/  HMMA.16816.F32.BF16 R32, R148, R154, R32 ;  /* 0x0000009a9420723c */ /* 0x000ff00000041820 */
[C---:B-1----:R-:W-:Y:S08]  /*4e60*/  HMMA.16816.F32.BF16 R4, R144.reuse, R156, R4 ;  /* 0x0000009c9004723c */ /* 0x042ff00000041804 */
[C---:B------:R-:W-:Y:S08]  /*4e70*/  HMMA.16816.F32.BF16 R8, R144.reuse, R158, R8 ;  /* 0x0000009e9008723c */ /* 0x040ff00000041808 */
[C---:B------:R-:W-:Y:S08]  /*4e80*/  HMMA.16816.F32.BF16 R12, R144.reuse, R160, R12 ;  /* 0x000000a0900c723c */ /* 0x040ff0000004180c */
[C---:B------:R-:W-:Y:S08]  /*4e90*/  HMMA.16816.F32.BF16 R16, R144.reuse, R162, R16 ;  /* 0x000000a29010723c */ /* 0x040ff00000041810 */
[C---:B-----5:R-:W-:Y:S08]  /*4ea0*/  HMMA.16816.F32.BF16 R20, R144.reuse, R140, R20 ;  /* 0x0000008c9014723c */ /* 0x060ff00000041814 */
[C---:B------:R-:W-:Y:S08]  /*4eb0*/  HMMA.16816.F32.BF16 R24, R144.reuse, R142, R24 ;  /* 0x0000008e9018723c */ /* 0x040ff00000041818 */
[C---:B------:R-:W-:Y:S08]  /*4ec0*/  HMMA.16816.F32.BF16 R28, R144.reuse, R164, R28 ;  /* 0x000000a4901c723c */ /* 0x040ff0000004181c */
[----:B------:R-:W-:Y:S01]  /*4ed0*/  HMMA.16816.F32.BF16 R32, R144, R166, R32 ;  /* 0x000000a69020723c */ /* 0x000fe20000041820 */
[----:B------:R-:W-:-:S07]  /*4ee0*/  @P0 BRA `(.L_x_1702) ;  /* 0xfffff00000000947 */ /* 0x000fce000383ffff */
.L_x_1701:
        /* <DEDUP_REMOVED lines=35> */
[----:B------:R-:W-:Y:S01]  /*5120*/  ISETP.LT.AND P0, PT, RZ, UR7, PT ;  /* 0x00000007ff007c0c */ /* 0x000fe2000bf01270 */
[----:B------:R-:W-:Y:S01]  /*5130*/  UMOV UR7, UR4 ;  /* 0x0000000400077c82 */ /* 0x000fe20008000000 */
[----:B------:R-:W-:Y:S02]  /*5140*/  FMNMX.FTZ R2, R32, R3, !PT ;  /* 0x0000000320027209 */ /* 0x000fe40007810000 */
[----:B------:R-:W-:Y:S02]  /*5150*/  FMNMX.FTZ R3, R31, R132, !PT ;  /* 0x000000841f037209 */ /* 0x000fe40007810000 */
        /* <DEDUP_REMOVED lines=12> */
[--C-:B------:R-:W-:Y:S01]  /*5220*/  FFMA.FTZ R166, R7, c[0x0][0x2d0], -R167.reuse ;  /* 0x0000b40007a67a23 */ /* 0x100fe200000108a7 */
[----:B------:R-:W1:Y:S01]  /*5230*/  LDSM.16.MT88.4 R136, [R192+0x100] ;  /* 0x00010000c088783b */ /* 0x000e620000004200 */
        /* <DEDUP_REMOVED lines=9> */
[----:B------:R2:W3:Y:S01]  /*52d0*/  MUFU.EX2 R2, R135 ;  /* 0x0000008700027308 */ /* 0x0004e20000000800 */
[--C-:B------:R-:W-:Y:S02]  /*52e0*/  FFMA.FTZ R134, R9, c[0x0][0x2d0], -R168.reuse ;  /* 0x0000b40009867a23 */ /* 0x100fe400000108a8 */
[----:B------:R-:W-:Y:S01]  /*52f0*/  FMUL.FTZ R0, R133, c[0x0][0x2d0] ;  /* 0x0000b40085007a20 */ /* 0x000fe20000410000 */
[----:B------:R-:W-:Y:S01]  /*5300*/  MOV R133, R132 ;  /* 0x0000008400857202 */ /* 0x000fe20000000f00 */
[--C-:B------:R-:W-:Y:S02]  /*5310*/  FFMA.FTZ R226, R32, c[0x0][0x2d0], -R168.reuse ;  /* 0x0000b40020e27a23 */ /* 0x100fe400000108a8 */
[--C-:B------:R-:W-:Y:S02]  /*5320*/  FFMA.FTZ R228, R34, c[0x0][0x2d0], -R167.reuse ;  /* 0x0000b40022e47a23 */ /* 0x100fe400000108a7 */
[--C-:B------:R-:W-:Y:S01]  /*5330*/  FFMA.FTZ R169, R12, c[0x0][0x2d0], -R168.reuse ;  /* 0x0000b4000ca97a23 */ /* 0x100fe200000108a8 */
[----:B------:R-:W4:Y:S01]  /*5340*/  MUFU.EX2 R0, R0 ;  /* 0x0000000000007308 */ /* 0x000f220000000800 */
[--C-:B------:R-:W-:Y:S02]  /*5350*/  FFMA.FTZ R170, R13, c[0x0][0x2d0], -R168.reuse ;  /* 0x0000b4000daa7a23 */ /* 0x100fe400000108a8 */
[--C-:B------:R-:W-:Y:S02]  /*5360*/  FFMA.FTZ R171, R14, c[0x0][0x2d0], -R167.reuse ;  /* 0x0000b4000eab7a23 */ /* 0x100fe400000108a7 */
[--C-:B------:R-:W-:Y:S02]  /*5370*/  FFMA.FTZ R172, R15, c[0x0][0x2d0], -R167.reuse ;  /* 0x0000b4000fac7a23 */ /* 0x100fe400000108a7 */
[--C-:B------:R-:W-:Y:S02]  /*5380*/  FFMA.FTZ R173, R16, c[0x0][0x2d0], -R168.reuse ;  /* 0x0000b40010ad7a23 */ /* 0x100fe400000108a8 */
[----:B------:R-:W-:Y:S01]  /*5390*/  FFMA.FTZ R174, R17, c[0x0][0x2d0], -R168 ;  /* 0x0000b40011ae7a23 */ /* 0x000fe200000108a8 */
[----:B------:R-:W-:Y:S01]  /*53a0*/  MUFU.EX2 R164, R164 ;  /* 0x000000a400a47308 */ /* 0x000fe20000000800 */
[--C-:B------:R-:W-:Y:S02]  /*53b0*/  FFMA.FTZ R175, R18, c[0x0][0x2d0], -R167.reuse ;  /* 0x0000b40012af7a23 */ /* 0x100fe400000108a7 */
[--C-:B------:R-:W-:Y:S02]  /*53c0*/  FFMA.FTZ R224, R19, c[0x0][0x2d0], -R167.reuse ;  /* 0x0000b40013e07a23 */ /* 0x100fe400000108a7 */
[--C-:B--2---:R-:W-:Y:S02]  /*53d0*/  FFMA.FTZ R135, R6, c[0x0][0x2d0], -R167.reuse ;  /* 0x0000b40006877a23 */ /* 0x104fe400000108a7 */
[----:B------:R-:W-:Y:S02]  /*53e0*/  FFMA.FTZ R6, R10, c[0x0][0x2d0], -R167 ;  /* 0x0000b4000a067a23 */ /* 0x000fe400000108a7 */
[C---:B---3--:R-:W-:Y:S01]  /*53f0*/  FMUL.FTZ R8, R2.reuse, R128 ;  /* 0x0000008002087220 */ /* 0x048fe20000410000 */
[----:B------:R-:W2:Y:S01]  /*5400*/  MUFU.EX2 R165, R165 ;  /* 0x000000a500a57308 */ /* 0x000ea20000000800 */
[C---:B------:R-:W-:Y:S02]  /*5410*/  FMUL.FTZ R9, R2.reuse, R129 ;  /* 0x0000008102097220 */ /* 0x040fe40000410000 */
[----:B------:R-:W-:Y:S02]  /*5420*/  FMUL.FTZ R36, R2, R36 ;  /* 0x0000002402247220 */ /* 0x000fe40000410000 */
[C---:B----4-:R-:W-:Y:S02]  /*5430*/  FMUL.FTZ R10, R0.reuse, R130 ;  /* 0x00000082000a7220 */ /* 0x050fe40000410000 */
[----:B------:R-:W-:Y:S02]  /*5440*/  FMUL.FTZ R11, R0, R131 ;  /* 0x00000083000b7220 */ /* 0x000fe40000410000 */
[----:B------:R-:W-:Y:S01]  /*5450*/  FMUL.FTZ R37, R2, R37 ;  /* 0x0000002502257220 */ /* 0x000fe20000410000 */
[----:B------:R-:W-:Y:S01]  /*5460*/  MUFU.EX2 R5, R5 ;  /* 0x0000000500057308 */ /* 0x000fe20000000800 */
[C---:B------:R-:W-:Y:S02]  /*5470*/  FMUL.FTZ R38, R0.reuse, R38 ;  /* 0x0000002600267220 */ /* 0x040fe40000410000 */
[----:B------:R-:W-:Y:S02]  /*5480*/  FMUL.FTZ R39, R0, R39 ;  /* 0x0000002700277220 */ /* 0x000fe40000410000 */
[C---:B------:R-:W-:Y:S02]  /*5490*/  FMUL.FTZ R40, R2.reuse, R40 ;  /* 0x0000002802287220 */ /* 0x040fe40000410000 */
[----:B------:R-:W-:Y:S02]  /*54a0*/  FMUL.FTZ R41, R2, R41 ;  /* 0x0000002902297220 */ /* 0x000fe40000410000 */
[C---:B------:R-:W-:Y:S01]  /*54b0*/  FMUL.FTZ R42, R0.reuse, R42 ;  /* 0x0000002a002a7220 */ /* 0x040fe20000410000 */
[----:B------:R-:W3:Y:S01]  /*54c0*/  MUFU.EX2 R134, R134 ;  /* 0x0000008600867308 */ /* 0x000ee20000000800 */
[----:B------:R-:W-:Y:S02]  /*54d0*/  FMUL.FTZ R43, R0, R43 ;  /* 0x0000002b002b7220 */ /* 0x000fe40000410000 */
[C---:B------:R-:W-:Y:S01]  /*54e0*/  FMUL.FTZ R44, R2.reuse, R44 ;  /* 0x0000002c022c7220 */ /* 0x040fe20000410000 */
[----:B--2---:R-:W-:Y:S01]  /*54f0*/  F2FP.BF16.PACK_AB R128, R165, R164 ;  /* 0x000000a4a580723e */ /* 0x004fe200000010ff */
[----:B------:R-:W-:Y:S02]  /*5500*/  FMUL.FTZ R45, R2, R45 ;  /* 0x0000002d022d7220 */ /* 0x000fe40000410000 */
[C---:B------:R-:W-:Y:S02]  /*5510*/  FMUL.FTZ R46, R0.reuse, R46 ;  /* 0x0000002e002e7220 */ /* 0x040fe40000410000 */
[----:B------:R-:W-:Y:S01]  /*5520*/  FMUL.FTZ R47, R0, R47 ;  /* 0x0000002f002f7220 */ /* 0x000fe20000410000 */
[----:B------:R-:W2:Y:S01]  /*5530*/  MUFU.EX2 R135, R135 ;  /* 0x0000008700877308 */ /* 0x000ea20000000800 */
[C---:B------:R-:W-:Y:S02]  /*5540*/  FMUL.FTZ R48, R2.reuse, R48 ;  /* 0x0000003002307220 */ /* 0x040fe40000410000 */
[----:B------:R-:W-:Y:S02]  /*5550*/  FMUL.FTZ R49, R2, R49 ;  /* 0x0000003102317220 */ /* 0x000fe40000410000 */
[C---:B------:R-:W-:Y:S02]  /*5560*/  FMUL.FTZ R50, R0.reuse, R50 ;  /* 0x0000003200327220 */ /* 0x040fe40000410000 */
[----:B------:R-:W-:Y:S02]  /*5570*/  FMUL.FTZ R51, R0, R51 ;  /* 0x0000003300337220 */ /* 0x000fe40000410000 */
[C---:B------:R-:W-:Y:S01]  /*5580*/  FMUL.FTZ R12, R2.reuse, R124 ;  /* 0x0000007c020c7220 */ /* 0x040fe20000410000 */
[----:B------:R-:W-:Y:S01]  /*5590*/  MUFU.EX2 R6, R6 ;  /* 0x0000000600067308 */ /* 0x000fe20000000800 */
[----:B------:R-:W-:Y:S02]  /*55a0*/  FMUL.FTZ R13, R2, R125 ;  /* 0x0000007d020d7220 */ /* 0x000fe40000410000 */
[----:B------:R-:W-:Y:S01]  /*55b0*/  FMUL.FTZ R14, R0, R126 ;  /* 0x0000007e000e7220 */ /* 0x000fe20000410000 */
[----:B---3--:R-:W-:Y:S01]  /*55c0*/  F2FP.BF16.PACK_AB R130, R134, R5 ;  /* 0x000000058682723e */ /* 0x008fe200000010ff */
[----:B------:R-:W-:Y:S02]  /*55d0*/  FMUL.FTZ R15, R0, R127 ;  /* 0x0000007f000f7220 */ /* 0x000fe40000410000 */
[----:B------:R-:W-:Y:S01]  /*55e0*/  LDSM.16.MT88.4 R124, [R188+0x4100] ;  /* 0x00410000bc7c783b */ /* 0x000fe20000004200 */
[C---:B------:R-:W-:Y:S02]  /*55f0*/  FMUL.FTZ R52, R2.reuse, R52 ;  /* 0x0000003402347220 */ /* 0x040fe40000410000 */
[----:B------:R-:W3:Y:S01]  /*5600*/  MUFU.EX2 R7, R7 ;  /* 0x0000000700077308 */ /* 0x000ee20000000800 */
[----:B------:R-:W-:Y:S02]  /*5610*/  FMUL.FTZ R53, R2, R53 ;  /* 0x0000003502357220 */ /* 0x000fe40000410000 */
[----:B------:R-:W-:Y:S01]  /*5620*/  FMUL.FTZ R54, R0, R54 ;  /* 0x0000003600367220 */ /* 0x000fe20000410000 */
[----:B--2---:R-:W-:Y:S01]  /*5630*/  F2FP.BF16.PACK_AB R129, R166, R135 ;  /* 0x00000087a681723e */ /* 0x004fe200000010ff */
        /* <DEDUP_REMOVED lines=9> */
[----:B------:R-:W2:Y:S01]  /*56d0*/  MUFU.EX2 R170, R170 ;  /* 0x000000aa00aa7308 */ /* 0x000ea20000000800 */
[----:B------:R-:W-:Y:S02]  /*56e0*/  FMUL.FTZ R63, R0, R63 ;  /* 0x0000003f003f7220 */ /* 0x000fe40000410000 */
[C---:B------:R-:W-:Y:S01]  /*56f0*/  FMUL.FTZ R64, R2.reuse, R64 ;  /* 0x0000004002407220 */ /* 0x040fe20000410000 */
[----:B---3--:R-:W-:Y:S01]  /*5700*/  F2FP.BF16.PACK_AB R131, R7, R6 ;  /* 0x000000060783723e */ /* 0x008fe200000010ff */
[----:B------:R-:W-:Y:S02]  /*5710*/  FMUL.FTZ R65, R2, R65 ;  /* 0x0000004102417220 */ /* 0x000fe40000410000 */
[C---:B------:R-:W-:Y:S02]  /*5720*/  FMUL.FTZ R66, R0.reuse, R66 ;  /* 0x0000004200427220 */ /* 0x040fe40000410000 */
[----:B------:R-:W-:Y:S01]  /*5730*/  FMUL.FTZ R67, R0, R67 ;  /* 0x0000004300437220 */ /* 0x000fe20000410000 */
[----:B------:R-:W-:Y:S01]  /*5740*/  MUFU.EX2 R171, R171 ;  /* 0x000000ab00ab7308 */ /* 0x000fe20000000800 */
[C---:B-1----:R-:W-:Y:S05]  /*5750*/  HMMA.16816.F32.BF16 R8, R128.reuse, R136, R8 ;  /* 0x000000888008723c */ /* 0x042fea0000041808 */
[C---:B------:R-:W-:Y:S02]  /*5760*/  FMUL.FTZ R68, R2.reuse, R68 ;  /* 0x0000004402447220 */ /* 0x040fe40000410000 */
[----:B------:R-:W-:Y:S01]  /*5770*/  FMUL.FTZ R69, R2, R69 ;  /* 0x0000004502457220 */ /* 0x000fe20000410000 */
[C---:B------:R-:W-:Y:S01]  /*5780*/  HMMA.16816.F32.BF16 R36, R128.reuse, R138, R36 ;  /* 0x0000008a8024723c */ /* 0x040fe20000041824 */
[----:B------:R-:W1:Y:S01]  /*5790*/  LDSM.16.MT88.4 R136, [R188+0x100] ;  /* 0x00010000bc88783b */ /* 0x000e620000004200 */
[----:B------:R-:W3:Y:S02]  /*57a0*/  MUFU.EX2 R172, R172 ;  /* 0x000000ac00ac7308 */ /* 0x000ee40000000800 */
[C---:B------:R-:W-:Y:S02]  /*57b0*/  FMUL.FTZ R70, R0.reuse, R70 ;  /* 0x0000004600467220 */ /* 0x040fe40000410000 */
[----:B------:R-:W-:Y:S02]  /*57c0*/  FMUL.FTZ R71, R0, R71 ;  /* 0x0000004700477220 */ /* 0x000fe40000410000 */
[C---:B------:R-:W-:Y:S04]  /*57d0*/  HMMA.16816.F32.BF16 R40, R128.reuse, R140, R40 ;  /* 0x0000008c8028723c */ /* 0x040fe80000041828 */
[C---:B------:R-:W-:Y:S01]  /*57e0*/  FMUL.FTZ R72, R2.reuse, R72 ;  /* 0x0000004802487220 */ /* 0x040fe20000410000 */
[----:B------:R-:W-:Y:S01]  /*57f0*/  MUFU.EX2 R173, R173 ;  /* 0x000000ad00ad7308 */ /* 0x000fe20000000800 */
[----:B------:R-:W-:Y:S02]  /*5800*/  FMUL.FTZ R73, R2, R73 ;  /* 0x0000004902497220 */ /* 0x000fe40000410000 */
[C---:B------:R-:W-:Y:S01]  /*5810*/  HMMA.16816.F32.BF16 R44, R128.reuse, R142, R44 ;  /* 0x0000008e802c723c */ /* 0x040fe2000004182c */
[----:B------:R-:W4:Y:S03]  /*5820*/  LDSM.16.MT88.4 R140, [R192+0x2100] ;  /* 0x00210000c08c783b */ /* 0x000f260000004200 */
[C---:B------:R-:W-:Y:S02]  /*5830*/  FMUL.FTZ R74, R0.reuse, R74 ;  /* 0x0000004a004a7220 */ /* 0x040fe40000410000 */
[----:B------:R-:W-:Y:S01]  /*5840*/  FMUL.FTZ R75, R0, R75 ;  /* 0x0000004b004b7220 */ /* 0x000fe20000410000 */
[----:B------:R-:W5:Y:S01]  /*5850*/  MUFU.EX2 R174, R174 ;  /* 0x000000ae00ae7308 */ /* 0x000f620000000800 */
[C---:B------:R-:W-:Y:S04]  /*5860*/  HMMA.16816.F32.BF16 R48, R128.reuse, R144, R48 ;  /* 0x000000908030723c */ /* 0x040fe80000041830 */
[C---:B------:R-:W-:Y:S02]  /*5870*/  FMUL.FTZ R76, R2.reuse, R76 ;  /* 0x0000004c024c7220 */ /* 0x040fe40000410000 */
[----:B------:R-:W-:Y:S02]  /*5880*/  FMUL.FTZ R77, R2, R77 ;  /* 0x0000004d024d7220 */ /* 0x000fe40000410000 */
[C---:B------:R-:W-:Y:S01]  /*5890*/  HMMA.16816.F32.BF16 R52, R128.reuse, R146, R52 ;  /* 0x000000928034723c */ /* 0x040fe20000041834 */
[----:B------:R-:W2:Y:S01]  /*58a0*/  LDSM.16.MT88.4 R144, [R190+0x2100] ;  /* 0x00210000be90783b */ /* 0x000ea20000004200 */
[----:B------:R-:W-:Y:S02]  /*58b0*/  MUFU.EX2 R175, R175 ;  /* 0x000000af00af7308 */ /* 0x000fe40000000800 */
[C---:B------:R-:W-:Y:S02]  /*58c0*/  FMUL.FTZ R78, R0.reuse, R78 ;  /* 0x0000004e004e7220 */ /* 0x040fe40000410000 */
[----:B------:R-:W-:Y:S02]  /*58d0*/  FMUL.FTZ R79, R0, R79 ;  /* 0x0000004f004f7220 */ /* 0x000fe40000410000 */
[C---:B------:R-:W-:Y:S01]  /*58e0*/  FMUL.FTZ R80, R2.reuse, R80 ;  /* 0x0000005002507220 */ /* 0x040fe20000410000 */
[C---:B-1----:R-:W-:Y:S03]  /*58f0*/  HMMA.16816.F32.BF16 R56, R128.reuse, R136, R56 ;  /* 0x000000888038723c */ /* 0x042fe60000041838 */
[----:B------:R-:W-:Y:S01]  /*5900*/  FMUL.FTZ R81, R2, R81 ;  /* 0x0000005102517220 */ /* 0x000fe20000410000 */
[----:B------:R-:W1:Y:S01]  /*5910*/  MUFU.EX2 R224, R224 ;  /* 0x000000e000e07308 */ /* 0x000e620000000800 */
[C---:B------:R-:W-:Y:S02]  /*5920*/  FMUL.FTZ R82, R0.reuse, R82 ;  /* 0x0000005200527220 */ /* 0x040fe40000410000 */
[----:B------:R-:W-:Y:S01]  /*5930*/  FMUL.FTZ R83, R0, R83 ;  /* 0x0000005300537220 */ /* 0x000fe20000410000 */
[C---:B------:R-:W-:Y:S01]  /*5940*/  HMMA.16816.F32.BF16 R60, R128.reuse, R138, R60 ;  /* 0x0000008a803c723c */ /* 0x040fe2000004183c */
[----:B------:R-:W1:Y:S03]  /*5950*/  LDSM.16.MT88.4 R136, [R189+0x2100] ;  /* 0x00210000bd88783b */ /* 0x000e660000004200 */
[C---:B------:R-:W-:Y:S02]  /*5960*/  FMUL.FTZ R84, R2.reuse, R84 ;  /* 0x0000005402547220 */ /* 0x040fe40000410000 */
[----:B------:R-:W-:Y:S01]  /*5970*/  FMUL.FTZ R85, R2, R85 ;  /* 0x0000005502557220 */ /* 0x000fe20000410000 */
[----:B------:R-:W-:Y:S01]  /*5980*/  MUFU.EX2 R226, R226 ;  /* 0x000000e200e27308 */ /* 0x000fe20000000800 */
[C---:B----4-:R-:W-:Y:S04]  /*5990*/  HMMA.16816.F32.BF16 R64, R128.reuse, R140, R64 ;  /* 0x0000008c8040723c */ /* 0x050fe80000041840 */
[C---:B------:R-:W-:Y:S02]  /*59a0*/  FMUL.FTZ R86, R0.reuse, R86 ;  /* 0x0000005600567220 */ /* 0x040fe40000410000 */
[----:B------:R-:W-:Y:S02]  /*59b0*/  FMUL.FTZ R87, R0, R87 ;  /* 0x0000005700577220 */ /* 0x000fe40000410000 */
[C---:B------:R-:W-:Y:S01]  /*59c0*/  HMMA.16816.F32.BF16 R68, R128.reuse, R142, R68 ;  /* 0x0000008e8044723c */ /* 0x040fe20000041844 */
[----:B------:R-:W4:Y:S01]  /*59d0*/  LDSM.16.MT88.4 R140, [R188+0x2100] ;  /* 0x00210000bc8c783b */ /* 0x000f220000004200 */
[----:B------:R-:W-:Y:S02]  /*59e0*/  MUFU.EX2 R228, R228 ;  /* 0x000000e400e47308 */ /* 0x000fe40000000800 */
[C---:B------:R-:W-:Y:S02]  /*59f0*/  FMUL.FTZ R88, R2.reuse, R88 ;  /* 0x0000005802587220 */ /* 0x040fe40000410000 */
[----:B------:R-:W-:Y:S02]  /*5a00*/  FMUL.FTZ R89, R2, R89 ;  /* 0x0000005902597220 */ /* 0x000fe40000410000 */
[C---:B--2---:R-:W-:Y:S04]  /*5a10*/  HMMA.16816.F32.BF16 R72, R128.reuse, R144, R72 ;  /* 0x000000908048723c */ /* 0x044fe80000041848 */
[C---:B------:R-:W-:Y:S02]  /*5a20*/  FMUL.FTZ R90, R0.reuse, R90 ;  /* 0x0000005a005a7220 */ /* 0x040fe40000410000 */
[----:B------:R-:W-:Y:S02]  /*5a30*/  FMUL.FTZ R91, R0, R91 ;  /* 0x0000005b005b7220 */ /* 0x000fe40000410000 */
[C---:B------:R-:W-:Y:S01]  /*5a40*/  HMMA.16816.F32.BF16 R76, R128.reuse, R146, R76 ;  /* 0x00000092804c723c */ /* 0x040fe2000004184c */
[----:B------:R-:W2:Y:S03]  /*5a50*/  LDSM.16.MT88.4 R144, [R192+0x4100] ;  /* 0x00410000c090783b */ /* 0x000ea60000004200 */
        /* <DEDUP_REMOVED lines=11> */
[C---:B----4-:R-:W-:Y:S04]  /*5b10*/  HMMA.16816.F32.BF16 R88, R128.reuse, R140, R88 ;  /* 0x0000008c8058723c */ /* 0x050fe80000041858 */
[C---:B------:R-:W-:Y:S02]  /*5b20*/  FMUL.FTZ R100, R2.reuse, R100 ;  /* 0x0000006402647220 */ /* 0x040fe40000410000 */
[----:B------:R-:W-:Y:S02]  /*5b30*/  FMUL.FTZ R101, R2, R101 ;  /* 0x0000006502657220 */ /* 0x000fe40000410000 */
[C---:B------:R-:W-:Y:S01]  /*5b40*/  HMMA.16816.F32.BF16 R92, R128.reuse, R142, R92 ;  /* 0x0000008e805c723c */ /* 0x040fe2000004185c */
[----:B------:R-:W4:Y:S03]  /*5b50*/  LDSM.16.MT88.4 R140, [R189+0x4100] ;  /* 0x00410000bd8c783b */ /* 0x000f260000004200 */
[C---:B------:R-:W-:Y:S02]  /*5b60*/  FMUL.FTZ R102, R0.reuse, R102 ;  /* 0x0000006600667220 */ /* 0x040fe40000410000 */
[----:B------:R-:W-:Y:S02]  /*5b70*/  FMUL.FTZ R103, R0, R103 ;  /* 0x0000006700677220 */ /* 0x000fe40000410000 */
[C---:B--2---:R-:W-:Y:S04]  /*5b80*/  HMMA.16816.F32.BF16 R96, R128.reuse, R144, R96 ;  /* 0x000000908060723c */ /* 0x044fe80000041860 */
[C---:B------:R-:W-:Y:S02]  /*5b90*/  FMUL.FTZ R104, R2.reuse, R104 ;  /* 0x0000006802687220 */ /* 0x040fe40000410000 */
[----:B------:R-:W-:Y:S02]  /*5ba0*/  FMUL.FTZ R105, R2, R105 ;  /* 0x0000006902697220 */ /* 0x000fe40000410000 */
        /* <DEDUP_REMOVED lines=16> */
[----:B------:R-:W-:Y:S01]  /*5cb0*/  FMUL.FTZ R16, R2, R120 ;  /* 0x0000007802107220 */ /* 0x000fe20000410000 */
[----:B------:R-:W-:Y:S03]  /*5cc0*/  F2FP.BF16.PACK_AB R120, R170, R169 ;  /* 0x000000a9aa78723e */ /* 0x000fe600000010ff */
[----:B------:R-:W-:Y:S01]  /*5cd0*/  FMUL.FTZ R17, R2, R121 ;  /* 0x0000007902117220 */ /* 0x000fe20000410000 */
[C---:B------:R-:W-:Y:S01]  /*5ce0*/  HMMA.16816.F32.BF16 R112, R128.reuse, R142, R112 ;  /* 0x0000008e8070723c */ /* 0x040fe20000041870 */
[----:B------:R-:W2:Y:S02]  /*5cf0*/  LDSM.16.MT88.4 R140, [R190+0x900] ;  /* 0x00090000be8c783b */ /* 0x000ea40000004200 */
[----:B------:R-:W-:Y:S01]  /*5d00*/  FMUL.FTZ R18, R0, R122 ;  /* 0x0000007a00127220 */ /* 0x000fe20000410000 */
[----:B---3--:R-:W-:Y:S01]  /*5d10*/  F2FP.BF16.PACK_AB R121, R172, R171 ;  /* 0x000000abac79723e */ /* 0x008fe200000010ff */
[----:B------:R-:W-:Y:S01]  /*5d20*/  FMUL.FTZ R19, R0, R123 ;  /* 0x0000007b00137220 */ /* 0x000fe20000410000 */
[----:B-----5:R-:W-:Y:S01]  /*5d30*/  F2FP.BF16.PACK_AB R122, R174, R173 ;  /* 0x000000adae7a723e */ /* 0x020fe200000010ff */
[----:B------:R-:W-:Y:S01]  /*5d40*/  FMUL.FTZ R116, R2, R116 ;  /* 0x0000007402747220 */ /* 0x000fe20000410000 */
[----:B------:R-:W-:Y:S01]  /*5d50*/  F2FP.BF16.PACK_AB R123, R224, R175 ;  /* 0x000000afe07b723e */ /* 0x000fe200000010ff */
[----:B------:R-:W-:Y:S03]  /*5d60*/  FMUL.FTZ R117, R2, R117 ;  /* 0x0000007502757220 */ /* 0x000fe60000410000 */
[C---:B------:R-:W-:Y:S03]  /*5d70*/  HMMA.16816.F32.BF16 R16, R128.reuse, R124, R16 ;  /* 0x0000007c8010723c */ /* 0x040fe60000041810 */
[C---:B------:R-:W-:Y:S02]  /*5d80*/  FMUL.FTZ R118, R0.reuse, R118 ;  /* 0x0000007600767220 */ /* 0x040fe40000410000 */
[----:B------:R-:W-:Y:S02]  /*5d90*/  FMUL.FTZ R119, R0, R119 ;  /* 0x0000007700777220 */ /* 0x000fe40000410000 */
[----:B------:R-:W-:Y:S02]  /*5da0*/  FFMA.FTZ R164, R2, R225, R164 ;  /* 0x000000e102a47223 */ /* 0x000fe400000100a4 */
[----:B------:R-:W-:Y:S03]  /*5db0*/  FFMA.FTZ R135, R0, R221, R135 ;  /* 0x000000dd00877223 */ /* 0x000fe60000010087 */
[----:B------:R-:W-:Y:S01]  /*5dc0*/  HMMA.16816.F32.BF16 R116, R128, R126, R116 ;  /* 0x0000007e8074723c */ /* 0x000fe20000041874 */
[----:B------:R-:W3:Y:S02]  /*5dd0*/  LDSM.16.MT88.4 R124, [R188+0x2900] ;  /* 0x00290000bc7c783b */ /* 0x000ee40000004200 */
[----:B------:R-:W-:Y:S02]  /*5de0*/  FADD.FTZ R164, R165, R164 ;  /* 0x000000a4a5a47221 */ /* 0x000fe40000010000 */
[----:B------:R-:W-:Y:S02]  /*5df0*/  FADD.FTZ R135, R166, R135 ;  /* 0x00000087a6877221 */ /* 0x000fe40000010000 */
[----:B------:R-:W-:Y:S01]  /*5e00*/  FADD.FTZ R5, R5, R164 ;  /* 0x000000a405057221 */ /* 0x000fe20000010000 */
[C---:B-1----:R-:W-:Y:S01]  /*5e10*/  HMMA.16816.F32.BF16 R8, R120.reuse, R136, R8 ;  /* 0x000000887808723c */ /* 0x042fe20000041808 */
[----:B------:R-:W1:Y:S04]  /*5e20*/  LDSM.16.MT88.4 R128, [R192+0x4900] ;  /* 0x00490000c080783b */ /* 0x000e680000004200 */
[----:B------:R-:W-:Y:S02]  /*5e30*/  FADD.FTZ R0, R6, R135 ;  /* 0x0000008706007221 */ /* 0x000fe40000010000 */
[----:B------:R-:W-:Y:S01]  /*5e40*/  FADD.FTZ R134, R134, R5 ;  /* 0x0000000586867221 */ /* 0x000fe20000010000 */
[C---:B------:R-:W-:Y:S01]  /*5e50*/  HMMA.16816.F32.BF16 R36, R120.reuse, R138, R36 ;  /* 0x0000008a7824723c */ /* 0x040fe20000041824 */
[----:B------:R-:W4:Y:S03]  /*5e60*/  LDSM.16.MT88.4 R136, [R190+0x4900] ;  /* 0x00490000be88783b */ /* 0x000f260000004200 */
        /* <DEDUP_REMOVED lines=11> */
[----:B------:R-:W-:Y:S02]  /*5f20*/  FADD.FTZ R7, R175, R172 ;  /* 0x000000acaf077221 */ /* 0x000fe40000010000 */
[----:B------:R-:W-:Y:S02]  /*5f30*/  FADD.FTZ R5, R174, R5 ;  /* 0x00000005ae057221 */ /* 0x000fe40000010000 */
[C---:B------:R-:W-:Y:S01]  /*5f40*/  HMMA.16816.F32.BF16 R52, R120.reuse, R146, R52 ;  /* 0x000000927834723c */ /* 0x040fe20000041834 */
[----:B------:R-:W-:Y:S03]  /*5f50*/  LDSM.16.MT88.4 R144, [R189+0x3900] ;  /* 0x00390000bd90783b */ /* 0x000fe60000004200 */
[----:B------:R-:W-:Y:S04]  /*5f60*/  FADD.FTZ R7, R224, R7 ;  /* 0x00000007e0077221 */ /* 0x000fe80000010000 */
[C---:B------:R-:W-:Y:S08]  /*5f70*/  HMMA.16816.F32.BF16 R56, R120.reuse, R148, R56 ;  /* 0x000000947838723c */ /* 0x040ff00000041838 */
[C---:B------:R-:W-:Y:S01]  /*5f80*/  HMMA.16816.F32.BF16 R60, R120.reuse, R150, R60 ;  /* 0x00000096783c723c */ /* 0x040fe2000004183c */
[----:B------:R-:W-:Y:S07]  /*5f90*/  LDSM.16.MT88.4 R148, [R188+0x3900] ;  /* 0x00390000bc94783b */ /* 0x000fee0000004200 */
[C---:B------:R-:W-:Y:S07]  /*5fa0*/  HMMA.16816.F32.BF16 R64, R120.reuse, R152, R64 ;  /* 0x000000987840723c */ /* 0x040fee0000041840 */
[--C-:B------:R-:W-:Y:S01]  /*5fb0*/  FFMA.FTZ R152, R20, c[0x0][0x2d0], -R168.reuse ;  /* 0x0000b40014987a23 */ /* 0x100fe200000108a8 */
[C---:B------:R-:W-:Y:S04]  /*5fc0*/  HMMA.16816.F32.BF16 R68, R120.reuse, R154, R68 ;  /* 0x0000009a7844723c */ /* 0x040fe80000041844 */
[--C-:B------:R-:W-:Y:S01]  /*5fd0*/  FFMA.FTZ R153, R21, c[0x0][0x2d0], -R168.reuse ;  /* 0x0000b40015997a23 */ /* 0x100fe200000108a8 */
[----:B------:R-:W-:Y:S02]  /*5fe0*/  MUFU.EX2 R152, R152 ;  /* 0x0000009800987308 */ /* 0x000fe40000000800 */
[--C-:B------:R-:W-:Y:S01]  /*5ff0*/  FFMA.FTZ R154, R22, c[0x0][0x2d0], -R167.reuse ;  /* 0x0000b400169a7a23 */ /* 0x100fe200000108a7 */
[C---:B------:R-:W-:Y:S04]  /*6000*/  HMMA.16816.F32.BF16 R72, R120.reuse, R156, R72 ;  /* 0x0000009c7848723c */ /* 0x040fe80000041848 */
[--C-:B------:R-:W-:Y:S02]  /*6010*/  FFMA.FTZ R155, R23, c[0x0][0x2d0], -R167.reuse ;  /* 0x0000b400179b7a23 */ /* 0x100fe400000108a7 */
[----:B------:R-:W5:Y:S01]  /*6020*/  LDSM.16.MT88.4 R20, [R188+0x4900] ;  /* 0x00490000bc14783b */ /* 0x000f620000004200 */
[--C-:B------:R-:W-:Y:S01]  /*6030*/  FFMA.FTZ R156, R24, c[0x0][0x2d0], -R168.reuse ;  /* 0x0000b400189c7a23 */ /* 0x100fe200000108a8 */
[C---:B------:R-:W-:Y:S01]  /*6040*/  HMMA.16816.F32.BF16 R76, R120.reuse, R158, R76 ;  /* 0x0000009e784c723c */ /* 0x040fe2000004184c */
[----:B------:R-:W1:Y:S03]  /*6050*/  MUFU.EX2 R153, R153 ;  /* 0x0000009900997308 */ /* 0x000e660000000800 */
[--C-:B------:R-:W-:Y:S03]  /*6060*/  FFMA.FTZ R157, R25, c[0x0][0x2d0], -R168.reuse ;  /* 0x0000b400199d7a23 */ /* 0x100fe600000108a8 */
[--C-:B------:R-:W-:Y:S01]  /*6070*/  FFMA.FTZ R158, R26, c[0x0][0x2d0], -R167.reuse ;  /* 0x0000b4001a9e7a23 */ /* 0x100fe200000108a7 */
[C---:B------:R-:W-:Y:S03]  /*6080*/  HMMA.16816.F32.BF16 R80, R120.reuse, R160, R80 ;  /* 0x000000a07850723c */ /* 0x040fe60000041850 */
[----:B------:R-:W-:Y:S01]  /*6090*/  MUFU.EX2 R154, R154 ;  /* 0x0000009a009a7308 */ /* 0x000fe20000000800 */
[--C-:B------:R-:W-:Y:S02]  /*60a0*/  FFMA.FTZ R159, R27, c[0x0][0x2d0], -R167.reuse ;  /* 0x0000b4001b9f7a23 */ /* 0x100fe400000108a7 */
[----:B------:R-:W-:Y:S01]  /*60b0*/  LDSM.16.MT88.4 R24, [R190+0x1100] ;  /* 0x00110000be18783b */ /* 0x000fe20000004200 */
[--C-:B------:R-:W-:Y:S01]  /*60c0*/  FFMA.FTZ R160, R28, c[0x0][0x2d0], -R168.reuse ;  /* 0x0000b4001ca07a23 */ /* 0x100fe200000108a8 */
[C---:B------:R-:W-:Y:S04]  /*60d0*/  HMMA.16816.F32.BF16 R84, R120.reuse, R162, R84 ;  /* 0x000000a27854723c */ /* 0x040fe80000041854 */
[--C-:B------:R-:W-:Y:S01]  /*60e0*/  FFMA.FTZ R161, R29, c[0x0][0x2d0], -R168.reuse ;  /* 0x0000b4001da17a23 */ /* 0x100fe200000108a8 */
[----:B------:R-:W2:Y:S01]  /*60f0*/  MUFU.EX2 R155, R155 ;  /* 0x0000009b009b7308 */ /* 0x000ea20000000800 */
[----:B------:R-:W-:Y:S02]  /*6100*/  FFMA.FTZ R168, R33, c[0x0][0x2d0], -R168 ;  /* 0x0000b40021a87a23 */ /* 0x000fe400000108a8 */
[C---:B---3--:R-:W-:Y:S04]  /*6110*/  HMMA.16816.F32.BF16 R88, R120.reuse, R124, R88 ;  /* 0x0000007c7858723c */ /* 0x048fe80000041858 */
[--C-:B------:R-:W-:Y:S02]  /*6120*/  FFMA.FTZ R162, R30, c[0x0][0x2d0], -R167.reuse ;  /* 0x0000b4001ea27a23 */ /* 0x100fe400000108a7 */
[--C-:B------:R-:W-:Y:S01]  /*6130*/  FFMA.FTZ R163, R31, c[0x0][0x2d0], -R167.reuse ;  /* 0x0000b4001fa37a23 */ /* 0x100fe200000108a7 */
[----:B------:R-:W-:Y:S01]  /*6140*/  MUFU.EX2 R156, R156 ;  /* 0x0000009c009c7308 */ /* 0x000fe20000000800 */
[C---:B------:R-:W-:Y:S01]  /*6150*/  HMMA.16816.F32.BF16 R92, R120.reuse, R126, R92 ;  /* 0x0000007e785c723c */ /* 0x040fe2000004185c */
[----:B------:R-:W3:Y:S03]  /*6160*/  LDSM.16.MT88.4 R124, [R192+0x1100] ;  /* 0x00110000c07c783b */ /* 0x000ee60000004200 */
[----:B------:R-:W-:Y:S04]  /*6170*/  FFMA.FTZ R167, R35, c[0x0][0x2d0], -R167 ;  /* 0x0000b40023a77a23 */ /* 0x000fe800000108a7 */
[C---:B-1----:R-:W-:Y:S01]  /*6180*/  HMMA.16816.F32.BF16 R96, R120.reuse, R128, R96 ;  /* 0x000000807860723c */ /* 0x042fe20000041860 */
[----:B------:R-:W-:Y:S01]  /*6190*/  LDSM.16.MT88.4 R28, [R192+0x1900] ;  /* 0x00190000c01c783b */ /* 0x000fe20000004200 */
[----:B------:R-:W1:Y:S06]  /*61a0*/  MUFU.EX2 R157, R157 ;  /* 0x0000009d009d7308 */ /* 0x000e6c0000000800 */
[C---:B------:R-:W-:Y:S01]  /*61b0*/  HMMA.16816.F32.BF16 R100, R120.reuse, R130, R100 ;  /* 0x000000827864723c */ /* 0x040fe20000041864 */
[----:B------:R-:W1:Y:S03]  /*61c0*/  LDSM.16.MT88.4 R128, [R189+0x1100] ;  /* 0x00110000bd80783b */ /* 0x000e660000004200 */
[----:B------:R-:W-:Y:S04]  /*61d0*/  MUFU.EX2 R158, R158 ;  /* 0x0000009e009e7308 */ /* 0x000fe80000000800 */
[C---:B----4-:R-:W-:Y:S01]  /*61e0*/  HMMA.16816.F32.BF16 R12, R120.reuse, R136, R12 ;  /* 0x00000088780c723c */ /* 0x050fe2000004180c */
[----:B------:R-:W-:Y:S05]  /*61f0*/  LDSM.16.MT88.4 R32, [R188+0x1900] ;  /* 0x00190000bc20783b */ /* 0x000fea0000004200 */
[----:B------:R-:W4:Y:S02]  /*6200*/  MUFU.EX2 R159, R159 ;  /* 0x0000009f009f7308 */ /* 0x000f240000000800 */
[C---:B------:R-:W-:Y:S01]  /*6210*/  HMMA.16816.F32.BF16 R104, R120.reuse, R138, R104 ;  /* 0x0000008a7868723c */ /* 0x040fe20000041868 */
[----:B------:R-:W3:Y:S07]  /*6220*/  LDSM.16.MT88.4 R136, [R188+0x1100] ;  /* 0x00110000bc88783b */ /* 0x000eee0000004200 */
[C---:B--2---:R-:W-:Y:S01]  /*6230*/  HMMA.16816.F32.BF16 R108, R120.reuse, R140, R108 ;  /* 0x0000008c786c723c */ /* 0x044fe2000004186c */
[----:B------:R-:W-:Y:S07]  /*6240*/  MUFU.EX2 R160, R160 ;  /* 0x000000a000a07308 */ /* 0x000fee0000000800 */
[C---:B------:R-:W-:Y:S01]  /*6250*/  HMMA.16816.F32.BF16 R112, R120.reuse, R142, R112 ;  /* 0x0000008e7870723c */ /* 0x040fe20000041870 */
[----:B------:R-:W-:Y:S02]  /*6260*/  LDSM.16.MT88.4 R140, [R190+0x3100] ;  /* 0x00310000be8c783b */ /* 0x000fe40000004200 */
[----:B------:R-:W2:Y:S05]  /*6270*/  MUFU.EX2 R161, R161 ;  /* 0x000000a100a17308 */ /* 0x000eaa0000000800 */
[C---:B-----5:R-:W-:Y:S05]  /*6280*/  HMMA.16816.F32.BF16 R16, R120.reuse, R20, R16 ;  /* 0x000000147810723c */ /* 0x060fea0000041810 */
[----:B------:R-:W-:Y:S02]  /*6290*/  MUFU.EX2 R162, R162 ;  /* 0x000000a200a27308 */ /* 0x000fe40000000800 */
[----:B------:R-:W-:Y:S01]  /*62a0*/  F2FP.BF16.PACK_AB R20, R153, R152 ;  /* 0x000000989914723e */ /* 0x000fe200000010ff */
[----:B------:R-:W-:Y:S01]  /*62b0*/  HMMA.16816.F32.BF16 R116, R120, R22, R116 ;  /* 0x000000167874723c */ /* 0x000fe20000041874 */
[----:B------:R-:W5:Y:S03]  /*62c0*/  LDSM.16.MT88.4 R120, [R192+0x3100] ;  /* 0x00310000c078783b */ /* 0x000f660000004200 */
[----:B------:R-:W-:Y:S01]  /*62d0*/  F2FP.BF16.PACK_AB R21, R155, R154 ;  /* 0x0000009a9b15723e */ /* 0x000fe200000010ff */
[----:B------:R-:W-:Y:S02]  /*62e0*/  FADD.FTZ R152, R152, R5 ;  /* 0x0000000598987221 */ /* 0x000fe40000010000 */
[----:B-1----:R-:W-:Y:S01]  /*62f0*/  F2FP.BF16.PACK_AB R22, R157, R156 ;  /* 0x0000009c9d16723e */ /* 0x002fe200000010ff */
[----:B------:R-:W1:Y:S01]  /*6300*/  MUFU.EX2 R163, R163 ;  /* 0x000000a300a37308 */ /* 0x000e620000000800 */
[----:B----4-:R-:W-:Y:S03]  /*6310*/  F2FP.BF16.PACK_AB R23, R159, R158 ;  /* 0x0000009e9f17723e */ /* 0x010fe600000010ff */
[----:B------:R-:W-:Y:S02]  /*6320*/  FADD.FTZ R154, R154, R7 ;  /* 0x000000079a9a7221 */ /* 0x000fe40000010000 */
[----:B------:R-:W-:Y:S02]  /*6330*/  FADD.FTZ R153, R153, R152 ;  /* 0x0000009899997221 */ /* 0x000fe40000010000 */
[C---:B---3--:R-:W-:Y:S02]  /*6340*/  HMMA.16816.F32.BF16 R8, R20.reuse, R124, R8 ;  /* 0x0000007c1408723c */ /* 0x048fe40000041808 */
[----:B------:R-:W3:Y:S03]  /*6350*/  MUFU.EX2 R227, R168 ;  /* 0x000000a800e37308 */ /* 0x000ee60000000800 */
[----:B------:R-:W-:Y:S02]  /*6360*/  FADD.FTZ R155, R155, R154 ;  /* 0x0000009a9b9b7221 */ /* 0x000fe40000010000 */
[----:B------:R-:W-:Y:S01]  /*6370*/  FADD.FTZ R156, R156, R153 ;  /* 0x000000999c9c7221 */ /* 0x000fe20000010000 */
[C---:B------:R-:W-:Y:S01]  /*6380*/  HMMA.16816.F32.BF16 R36, R20.reuse, R126, R36 ;  /* 0x0000007e1424723c */ /* 0x040fe20000041824 */
[----:B------:R-:W4:Y:S03]  /*6390*/  LDSM.16.MT88.4 R124, [R189+0x3100] ;  /* 0x00310000bd7c783b */ /* 0x000f260000004200 */
[----:B------:R-:W1:Y:S01]  /*63a0*/  MUFU.EX2 R167, R167 ;  /* 0x000000a700a77308 */ /* 0x000e620000000800 */
[----:B------:R-:W-:Y:S02]  /*63b0*/  FADD.FTZ R158, R158, R155 ;  /* 0x0000009b9e9e7221 */ /* 0x000fe40000010000 */
[----:B------:R-:W-:Y:S01]  /*63c0*/  FADD.FTZ R157, R157, R156 ;  /* 0x0000009c9d9d7221 */ /* 0x000fe20000010000 */
[C---:B------:R-:W-:Y:S04]  /*63d0*/  HMMA.16816.F32.BF16 R40, R20.reuse, R24, R40 ;  /* 0x000000181428723c */ /* 0x040fe80000041828 */
[----:B------:R-:W-:Y:S04]  /*63e0*/  FADD.FTZ R159, R159, R158 ;  /* 0x0000009e9f9f7221 */ /* 0x000fe80000010000 */
[C---:B------:R-:W-:Y:S01]  /*63f0*/  HMMA.16816.F32.BF16 R44, R20.reuse, R26, R44 ;  /* 0x0000001a142c723c */ /* 0x040fe2000004182c */
[----:B------:R-:W1:Y:S07]  /*6400*/  LDSM.16.MT88.4 R24, [R188+0x3100] ;  /* 0x00310000bc18783b */ /* 0x000e6e0000004200 */
[C---:B------:R-:W-:Y:S08]  /*6410*/  HMMA.16816.F32.BF16 R48, R20.reuse, R128, R48 ;  /* 0x000000801430723c */ /* 0x040ff00000041830 */
[C---:B------:R-:W-:Y:S01]  /*6420*/  HMMA.16816.F32.BF16 R52, R20.reuse, R130, R52 ;  /* 0x000000821434723c */ /* 0x040fe20000041834 */
[----:B------:R-:W1:Y:S07]  /*6430*/  LDSM.16.MT88.4 R128, [R192+0x5100] ;  /* 0x00510000c080783b */ /* 0x000e6e0000004200 */
[C---:B------:R-:W-:Y:S08]  /*6440*/  HMMA.16816.F32.BF16 R56, R20.reuse, R136, R56 ;  /* 0x000000881438723c */ /* 0x040ff00000041838 */
[C---:B------:R-:W-:Y:S01]  /*6450*/  HMMA.16816.F32.BF16 R60, R20.reuse, R138, R60 ;  /* 0x0000008a143c723c */ /* 0x040fe2000004183c */
[----:B------:R-:W-:Y:S07]  /*6460*/  LDSM.16.MT88.4 R136, [R189+0x1900] ;  /* 0x00190000bd88783b */ /* 0x000fee0000004200 */
[C---:B-----5:R-:W-:Y:S08]  /*6470*/  HMMA.16816.F32.BF16 R64, R20.reuse, R120, R64 ;  /* 0x000000781440723c */ /* 0x060ff00000041840 */
[C---:B------:R-:W-:Y:S01]  /*6480*/  HMMA.16816.F32.BF16 R68, R20.reuse, R122, R68 ;  /* 0x0000007a1444723c */ /* 0x040fe20000041844 */
[----:B------:R-:W5:Y:S07]  /*6490*/  LDSM.16.MT88.4 R120, [R190+0x5100] ;  /* 0x00510000be78783b */ /* 0x000f6e0000004200 */
[C---:B------:R-:W-:Y:S08]  /*64a0*/  HMMA.16816.F32.BF16 R72, R20.reuse, R140, R72 ;  /* 0x0000008c1448723c */ /* 0x040ff00000041848 */
[C---:B------:R-:W-:Y:S01]  /*64b0*/  HMMA.16816.F32.BF16 R76, R20.reuse, R142, R76 ;  /* 0x0000008e144c723c */ /* 0x040fe2000004184c */
[----:B------:R-:W-:Y:S07]  /*64c0*/  LDSM.16.MT88.4 R140, [R190+0x3900] ;  /* 0x00390000be8c783b */ /* 0x000fee0000004200 */
[C---:B----4-:R-:W-:Y:S08]  /*64d0*/  HMMA.16816.F32.BF16 R80, R20.reuse, R124, R80 ;  /* 0x0000007c1450723c */ /* 0x050ff00000041850 */
[C---:B------:R-:W-:Y:S01]  /*64e0*/  HMMA.16816.F32.BF16 R84, R20.reuse, R126, R84 ;  /* 0x0000007e1454723c */ /* 0x040fe20000041854 */
[----:B------:R-:W4:Y:S07]  /*64f0*/  LDSM.16.MT88.4 R124, [R189+0x5100] ;  /* 0x00510000bd7c783b */ /* 0x000f2e0000004200 */
[C---:B-1----:R-:W-:Y:S08]  /*6500*/  HMMA.16816.F32.BF16 R88, R20.reuse, R24, R88 ;  /* 0x000000181458723c */ /* 0x042ff00000041858 */
[C---:B------:R-:W-:Y:S01]  /*6510*/  HMMA.16816.F32.BF16 R92, R20.reuse, R26, R92 ;  /* 0x0000001a145c723c */ /* 0x040fe2000004185c */
[----:B------:R-:W1:Y:S07]  /*6520*/  LDSM.16.MT88.4 R24, [R188+0x5100] ;  /* 0x00510000bc18783b */ /* 0x000e6e0000004200 */
[C---:B------:R-:W-:Y:S08]  /*6530*/  HMMA.16816.F32.BF16 R96, R20.reuse, R128, R96 ;  /* 0x000000801460723c */ /* 0x040ff00000041860 */
[C---:B------:R-:W-:Y:S08]  /*6540*/  HMMA.16816.F32.BF16 R100, R20.reuse, R130, R100 ;  /* 0x000000821464723c */ /* 0x040ff00000041864 */
[C---:B-----5:R-:W-:Y:S08]  /*6550*/  HMMA.16816.F32.BF16 R12, R20.reuse, R120, R12 ;  /* 0x00000078140c723c */ /* 0x060ff0000004180c */
[C---:B------:R-:W-:Y:S01]  /*6560*/  HMMA.16816.F32.BF16 R104, R20.reuse, R122, R104 ;  /* 0x0000007a1468723c */ /* 0x040fe20000041868 */
[----:B------:R-:W5:Y:S07]  /*6570*/  LDSM.16.MT88.4 R120, [R190+0x1900] ;  /* 0x00190000be78783b */ /* 0x000f6e0000004200 */
[C---:B----4-:R-:W-:Y:S08]  /*6580*/  HMMA.16816.F32.BF16 R108, R20.reuse, R124, R108 ;  /* 0x0000007c146c723c */ /* 0x050ff0000004186c */
[C---:B------:R-:W-:Y:S01]  /*6590*/  HMMA.16816.F32.BF16 R112, R20.reuse, R126, R112 ;  /* 0x0000007e1470723c */ /* 0x040fe20000041870 */
[----:B------:R-:W4:Y:S07]  /*65a0*/  LDSM.16.MT88.4 R124, [R192+0x3900] ;  /* 0x00390000c07c783b */ /* 0x000f2e0000004200 */
[C---:B-1----:R-:W-:Y:S08]  /*65b0*/  HMMA.16816.F32.BF16 R16, R20.reuse, R24, R16 ;  /* 0x000000181410723c */ /* 0x042ff00000041810 */
[----:B------:R-:W-:Y:S01]  /*65c0*/  HMMA.16816.F32.BF16 R116, R20, R26, R116 ;  /* 0x0000001a1474723c */ /* 0x000fe20000041874 */
[----:B------:R-:W1:Y:S06]  /*65d0*/  LDSM.16.MT88.4 R24, [R192+0x5900] ;  /* 0x00590000c018783b */ /* 0x000e6c0000004200 */
[----:B--2---:R-:W-:Y:S01]  /*65e0*/  F2FP.BF16.PACK_AB R20, R161, R160 ;  /* 0x000000a0a114723e */ /* 0x004fe200000010ff */
[----:B------:R-:W-:Y:S01]  /*65f0*/  FADD.FTZ R160, R160, R157 ;  /* 0x0000009da0a07221 */ /* 0x000fe20000010000 */
[----:B------:R-:W-:Y:S03]  /*6600*/  F2FP.BF16.PACK_AB R21, R163, R162 ;  /* 0x000000a2a315723e */ /* 0x000fe600000010ff */
[----:B---3--:R-:W-:Y:S01]  /*6610*/  F2FP.BF16.PACK_AB R22, R227, R226 ;  /* 0x000000e2e316723e */ /* 0x008fe200000010ff */
[----:B------:R-:W-:Y:S01]  /*6620*/  FADD.FTZ R162, R162, R159 ;  /* 0x0000009fa2a27221 */ /* 0x000fe20000010000 */
[----:B------:R-:W-:Y:S01]  /*6630*/  F2FP.BF16.PACK_AB R23, R167, R228 ;  /* 0x000000e4a717723e */ /* 0x000fe200000010ff */
[----:B------:R-:W-:Y:S02]  /*6640*/  FADD.FTZ R161, R161, R160 ;  /* 0x000000a0a1a17221 */ /* 0x000fe40000010000 */
[----:B------:R-:W-:Y:S02]  /*6650*/  FADD.FTZ R163, R163, R162 ;  /* 0x000000a2a3a37221 */ /* 0x000fe40000010000 */
[----:B------:R-:W-:Y:S02]  /*6660*/  FADD.FTZ R226, R226, R161 ;  /* 0x000000a1e2e27221 */ /* 0x000fe40000010000 */
[C---:B------:R-:W-:Y:S01]  /*6670*/  HMMA.16816.F32.BF16 R128, R20.reuse, R28, R8 ;  /* 0x0000001c1480723c */ /* 0x040fe20000041808 */
[----:B------:R-:W2:Y:S02]  /*6680*/  LDSM.16.MT88.4 R8, [R190+0x5900] ;  /* 0x00590000be08783b */ /* 0x000ea40000004200 */
[----:B------:R-:W-:Y:S02]  /*6690*/  FADD.FTZ R228, R228, R163 ;  /* 0x000000a3e4e47221 */ /* 0x000fe40000010000 */
[----:B------:R-:W-:Y:S02]  /*66a0*/  FADD.FTZ R225, R227, R226 ;  /* 0x000000e2e3e17221 */ /* 0x000fe40000010000 */
[----:B------:R-:W-:Y:S01]  /*66b0*/  FADD.FTZ R221, R167, R228 ;  /* 0x000000e4a7dd7221 */ /* 0x000fe20000010000 */
[C---:B------:R-:W-:Y:S01]  /*66c0*/  HMMA.16816.F32.BF16 R36, R20.reuse, R30, R36 ;  /* 0x0000001e1424723c */ /* 0x040fe20000041824 */
[----:B------:R-:W3:Y:S07]  /*66d0*/  LDSM.16.MT88.4 R28, [R189+0x5900] ;  /* 0x00590000bd1c783b */ /* 0x000eee0000004200 */
[C---:B-----5:R-:W-:Y:S08]  /*66e0*/  HMMA.16816.F32.BF16 R40, R20.reuse, R120, R40 ;  /* 0x000000781428723c */ /* 0x060ff00000041828 */
[C---:B------:R-:W-:Y:S08]  /*66f0*/  HMMA.16816.F32.BF16 R44, R20.reuse, R122, R44 ;  /* 0x0000007a142c723c */ /* 0x040ff0000004182c */
[C---:B------:R-:W-:Y:S08]  /*6700*/  HMMA.16816.F32.BF16 R48, R20.reuse, R136, R48 ;  /* 0x000000881430723c */ /* 0x040ff00000041830 */
[C---:B------:R-:W-:Y:S08]  /*6710*/  HMMA.16816.F32.BF16 R52, R20.reuse, R138, R52 ;  /* 0x0000008a1434723c */ /* 0x040ff00000041834 */
[C---:B------:R-:W-:Y:S08]  /*6720*/  HMMA.16816.F32.BF16 R56, R20.reuse, R32, R56 ;  /* 0x000000201438723c */ /* 0x040ff00000041838 */
[C---:B------:R-:W-:Y:S08]  /*6730*/  HMMA.16816.F32.BF16 R60, R20.reuse, R34, R60 ;  /* 0x00000022143c723c */ /* 0x040ff0000004183c */
[C---:B----4-:R-:W-:Y:S08]  /*6740*/  HMMA.16816.F32.BF16 R64, R20.reuse, R124, R64 ;  /* 0x0000007c1440723c */ /* 0x050ff00000041840 */
        /* <DEDUP_REMOVED lines=8> */
[C---:B------:R-:W-:Y:S01]  /*67d0*/  HMMA.16816.F32.BF16 R100, R20.reuse, R26, R100 ;  /* 0x0000001a1464723c */ /* 0x040fe20000041864 */
[----:B------:R-:W1:Y:S07]  /*67e0*/  LDSM.16.MT88.4 R24, [R188+0x5900] ;  /* 0x00590000bc18783b */ /* 0x000e6e0000004200 */
[C---:B--2---:R-:W-:Y:S08]  /*67f0*/  HMMA.16816.F32.BF16 R124, R20.reuse, R8, R12 ;  /* 0x00000008147c723c */ /* 0x044ff0000004180c */
[C---:B------:R-:W-:Y:S08]  /*6800*/  HMMA.16816.F32.BF16 R104, R20.reuse, R10, R104 ;  /* 0x0000000a1468723c */ /* 0x040ff00000041868 */
[C---:B---3--:R-:W-:Y:S08]  /*6810*/  HMMA.16816.F32.BF16 R108, R20.reuse, R28, R108 ;  /* 0x0000001c146c723c */ /* 0x048ff0000004186c */
[C---:B------:R-:W-:Y:S08]  /*6820*/  HMMA.16816.F32.BF16 R112, R20.reuse, R30, R112 ;  /* 0x0000001e1470723c */ /* 0x040ff00000041870 */
[C---:B-1----:R-:W-:Y:S08]  /*6830*/  HMMA.16816.F32.BF16 R120, R20.reuse, R24, R16 ;  /* 0x000000181478723c */ /* 0x042ff00000041810 */
[----:B------:R-:W-:Y:S01]  /*6840*/  HMMA.16816.F32.BF16 R116, R20, R26, R116 ;  /* 0x0000001a1474723c */ /* 0x000fe20000041874 */
[----:B------:R-:W-:-:S07]  /*6850*/  @P0 BRA `(.L_x_1700) ;  /* 0xffffd9d000000947 */ /* 0x000fce000383ffff */
.L_x_1699:
        /* <DEDUP_REMOVED lines=354> */
[----:B--23--:R-:W2:Y:S01]  /*7e80*/  LDS.128 R52, [R203+0x80] ;  /* 0x00008000cb347984 */ /* 0x00cea20000000c00 */
[----:B------:R-:W-:-:S02]  /*7e90*/  ISETP.GE.AND P1, PT, R207, c[0x0][0x3c8], PT ;  /* 0x0000f200cf007a0c */ /* 0x000fc40003f26270 */
[----:B------:R-:W-:Y:S01]  /*7ea0*/  ISETP.GE.AND P0, PT, R206, c[0x0][0x3c8], PT ;  /* 0x0000f200ce007a0c */ /* 0x000fe20003f06270 */
[----:B------:R-:W3:Y:S01]  /*7eb0*/  LDS.128 R12, [R203+0x4080] ;  /* 0x00408000cb0c7984 */ /* 0x000ee20000000c00 */
        /* <DEDUP_REMOVED lines=11> */
[----:B--2---:R1:W-:Y:S04]  /*7f70*/  @!P2 ST.E.128 [R58.64], R52 ;  /* 0x000000343a00a985 */ /* 0x0043e8000c101d0c */
[----:B---3--:R1:W-:Y:S04]  /*7f80*/  @!P1 ST.E.128 [R60.64], R12 ;  /* 0x0000000c3c009985 */ /* 0x0083e8000c101d0c */
[----:B-----5:R1:W-:Y:S02]  /*7f90*/  @!P0 ST.E.128 [R2.64], R8 ;  /* 0x0000000802008985 */ /* 0x0203e4000c101d0c */
.L_x_1704:
[----:B---3--:R-:W-:Y:S05]  /*7fa0*/  BSYNC B0 ;  /* 0x0000000000007941 */ /* 0x008fea0003800000 */
.L_x_1703:
        /* <DEDUP_REMOVED lines=21> */
.L_x_1706:
[----:B------:R-:W-:Y:S05]  /*8100*/  BSYNC B0 ;  /* 0x0000000000007941 */ /* 0x000fea0003800000 */
.L_x_1705:
        /* <DEDUP_REMOVED lines=21> */
.L_x_1708:
[----:B------:R-:W-:Y:S05]  /*8260*/  BSYNC B0 ;  /* 0x0000000000007941 */ /* 0x000fea0003800000 */
.L_x_1707:
        /* <DEDUP_REMOVED lines=22> */
.L_x_1709:
        /* <DEDUP_REMOVED lines=11> */
.L_x_3422:


//--------------------- .text._ZN7cutlass13device_kernelIN5flash19enable_sm80_to_sm89INS1_16FlashAttnFwdSm80INS1_25CollectiveMainloopFwdSm80ILi8ELi1ELb0EN4cute5tupleIJNS5_1CILi128EEENS7_ILi64EEENS7_ILi192EEEEEELi192ENS_10bfloat16_tEfNS_4arch4Sm80ELb0ELb0ELb0ELb1ELb1ELb0ELb1ELb0EEENS1_21CollectiveEpilogueFwdINS6_IJS8_SA_S9_EEENS6_IJNS7_ILi1EEESI_SI_EEESC_SE_Li256ELb1ELb1ELb0ELb0EEENS1_19SingleTileSchedulerILb1ELb0ELb1ELi128EEEEEEEEEvNT_6ParamsE --------------------------
	.section	.text._ZN7cutlass13device_kernelIN5flash19enable_sm80_to_sm89INS1_16FlashAttnFwdSm80INS1_25CollectiveMainloopFwdSm80ILi8ELi1ELb0EN4cute5tupleIJNS5_1CILi128EEENS7_ILi64EEENS7_ILi192EEEEEELi192ENS_10bfloat16_tEfNS_4arch4Sm80ELb0ELb0ELb0ELb1ELb1ELb0ELb1ELb0EEENS1_21CollectiveEpilogueFwdINS6_IJS8_SA_S9_EEENS6_IJNS7_ILi1EEESI_SI_EEESC_SE_Li256ELb1ELb1ELb0ELb0EEENS1_19SingleTileSchedulerILb1ELb0ELb1ELi128EEEEEEEEEvNT_6ParamsE,"ax",@progbits
	.sectioninfo	@"SHI_REGISTERS=230"
	.align	128
.text._ZN7cutlass13device_kernelIN5flash19enable_sm80_to_sm89INS1_16FlashAttnFwdSm80INS1_25CollectiveMainloopFwdSm80ILi8ELi1ELb0EN4cute5tupleIJNS5_1CILi128EEENS7_ILi64EEENS7_ILi192EEEEEELi192ENS_10bfloat16_tEfNS_4arch4Sm80ELb0ELb0ELb0ELb1ELb1ELb0ELb1ELb0EEENS1_21CollectiveEpilogueFwdINS6_IJS8_SA_S9_EEENS6_IJNS7_ILi1EEESI_SI_EEESC_SE_Li256ELb1ELb1ELb0ELb0EEENS1_19SingleTileSchedulerILb1ELb0ELb1ELi128EEEEEEEEEvNT_6ParamsE:
        .type           _ZN7cutlass13device_kernelIN5flash19enable_sm80_to_sm89INS1_16FlashAttnFwdSm80INS1_25CollectiveMainloopFwdSm80ILi8ELi1ELb0EN4cute5tupleIJNS5_1CILi128EEENS7_ILi64EEENS7_ILi192EEEEEELi192ENS_10bfloat16_tEfNS_4arch4Sm80ELb0ELb0ELb0ELb1ELb1ELb0ELb1ELb0EEENS1_21CollectiveEpilogueFwdINS6_IJS8_SA_S9_EEENS6_IJNS7_ILi1EEESI_SI_EEESC_SE_Li256ELb1ELb1ELb0ELb0EEENS1_19SingleTileSchedulerILb1ELb0ELb1ELi128EEEEEEEEEvNT_6ParamsE,@function
        .size           _ZN7cutlass13device_kernelIN5flash19enable_sm80_to_sm89INS1_16FlashAttnFwdSm80INS1_25CollectiveMainloopFwdSm80ILi8ELi1ELb0EN4cute5tupleIJNS5_1CILi128EEENS7_ILi64EEENS7_ILi192EEEEEELi192ENS_10bfloat16_tEfNS_4arch4Sm80ELb0ELb0ELb0ELb1ELb1ELb0ELb1ELb0EEENS1_21CollectiveEpilogueFwdINS6_IJS8_SA_S9_EEENS6_IJNS7_ILi1EEESI_SI_EEESC_SE_Li256ELb1ELb1ELb0ELb0EEENS1_19SingleTileSchedulerILb1ELb0ELb1ELi128EEEEEEEEEvNT_6ParamsE,(.L_x_3423 - _ZN7cutlass13device_kernelIN5flash19enable_sm80_to_sm89INS1_16FlashAttnFwdSm80INS1_25CollectiveMainloopFwdSm80ILi8ELi1ELb0EN4cute5tupleIJNS5_1CILi128EEENS7_ILi64EEENS7_ILi192EEEEEELi192ENS_10bfloat16_tEfNS_4arch4Sm80ELb0ELb0ELb0ELb1ELb1ELb0ELb1ELb0EEENS1_21CollectiveEpilogueFwdINS6_IJS8_SA_S9_EEENS6_IJNS7_ILi1EEESI_SI_EEESC_SE_Li256ELb1ELb1ELb0ELb0EEENS1_19SingleTileSchedulerILb1ELb0ELb1ELi128EEEEEEEEEvNT_6ParamsE)
        .other          _ZN7cutlass13device_kernelIN5flash19enable_sm80_to_sm89INS1_16FlashAttnFwdSm80INS1_25CollectiveMainloopFwdSm80ILi8ELi1ELb0EN4cute5tupleIJNS5_1CILi128EEENS7_ILi64EEENS7_ILi192EEEEEELi192ENS_10bfloat16_tEfNS_4arch4Sm80ELb0ELb0ELb0ELb1ELb1ELb0ELb1ELb0EEENS1_21CollectiveEpilogueFwdINS6_IJS8_SA_S9_EEENS6_IJNS7_ILi1EEESI_SI_EEESC_SE_Li256ELb1ELb1ELb0ELb0EEENS1_19SingleTileSchedulerILb1ELb0ELb1ELi128EEEEEEEEEvNT_6ParamsE,@"STO_CUDA_ENTRY STV_DEFAULT"
_ZN7cutlass13device_kernelIN5flash19enable_sm80_to_sm89INS1_16FlashAttnFwdSm80INS1_25CollectiveMainloopFwdSm80ILi8ELi1ELb0EN4cute5tupleIJNS5_1CILi128EEENS7_ILi64EEENS7_ILi192EEEEEELi192ENS_10bfloat16_tEfNS_4arch4Sm80ELb0ELb0ELb0ELb1ELb1ELb0ELb1ELb0EEENS1_21CollectiveEpilogueFwdINS6_IJS8_SA_S9_EEENS6_IJNS7_ILi1EEESI_SI_EEESC_SE_Li256ELb1ELb1ELb0ELb0EEENS1_19SingleTileSchedulerILb1ELb0ELb1ELi128EEEEEEEEEvNT_6ParamsE:
        /* <DEDUP_REMOVED lines=20> */
.L_x_1711:
        /* <DEDUP_REMOVED lines=13> */
.L_x_1713:
[----:B------:R-:W-:Y:S02]  /*0210*/  ULDC UR6, c[0x0][0x54c] ;  /* 0x0001530000067ab9 */ /* 0x000fe40000000800 */
.L_x_1712:
[----:B------:R-:W-:Y:S02]  /*0220*/  ULDC UR4, c[0x0][0x548] ;  /* 0x0001520000047ab9 */ /* 0x000fe40000000800 */
[----:B------:R-:W-:-:S02]  /*0230*/  USHF.L.U32 UR5, UR5, 0x7, URZ ;  /* 0x0000000705057899 */ /* 0x000fc4000800063f */
[----:B------:R-:W-:-:S04]  /*0240*/  UIMAD UR4, UR6, UR4, URZ ;  /* 0x00000004060472a4 */ /* 0x000fc8000f8e023f */
[----:B------:R-:W-:-:S04]  /*0250*/  UISETP.GE.AND UP0, UPT, UR5, UR4, UPT ;  /* 0x000000040500728c */ /* 0x000fc8000bf06270 */
[----:B------:R-:W-:Y:S01]  /*0260*/  USEL UR16, UR16, 0xffffffff, !UP0 ;  /* 0xffffffff10107887 */ /* 0x000fe2000c000000 */
[----:B------:R-:W-:Y:S05]  /*0270*/  BRA `(.L_x_1714) ;  /* 0x000001b000007947 */ /* 0x000fea0003800000 */
.L_x_1710:
        /* <DEDUP_REMOVED lines=8> */
.L_x_1715:
        /* <DEDUP_REMOVED lines=13> */
.L_x_1717:
[----:B------:R-:W-:Y:S02]  /*03d0*/  ULDC UR6, c[0x0][0x54c] ;  /* 0x0001530000067ab9 */ /* 0x000fe40000000800 */
.L_x_1716:
[----:B------:R-:W-:Y:S02]  /*03e0*/  ULDC UR4, c[0x0][0x548] ;  /* 0x0001520000047ab9 */ /* 0x000fe40000000800 */
[----:B------:R-:W-:-:S02]  /*03f0*/  USHF.L.U32 UR5, UR5, 0x7, URZ ;  /* 0x0000000705057899 */ /* 0x000fc4000800063f */
[----:B------:R-:W-:-:S04]  /*0400*/  UIMAD UR4, UR6, UR4, URZ ;  /* 0x00000004060472a4 */ /* 0x000fc8000f8e023f */
[----:B------:R-:W-:-:S04]  /*0410*/  UISETP.GE.AND UP0, UPT, UR5, UR4, UPT ;  /* 0x000000040500728c */ /* 0x000fc8000bf06270 */
[----:B------:R-:W-:-:S06]  /*0420*/  USEL UR16, UR16, 0xffffffff, !UP0 ;  /* 0xffffffff10107887 */ /* 0x000fcc000c000000 */
.L_x_1714:
        /* <DEDUP_REMOVED lines=44> */
.L_x_1718:
        /* <DEDUP_REMOVED lines=9> */
.L_x_1719:
        /* <DEDUP_REMOVED lines=10> */
.L_x_1720:
[----:B-----5:R-:W-:Y:S01]  /*0820*/  IMAD.IADD R7, R3, 0x1, -R204 ;  /* 0x0000000103077824 */ /* 0x020fe200078e0acc */
[----:B------:R-:W-:Y:S01]  /*0830*/  PLOP3.LUT P2, PT, PT, PT, PT, 0x80, 0x0 ;  /* 0x000000000000781c */ /* 0x000fe20003f4f070 */
[----:B------:R-:W-:Y:S01]  /*0840*/  CS2R R118, SRZ ;  /* 0x0000000000767805 */ /* 0x000fe2000001ff00 */
[----:B------:R-:W-:Y:S01]  /*0850*/  CS2R R116, SRZ ;  /* 0x0000000000747805 */ /* 0x000fe2000001ff00 */
[----:B------:R-:W-:Y:S01]  /*0860*/  CS2R R122, SRZ ;  /* 0x00000000007a7805 */ /* 0x000fe2000001ff00 */
[C---:B------:R-:W-:Y:S01]  /*0870*/  ISETP.GE.AND P0, PT, R7.reuse, 0x1, PT ;  /* 0x000000010700780c */ /* 0x040fe20003f06270 */
[----:B------:R-:W-:Y:S01]  /*0880*/  CS2R R120, SRZ ;  /* 0x0000000000787805 */ /* 0x000fe2000001ff00 */
[----:B-1----:R-:W-:Y:S01]  /*0890*/  IADD3 R2, R7, 0x3f, RZ ;  /* 0x0000003f07027810 */ /* 0x002fe20007ffe0ff */
        /* <DEDUP_REMOVED lines=57> */
[----:B------:R-:W1:Y:S01]  /*0c30*/  S2R R13, SR_CTAID.X ;  /* 0x00000000000d7919 */ /* 0x000e620000002500 */
[----:B------:R-:W-:Y:S01]  /*0c40*/  SHF.R.S32.HI R11, RZ, 0x1f, R4 ;  /* 0x0000001fff0b7819 */ /* 0x000fe20000011404 */
[----:B------:R-:W-:Y:S02]  /*0c50*/  USHF.R.S32.HI UR7, URZ, 0x1f, UR8 ;  /* 0x0000001f3f077899 */ /* 0x000fe40008011408 */
[----:B------:R2:W3:Y:S01]  /*0c60*/  @P1 LDG.E R5, [R2.64] ;  /* 0x0000000e02051981 */ /* 0x0004e2000c1e1900 */
[CC--:B------:R-:W-:Y:S01]  /*0c70*/  LEA.HI R44, R11.reuse, R4.reuse, RZ, 0x3 ;  /* 0x000000040b2c7211 */ /* 0x0c0fe200078f18ff */
[----:B------:R-:W-:Y:S01]  /*0c80*/  ULDC.64 UR4, c[0x0][0x178] ;  /* 0x00005e0000047ab9 */ /* 0x000fe20000000a00 */
[----:B------:R-:W-:Y:S01]  /*0c90*/  LEA.HI R80, R11, R4, RZ, 0x4 ;  /* 0x000000040b507211 */ /* 0x000fe200078f20ff */
[----:B------:R-:W-:Y:S01]  /*0ca0*/  UIMAD UR7, UR7, UR4, URZ ;  /* 0x00000004070772a4 */ /* 0x000fe2000f8e023f */
[----:B------:R-:W-:Y:S01]  /*0cb0*/  LOP3.LUT R9, R44, 0xfffffff8, RZ, 0xc0, !PT ;  /* 0xfffffff82c097812 */ /* 0x000fe200078ec0ff */
[----:B------:R-:W-:Y:S01]  /*0cc0*/  UIMAD.WIDE.U32 UR10, UR8, UR4, URZ ;  /* 0x00000004080a72a5 */ /* 0x000fe2000f8e003f */
[----:B------:R-:W-:Y:S01]  /*0cd0*/  SHF.R.S32.HI R44, RZ, 0x3, R44 ;  /* 0x00000003ff2c7819 */ /* 0x000fe2000001142c */
[----:B------:R-:W-:Y:S01]  /*0ce0*/  UIMAD UR7, UR8, UR5, UR7 ;  /* 0x00000005080772a4 */ /* 0x000fe2000f8e0207 */
[----:B------:R-:W-:Y:S01]  /*0cf0*/  BSSY B0, `(.L_x_1722) ;  /* 0x0000058000007945 */ /* 0x000fe20003800000 */
[----:B------:R-:W-:Y:S01]  /*0d00*/  USHF.R.S32.HI UR8, URZ, 0x1f, UR16 ;  /* 0x0000001f3f087899 */ /* 0x000fe20008011410 */
[----:B------:R-:W-:Y:S01]  /*0d10*/  SHF.R.S32.HI R145, RZ, 0x6, R145 ;  /* 0x00000006ff917819 */ /* 0x000fe20000011491 */
[----:B------:R-:W-:-:S02]  /*0d20*/  ULDC.64 UR4, c[0x0][0x1b8] ;  /* 0x00006e0000047ab9 */ /* 0x000fc40000000a00 */
[----:B------:R-:W-:Y:S02]  /*0d30*/  UIADD3 UR11, UR11, UR7, URZ ;  /* 0x000000070b0b7290 */ /* 0x000fe4000fffe03f */
[----:B------:R-:W-:Y:S02]  /*0d40*/  UIMAD UR7, UR6, UR4, URZ ;  /* 0x00000004060772a4 */ /* 0x000fe4000f8e023f */
        /* <DEDUP_REMOVED lines=44> */
[----:B------:R-:W-:Y:S01]  /*1010*/  IADD3 R9, R135, 0x40, RZ ;  /* 0x0000004087097810 */ /* 0x000fe20007ffe0ff */
        /* <DEDUP_REMOVED lines=8> */
[----:B------:R-:W-:Y:S02]  /*10a0*/  LEA.HI R18, R11, R4, RZ, 0x6 ;  /* 0x000000040b127211 */ /* 0x000fe400078f30ff */
[----:B------:R-:W-:Y:S02]  /*10b0*/  LOP3.LUT R3, R6, 0xfffffff8, RZ, 0xc0, !PT ;  /* 0xfffffff806037812 */ /* 0x000fe400078ec0ff */
[----:B------:R-:W-:Y:S01]  /*10c0*/  ISETP.GE.AND P4, PT, R9, c[0x0][0x198], PT ;  /* 0x0000660009007a0c */ /* 0x000fe20003f86270 */
[----:B------:R-:W-:Y:S02]  /*10d0*/  IMAD.SHL.U32 R18, R18, 0x8, RZ ;  /* 0x0000000812127824 */ /* 0x000fe400078e00ff */
[----:B------:R-:W-:Y:S01]  /*10e0*/  IMAD.IADD R3, R8, 0x1, -R3 ;  /* 0x0000000108037824 */ /* 0x000fe200078e0a03 */
[----:B------:R-:W-:-:S02]  /*10f0*/  IADD3 R8, R135, 0x80, RZ ;  /* 0x0000008087087810 */ /* 0x000fc40007ffe0ff */
[----:B------:R-:W-:Y:S02]  /*1100*/  LOP3.LUT R199, R199, 0xfffffe00, R18, 0xf8, !PT ;  /* 0xfffffe00c7c77812 */ /* 0x000fe400078ef812 */
        /* <DEDUP_REMOVED lines=9> */
[----:B------:R-:W-:Y:S01]  /*11a0*/  IMAD.WIDE R20, R135, 0x2, R14 ;  /* 0x0000000287147825 */ /* 0x000fe200078e020e */
        /* <DEDUP_REMOVED lines=12> */
.L_x_1723:
[----:B-12-4-:R-:W-:Y:S05]  /*1270*/  BSYNC B0 ;  /* 0x0000000000007941 */ /* 0x016fea0003800000 */
.L_x_1722:
        /* <DEDUP_REMOVED lines=20> */
.L_x_1725:
[----:B------:R-:W-:Y:S05]  /*13c0*/  BSYNC B0 ;  /* 0x0000000000007941 */ /* 0x000fea0003800000 */
.L_x_1724:
        /* <DEDUP_REMOVED lines=20> */
.L_x_1727:
[----:B------:R-:W-:Y:S05]  /*1510*/  BSYNC B0 ;  /* 0x0000000000007941 */ /* 0x000fea0003800000 */
.L_x_1726:
[----:B---3--:R-:W-:Y:S01]  /*1520*/  SHFL.IDX PT, R14, R16, 0x3, 0x181f ;  /* 0x00781f00100e7f89 */ /* 0x008fe200000e0000 */
[----:B----4-:R-:W-:Y:S01]  /*1530*/  IADD3 R19, R13, 0x60, RZ ;  /* 0x000000600d137810 */ /* 0x010fe20007ffe0ff */
[----:B------:R-:W-:Y:S01]  /*1540*/  IMAD.MOV.U32 R200, RZ, RZ, c[0x0][0x2b8] ;  /* 0x0000ae00ffc87624 */ /* 0x000fe200078e00ff */
[----:B------:R-:W-:Y:S01]  /*1550*/  SHF.R.S32.HI R134, RZ, 0x1f, R9 ;  /* 0x0000001fff867819 */ /* 0x000fe20000011409 */
[----:B------:R-:W3:Y:S01]  /*1560*/  SHFL.IDX PT, R15, R10, 0x3, 0x181f ;  /* 0x00781f000a0f7f89 */ /* 0x000ee200000e0000 */
[----:B------:R-:W-:Y:S01]  /*1570*/  ISETP.GE.AND P0, PT, R19, R12, PT ;  /* 0x0000000c1300720c */ /* 0x000fe20003f06270 */
[----:B------:R-:W-:Y:S01]  /*1580*/  IMAD R17, R145, 0x40, R203 ;  /* 0x0000004091117824 */ /* 0x000fe200078e02cb */
[----:B------:R-:W-:Y:S01]  /*1590*/  SHF.R.S32.HI R133, RZ, 0x1f, R8 ;  /* 0x0000001fff857819 */ /* 0x000fe20000011408 */
[----:B------:R-:W-:Y:S01]  /*15a0*/  IMAD.SHL.U32 R199, R199, 0x2, RZ ;  /* 0x00000002c7c77824 */ /* 0x000fe200078e00ff */
[----:B------:R-:W-:Y:S01]  /*15b0*/  LEA.HI R134, R134, R9, RZ, 0x3 ;  /* 0x0000000986867211 */ /* 0x000fe200078f18ff */
[----:B------:R-:W-:Y:S01]  /*15c0*/  USHF.R.S32.HI UR7, URZ, 0x1f, UR8 ;  /* 0x0000001f3f077899 */ /* 0x000fe20008011408 */
[----:B------:R-:W-:Y:S01]  /*15d0*/  LEA.HI R133, R133, R8, RZ, 0x3 ;  /* 0x0000000885857211 */ /* 0x000fe200078f18ff */
[----:B------:R-:W-:Y:S01]  /*15e0*/  ULDC.64 UR4, c[0x0][0x2b0] ;  /* 0x0000ac0000047ab9 */ /* 0x000fe20000000a00 */
[----:B------:R-:W-:Y:S01]  /*15f0*/  LOP3.LUT R134, R134, 0xfffffff8, RZ, 0xc0, !PT ;  /* 0xfffffff886867812 */ /* 0x000fe200078ec0ff */
[----:B------:R-:W-:Y:S01]  /*1600*/  UIMAD UR7, UR7, UR4, URZ ;  /* 0x00000004070772a4 */ /* 0x000fe2000f8e023f */
[----:B------:R-:W-:Y:S01]  /*1610*/  ISETP.NE.AND P2, PT, R200, 0x1, PT ;  /* 0x00000001c800780c */ /* 0x000fe20003f45270 */
[----:B------:R-:W-:Y:S01]  /*1620*/  UIMAD.WIDE.U32 UR10, UR8, UR4, URZ ;  /* 0x00000004080a72a5 */ /* 0x000fe2000f8e003f */
[----:B------:R-:W-:Y:S01]  /*1630*/  LOP3.LUT R133, R133, 0xfffffff8, RZ, 0xc0, !PT ;  /* 0xfffffff885857812 */ /* 0x000fe200078ec0ff */
[----:B------:R-:W-:Y:S01]  /*1640*/  UIMAD UR7, UR8, UR5, UR7 ;  /* 0x00000005080772a4 */ /* 0x000fe2000f8e0207 */
[----:B------:R-:W-:Y:S01]  /*1650*/  IADD3 R13, R17, -0x40, RZ ;  /* 0xffffffc0110d7810 */ /* 0x000fe20007ffe0ff */
[----:B------:R-:W-:Y:S01]  /*1660*/  IMAD.MOV.U32 R201, RZ, RZ, RZ ;  /* 0x000000ffffc97224 */ /* 0x000fe200078e00ff */
[----:B------:R-:W-:-:S02]  /*1670*/  ULDC.64 UR4, c[0x0][0x1e8] ;  /* 0x00007a0000047ab9 */ /* 0x000fc40000000a00 */
[C---:B------:R-:W-:Y:S01]  /*1680*/  ISETP.GE.AND P1, PT, R13.reuse, R7, PT ;  /* 0x000000070d00720c */ /* 0x040fe20003f26270 */
[----:B------:R-:W-:Y:S01]  /*1690*/  IMAD.IADD R202, R13, 0x1, R204 ;  /* 0x000000010dca7824 */ /* 0x000fe200078e02cc */
[----:B------:R-:W-:Y:S02]  /*16a0*/  UIADD3 UR7, UR11, UR7, URZ ;  /* 0x000000070b077290 */ /* 0x000fe4000fffe03f */
[----:B------:R-:W-:Y:S01]  /*16b0*/  ISETP.GT.OR P1, PT, R203, 0x3f, P1 ;  /* 0x0000003fcb00780c */ /* 0x000fe20000f24670 */
[----:B---3--:R-:W-:Y:S01]  /*16c0*/  @!P0 IMAD.WIDE R20, R135, 0x2, R14 ;  /* 0x0000000287148825 */ /* 0x008fe200078e020e */
[----:B-12---:R-:W-:-:S03]  /*16d0*/  P2R R10, PR, RZ, 0x4 ;  /* 0x00000004ff0a7803 */ /* 0x006fc60000000000 */
        /* <DEDUP_REMOVED lines=18> */
[----:B---3--:R-:W-:Y:S01]  /*1800*/  IMAD.SHL.U32 R14, R2, 0x40, RZ ;  /* 0x00000040020e7824 */ /* 0x008fe200078e00ff */
        /* <DEDUP_REMOVED lines=15> */
[----:B------:R-:W-:Y:S01]  /*1900*/  LOP3.LUT R80, R80, 0xfffffffe, RZ, 0xc0, !PT ;  /* 0xfffffffe50507812 */ /* 0x000fe200078ec0ff */
[C---:B--2---:R-:W-:Y:S01]  /*1910*/  IMAD R16, R202.reuse, c[0x0][0x1e4], R23 ;  /* 0x00007900ca107a24 */ /* 0x044fe200078e0217 */
[----:B------:R-:W-:Y:S01]  /*1920*/  SHF.R.U32.HI R14, RZ, 0x3, R14 ;  /* 0x00000003ff0e7819 */ /* 0x000fe2000001160e */
[C---:B------:R-:W-:Y:S01]  /*1930*/  IMAD.WIDE.U32 R22, R202.reuse, c[0x0][0x208], RZ ;  /* 0x00008200ca167a25 */ /* 0x040fe200078e00ff */
[----:B------:R-:W-:Y:S01]  /*1940*/  UIMAD.WIDE.U32 UR18, UR9, UR4, URZ ;  /* 0x00000004091272a5 */ /* 0x000fe2000f8e003f */
[----:B------:R-:W-:Y:S01]  /*1950*/  ISETP.GE.AND P6, PT, R135, c[0x0][0x1d4], PT ;  /* 0x0000750087007a0c */ /* 0x000fe20003fc6270 */
[----:B------:R-:W-:Y:S01]  /*1960*/  UIMAD UR5, UR9, UR5, UR6 ;  /* 0x00000005090572a4 */ /* 0x000fe2000f8e0206 */
[----:B------:R-:W-:Y:S01]  /*1970*/  IMAD.IADD R17, R21, 0x1, R16 ;  /* 0x0000000115117824 */ /* 0x000fe200078e0210 */
[----:B------:R-:W-:Y:S01]  /*1980*/  LOP3.LUT R197, R197, R14, RZ, 0x3c, !PT ;  /* 0x0000000ec5c57212 */ /* 0x000fe200078e3cff */
[----:B------:R-:W-:Y:S01]  /*1990*/  IMAD.MOV.U32 R16, RZ, RZ, R20 ;  /* 0x000000ffff107224 */ /* 0x000fe200078e0014 */
[----:B------:R-:W-:Y:S01]  /*19a0*/  UIADD3 UR5, UR19, UR5, URZ ;  /* 0x0000000513057290 */ /* 0x000fe2000fffe03f */
[----:B------:R-:W-:Y:S01]  /*19b0*/  IMAD R13, R202, c[0x0][0x20c], R13 ;  /* 0x00008300ca0d7a24 */ /* 0x000fe200078e020d */
[----:B------:R-:W-:Y:S01]  /*19c0*/  ISETP.GE.AND P5, PT, R9, c[0x0][0x1d4], PT ;  /* 0x0000750009007a0c */ /* 0x000fe20003fa6270 */
[----:B----4-:R-:W-:Y:S01]  /*19d0*/  IMAD.SHL.U32 R19, R3, 0x40, RZ ;  /* 0x0000004003137824 */ /* 0x010fe200078e00ff */
[----:B------:R-:W-:Y:S01]  /*19e0*/  ISETP.GE.AND P4, PT, R8, c[0x0][0x1d4], PT ;  /* 0x0000750008007a0c */ /* 0x000fe20003f86270 */
[----:B------:R-:W-:Y:S01]  /*19f0*/  IMAD.IADD R23, R23, 0x1, R13 ;  /* 0x0000000117177824 */ /* 0x000fe200078e020d */
[----:B------:R-:W-:Y:S01]  /*1a00*/  LOP3.LUT P2, RZ, R2, 0x2, RZ, 0xc0, !PT ;  /* 0x0000000202ff7812 */ /* 0x000fe2000784c0ff */
[----:B------:R-:W-:Y:S01]  /*1a10*/  IMAD.IADD R80, R15, 0x1, -R80 ;  /* 0x000000010f507824 */ /* 0x000fe200078e0a50 */
[----:B------:R-:W-:Y:S01]  /*1a20*/  LOP3.LUT R19, R19, 0x1c0, RZ, 0xc0, !PT ;  /* 0x000001c013137812 */ /* 0x000fe200078ec0ff */
[----:B------:R-:W-:Y:S01]  /*1a30*/  IMAD.SHL.U32 R81, R6, 0x40, RZ ;  /* 0x0000004006517824 */ /* 0x000fe200078e00ff */
[----:B------:R-:W-:Y:S01]  /*1a40*/  LEA.HI R6, R11, R4, RZ, 0x5 ;  /* 0x000000040b067211 */ /* 0x000fe200078f28ff */
[C---:B------:R-:W-:Y:S01]  /*1a50*/  IMAD R197, R80.reuse, 0x200, R197 ;  /* 0x0000020050c57824 */ /* 0x040fe200078e02c5 */
[----:B------:R-:W-:Y:S01]  /*1a60*/  ISETP.GE.AND P3, PT, R9, c[0x0][0x1d4], PT ;  /* 0x0000750009007a0c */ /* 0x000fe20003f66270 */
[----:B------:R-:W-:Y:S01]  /*1a70*/  IMAD.SHL.U32 R80, R80, 0x8, RZ ;  /* 0x0000000850507824 */ /* 0x000fe200078e00ff */
[----:B------:R-:W-:Y:S01]  /*1a80*/  LOP3.LUT R81, R81, 0xfffffe00, RZ, 0xc0, !PT ;  /* 0xfffffe0051517812 */ /* 0x000fe200078ec0ff */
[----:B------:R-:W-:Y:S01]  /*1a90*/  IMAD.SHL.U32 R197, R197, 0x2, RZ ;  /* 0x00000002c5c57824 */ /* 0x000fe200078e00ff */
[----:B------:R-:W-:Y:S01]  /*1aa0*/  SHF.R.S32.HI R146, RZ, 0x1f, R135 ;  /* 0x0000001fff927819 */ /* 0x000fe20000011487 */
[----:B------:R-:W-:Y:S01]  /*1ab0*/  IMAD.SHL.U32 R198, R6, 0x20, RZ ;  /* 0x0000002006c67824 */ /* 0x000fe200078e00ff */
[----:B------:R-:W-:-:S02]  /*1ac0*/  LOP3.LUT R80, R19, 0x8, R80, 0xf8, !PT ;  /* 0x0000000813507812 */ /* 0x000fc400078ef850 */
[----:B------:R-:W-:Y:S02]  /*1ad0*/  IADD3 R196, R197, 0x6120, RZ ;  /* 0x00006120c5c47810 */ /* 0x000fe40007ffe0ff */
[----:B------:R-:W-:Y:S02]  /*1ae0*/  SHF.R.U32.HI R19, RZ, 0x3, R19 ;  /* 0x00000003ff137819 */ /* 0x000fe40000011613 */
[----:B------:R-:W-:Y:S02]  /*1af0*/  LOP3.LUT R198, R198, 0x7ffffc00, RZ, 0xc0, !PT ;  /* 0x7ffffc00c6c67812 */ /* 0x000fe400078ec0ff */
[----:B------:R-:W-:Y:S02]  /*1b00*/  LOP3.LUT R80, R80, R19, RZ, 0x3c, !PT ;  /* 0x0000001350507212 */ /* 0x000fe400078e3cff */
[----:B------:R-:W-:Y:S02]  /*1b10*/  IADD3 R205, R199, 0x100, RZ ;  /* 0x00000100c7cd7810 */ /* 0x000fe40007ffe0ff */
[----:B------:R-:W-:-:S02]  /*1b20*/  IADD3 R198, R80, R81, R198 ;  /* 0x0000005150c67210 */ /* 0x000fc40007ffe0c6 */
[----:B------:R-:W-:Y:S02]  /*1b30*/  SHF.R.S32.HI R147, RZ, 0x1f, R134 ;  /* 0x0000001fff937819 */ /* 0x000fe40000011486 */
        /* <DEDUP_REMOVED lines=14> */
[C---:B------:R-:W-:Y:S02]  /*1c20*/  LEA R21, P0, R20.reuse, c[0x0][0x1c8], 0x1 ;  /* 0x0000720014157a11 */ /* 0x040fe400078008ff */
[----:B------:R-:W-:Y:S02]  /*1c30*/  LEA R12, R145, 0xffffffc0, 0x6 ;  /* 0xffffffc0910c7811 */ /* 0x000fe400078e30ff */
[----:B------:R-:W-:Y:S01]  /*1c40*/  LEA.HI.X R20, R20, c[0x0][0x1cc], R17, 0x1, P0 ;  /* 0x0000730014147a11 */ /* 0x000fe200000f0c11 */
[----:B------:R-:W-:Y:S01]  /*1c50*/  SHFL.IDX PT, R16, R21, RZ, 0x181f ;  /* 0x00181fff15107589 */ /* 0x000fe200000e0000 */
[----:B------:R-:W-:Y:S01]  /*1c60*/  IADD3 R13, P0, R22, UR18, RZ ;  /* 0x00000012160d7c10 */ /* 0x000fe2000ff1e0ff */
[----:B------:R-:W-:Y:S01]  /*1c70*/  IMAD.IADD R3, R7, 0x1, -R12 ;  /* 0x0000000107037824 */ /* 0x000fe200078e0a0c */
[----:B------:R-:W-:Y:S01]  /*1c80*/  IADD3 R12, R197, 0x6100, RZ ;  /* 0x00006100c50c7810 */ /* 0x000fe20007ffe0ff */
[----:B------:R-:W1:Y:S01]  /*1c90*/  SHFL.IDX PT, R17, R20, RZ, 0x181f ;  /* 0x00181fff14117589 */ /* 0x000e6200000e0000 */
[----:B------:R-:W-:Y:S01]  /*1ca0*/  IADD3.X R10, R23, UR5, R10, P0, !PT ;  /* 0x00000005170a7c10 */ /* 0x000fe200087fe40a */
[----:B------:R-:W-:Y:S01]  /*1cb0*/  IMAD.IADD R44, R3, 0x1, -R44 ;  /* 0x00000001032c7824 */ /* 0x000fe200078e0a2c */
[----:B------:R-:W-:Y:S01]  /*1cc0*/  LEA R18, P0, R13, c[0x0][0x1f8], 0x1 ;  /* 0x00007e000d127a11 */ /* 0x000fe200078008ff */
[----:B------:R-:W-:Y:S01]  /*1cd0*/  SHFL.IDX PT, R14, R21, 0x1, 0x181f ;  /* 0x00381f00150e7f89 */ /* 0x000fe200000e0000 */
[----:B------:R-:W-:-:S02]  /*1ce0*/  @P2 IADD3 R196, R12, -0x20, RZ ;  /* 0xffffffe00cc42810 */ /* 0x000fc40007ffe0ff */
[C---:B------:R-:W-:Y:S01]  /*1cf0*/  ISETP.GE.AND P1, PT, R44.reuse, 0x1, PT ;  /* 0x000000012c00780c */ /* 0x040fe20003f26270 */
[----:B------:R2:W3:Y:S01]  /*1d00*/  SHFL.IDX PT, R15, R20, 0x1, 0x181f ;  /* 0x00381f00140f7f89 */ /* 0x0004e200000e0000 */
[----:B------:R-:W-:Y:S02]  /*1d10*/  LEA.HI.X R10, R13, c[0x0][0x1fc], R10, 0x1, P0 ;  /* 0x00007f000d0a7a11 */ /* 0x000fe400000f0c0a */
[----:B------:R-:W-:Y:S01]  /*1d20*/  ISETP.GT.AND P0, PT, R44, 0x20, PT ;  /* 0x000000202c00780c */ /* 0x000fe20003f04270 */
[----:B------:R-:W-:Y:S01]  /*1d30*/  SHFL.IDX PT, R48, R18, RZ, 0x181f ;  /* 0x00181fff12307589 */ /* 0x000fe200000e0000 */
[C---:B------:R-:W-:Y:S02]  /*1d40*/  IADD3 R187, R196.reuse, 0x800, RZ ;  /* 0x00000800c4bb7810 */ /* 0x040fe40007ffe0ff */
[C---:B------:R-:W-:Y:S01]  /*1d50*/  IADD3 R186, R196.reuse, 0x1000, RZ ;  /* 0x00001000c4ba7810 */ /* 0x040fe20007ffe0ff */
[----:B------:R-:W-:Y:S01]  /*1d60*/  SHFL.IDX PT, R13, R10, RZ, 0x181f ;  /* 0x00181fff0a0d7589 */ /* 0x000fe200000e0000 */
[----:B------:R-:W-:-:S02]  /*1d70*/  IADD3 R185, R196, 0x1800, RZ ;  /* 0x00001800c4b97810 */ /* 0x000fc40007ffe0ff */
[C---:B------:R-:W-:Y:S01]  /*1d80*/  IADD3 R183, R196.reuse, 0x2000, RZ ;  /* 0x00002000c4b77810 */ /* 0x040fe20007ffe0ff */
[----:B------:R-:W4:Y:S01]  /*1d90*/  SHFL.IDX PT, R72, R18, 0x1, 0x181f ;  /* 0x00381f0012487f89 */ /* 0x000f2200000e0000 */
[C---:B------:R-:W-:Y:S02]  /*1da0*/  IADD3 R182, R196.reuse, 0x2800, RZ ;  /* 0x00002800c4b67810 */ /* 0x040fe40007ffe0ff */
[C---:B------:R-:W-:Y:S01]  /*1db0*/  IADD3 R181, R196.reuse, 0x3000, RZ ;  /* 0x00003000c4b57810 */ /* 0x040fe20007ffe0ff */
[--C-:B-1----:R-:W-:Y:S01]  /*1dc0*/  @P1 IMAD.WIDE R22, R135, 0x2, R16.reuse ;  /* 0x0000000287161825 */ /* 0x102fe200078e0210 */
[----:B------:R1:W5:Y:S01]  /*1dd0*/  SHFL.IDX PT, R12, R10, 0x1, 0x181f ;  /* 0x00381f000a0c7f89 */ /* 0x00036200000e0000 */
[C---:B------:R-:W-:Y:S02]  /*1de0*/  IADD3 R180, R196.reuse, 0x3800, RZ ;  /* 0x00003800c4b47810 */ /* 0x040fe40007ffe0ff */
[C---:B------:R-:W-:Y:S01]  /*1df0*/  IADD3 R179, R196.reuse, 0x4000, RZ ;  /* 0x00004000c4b37810 */ /* 0x040fe20007ffe0ff */
[----:B------:R4:W-:Y:S01]  /*1e00*/  @P1 LDGSTS.E.BYPASS.LTC128B.128 [R199+0x6100], [R22.64], !P6 ;  /* 0x0610000016c71fae */ /* 0x0009e2000f101d4e */
[----:B------:R-:W-:Y:S01]  /*1e10*/  IADD3 R178, R196, 0x4800, RZ ;  /* 0x00004800c4b27810 */ /* 0x000fe20007ffe0ff */
[----:B--2---:R-:W-:Y:S01]  /*1e20*/  @P1 IMAD.WIDE R20, R134, 0x2, R16 ;  /* 0x0000000286141825 */ /* 0x004fe200078e0210 */
[----:B------:R-:W-:-:S02]  /*1e30*/  IADD3 R177, R196, 0x5000, RZ ;  /* 0x00005000c4b17810 */ /* 0x000fc40007ffe0ff */
[----:B------:R-:W-:Y:S01]  /*1e40*/  IADD3 R176, R196, 0x5800, RZ ;  /* 0x00005800c4b07810 */ /* 0x000fe20007ffe0ff */
[----:B------:R-:W-:Y:S01]  /*1e50*/  @P1 IMAD.WIDE R16, R133, 0x2, R16 ;  /* 0x0000000285101825 */ /* 0x000fe200078e0210 */
[----:B------:R2:W-:Y:S03]  /*1e60*/  @P1 LDGSTS.E.BYPASS.LTC128B.128 [R199+0x8100], [R20.64], !P5 ;  /* 0x0810000014c71fae */ /* 0x0005e6000e901d4e */
[--C-:B---3--:R-:W-:Y:S01]  /*1e70*/  @P0 IMAD.WIDE R24, R135, 0x2, R14.reuse ;  /* 0x0000000287180825 */ /* 0x108fe200078e020e */
[----:B------:R3:W-:Y:S03]  /*1e80*/  @P1 LDGSTS.E.BYPASS.LTC128B.128 [R199+0xa100], [R16.64], !P4 ;  /* 0x0a10000010c71fae */ /* 0x0007e6000e101d4e */
[C-C-:B------:R-:W-:Y:S01]  /*1e90*/  @P0 IMAD.WIDE R26, R134.reuse, 0x2, R14.reuse ;  /* 0x00000002861a0825 */ /* 0x140fe200078e020e */
[----:B------:R2:W-:Y:S03]  /*1ea0*/  @P0 LDGSTS.E.BYPASS.LTC128B.128 [R199+0x7100], [R24.64], !P6 ;  /* 0x0710000018c70fae */ /* 0x0005e6000f101d4e */
[----:B------:R-:W-:Y:S01]  /*1eb0*/  @P0 IMAD.WIDE R14, R133, 0x2, R14 ;  /* 0x00000002850e0825 */ /* 0x000fe200078e020e */
[----:B------:R2:W-:Y:S03]  /*1ec0*/  @P0 LDGSTS.E.BYPASS.LTC128B.128 [R199+0x9100], [R26.64], !P5 ;  /* 0x091000001ac70fae */ /* 0x0005e6000e901d4e */
[----:B-1----:R-:W-:Y:S01]  /*1ed0*/  IMAD.WIDE R10, R135, 0x2, RZ ;  /* 0x00000002870a7825 */ /* 0x002fe200078e02ff */
[----:B------:R1:W-:Y:S03]  /*1ee0*/  @P0 LDGSTS.E.BYPASS.LTC128B.128 [R199+0xb100], [R14.64], !P4 ;  /* 0x0b1000000ec70fae */ /* 0x0003e6000e101d4e */
[----:B------:R-:W-:Y:S01]  /*1ef0*/  IMAD.WIDE R18, R134, 0x2, RZ ;  /* 0x0000000286127825 */ /* 0x000fe200078e02ff */
[----:B------:R-:W0:Y:S01]  /*1f00*/  LDGDEPBAR ;  /* 0x00000000000079af */ /* 0x000e220000000000 */
[----:B----4-:R-:W-:-:S05]  /*1f10*/  IADD3 R46, P1, R10, R72, RZ ;  /* 0x000000480a2e7210 */ /* 0x010fca0007f3e0ff */
[----:B-----5:R-:W-:Y:S01]  /*1f20*/  IMAD.X R47, R11, 0x1, R12, P1 ;  /* 0x000000010b2f7824 */ /* 0x020fe200008e060c */
[C---:B---3--:R-:W-:Y:S02]  /*1f30*/  IADD3 R16, P0, R48.reuse, R10, RZ ;  /* 0x0000000a30107210 */ /* 0x048fe40007f1e0ff */
[----:B------:R-:W-:-:S03]  /*1f40*/  IADD3 R10, P2, R48, R18, RZ ;  /* 0x00000012300a7210 */ /* 0x000fc60007f5e0ff */
[C---:B------:R-:W-:Y:S01]  /*1f50*/  IMAD.X R17, R13.reuse, 0x1, R11, P0 ;  /* 0x000000010d117824 */ /* 0x040fe200000e060b */
[----:B------:R-:W-:Y:S01]  /*1f60*/  IADD3 R74, P0, R18, R72, RZ ;  /* 0x00000048124a7210 */ /* 0x000fe20007f1e0ff */
[----:B------:R-:W-:Y:S01]  /*1f70*/  IMAD.X R11, R13, 0x1, R19, P2 ;  /* 0x000000010d0b7824 */ /* 0x000fe200010e0613 */
[----:B------:R-:W-:-:S03]  /*1f80*/  ISETP.GE.AND P2, PT, R135, c[0x0][0x1d4], PT ;  /* 0x0000750087007a0c */ /* 0x000fc60003f46270 */
[----:B------:R-:W-:Y:S01]  /*1f90*/  IMAD.X R75, R19, 0x1, R12, P0 ;  /* 0x00000001134b7824 */ /* 0x000fe200000e060c */
[----:B------:R-:W-:-:S04]  /*1fa0*/  DEPBAR.LE SB0, 0x1 ;  /* 0x000080400000791a */ /* 0x000fc80000000000 */
[----:B------:R-:W-:-:S04]  /*1fb0*/  DEPBAR.LE SB0, 0x0 ;  /* 0x000080000000791a */ /* 0x000fc80000000000 */
[----:B------:R-:W-:Y:S01]  /*1fc0*/  BAR.SYNC.DEFER_BLOCKING 0x0 ;  /* 0x0000000000007b1d */ /* 0x000fe20000010000 */
[----:B-1----:R-:W-:-:S05]  /*1fd0*/  IMAD.WIDE R14, R133, 0x2, RZ ;  /* 0x00000002850e7825 */ /* 0x002fca00078e02ff */
[----:B------:R-:W-:Y:S02]  /*1fe0*/  IADD3 R72, P0, R14, R72, RZ ;  /* 0x000000480e487210 */ /* 0x000fe40007f1e0ff */
[----:B------:R-:W-:-:S03]  /*1ff0*/  IADD3 R48, P1, R48, R14, RZ ;  /* 0x0000000e30307210 */ /* 0x000fc60007f3e0ff */
[----:B------:R-:W-:Y:S01]  /*2000*/  IMAD.X R73, R15, 0x1, R12, P0 ;  /* 0x000000010f497824 */ /* 0x000fe200000e060c */
[C---:B------:R-:W-:Y:S01]  /*2010*/  ISETP.LT.OR P0, PT, R44.reuse, 0x1, P2 ;  /* 0x000000012c00780c */ /* 0x040fe20001701670 */
[----:B------:R-:W-:Y:S01]  /*2020*/  IMAD.X R49, R13, 0x1, R15, P1 ;  /* 0x000000010d317824 */ /* 0x000fe200008e060f */
[----:B------:R-:W-:Y:S04]  /*2030*/  LDSM.16.M88.4 R76, [R198+0xc100] ;  /* 0x00c10000c64c783b */ /* 0x000fe80000000200 */
[----:B------:R-:W1:Y:S04]  /*2040*/  LDSM.16.M88.4 R28, [R197+0x6100] ;  /* 0x00610000c51c783b */ /* 0x000e680000000200 */
[----:B------:R-:W-:Y:S04]  /*2050*/  LDSM.16.M88.4 R56, [R194+0xc100] ;  /* 0x00c10000c238783b */ /* 0x000fe80000000200 */
[----:B--2---:R-:W2:Y:S04]  /*2060*/  LDSM.16.M88.4 R20, [R197+0x6900] ;  /* 0x00690000c514783b */ /* 0x004ea80000000200 */
[----:B------:R-:W3:Y:S04]  /*2070*/  LDSM.16.M88.4 R12, [R197+0x7100] ;  /* 0x00710000c50c783b */ /* 0x000ee80000000200 */
[----:B------:R-:W4:Y:S04]  /*2080*/  LDSM.16.M88.4 R40, [R197+0x7900] ;  /* 0x00790000c528783b */ /* 0x000f280000000200 */
[----:B------:R-:W5:Y:S04]  /*2090*/  LDSM.16.M88.4 R36, [R196] ;  /* 0x00000000c424783b */ /* 0x000f680000000200 */
[----:B------:R-:W3:Y:S04]  /*20a0*/  LDSM.16.M88.4 R68, [R196+0x800] ;  /* 0x00080000c444783b */ /* 0x000ee80000000200 */
[----:B------:R-:W4:Y:S04]  /*20b0*/  LDSM.16.M88.4 R64, [R196+0x1000] ;  /* 0x00100000c440783b */ /* 0x000f280000000200 */
[----:B------:R-:W4:Y:S04]  /*20c0*/  LDSM.16.M88.4 R60, [R196+0x1800] ;  /* 0x00180000c43c783b */ /* 0x000f280000000200 */
[----:B------:R-:W-:Y:S01]  /*20d0*/  @!PT LDS RZ, [RZ] ;  /* 0x00000000fffff984 */ /* 0x000fe20000000800 */
[----:B------:R-:W-:Y:S01]  /*20e0*/  @!PT LDS RZ, [RZ] ;  /* 0x00000000fffff984 */ /* 0x000fe20000000800 */
[----:B------:R-:W-:Y:S01]  /*20f0*/  @!PT LDS RZ, [RZ] ;  /* 0x00000000fffff984 */ /* 0x000fe20000000800 */
[----:B------:R3:W-:Y:S01]  /*2100*/  LDGSTS.E.BYPASS.LTC128B.128 [R199+0x100], [R16.64], !P0 ;  /* 0x0010000010c77fae */ /* 0x0007e2000c101d4e */
[----:B------:R-:W-:Y:S01]  /*2110*/  ISETP.LT.OR P0, PT, R44, 0x1, P3 ;  /* 0x000000012c00780c */ /* 0x000fe20001f01670 */
[C---:B-1----:R-:W-:Y:S08]  /*2120*/  HMMA.16816.F32.BF16 R32, R76.reuse, R28, RZ ;  /* 0x0000001c4c20723c */ /* 0x042ff000000418ff */
[----:B------:R-:W-:Y:S04]  /*2130*/  HMMA.16816.F32.BF16 R28, R76, R30, RZ ;  /* 0x0000001e4c1c723c */ /* 0x000fe800000418ff */
[----:B------:R4:W-:Y:S01]  /*2140*/  LDGSTS.E.BYPASS.LTC128B.128 [R199+0x2100], [R10.64], !P0 ;  /* 0x021000000ac77fae */ /* 0x0009e2000c101d4e */
[----:B------:R-:W-:-:S04]  /*2150*/  ISETP.GE.AND P0, PT, R8, c[0x0][0x1d4], PT ;  /* 0x0000750008007a0c */ /* 0x000fc80003f06270 */
[C---:B------:R-:W-:Y:S01]  /*2160*/  ISETP.LT.OR P1, PT, R44.reuse, 0x1, P0 ;  /* 0x000000012c00780c */ /* 0x040fe20000721670 */
[----:B--2---:R-:W-:Y:S01]  /*2170*/  HMMA.16816.F32.BF16 R24, R76, R20, RZ ;  /* 0x000000144c18723c */ /* 0x004fe200000418ff */
[----:B------:R-:W-:-:S07]  /*2180*/  ISETP.LT.OR P0, PT, R44, 0x21, P0 ;  /* 0x000000212c00780c */ /* 0x000fce0000701670 */
[C---:B---3--:R-:W-:Y:S04]  /*2190*/  HMMA.16816.F32.BF16 R16, R76.reuse, R12, RZ ;  /* 0x0000000c4c10723c */ /* 0x048fe800000418ff */
[----:B------:R1:W-:Y:S01]  /*21a0*/  LDGSTS.E.BYPASS.LTC128B.128 [R199+0x4100], [R48.64], !P1 ;  /* 0x0410000030c77fae */ /* 0x0003e2000c901d4e */
[C---:B------:R-:W-:Y:S02]  /*21b0*/  ISETP.LT.OR P1, PT, R44.reuse, 0x21, P2 ;  /* 0x000000212c00780c */ /* 0x040fe40001721670 */
[----:B------:R-:W-:Y:S01]  /*21c0*/  ISETP.LT.OR P2, PT, R44, 0x21, P3 ;  /* 0x000000212c00780c */ /* 0x000fe20001f41670 */
[----:B------:R-:W-:Y:S01]  /*21d0*/  HMMA.16816.F32.BF16 R20, R76, R22, RZ ;  /* 0x000000164c14723c */ /* 0x000fe200000418ff */
[----:B------:R-:W-:-:S07]  /*21e0*/  ISETP.GT.AND P3, PT, R203, 0x3f, PT ;  /* 0x0000003fcb00780c */ /* 0x000fce0003f64270 */
[C---:B------:R-:W-:Y:S02]  /*21f0*/  HMMA.16816.F32.BF16 R12, R76.reuse, R14, RZ ;  /* 0x0000000e4c0c723c */ /* 0x040fe400000418ff */
[----:B------:R2:W-:Y:S01]  /*2200*/  LDGSTS.E.BYPASS.LTC128B.128 [R199+0x1100], [R46.64], !P1 ;  /* 0x011000002ec77fae */ /* 0x0005e2000c901d4e */
[----:B------:R-:W-:Y:S01]  /*2210*/  LOP3.LUT P1, RZ, R2, 0x4, RZ, 0xc0, !PT ;  /* 0x0000000402ff7812 */ /* 0x000fe2000782c0ff */
[----:B------:R-:W-:Y:S02]  /*2220*/  IMAD.MOV.U32 R2, RZ, RZ, 0x40 ;  /* 0x00000040ff027424 */ /* 0x000fe400078e00ff */
[----:B------:R3:W-:Y:S01]  /*2230*/  LDGSTS.E.BYPASS.LTC128B.128 [R199+0x3100], [R74.64], !P2 ;  /* 0x031000004ac77fae */ /* 0x0007e2000d101d4e */
[----:B------:R-:W-:Y:S01]  /*2240*/  ISETP.GE.AND P2, PT, R7, 0x41, PT ;  /* 0x000000410700780c */ /* 0x000fe20003f46270 */
[C---:B----4-:R-:W-:Y:S01]  /*2250*/  HMMA.16816.F32.BF16 R8, R76.reuse, R40, RZ ;  /* 0x000000284c08723c */ /* 0x050fe200000418ff */
[----:B------:R-:W-:Y:S01]  /*2260*/  SEL R2, R2, 0xffffffc0, !P1 ;  /* 0xffffffc002027807 */ /* 0x000fe20004800000 */
[----:B------:R3:W-:Y:S04]  /*2270*/  LDGSTS.E.BYPASS.LTC128B.128 [R199+0x5100], [R72.64], !P0 ;  /* 0x0510000048c77fae */ /* 0x0007e8000c101d4e */
[----:B------:R-:W-:Y:S01]  /*2280*/  IMAD.IADD R192, R197, 0x1, R2 ;  /* 0x00000001c5c07824 */ /* 0x000fe200078e0202 */
[----:B------:R-:W-:Y:S01]  /*2290*/  LDSM.16.M88.4 R52, [R193+0xc100] ;  /* 0x00c10000c134783b */ /* 0x000fe20000000200 */
[----:B------:R-:W-:Y:S01]  /*22a0*/  HMMA.16816.F32.BF16 R76, R76, R42, RZ ;  /* 0x0000002a4c4c723c */ /* 0x000fe200000418ff */
[----:B------:R-:W-:Y:S01]  /*22b0*/  IMAD.IADD R184, R2, 0x1, R196 ;  /* 0x0000000102b87824 */ /* 0x000fe200078e02c4 */
[----:B------:R-:W-:Y:S01]  /*22c0*/  LOP3.LUT R2, R80, R81, RZ, 0xfc, !PT ;  /* 0x0000005150027212 */ /* 0x000fe200078efcff */
[----:B-1----:R-:W1:Y:S04]  /*22d0*/  LDSM.16.M88.4 R48, [R192+0x6100] ;  /* 0x00610000c030783b */ /* 0x002e680000000200 */
[----:B------:R-:W-:Y:S01]  /*22e0*/  LDSM.16.M88.4 R40, [R192+0x7100] ;  /* 0x00710000c028783b */ /* 0x000fe20000000200 */
[C---:B-----5:R-:W-:Y:S03]  /*22f0*/  HMMA.16816.F32.BF16 R32, R56.reuse, R36, R32 ;  /* 0x000000243820723c */ /* 0x060fe60000041820 */
[----:B------:R-:W0:Y:S04]  /*2300*/  LDGDEPBAR ;  /* 0x00000000000079af */ /* 0x000e280000000000 */
[----:B--2---:R-:W2:Y:S01]  /*2310*/  LDSM.16.M88.4 R44, [R192+0x6900] ;  /* 0x00690000c02c783b */ /* 0x004ea20000000200 */
[C---:B------:R-:W-:Y:S03]  /*2320*/  HMMA.16816.F32.BF16 R28, R56.reuse, R38, R28 ;  /* 0x00000026381c723c */ /* 0x040fe6000004181c */
[----:B------:R-:W4:Y:S04]  /*2330*/  LDSM.16.M88.4 R36, [R192+0x7900] ;  /* 0x00790000c024783b */ /* 0x000f280000000200 */
[----:B---3--:R-:W-:Y:S01]  /*2340*/  LDSM.16.M88.4 R72, [R191+0xc100] ;  /* 0x00c10000bf48783b */ /* 0x008fe20000000200 */
[C---:B------:R-:W-:Y:S08]  /*2350*/  HMMA.16816.F32.BF16 R24, R56.reuse, R68, R24 ;  /* 0x000000443818723c */ /* 0x040ff00000041818 */
[C---:B------:R-:W-:Y:S01]  /*2360*/  HMMA.16816.F32.BF16 R20, R56.reuse, R70, R20 ;  /* 0x000000463814723c */ /* 0x040fe20000041814 */
[----:B------:R-:W3:Y:S07]  /*2370*/  LDSM.16.M88.4 R68, [R184] ;  /* 0x00000000b844783b */ /* 0x000eee0000000200 */
[C---:B------:R-:W-:Y:S08]  /*2380*/  HMMA.16816.F32.BF16 R16, R56.reuse, R64, R16 ;  /* 0x000000403810723c */ /* 0x040ff00000041810 */
[C---:B------:R-:W-:Y:S01]  /*2390*/  HMMA.16816.F32.BF16 R12, R56.reuse, R66, R12 ;  /* 0x00000042380c723c */ /* 0x040fe2000004180c */
[----:B------:R-:W5:Y:S07]  /*23a0*/  LDSM.16.M88.4 R64, [R184+0x800] ;  /* 0x00080000b840783b */ /* 0x000f6e0000000200 */
[C---:B------:R-:W-:Y:S08]  /*23b0*/  HMMA.16816.F32.BF16 R8, R56.reuse, R60, R8 ;  /* 0x0000003c3808723c */ /* 0x040ff00000041808 */
[----:B------:R-:W-:Y:S01]  /*23c0*/  HMMA.16816.F32.BF16 R76, R56, R62, R76 ;  /* 0x0000003e384c723c */ /* 0x000fe2000004184c */
[----:B------:R-:W3:Y:S04]  /*23d0*/  LDSM.16.M88.4 R60, [R184+0x1000] ;  /* 0x00100000b83c783b */ /* 0x000ee80000000200 */
[----:B------:R-:W3:Y:S03]  /*23e0*/  LDSM.16.M88.4 R56, [R184+0x1800] ;  /* 0x00180000b838783b */ /* 0x000ee60000000200 */
[C---:B-1----:R-:W-:Y:S08]  /*23f0*/  HMMA.16816.F32.BF16 R32, R52.reuse, R48, R32 ;  /* 0x000000303420723c */ /* 0x042ff00000041820 */
[C---:B------:R-:W-:Y:S01]  /*2400*/  HMMA.16816.F32.BF16 R28, R52.reuse, R50, R28 ;  /* 0x00000032341c723c */ /* 0x040fe2000004181c */
[----:B------:R-:W-:Y:S07]  /*2410*/  LDSM.16.M88.4 R48, [R197+0x8100] ;  /* 0x00810000c530783b */ /* 0x000fee0000000200 */
[C---:B--2---:R-:W-:Y:S08]  /*2420*/  HMMA.16816.F32.BF16 R24, R52.reuse, R44, R24 ;  /* 0x0000002c3418723c */ /* 0x044ff00000041818 */
[C---:B------:R-:W-:Y:S01]  /*2430*/  HMMA.16816.F32.BF16 R20, R52.reuse, R46, R20 ;  /* 0x0000002e3414723c */ /* 0x040fe20000041814 */
[----:B------:R-:W-:Y:S07]  /*2440*/  LDSM.16.M88.4 R44, [R197+0x8900] ;  /* 0x00890000c52c783b */ /* 0x000fee0000000200 */
[C---:B------:R-:W-:Y:S08]  /*2450*/  HMMA.16816.F32.BF16 R16, R52.reuse, R40, R16 ;  /* 0x000000283410723c */ /* 0x040ff00000041810 */
[C---:B------:R-:W-:Y:S01]  /*2460*/  HMMA.16816.F32.BF16 R12, R52.reuse, R42, R12 ;  /* 0x0000002a340c723c */ /* 0x040fe2000004180c */
[----:B------:R-:W-:Y:S07]  /*2470*/  LDSM.16.M88.4 R40, [R197+0x9100] ;  /* 0x00910000c528783b */ /* 0x000fee0000000200 */
[C---:B----4-:R-:W-:Y:S08]  /*2480*/  HMMA.16816.F32.BF16 R8, R52.reuse, R36, R8 ;  /* 0x000000243408723c */ /* 0x050ff00000041808 */
[----:B------:R-:W-:Y:S01]  /*2490*/  HMMA.16816.F32.BF16 R76, R52, R38, R76 ;  /* 0x00000026344c723c */ /* 0x000fe2000004184c */
[----:B------:R-:W1:Y:S04]  /*24a0*/  LDSM.16.M88.4 R52, [R198+0x10100] ;  /* 0x01010000c634783b */ /* 0x000e680000000200 */
[----:B------:R-:W2:Y:S03]  /*24b0*/  LDSM.16.M88.4 R36, [R197+0x9900] ;  /* 0x00990000c524783b */ /* 0x000ea60000000200 */
[C---:B---3--:R-:W-:Y:S08]  /*24c0*/  HMMA.16816.F32.BF16 R32, R72.reuse, R68, R32 ;  /* 0x000000444820723c */ /* 0x048ff00000041820 */
[C---:B------:R-:W-:Y:S01]  /*24d0*/  HMMA.16816.F32.BF16 R28, R72.reuse, R70, R28 ;  /* 0x00000046481c723c */ /* 0x040fe2000004181c */
[----:B------:R-:W-:Y:S07]  /*24e0*/  LDSM.16.M88.4 R68, [R196+0x2000] ;  /* 0x00200000c444783b */ /* 0x000fee0000000200 */
[C---:B-----5:R-:W-:Y:S08]  /*24f0*/  HMMA.16816.F32.BF16 R24, R72.reuse, R64, R24 ;  /* 0x000000404818723c */ /* 0x060ff00000041818 */
        /* <DEDUP_REMOVED lines=173> */
.L_x_1728:
[----:B------:R-:W-:Y:S01]  /*2fd0*/  LOP3.LUT R7, R6, 0xffffffe0, RZ, 0xc0, !PT ;  /* 0xffffffe006077812 */ /* 0x000fe200078ec0ff */
[----:B------:R-:W-:Y:S01]  /*2fe0*/  IMAD.SHL.U32 R195, R2, 0x2, RZ ;  /* 0x0000000202c37824 */ /* 0x000fe200078e00ff */
[----:B------:R-:W0:Y:S03]  /*2ff0*/  LDGDEPBAR ;  /* 0x00000000000079af */ /* 0x000e260000000000 */
[----:B------:R-:W-:Y:S01]  /*3000*/  IMAD.IADD R7, R4, 0x1, -R7 ;  /* 0x0000000104077824 */ /* 0x000fe200078e0a07 */
[----:B------:R-:W-:Y:S01]  /*3010*/  LDSM.16.MT88.4 R68, [R195+0x2100] ;  /* 0x00210000c344783b */ /* 0x000fe20000004200 */
        /* <DEDUP_REMOVED lines=8> */
[----:B-1----:R-:W-:Y:S04]  /*30a0*/  LDSM.16.MT88.4 R44, [R190+0x100] ;  /* 0x00010000be2c783b */ /* 0x002fe80000004200 */
        /* <DEDUP_REMOVED lines=9> */
[C---:B------:R-:W-:Y:S01]  /*3140*/  ISETP.GT.AND P0, PT, R36.reuse, 0x1, PT ;  /* 0x000000012400780c */ /* 0x040fe20003f04270 */
[----:B------:R-:W-:Y:S03]  /*3150*/  LDSM.16.MT88.4 R112, [R189+0x4100] ;  /* 0x00410000bd70783b */ /* 0x000fe60000004200 */
[----:B------:R-:W-:Y:S01]  /*3160*/  FSEL R32, R35, -INF , P0 ;  /* 0xff80000023207808 */ /* 0x000fe20000000000 */
[----:B------:R-:W-:Y:S01]  /*3170*/  LDSM.16.MT88.4 R136, [R190+0x900] ;  /* 0x00090000be88783b */ /* 0x000fe20000004200 */
[----:B------:R-:W-:Y:S02]  /*3180*/  FSEL R33, R33, -INF , P0 ;  /* 0xff80000021217808 */ /* 0x000fe40000000000 */
[----:B------:R-:W-:-:S04]  /*3190*/  ISETP.GT.AND P0, PT, R36, 0x8, PT ;  /* 0x000000082400780c */ /* 0x000fc80003f04270 */
[----:B------:R-:W-:Y:S02]  /*31a0*/  FSEL R6, R30, -INF , P0 ;  /* 0xff8000001e067808 */ /* 0x000fe40000000000 */
        /* <DEDUP_REMOVED lines=19> */
[----:B------:R-:W-:Y:S02]  /*32e0*/  FMNMX.FTZ R16, R3, R33, !PT ;  /* 0x0000002103107209 */ /* 0x000fe40007810000 */
[----:B------:R-:W-:Y:S02]  /*32f0*/  ISETP.GT.AND P0, PT, R36, 0x21, PT ;  /* 0x000000212400780c */ /* 0x000fe40003f04270 */
[----:B------:R-:W-:Y:S02]  /*3300*/  FMNMX.FTZ R16, R35, R16, !PT ;  /* 0x0000001023107209 */ /* 0x000fe40007810000 */
[----:B------:R-:W-:-:S02]  /*3310*/  FSEL R206, R19, -INF , P0 ;  /* 0xff80000013ce7808 */ /* 0x000fc40000000000 */
[----:B------:R-:W-:Y:S02]  /*3320*/  FSEL R173, R17, -INF , P0 ;  /* 0xff80000011ad7808 */ /* 0x000fe40000000000 */
[----:B------:R-:W-:Y:S02]  /*3330*/  ISETP.GT.AND P0, PT, R36, 0x28, PT ;  /* 0x000000282400780c */ /* 0x000fe40003f04270 */
[----:B------:R-:W-:Y:S02]  /*3340*/  FMNMX.FTZ R16, R31, R16, !PT ;  /* 0x000000101f107209 */ /* 0x000fe40007810000 */
[----:B------:R-:W-:Y:S02]  /*3350*/  FSEL R168, R14, -INF , P0 ;  /* 0xff8000000ea87808 */ /* 0x000fe40000000000 */
[----:B------:R-:W-:Y:S02]  /*3360*/  FSEL R171, R12, -INF , P0 ;  /* 0xff8000000cab7808 */ /* 0x000fe40000000000 */
[----:B------:R-:W-:-:S02]  /*3370*/  ISETP.GT.AND P0, PT, R36, 0x29, PT ;  /* 0x000000292400780c */ /* 0x000fc40003f04270 */
[----:B------:R-:W-:Y:S02]  /*3380*/  FMNMX.FTZ R14, R29, R16, !PT ;  /* 0x000000101d0e7209 */ /* 0x000fe40007810000 */
[----:B------:R-:W-:Y:S01]  /*3390*/  FSEL R174, R15, -INF , P0 ;  /* 0xff8000000fae7808 */ /* 0x000fe20000000000 */
[----:B------:R-:W-:Y:S01]  /*33a0*/  LDSM.16.MT88.4 R16, [R189+0x2900] ;  /* 0x00290000bd10783b */ /* 0x000fe20000004200 */
[----:B------:R-:W-:Y:S02]  /*33b0*/  FMNMX.FTZ R12, R25, R14, !PT ;  /* 0x0000000e190c7209 */ /* 0x000fe40007810000 */
[----:B------:R-:W-:Y:S02]  /*33c0*/  FMNMX.FTZ R15, R34, R32, !PT ;  /* 0x00000020220f7209 */ /* 0x000fe40007810000 */
[----:B------:R-:W-:Y:S02]  /*33d0*/  FSEL R167, R13, -INF , P0 ;  /* 0xff8000000da77808 */ /* 0x000fe40000000000 */
[----:B------:R-:W-:-:S02]  /*33e0*/  FMNMX.FTZ R12, R7, R12, !PT ;  /* 0x0000000c070c7209 */ /* 0x000fc40007810000 */
[----:B------:R-:W-:Y:S02]  /*33f0*/  FMNMX.FTZ R13, R6, R15, !PT ;  /* 0x0000000f060d7209 */ /* 0x000fe40007810000 */
[----:B------:R-:W-:Y:S02]  /*3400*/  ISETP.GT.AND P0, PT, R36, 0x30, PT ;  /* 0x000000302400780c */ /* 0x000fe40003f04270 */
[----:B------:R-:W-:Y:S02]  /*3410*/  FMNMX.FTZ R12, R21, R12, !PT ;  /* 0x0000000c150c7209 */ /* 0x000fe40007810000 */
[----:B------:R-:W-:Y:S02]  /*3420*/  FMNMX.FTZ R13, R4, R13, !PT ;  /* 0x0000000d040d7209 */ /* 0x000fe40007810000 */
[----:B------:R-:W-:Y:S02]  /*3430*/  FSEL R170, R10, -INF , P0 ;  /* 0xff8000000aaa7808 */ /* 0x000fe40000000000 */
[----:B------:R-:W-:-:S02]  /*3440*/  FSEL R207, R8, -INF , P0 ;  /* 0xff80000008cf7808 */ /* 0x000fc40000000000 */
[----:B------:R-:W-:Y:S02]  /*3450*/  ISETP.GT.AND P0, PT, R36, 0x31, PT ;  /* 0x000000312400780c */ /* 0x000fe40003f04270 */
[----:B------:R-:W-:Y:S02]  /*3460*/  FMNMX.FTZ R10, R165, R12, !PT ;  /* 0x0000000ca50a7209 */ /* 0x000fe40007810000 */
[----:B------:R-:W-:Y:S02]  /*3470*/  FMNMX.FTZ R13, R30, R13, !PT ;  /* 0x0000000d1e0d7209 */ /* 0x000fe40007810000 */
[----:B------:R-:W-:Y:S02]  /*3480*/  FSEL R142, R11, -INF , P0 ;  /* 0xff8000000b8e7808 */ /* 0x000fe40000000000 */
[----:B------:R-:W-:Y:S02]  /*3490*/  FMNMX.FTZ R8, R173, R10, !PT ;  /* 0x0000000aad087209 */ /* 0x000fe40007810000 */
[----:B------:R-:W-:-:S02]  /*34a0*/  FMNMX.FTZ R11, R28, R13, !PT ;  /* 0x0000000d1c0b7209 */ /* 0x000fc40007810000 */
[----:B------:R-:W-:Y:S02]  /*34b0*/  FSEL R175, R9, -INF , P0 ;  /* 0xff80000009af7808 */ /* 0x000fe40000000000 */
[----:B------:R-:W-:Y:S02]  /*34c0*/  FMNMX.FTZ R8, R171, R8, !PT ;  /* 0x00000008ab087209 */ /* 0x000fe40007810000 */
[----:B------:R-:W-:Y:S02]  /*34d0*/  FMNMX.FTZ R9, R26, R11, !PT ;  /* 0x0000000b1a097209 */ /* 0x000fe40007810000 */
[----:B------:R-:W-:Y:S02]  /*34e0*/  FMNMX.FTZ R8, R167, R8, !PT ;  /* 0x00000008a7087209 */ /* 0x000fe40007810000 */
[----:B------:R-:W-:Y:S02]  /*34f0*/  FMNMX.FTZ R9, R24, R9, !PT ;  /* 0x0000000918097209 */ /* 0x000fe40007810000 */
[----:B------:R-:W-:-:S02]  /*3500*/  ISETP.GT.AND P0, PT, R36, 0x38, PT ;  /* 0x000000382400780c */ /* 0x000fc40003f04270 */
[----:B------:R-:W-:Y:S02]  /*3510*/  FMNMX.FTZ R8, R207, R8, !PT ;  /* 0x00000008cf087209 */ /* 0x000fe40007810000 */
[----:B------:R-:W-:Y:S02]  /*3520*/  FMNMX.FTZ R9, R166, R9, !PT ;  /* 0x00000009a6097209 */ /* 0x000fe40007810000 */
[----:B------:R-:W-:Y:S02]  /*3530*/  FSEL R140, R78, -INF , P0 ;  /* 0xff8000004e8c7808 */ /* 0x000fe40000000000 */
[----:B------:R-:W-:Y:S02]  /*3540*/  FSEL R143, R76, -INF , P0 ;  /* 0xff8000004c8f7808 */ /* 0x000fe40000000000 */
[----:B------:R-:W-:Y:S02]  /*3550*/  ISETP.GT.AND P0, PT, R36, 0x39, PT ;  /* 0x000000392400780c */ /* 0x000fe40003f04270 */
[----:B------:R-:W-:Y:S01]  /*3560*/  FMNMX.FTZ R8, R175, R8, !PT ;  /* 0x00000008af087209 */ /* 0x000fe20007810000 */
[----:B------:R-:W-:Y:S01]  /*3570*/  LDSM.16.MT88.4 R36, [R195+0x100] ;  /* 0x00010000c324783b */ /* 0x000fe20000004200 */
        /* <DEDUP_REMOVED lines=8> */
[----:B------:R-:W-:-:S03]  /*3600*/  FMNMX.FTZ R9, R170, R9, !PT ;  /* 0x00000009aa097209 */ /* 0x000fc60007810000 */
[----:B------:R-:W-:Y:S01]  /*3610*/  LDSM.16.MT88.4 R76, [R190+0x2100] ;  /* 0x00210000be4c783b */ /* 0x000fe20000004200 */
[----:B------:R-:W-:-:S04]  /*3620*/  FMNMX.FTZ R9, R142, R9, !PT ;  /* 0x000000098e097209 */ /* 0x000fc80007810000 */
[----:B------:R-:W-:-:S04]  /*3630*/  FMNMX.FTZ R9, R140, R9, !PT ;  /* 0x000000098c097209 */ /* 0x000fc80007810000 */
[----:B------:R-:W-:-:S05]  /*3640*/  FMNMX.FTZ R10, R164, R9, !PT ;  /* 0x00000009a40a7209 */ /* 0x000fca0007810000 */
[----:B------:R-:W2:Y:S01]  /*3650*/  SHFL.BFLY PT, R9, R10, 0x2, 0x1f ;  /* 0x0c401f000a097f89 */ /* 0x000ea200000e0000 */
[----:B-1----:R-:W-:-:S03]  /*3660*/  FMNMX.FTZ R11, R12, R11, !PT ;  /* 0x0000000b0c0b7209 */ /* 0x002fc60007810000 */
[----:B------:R-:W-:Y:S04]  /*3670*/  LDSM.16.MT88.4 R12, [R188+0x2900] ;  /* 0x00290000bc0c783b */ /* 0x000fe80000004200 */
        /* <DEDUP_REMOVED lines=15> */
[--C-:B------:R-:W-:Y:S02]  /*3770*/  FFMA.FTZ R152, R31, c[0x0][0x2d0], -R172.reuse ;  /* 0x0000b4001f987a23 */ /* 0x100fe400000108ac */
[--C-:B------:R-:W-:Y:S01]  /*3780*/  FFMA.FTZ R151, R7, c[0x0][0x2d0], -R172.reuse ;  /* 0x0000b40007977a23 */ /* 0x100fe200000108ac */
[----:B------:R-:W-:Y:S01]  /*3790*/  FSEL R169, R169, RZ, P0 ;  /* 0x000000ffa9a97208 */ /* 0x000fe20000000000 */
[----:B------:R-:W-:-:S02]  /*37a0*/  FFMA.FTZ R155, R29, c[0x0][0x2d0], -R172 ;  /* 0x0000b4001d9b7a23 */ /* 0x000fc400000108ac */
[--C-:B------:R-:W-:Y:S01]  /*37b0*/  FFMA.FTZ R150, R25, c[0x0][0x2d0], -R172.reuse ;  /* 0x0000b40019967a23 */ /* 0x100fe200000108ac */
[----:B------:R-:W1:Y:S01]  /*37c0*/  MUFU.EX2 R156, R156 ;  /* 0x0000009c009c7308 */ /* 0x000e620000000800 */
[--C-:B------:R-:W-:Y:S02]  /*37d0*/  FFMA.FTZ R158, R34, c[0x0][0x2d0], -R169.reuse ;  /* 0x0000b400229e7a23 */ /* 0x100fe400000108a9 */
[--C-:B------:R-:W-:Y:S02]  /*37e0*/  FFMA.FTZ R161, R32, c[0x0][0x2d0], -R169.reuse ;  /* 0x0000b40020a17a23 */ /* 0x100fe400000108a9 */
[--C-:B------:R-:W-:Y:S01]  /*37f0*/  FFMA.FTZ R163, R6, c[0x0][0x2d0], -R169.reuse ;  /* 0x0000b40006a37a23 */ /* 0x100fe200000108a9 */
[----:B------:R-:W-:Y:S01]  /*3800*/  LDSM.16.MT88.4 R32, [R189+0x900] ;  /* 0x00090000bd20783b */ /* 0x000fe20000004200 */
[--C-:B------:R-:W-:Y:S01]  /*3810*/  FFMA.FTZ R154, R4, c[0x0][0x2d0], -R169.reuse ;  /* 0x0000b400049a7a23 */ /* 0x100fe200000108a9 */
[----:B------:R-:W-:Y:S01]  /*3820*/  MUFU.EX2 R157, R157 ;  /* 0x0000009d009d7308 */ /* 0x000fe20000000800 */
[----:B------:R-:W-:Y:S01]  /*3830*/  FFMA.FTZ R2, R21, c[0x0][0x2d0], -R172 ;  /* 0x0000b40015027a23 */ /* 0x000fe200000108ac */
[----:B------:R-:W2:Y:S01]  /*3840*/  LDSM.16.MT88.4 R4, [R188+0x4100] ;  /* 0x00410000bc04783b */ /* 0x000ea20000004200 */
[----:B------:R-:W-:-:S02]  /*3850*/  FFMA.FTZ R153, R30, c[0x0][0x2d0], -R169 ;  /* 0x0000b4001e997a23 */ /* 0x000fc400000108a9 */
[--C-:B------:R-:W-:Y:S01]  /*3860*/  FFMA.FTZ R148, R28, c[0x0][0x2d0], -R169.reuse ;  /* 0x0000b4001c947a23 */ /* 0x100fe200000108a9 */
[----:B------:R-:W3:Y:S01]  /*3870*/  LDSM.16.MT88.4 R20, [R195+0x900] ;  /* 0x00090000c314783b */ /* 0x000ee20000004200 */
[--C-:B------:R-:W-:Y:S01]  /*3880*/  FFMA.FTZ R149, R26, c[0x0][0x2d0], -R169.reuse ;  /* 0x0000b4001a957a23 */ /* 0x100fe200000108a9 */
[----:B------:R-:W4:Y:S01]  /*3890*/  MUFU.EX2 R152, R152 ;  /* 0x0000009800987308 */ /* 0x000f220000000800 */
[----:B-1----:R-:W-:Y:S01]  /*38a0*/  F2FP.BF16.PACK_AB R116, R156, R159 ;  /* 0x0000009f9c74723e */ /* 0x002fe200000010ff */
[----:B------:R-:W-:Y:S01]  /*38b0*/  FFMA.FTZ R0, R24, c[0x0][0x2d0], -R169 ;  /* 0x0000b40018007a23 */ /* 0x000fe200000108a9 */
[----:B------:R-:W-:Y:S01]  /*38c0*/  LDSM.16.MT88.4 R28, [R188+0x900] ;  /* 0x00090000bc1c783b */ /* 0x000fe20000004200 */
[--C-:B------:R-:W-:Y:S02]  /*38d0*/  FFMA.FTZ R160, R165, c[0x0][0x2d0], -R172.reuse ;  /* 0x0000b400a5a07a23 */ /* 0x100fe400000108ac */
[--C-:B------:R-:W-:Y:S01]  /*38e0*/  FFMA.FTZ R165, R173, c[0x0][0x2d0], -R172.reuse ;  /* 0x0000b400ada57a23 */ /* 0x100fe200000108ac */
[----:B------:R-:W-:Y:S01]  /*38f0*/  LDSM.16.MT88.4 R24, [R190+0x2900] ;  /* 0x00290000be18783b */ /* 0x000fe20000004200 */
[----:B------:R-:W-:Y:S01]  /*3900*/  MUFU.EX2 R158, R158 ;  /* 0x0000009e009e7308 */ /* 0x000fe20000000800 */
[----:B------:R-:W-:-:S02]  /*3910*/  FFMA.FTZ R162, R171, c[0x0][0x2d0], -R172 ;  /* 0x0000b400aba27a23 */ /* 0x000fc400000108ac */
[--C-:B------:R-:W-:Y:S02]  /*3920*/  FFMA.FTZ R167, R167, c[0x0][0x2d0], -R172.reuse ;  /* 0x0000b400a7a77a23 */ /* 0x100fe400000108ac */
[--C-:B------:R-:W-:Y:S02]  /*3930*/  FFMA.FTZ R166, R166, c[0x0][0x2d0], -R169.reuse ;  /* 0x0000b400a6a67a23 */ /* 0x100fe400000108a9 */
[--C-:B------:R-:W-:Y:S01]  /*3940*/  FFMA.FTZ R171, R206, c[0x0][0x2d0], -R169.reuse ;  /* 0x0000b400ceab7a23 */ /* 0x100fe200000108a9 */
[----:B------:R-:W1:Y:S01]  /*3950*/  MUFU.EX2 R161, R161 ;  /* 0x000000a100a17308 */ /* 0x000e620000000800 */
[----:B----4-:R-:W-:Y:S01]  /*3960*/  F2FP.BF16.PACK_AB R118, R152, R157 ;  /* 0x0000009d9876723e */ /* 0x010fe200000010ff */
[--C-:B------:R-:W-:Y:S02]  /*3970*/  FFMA.FTZ R168, R168, c[0x0][0x2d0], -R169.reuse ;  /* 0x0000b400a8a87a23 */ /* 0x100fe400000108a9 */
[----:B------:R-:W-:Y:S02]  /*3980*/  FFMA.FTZ R173, R174, c[0x0][0x2d0], -R169 ;  /* 0x0000b400aead7a23 */ /* 0x000fe400000108a9 */
[----:B------:R-:W-:-:S02]  /*3990*/  FFMA.FTZ R174, R207, c[0x0][0x2d0], -R172 ;  /* 0x0000b400cfae7a23 */ /* 0x000fc400000108ac */
[----:B------:R-:W-:Y:S01]  /*39a0*/  MUFU.EX2 R163, R163 ;  /* 0x000000a300a37308 */ /* 0x000fe20000000800 */
[--C-:B------:R-:W-:Y:S02]  /*39b0*/  FFMA.FTZ R175, R175, c[0x0][0x2d0], -R172.reuse ;  /* 0x0000b400afaf7a23 */ /* 0x100fe400000108ac */
[--C-:B------:R-:W-:Y:S02]  /*39c0*/  FFMA.FTZ R206, R143, c[0x0][0x2d0], -R172.reuse ;  /* 0x0000b4008fce7a23 */ /* 0x100fe400000108ac */
[----:B------:R-:W-:Y:S02]  /*39d0*/  FFMA.FTZ R217, R141, c[0x0][0x2d0], -R172 ;  /* 0x0000b4008dd97a23 */ /* 0x000fe400000108ac */
[--C-:B------:R-:W-:Y:S01]  /*39e0*/  FFMA.FTZ R170, R170, c[0x0][0x2d0], -R169.reuse ;  /* 0x0000b400aaaa7a23 */ /* 0x100fe200000108a9 */
[----:B------:R-:W4:Y:S01]  /*39f0*/  MUFU.EX2 R154, R154 ;  /* 0x0000009a009a7308 */ /* 0x000f220000000800 */
        /* <DEDUP_REMOVED lines=9> */
[----:B----4-:R-:W-:-:S02]  /*3a90*/  F2FP.BF16.PACK_AB R119, R154, R163 ;  /* 0x000000a39a77723e */ /* 0x010fc400000010ff */
        /* <DEDUP_REMOVED lines=47> */
[----:B------:R-:W3:Y:S06]  /*3d90*/  MUFU.EX2 R215, R215 ;  /* 0x000000d700d77308 */ /* 0x000eec0000000800 */
[C---:B--2---:R-:W-:Y:S07]  /*3da0*/  HMMA.16816.F32.BF16 R120, R116.reuse, R4, RZ ;  /* 0x000000047478723c */ /* 0x044fee00000418ff */
[----:B-1----:R-:W-:Y:S01]  /*3db0*/  F2FP.BF16.PACK_AB R4, R150, R155 ;  /* 0x0000009b9604723e */ /* 0x002fe200000010ff */
        /* <DEDUP_REMOVED lines=136> */
[----:B------:R-:W-:Y:S01]  /*4640*/  SHF.L.U64.HI R207, R133, 0x1, R144 ;  /* 0x0000000185cf7819 */ /* 0x000fe20000010290 */
[----:B------:R-:W-:Y:S01]  /*4650*/  IMAD.SHL.U32 R210, R135, 0x2, RZ ;  /* 0x0000000287d27824 */ /* 0x000fe200078e00ff */
[----:B------:R-:W-:Y:S01]  /*4660*/  SHF.L.U32 R206, R133, 0x1, RZ ;  /* 0x0000000185ce7819 */ /* 0x000fe200000006ff */
[----:B------:R-:W-:Y:S01]  /*4670*/  IMAD.SHL.U32 R208, R134, 0x2, RZ ;  /* 0x0000000286d07824 */ /* 0x000fe200078e00ff */
[----:B------:R-:W-:Y:S01]  /*4680*/  IADD3 R213, R145, -0x2, RZ ;  /* 0xfffffffe91d57810 */ /* 0x000fe20007ffe0ff */
[----:B------:R-:W-:Y:S01]  /*4690*/  IMAD.MOV.U32 R0, RZ, RZ, R3 ;  /* 0x000000ffff007224 */ /* 0x000fe200078e0003 */
[----:B------:R-:W-:-:S02]  /*46a0*/  SHF.L.U64.HI R211, R135, 0x1, R146 ;  /* 0x0000000187d37819 */ /* 0x000fc40000010292 */
[----:B------:R-:W-:Y:S02]  /*46b0*/  SHF.L.U64.HI R209, R134, 0x1, R147 ;  /* 0x0000000186d17819 */ /* 0x000fe40000010293 */
[----:B------:R-:W-:Y:S01]  /*46c0*/  MOV R133, R132 ;  /* 0x0000008400857202 */ /* 0x000fe20000000f00 */
[----:B------:R-:W-:Y:S05]  /*46d0*/  BRA `(.L_x_1730) ;  /* 0x0000032000007947 */ /* 0x000fea0003800000 */
.L_x_1732:
        /* <DEDUP_REMOVED lines=50> */
.L_x_1730:
[----:B------:R-:W-:Y:S04]  /*4a00*/  DEPBAR.LE SB0, 0x0 ;  /* 0x000080000000791a */ /* 0x000fe80000000000 */
[----:B------:R-:W-:Y:S01]  /*4a10*/  BAR.SYNC.DEFER_BLOCKING 0x0 ;  /* 0x0000000000007b1d */ /* 0x000fe20000010000 */
[----:B------:R-:W-:Y:S01]  /*4a20*/  SHF.R.S32.HI R3, RZ, 0x1f, R202 ;  /* 0x0000001fff037819 */ /* 0x000fe200000114ca */
[C---:B------:R-:W-:Y:S04]  /*4a30*/  IMAD.WIDE.U32 R218, R202.reuse, c[0x0][0x208], RZ ;  /* 0x00008200cada7a25 */ /* 0x040fe800078e00ff */
[----:B------:R-:W-:Y:S04]  /*4a40*/  IMAD R3, R3, c[0x0][0x208], RZ ;  /* 0x0000820003037a24 */ /* 0x000fe800078e02ff */
[----:B------:R-:W-:Y:S04]  /*4a50*/  IMAD R3, R202, c[0x0][0x20c], R3 ;  /* 0x00008300ca037a24 */ /* 0x000fe800078e0203 */
[----:B------:R-:W-:Y:S01]  /*4a60*/  IMAD.IADD R219, R219, 0x1, R3 ;  /* 0x00000001dbdb7824 */ /* 0x000fe200078e0203 */
[----:B------:R-:W-:Y:S03]  /*4a70*/  SHF.R.S32.HI R3, RZ, 0x1f, R201 ;  /* 0x0000001fff037819 */ /* 0x000fe600000114c9 */
[----:B------:R-:W-:Y:S04]  /*4a80*/  IMAD.WIDE.U32 R218, R201, c[0x0][0x218], R218 ;  /* 0x00008600c9da7a25 */ /* 0x000fe800078e00da */
[----:B------:R-:W-:Y:S01]  /*4a90*/  IMAD R3, R3, c[0x0][0x218], RZ ;  /* 0x0000860003037a24 */ /* 0x000fe200078e02ff */
[----:B------:R-:W-:Y:S01]  /*4aa0*/  IADD3 R2, P0, R218, UR18, RZ ;  /* 0x00000012da027c10 */ /* 0x000fe2000ff1e0ff */
[----:B------:R-:W-:Y:S02]  /*4ab0*/  LDSM.16.M88.4 R136, [R198+0xc100] ;  /* 0x00c10000c688783b */ /* 0x000fe40000000200 */
[----:B------:R-:W-:Y:S02]  /*4ac0*/  IMAD R3, R201, c[0x0][0x21c], R3 ;  /* 0x00008700c9037a24 */ /* 0x000fe400078e0203 */
[----:B------:R-:W1:Y:S03]  /*4ad0*/  LDSM.16.M88.4 R140, [R197+0x6100] ;  /* 0x00610000c58c783b */ /* 0x000e660000000200 */
[----:B------:R-:W-:Y:S01]  /*4ae0*/  IADD3.X R3, R219, UR5, R3, P0, !PT ;  /* 0x00000005db037c10 */ /* 0x000fe200087fe403 */
[----:B------:R-:W-:Y:S01]  /*4af0*/  LDSM.16.M88.4 R144, [R197+0x6900] ;  /* 0x00690000c590783b */ /* 0x000fe20000000200 */
[C---:B------:R-:W-:Y:S03]  /*4b00*/  LEA R212, P0, R2.reuse, c[0x0][0x1f8], 0x1 ;  /* 0x00007e0002d47a11 */ /* 0x040fe600078008ff */
[----:B------:R-:W-:Y:S01]  /*4b10*/  LDSM.16.M88.4 R148, [R197+0x7100] ;  /* 0x00710000c594783b */ /* 0x000fe20000000200 */
[----:B------:R-:W-:Y:S03]  /*4b20*/  LEA.HI.X R134, R2, c[0x0][0x1fc], R3, 0x1, P0 ;  /* 0x00007f0002867a11 */ /* 0x000fe600000f0c03 */
[----:B------:R-:W-:Y:S04]  /*4b30*/  LDSM.16.M88.4 R152, [R194+0xc100] ;  /* 0x00c10000c298783b */ /* 0x000fe80000000200 */
[----:B------:R-:W-:Y:S04]  /*4b40*/  LDSM.16.M88.4 R156, [R187] ;  /* 0x00000000bb9c783b */ /* 0x000fe80000000200 */
[----:B------:R-:W-:Y:S04]  /*4b50*/  LDSM.16.M88.4 R160, [R186] ;  /* 0x00000000baa0783b */ /* 0x000fe80000000200 */
[----:B------:R-:W-:Y:S04]  /*4b60*/  LDSM.16.M88.4 R164, [R185] ;  /* 0x00000000b9a4783b */ /* 0x000fe80000000200 */
[----:B------:R-:W2:Y:S04]  /*4b70*/  SHFL.IDX PT, R135, R212, RZ, 0x181f ;  /* 0x00181fffd4877589 */ /* 0x000ea800000e0000 */
[----:B------:R-:W3:Y:S04]  /*4b80*/  SHFL.IDX PT, R132, R134, RZ, 0x181f ;  /* 0x00181fff86847589 */ /* 0x000ee800000e0000 */
[----:B------:R-:W4:Y:S01]  /*4b90*/  SHFL.IDX PT, R3, R212, 0x1, 0x181f ;  /* 0x00381f00d4037f89 */ /* 0x000f2200000e0000 */
[C---:B-1----:R-:W-:Y:S03]  /*4ba0*/  HMMA.16816.F32.BF16 R4, R136.reuse, R140, RZ ;  /* 0x0000008c8804723c */ /* 0x042fe600000418ff */
[----:B------:R1:W5:Y:S05]  /*4bb0*/  SHFL.IDX PT, R2, R134, 0x1, 0x181f ;  /* 0x00381f0086027f89 */ /* 0x00036a00000e0000 */
[C---:B------:R-:W-:Y:S01]  /*4bc0*/  HMMA.16816.F32.BF16 R8, R136.reuse, R142, RZ ;  /* 0x0000008e8808723c */ /* 0x040fe200000418ff */
[----:B------:R-:W5:Y:S03]  /*4bd0*/  LDSM.16.M88.4 R140, [R197+0x7900] ;  /* 0x00790000c58c783b */ /* 0x000f660000000200 */
[C---:B--2---:R-:W-:Y:S02]  /*4be0*/  IADD3 R226, P1, R135.reuse, R210, RZ ;  /* 0x000000d287e27210 */ /* 0x044fe40007f3e0ff */
[C---:B------:R-:W-:Y:S02]  /*4bf0*/  IADD3 R224, P0, R135.reuse, R208, RZ ;  /* 0x000000d087e07210 */ /* 0x040fe40007f1e0ff */
[C---:B------:R-:W-:Y:S01]  /*4c00*/  HMMA.16816.F32.BF16 R12, R136.reuse, R144, RZ ;  /* 0x00000090880c723c */ /* 0x040fe200000418ff */
[C---:B---3--:R-:W-:Y:S03]  /*4c10*/  IMAD.X R227, R132.reuse, 0x1, R211, P1 ;  /* 0x0000000184e37824 */ /* 0x048fe600008e06d3 */
[C---:B------:R-:W-:Y:S01]  /*4c20*/  IMAD.X R225, R132.reuse, 0x1, R209, P0 ;  /* 0x0000000184e17824 */ /* 0x040fe200000e06d1 */
[----:B------:R-:W-:Y:S02]  /*4c30*/  IADD3 R222, P0, R135, R206, RZ ;  /* 0x000000ce87de7210 */ /* 0x000fe40007f1e0ff */
[C---:B----4-:R-:W-:Y:S01]  /*4c40*/  IADD3 R220, P2, R3.reuse, R210, RZ ;  /* 0x000000d203dc7210 */ /* 0x050fe20007f5e0ff */
[C---:B------:R-:W-:Y:S01]  /*4c50*/  HMMA.16816.F32.BF16 R16, R136.reuse, R146, RZ ;  /* 0x000000928810723c */ /* 0x040fe200000418ff */
[----:B------:R-:W2:Y:S03]  /*4c60*/  LDSM.16.M88.4 R144, [R196] ;  /* 0x00000000c490783b */ /* 0x000ea60000000200 */
[----:B------:R-:W-:Y:S01]  /*4c70*/  IMAD.X R223, R132, 0x1, R207, P0 ;  /* 0x0000000184df7824 */ /* 0x000fe200000e06cf */
[----:B------:R-:W-:Y:S01]  /*4c80*/  @!PT LDS RZ, [RZ] ;  /* 0x00000000fffff984 */ /* 0x000fe20000000800 */
[----:B------:R-:W-:Y:S01]  /*4c90*/  @!PT LDS RZ, [RZ] ;  /* 0x00000000fffff984 */ /* 0x000fe20000000800 */
[----:B------:R-:W-:Y:S01]  /*4ca0*/  @!PT LDS RZ, [RZ] ;  /* 0x00000000fffff984 */ /* 0x000fe20000000800 */
[----:B------:R3:W-:Y:S01]  /*4cb0*/  LDGSTS.E.BYPASS.LTC128B.128 [R205], [R226.64], !P6 ;  /* 0x00000000e2cd7fae */ /* 0x0007e2000f101d4e */
[C---:B-1----:R-:W-:Y:S01]  /*4cc0*/  IADD3 R134, P1, R3.reuse, R208, RZ ;  /* 0x000000d003867210 */ /* 0x042fe20007f3e0ff */
[C---:B-----5:R-:W-:Y:S01]  /*4cd0*/  IMAD.X R221, R2.reuse, 0x1, R211, P2 ;  /* 0x0000000102dd7824 */ /* 0x060fe200010e06d3 */
[C---:B------:R-:W-:Y:S01]  /*4ce0*/  HMMA.16816.F32.BF16 R20, R136.reuse, R148, RZ ;  /* 0x000000948814723c */ /* 0x040fe200000418ff */
[----:B------:R3:W-:Y:S03]  /*4cf0*/  LDGSTS.E.BYPASS.LTC128B.128 [R205+0x2000], [R224.64], !P5 ;  /* 0x02000000e0cd7fae */ /* 0x0007e6000e901d4e */
[----:B------:R-:W-:Y:S01]  /*4d00*/  IADD3 R218, P0, R3, R206, RZ ;  /* 0x000000ce03da7210 */ /* 0x000fe20007f1e0ff */
[----:B------:R3:W-:Y:S01]  /*4d10*/  LDGSTS.E.BYPASS.LTC128B.128 [R205+0x4000], [R222.64], !P4 ;  /* 0x04000000decd7fae */ /* 0x0007e2000e101d4e */
[C---:B------:R-:W-:Y:S02]  /*4d20*/  IMAD.X R135, R2.reuse, 0x1, R209, P1 ;  /* 0x0000000102877824 */ /* 0x040fe400008e06d1 */
[C---:B------:R-:W-:Y:S01]  /*4d30*/  HMMA.16816.F32.BF16 R24, R136.reuse, R150, RZ ;  /* 0x000000968818723c */ /* 0x040fe200000418ff */
[----:B------:R3:W-:Y:S03]  /*4d40*/  LDGSTS.E.BYPASS.LTC128B.128 [R205+0x1000], [R220.64], !P6 ;  /* 0x01000000dccd7fae */ /* 0x0007e6000f101d4e */
[----:B------:R-:W-:Y:S01]  /*4d50*/  IMAD.X R219, R2, 0x1, R207, P0 ;  /* 0x0000000102db7824 */ /* 0x000fe200000e06cf */
[----:B------:R3:W-:Y:S01]  /*4d60*/  LDGSTS.E.BYPASS.LTC128B.128 [R205+0x3000], [R134.64], !P5 ;  /* 0x0300000086cd7fae */ /* 0x0007e2000e901d4e */
[----:B------:R-:W-:Y:S02]  /*4d70*/  ISETP.GE.AND P0, PT, R213, 0x1, PT ;  /* 0x00000001d500780c */ /* 0x000fe40003f06270 */
[C---:B------:R-:W-:Y:S01]  /*4d80*/  HMMA.16816.F32.BF16 R28, R136.reuse, R140, RZ ;  /* 0x0000008c881c723c */ /* 0x040fe200000418ff */
[----:B------:R3:W-:Y:S04]  /*4d90*/  LDGSTS.E.BYPASS.LTC128B.128 [R205+0x5000], [R218.64], !P4 ;  /* 0x05000000dacd7fae */ /* 0x0007e8000e101d4e */
[----:B------:R-:W-:Y:S03]  /*4da0*/  LDSM.16.M88.4 R148, [R193+0xc100] ;  /* 0x00c10000c194783b */ /* 0x000fe60000000200 */
[----:B------:R-:W-:Y:S01]  /*4db0*/  HMMA.16816.F32.BF16 R32, R136, R142, RZ ;  /* 0x0000008e8820723c */ /* 0x000fe200000418ff */
[----:B------:R-:W0:Y:S04]  /*4dc0*/  LDGDEPBAR ;  /* 0x00000000000079af */ /* 0x000e280000000000 */
[----:B------:R-:W1:Y:S03]  /*4dd0*/  LDSM.16.M88.4 R168, [R192+0x6100] ;  /* 0x00610000c0a8783b */ /* 0x000e660000000200 */
[C---:B--2---:R-:W-:Y:S01]  /*4de0*/  HMMA.16816.F32.BF16 R4, R152.reuse, R144, R4 ;  /* 0x000000909804723c */ /* 0x044fe20000041804 */
[----:B------:R-:W2:Y:S04]  /*4df0*/  LDSM.16.M88.4 R172, [R192+0x6900] ;  /* 0x00690000c0ac783b */ /* 0x000ea80000000200 */
[----:B------:R-:W4:Y:S03]  /*4e00*/  LDSM.16.M88.4 R136, [R192+0x7100] ;  /* 0x00710000c088783b */ /* 0x000f260000000200 */
[C---:B------:R-:W-:Y:S01]  /*4e10*/  HMMA.16816.F32.BF16 R8, R152.reuse, R146, R8 ;  /* 0x000000929808723c */ /* 0x040fe20000041808 */
[----:B------:R-:W5:Y:S04]  /*4e20*/  LDSM.16.M88.4 R140, [R192+0x7900] ;  /* 0x00790000c08c783b */ /* 0x000f680000000200 */
[----:B------:R-:W-:Y:S03]  /*4e30*/  LDSM.16.M88.4 R144, [R191+0xc100] ;  /* 0x00c10000bf90783b */ /* 0x000fe60000000200 */
[C---:B------:R-:W-:Y:S08]  /*4e40*/  HMMA.16816.F32.BF16 R12, R152.reuse, R156, R12 ;  /* 0x0000009c980c723c */ /* 0x040ff0000004180c */
[C---:B------:R-:W-:Y:S01]  /*4e50*/  HMMA.16816.F32.BF16 R16, R152.reuse, R158, R16 ;  /* 0x0000009e9810723c */ /* 0x040fe20000041810 */
[----:B------:R-:W2:Y:S07]  /*4e60*/  LDSM.16.M88.4 R156, [R184] ;  /* 0x00000000b89c783b */ /* 0x000eae0000000200 */
[C---:B------:R-:W-:Y:S08]  /*4e70*/  HMMA.16816.F32.BF16 R20, R152.reuse, R160, R20 ;  /* 0x000000a09814723c */ /* 0x040ff00000041814 */
[C---:B------:R-:W-:Y:S01]  /*4e80*/  HMMA.16816.F32.BF16 R24, R152.reuse, R162, R24 ;  /* 0x000000a29818723c */ /* 0x040fe20000041818 */
[----:B------:R-:W3:Y:S07]  /*4e90*/  LDSM.16.M88.4 R160, [R184+0x800] ;  /* 0x00080000b8a0783b */ /* 0x000eee0000000200 */
        /* <DEDUP_REMOVED lines=10> */
[C---:B----4-:R-:W-:Y:S08]  /*4f40*/  HMMA.16816.F32.BF16 R20, R148.reuse, R136, R20 ;  /* 0x000000889414723c */ /* 0x050ff00000041814 */
[C---:B------:R-:W-:Y:S01]  /*4f50*/  HMMA.16816.F32.BF16 R24, R148.reuse, R138, R24 ;  /* 0x0000008a9418723c */ /* 0x040fe20000041818 */
[----:B------:R-:W1:Y:S07]  /*4f60*/  LDSM.16.M88.4 R136, [R198+0x10100] ;  /* 0x01010000c688783b */ /* 0x000e6e0000000200 */
[C---:B-----5:R-:W-:Y:S08]  /*4f70*/  HMMA.16816.F32.BF16 R28, R148.reuse, R140, R28 ;  /* 0x0000008c941c723c */ /* 0x060ff0000004181c */
[----:B------:R-:W-:Y:S01]  /*4f80*/  HMMA.16816.F32.BF16 R32, R148, R142, R32 ;  /* 0x0000008e9420723c */ /* 0x000fe20000041820 */
[----:B------:R-:W2:Y:S04]  /*4f90*/  LDSM.16.M88.4 R140, [R197+0x9100] ;  /* 0x00910000c58c783b */ /* 0x000ea80000000200 */
[----:B------:R-:W4:Y:S03]  /*4fa0*/  LDSM.16.M88.4 R148, [R197+0x9900] ;  /* 0x00990000c594783b */ /* 0x000f260000000200 */
[C---:B------:R-:W-:Y:S08]  /*4fb0*/  HMMA.16816.F32.BF16 R4, R144.reuse, R156, R4 ;  /* 0x0000009c9004723c */ /* 0x040ff00000041804 */
[C---:B------:R-:W-:Y:S01]  /*4fc0*/  HMMA.16816.F32.BF16 R8, R144.reuse, R158, R8 ;  /* 0x0000009e9008723c */ /* 0x040fe20000041808 */
[----:B------:R-:W-:Y:S07]  /*4fd0*/  LDSM.16.M88.4 R156, [R183] ;  /* 0x00000000b79c783b */ /* 0x000fee0000000200 */
[C---:B---3--:R-:W-:Y:S08]  /*4fe0*/  HMMA.16816.F32.BF16 R12, R144.reuse, R160, R12 ;  /* 0x000000a0900c723c */ /* 0x048ff0000004180c */
[C---:B------:R-:W-:Y:S01]  /*4ff0*/  HMMA.16816.F32.BF16 R16, R144.reuse, R162, R16 ;  /* 0x000000a29010723c */ /* 0x040fe20000041810 */
[----:B------:R-:W-:Y:S07]  /*5000*/  LDSM.16.M88.4 R160, [R182] ;  /* 0x00000000b6a0783b */ /* 0x000fee0000000200 */
[C---:B------:R-:W-:Y:S08]  /*5010*/  HMMA.16816.F32.BF16 R20, R144.reuse, R152, R20 ;  /* 0x000000989014723c */ /* 0x040ff00000041814 */
[C---:B------:R-:W-:Y:S01]  /*5020*/  HMMA.16816.F32.BF16 R24, R144.reuse, R154, R24 ;  /* 0x0000009a9018723c */ /* 0x040fe20000041818 */
[----:B------:R-:W3:Y:S07]  /*5030*/  LDSM.16.M88.4 R152, [R194+0x10100] ;  /* 0x01010000c298783b */ /* 0x000eee0000000200 */
[C---:B------:R-:W-:Y:S08]  /*5040*/  HMMA.16816.F32.BF16 R28, R144.reuse, R164, R28 ;  /* 0x000000a4901c723c */ /* 0x040ff0000004181c */
[----:B------:R-:W-:Y:S01]  /*5050*/  HMMA.16816.F32.BF16 R32, R144, R166, R32 ;  /* 0x000000a69020723c */ /* 0x000fe20000041820 */
[----:B------:R-:W5:Y:S04]  /*5060*/  LDSM.16.M88.4 R144, [R181] ;  /* 0x00000000b590783b */ /* 0x000f680000000200 */
[----:B------:R-:W3:Y:S03]  /*5070*/  LDSM.16.M88.4 R164, [R180] ;  /* 0x00000000b4a4783b */ /* 0x000ee60000000200 */
[C---:B-1----:R-:W-:Y:S08]  /*5080*/  HMMA.16816.F32.BF16 R4, R136.reuse, R168, R4 ;  /* 0x000000a88804723c */ /* 0x042ff00000041804 */
[C---:B------:R-:W-:Y:S01]  /*5090*/  HMMA.16816.F32.BF16 R8, R136.reuse, R170, R8 ;  /* 0x000000aa8808723c */ /* 0x040fe20000041808 */
[----:B------:R-:W-:Y:S07]  /*50a0*/  LDSM.16.M88.4 R168, [R192+0x8100] ;  /* 0x00810000c0a8783b */ /* 0x000fee0000000200 */
[C---:B------:R-:W-:Y:S08]  /*50b0*/  HMMA.16816.F32.BF16 R12, R136.reuse, R172, R12 ;  /* 0x000000ac880c723c */ /* 0x040ff0000004180c */
[C---:B------:R-:W-:Y:S01]  /*50c0*/  HMMA.16816.F32.BF16 R16, R136.reuse, R174, R16 ;  /* 0x000000ae8810723c */ /* 0x040fe20000041810 */
[----:B------:R-:W-:Y:S07]  /*50d0*/  LDSM.16.M88.4 R172, [R192+0x8900] ;  /* 0x00890000c0ac783b */ /* 0x000fee0000000200 */
[C---:B--2---:R-:W-:Y:S08]  /*50e0*/  HMMA.16816.F32.BF16 R20, R136.reuse, R140, R20 ;  /* 0x0000008c8814723c */ /* 0x044ff00000041814 */
[C---:B------:R-:W-:Y:S01]  /*50f0*/  HMMA.16816.F32.BF16 R24, R136.reuse, R142, R24 ;  /* 0x0000008e8818723c */ /* 0x040fe20000041818 */
[----:B------:R-:W1:Y:S07]  /*5100*/  LDSM.16.M88.4 R140, [R193+0x10100] ;  /* 0x01010000c18c783b */ /* 0x000e6e0000000200 */
[C---:B----4-:R-:W-:Y:S08]  /*5110*/  HMMA.16816.F32.BF16 R28, R136.reuse, R148, R28 ;  /* 0x00000094881c723c */ /* 0x050ff0000004181c */
[----:B------:R-:W-:Y:S01]  /*5120*/  HMMA.16816.F32.BF16 R32, R136, R150, R32 ;  /* 0x000000968820723c */ /* 0x000fe20000041820 */
[----:B------:R-:W2:Y:S04]  /*5130*/  LDSM.16.M88.4 R136, [R192+0x9100] ;  /* 0x00910000c088783b */ /* 0x000ea80000000200 */
[----:B------:R-:W4:Y:S03]  /*5140*/  LDSM.16.M88.4 R148, [R192+0x9900] ;  /* 0x00990000c094783b */ /* 0x000f260000000200 */
[C---:B---3--:R-:W-:Y:S08]  /*5150*/  HMMA.16816.F32.BF16 R4, R152.reuse, R156, R4 ;  /* 0x0000009c9804723c */ /* 0x048ff00000041804 */
[C---:B------:R-:W-:Y:S01]  /*5160*/  HMMA.16816.F32.BF16 R8, R152.reuse, R158, R8 ;  /* 0x0000009e9808723c */ /* 0x040fe20000041808 */
[----:B------:R-:W-:Y:S07]  /*5170*/  LDSM.16.M88.4 R156, [R184+0x2000] ;  /* 0x00200000b89c783b */ /* 0x000fee0000000200 */
[C---:B------:R-:W-:Y:S08]  /*5180*/  HMMA.16816.F32.BF16 R12, R152.reuse, R160, R12 ;  /* 0x000000a0980c723c */ /* 0x040ff0000004180c */
[C---:B------:R-:W-:Y:S01]  /*5190*/  HMMA.16816.F32.BF16 R16, R152.reuse, R162, R16 ;  /* 0x000000a29810723c */ /* 0x040fe20000041810 */
[----:B------:R-:W-:Y:S07]  /*51a0*/  LDSM.16.M88.4 R160, [R184+0x2800] ;  /* 0x00280000b8a0783b */ /* 0x000fee0000000200 */
[C---:B-----5:R-:W-:Y:S08]  /*51b0*/  HMMA.16816.F32.BF16 R20, R152.reuse, R144, R20 ;  /* 0x000000909814723c */ /* 0x060ff00000041814 */
[C---:B------:R-:W-:Y:S01]  /*51c0*/  HMMA.16816.F32.BF16 R24, R152.reuse, R146, R24 ;  /* 0x000000929818723c */ /* 0x040fe20000041818 */
[----:B------:R-:W3:Y:S07]  /*51d0*/  LDSM.16.M88.4 R144, [R191+0x10100] ;  /* 0x01010000bf90783b */ /* 0x000eee0000000200 */
[C---:B------:R-:W-:Y:S08]  /*51e0*/  HMMA.16816.F32.BF16 R28, R152.reuse, R164, R28 ;  /* 0x000000a4981c723c */ /* 0x040ff0000004181c */
[----:B------:R-:W-:Y:S01]  /*51f0*/  HMMA.16816.F32.BF16 R32, R152, R166, R32 ;  /* 0x000000a69820723c */ /* 0x000fe20000041820 */
[----:B------:R-:W5:Y:S04]  /*5200*/  LDSM.16.M88.4 R152, [R184+0x3000] ;  /* 0x00300000b898783b */ /* 0x000f680000000200 */
[----:B------:R-:W3:Y:S03]  /*5210*/  LDSM.16.M88.4 R164, [R184+0x3800] ;  /* 0x00380000b8a4783b */ /* 0x000ee60000000200 */
        /* <DEDUP_REMOVED lines=15> */
[----:B------:R-:W-:Y:S07]  /*5310*/  LDSM.16.M88.4 R156, [R179] ;  /* 0x00000000b39c783b */ /* 0x000fee0000000200 */
[C---:B------:R-:W-:Y:S08]  /*5320*/  HMMA.16816.F32.BF16 R12, R144.reuse, R160, R12 ;  /* 0x000000a0900c723c */ /* 0x040ff0000004180c */
[C---:B------:R-:W-:Y:S01]  /*5330*/  HMMA.16816.F32.BF16 R16, R144.reuse, R162, R16 ;  /* 0x000000a29010723c */ /* 0x040fe20000041810 */
[----:B------:R-:W-:Y:S07]  /*5340*/  LDSM.16.M88.4 R160, [R178] ;  /* 0x00000000b2a0783b */ /* 0x000fee0000000200 */
[C---:B-----5:R-:W-:Y:S08]  /*5350*/  HMMA.16816.F32.BF16 R20, R144.reuse, R152, R20 ;  /* 0x000000989014723c */ /* 0x060ff00000041814 */
        /* <DEDUP_REMOVED lines=32> */
[C---:B-1----:R-:W-:Y:S01]  /*5560*/  HMMA.16816.F32.BF16 R4, R140.reuse, R168, R4 ;  /* 0x000000a88c04723c */ /* 0x042fe20000041804 */
[----:B------:R-:W-:Y:S04]  /*5570*/  DEPBAR.LE SB0, 0x0 ;  /* 0x000080000000791a */ /* 0x000fe80000000000 */
[----:B------:R-:W-:Y:S03]  /*5580*/  BAR.SYNC.DEFER_BLOCKING 0x0 ;  /* 0x0000000000007b1d */ /* 0x000fe60000010000 */
[C---:B------:R-:W-:Y:S08]  /*5590*/  HMMA.16816.F32.BF16 R8, R140.reuse, R170, R8 ;  /* 0x000000aa8c08723c */ /* 0x040ff00000041808 */
[C---:B------:R-:W-:Y:S08]  /*55a0*/  HMMA.16816.F32.BF16 R12, R140.reuse, R172, R12 ;  /* 0x000000ac8c0c723c */ /* 0x040ff0000004180c */
[C---:B------:R-:W-:Y:S08]  /*55b0*/  HMMA.16816.F32.BF16 R16, R140.reuse, R174, R16 ;  /* 0x000000ae8c10723c */ /* 0x040ff00000041810 */
[C---:B--2---:R-:W-:Y:S08]  /*55c0*/  HMMA.16816.F32.BF16 R20, R140.reuse, R136, R20 ;  /* 0x000000888c14723c */ /* 0x044ff00000041814 */
[C---:B------:R-:W-:Y:S08]  /*55d0*/  HMMA.16816.F32.BF16 R24, R140.reuse, R138, R24 ;  /* 0x0000008a8c18723c */ /* 0x040ff00000041818 */
[C---:B----4-:R-:W-:Y:S08]  /*55e0*/  HMMA.16816.F32.BF16 R28, R140.reuse, R148, R28 ;  /* 0x000000948c1c723c */ /* 0x050ff0000004181c */
[----:B------:R-:W-:Y:S08]  /*55f0*/  HMMA.16816.F32.BF16 R32, R140, R150, R32 ;  /* 0x000000968c20723c */ /* 0x000ff00000041820 */
[C---:B---3--:R-:W-:Y:S08]  /*5600*/  HMMA.16816.F32.BF16 R4, R144.reuse, R156, R4 ;  /* 0x0000009c9004723c */ /* 0x048ff00000041804 */
        /* <DEDUP_REMOVED lines=8> */
.L_x_1731:
        /* <DEDUP_REMOVED lines=34> */
[----:B------:R-:W-:Y:S02]  /*58b0*/  ISETP.GT.AND P0, PT, R213, RZ, PT ;  /* 0x000000ffd500720c */ /* 0x000fe40003f04270 */
        /* <DEDUP_REMOVED lines=27> */
[--C-:B------:R-:W-:Y:S02]  /*5a70*/  FFMA.FTZ R166, R11, c[0x0][0x2d0], -R167.reuse ;  /* 0x0000b4000ba67a23 */ /* 0x100fe400000108a7 */
[----:B------:R-:W-:Y:S01]  /*5a80*/  FMUL.FTZ R0, R133, c[0x0][0x2d0] ;  /* 0x0000b40085007a20 */ /* 0x000fe20000410000 */
[----:B------:R-:W-:Y:S01]  /*5a90*/  MOV R133, R132 ;  /* 0x0000008400857202 */ /* 0x000fe20000000f00 */
        /* <DEDUP_REMOVED lines=8> */
[----:B------:R-:W4:Y:S01]  /*5b20*/  MUFU.EX2 R0, R0 ;  /* 0x0000000000007308 */ /* 0x000f220000000800 */
[--C-:B------:R-:W-:Y:S02]  /*5b30*/  FFMA.FTZ R174, R17, c[0x0][0x2d0], -R168.reuse ;  /* 0x0000b40011ae7a23 */ /* 0x100fe400000108a8 */
[--C-:B------:R-:W-:Y:S02]  /*5b40*/  FFMA.FTZ R175, R18, c[0x0][0x2d0], -R167.reuse ;  /* 0x0000b40012af7a23 */ /* 0x100fe400000108a7 */
[----:B--2---:R-:W-:Y:S02]  /*5b50*/  FFMA.FTZ R135, R9, c[0x0][0x2d0], -R168 ;  /* 0x0000b40009877a23 */ /* 0x004fe400000108a8 */
[C---:B---3--:R-:W-:Y:S02]  /*5b60*/  FMUL.FTZ R8, R2.reuse, R128 ;  /* 0x0000008002087220 */ /* 0x048fe40000410000 */
[C---:B------:R-:W-:Y:S01]  /*5b70*/  FMUL.FTZ R9, R2.reuse, R129 ;  /* 0x0000008102097220 */ /* 0x040fe20000410000 */
[----:B------:R-:W2:Y:S01]  /*5b80*/  MUFU.EX2 R5, R5 ;  /* 0x0000000500057308 */ /* 0x000ea20000000800 */
        /* <DEDUP_REMOVED lines=8> */
[C---:B----4-:R-:W-:Y:S02]  /*5c10*/  FMUL.FTZ R10, R0.reuse, R130 ;  /* 0x00000082000a7220 */ /* 0x050fe40000410000 */
[C---:B------:R-:W-:Y:S02]  /*5c20*/  FMUL.FTZ R11, R0.reuse, R131 ;  /* 0x00000083000b7220 */ /* 0x040fe40000410000 */
[C---:B------:R-:W-:Y:S01]  /*5c30*/  FMUL.FTZ R38, R0.reuse, R38 ;  /* 0x0000002600267220 */ /* 0x040fe20000410000 */
[----:B------:R-:W3:Y:S01]  /*5c40*/  MUFU.EX2 R135, R135 ;  /* 0x0000008700877308 */ /* 0x000ee20000000800 */
[C---:B------:R-:W-:Y:S02]  /*5c50*/  FMUL.FTZ R39, R0.reuse, R39 ;  /* 0x0000002700277220 */ /* 0x040fe40000410000 */
[C---:B------:R-:W-:Y:S01]  /*5c60*/  FMUL.FTZ R42, R0.reuse, R42 ;  /* 0x0000002a002a7220 */ /* 0x040fe20000410000 */
[----:B--2---:R-:W-:Y:S01]  /*5c70*/  F2FP.BF16.PACK_AB R128, R5, R164 ;  /* 0x000000a40580723e */ /* 0x004fe200000010ff */
[C---:B------:R-:W-:Y:S02]  /*5c80*/  FMUL.FTZ R43, R0.reuse, R43 ;  /* 0x0000002b002b7220 */ /* 0x040fe40000410000 */
[C---:B------:R-:W-:Y:S02]  /*5c90*/  FMUL.FTZ R46, R0.reuse, R46 ;  /* 0x0000002e002e7220 */ /* 0x040fe40000410000 */
[----:B------:R-:W-:Y:S01]  /*5ca0*/  FMUL.FTZ R47, R0, R47 ;  /* 0x0000002f002f7220 */ /* 0x000fe20000410000 */
[----:B------:R-:W2:Y:S01]  /*5cb0*/  MUFU.EX2 R7, R7 ;  /* 0x0000000700077308 */ /* 0x000ea20000000800 */
[----:B------:R-:W-:Y:S02]  /*5cc0*/  FMUL.FTZ R49, R2, R49 ;  /* 0x0000003102317220 */ /* 0x000fe40000410000 */
[C---:B------:R-:W-:Y:S02]  /*5cd0*/  FMUL.FTZ R50, R0.reuse, R50 ;  /* 0x0000003200327220 */ /* 0x040fe40000410000 */
[----:B------:R-:W-:Y:S02]  /*5ce0*/  FMUL.FTZ R51, R0, R51 ;  /* 0x0000003300337220 */ /* 0x000fe40000410000 */
[C---:B------:R-:W-:Y:S02]  /*5cf0*/  FMUL.FTZ R12, R2.reuse, R124 ;  /* 0x0000007c020c7220 */ /* 0x040fe40000410000 */
[----:B------:R-:W-:Y:S01]  /*5d00*/  FMUL.FTZ R13, R2, R125 ;  /* 0x0000007d020d7220 */ /* 0x000fe20000410000 */
[----:B------:R-:W-:Y:S01]  /*5d10*/  MUFU.EX2 R165, R165 ;  /* 0x000000a500a57308 */ /* 0x000fe20000000800 */
[C---:B------:R-:W-:Y:S02]  /*5d20*/  FMUL.FTZ R14, R0.reuse, R126 ;  /* 0x0000007e000e7220 */ /* 0x040fe40000410000 */
[----:B------:R-:W-:Y:S01]  /*5d30*/  FMUL.FTZ R15, R0, R127 ;  /* 0x0000007f000f7220 */ /* 0x000fe20000410000 */
[----:B---3--:R-:W-:Y:S01]  /*5d40*/  F2FP.BF16.PACK_AB R130, R135, R134 ;  /* 0x000000868782723e */ /* 0x008fe200000010ff */
[----:B------:R-:W-:Y:S01]  /*5d50*/  LDSM.16.MT88.4 R124, [R188+0x4100] ;  /* 0x00410000bc7c783b */ /* 0x000fe20000004200 */
[C---:B------:R-:W-:Y:S02]  /*5d60*/  FMUL.FTZ R52, R2.reuse, R52 ;  /* 0x0000003402347220 */ /* 0x040fe40000410000 */
[----:B------:R-:W-:Y:S02]  /*5d70*/  FMUL.FTZ R53, R2, R53 ;  /* 0x0000003502357220 */ /* 0x000fe40000410000 */
[----:B------:R-:W3:Y:S01]  /*5d80*/  MUFU.EX2 R166, R166 ;  /* 0x000000a600a67308 */ /* 0x000ee20000000800 */
        /* <DEDUP_REMOVED lines=15> */
[----:B---3--:R-:W-:Y:S01]  /*5e80*/  F2FP.BF16.PACK_AB R131, R166, R165 ;  /* 0x000000a5a683723e */ /* 0x008fe200000010ff */
[C---:B------:R-:W-:Y:S02]  /*5e90*/  FMUL.FTZ R66, R0.reuse, R66 ;  /* 0x0000004200427220 */ /* 0x040fe40000410000 */
[----:B------:R-:W-:Y:S02]  /*5ea0*/  FMUL.FTZ R67, R0, R67 ;  /* 0x0000004300437220 */ /* 0x000fe40000410000 */
[C---:B------:R-:W-:Y:S01]  /*5eb0*/  FMUL.FTZ R68, R2.reuse, R68 ;  /* 0x0000004402447220 */ /* 0x040fe20000410000 */
[----:B------:R-:W-:Y:S01]  /*5ec0*/  MUFU.EX2 R171, R171 ;  /* 0x000000ab00ab7308 */ /* 0x000fe20000000800 */
[C---:B-1----:R-:W-:Y:S05]  /*5ed0*/  HMMA.16816.F32.BF16 R8, R128.reuse, R136, R8 ;  /* 0x000000888008723c */ /* 0x042fea0000041808 */
[----:B------:R-:W-:Y:S02]  /*5ee0*/  FMUL.FTZ R69, R2, R69 ;  /* 0x0000004502457220 */ /* 0x000fe40000410000 */
[C---:B------:R-:W-:Y:S01]  /*5ef0*/  FMUL.FTZ R70, R0.reuse, R70 ;  /* 0x0000004600467220 */ /* 0x040fe20000410000 */
[C---:B------:R-:W-:Y:S01]  /*5f00*/  HMMA.16816.F32.BF16 R36, R128.reuse, R138, R36 ;  /* 0x0000008a8024723c */ /* 0x040fe20000041824 */
[----:B------:R-:W1:Y:S01]  /*5f10*/  LDSM.16.MT88.4 R136, [R188+0x100] ;  /* 0x00010000bc88783b */ /* 0x000e620000004200 */
[----:B------:R-:W3:Y:S02]  /*5f20*/  MUFU.EX2 R172, R172 ;  /* 0x000000ac00ac7308 */ /* 0x000ee40000000800 */
[----:B------:R-:W-:Y:S02]  /*5f30*/  FMUL.FTZ R71, R0, R71 ;  /* 0x0000004700477220 */ /* 0x000fe40000410000 */
[C---:B------:R-:W-:Y:S02]  /*5f40*/  FMUL.FTZ R72, R2.reuse, R72 ;  /* 0x0000004802487220 */ /* 0x040fe40000410000 */
[C---:B------:R-:W-:Y:S04]  /*5f50*/  HMMA.16816.F32.BF16 R40, R128.reuse, R140, R40 ;  /* 0x0000008c8028723c */ /* 0x040fe80000041828 */
[----:B------:R-:W-:Y:S01]  /*5f60*/  FMUL.FTZ R73, R2, R73 ;  /* 0x0000004902497220 */ /* 0x000fe20000410000 */
[----:B------:R-:W-:Y:S01]  /*5f70*/  MUFU.EX2 R173, R173 ;  /* 0x000000ad00ad7308 */ /* 0x000fe20000000800 */
[C---:B------:R-:W-:Y:S02]  /*5f80*/  FMUL.FTZ R74, R0.reuse, R74 ;  /* 0x0000004a004a7220 */ /* 0x040fe40000410000 */
[C---:B------:R-:W-:Y:S01]  /*5f90*/  HMMA.16816.F32.BF16 R44, R128.reuse, R142, R44 ;  /* 0x0000008e802c723c */ /* 0x040fe2000004182c */
[----:B------:R-:W4:Y:S03]  /*5fa0*/  LDSM.16.MT88.4 R140, [R195+0x2100] ;  /* 0x00210000c38c783b */ /* 0x000f260000004200 */
[----:B------:R-:W-:Y:S02]  /*5fb0*/  FMUL.FTZ R75, R0, R75 ;  /* 0x0000004b004b7220 */ /* 0x000fe40000410000 */
[C---:B------:R-:W-:Y:S01]  /*5fc0*/  FMUL.FTZ R76, R2.reuse, R76 ;  /* 0x0000004c024c7220 */ /* 0x040fe20000410000 */
[----:B------:R-:W5:Y:S01]  /*5fd0*/  MUFU.EX2 R174, R174 ;  /* 0x000000ae00ae7308 */ /* 0x000f620000000800 */
[C---:B------:R-:W-:Y:S04]  /*5fe0*/  HMMA.16816.F32.BF16 R48, R128.reuse, R144, R48 ;  /* 0x000000908030723c */ /* 0x040fe80000041830 */
[----:B------:R-:W-:Y:S02]  /*5ff0*/  FMUL.FTZ R77, R2, R77 ;  /* 0x0000004d024d7220 */ /* 0x000fe40000410000 */
[C---:B------:R-:W-:Y:S02]  /*6000*/  FMUL.FTZ R78, R0.reuse, R78 ;  /* 0x0000004e004e7220 */ /* 0x040fe40000410000 */
[C---:B------:R-:W-:Y:S01]  /*6010*/  HMMA.16816.F32.BF16 R52, R128.reuse, R146, R52 ;  /* 0x000000928034723c */ /* 0x040fe20000041834 */
[----:B------:R-:W2:Y:S01]  /*6020*/  LDSM.16.MT88.4 R144, [R190+0x2100] ;  /* 0x00210000be90783b */ /* 0x000ea20000004200 */
[----:B------:R-:W-:Y:S02]  /*6030*/  MUFU.EX2 R175, R175 ;  /* 0x000000af00af7308 */ /* 0x000fe40000000800 */
[----:B------:R-:W-:Y:S02]  /*6040*/  FMUL.FTZ R79, R0, R79 ;  /* 0x0000004f004f7220 */ /* 0x000fe40000410000 */
[C---:B------:R-:W-:Y:S02]  /*6050*/  FMUL.FTZ R80, R2.reuse, R80 ;  /* 0x0000005002507220 */ /* 0x040fe40000410000 */
[----:B------:R-:W-:Y:S01]  /*6060*/  FMUL.FTZ R81, R2, R81 ;  /* 0x0000005102517220 */ /* 0x000fe20000410000 */
[C---:B-1----:R-:W-:Y:S03]  /*6070*/  HMMA.16816.F32.BF16 R56, R128.reuse, R136, R56 ;  /* 0x000000888038723c */ /* 0x042fe60000041838 */
[C---:B------:R-:W-:Y:S01]  /*6080*/  FMUL.FTZ R82, R0.reuse, R82 ;  /* 0x0000005200527220 */ /* 0x040fe20000410000 */
[----:B------:R-:W-:Y:S01]  /*6090*/  MUFU.EX2 R214, R214 ;  /* 0x000000d600d67308 */ /* 0x000fe20000000800 */
[----:B------:R-:W-:Y:S02]  /*60a0*/  FMUL.FTZ R83, R0, R83 ;  /* 0x0000005300537220 */ /* 0x000fe40000410000 */
[C---:B------:R-:W-:Y:S01]  /*60b0*/  FMUL.FTZ R84, R2.reuse, R84 ;  /* 0x0000005402547220 */ /* 0x040fe20000410000 */
[C---:B------:R-:W-:Y:S01]  /*60c0*/  HMMA.16816.F32.BF16 R60, R128.reuse, R138, R60 ;  /* 0x0000008a803c723c */ /* 0x040fe2000004183c */
[----:B------:R-:W1:Y:S03]  /*60d0*/  LDSM.16.MT88.4 R136, [R189+0x2100] ;  /* 0x00210000bd88783b */ /* 0x000e660000004200 */
[----:B------:R-:W-:Y:S02]  /*60e0*/  FMUL.FTZ R85, R2, R85 ;  /* 0x0000005502557220 */ /* 0x000fe40000410000 */
[C---:B------:R-:W-:Y:S01]  /*60f0*/  FMUL.FTZ R86, R0.reuse, R86 ;  /* 0x0000005600567220 */ /* 0x040fe20000410000 */
[----:B------:R-:W-:Y:S01]  /*6100*/  MUFU.EX2 R216, R216 ;  /* 0x000000d800d87308 */ /* 0x000fe20000000800 */
[C---:B----4-:R-:W-:Y:S04]  /*6110*/  HMMA.16816.F32.BF16 R64, R128.reuse, R140, R64 ;  /* 0x0000008c8040723c */ /* 0x050fe80000041840 */
[----:B------:R-:W-:Y:S02]  /*6120*/  FMUL.FTZ R87, R0, R87 ;  /* 0x0000005700577220 */ /* 0x000fe40000410000 */
[C---:B------:R-:W-:Y:S02]  /*6130*/  FMUL.FTZ R88, R2.reuse, R88 ;  /* 0x0000005802587220 */ /* 0x040fe40000410000 */
[C---:B------:R-:W-:Y:S01]  /*6140*/  HMMA.16816.F32.BF16 R68, R128.reuse, R142, R68 ;  /* 0x0000008e8044723c */ /* 0x040fe20000041844 */
[----:B------:R-:W4:Y:S03]  /*6150*/  LDSM.16.MT88.4 R140, [R188+0x2100] ;  /* 0x00210000bc8c783b */ /* 0x000f260000004200 */
[----:B------:R-:W-:Y:S02]  /*6160*/  FMUL.FTZ R89, R2, R89 ;  /* 0x0000005902597220 */ /* 0x000fe40000410000 */
[C---:B------:R-:W-:Y:S02]  /*6170*/  FMUL.FTZ R90, R0.reuse, R90 ;  /* 0x0000005a005a7220 */ /* 0x040fe40000410000 */
[C---:B--2---:R-:W-:Y:S04]  /*6180*/  HMMA.16816.F32.BF16 R72, R128.reuse, R144, R72 ;  /* 0x000000908048723c */ /* 0x044fe80000041848 */
[----:B------:R-:W-:Y:S02]  /*6190*/  FMUL.FTZ R91, R0, R91 ;  /* 0x0000005b005b7220 */ /* 0x000fe40000410000 */
[C---:B------:R-:W-:Y:S02]  /*61a0*/  FMUL.FTZ R92, R2.reuse, R92 ;  /* 0x0000005c025c7220 */ /* 0x040fe40000410000 */
[C---:B------:R-:W-:Y:S01]  /*61b0*/  HMMA.16816.F32.BF16 R76, R128.reuse, R146, R76 ;  /* 0x00000092804c723c */ /* 0x040fe2000004184c */
[----:B------:R-:W2:Y:S03]  /*61c0*/  LDSM.16.MT88.4 R144, [R195+0x4100] ;  /* 0x00410000c390783b */ /* 0x000ea60000004200 */
[----:B------:R-:W-:Y:S02]  /*61d0*/  FMUL.FTZ R93, R2, R93 ;  /* 0x0000005d025d7220 */ /* 0x000fe40000410000 */
[C---:B------:R-:W-:Y:S02]  /*61e0*/  FMUL.FTZ R94, R0.reuse, R94 ;  /* 0x0000005e005e7220 */ /* 0x040fe40000410000 */
[----:B------:R-:W-:Y:S01]  /*61f0*/  FMUL.FTZ R95, R0, R95 ;  /* 0x0000005f005f7220 */ /* 0x000fe20000410000 */
[C---:B-1----:R-:W-:Y:S03]  /*6200*/  HMMA.16816.F32.BF16 R80, R128.reuse, R136, R80 ;  /* 0x000000888050723c */ /* 0x042fe60000041850 */
[C---:B------:R-:W-:Y:S02]  /*6210*/  FMUL.FTZ R96, R2.reuse, R96 ;  /* 0x0000006002607220 */ /* 0x040fe40000410000 */
[----:B------:R-:W-:Y:S02]  /*6220*/  FMUL.FTZ R97, R2, R97 ;  /* 0x0000006102617220 */ /* 0x000fe40000410000 */
[C---:B------:R-:W-:Y:S01]  /*6230*/  FMUL.FTZ R98, R0.reuse, R98 ;  /* 0x0000006200627220 */ /* 0x040fe20000410000 */
[C---:B------:R-:W-:Y:S01]  /*6240*/  HMMA.16816.F32.BF16 R84, R128.reuse, R138, R84 ;  /* 0x0000008a8054723c */ /* 0x040fe20000041854 */
[----:B------:R-:W1:Y:S03]  /*6250*/  LDSM.16.MT88.4 R136, [R190+0x4100] ;  /* 0x00410000be88783b */ /* 0x000e660000004200 */
[----:B------:R-:W-:Y:S02]  /*6260*/  FMUL.FTZ R99, R0, R99 ;  /* 0x0000006300637220 */ /* 0x000fe40000410000 */
[C---:B------:R-:W-:Y:S02]  /*6270*/  FMUL.FTZ R100, R2.reuse, R100 ;  /* 0x0000006402647220 */ /* 0x040fe40000410000 */
        /* <DEDUP_REMOVED lines=11> */
[----:B------:R-:W-:Y:S03]  /*6330*/  LDSM.16.MT88.4 R144, [R190+0x900] ;  /* 0x00090000be90783b */ /* 0x000fe60000004200 */
[----:B------:R-:W-:Y:S02]  /*6340*/  FMUL.FTZ R107, R0, R107 ;  /* 0x0000006b006b7220 */ /* 0x000fe40000410000 */
[C---:B------:R-:W-:Y:S02]  /*6350*/  FMUL.FTZ R108, R2.reuse, R108 ;  /* 0x0000006c026c7220 */ /* 0x040fe40000410000 */
[----:B------:R-:W-:Y:S01]  /*6360*/  FMUL.FTZ R109, R2, R109 ;  /* 0x0000006d026d7220 */ /* 0x000fe20000410000 */
[C---:B-1----:R-:W-:Y:S03]  /*6370*/  HMMA.16816.F32.BF16 R12, R128.reuse, R136, R12 ;  /* 0x00000088800c723c */ /* 0x042fe6000004180c */
[C---:B------:R-:W-:Y:S02]  /*6380*/  FMUL.FTZ R110, R0.reuse, R110 ;  /* 0x0000006e006e7220 */ /* 0x040fe40000410000 */
[----:B------:R-:W-:Y:S02]  /*6390*/  FMUL.FTZ R111, R0, R111 ;  /* 0x0000006f006f7220 */ /* 0x000fe40000410000 */
[----:B------:R-:W-:Y:S01]  /*63a0*/  FFMA.FTZ R212, R19, c[0x0][0x2d0], -R167 ;  /* 0x0000b40013d47a23 */ /* 0x000fe200000108a7 */
[C---:B------:R-:W-:Y:S01]  /*63b0*/  HMMA.16816.F32.BF16 R104, R128.reuse, R138, R104 ;  /* 0x0000008a8068723c */ /* 0x040fe20000041868 */
[----:B------:R-:W1:Y:S03]  /*63c0*/  LDSM.16.MT88.4 R136, [R195+0x900] ;  /* 0x00090000c388783b */ /* 0x000e660000004200 */
[C---:B------:R-:W-:Y:S01]  /*63d0*/  FMUL.FTZ R112, R2.reuse, R112 ;  /* 0x0000007002707220 */ /* 0x040fe20000410000 */
[----:B------:R-:W2:Y:S01]  /*63e0*/  MUFU.EX2 R212, R212 ;  /* 0x000000d400d47308 */ /* 0x000ea20000000800 */
        /* <DEDUP_REMOVED lines=8> */
[----:B------:R-:W4:Y:S02]  /*6470*/  LDSM.16.MT88.4 R140, [R189+0x900] ;  /* 0x00090000bd8c783b */ /* 0x000f240000004200 */
[----:B------:R-:W-:Y:S01]  /*6480*/  FMUL.FTZ R18, R0, R122 ;  /* 0x0000007a00127220 */ /* 0x000fe20000410000 */
[----:B---3--:R-:W-:Y:S01]  /*6490*/  F2FP.BF16.PACK_AB R121, R172, R171 ;  /* 0x000000abac79723e */ /* 0x008fe200000010ff */
[----:B------:R-:W-:Y:S01]  /*64a0*/  FMUL.FTZ R19, R0, R123 ;  /* 0x0000007b00137220 */ /* 0x000fe20000410000 */
[----:B-----5:R-:W-:Y:S01]  /*64b0*/  F2FP.BF16.PACK_AB R122, R174, R173 ;  /* 0x000000adae7a723e */ /* 0x020fe200000010ff */
[----:B------:R-:W-:Y:S01]  /*64c0*/  FMUL.FTZ R116, R2, R116 ;  /* 0x0000007402747220 */ /* 0x000fe20000410000 */
[----:B--2---:R-:W-:Y:S01]  /*64d0*/  F2FP.BF16.PACK_AB R123, R212, R175 ;  /* 0x000000afd47b723e */ /* 0x004fe200000010ff */
[----:B------:R-:W-:Y:S03]  /*64e0*/  FMUL.FTZ R117, R2, R117 ;  /* 0x0000007502757220 */ /* 0x000fe60000410000 */
[C---:B------:R-:W-:Y:S03]  /*64f0*/  HMMA.16816.F32.BF16 R16, R128.reuse, R124, R16 ;  /* 0x0000007c8010723c */ /* 0x040fe60000041810 */
[C---:B------:R-:W-:Y:S02]  /*6500*/  FMUL.FTZ R118, R0.reuse, R118 ;  /* 0x0000007600767220 */ /* 0x040fe40000410000 */
[----:B------:R-:W-:Y:S02]  /*6510*/  FMUL.FTZ R119, R0, R119 ;  /* 0x0000007700777220 */ /* 0x000fe40000410000 */
[----:B------:R-:W-:Y:S02]  /*6520*/  FFMA.FTZ R164, R2, R217, R164 ;  /* 0x000000d902a47223 */ /* 0x000fe400000100a4 */
[----:B------:R-:W-:Y:S03]  /*6530*/  FFMA.FTZ R6, R0, R215, R6 ;  /* 0x000000d700067223 */ /* 0x000fe60000010006 */
[----:B------:R-:W-:Y:S01]  /*6540*/  HMMA.16816.F32.BF16 R116, R128, R126, R116 ;  /* 0x0000007e8074723c */ /* 0x000fe20000041874 */
[----:B------:R-:W2:Y:S02]  /*6550*/  LDSM.16.MT88.4 R124, [R188+0x2900] ;  /* 0x00290000bc7c783b */ /* 0x000ea40000004200 */
[----:B------:R-:W-:Y:S01]  /*6560*/  IADD3 R0, R213, -0x1, RZ ;  /* 0xffffffffd5007810 */ /* 0x000fe20007ffe0ff */
[----:B------:R-:W-:Y:S02]  /*6570*/  FADD.FTZ R5, R5, R164 ;  /* 0x000000a405057221 */ /* 0x000fe40000010000 */
[----:B------:R-:W-:Y:S01]  /*6580*/  FADD.FTZ R6, R7, R6 ;  /* 0x0000000607067221 */ /* 0x000fe20000010000 */
[----:B------:R-:W-:Y:S01]  /*6590*/  MOV R213, R0 ;  /* 0x0000000000d57202 */ /* 0x000fe20000000f00 */
[C---:B-1----:R-:W-:Y:S01]  /*65a0*/  HMMA.16816.F32.BF16 R8, R120.reuse, R136, R8 ;  /* 0x000000887808723c */ /* 0x042fe20000041808 */
[----:B------:R-:W1:Y:S04]  /*65b0*/  LDSM.16.MT88.4 R128, [R195+0x4900] ;  /* 0x00490000c380783b */ /* 0x000e680000004200 */
[----:B------:R-:W-:Y:S01]  /*65c0*/  FADD.FTZ R134, R134, R5 ;  /* 0x0000000586867221 */ /* 0x000fe20000010000 */
[----:B------:R-:W-:Y:S01]  /*65d0*/  MOV R0, R3 ;  /* 0x0000000300007202 */ /* 0x000fe20000000f00 */
[----:B------:R-:W-:Y:S01]  /*65e0*/  FADD.FTZ R165, R165, R6 ;  /* 0x00000006a5a57221 */ /* 0x000fe20000010000 */
[C---:B------:R-:W-:Y:S01]  /*65f0*/  HMMA.16816.F32.BF16 R36, R120.reuse, R138, R36 ;  /* 0x0000008a7824723c */ /* 0x040fe20000041824 */
[----:B------:R-:W3:Y:S03]  /*6600*/  LDSM.16.MT88.4 R136, [R190+0x4900] ;  /* 0x00490000be88783b */ /* 0x000ee60000004200 */
        /* <DEDUP_REMOVED lines=13> */
[----:B------:R-:W4:Y:S03]  /*66e0*/  LDSM.16.MT88.4 R140, [R189+0x4900] ;  /* 0x00490000bd8c783b */ /* 0x000f260000004200 */
[----:B------:R-:W-:Y:S02]  /*66f0*/  FADD.FTZ R173, R174, R173 ;  /* 0x000000adaead7221 */ /* 0x000fe40000010000 */
[----:B------:R-:W-:Y:S02]  /*6700*/  FADD.FTZ R5, R212, R5 ;  /* 0x00000005d4057221 */ /* 0x000fe40000010000 */
        /* <DEDUP_REMOVED lines=24> */
[----:B------:R-:W3:Y:S01]  /*6890*/  MUFU.EX2 R155, R155 ;  /* 0x0000009b009b7308 */ /* 0x000ee20000000800 */
[----:B------:R-:W-:Y:S02]  /*68a0*/  FFMA.FTZ R168, R33, c[0x0][0x2d0], -R168 ;  /* 0x0000b40021a87a23 */ /* 0x000fe400000108a8 */
[C---:B--2---:R-:W-:Y:S04]  /*68b0*/  HMMA.16816.F32.BF16 R88, R120.reuse, R124, R88 ;  /* 0x0000007c7858723c */ /* 0x044fe80000041858 */
[--C-:B------:R-:W-:Y:S02]  /*68c0*/  FFMA.FTZ R162, R30, c[0x0][0x2d0], -R167.reuse ;  /* 0x0000b4001ea27a23 */ /* 0x100fe400000108a7 */
[--C-:B------:R-:W-:Y:S01]  /*68d0*/  FFMA.FTZ R163, R31, c[0x0][0x2d0], -R167.reuse ;  /* 0x0000b4001fa37a23 */ /* 0x100fe200000108a7 */
[----:B------:R-:W-:Y:S01]  /*68e0*/  MUFU.EX2 R156, R156 ;  /* 0x0000009c009c7308 */ /* 0x000fe20000000800 */
[C---:B------:R-:W-:Y:S01]  /*68f0*/  HMMA.16816.F32.BF16 R92, R120.reuse, R126, R92 ;  /* 0x0000007e785c723c */ /* 0x040fe2000004185c */
[----:B------:R-:W2:Y:S03]  /*6900*/  LDSM.16.MT88.4 R124, [R195+0x1100] ;  /* 0x00110000c37c783b */ /* 0x000ea60000004200 */
[----:B------:R-:W-:Y:S04]  /*6910*/  FFMA.FTZ R167, R35, c[0x0][0x2d0], -R167 ;  /* 0x0000b40023a77a23 */ /* 0x000fe800000108a7 */
[C---:B-1----:R-:W-:Y:S01]  /*6920*/  HMMA.16816.F32.BF16 R96, R120.reuse, R128, R96 ;  /* 0x000000807860723c */ /* 0x042fe20000041860 */
[----:B------:R-:W-:Y:S01]  /*6930*/  LDSM.16.MT88.4 R28, [R188+0x5100] ;  /* 0x00510000bc1c783b */ /* 0x000fe20000004200 */
[----:B------:R-:W1:Y:S06]  /*6940*/  MUFU.EX2 R157, R157 ;  /* 0x0000009d009d7308 */ /* 0x000e6c0000000800 */
[C---:B------:R-:W-:Y:S01]  /*6950*/  HMMA.16816.F32.BF16 R100, R120.reuse, R130, R100 ;  /* 0x000000827864723c */ /* 0x040fe20000041864 */
[----:B------:R-:W1:Y:S03]  /*6960*/  LDSM.16.MT88.4 R128, [R190+0x1100] ;  /* 0x00110000be80783b */ /* 0x000e660000004200 */
[----:B------:R-:W-:Y:S04]  /*6970*/  MUFU.EX2 R158, R158 ;  /* 0x0000009e009e7308 */ /* 0x000fe80000000800 */
[C---:B---3--:R-:W-:Y:S01]  /*6980*/  HMMA.16816.F32.BF16 R12, R120.reuse, R136, R12 ;  /* 0x00000088780c723c */ /* 0x048fe2000004180c */
[----:B------:R-:W-:Y:S05]  /*6990*/  LDSM.16.MT88.4 R32, [R189+0x1900] ;  /* 0x00190000bd20783b */ /* 0x000fea0000004200 */
[----:B------:R-:W3:Y:S02]  /*69a0*/  MUFU.EX2 R159, R159 ;  /* 0x0000009f009f7308 */ /* 0x000ee40000000800 */
[C---:B------:R-:W-:Y:S01]  /*69b0*/  HMMA.16816.F32.BF16 R104, R120.reuse, R138, R104 ;  /* 0x0000008a7868723c */ /* 0x040fe20000041868 */
[----:B------:R-:W2:Y:S07]  /*69c0*/  LDSM.16.MT88.4 R136, [R188+0x1100] ;  /* 0x00110000bc88783b */ /* 0x000eae0000004200 */
[C---:B----4-:R-:W-:Y:S01]  /*69d0*/  HMMA.16816.F32.BF16 R108, R120.reuse, R140, R108 ;  /* 0x0000008c786c723c */ /* 0x050fe2000004186c */
[----:B------:R-:W-:Y:S07]  /*69e0*/  MUFU.EX2 R160, R160 ;  /* 0x000000a000a07308 */ /* 0x000fee0000000800 */
[C---:B------:R-:W-:Y:S01]  /*69f0*/  HMMA.16816.F32.BF16 R112, R120.reuse, R142, R112 ;  /* 0x0000008e7870723c */ /* 0x040fe20000041870 */
[----:B------:R-:W4:Y:S02]  /*6a00*/  LDSM.16.MT88.4 R140, [R195+0x3100] ;  /* 0x00310000c38c783b */ /* 0x000f240000004200 */
        /* <DEDUP_REMOVED lines=10> */
[----:B---3--:R-:W-:Y:S03]  /*6ab0*/  F2FP.BF16.PACK_AB R23, R159, R158 ;  /* 0x0000009e9f17723e */ /* 0x008fe600000010ff */
[----:B------:R-:W-:Y:S02]  /*6ac0*/  FADD.FTZ R154, R154, R5 ;  /* 0x000000059a9a7221 */ /* 0x000fe40000010000 */
[----:B------:R-:W-:Y:S02]  /*6ad0*/  FADD.FTZ R153, R153, R152 ;  /* 0x0000009899997221 */ /* 0x000fe40000010000 */
[C---:B--2---:R-:W-:Y:S02]  /*6ae0*/  HMMA.16816.F32.BF16 R8, R20.reuse, R124, R8 ;  /* 0x0000007c1408723c */ /* 0x044fe40000041808 */
[----:B------:R-:W2:Y:S03]  /*6af0*/  MUFU.EX2 R219, R168 ;  /* 0x000000a800db7308 */ /* 0x000ea60000000800 */
[----:B------:R-:W-:Y:S02]  /*6b00*/  FADD.FTZ R155, R155, R154 ;  /* 0x0000009a9b9b7221 */ /* 0x000fe40000010000 */
[----:B------:R-:W-:Y:S01]  /*6b10*/  FADD.FTZ R156, R156, R153 ;  /* 0x000000999c9c7221 */ /* 0x000fe20000010000 */
[C---:B------:R-:W-:Y:S01]  /*6b20*/  HMMA.16816.F32.BF16 R36, R20.reuse, R126, R36 ;  /* 0x0000007e1424723c */ /* 0x040fe20000041824 */
[----:B------:R-:W-:Y:S03]  /*6b30*/  LDSM.16.MT88.4 R124, [R190+0x5100] ;  /* 0x00510000be7c783b */ /* 0x000fe60000004200 */
[----:B------:R-:W3:Y:S01]  /*6b40*/  MUFU.EX2 R167, R167 ;  /* 0x000000a700a77308 */ /* 0x000ee20000000800 */
[----:B------:R-:W-:Y:S02]  /*6b50*/  FADD.FTZ R158, R158, R155 ;  /* 0x0000009b9e9e7221 */ /* 0x000fe40000010000 */
[----:B------:R-:W-:Y:S01]  /*6b60*/  FADD.FTZ R157, R157, R156 ;  /* 0x0000009c9d9d7221 */ /* 0x000fe20000010000 */
[C---:B------:R-:W-:Y:S04]  /*6b70*/  HMMA.16816.F32.BF16 R40, R20.reuse, R128, R40 ;  /* 0x000000801428723c */ /* 0x040fe80000041828 */
[----:B------:R-:W-:Y:S04]  /*6b80*/  FADD.FTZ R159, R159, R158 ;  /* 0x0000009e9f9f7221 */ /* 0x000fe80000010000 */
[C---:B------:R-:W-:Y:S01]  /*6b90*/  HMMA.16816.F32.BF16 R44, R20.reuse, R130, R44 ;  /* 0x00000082142c723c */ /* 0x040fe2000004182c */
[----:B------:R-:W-:Y:S07]  /*6ba0*/  LDSM.16.MT88.4 R128, [R189+0x5100] ;  /* 0x00510000bd80783b */ /* 0x000fee0000004200 */
[C---:B------:R-:W-:Y:S08]  /*6bb0*/  HMMA.16816.F32.BF16 R48, R20.reuse, R24, R48 ;  /* 0x000000181430723c */ /* 0x040ff00000041830 */
[C---:B------:R-:W-:Y:S01]  /*6bc0*/  HMMA.16816.F32.BF16 R52, R20.reuse, R26, R52 ;  /* 0x0000001a1434723c */ /* 0x040fe20000041834 */
[----:B------:R-:W1:Y:S07]  /*6bd0*/  LDSM.16.MT88.4 R24, [R195+0x5100] ;  /* 0x00510000c318783b */ /* 0x000e6e0000004200 */
[C---:B------:R-:W-:Y:S08]  /*6be0*/  HMMA.16816.F32.BF16 R56, R20.reuse, R136, R56 ;  /* 0x000000881438723c */ /* 0x040ff00000041838 */
[C---:B------:R-:W-:Y:S01]  /*6bf0*/  HMMA.16816.F32.BF16 R60, R20.reuse, R138, R60 ;  /* 0x0000008a143c723c */ /* 0x040fe2000004183c */
[----:B------:R-:W-:Y:S07]  /*6c00*/  LDSM.16.MT88.4 R136, [R195+0x3900] ;  /* 0x00390000c388783b */ /* 0x000fee0000004200 */
[C---:B----4-:R-:W-:Y:S08]  /*6c10*/  HMMA.16816.F32.BF16 R64, R20.reuse, R140, R64 ;  /* 0x0000008c1440723c */ /* 0x050ff00000041840 */
        /* <DEDUP_REMOVED lines=8> */
[C---:B-----5:R-:W-:Y:S08]  /*6ca0*/  HMMA.16816.F32.BF16 R88, R20.reuse, R120, R88 ;  /* 0x000000781458723c */ /* 0x060ff00000041858 */
[C---:B------:R-:W-:Y:S01]  /*6cb0*/  HMMA.16816.F32.BF16 R92, R20.reuse, R122, R92 ;  /* 0x0000007a145c723c */ /* 0x040fe2000004185c */
[----:B------:R-:W-:Y:S07]  /*6cc0*/  LDSM.16.MT88.4 R120, [R190+0x1900] ;  /* 0x00190000be78783b */ /* 0x000fee0000004200 */
[C---:B-1----:R-:W-:Y:S08]  /*6cd0*/  HMMA.16816.F32.BF16 R96, R20.reuse, R24, R96 ;  /* 0x000000181460723c */ /* 0x042ff00000041860 */
[C---:B------:R-:W-:Y:S01]  /*6ce0*/  HMMA.16816.F32.BF16 R100, R20.reuse, R26, R100 ;  /* 0x0000001a1464723c */ /* 0x040fe20000041864 */
[----:B------:R-:W1:Y:S07]  /*6cf0*/  LDSM.16.MT88.4 R24, [R195+0x1900] ;  /* 0x00190000c318783b */ /* 0x000e6e0000004200 */
[C---:B------:R-:W-:Y:S08]  /*6d00*/  HMMA.16816.F32.BF16 R12, R20.reuse, R124, R12 ;  /* 0x0000007c140c723c */ /* 0x040ff0000004180c */
[C---:B------:R-:W-:Y:S01]  /*6d10*/  HMMA.16816.F32.BF16 R104, R20.reuse, R126, R104 ;  /* 0x0000007e1468723c */ /* 0x040fe20000041868 */
[----:B------:R-:W4:Y:S07]  /*6d20*/  LDSM.16.MT88.4 R124, [R188+0x1900] ;  /* 0x00190000bc7c783b */ /* 0x000f2e0000004200 */
[C---:B------:R-:W-:Y:S08]  /*6d30*/  HMMA.16816.F32.BF16 R108, R20.reuse, R128, R108 ;  /* 0x00000080146c723c */ /* 0x040ff0000004186c */
[C---:B------:R-:W-:Y:S08]  /*6d40*/  HMMA.16816.F32.BF16 R112, R20.reuse, R130, R112 ;  /* 0x000000821470723c */ /* 0x040ff00000041870 */
[C---:B------:R-:W-:Y:S08]  /*6d50*/  HMMA.16816.F32.BF16 R16, R20.reuse, R28, R16 ;  /* 0x0000001c1410723c */ /* 0x040ff00000041810 */
[----:B------:R-:W-:Y:S01]  /*6d60*/  HMMA.16816.F32.BF16 R116, R20, R30, R116 ;  /* 0x0000001e1474723c */ /* 0x000fe20000041874 */
[----:B------:R-:W5:Y:S06]  /*6d70*/  LDSM.16.MT88.4 R28, [R189+0x3900] ;  /* 0x00390000bd1c783b */ /* 0x000f6c0000004200 */
[----:B------:R-:W-:Y:S01]  /*6d80*/  F2FP.BF16.PACK_AB R20, R161, R160 ;  /* 0x000000a0a114723e */ /* 0x000fe200000010ff */
[----:B------:R-:W-:Y:S01]  /*6d90*/  FADD.FTZ R160, R160, R157 ;  /* 0x0000009da0a07221 */ /* 0x000fe20000010000 */
[----:B------:R-:W-:Y:S03]  /*6da0*/  F2FP.BF16.PACK_AB R21, R163, R162 ;  /* 0x000000a2a315723e */ /* 0x000fe600000010ff */
[----:B--2---:R-:W-:Y:S01]  /*6db0*/  F2FP.BF16.PACK_AB R22, R219, R214 ;  /* 0x000000d6db16723e */ /* 0x004fe200000010ff */
[----:B------:R-:W-:Y:S01]  /*6dc0*/  FADD.FTZ R162, R162, R159 ;  /* 0x0000009fa2a27221 */ /* 0x000fe20000010000 */
[----:B---3--:R-:W-:Y:S01]  /*6dd0*/  F2FP.BF16.PACK_AB R23, R167, R216 ;  /* 0x000000d8a717723e */ /* 0x008fe200000010ff */
[----:B------:R-:W-:Y:S02]  /*6de0*/  FADD.FTZ R161, R161, R160 ;  /* 0x000000a0a1a17221 */ /* 0x000fe40000010000 */
[----:B------:R-:W-:Y:S02]  /*6df0*/  FADD.FTZ R163, R163, R162 ;  /* 0x000000a2a3a37221 */ /* 0x000fe40000010000 */
[----:B------:R-:W-:Y:S02]  /*6e00*/  FADD.FTZ R214, R214, R161 ;  /* 0x000000a1d6d67221 */ /* 0x000fe40000010000 */
[C---:B-1----:R-:W-:Y:S01]  /*6e10*/  HMMA.16816.F32.BF16 R128, R20.reuse, R24, R8 ;  /* 0x000000181480723c */ /* 0x042fe20000041808 */
[----:B------:R-:W1:Y:S02]  /*6e20*/  LDSM.16.MT88.4 R8, [R190+0x5900] ;  /* 0x00590000be08783b */ /* 0x000e640000004200 */
[----:B------:R-:W-:Y:S02]  /*6e30*/  FADD.FTZ R216, R216, R163 ;  /* 0x000000a3d8d87221 */ /* 0x000fe40000010000 */
[----:B------:R-:W-:Y:S02]  /*6e40*/  FADD.FTZ R217, R219, R214 ;  /* 0x000000d6dbd97221 */ /* 0x000fe40000010000 */
[----:B------:R-:W-:Y:S01]  /*6e50*/  FADD.FTZ R215, R167, R216 ;  /* 0x000000d8a7d77221 */ /* 0x000fe20000010000 */
        /* <DEDUP_REMOVED lines=12> */
[C---:B-----5:R-:W-:Y:S08]  /*6f20*/  HMMA.16816.F32.BF16 R80, R20.reuse, R28, R80 ;  /* 0x0000001c1450723c */ /* 0x060ff00000041850 */
[C---:B------:R-:W-:Y:S01]  /*6f30*/  HMMA.16816.F32.BF16 R84, R20.reuse, R30, R84 ;  /* 0x0000001e1454723c */ /* 0x040fe20000041854 */
[----:B------:R-:W3:Y:S07]  /*6f40*/  LDSM.16.MT88.4 R28, [R188+0x5900] ;  /* 0x00590000bc1c783b */ /* 0x000eee0000004200 */
        /* <DEDUP_REMOVED lines=11> */
.L_x_1729:
        /* <DEDUP_REMOVED lines=123> */
.L_x_1721:
        /* <DEDUP_REMOVED lines=165> */
.L_x_1734:
        /* <DEDUP_REMOVED lines=146> */
.L_x_1736:
[----:B--2---:R-:W-:Y:S05]  /*8b20*/  BSYNC B0 ;  /* 0x0000000000007941 */ /* 0x004fea0003800000 */
.L_x_1735:
        /* <DEDUP_REMOVED lines=23> */
.L_x_1738:
[----:B------:R-:W-:Y:S05]  /*8ca0*/  BSYNC B0 ;  /* 0x0000000000007941 */ /* 0x000fea0003800000 */
.L_x_1737:
        /* <DEDUP_REMOVED lines=23> */
.L_x_1740:
[----:B------:R-:W-:Y:S05]  /*8e20*/  BSYNC B0 ;  /* 0x0000000000007941 */ /* 0x000fea0003800000 */
.L_x_1739:
        /* <DEDUP_REMOVED lines=24> */
.L_x_1733:
        /* <DEDUP_REMOVED lines=31> */
.L_x_1741:
        /* <DEDUP_REMOVED lines=43> */
.L_x_1743:
[----:B------:R-:W-:Y:S05]  /*9450*/  BSYNC B0 ;  /* 0x0000000000007941 */ /* 0x000fea0003800000 */
.L_x_1742:
        /* <DEDUP_REMOVED lines=70> */
.L_x_1745:
[----:B------:R-:W-:Y:S05]  /*98c0*/  BSYNC B0 ;  /* 0x0000000000007941 */ /* 0x000fea0003800000 */
.L_x_1744:
        /* <DEDUP_REMOVED lines=21> */
.L_x_1747:
[----:B------:R-:W-:Y:S05]  /*9a20*/  BSYNC B0 ;  /* 0x0000000000007941 */ /* 0x000fea0003800000 */
.L_x_1746:
        /* <DEDUP_REMOVED lines=21> */
.L_x_1749:
[----:B------:R-:W-:Y:S05]  /*9b80*/  BSYNC B0 ;  /* 0x0000000000007941 */ /* 0x000fea0003800000 */
.L_x_1748:
        /* <DEDUP_REMOVED lines=22> */
.L_x_1750:
        /* <DEDUP_REMOVED lines=9> */
.L_x_3423:


//--------------------- .text._ZN7cutlass13device_kernelIN5flash19enable_sm80_to_sm89INS1_16FlashAttnFwdSm80INS1_25CollectiveMainloopFwdSm80ILi8ELi1ELb0EN4cute5tupleIJNS5_1CILi128EEENS7_ILi64EEENS7_ILi192EEEEEELi192ENS_10bfloat16_tEfNS_4arch4Sm80ELb0ELb0ELb0ELb1ELb1ELb1ELb1ELb0EEENS1_21CollectiveEpilogueFwdINS6_IJS8_SA_S9_EEENS6_IJNS7_ILi1EEESI_SI_EEESC_SE_Li256ELb1ELb1ELb0ELb0EEENS1_19SingleTileSchedulerILb1ELb0ELb1ELi128EEEEEEEEEvNT_6ParamsE --------------------------
	.section	.text._ZN7cutlass13device_kernelIN5flash19enable_sm80_to_sm89INS1_16FlashAttnFwdSm80INS1_25CollectiveMainloopFwdSm80ILi8ELi1ELb0EN4cute5tupleIJNS5_1CILi128EEENS7_ILi64EEENS7_ILi192EEEEEELi192ENS_10bfloat16_tEfNS_4arch4Sm80ELb0ELb0ELb0ELb1ELb1ELb1ELb1ELb0EEENS1_21CollectiveEpilogueFwdINS6_IJS8_SA_S9_EEENS6_IJNS7_ILi1EEESI_SI_EEESC_SE_Li256ELb1ELb1ELb0ELb0EEENS1_19SingleTileSchedulerILb1ELb0ELb1ELi128EEEEEEEEEvNT_6ParamsE,"ax",@progbits
	.sectioninfo	@"SHI_REGISTERS=234"
	.align	128
.text._ZN7cutlass13device_kernelIN5flash19enable_sm80_to_sm89INS1_16FlashAttnFwdSm80INS1_25CollectiveMainloopFwdSm80ILi8ELi1ELb0EN4cute5tupleIJNS5_1CILi128EEENS7_ILi64EEENS7_ILi192EEEEEELi192ENS_10bfloat16_tEfNS_4arch4Sm80ELb0ELb0ELb0ELb1ELb1ELb1ELb1ELb0EEENS1_21CollectiveEpilogueFwdINS6_IJS8_SA_S9_EEENS6_IJNS7_ILi1EEESI_SI_EEESC_SE_Li256ELb1ELb1ELb0ELb0EEENS1_19SingleTileSchedulerILb1ELb0ELb1ELi128EEEEEEEEEvNT_6ParamsE:
        .type           _ZN7cutlass13device_kernelIN5flash19enable_sm80_to_sm89INS1_16FlashAttnFwdSm80INS1_25CollectiveMainloopFwdSm80ILi8ELi1ELb0EN4cute5tupleIJNS5_1CILi128EEENS7_ILi64EEENS7_ILi192EEEEEELi192ENS_10bfloat16_tEfNS_4arch4Sm80ELb0ELb0ELb0ELb1ELb1ELb1ELb1ELb0EEENS1_21CollectiveEpilogueFwdINS6_IJS8_SA_S9_EEENS6_IJNS7_ILi1EEESI_SI_EEESC_SE_Li256ELb1ELb1ELb0ELb0EEENS1_19SingleTileSchedulerILb1ELb0ELb1ELi128EEEEEEEEEvNT_6ParamsE,@function
        .size           _ZN7cutlass13device_kernelIN5flash19enable_sm80_to_sm89INS1_16FlashAttnFwdSm80INS1_25CollectiveMainloopFwdSm80ILi8ELi1ELb0EN4cute5tupleIJNS5_1CILi128EEENS7_ILi64EEENS7_ILi192EEEEEELi192ENS_10bfloat16_tEfNS_4arch4Sm80ELb0ELb0ELb0ELb1ELb1ELb1ELb1ELb0EEENS1_21CollectiveEpilogueFwdINS6_IJS8_SA_S9_EEENS6_IJNS7_ILi1EEESI_SI_EEESC_SE_Li256ELb1ELb1ELb0ELb0EEENS1_19SingleTileSchedulerILb1ELb0ELb1ELi128EEEEEEEEEvNT_6ParamsE,(.L_x_3424 - _ZN7cutlass13device_kernelIN5flash19enable_sm80_to_sm89INS1_16FlashAttnFwdSm80INS1_25CollectiveMainloopFwdSm80ILi8ELi1ELb0EN4cute5tupleIJNS5_1CILi128EEENS7_ILi64EEENS7_ILi192EEEEEELi192ENS_10bfloat16_tEfNS_4arch4Sm80ELb0ELb0ELb0ELb1ELb1ELb1ELb1ELb0EEENS1_21CollectiveEpilogueFwdINS6_IJS8_SA_S9_EEENS6_IJNS7_ILi1EEESI_SI_EEESC_SE_Li256ELb1ELb1ELb0ELb0EEENS1_19SingleTileSchedulerILb1ELb0ELb1ELi128EEEEEEEEEvNT_6ParamsE)
        .other          _ZN7cutlass13device_kernelIN5flash19enable_sm80_to_sm89INS1_16FlashAttnFwdSm80INS1_25CollectiveMainloopFwdSm80ILi8ELi1ELb0EN4cute5tupleIJNS5_1CILi128EEENS7_ILi64EEENS7_ILi192EEEEEELi192ENS_10bfloat16_tEfNS_4arch4Sm80ELb0ELb0ELb0ELb1ELb1ELb1ELb1ELb0EEENS1_21CollectiveEpilogueFwdINS6_IJS8_SA_S9_EEENS6_IJNS7_ILi1EEESI_SI_EEESC_SE_Li256ELb1ELb1ELb0ELb0EEENS1_19SingleTileSchedulerILb1ELb0ELb1ELi128EEEEEEEEEvNT_6ParamsE,@"STO_CUDA_ENTRY STV_DEFAULT"
_ZN7cutlass13device_kernelIN5flash19enable_sm80_to_sm89INS1_16FlashAttnFwdSm80INS1_25CollectiveMainloopFwdSm80ILi8ELi1ELb0EN4cute5tupleIJNS5_1CILi128EEENS7_ILi64EEENS7_ILi192EEEEEELi192ENS_10bfloat16_tEfNS_4arch4Sm80ELb0ELb0ELb0ELb1ELb1ELb1ELb1ELb0EEENS1_21CollectiveEpilogueFwdINS6_IJS8_SA_S9_EEENS6_IJNS7_ILi1EEESI_SI_EEESC_SE_Li256ELb1ELb1ELb0ELb0EEENS1_19SingleTileSchedulerILb1ELb0ELb1ELi128EEEEEEEEEvNT_6ParamsE:
[----:B------:R-:W-:Y:S02]  /*0000*/  MOV R1, c[0x0][0x28] ;  /* 0x00000a0000017a02 */ /* 0x000fe40000000f00 */
[----:B------:R-:W1:Y:S01]  /*0010*/  S2R R84, SR_TID.X ;  /* 0x0000000000547919 */ /* 0x000e620000002100 */
[----:B------:R-:W-:-:S03]  /*0020*/  ULDC.64 UR6, c[0x0][0x118] ;  /* 0x0000460000067ab9 */ /* 0x000fc60000000a00 */
[----:B------:R-:W2:Y:S04]  /*0030*/  S2R R201, SR_CTAID.Z ;  /* 0x0000000000c97919 */ /* 0x000ea80000002700 */
[----:B------:R-:W3:Y:S01]  /*0040*/  S2R R86, SR_CTAID.X ;  /* 0x0000000000567919 */ /* 0x000ee20000002500 */
[----:B-1----:R-:W-:-:S05]  /*0050*/  SHF.R.U32.HI R4, RZ, 0x5, R84 ;  /* 0x00000005ff047819 */ /* 0x002fca0000011654 */
[----:B------:R-:W1:Y:S02]  /*0060*/  SHFL.IDX PT, R0, R4, RZ, 0x1f ;  /* 0x00001fff04007589 */ /* 0x000e6400000e0000 */
[----:B-1----:R-:W-:Y:S02]  /*0070*/  ISETP.NE.AND P0, PT, R0, RZ, PT ;  /* 0x000000ff0000720c */ /* 0x002fe40003f05270 */
[----:B------:R-:W-:-:S05]  /*0080*/  MOV R0, 0x4 ;  /* 0x0000000400007802 */ /* 0x000fca0000000f00 */
[----:B--2---:R-:W-:-:S06]  /*0090*/  IMAD.WIDE R2, R201, R0, c[0x0][0x568] ;  /* 0x00015a00c9027625 */ /* 0x004fcc00078e0200 */
[----:B------:R-:W-:Y:S05]  /*00a0*/  @!P0 BRA `(.L_x_1751) ;  /* 0x0000013000008947 */ /* 0x000fea0003800000 */
[----:B---3--:R-:W-:-:S04]  /*00b0*/  ISETP.NE.U32.AND P0, PT, RZ, c[0x0][0x568], PT ;  /* 0x00015a00ff007a0c */ /* 0x008fc80003f05070 */
[----:B------:R-:W-:-:S13]  /*00c0*/  ISETP.NE.AND.EX P0, PT, RZ, c[0x0][0x56c], PT, P0 ;  /* 0x00015b00ff007a0c */ /* 0x000fda0003f05300 */
[----:B------:R-:W-:Y:S05]  /*00d0*/  @!P0 BRA `(.L_x_1752) ;  /* 0x0000002000008947 */ /* 0x000fea0003800000 */
[----:B------:R1:W5:Y:S01]  /*00e0*/  LDG.E R3, [R2.64] ;  /* 0x0000000602037981 */ /* 0x000362000c1e1900 */
[----:B------:R-:W-:Y:S05]  /*00f0*/  BRA `(.L_x_1753) ;  /* 0x0000009000007947 */ /* 0x000fea0003800000 */
.L_x_1752:
        /* <DEDUP_REMOVED lines=8> */
.L_x_1754:
[----:B------:R-:W-:-:S05]  /*0180*/  MOV R3, c[0x0][0x54c] ;  /* 0x0001530000037a02 */ /* 0x000fca0000000f00 */
.L_x_1753:
[----:B-----5:R-:W-:Y:S01]  /*0190*/  IMAD R3, R3, c[0x0][0x548], RZ ;  /* 0x0001520003037a24 */ /* 0x020fe200078e02ff */
[----:B-1----:R-:W-:-:S04]  /*01a0*/  SHF.L.U32 R2, R86, 0x7, RZ ;  /* 0x0000000756027819 */ /* 0x002fc800000006ff */
[----:B------:R-:W-:-:S04]  /*01b0*/  ISETP.GE.AND P0, PT, R2, R3, PT ;  /* 0x000000030200720c */ /* 0x000fc80003f06270 */
[----:B------:R-:W-:Y:S01]  /*01c0*/  SEL R201, R201, 0xffffffff, !P0 ;  /* 0xffffffffc9c97807 */ /* 0x000fe20004000000 */
[----:B------:R-:W-:Y:S05]  /*01d0*/  BRA `(.L_x_1755) ;  /* 0x0000012000007947 */ /* 0x000fea0003800000 */
.L_x_1751:
[----:B---3--:R-:W-:-:S04]  /*01e0*/  ISETP.NE.U32.AND P0, PT, RZ, c[0x0][0x568], PT ;  /* 0x00015a00ff007a0c */ /* 0x008fc80003f05070 */
[----:B------:R-:W-:-:S13]  /*01f0*/  ISETP.NE.AND.EX P0, PT, RZ, c[0x0][0x56c], PT, P0 ;  /* 0x00015b00ff007a0c */ /* 0x000fda0003f05300 */
[----:B------:R-:W-:Y:S05]  /*0200*/  @!P0 BRA `(.L_x_1756) ;  /* 0x0000002000008947 */ /* 0x000fea0003800000 */
[----:B------:R1:W5:Y:S01]  /*0210*/  LDG.E R3, [R2.64] ;  /* 0x0000000602037981 */ /* 0x000362000c1e1900 */
[----:B------:R-:W-:Y:S05]  /*0220*/  BRA `(.L_x_1757) ;  /* 0x0000009000007947 */ /* 0x000fea0003800000 */
.L_x_1756:
        /* <DEDUP_REMOVED lines=8> */
.L_x_1758:
[----:B------:R-:W-:-:S05]  /*02b0*/  MOV R3, c[0x0][0x54c] ;  /* 0x0001530000037a02 */ /* 0x000fca0000000f00 */
.L_x_1757:
[----:B-----5:R-:W-:Y:S01]  /*02c0*/  IMAD R3, R3, c[0x0][0x548], RZ ;  /* 0x0001520003037a24 */ /* 0x020fe200078e02ff */
[----:B-1----:R-:W-:-:S04]  /*02d0*/  SHF.L.U32 R2, R86, 0x7, RZ ;  /* 0x0000000756027819 */ /* 0x002fc800000006ff */
[----:B------:R-:W-:-:S04]  /*02e0*/  ISETP.GE.AND P0, PT, R2, R3, PT ;  /* 0x000000030200720c */ /* 0x000fc80003f06270 */
[----:B------:R-:W-:-:S04]  /*02f0*/  SEL R201, R201, 0xffffffff, !P0 ;  /* 0xffffffffc9c97807 */ /* 0x000fc80004000000 */
.L_x_1755:
        /* <DEDUP_REMOVED lines=20> */
[----:B------:R-:W1:Y:S01]  /*0440*/  S2R R199, SR_CTAID.Y ;  /* 0x0000000000c77919 */ /* 0x000e620000002600 */
[----:B------:R-:W-:Y:S01]  /*0450*/  ULDC UR5, c[0x0][0x2ac] ;  /* 0x0000ab0000057ab9 */ /* 0x000fe20000000800 */
[----:B------:R-:W-:Y:S02]  /*0460*/  IMAD.MOV.U32 R200, RZ, RZ, RZ ;  /* 0x000000ffffc87224 */ /* 0x000fe400078e00ff */
[----:B------:R2:W5:Y:S01]  /*0470*/  @P0 LDG.E R90, [R2.64] ;  /* 0x00000006025a0981 */ /* 0x000562000c1e1900 */
[----:B------:R-:W-:Y:S01]  /*0480*/  ULDC UR4, c[0x0][0x1d0] ;  /* 0x0000740000047ab9 */ /* 0x000fe20000000800 */
[----:B------:R-:W-:-:S02]  /*0490*/  @P2 IMAD.WIDE R6, R201, R0, c[0x0][0x370] ;  /* 0x0000dc00c9062625 */ /* 0x000fc400078e0200 */
[----:B------:R2:W5:Y:S04]  /*04a0*/  @P1 LDG.E R154, [R10.64] ;  /* 0x000000060a9a1981 */ /* 0x000568000c1e1900 */
[----:B------:R2:W5:Y:S04]  /*04b0*/  @P3 LDG.E R98, [R4.64] ;  /* 0x0000000604623981 */ /* 0x000568000c1e1900 */
[----:B------:R2:W5:Y:S01]  /*04c0*/  @P4 LDG.E R171, [R8.64] ;  /* 0x0000000608ab4981 */ /* 0x000562000c1e1900 */
[----:B------:R-:W-:-:S03]  /*04d0*/  UIMAD UR4, UR5, UR4, URZ ;  /* 0x00000004050472a4 */ /* 0x000fc6000f8e023f */
[----:B------:R3:W5:Y:S01]  /*04e0*/  @P2 LDG.E R200, [R6.64] ;  /* 0x0000000606c82981 */ /* 0x000762000c1e1900 */
[----:B------:R-:W-:Y:S01]  /*04f0*/  IMAD.MOV.U32 R155, RZ, RZ, c[0x0][0x228] ;  /* 0x00008a00ff9b7624 */ /* 0x000fe200078e00ff */
[----:B-1----:R-:W-:Y:S02]  /*0500*/  SHF.R.S32.HI R88, RZ, 0x1f, R199 ;  /* 0x0000001fff587819 */ /* 0x002fe400000114c7 */
[----:B---3--:R-:W-:Y:S01]  /*0510*/  MOV R7, UR4 ;  /* 0x0000000400077c02 */ /* 0x008fe20008000f00 */
[----:B------:R-:W-:Y:S05]  /*0520*/  @P0 BRA `(.L_x_1759) ;  /* 0x0000004000000947 */ /* 0x000fea0003800000 */
[----:B--2---:R-:W-:Y:S05]  /*0530*/  @!P1 BRA `(.L_x_1759) ;  /* 0x0000003000009947 */ /* 0x004fea0003800000 */
[----:B-----5:R-:W2:Y:S04]  /*0540*/  LDG.E R90, [R10.64] ;  /* 0x000000060a5a7981 */ /* 0x020ea8000c1e1900 */
[----:B------:R-:W2:Y:S02]  /*0550*/  LDG.E R3, [R10.64+0x4] ;  /* 0x000004060a037981 */ /* 0x000ea4000c1e1900 */
[----:B--2---:R-:W-:-:S02]  /*0560*/  IADD3 R90, -R90, R3, RZ ;  /* 0x000000035a5a7210 */ /* 0x004fc40007ffe1ff */
.L_x_1759:
[----:B--2---:R-:W-:-:S04]  /*0570*/  ISETP.NE.U32.AND P0, PT, RZ, c[0x0][0x368], PT ;  /* 0x0000da00ff007a0c */ /* 0x004fc80003f05070 */
[----:B------:R-:W-:-:S13]  /*0580*/  ISETP.NE.AND.EX P0, PT, RZ, c[0x0][0x36c], PT, P0 ;  /* 0x0000db00ff007a0c */ /* 0x000fda0003f05300 */
[----:B------:R-:W-:Y:S05]  /*0590*/  @!P0 BRA `(.L_x_1760) ;  /* 0x0000003000008947 */ /* 0x000fea0003800000 */
[----:B------:R-:W-:-:S05]  /*05a0*/  IMAD.WIDE R2, R201, R0, c[0x0][0x368] ;  /* 0x0000da00c9027625 */ /* 0x000fca00078e0200 */
[----:B------:R1:W5:Y:S01]  /*05b0*/  LDG.E R7, [R2.64] ;  /* 0x0000000602077981 */ /* 0x000362000c1e1900 */
[----:B------:R-:W-:Y:S05]  /*05c0*/  BRA `(.L_x_1761) ;  /* 0x0000004000007947 */ /* 0x000fea0003800000 */
.L_x_1760:
[----:B------:R-:W-:Y:S05]  /*05d0*/  @!P3 BRA `(.L_x_1761) ;  /* 0x000000300000b947 */ /* 0x000fea0003800000 */
[----:B------:R-:W2:Y:S04]  /*05e0*/  LDG.E R7, [R4.64] ;  /* 0x0000000604077981 */ /* 0x000ea8000c1e1900 */
[----:B------:R-:W2:Y:S02]  /*05f0*/  LDG.E R2, [R4.64+0x4] ;  /* 0x0000040604027981 */ /* 0x000ea4000c1e1900 */
[----:B--2---:R-:W-:Y:S02]  /*0600*/  IADD3 R7, -R7, R2, RZ ;  /* 0x0000000207077210 */ /* 0x004fe40007ffe1ff */
.L_x_1761:
[----:B-1----:R-:W2:Y:S04]  /*0610*/  @P4 LDG.E R3, [R8.64] ;  /* 0x0000000608034981 */ /* 0x002ea8000c1e1900 */
[----:B------:R-:W2:Y:S01]  /*0620*/  @P4 LDG.E R4, [R8.64+0x4] ;  /* 0x0000040608044981 */ /* 0x000ea2000c1e1900 */
[----:B-----5:R-:W-:Y:S01]  /*0630*/  IMAD.IADD R2, R7, 0x1, -R200 ;  /* 0x0000000107027824 */ /* 0x020fe200078e0ac8 */
        /* <DEDUP_REMOVED lines=30> */
[----:B------:R-:W-:Y:S01]  /*0820*/  IADD3 R148, R3, -0x1, RZ ;  /* 0xffffffff03947810 */ /* 0x000fe20007ffe0ff */
[----:B------:R-:W-:Y:S01]  /*0830*/  IMAD.MOV.U32 R111, RZ, RZ, 0x6 ;  /* 0x00000006ff6f7424 */ /* 0x000fe200078e00ff */
[----:B------:R-:W-:Y:S01]  /*0840*/  LEA.HI R4, R5, R84, RZ, 0x3 ;  /* 0x0000005405047211 */ /* 0x000fe200078f18ff */
[----:B------:R-:W-:Y:S01]  /*0850*/  IMAD.IADD R98, R98, 0x1, R7 ;  /* 0x0000000162627824 */ /* 0x000fe200078e0207 */
[----:B------:R-:W-:Y:S01]  /*0860*/  SHF.R.S32.HI R2, RZ, 0x1f, R171 ;  /* 0x0000001fff027819 */ /* 0x000fe200000114ab */
[----:B------:R-:W-:Y:S01]  /*0870*/  IMAD.SHL.U32 R108, R122, 0x40, RZ ;  /* 0x000000407a6c7824 */ /* 0x000fe200078e00ff */
[----:B------:R-:W-:Y:S01]  /*0880*/  LOP3.LUT R3, R4, 0x1ffffff8, RZ, 0xc0, !PT ;  /* 0x1ffffff804037812 */ /* 0x000fe200078ec0ff */
[----:B------:R-:W-:Y:S01]  /*0890*/  IMAD R168, R88, c[0x0][0x240], RZ ;  /* 0x0000900058a87a24 */ /* 0x000fe200078e02ff */
[----:B------:R-:W-:Y:S01]  /*08a0*/  SHF.R.S32.HI R4, RZ, 0x3, R4 ;  /* 0x00000003ff047819 */ /* 0x000fe20000011404 */
[----:B------:R-:W-:Y:S01]  /*08b0*/  IMAD.MOV.U32 R121, RZ, RZ, 0x5 ;  /* 0x00000005ff797424 */ /* 0x000fe200078e00ff */
[----:B------:R-:W-:Y:S01]  /*08c0*/  SHF.L.U64.HI R107, R122, R111, c[0x0][0x23c] ;  /* 0x00008f007a6b7619 */ /* 0x000fe2000001026f */
[----:B------:R-:W-:Y:S01]  /*08d0*/  IMAD.IADD R8, R84, 0x1, -R3 ;  /* 0x0000000154087824 */ /* 0x000fe200078e0a03 */
[C---:B------:R-:W-:Y:S01]  /*08e0*/  IADD3 R170, P0, R4.reuse, R171, RZ ;  /* 0x000000ab04aa7210 */ /* 0x040fe20007f1e0ff */
[----:B------:R-:W-:Y:S01]  /*08f0*/  IMAD.SHL.U32 R3, R4, 0x40, RZ ;  /* 0x0000004004037824 */ /* 0x000fe200078e00ff */
[----:B------:R-:W-:Y:S01]  /*0900*/  SHF.R.S32.HI R10, RZ, 0x1f, R148 ;  /* 0x0000001fff0a7819 */ /* 0x000fe20000011494 */
[----:B------:R-:W-:Y:S01]  /*0910*/  IMAD.SHL.U32 R8, R8, 0x8, RZ ;  /* 0x0000000808087824 */ /* 0x000fe200078e00ff */
[----:B------:R-:W-:Y:S01]  /*0920*/  LEA.HI.X.SX32 R171, R4, R2, 0x1, P0 ;  /* 0x0000000204ab7211 */ /* 0x000fe200000f0eff */
[----:B------:R-:W-:Y:S01]  /*0930*/  IMAD R7, R107, R148, RZ ;  /* 0x000000946b077224 */ /* 0x000fe200078e02ff */
[----:B------:R-:W-:Y:S01]  /*0940*/  LOP3.LUT R3, R3, 0x1c0, RZ, 0xc0, !PT ;  /* 0x000001c003037812 */ /* 0x000fe200078ec0ff */
[----:B------:R-:W-:Y:S01]  /*0950*/  IMAD.IADD R105, R155, 0x1, -R4 ;  /* 0x000000019b697824 */ /* 0x000fe200078e0a04 */
[--C-:B------:R-:W-:Y:S01]  /*0960*/  SHF.R.S32.HI R9, RZ, 0x1f, R8.reuse ;  /* 0x0000001fff097819 */ /* 0x100fe20000011408 */
[----:B------:R-:W-:Y:S01]  /*0970*/  IMAD R10, R10, R108, R7 ;  /* 0x0000006c0a0a7224 */ /* 0x000fe200078e0207 */
[----:B------:R-:W-:Y:S01]  /*0980*/  LOP3.LUT R2, R3, 0x38, R8, 0xf8, !PT ;  /* 0x0000003803027812 */ /* 0x000fe200078ef808 */
[----:B------:R-:W-:Y:S01]  /*0990*/  IMAD R7, R171, c[0x0][0x238], RZ ;  /* 0x00008e00ab077a24 */ /* 0x000fe200078e02ff */
[----:B------:R-:W-:Y:S01]  /*09a0*/  SHF.R.U32.HI R3, RZ, 0x3, R3 ;  /* 0x00000003ff037819 */ /* 0x000fe20000011603 */
[----:B------:R-:W-:Y:S01]  /*09b0*/  IMAD R168, R199, c[0x0][0x244], R168 ;  /* 0x00009100c7a87a24 */ /* 0x000fe200078e02a8 */
[----:B------:R-:W-:Y:S01]  /*09c0*/  SEL R166, R201, RZ, !P4 ;  /* 0x000000ffc9a67207 */ /* 0x000fe20006000000 */
[----:B------:R-:W-:Y:S01]  /*09d0*/  IMAD R12, R170, c[0x0][0x23c], R7 ;  /* 0x00008f00aa0c7a24 */ /* 0x000fe200078e0207 */
[----:B------:R-:W-:Y:S01]  /*09e0*/  LOP3.LUT R3, R2, R3, RZ, 0x3c, !PT ;  /* 0x0000000302037212 */ /* 0x000fe200078e3cff */
[----:B------:R-:W-:Y:S01]  /*09f0*/  IMAD.WIDE.U32 R6, R170, c[0x0][0x238], R8 ;  /* 0x00008e00aa067a25 */ /* 0x000fe200078e0008 */
[----:B------:R-:W-:Y:S01]  /*0a00*/  IADD3 R2, R8, 0x40, RZ ;  /* 0x0000004008027810 */ /* 0x000fe20007ffe0ff */
[----:B------:R-:W-:Y:S01]  /*0a10*/  ULDC.U8 UR4, c[0x0][0x298] ;  /* 0x0000a60000047ab9 */ /* 0x000fe20000000000 */
[----:B------:R-:W-:Y:S01]  /*0a20*/  LEA.HI R146, R5, R84, RZ, 0x6 ;  /* 0x0000005405927211 */ /* 0x000fe200078f30ff */
[----:B------:R-:W-:Y:S01]  /*0a30*/  IMAD.IADD R13, R7, 0x1, R12 ;  /* 0x00000001070d7824 */ /* 0x000fe200078e020c */
[----:B------:R-:W-:Y:S01]  /*0a40*/  ISETP.GE.AND P6, PT, R2, c[0x0][0x1d4], PT ;  /* 0x0000750002007a0c */ /* 0x000fe20003fc6270 */
[----:B------:R-:W-:Y:S01]  /*0a50*/  IMAD.MOV.U32 R12, RZ, RZ, R6 ;  /* 0x000000ffff0c7224 */ /* 0x000fe200078e0006 */
[----:B------:R-:W-:Y:S01]  /*0a60*/  SHF.R.S32.HI R2, RZ, 0x1f, R201 ;  /* 0x0000001fff027819 */ /* 0x000fe200000114c9 */
[----:B------:R-:W-:Y:S01]  /*0a70*/  IMAD R0, R148, -0x40, R105 ;  /* 0xffffffc094007824 */ /* 0x000fe200078e0269 */
[----:B------:R-:W-:Y:S01]  /*0a80*/  ISETP.GE.AND P2, PT, R8, c[0x0][0x1d4], PT ;  /* 0x0000750008007a0c */ /* 0x000fe20003f46270 */
[----:B------:R-:W-:Y:S01]  /*0a90*/  IMAD.WIDE.U32 R12, R199, c[0x0][0x240], R12 ;  /* 0x00009000c70c7a25 */ /* 0x000fe200078e000c */
[----:B------:R-:W-:-:S02]  /*0aa0*/  SEL R103, R2, RZ, !P4 ;  /* 0x000000ff02677207 */ /* 0x000fc40006000000 */
[C---:B------:R-:W-:Y:S01]  /*0ab0*/  ISETP.GE.AND P1, PT, R0.reuse, 0x1, PT ;  /* 0x000000010000780c */ /* 0x040fe20003f26270 */
[----:B------:R-:W-:Y:S01]  /*0ac0*/  IMAD.IADD R169, R13, 0x1, R168 ;  /* 0x000000010da97824 */ /* 0x000fe200078e02a8 */
[----:B------:R-:W-:Y:S01]  /*0ad0*/  ISETP.GT.AND P0, PT, R0, 0x20, PT ;  /* 0x000000200000780c */ /* 0x000fe20003f04270 */
[----:B------:R-:W-:Y:S01]  /*0ae0*/  IMAD R177, R103, c[0x0][0x248], RZ ;  /* 0x0000920067b17a24 */ /* 0x000fe200078e02ff */
[----:B------:R-:W-:Y:S01]  /*0af0*/  IADD3 R0, R8, 0x80, RZ ;  /* 0x0000008008007810 */ /* 0x000fe20007ffe0ff */
[----:B------:R-:W-:Y:S01]  /*0b00*/  IMAD.MOV.U32 R168, RZ, RZ, R12 ;  /* 0x000000ffffa87224 */ /* 0x000fe200078e000c */
[----:B------:R-:W-:Y:S01]  /*0b10*/  LEA.HI R4, R5, R84, RZ, 0x2 ;  /* 0x0000005405047211 */ /* 0x000fe200078f10ff */
[----:B------:R-:W-:Y:S01]  /*0b20*/  IMAD R6, R88, c[0x0][0x260], RZ ;  /* 0x0000980058067a24 */ /* 0x000fe200078e02ff */
[----:B------:R-:W-:Y:S01]  /*0b30*/  LOP3.LUT R89, R89, 0xfffffffe, RZ, 0xc0, !PT ;  /* 0xfffffffe59597812 */ /* 0x000fe200078ec0ff */
[----:B------:R-:W-:Y:S01]  /*0b40*/  IMAD R177, R166, c[0x0][0x24c], R177 ;  /* 0x00009300a6b17a24 */ /* 0x000fe200078e02b1 */
[----:B------:R-:W-:Y:S01]  /*0b50*/  SHF.L.U64.HI R121, R122, R121, c[0x0][0x23c] ;  /* 0x00008f007a797619 */ /* 0x000fe20000010279 */
[----:B------:R-:W-:Y:S01]  /*0b60*/  IMAD.WIDE.U32 R168, R166, c[0x0][0x248], R168 ;  /* 0x00009200a6a87a25 */ /* 0x000fe200078e00a8 */
[----:B------:R-:W-:-:S02]  /*0b70*/  @P2 LOP3.LUT R89, R89, 0x1, RZ, 0xfc, !PT ;  /* 0x0000000159592812 */ /* 0x000fc400078efcff */
[----:B------:R-:W-:Y:S01]  /*0b80*/  ISETP.GE.AND P5, PT, R0, c[0x0][0x1d4], PT ;  /* 0x0000750000007a0c */ /* 0x000fe20003fa6270 */
[C---:B------:R-:W-:Y:S01]  /*0b90*/  IMAD R6, R199.reuse, c[0x0][0x264], R6 ;  /* 0x00009900c7067a24 */ /* 0x040fe200078e0206 */
[----:B------:R-:W-:Y:S01]  /*0ba0*/  SHF.R.S32.HI R153, RZ, 0x2, R4 ;  /* 0x00000002ff997819 */ /* 0x000fe20000011404 */
[----:B------:R-:W-:Y:S01]  /*0bb0*/  IMAD.WIDE.U32 R8, R199, c[0x0][0x260], R8 ;  /* 0x00009800c7087a25 */ /* 0x000fe200078e0008 */
[C---:B------:R-:W-:Y:S02]  /*0bc0*/  LOP3.LUT P4, RZ, R89.reuse, 0x1, RZ, 0xc0, !PT ;  /* 0x0000000159ff7812 */ /* 0x040fe4000788c0ff */
[----:B------:R-:W-:Y:S01]  /*0bd0*/  SHF.R.S32.HI R158, RZ, 0x1f, R153 ;  /* 0x0000001fff9e7819 */ /* 0x000fe20000011499 */
[----:B------:R-:W-:Y:S01]  /*0be0*/  IMAD.SHL.U32 R146, R146, 0x8, RZ ;  /* 0x0000000892927824 */ /* 0x000fe200078e00ff */
[----:B------:R-:W-:Y:S01]  /*0bf0*/  LOP3.LUT R89, R89, 0xfffffffb, RZ, 0xc0, !PT ;  /* 0xfffffffb59597812 */ /* 0x000fe200078ec0ff */
[----:B------:R-:W-:Y:S01]  /*0c00*/  IMAD.IADD R177, R169, 0x1, R177 ;  /* 0x00000001a9b17824 */ /* 0x000fe200078e02b1 */
[----:B------:R-:W-:Y:S01]  /*0c10*/  LEA.HI R132, R5, R84, RZ, 0x5 ;  /* 0x0000005405847211 */ /* 0x000fe200078f28ff */
[----:B------:R-:W-:Y:S01]  /*0c20*/  IMAD.MOV.U32 R176, RZ, RZ, R168 ;  /* 0x000000ffffb07224 */ /* 0x000fe200078e00a8 */
[----:B------:R-:W-:Y:S01]  /*0c30*/  LOP3.LUT R146, R3, 0xfffffe00, R146, 0xf8, !PT ;  /* 0xfffffe0003927812 */ /* 0x000fe200078ef892 */
[----:B------:R-:W-:Y:S01]  /*0c40*/  IMAD.IADD R7, R9, 0x1, R6 ;  /* 0x0000000109077824 */ /* 0x000fe200078e0206 */
[----:B------:R-:W-:Y:S01]  /*0c50*/  LOP3.LUT R3, R4, 0xfffffffc, RZ, 0xc0, !PT ;  /* 0xfffffffc04037812 */ /* 0x000fe200078ec0ff */
[----:B------:R-:W-:Y:S01]  /*0c60*/  IMAD.MOV.U32 R6, RZ, RZ, R8 ;  /* 0x000000ffff067224 */ /* 0x000fe200078e0008 */
[----:B------:R-:W-:Y:S01]  /*0c70*/  SHF.R.S32.HI R4, RZ, 0x1f, R4 ;  /* 0x0000001fff047819 */ /* 0x000fe20000011404 */
[----:B------:R-:W-:-:S03]  /*0c80*/  IMAD.WIDE.U32 R8, R148, R108, R176 ;  /* 0x0000006c94087225 */ /* 0x000fc600078e00b0 */
[----:B------:R-:W-:Y:S01]  /*0c90*/  LEA.HI R4, R4, R153, RZ, 0x3 ;  /* 0x0000009904047211 */ /* 0x000fe200078f18ff */
[----:B------:R-:W-:Y:S01]  /*0ca0*/  IMAD.IADD R10, R9, 0x1, R10 ;  /* 0x00000001090a7824 */ /* 0x000fe200078e020a */
[----:B------:R-:W-:Y:S01]  /*0cb0*/  @P1 LEA R20, P2, R8, c[0x0][0x220], 0x1 ;  /* 0x0000880008141a11 */ /* 0x000fe200078408ff */
[----:B------:R-:W-:Y:S01]  /*0cc0*/  IMAD.SHL.U32 R122, R122, 0x20, RZ ;  /* 0x000000207a7a7824 */ /* 0x000fe200078e00ff */
[----:B------:R-:W-:Y:S01]  /*0cd0*/  LOP3.LUT R4, R4, 0xfffffff8, RZ, 0xc0, !PT ;  /* 0xfffffff804047812 */ /* 0x000fe200078ec0ff */
[----:B------:R-:W-:Y:S01]  /*0ce0*/  IMAD.IADD R0, R84, 0x1, -R3 ;  /* 0x0000000154007824 */ /* 0x000fe200078e0a03 */
[----:B------:R-:W-:Y:S01]  /*0cf0*/  @P1 LEA.HI.X R21, R8, c[0x0][0x224], R10, 0x1, P2 ;  /* 0x0000890008151a11 */ /* 0x000fe200010f0c0a */
[----:B------:R-:W-:Y:S01]  /*0d00*/  IMAD R160, R158, c[0x0][0x280], RZ ;  /* 0x0000a0009ea07a24 */ /* 0x000fe200078e02ff */
[----:B------:R-:W-:Y:S01]  /*0d10*/  @P0 IADD3 R8, P2, R122, R8, RZ ;  /* 0x000000087a080210 */ /* 0x000fe20007f5e0ff */
[C---:B------:R-:W-:Y:S02]  /*0d20*/  IMAD.SHL.U32 R16, R0.reuse, 0x8, RZ ;  /* 0x0000000800107824 */ /* 0x040fe400078e00ff */
[----:B------:R-:W-:-:S02]  /*0d30*/  IMAD.SHL.U32 R18, R0, 0x4, RZ ;  /* 0x0000000400127824 */ /* 0x000fc400078e00ff */
[----:B------:R-:W-:Y:S01]  /*0d40*/  @P0 IMAD.X R3, R121, 0x1, R10, P2 ;  /* 0x0000000179030824 */ /* 0x000fe200010e060a */
[----:B------:R-:W-:Y:S01]  /*0d50*/  SHF.R.S32.HI R17, RZ, 0x1f, R16 ;  /* 0x0000001fff117819 */ /* 0x000fe20000011410 */
[C---:B------:R-:W-:Y:S01]  /*0d60*/  IMAD R160, R153.reuse, c[0x0][0x284], R160 ;  /* 0x0000a10099a07a24 */ /* 0x040fe200078e02a0 */
[----:B------:R-:W-:Y:S01]  /*0d70*/  @P0 LEA R10, P2, R8, c[0x0][0x220], 0x1 ;  /* 0x00008800080a0a11 */ /* 0x000fe200078408ff */
[----:B------:R-:W-:Y:S01]  /*0d80*/  IMAD R158, R158, c[0x0][0x290], RZ ;  /* 0x0000a4009e9e7a24 */ /* 0x000fe200078e02ff */
[----:B------:R-:W-:Y:S01]  /*0d90*/  SHF.R.S32.HI R19, RZ, 0x1f, R18 ;  /* 0x0000001fff137819 */ /* 0x000fe20000011412 */
[C---:B------:R-:W-:Y:S01]  /*0da0*/  IMAD.WIDE.U32 R14, R153.reuse, c[0x0][0x280], R16 ;  /* 0x0000a000990e7a25 */ /* 0x040fe200078e0010 */
[----:B------:R-:W-:Y:S02]  /*0db0*/  @P0 LEA.HI.X R11, R8, c[0x0][0x224], R3, 0x1, P2 ;  /* 0x00008900080b0a11 */ /* 0x000fe400010f0c03 */
[----:B------:R-:W-:Y:S01]  /*0dc0*/  ISETP.GE.AND P2, PT, R16, c[0x0][0x27c], PT ;  /* 0x00009f0010007a0c */ /* 0x000fe20003f46270 */
[----:B------:R-:W-:Y:S01]  /*0dd0*/  IMAD.IADD R161, R160, 0x1, R15 ;  /* 0x00000001a0a17824 */ /* 0x000fe200078e020f */
[----:B------:R-:W-:Y:S01]  /*0de0*/  IADD3 R15, R18, 0x20, RZ ;  /* 0x00000020120f7810 */ /* 0x000fe20007ffe0ff */
[C---:B------:R-:W-:Y:S01]  /*0df0*/  IMAD R158, R153.reuse, c[0x0][0x294], R158 ;  /* 0x0000a500999e7a24 */ /* 0x040fe200078e029e */
[----:B------:R-:W-:Y:S01]  /*0e00*/  SEL R3, RZ, c[0x0][0x27c], !P2 ;  /* 0x00009f00ff037a07 */ /* 0x000fe20005000000 */
[----:B------:R-:W-:Y:S01]  /*0e10*/  IMAD.WIDE.U32 R12, R153, c[0x0][0x290], R16 ;  /* 0x0000a400990c7a25 */ /* 0x000fe200078e0010 */
[----:B------:R-:W-:-:S02]  /*0e20*/  IADD3 R152, R16, 0x60, RZ ;  /* 0x0000006010987810 */ /* 0x000fc40007ffe0ff */
[----:B------:R-:W-:Y:S01]  /*0e30*/  IADD3 R151, R16, 0x80, RZ ;  /* 0x0000008010977810 */ /* 0x000fe20007ffe0ff */
[----:B------:R-:W-:Y:S01]  /*0e40*/  IMAD.IADD R159, R158, 0x1, R13 ;  /* 0x000000019e9f7824 */ /* 0x000fe200078e020d */
[----:B------:R-:W-:Y:S01]  /*0e50*/  IADD3 R150, R16, 0xa0, RZ ;  /* 0x000000a010967810 */ /* 0x000fe20007ffe0ff */
[----:B------:R-:W-:Y:S02]  /*0e60*/  IMAD.WIDE.U32 R164, R153, c[0x0][0x280], R18 ;  /* 0x0000a00099a47a25 */ /* 0x000fe400078e0012 */
[----:B------:R-:W-:Y:S02]  /*0e70*/  @P2 LOP3.LUT R89, R89, 0x4, RZ, 0xfc, !PT ;  /* 0x0000000459592812 */ /* 0x000fe400078efcff */
[----:B------:R-:W-:Y:S02]  /*0e80*/  IMAD.SHL.U32 R146, R146, 0x2, RZ ;  /* 0x0000000292927824 */ /* 0x000fe400078e00ff */
[----:B------:R-:W-:Y:S01]  /*0e90*/  IMAD.IADD R13, R18, 0x1, R15 ;  /* 0x00000001120d7824 */ /* 0x000fe200078e020f */
[----:B------:R-:W-:Y:S01]  /*0ea0*/  LOP3.LUT R89, R89, 0xfffffffd, RZ, 0xc0, !PT ;  /* 0xfffffffd59597812 */ /* 0x000fe200078ec0ff */
[----:B------:R-:W-:Y:S01]  /*0eb0*/  IMAD.IADD R165, R165, 0x1, R160 ;  /* 0x00000001a5a57824 */ /* 0x000fe200078e02a0 */
[----:B------:R-:W-:Y:S01]  /*0ec0*/  @!PT LDS RZ, [RZ] ;  /* 0x00000000fffff984 */ /* 0x000fe20000000800 */
[----:B------:R-:W-:Y:S01]  /*0ed0*/  @!PT LDS RZ, [RZ] ;  /* 0x00000000fffff984 */ /* 0x000fe20000000800 */
[----:B------:R-:W-:Y:S01]  /*0ee0*/  @!PT LDS RZ, [RZ] ;  /* 0x00000000fffff984 */ /* 0x000fe20000000800 */
[----:B------:R1:W-:Y:S01]  /*0ef0*/  @P1 LDGSTS.E.BYPASS.LTC128B.128 [R146+0x6100], [R20.64], !P4 ;  /* 0x0610000014921fae */ /* 0x0003e2000e101d46 */
[----:B------:R-:W-:Y:S01]  /*0f00*/  IMAD.WIDE.U32 R162, R153, c[0x0][0x290], R18 ;  /* 0x0000a40099a27a25 */ /* 0x000fe200078e0012 */
[----:B------:R-:W-:-:S02]  /*0f10*/  ISETP.GE.AND P2, PT, R13, c[0x0][0x27c], PT ;  /* 0x00009f000d007a0c */ /* 0x000fc40003f46270 */
[----:B------:R1:W-:Y:S01]  /*0f20*/  @P1 LDGSTS.E.BYPASS.LTC128B.128 [R146+0x8100], [R20.64+0x80], !P6 ;  /* 0x0810008014921fae */ /* 0x0003e2000f101d46 */
[----:B------:R-:W-:Y:S01]  /*0f30*/  IMAD.MOV.U32 R160, RZ, RZ, R14 ;  /* 0x000000ffffa07224 */ /* 0x000fe200078e000e */
[----:B------:R-:W-:Y:S01]  /*0f40*/  IADD3 R14, R18, 0x40, RZ ;  /* 0x00000040120e7810 */ /* 0x000fe20007ffe0ff */
[----:B------:R-:W-:Y:S01]  /*0f50*/  IMAD.IADD R149, R153, 0x1, -R4 ;  /* 0x0000000199957824 */ /* 0x000fe200078e0a04 */
[----:B------:R1:W-:Y:S01]  /*0f60*/  @P1 LDGSTS.E.BYPASS.LTC128B.128 [R146+0xa100], [R20.64+0x100], !P5 ;  /* 0x0a10010014921fae */ /* 0x0003e2000e901d46 */
[----:B------:R-:W-:Y:S01]  /*0f70*/  IMAD.IADD R163, R163, 0x1, R158 ;  /* 0x00000001a3a37824 */ /* 0x000fe200078e029e */
[----:B------:R-:W-:Y:S01]  /*0f80*/  SHF.R.S32.HI R144, RZ, 0x1f, R13 ;  /* 0x0000001fff907819 */ /* 0x000fe2000001140d */
[----:B------:R-:W-:Y:S01]  /*0f90*/  IMAD.IADD R3, R16, 0x1, R3 ;  /* 0x0000000110037824 */ /* 0x000fe200078e0203 */
[----:B------:R3:W-:Y:S01]  /*0fa0*/  @P0 LDGSTS.E.BYPASS.LTC128B.128 [R146+0x7100], [R10.64], !P4 ;  /* 0x071000000a920fae */ /* 0x0007e2000e101d46 */
[----:B------:R-:W-:Y:S01]  /*0fb0*/  IMAD.MOV.U32 R158, RZ, RZ, R12 ;  /* 0x000000ffff9e7224 */ /* 0x000fe200078e000c */
[----:B------:R-:W-:Y:S01]  /*0fc0*/  LEA.HI R144, R144, R13, RZ, 0x3 ;  /* 0x0000000d90907211 */ /* 0x000fe200078f18ff */
[----:B------:R-:W-:Y:S01]  /*0fd0*/  IMAD.IADD R12, R18, 0x1, R14 ;  /* 0x00000001120c7824 */ /* 0x000fe200078e020e */
[----:B------:R3:W-:Y:S01]  /*0fe0*/  @P0 LDGSTS.E.BYPASS.LTC128B.128 [R146+0x9100], [R10.64+0x80], !P6 ;  /* 0x091000800a920fae */ /* 0x0007e2000f101d46 */
[----:B------:R-:W-:Y:S01]  /*0ff0*/  SHF.R.S32.HI R130, RZ, 0x1f, R3 ;  /* 0x0000001fff827819 */ /* 0x000fe20000011403 */
[----:B------:R-:W-:Y:S01]  /*1000*/  IMAD.SHL.U32 R132, R132, 0x10, RZ ;  /* 0x0000001084847824 */ /* 0x000fe200078e00ff */
[----:B------:R-:W-:Y:S01]  /*1010*/  @P2 LOP3.LUT R89, R89, 0x2, RZ, 0xfc, !PT ;  /* 0x0000000259592812 */ /* 0x000fe200078efcff */
[----:B------:R3:W-:Y:S01]  /*1020*/  @P0 LDGSTS.E.BYPASS.LTC128B.128 [R146+0xb100], [R10.64+0x100], !P5 ;  /* 0x0b1001000a920fae */ /* 0x0007e2000e901d46 */
[C---:B------:R-:W-:Y:S01]  /*1030*/  LOP3.LUT P0, RZ, R149.reuse, 0x4, RZ, 0xc0, !PT ;  /* 0x0000000495ff7812 */ /* 0x040fe2000780c0ff */
[----:B------:R-:W-:Y:S01]  /*1040*/  IMAD.SHL.U32 R149, R149, 0x40, RZ ;  /* 0x0000004095957824 */ /* 0x000fe200078e00ff */
[----:B------:R-:W-:Y:S01]  /*1050*/  ISETP.GE.AND P1, PT, R12, c[0x0][0x27c], PT ;  /* 0x00009f000c007a0c */ /* 0x000fe20003f26270 */
[----:B------:R-:W-:Y:S01]  /*1060*/  IMAD R103, R103, c[0x0][0x268], RZ ;  /* 0x00009a0067677a24 */ /* 0x000fe200078e02ff */
[-C--:B------:R-:W-:Y:S01]  /*1070*/  LEA.HI R116, R130, R3.reuse, RZ, 0x3 ;  /* 0x0000000382747211 */ /* 0x080fe200078f18ff */
[----:B------:R-:W-:Y:S01]  /*1080*/  IMAD.MOV.U32 R106, RZ, RZ, c[0x0][0x2b8] ;  /* 0x0000ae00ff6a7624 */ /* 0x000fe200078e00ff */
[----:B------:R-:W-:Y:S01]  /*1090*/  LOP3.LUT R149, R149, 0x1c0, RZ, 0xc0, !PT ;  /* 0x000001c095957812 */ /* 0x000fe200078ec0ff */
[----:B------:R-:W-:Y:S01]  /*10a0*/  IMAD R103, R166, c[0x0][0x26c], R103 ;  /* 0x00009b00a6677a24 */ /* 0x000fe200078e0267 */
[----:B------:R-:W-:Y:S01]  /*10b0*/  LEA.HI R130, R130, R3, RZ, 0x6 ;  /* 0x0000000382827211 */ /* 0x000fe200078f30ff */
[----:B------:R-:W-:Y:S01]  /*10c0*/  IMAD.WIDE.U32 R166, R166, c[0x0][0x268], R6 ;  /* 0x00009a00a6a67a25 */ /* 0x000fe200078e0006 */
[----:B------:R-:W-:Y:S01]  /*10d0*/  SEL R3, RZ, c[0x0][0x27c], !P1 ;  /* 0x00009f00ff037a07 */ /* 0x000fe20004800000 */
[----:B------:R-:W0:Y:S01]  /*10e0*/  LDGDEPBAR ;  /* 0x00000000000079af */ /* 0x000e220000000000 */
[----:B------:R-:W-:Y:S01]  /*10f0*/  SHF.R.U32.HI R134, RZ, 0x3, R149 ;  /* 0x00000003ff867819 */ /* 0x000fe20000011695 */
[----:B------:R-:W-:Y:S01]  /*1100*/  IMAD.SHL.U32 R130, R130, 0x40, RZ ;  /* 0x0000004082827824 */ /* 0x000fe200078e00ff */
[----:B------:R-:W-:Y:S01]  /*1110*/  LOP3.LUT R141, R149, 0x18, R16, 0xf8, !PT ;  /* 0x00000018958d7812 */ /* 0x000fe200078ef810 */
[----:B------:R-:W-:Y:S01]  /*1120*/  IMAD.IADD R3, R3, 0x1, R12 ;  /* 0x0000000103037824 */ /* 0x000fe200078e020c */
[----:B------:R-:W-:Y:S01]  /*1130*/  LOP3.LUT R132, R132, 0xfffffe00, RZ, 0xc0, !PT ;  /* 0xfffffe0084847812 */ /* 0x000fe200078ec0ff */
[----:B------:R-:W-:Y:S01]  /*1140*/  IMAD R6, R88, c[0x0][0x210], RZ ;  /* 0x0000840058067a24 */ /* 0x000fe200078e02ff */
[----:B------:R-:W-:Y:S01]  /*1150*/  LOP3.LUT R141, R141, R134, RZ, 0x3c, !PT ;  /* 0x000000868d8d7212 */ /* 0x000fe200078e3cff */
[----:B------:R-:W-:Y:S01]  /*1160*/  IMAD.MOV.U32 R91, RZ, RZ, c[0x0][0x27c] ;  /* 0x00009f00ff5b7624 */ /* 0x000fe200078e00ff */
[----:B------:R-:W-:Y:S01]  /*1170*/  LOP3.LUT R5, R149, 0x38, R116, 0xf8, !PT ;  /* 0x0000003895057812 */ /* 0x000fe200078ef874 */
[----:B------:R-:W-:Y:S01]  /*1180*/  IMAD.WIDE.U32 R172, R199, c[0x0][0x210], RZ ;  /* 0x00008400c7ac7a25 */ /* 0x000fe200078e00ff */
[----:B------:R-:W-:-:S02]  /*1190*/  SHF.R.S32.HI R128, RZ, 0x1f, R3 ;  /* 0x0000001fff807819 */ /* 0x000fc40000011403 */
[----:B------:R-:W-:Y:S01]  /*11a0*/  LOP3.LUT R89, R89, 0xfffffff7, RZ, 0xc0, !PT ;  /* 0xfffffff759597812 */ /* 0x000fe200078ec0ff */
[----:B------:R-:W-:Y:S01]  /*11b0*/  IMAD.IADD R141, R141, 0x1, R132 ;  /* 0x000000018d8d7824 */ /* 0x000fe200078e0284 */
[----:B------:R-:W-:Y:S01]  /*11c0*/  LOP3.LUT R130, R130, 0x7ffff000, RZ, 0xc0, !PT ;  /* 0x7ffff00082827812 */ /* 0x000fe200078ec0ff */
[----:B------:R-:W-:Y:S01]  /*11d0*/  IMAD R147, R0, 0x40, R153 ;  /* 0x0000004000937824 */ /* 0x000fe200078e0299 */
[----:B------:R-:W-:Y:S01]  /*11e0*/  LOP3.LUT R5, R5, R134, RZ, 0x3c, !PT ;  /* 0x0000008605057212 */ /* 0x000fe200078e3cff */
[----:B------:R-:W-:Y:S01]  /*11f0*/  IMAD R8, R88, c[0x0][0x1e8], RZ ;  /* 0x00007a0058087a24 */ /* 0x000fe200078e02ff */
[CC--:B------:R-:W-:Y:S01]  /*1200*/  LEA.HI R120, R128.reuse, R3.reuse, RZ, 0x3 ;  /* 0x0000000380787211 */ /* 0x0c0fe200078f18ff */
[----:B------:R-:W-:Y:S01]  /*1210*/  IMAD.MOV.U32 R110, RZ, RZ, c[0x0][0x280] ;  /* 0x0000a000ff6e7624 */ /* 0x000fe200078e00ff */
[----:B------:R-:W-:Y:S01]  /*1220*/  LEA.HI R128, R128, R3, RZ, 0x6 ;  /* 0x0000000380807211 */ /* 0x000fe200078f30ff */
[----:B------:R-:W-:Y:S01]  /*1230*/  IMAD.MOV.U32 R112, RZ, RZ, c[0x0][0x290] ;  /* 0x0000a400ff707624 */ /* 0x000fe200078e00ff */
[----:B------:R-:W-:Y:S01]  /*1240*/  LEA R141, R141, 0x100, 0x1 ;  /* 0x000001008d8d7811 */ /* 0x000fe200078e08ff */
[----:B-----5:R-:W-:Y:S01]  /*1250*/  IMAD.WIDE.U32 R162, R87, c[0x0][0x290], R162 ;  /* 0x0000a40057a27a25 */ /* 0x020fe200078e00a2 */
[----:B------:R-:W-:-:S02]  /*1260*/  @P1 LOP3.LUT R89, R89, 0x8, RZ, 0xfc, !PT ;  /* 0x0000000859591812 */ /* 0x000fc400078efcff */
[----:B------:R-:W-:Y:S01]  /*1270*/  IADD3 R130, R5, R130, R132 ;  /* 0x0000008205827210 */ /* 0x000fe20007ffe084 */
[----:B------:R-:W-:Y:S01]  /*1280*/  IMAD R5, R199, c[0x0][0x214], R6 ;  /* 0x00008500c7057a24 */ /* 0x000fe200078e0206 */
[----:B------:R-:W-:Y:S01]  /*1290*/  ISETP.NE.AND P1, PT, R106, 0x1, PT ;  /* 0x000000016a00780c */ /* 0x000fe20003f25270 */
[----:B------:R-:W-:Y:S01]  /*12a0*/  IMAD.SHL.U32 R128, R128, 0x40, RZ ;  /* 0x0000004080807824 */ /* 0x000fe200078e00ff */
[----:B------:R-:W-:Y:S01]  /*12b0*/  IADD3 R140, R141, 0x40, RZ ;  /* 0x000000408d8c7810 */ /* 0x000fe20007ffe0ff */
[----:B------:R-:W-:Y:S01]  /*12c0*/  IMAD.IADD R114, R173, 0x1, R5 ;  /* 0x00000001ad727824 */ /* 0x000fe200078e0205 */
[----:B------:R-:W-:Y:S01]  /*12d0*/  @P0 IADD3 R140, R141, -0x40, RZ ;  /* 0xffffffc08d8c0810 */ /* 0x000fe20007ffe0ff */
[----:B------:R-:W-:Y:S01]  /*12e0*/  IMAD.MOV.U32 R131, RZ, RZ, c[0x0][0x27c] ;  /* 0x00009f00ff837624 */ /* 0x000fe200078e00ff */
[----:B------:R-:W-:Y:S01]  /*12f0*/  LOP3.LUT R3, R149, 0x38, R120, 0xf8, !PT ;  /* 0x0000003895037812 */ /* 0x000fe200078ef878 */
[----:B------:R-:W-:Y:S01]  /*1300*/  IMAD.WIDE.U32 R174, R199, c[0x0][0x1e8], RZ ;  /* 0x00007a00c7ae7a25 */ /* 0x000fe200078e00ff */
[----:B------:R-:W-:-:S02]  /*1310*/  ISETP.GE.AND P0, PT, R91, 0x1, PT ;  /* 0x000000015b00780c */ /* 0x000fc40003f06270 */
[----:B------:R-:W-:Y:S01]  /*1320*/  SHF.R.S32.HI R7, RZ, 0x1f, R152 ;  /* 0x0000001fff077819 */ /* 0x000fe20000011498 */
[----:B------:R-:W-:Y:S01]  /*1330*/  IMAD R113, R199, c[0x0][0x1ec], R8 ;  /* 0x00007b00c7717a24 */ /* 0x000fe200078e0208 */
[----:B------:R-:W-:Y:S01]  /*1340*/  SHF.R.S32.HI R0, RZ, 0x1f, R151 ;  /* 0x0000001fff007819 */ /* 0x000fe20000011497 */
[C---:B------:R-:W-:Y:S01]  /*1350*/  IMAD.WIDE.U32 R164, R87.reuse, c[0x0][0x280], R164 ;  /* 0x0000a00057a47a25 */ /* 0x040fe200078e00a4 */
[----:B------:R-:W-:Y:S02]  /*1360*/  SHF.R.S32.HI R5, RZ, 0x1f, R150 ;  /* 0x0000001fff057819 */ /* 0x000fe40000011496 */
[----:B------:R-:W-:Y:S01]  /*1370*/  SHF.R.S32.HI R145, RZ, 0x1f, R12 ;  /* 0x0000001fff917819 */ /* 0x000fe2000001140c */
[----:B------:R-:W-:Y:S01]  /*1380*/  IMAD.WIDE.U32 R160, R87, c[0x0][0x280], R160 ;  /* 0x0000a00057a07a25 */ /* 0x000fe200078e00a0 */
[----:B------:R-:W-:Y:S02]  /*1390*/  LOP3.LUT R89, R89, 0xffffffdf, RZ, 0xc0, !PT ;  /* 0xffffffdf59597812 */ /* 0x000fe400078ec0ff */
[----:B------:R-:W-:Y:S01]  /*13a0*/  SHF.R.S32.HI R143, RZ, 0x3, R116 ;  /* 0x00000003ff8f7819 */ /* 0x000fe20000011474 */
[----:B------:R-:W-:Y:S01]  /*13b0*/  IMAD.WIDE.U32 R158, R87, c[0x0][0x290], R158 ;  /* 0x0000a400579e7a25 */ /* 0x000fe200078e009e */
[----:B------:R-:W-:-:S02]  /*13c0*/  SHF.R.S32.HI R137, RZ, 0x3, R120 ;  /* 0x00000003ff897819 */ /* 0x000fc40000011478 */
[----:B------:R-:W-:Y:S01]  /*13d0*/  LOP3.LUT R128, R128, 0x7ffff000, RZ, 0xc0, !PT ;  /* 0x7ffff00080807812 */ /* 0x000fe200078ec0ff */
[----:B------:R-:W-:Y:S01]  /*13e0*/  IMAD.SHL.U32 R131, R131, 0x2, RZ ;  /* 0x0000000283837824 */ /* 0x000fe200078e00ff */
[----:B------:R-:W-:Y:S01]  /*13f0*/  LOP3.LUT R3, R3, R134, RZ, 0x3c, !PT ;  /* 0x0000008603037212 */ /* 0x000fe200078e3cff */
[----:B------:R-:W-:Y:S01]  /*1400*/  IMAD.IADD R113, R175, 0x1, R113 ;  /* 0x00000001af717824 */ /* 0x000fe200078e0271 */
[----:B------:R-:W-:Y:S01]  /*1410*/  LOP3.LUT R116, R116, 0xfffffff8, RZ, 0xc0, !PT ;  /* 0xfffffff874747812 */ /* 0x000fe200078ec0ff */
[----:B------:R-:W-:Y:S01]  /*1420*/  IMAD.IADD R103, R167, 0x1, R103 ;  /* 0x00000001a7677824 */ /* 0x000fe200078e0267 */
[----:B------:R-:W-:Y:S01]  /*1430*/  LOP3.LUT R120, R120, 0xfffffff8, RZ, 0xc0, !PT ;  /* 0xfffffff878787812 */ /* 0x000fe200078ec0ff */
[----:B------:R-:W-:Y:S01]  /*1440*/  IMAD.SHL.U32 R130, R130, 0x2, RZ ;  /* 0x0000000282827824 */ /* 0x000fe200078e00ff */
[----:B------:R-:W-:Y:S02]  /*1450*/  LEA.HI R142, R7, R152, RZ, 0x3 ;  /* 0x00000098078e7211 */ /* 0x000fe400078f18ff */
[----:B------:R-:W-:-:S02]  /*1460*/  LEA.HI R139, R0, R151, RZ, 0x3 ;  /* 0x00000097008b7211 */ /* 0x000fc400078f18ff */
[----:B------:R-:W-:Y:S02]  /*1470*/  LEA.HI R136, R5, R150, RZ, 0x3 ;  /* 0x0000009605887211 */ /* 0x000fe400078f18ff */
[----:B------:R-:W-:Y:S02]  /*1480*/  LEA.HI R145, R145, R12, RZ, 0x3 ;  /* 0x0000000c91917211 */ /* 0x000fe400078f18ff */
[----:B------:R-:W-:Y:S02]  /*1490*/  LOP3.LUT R89, R89, 0xffffffef, RZ, 0xc0, !PT ;  /* 0xffffffef59597812 */ /* 0x000fe400078ec0ff */
[----:B------:R-:W-:Y:S02]  /*14a0*/  IADD3 R128, R3, R128, R132 ;  /* 0x0000008003807210 */ /* 0x000fe40007ffe084 */
[----:B------:R-:W-:Y:S02]  /*14b0*/  SHF.R.S32.HI R115, RZ, 0x1f, R116 ;  /* 0x0000001fff737819 */ /* 0x000fe40000011474 */
[----:B------:R-:W-:Y:S01]  /*14c0*/  SHF.R.S32.HI R119, RZ, 0x1f, R120 ;  /* 0x0000001fff777819 */ /* 0x000fe20000011478 */
[----:B------:R-:W-:Y:S01]  /*14d0*/  IMAD.SHL.U32 R128, R128, 0x2, RZ ;  /* 0x0000000280807824 */ /* 0x000fe200078e00ff */
[----:B------:R-:W-:-:S02]  /*14e0*/  LOP3.LUT R142, R142, 0xfffffff8, RZ, 0xc0, !PT ;  /* 0xfffffff88e8e7812 */ /* 0x000fc400078ec0ff */
[----:B------:R-:W-:Y:S02]  /*14f0*/  LOP3.LUT R139, R139, 0xfffffff8, RZ, 0xc0, !PT ;  /* 0xfffffff88b8b7812 */ /* 0x000fe400078ec0ff */
[----:B------:R-:W-:Y:S02]  /*1500*/  LOP3.LUT R136, R136, 0xfffffff8, RZ, 0xc0, !PT ;  /* 0xfffffff888887812 */ /* 0x000fe400078ec0ff */
[----:B------:R-:W-:Y:S02]  /*1510*/  LOP3.LUT R144, R144, 0xfffffff8, RZ, 0xc0, !PT ;  /* 0xfffffff890907812 */ /* 0x000fe400078ec0ff */
[----:B------:R-:W-:Y:S02]  /*1520*/  LOP3.LUT R145, R145, 0xfffffff8, RZ, 0xc0, !PT ;  /* 0xfffffff891917812 */ /* 0x000fe400078ec0ff */
[----:B------:R-:W-:Y:S02]  /*1530*/  @P1 LOP3.LUT R89, R89, 0x10, RZ, 0xfc, !PT ;  /* 0x0000001059591812 */ /* 0x000fe400078efcff */
        /* <DEDUP_REMOVED lines=8> */
[----:B---3--:R-:W-:-:S02]  /*15c0*/  IADD3 R11, R18, 0x30, RZ ;  /* 0x00000030120b7810 */ /* 0x008fc40007ffe0ff */
[----:B------:R-:W-:Y:S02]  /*15d0*/  IADD3 R10, R18, 0x50, RZ ;  /* 0x00000050120a7810 */ /* 0x000fe40007ffe0ff */
[----:B------:R-:W-:Y:S02]  /*15e0*/  SHF.R.S32.HI R125, RZ, 0x1f, R142 ;  /* 0x0000001fff7d7819 */ /* 0x000fe4000001148e */
[----:B------:R-:W-:Y:S02]  /*15f0*/  SHF.R.S32.HI R124, RZ, 0x1f, R139 ;  /* 0x0000001fff7c7819 */ /* 0x000fe4000001148b */
[----:B------:R-:W-:Y:S02]  /*1600*/  SHF.R.S32.HI R123, RZ, 0x1f, R136 ;  /* 0x0000001fff7b7819 */ /* 0x000fe40000011488 */
[----:B------:R-:W-:Y:S02]  /*1610*/  SHF.R.S32.HI R127, RZ, 0x1f, R144 ;  /* 0x0000001fff7f7819 */ /* 0x000fe40000011490 */
[----:B------:R-:W-:-:S02]  /*1620*/  SHF.R.S32.HI R126, RZ, 0x1f, R145 ;  /* 0x0000001fff7e7819 */ /* 0x000fc40000011491 */
[----:B------:R-:W-:Y:S02]  /*1630*/  @P0 LOP3.LUT R89, R89, 0x20, RZ, 0xfc, !PT ;  /* 0x0000002059590812 */ /* 0x000fe400078efcff */
[----:B--2---:R-:W-:Y:S01]  /*1640*/  @P3 SHF.R.S32.HI R157, RZ, 0x1f, R156 ;  /* 0x0000001fff9d3819 */ /* 0x004fe2000001149c */
[----:B------:R-:W-:Y:S01]  /*1650*/  @!P3 IMAD.MOV.U32 R157, RZ, RZ, R2 ;  /* 0x000000ffff9db224 */ /* 0x000fe200078e0002 */
[----:B------:R-:W-:Y:S01]  /*1660*/  SEL R2, RZ, c[0x0][0x27c], !P2 ;  /* 0x00009f00ff027a07 */ /* 0x000fe20005000000 */
[----:B------:R-:W-:Y:S02]  /*1670*/  @!P3 IMAD.MOV.U32 R156, RZ, RZ, R201 ;  /* 0x000000ffff9cb224 */ /* 0x000fe400078e00c9 */
[----:B------:R-:W-:Y:S02]  /*1680*/  IMAD R97, R157, c[0x0][0x2b0], RZ ;  /* 0x0000ac009d617a24 */ /* 0x000fe400078e02ff */
[----:B------:R-:W-:Y:S02]  /*1690*/  IMAD.IADD R9, R2, 0x1, R13 ;  /* 0x0000000102097824 */ /* 0x000fe400078e020d */
[----:B------:R-:W-:-:S02]  /*16a0*/  IMAD R97, R156, c[0x0][0x2b4], R97 ;  /* 0x0000ad009c617a24 */ /* 0x000fc400078e0261 */
        /* <DEDUP_REMOVED lines=20> */
[----:B------:R-:W-:Y:S02]  /*17f0*/  IMAD R99, R87, c[0x0][0x294], R2 ;  /* 0x0000a50057637a24 */ /* 0x000fe400078e0202 */
[----:B------:R-:W-:Y:S02]  /*1800*/  IMAD.IADD R102, R165, 0x1, R3 ;  /* 0x00000001a5667824 */ /* 0x000fe400078e0203 */
[----:B------:R-:W-:Y:S02]  /*1810*/  IMAD.IADD R101, R163, 0x1, R99 ;  /* 0x00000001a3657824 */ /* 0x000fe400078e0263 */
[----:B------:R-:W-:-:S02]  /*1820*/  IMAD.IADD R100, R3, 0x1, R161 ;  /* 0x0000000103647824 */ /* 0x000fc400078e02a1 */
[----:B------:R-:W-:Y:S02]  /*1830*/  IMAD.IADD R99, R99, 0x1, R159 ;  /* 0x0000000163637824 */ /* 0x000fe400078e029f */
[----:B------:R-:W-:Y:S01]  /*1840*/  IMAD.SHL.U32 R129, R129, 0x2, RZ ;  /* 0x0000000281817824 */ /* 0x000fe200078e00ff */
[----:B-1----:R-:W-:Y:S06]  /*1850*/  BAR.SYNC.DEFER_BLOCKING 0x0 ;  /* 0x0000000000007b1d */ /* 0x002fec0000010000 */
.L_x_1787:
        /* <DEDUP_REMOVED lines=9> */
[--C-:B------:R-:W-:Y:S01]  /*18f0*/  IMAD.MOV.U32 R0, RZ, RZ, R95.reuse ;  /* 0x000000ffff007224 */ /* 0x100fe200078e005f */
[----:B------:R-:W-:Y:S05]  /*1900*/  ISETP.GT.OR P0, PT, R147, 0x3f, P0 ;  /* 0x0000003f9300780c */ /* 0x000fea0000704670 */
[----:B------:R-:W-:Y:S05]  /*1910*/  @P1 IMAD.HI.U32 R2, R95, c[0x0][0x2bc], RZ ;  /* 0x0000af005f021a27 */ /* 0x000fea00078e00ff */
[----:B------:R-:W-:Y:S04]  /*1920*/  @P1 SHF.R.U32.HI R0, RZ, c[0x0][0x2c0], R2 ;  /* 0x0000b000ff001a19 */ /* 0x000fe80000011602 */
[C---:B------:R-:W-:Y:S04]  /*1930*/  @!P0 IADD3 R3, P1, R0.reuse, R156, RZ ;  /* 0x0000009c00038210 */ /* 0x040fe80007f3e0ff */
[----:B------:R-:W-:Y:S01]  /*1940*/  @!P0 LEA.HI.X.SX32 R2, R0, R97, 0x1, P1 ;  /* 0x0000006100028211 */ /* 0x000fe200008f0eff */
[----:B------:R-:W-:Y:S01]  /*1950*/  IMAD.MOV R0, RZ, RZ, -R0 ;  /* 0x000000ffff007224 */ /* 0x000fe200078e0a00 */
[C---:B-1----:R-:W-:Y:S03]  /*1960*/  @!P0 LEA R6, P1, R3.reuse, c[0x0][0x2a0], 0x2 ;  /* 0x0000a80003068a11 */ /* 0x042fe600078210ff */
        /* <DEDUP_REMOVED lines=90> */
.L_x_1767:
[----:B------:R-:W-:Y:S05]  /*1f10*/  BSYNC B0 ;  /* 0x0000000000007941 */ /* 0x000fea0003800000 */
.L_x_1766:
        /* <DEDUP_REMOVED lines=104> */
.L_x_1770:
[----:B------:R-:W-:Y:S05]  /*25a0*/  BSYNC B0 ;  /* 0x0000000000007941 */ /* 0x000fea0003800000 */
.L_x_1769:
        /* <DEDUP_REMOVED lines=58> */
.L_x_1772:
[----:B------:R-:W-:Y:S05]  /*2950*/  BSYNC B0 ;  /* 0x0000000000007941 */ /* 0x000fea0003800000 */
.L_x_1771:
        /* <DEDUP_REMOVED lines=58> */
.L_x_1774:
[----:B------:R-:W-:Y:S05]  /*2d00*/  BSYNC B0 ;  /* 0x0000000000007941 */ /* 0x000fea0003800000 */
.L_x_1773:
        /* <DEDUP_REMOVED lines=58> */
.L_x_1776:
[----:B------:R-:W-:Y:S05]  /*30b0*/  BSYNC B0 ;  /* 0x0000000000007941 */ /* 0x000fea0003800000 */
.L_x_1775:
        /* <DEDUP_REMOVED lines=58> */
.L_x_1778:
[----:B------:R-:W-:Y:S05]  /*3460*/  BSYNC B0 ;  /* 0x0000000000007941 */ /* 0x000fea0003800000 */
.L_x_1777:
        /* <DEDUP_REMOVED lines=58> */
.L_x_1765:
        /* <DEDUP_REMOVED lines=47> */
.L_x_1780:
[----:B------:R-:W-:Y:S05]  /*3b00*/  BSYNC B0 ;  /* 0x0000000000007941 */ /* 0x000fea0003800000 */
.L_x_1779:
        /* <DEDUP_REMOVED lines=39> */
[----:B------:R-:W-:Y:S01]  /*3d80*/  LOP3.LUT P2, RZ, R89, 0x4, RZ, 0xc0, !PT ;  /* 0x0000000459ff7812 */ /* 0x000fe2000784c0ff */
        /* <DEDUP_REMOVED lines=70> */
[C---:B------:R-:W-:Y:S01]  /*41f0*/  @!P0 FMUL.FTZ R185, R44.reuse, R55 ;  /* 0x000000372cb98220 */ /* 0x040fe20000410000 */
        /* <DEDUP_REMOVED lines=55> */
.L_x_1782:
[----:B------:R-:W-:Y:S05]  /*4570*/  BSYNC B0 ;  /* 0x0000000000007941 */ /* 0x000fea0003800000 */
.L_x_1781:
[----:B------:R-:W-:Y:S01]  /*4580*/  ISETP.GE.AND P0, PT, R13, c[0x0][0x1d4], PT ;  /* 0x000075000d007a0c */ /* 0x000fe20003f06270 */
[----:B------:R-:W-:Y:S01]  /*4590*/  @!UPT UIADD3 URZ, URZ, URZ, URZ ;  /* 0x0000003f3f3ff290 */ /* 0x000fe2000fffe03f */
[----:B------:R-:W-:Y:S11]  /*45a0*/  BSSY B0, `(.L_x_1783) ;  /* 0x0000079000007945 */ /* 0x000ff60003800000 */
[----:B------:R-:W-:-:S05]  /*45b0*/  @P0 BRA `(.L_x_1784) ;  /* 0x0000077000000947 */ /* 0x000fca0003800000 */
[----:B------:R-:W-:Y:S01]  /*45c0*/  LOP3.LUT P1, RZ, R89, 0x2, RZ, 0xc0, !PT ;  /* 0x0000000259ff7812 */ /* 0x000fe2000782c0ff */
        /* <DEDUP_REMOVED lines=118> */
.L_x_1784:
[----:B------:R-:W-:Y:S05]  /*4d30*/  BSYNC B0 ;  /* 0x0000000000007941 */ /* 0x000fea0003800000 */
.L_x_1783:
[----:B------:R-:W-:Y:S11]  /*4d40*/  ISETP.GE.AND P0, PT, R12, c[0x0][0x1d4], PT ;  /* 0x000075000c007a0c */ /* 0x000ff60003f06270 */
[----:B------:R-:W-:Y:S02]  /*4d50*/  @!UPT UIADD3 URZ, URZ, URZ, URZ ;  /* 0x0000003f3f3ff290 */ /* 0x000fe4000fffe03f */
[----:B------:R-:W-:-:S05]  /*4d60*/  @P0 BRA `(.L_x_1768) ;  /* 0x00000a1000000947 */ /* 0x000fca0003800000 */
[----:B------:R-:W-:Y:S01]  /*4d70*/  LOP3.LUT P1, RZ, R89, 0x8, RZ, 0xc0, !PT ;  /* 0x0000000859ff7812 */ /* 0x000fe2000782c0ff */
        /* <DEDUP_REMOVED lines=122> */
.L_x_1764:
        /* <DEDUP_REMOVED lines=38> */
.L_x_1768:
[----:B------:R-:W-:Y:S05]  /*5780*/  BSYNC B1 ;  /* 0x0000000000017941 */ /* 0x000fea0003800000 */
.L_x_1763:
[----:B------:R-:W-:Y:S01]  /*5790*/  IMAD.IADD R96, R105, 0x1, -R96 ;  /* 0x0000000169607824 */ /* 0x000fe200078e0a60 */
[----:B-1----:R-:W-:Y:S01]  /*57a0*/  LEA R6, P0, R148, R170, 0x6 ;  /* 0x000000aa94067211 */ /* 0x002fe200078030ff */
[----:B------:R-:W-:Y:S01]  /*57b0*/  IMAD R94, R94, c[0x0][0x208], RZ ;  /* 0x000082005e5e7a24 */ /* 0x000fe200078e02ff */
[----:B------:R-:W-:Y:S01]  /*57c0*/  LOP3.LUT P3, RZ, R89, 0x1, RZ, 0xc0, !PT ;  /* 0x0000000159ff7812 */ /* 0x000fe2000786c0ff */
[C---:B-----5:R-:W-:Y:S01]  /*57d0*/  IMAD.WIDE.U32 R20, R95.reuse, c[0x0][0x208], RZ ;  /* 0x000082005f147a25 */ /* 0x060fe200078e00ff */
        /* <DEDUP_REMOVED lines=10> */
[----:B------:R-:W-:Y:S04]  /*5880*/  IADD3 R3, P1, R172, R20, RZ ;  /* 0x00000014ac037210 */ /* 0x000fe80007f3e0ff */
[----:B------:R-:W-:Y:S02]  /*5890*/  IADD3.X R4, R114, R21, R4, P1, !PT ;  /* 0x0000001572047210 */ /* 0x000fe40000ffe404 */
[----:B------:R-:W-:Y:S11]  /*58a0*/  ISETP.GE.AND P1, PT, R96, 0x1, PT ;  /* 0x000000016000780c */ /* 0x000ff60003f26270 */
[----:B------:R-:W-:Y:S02]  /*58b0*/  @!UPT UIADD3 URZ, URZ, URZ, URZ ;  /* 0x0000003f3f3ff290 */ /* 0x000fe4000fffe03f */
[----:B------:R-:W-:Y:S01]  /*58c0*/  @P1 MOV R21, R103 ;  /* 0x0000006700151202 */ /* 0x000fe20000000f00 */
[----:B------:R-:W-:Y:S02]  /*58d0*/  @P1 IMAD R5, R7, c[0x0][0x258], RZ ;  /* 0x0000960007051a24 */ /* 0x000fe400078e02ff */
[----:B------:R-:W-:Y:S02]  /*58e0*/  @P1 IMAD.MOV.U32 R20, RZ, RZ, R166 ;  /* 0x000000ffff141224 */ /* 0x000fe400078e00a6 */
[C---:B------:R-:W-:Y:S02]  /*58f0*/  @P1 IMAD R5, R6.reuse, c[0x0][0x25c], R5 ;  /* 0x0000970006051a24 */ /* 0x040fe400078e0205 */
[----:B------:R-:W-:Y:S04]  /*5900*/  @P1 IMAD.WIDE.U32 R20, R6, c[0x0][0x258], R20 ;  /* 0x0000960006141a25 */ /* 0x000fe800078e0014 */
[----:B------:R-:W-:Y:S01]  /*5910*/  @P1 IMAD.IADD R5, R21, 0x1, R5 ;  /* 0x0000000115051824 */ /* 0x000fe200078e0205 */
[C---:B------:R-:W-:Y:S01]  /*5920*/  @P1 LEA R6, P2, R20.reuse, c[0x0][0x250], 0x1 ;  /* 0x0000940014061a11 */ /* 0x040fe200078408ff */
[----:B------:R-:W-:Y:S03]  /*5930*/  @P0 IMAD.MOV.U32 R21, RZ, RZ, R103 ;  /* 0x000000ffff150224 */ /* 0x000fe600078e0067 */
[----:B------:R-:W-:Y:S02]  /*5940*/  @P1 LEA.HI.X R7, R20, c[0x0][0x254], R5, 0x1, P2 ;  /* 0x0000950014071a11 */ /* 0x000fe400010f0c05 */
[C---:B------:R-:W-:Y:S02]  /*5950*/  LEA R5, P2, R3.reuse, c[0x0][0x1f8], 0x1 ;  /* 0x00007e0003057a11 */ /* 0x040fe400078408ff */
[----:B------:R-:W-:Y:S01]  /*5960*/  @P0 MOV R20, R166 ;  /* 0x000000a600140202 */ /* 0x000fe20000000f00 */
[----:B------:R-:W-:Y:S01]  /*5970*/  @!PT LDS RZ, [RZ] ;  /* 0x00000000fffff984 */ /* 0x000fe20000000800 */
[----:B------:R-:W-:Y:S01]  /*5980*/  @!PT LDS RZ, [RZ] ;  /* 0x00000000fffff984 */ /* 0x000fe20000000800 */
[----:B------:R-:W-:Y:S01]  /*5990*/  @!PT LDS RZ, [RZ] ;  /* 0x00000000fffff984 */ /* 0x000fe20000000800 */
[----:B------:R1:W-:Y:S01]  /*59a0*/  @P1 LDGSTS.E.BYPASS.LTC128B.128 [R146+0x100], [R6.64], !P3 ;  /* 0x0010000006921fae */ /* 0x0003e2000d901d46 */
[----:B------:R-:W-:Y:S01]  /*59b0*/  LEA.HI.X R4, R3, c[0x0][0x1fc], R4, 0x1, P2 ;  /* 0x00007f0003047a11 */ /* 0x000fe200010f0c04 */
[----:B------:R-:W-:Y:S02]  /*59c0*/  @P0 IMAD R3, R0, c[0x0][0x258], RZ ;  /* 0x0000960000030a24 */ /* 0x000fe400078e02ff */
[----:B------:R1:W-:Y:S01]  /*59d0*/  @P1 LDGSTS.E.BYPASS.LTC128B.128 [R146+0x2100], [R6.64+0x80], !P6 ;  /* 0x0210008006921fae */ /* 0x0003e2000f101d46 */
[C---:B------:R-:W-:Y:S03]  /*59e0*/  @P0 IMAD.WIDE.U32 R20, R2.reuse, c[0x0][0x258], R20 ;  /* 0x0000960002140a25 */ /* 0x040fe600078e0014 */
[----:B------:R1:W-:Y:S01]  /*59f0*/  @P1 LDGSTS.E.BYPASS.LTC128B.128 [R146+0x4100], [R6.64+0x100], !P5 ;  /* 0x0410010006921fae */ /* 0x0003e2000e901d46 */
[----:B------:R-:W-:Y:S01]  /*5a00*/  @P0 IMAD R3, R2, c[0x0][0x25c], R3 ;  /* 0x0000970002030a24 */ /* 0x000fe200078e0203 */
[C---:B------:R-:W-:Y:S02]  /*5a10*/  @P0 LEA R22, P2, R20.reuse, c[0x0][0x250], 0x1 ;  /* 0x0000940014160a11 */ /* 0x040fe400078408ff */
[----:B------:R1:W3:Y:S02]  /*5a20*/  SHFL.IDX PT, R25, R4, RZ, 0x1c1f ;  /* 0x001c1fff04197589 */ /* 0x0002e400000e0000 */
[----:B------:R-:W-:Y:S04]  /*5a30*/  @P0 IADD3 R3, R21, R3, RZ ;  /* 0x0000000315030210 */ /* 0x000fe80007ffe0ff */
[----:B------:R-:W-:Y:S02]  /*5a40*/  @P0 LEA.HI.X R23, R20, c[0x0][0x254], R3, 0x1, P2 ;  /* 0x0000950014170a11 */ /* 0x000fe400010f0c03 */
[----:B------:R1:W4:Y:S04]  /*5a50*/  SHFL.IDX PT, R3, R5, RZ, 0x1c1f ;  /* 0x001c1fff05037589 */ /* 0x00032800000e0000 */
[----:B------:R1:W-:Y:S04]  /*5a60*/  @P0 LDGSTS.E.BYPASS.LTC128B.128 [R146+0x1100], [R22.64], !P3 ;  /* 0x0110000016920fae */ /* 0x0003e8000d901d46 */
[----:B------:R1:W-:Y:S04]  /*5a70*/  @P0 LDGSTS.E.BYPASS.LTC128B.128 [R146+0x3100], [R22.64+0x80], !P6 ;  /* 0x0310008016920fae */ /* 0x0003e8000f101d46 */
[----:B------:R1:W-:Y:S01]  /*5a80*/  @P0 LDGSTS.E.BYPASS.LTC128B.128 [R146+0x5100], [R22.64+0x100], !P5 ;  /* 0x0510010016920fae */ /* 0x0003e2000e901d46 */
[----:B------:R-:W-:Y:S03]  /*5a90*/  ISETP.GT.AND P0, PT, R92, R153, PT ;  /* 0x000000995c00720c */ /* 0x000fe60003f04270 */
[----:B------:R-:W0:Y:S01]  /*5aa0*/  LDGDEPBAR ;  /* 0x00000000000079af */ /* 0x000e220000000000 */
        /* <DEDUP_REMOVED lines=34> */
.L_x_1786:
[----:B-1-34-:R-:W-:Y:S05]  /*5cd0*/  BSYNC B0 ;  /* 0x0000000000007941 */ /* 0x01afea0003800000 */
.L_x_1785:
[C---:B------:R-:W-:Y:S02]  /*5ce0*/  ISETP.GT.AND P0, PT, R148.reuse, R104, PT ;  /* 0x000000689400720c */ /* 0x040fe40003f04270 */
[----:B------:R-:W-:Y:S02]  /*5cf0*/  IADD3 R148, R148, -0x1, RZ ;  /* 0xffffffff94947810 */ /* 0x000fe40007ffe0ff */
[----:B------:R-:W-:Y:S09]  /*5d00*/  LOP3.LUT P2, RZ, R89, 0x1, RZ, 0xc0, !PT ;  /* 0x0000000159ff7812 */ /* 0x000ff2000784c0ff */
        /* <DEDUP_REMOVED lines=23> */
.L_x_1762:
        /* <DEDUP_REMOVED lines=21> */
[----:B------:R-:W-:Y:S01]  /*5fd0*/  CS2R R10, SRZ ;  /* 0x00000000000a7805 */ /* 0x000fe2000001ff00 */
[----:B------:R-:W-:Y:S01]  /*5fe0*/  CS2R R8, SRZ ;  /* 0x0000000000087805 */ /* 0x000fe2000001ff00 */
        /* <DEDUP_REMOVED lines=37> */
[C---:B------:R-:W-:Y:S01]  /*6240*/  IMAD.WIDE.U32 R10, R154.reuse, c[0x0][0x178], RZ ;  /* 0x00005e009a0a7a25 */ /* 0x040fe200078e00ff */
[----:B------:R-:W-:Y:S01]  /*6250*/  SHF.R.S32.HI R25, RZ, 0x1f, R84 ;  /* 0x0000001fff197819 */ /* 0x000fe20000011454 */
[----:B------:R-:W-:Y:S01]  /*6260*/  BSSY B0, `(.L_x_1789) ;  /* 0x000005a000007945 */ /* 0x000fe20003800000 */
[----:B------:R-:W-:Y:S01]  /*6270*/  ISETP.NE.U32.AND P0, PT, RZ, c[0x0][0x348], PT ;  /* 0x0000d200ff007a0c */ /* 0x000fe20003f05070 */
[----:B------:R-:W-:Y:S01]  /*6280*/  IMAD R3, R3, c[0x0][0x178], RZ ;  /* 0x00005e0003037a24 */ /* 0x000fe200078e02ff */
[----:B------:R-:W-:Y:S01]  /*6290*/  LEA.HI R21, R25, R84, RZ, 0x3 ;  /* 0x0000005419157211 */ /* 0x000fe200078f18ff */
[----:B------:R-:W-:Y:S01]  /*62a0*/  IMAD.MOV.U32 R0, RZ, RZ, c[0x0][0x2c4] ;  /* 0x0000b100ff007624 */ /* 0x000fe200078e00ff */
[----:B------:R-:W-:Y:S01]  /*62b0*/  SHF.R.S32.HI R9, RZ, 0x1f, R201 ;  /* 0x0000001fff097819 */ /* 0x000fe200000114c9 */
[----:B------:R-:W-:Y:S01]  /*62c0*/  IMAD R3, R154, c[0x0][0x17c], R3 ;  /* 0x00005f009a037a24 */ /* 0x000fe200078e0203 */
[----:B------:R-:W-:Y:S01]  /*62d0*/  ISETP.NE.AND.EX P0, PT, RZ, c[0x0][0x34c], PT, P0 ;  /* 0x0000d300ff007a0c */ /* 0x000fe20003f05300 */
[----:B------:R-:W-:Y:S01]  /*62e0*/  IMAD R45, R90, c[0x0][0x2c4], RZ ;  /* 0x0000b1005a2d7a24 */ /* 0x000fe200078e02ff */
[----:B------:R-:W-:Y:S01]  /*62f0*/  ISETP.NE.AND P1, PT, R0, 0x1, PT ;  /* 0x000000010000780c */ /* 0x000fe20003f25270 */
[----:B------:R-:W-:Y:S01]  /*6300*/  IMAD.IADD R11, R11, 0x1, R3 ;  /* 0x000000010b0b7824 */ /* 0x000fe200078e0203 */
[----:B------:R-:W-:Y:S01]  /*6310*/  LOP3.LUT R3, R21, 0xfffffff8, RZ, 0xc0, !PT ;  /* 0xfffffff815037812 */ /* 0x000fe200078ec0ff */
[----:B------:R-:W-:Y:S01]  /*6320*/  IMAD R0, R88, c[0x0][0x1b8], RZ ;  /* 0x00006e0058007a24 */ /* 0x000fe200078e02ff */
[----:B------:R-:W-:Y:S01]  /*6330*/  SHF.R.S32.HI R21, RZ, 0x3, R21 ;  /* 0x00000003ff157819 */ /* 0x000fe20000011415 */
[----:B------:R-:W-:Y:S01]  /*6340*/  IMAD.WIDE.U32 R10, R199, c[0x0][0x1b8], R10 ;  /* 0x00006e00c70a7a25 */ /* 0x000fe200078e000a */
[----:B------:R-:W-:-:S02]  /*6350*/  SEL R9, R9, RZ, !P0 ;  /* 0x000000ff09097207 */ /* 0x000fc40004000000 */
[----:B------:R-:W-:Y:S01]  /*6360*/  SEL R4, R201, RZ, !P0 ;  /* 0x000000ffc9047207 */ /* 0x000fe20004000000 */
[----:B------:R-:W-:Y:S01]  /*6370*/  IMAD.IADD R16, R84, 0x1, -R3 ;  /* 0x0000000154107824 */ /* 0x000fe200078e0a03 */
[----:B------:R-:W-:Y:S01]  /*6380*/  LEA.HI R22, R25, R84, RZ, 0x4 ;  /* 0x0000005419167211 */ /* 0x000fe200078f20ff */
[----:B------:R-:W-:Y:S02]  /*6390*/  IMAD R3, R199, c[0x0][0x1bc], R0 ;  /* 0x00006f00c7037a24 */ /* 0x000fe400078e0200 */
[----:B------:R-:W-:Y:S02]  /*63a0*/  IMAD R209, R16, 0x20, R21 ;  /* 0x0000002010d17824 */ /* 0x000fe400078e0215 */
[----:B------:R-:W-:Y:S02]  /*63b0*/  IMAD.IADD R11, R11, 0x1, R3 ;  /* 0x000000010b0b7824 */ /* 0x000fe400078e0203 */
[----:B------:R-:W-:Y:S02]  /*63c0*/  IMAD R7, R86, 0x80, R209 ;  /* 0x0000008056077824 */ /* 0x000fe400078e02d1 */
[----:B------:R-:W-:-:S02]  /*63d0*/  IMAD R9, R9, c[0x0][0x1c0], RZ ;  /* 0x0000700009097a24 */ /* 0x000fc400078e02ff */
[----:B------:R-:W-:-:S04]  /*63e0*/  @P1 IMAD.HI.U32 R0, R7, c[0x0][0x2c8], RZ ;  /* 0x0000b20007001a27 */ /* 0x000fc800078e00ff */
[----:B------:R-:W-:Y:S01]  /*63f0*/  IMAD.MOV.U32 R3, RZ, RZ, R7 ;  /* 0x000000ffff037224 */ /* 0x000fe200078e0007 */
[----:B------:R-:W-:Y:S01]  /*6400*/  @P1 SHF.R.U32.HI R3, RZ, c[0x0][0x2cc], R0 ;  /* 0x0000b300ff031a19 */ /* 0x000fe20000011600 */
[C---:B------:R-:W-:Y:S02]  /*6410*/  IMAD R9, R4.reuse, c[0x0][0x1c4], R9 ;  /* 0x0000710004097a24 */ /* 0x040fe400078e0209 */
[----:B------:R-:W-:Y:S01]  /*6420*/  IMAD.WIDE.U32 R4, R4, c[0x0][0x1c0], R10 ;  /* 0x0000700004047a25 */ /* 0x000fe200078e000a */
[----:B------:R-:W-:-:S03]  /*6430*/  SHF.R.S32.HI R0, RZ, 0x1f, R3 ;  /* 0x0000001fff007819 */ /* 0x000fc60000011403 */
[----:B------:R-:W-:Y:S02]  /*6440*/  IMAD.MOV R2, RZ, RZ, -R3 ;  /* 0x000000ffff027224 */ /* 0x000fe400078e0a03 */
[----:B------:R-:W-:Y:S02]  /*6450*/  IMAD.IADD R5, R5, 0x1, R9 ;  /* 0x0000000105057824 */ /* 0x000fe400078e0209 */
[----:B------:R-:W-:Y:S02]  /*6460*/  IMAD R2, R2, c[0x0][0x2c4], R7 ;  /* 0x0000b10002027a24 */ /* 0x000fe400078e0207 */
[----:B------:R-:W-:Y:S02]  /*6470*/  IMAD R0, R0, c[0x0][0x1b0], RZ ;  /* 0x00006c0000007a24 */ /* 0x000fe400078e02ff */
[C---:B------:R-:W-:Y:S01]  /*6480*/  IMAD.WIDE.U32 R8, R3.reuse, c[0x0][0x1b0], R4 ;  /* 0x00006c0003087a25 */ /* 0x040fe200078e0004 */
[----:B------:R-:W-:Y:S02]  /*6490*/  SHF.R.S32.HI R7, RZ, 0x1f, R2 ;  /* 0x0000001fff077819 */ /* 0x000fe40000011402 */
[----:B------:R-:W-:Y:S01]  /*64a0*/  LOP3.LUT R5, R22, 0xfffffff0, RZ, 0xc0, !PT ;  /* 0xfffffff016057812 */ /* 0x000fe200078ec0ff */
[----:B------:R-:W-:-:S02]  /*64b0*/  IMAD R0, R3, c[0x0][0x1b4], R0 ;  /* 0x00006d0003007a24 */ /* 0x000fc400078e0200 */
[----:B------:R-:W-:Y:S02]  /*64c0*/  IMAD R7, R7, c[0x0][0x1a8], RZ ;  /* 0x00006a0007077a24 */ /* 0x000fe400078e02ff */
[----:B------:R-:W-:Y:S01]  /*64d0*/  IMAD.IADD R5, R84, 0x1, -R5 ;  /* 0x0000000154057824 */ /* 0x000fe200078e0a05 */
[----:B------:R-:W-:Y:S01]  /*64e0*/  IADD3 R9, R9, R0, RZ ;  /* 0x0000000009097210 */ /* 0x000fe20007ffe0ff */
[C---:B------:R-:W-:Y:S02]  /*64f0*/  IMAD R7, R2.reuse, c[0x0][0x1ac], R7 ;  /* 0x00006b0002077a24 */ /* 0x040fe400078e0207 */
[----:B------:R-:W-:Y:S01]  /*6500*/  IMAD.SHL.U32 R11, R21, 0x40, RZ ;  /* 0x00000040150b7824 */ /* 0x000fe200078e00ff */
[----:B------:R-:W-:Y:S01]  /*6510*/  SHF.R.S32.HI R0, RZ, 0x1f, R5 ;  /* 0x0000001fff007819 */ /* 0x000fe20000011405 */
[----:B------:R-:W-:-:S03]  /*6520*/  IMAD.WIDE.U32 R2, R2, c[0x0][0x1a8], R8 ;  /* 0x00006a0002027a25 */ /* 0x000fc600078e0008 */
[----:B------:R-:W-:Y:S01]  /*6530*/  LOP3.LUT R11, R11, 0x1c0, RZ, 0xc0, !PT ;  /* 0x000001c00b0b7812 */ /* 0x000fe200078ec0ff */
[----:B------:R-:W-:Y:S01]  /*6540*/  IMAD.IADD R6, R3, 0x1, R7 ;  /* 0x0000000103067824 */ /* 0x000fe200078e0207 */
[----:B------:R-:W-:Y:S01]  /*6550*/  LEA R9, P0, R2, c[0x0][0x160], 0x1 ;  /* 0x0000580002097a11 */ /* 0x000fe200078008ff */
[----:B------:R-:W-:Y:S01]  /*6560*/  IMAD R8, R86, 0x80, R21 ;  /* 0x0000008056087824 */ /* 0x000fe200078e0215 */
[----:B------:R-:W-:Y:S01]  /*6570*/  LEA.HI R7, R0, R5, RZ, 0x3 ;  /* 0x0000000500077211 */ /* 0x000fe200078f18ff */
[----:B------:R-:W-:Y:S01]  /*6580*/  IMAD.SHL.U32 R134, R16, 0x8, RZ ;  /* 0x0000000810867824 */ /* 0x000fe200078e00ff */
[----:B------:R-:W-:Y:S01]  /*6590*/  LEA.HI.X R6, R2, c[0x0][0x164], R6, 0x1, P0 ;  /* 0x0000590002067a11 */ /* 0x000fe200000f0c06 */
[----:B------:R1:W2:Y:S01]  /*65a0*/  SHFL.IDX PT, R10, R9, RZ, 0x181f ;  /* 0x00181fff090a7589 */ /* 0x0002a200000e0000 */
[----:B------:R-:W-:Y:S02]  /*65b0*/  ISETP.GE.AND P0, PT, R8, R45, PT ;  /* 0x0000002d0800720c */ /* 0x000fe40003f06270 */
[----:B------:R-:W-:-:S02]  /*65c0*/  LOP3.LUT R20, R7, 0xfffffff8, RZ, 0xc0, !PT ;  /* 0xfffffff807147812 */ /* 0x000fc400078ec0ff */
[C---:B------:R-:W-:Y:S02]  /*65d0*/  IADD3 R17, R134.reuse, 0x80, RZ ;  /* 0x0000008086117810 */ /* 0x040fe40007ffe0ff */
[----:B------:R-:W-:Y:S02]  /*65e0*/  IADD3 R18, R134, 0x40, RZ ;  /* 0x0000004086127810 */ /* 0x000fe40007ffe0ff */
[----:B------:R-:W-:Y:S02]  /*65f0*/  LEA.HI R2, R25, R84, RZ, 0x6 ;  /* 0x0000005419027211 */ /* 0x000fe400078f30ff */
[----:B------:R-:W-:Y:S02]  /*6600*/  SHF.R.U32.HI R3, RZ, 0x3, R11 ;  /* 0x00000003ff037819 */ /* 0x000fe4000001160b */
[----:B------:R-:W-:Y:S01]  /*6610*/  LOP3.LUT R0, R11, 0x38, R134, 0xf8, !PT ;  /* 0x000000380b007812 */ /* 0x000fe200078ef886 */
[----:B------:R-:W-:Y:S01]  /*6620*/  IMAD.SHL.U32 R2, R2, 0x8, RZ ;  /* 0x0000000802027824 */ /* 0x000fe200078e00ff */
[----:B------:R-:W-:Y:S01]  /*6630*/  IADD3 R20, R5, -R20, RZ ;  /* 0x8000001405147210 */ /* 0x000fe20007ffe0ff */
[----:B------:R-:W-:Y:S01]  /*6640*/  IMAD.MOV.U32 R5, RZ, RZ, 0x20 ;  /* 0x00000020ff057424 */ /* 0x000fe200078e00ff */
[----:B------:R-:W-:Y:S01]  /*6650*/  ISETP.GE.AND P5, PT, R134, c[0x0][0x198], PT ;  /* 0x0000660086007a0c */ /* 0x000fe20003fa6270 */
[----:B------:R1:W3:Y:S01]  /*6660*/  SHFL.IDX PT, R11, R6, RZ, 0x181f ;  /* 0x00181fff060b7589 */ /* 0x0002e200000e0000 */
[----:B------:R-:W-:-:S02]  /*6670*/  ISETP.GE.AND P4, PT, R17, c[0x0][0x198], PT ;  /* 0x0000660011007a0c */ /* 0x000fc40003f86270 */
[----:B------:R-:W-:Y:S02]  /*6680*/  ISETP.GE.AND P3, PT, R18, c[0x0][0x198], PT ;  /* 0x0000660012007a0c */ /* 0x000fe40003f66270 */
[----:B------:R-:W-:Y:S01]  /*6690*/  LOP3.LUT R3, R0, R3, RZ, 0x3c, !PT ;  /* 0x0000000300037212 */ /* 0x000fe200078e3cff */
[----:B------:R-:W-:Y:S01]  /*66a0*/  IMAD.MOV.U32 R0, RZ, RZ, 0x10 ;  /* 0x00000010ff007424 */ /* 0x000fe200078e00ff */
[----:B------:R-:W-:Y:S02]  /*66b0*/  R2P PR, R20, 0x6 ;  /* 0x0000000614007804 */ /* 0x000fe40000000000 */
[----:B------:R-:W-:Y:S02]  /*66c0*/  LOP3.LUT R2, R3, 0xfffffe00, R2, 0xf8, !PT ;  /* 0xfffffe0003027812 */ /* 0x000fe400078ef802 */
[----:B------:R-:W-:Y:S02]  /*66d0*/  LEA.HI R3, R25, R84, RZ, 0x5 ;  /* 0x0000005419037211 */ /* 0x000fe400078f28ff */
[----:B------:R-:W-:-:S02]  /*66e0*/  SEL R0, R0, 0xfffffff0, !P1 ;  /* 0xfffffff000007807 */ /* 0x000fc40004800000 */
[----:B------:R-:W-:Y:S01]  /*66f0*/  SEL R5, R5, 0xffffffe0, !P2 ;  /* 0xffffffe005057807 */ /* 0x000fe20005000000 */
[----:B------:R-:W-:Y:S01]  /*6700*/  @!P6 IMAD.MOV.U32 R210, RZ, RZ, R201 ;  /* 0x000000ffffd2e224 */ /* 0x000fe200078e00c9 */
[----:B------:R-:W-:Y:S05]  /*6710*/  @P0 BRA `(.L_x_1790) ;  /* 0x000000e000000947 */ /* 0x000fea0003800000 */
[----:B-123--:R-:W-:Y:S01]  /*6720*/  SHF.R.S32.HI R15, RZ, 0x1f, R18 ;  /* 0x0000001fff0f7819 */ /* 0x00efe20000011412 */
[----:B------:R-:W-:Y:S01]  /*6730*/  IMAD.WIDE R26, R134, 0x2, R10 ;  /* 0x00000002861a7825 */ /* 0x000fe200078e020a */
[----:B------:R-:W-:Y:S02]  /*6740*/  SHF.R.S32.HI R4, RZ, 0x1f, R17 ;  /* 0x0000001fff047819 */ /* 0x000fe40000011411 */
[----:B------:R-:W-:Y:S02]  /*6750*/  LEA.HI R15, R15, R18, RZ, 0x3 ;  /* 0x000000120f0f7211 */ /* 0x000fe400078f18ff */
[----:B------:R-:W-:Y:S01]  /*6760*/  LEA.HI R13, R4, R17, RZ, 0x3 ;  /* 0x00000011040d7211 */ /* 0x000fe200078f18ff */
[----:B------:R-:W-:Y:S01]  /*6770*/  IMAD.SHL.U32 R4, R2, 0x2, RZ ;  /* 0x0000000202047824 */ /* 0x000fe200078e00ff */
        /* <DEDUP_REMOVED lines=8> */
.L_x_1790:
[----:B-123--:R-:W-:Y:S05]  /*6800*/  BSYNC B0 ;  /* 0x0000000000007941 */ /* 0x00efea0003800000 */
.L_x_1789:
        /* <DEDUP_REMOVED lines=20> */
.L_x_1792:
[----:B------:R-:W-:Y:S05]  /*6950*/  BSYNC B0 ;  /* 0x0000000000007941 */ /* 0x000fea0003800000 */
.L_x_1791:
        /* <DEDUP_REMOVED lines=20> */
.L_x_1794:
[----:B------:R-:W-:Y:S05]  /*6aa0*/  BSYNC B0 ;  /* 0x0000000000007941 */ /* 0x000fea0003800000 */
.L_x_1793:
[----:B------:R-:W-:Y:S01]  /*6ab0*/  IADD3 R10, R8, 0x60, RZ ;  /* 0x00000060080a7810 */ /* 0x000fe20007ffe0ff */
[----:B---3--:R3:W-:Y:S01]  /*6ac0*/  SHFL.IDX PT, R12, R9, 0x3, 0x181f ;  /* 0x00781f00090c7f89 */ /* 0x0087e200000e0000 */
[----:B------:R-:W-:Y:S01]  /*6ad0*/  IMAD.MOV.U32 R204, RZ, RZ, c[0x0][0x2b8] ;  /* 0x0000ae00ffcc7624 */ /* 0x000fe200078e00ff */
[----:B------:R-:W-:Y:S01]  /*6ae0*/  IADD3 R4, R83, -0x40, RZ ;  /* 0xffffffc053047810 */ /* 0x000fe20007ffe0ff */
[----:B------:R-:W-:Y:S01]  /*6af0*/  IMAD.MOV.U32 R206, RZ, RZ, RZ ;  /* 0x000000ffffce7224 */ /* 0x000fe200078e00ff */
[----:B------:R-:W-:Y:S01]  /*6b00*/  ISETP.GE.AND P0, PT, R10, R45, PT ;  /* 0x0000002d0a00720c */ /* 0x000fe20003f06270 */
[----:B----4-:R4:W1:Y:S01]  /*6b10*/  SHFL.IDX PT, R13, R6, 0x3, 0x181f ;  /* 0x00781f00060d7f89 */ /* 0x01086200000e0000 */
[----:B-----5:R-:W-:Y:S01]  /*6b20*/  SHF.R.S32.HI R10, RZ, 0x1f, R210 ;  /* 0x0000001fff0a7819 */ /* 0x020fe200000114d2 */
[----:B------:R-:W-:Y:S01]  /*6b30*/  IMAD.IADD R8, R209, 0x1, R4 ;  /* 0x00000001d1087824 */ /* 0x000fe200078e0204 */
[----:B------:R-:W-:-:S02]  /*6b40*/  ISETP.NE.AND P2, PT, R204, 0x1, PT ;  /* 0x00000001cc00780c */ /* 0x000fc40003f45270 */
[----:B------:R-:W-:Y:S01]  /*6b50*/  LOP3.LUT R89, R89, 0xfffffffd, RZ, 0xc0, !PT ;  /* 0xfffffffd59597812 */ /* 0x000fe200078ec0ff */
[----:B------:R-:W-:Y:S01]  /*6b60*/  IMAD R205, R10, c[0x0][0x2b0], RZ ;  /* 0x0000ac000acd7a24 */ /* 0x000fe200078e02ff */
[C---:B------:R-:W-:Y:S01]  /*6b70*/  ISETP.GE.AND P1, PT, R8.reuse, R85, PT ;  /* 0x000000550800720c */ /* 0x040fe20003f26270 */
[----:B------:R-:W-:Y:S02]  /*6b80*/  IMAD.IADD R207, R8, 0x1, R200 ;  /* 0x0000000108cf7824 */ /* 0x000fe400078e02c8 */
[C---:B------:R-:W-:Y:S01]  /*6b90*/  IMAD R205, R210.reuse, c[0x0][0x2b4], R205 ;  /* 0x0000ad00d2cd7a24 */ /* 0x040fe200078e02cd */
[----:B------:R-:W-:Y:S01]  /*6ba0*/  ISETP.GT.OR P1, PT, R209, 0x3f, P1 ;  /* 0x0000003fd100780c */ /* 0x000fe20000f24670 */
[----:B------:R-:W-:Y:S01]  /*6bb0*/  IMAD.MOV.U32 R8, RZ, RZ, R207 ;  /* 0x000000ffff087224 */ /* 0x000fe200078e00cf */
[----:B------:R-:W-:Y:S01]  /*6bc0*/  @!P0 SHF.R.S32.HI R24, RZ, 0x1f, R17 ;  /* 0x0000001fff188819 */ /* 0x000fe20000011411 */
[----:B------:R-:W-:Y:S02]  /*6bd0*/  IMAD.WIDE.U32 R210, R210, c[0x0][0x2b0], RZ ;  /* 0x0000ac00d2d27a25 */ /* 0x000fe400078e00ff */
[----:B------:R-:W-:-:S02]  /*6be0*/  @P2 LOP3.LUT R89, R89, 0x2, RZ, 0xfc, !PT ;  /* 0x0000000259592812 */ /* 0x000fc400078efcff */
[----:B-123--:R-:W-:Y:S01]  /*6bf0*/  @!P0 SHF.R.S32.HI R9, RZ, 0x1f, R18 ;  /* 0x0000001fff098819 */ /* 0x00efe20000011412 */
[----:B------:R-:W-:-:S03]  /*6c00*/  @P2 IMAD.HI.U32 R11, R207, c[0x0][0x2bc], RZ ;  /* 0x0000af00cf0b2a27 */ /* 0x000fc600078e00ff */
[----:B------:R-:W-:Y:S01]  /*6c10*/  @!P0 LEA.HI R10, R9, R18, RZ, 0x3 ;  /* 0x00000012090a8211 */ /* 0x000fe200078f18ff */
[----:B----4-:R-:W-:Y:S01]  /*6c20*/  @!P0 IMAD.SHL.U32 R6, R2, 0x2, RZ ;  /* 0x0000000202068824 */ /* 0x010fe200078e00ff */
[----:B------:R-:W-:Y:S01]  /*6c30*/  @!P0 LEA.HI R9, R24, R17, RZ, 0x3 ;  /* 0x0000001118098211 */ /* 0x000fe200078f18ff */
[----:B------:R-:W-:Y:S01]  /*6c40*/  @!P0 IMAD.WIDE R14, R134, 0x2, R12 ;  /* 0x00000002860e8825 */ /* 0x000fe200078e020c */
[----:B------:R-:W-:Y:S02]  /*6c50*/  @!P0 LOP3.LUT R10, R10, 0xfffffff8, RZ, 0xc0, !PT ;  /* 0xfffffff80a0a8812 */ /* 0x000fe400078ec0ff */
[----:B------:R-:W-:Y:S01]  /*6c60*/  @!P0 LOP3.LUT R9, R9, 0xfffffff8, RZ, 0xc0, !PT ;  /* 0xfffffff809098812 */ /* 0x000fe200078ec0ff */
[----:B------:R-:W-:Y:S01]  /*6c70*/  IMAD.IADD R205, R211, 0x1, R205 ;  /* 0x00000001d3cd7824 */ /* 0x000fe200078e02cd */
[----:B------:R-:W-:Y:S01]  /*6c80*/  @!PT LDS RZ, [RZ] ;  /* 0x00000000fffff984 */ /* 0x000fe20000000800 */
[----:B------:R1:W-:Y:S01]  /*6c90*/  @!P0 LDGSTS.E.BYPASS.LTC128B.128 [R6+0xf100], [R14.64], !P5 ;  /* 0x0f1000000e068fae */ /* 0x0003e2000e901d46 */
[----:B------:R-:W-:Y:S01]  /*6ca0*/  @!P0 IMAD.WIDE R28, R10, 0x2, R12 ;  /* 0x000000020a1c8825 */ /* 0x000fe200078e020c */
[----:B------:R-:W-:-:S03]  /*6cb0*/  @P2 SHF.R.U32.HI R8, RZ, c[0x0][0x2c0], R11 ;  /* 0x0000b000ff082a19 */ /* 0x000fc6000001160b */
[----:B------:R-:W-:Y:S01]  /*6cc0*/  @!P0 IMAD.WIDE R12, R9, 0x2, R12 ;  /* 0x00000002090c8825 */ /* 0x000fe200078e020c */
        /* <DEDUP_REMOVED lines=29> */
[----:B------:R-:W-:Y:S01]  /*6ea0*/  @P1 IMAD.SHL.U32 R12, R2, 0x2, RZ ;  /* 0x00000002020c1824 */ /* 0x000fe200078e00ff */
[----:B--2---:R-:W-:Y:S01]  /*6eb0*/  SHF.R.S32.HI R23, RZ, 0x1f, R206 ;  /* 0x0000001fff177819 */ /* 0x004fe200000114ce */
[----:B------:R-:W-:-:S04]  /*6ec0*/  IMAD.WIDE.U32 R10, R206, c[0x0][0x1f0], R10 ;  /* 0x00007c00ce0a7a25 */ /* 0x000fc800078e000a */
[----:B------:R-:W-:-:S04]  /*6ed0*/  IMAD R9, R23, c[0x0][0x1f0], RZ ;  /* 0x00007c0017097a24 */ /* 0x000fc800078e02ff */
[----:B------:R-:W-:Y:S01]  /*6ee0*/  IMAD R8, R206, c[0x0][0x1f4], R9 ;  /* 0x00007d00ce087a24 */ /* 0x000fe200078e0209 */
[----:B------:R-:W-:Y:S02]  /*6ef0*/  IADD3 R9, P0, R80, R10, RZ ;  /* 0x0000000a50097210 */ /* 0x000fe40007f1e0ff */
[----:B------:R-:W-:Y:S02]  /*6f00*/  @P1 SHF.R.S32.HI R10, RZ, 0x1f, R17 ;  /* 0x0000001fff0a1819 */ /* 0x000fe40000011411 */
[----:B------:R-:W-:Y:S02]  /*6f10*/  IADD3.X R8, R203, R11, R8, P0, !PT ;  /* 0x0000000bcb087210 */ /* 0x000fe400007fe408 */
[C---:B------:R-:W-:Y:S02]  /*6f20*/  LEA R19, P0, R9.reuse, c[0x0][0x1c8], 0x1 ;  /* 0x0000720009137a11 */ /* 0x040fe400078008ff */
[----:B------:R-:W-:Y:S02]  /*6f30*/  @P1 SHF.R.S32.HI R11, RZ, 0x1f, R18 ;  /* 0x0000001fff0b1819 */ /* 0x000fe40000011412 */
[----:B------:R-:W-:Y:S01]  /*6f40*/  LEA.HI.X R8, R9, c[0x0][0x1cc], R8, 0x1, P0 ;  /* 0x0000730009087a11 */ /* 0x000fe200000f0c08 */
[----:B------:R-:W-:Y:S01]  /*6f50*/  SHFL.IDX PT, R26, R19, RZ, 0x181f ;  /* 0x00181fff131a7589 */ /* 0x000fe200000e0000 */
[----:B------:R-:W-:-:S02]  /*6f60*/  ISETP.GE.AND P0, PT, R44, 0x21, PT ;  /* 0x000000212c00780c */ /* 0x000fc40003f06270 */
[----:B------:R-:W-:Y:S01]  /*6f70*/  @P1 LEA.HI R11, R11, R18, RZ, 0x3 ;  /* 0x000000120b0b1211 */ /* 0x000fe200078f18ff */
[----:B------:R-:W1:Y:S01]  /*6f80*/  SHFL.IDX PT, R27, R8, RZ, 0x181f ;  /* 0x00181fff081b7589 */ /* 0x000e6200000e0000 */
[----:B------:R-:W-:Y:S02]  /*6f90*/  @P1 LEA.HI R10, R10, R17, RZ, 0x3 ;  /* 0x000000110a0a1211 */ /* 0x000fe400078f18ff */
[----:B------:R-:W-:Y:S01]  /*6fa0*/  @P1 LOP3.LUT R11, R11, 0xfffffff8, RZ, 0xc0, !PT ;  /* 0xfffffff80b0b1812 */ /* 0x000fe200078ec0ff */
[----:B------:R2:W-:Y:S01]  /*6fb0*/  SHFL.IDX PT, R14, R19, 0x1, 0x181f ;  /* 0x00381f00130e7f89 */ /* 0x0005e200000e0000 */
[----:B------:R-:W-:-:S03]  /*6fc0*/  @P1 LOP3.LUT R10, R10, 0xfffffff8, RZ, 0xc0, !PT ;  /* 0xfffffff80a0a1812 */ /* 0x000fc600078ec0ff */
[----:B------:R3:W4:Y:S02]  /*6fd0*/  SHFL.IDX PT, R15, R8, 0x1, 0x181f ;  /* 0x00381f00080f7f89 */ /* 0x00072400000e0000 */
[----:B------:R-:W-:Y:S01]  /*6fe0*/  @P0 SHF.R.S32.HI R13, RZ, 0x1f, R18 ;  /* 0x0000001fff0d0819 */ /* 0x000fe20000011412 */
[----:B------:R-:W-:Y:S01]  /*6ff0*/  @P0 IMAD.SHL.U32 R9, R2, 0x2, RZ ;  /* 0x0000000202090824 */ /* 0x000fe200078e00ff */
[----:B------:R-:W-:-:S04]  /*7000*/  @P0 SHF.R.S32.HI R6, RZ, 0x1f, R17 ;  /* 0x0000001fff060819 */ /* 0x000fc80000011411 */
[----:B------:R-:W-:-:S04]  /*7010*/  @P0 LEA.HI R6, R6, R17, RZ, 0x3 ;  /* 0x0000001106060211 */ /* 0x000fc800078f18ff */
[----:B------:R-:W-:Y:S01]  /*7020*/  @P0 LOP3.LUT R6, R6, 0xfffffff8, RZ, 0xc0, !PT ;  /* 0xfffffff806060812 */ /* 0x000fe200078ec0ff */
[----:B-1----:R-:W-:Y:S01]  /*7030*/  @P1 IMAD.WIDE R30, R134, 0x2, R26 ;  /* 0x00000002861e1825 */ /* 0x002fe200078e021a */
[----:B--2---:R-:W-:-:S03]  /*7040*/  SHF.R.S32.HI R19, RZ, 0x5, R3 ;  /* 0x00000005ff137819 */ /* 0x004fc60000011403 */
[--C-:B------:R-:W-:Y:S01]  /*7050*/  @P1 IMAD.WIDE R28, R11, 0x2, R26.reuse ;  /* 0x000000020b1c1825 */ /* 0x100fe200078e021a */
[----:B------:R1:W-:Y:S01]  /*7060*/  @P1 LDGSTS.E.BYPASS.LTC128B.128 [R12+0x6100], [R30.64], !P6 ;  /* 0x061000001e0c1fae */ /* 0x0003e2000f101d46 */
[----:B---3--:R-:W-:Y:S02]  /*7070*/  @P0 LEA.HI R8, R13, R18, RZ, 0x3 ;  /* 0x000000120d080211 */ /* 0x008fe400078f18ff */
[----:B------:R-:W-:Y:S01]  /*7080*/  @P1 IMAD.WIDE R10, R10, 0x2, R26 ;  /* 0x000000020a0a1825 */ /* 0x000fe200078e021a */
[----:B------:R1:W-:Y:S01]  /*7090*/  @P1 LDGSTS.E.BYPASS.LTC128B.128 [R12+0x8100], [R28.64], !P5 ;  /* 0x081000001c0c1fae */ /* 0x0003e2000e901d46 */
[----:B------:R-:W-:Y:S02]  /*70a0*/  @P0 LOP3.LUT R8, R8, 0xfffffff8, RZ, 0xc0, !PT ;  /* 0xfffffff808080812 */ /* 0x000fe400078ec0ff */
[--C-:B----4-:R-:W-:Y:S01]  /*70b0*/  @P0 IMAD.WIDE R34, R134, 0x2, R14.reuse ;  /* 0x0000000286220825 */ /* 0x110fe200078e020e */
[----:B------:R1:W-:Y:S03]  /*70c0*/  @P1 LDGSTS.E.BYPASS.LTC128B.128 [R12+0xa100], [R10.64], !P4 ;  /* 0x0a1000000a0c1fae */ /* 0x0003e6000e101d46 */
[--C-:B------:R-:W-:Y:S01]  /*70d0*/  @P0 IMAD.WIDE R32, R8, 0x2, R14.reuse ;  /* 0x0000000208200825 */ /* 0x100fe200078e020e */
[----:B------:R1:W-:Y:S03]  /*70e0*/  @P0 LDGSTS.E.BYPASS.LTC128B.128 [R9+0x7100], [R34.64], !P6 ;  /* 0x0710000022090fae */ /* 0x0003e6000f101d46 */
[----:B------:R-:W-:Y:S01]  /*70f0*/  @P0 IMAD.WIDE R14, R6, 0x2, R14 ;  /* 0x00000002060e0825 */ /* 0x000fe200078e020e */
[----:B------:R1:W-:Y:S01]  /*7100*/  @P0 LDGSTS.E.BYPASS.LTC128B.128 [R9+0x9100], [R32.64], !P5 ;  /* 0x0910000020090fae */ /* 0x0003e2000e901d46 */
[----:B------:R-:W-:-:S02]  /*7110*/  SEL R6, RZ, 0x10, P4 ;  /* 0x00000010ff067807 */ /* 0x000fc40002000000 */
[C---:B------:R-:W-:Y:S01]  /*7120*/  IMAD.WIDE.U32 R26, R199.reuse, c[0x0][0x210], RZ ;  /* 0x00008400c71a7a25 */ /* 0x040fe200078e00ff */
[----:B------:R1:W-:Y:S01]  /*7130*/  @P0 LDGSTS.E.BYPASS.LTC128B.128 [R9+0xb100], [R14.64], !P4 ;  /* 0x0b1000000e090fae */ /* 0x0003e2000e101d46 */
[----:B------:R-:W-:Y:S02]  /*7140*/  ISETP.LT.AND P0, PT, RZ, c[0x0][0x27c], PT ;  /* 0x00009f00ff007a0c */ /* 0x000fe40003f01270 */
[----:B------:R-:W-:Y:S01]  /*7150*/  IMAD R13, R199, c[0x0][0x214], R88 ;  /* 0x00008500c70d7a24 */ /* 0x000fe200078e0258 */
[----:B------:R-:W0:Y:S03]  /*7160*/  LDGDEPBAR ;  /* 0x00000000000079af */ /* 0x000e260000000000 */
[----:B------:R-:W-:-:S07]  /*7170*/  IMAD.IADD R202, R27, 0x1, R13 ;  /* 0x000000011bca7824 */ /* 0x000fce00078e020d */
[----:B------:R-:W-:Y:S05]  /*7180*/  @P0 BRA `(.L_x_1795) ;  /* 0x0000002000000947 */ /* 0x000fea0003800000 */
[----:B------:R-:W-:-:S04]  /*7190*/  DEPBAR.LE SB0, 0x1 ;  /* 0x000080400000791a */ /* 0x000fc80000000000 */
[----:B------:R-:W-:Y:S05]  /*71a0*/  BRA `(.L_x_1796) ;  /* 0x00005c1000007947 */ /* 0x000fea0003800000 */
.L_x_1795:
        /* <DEDUP_REMOVED lines=69> */
[----:B------:R-:W-:Y:S01]  /*7600*/  CS2R R76, SRZ ;  /* 0x00000000004c7805 */ /* 0x000fe2000001ff00 */
[----:B---3--:R-:W-:Y:S02]  /*7610*/  CS2R R30, SRZ ;  /* 0x00000000001e7805 */ /* 0x008fe4000001ff00 */
[----:B----4-:R-:W-:Y:S01]  /*7620*/  @!P1 IMAD.WIDE R38, R11, 0x2, R50 ;  /* 0x000000020b269825 */ /* 0x010fe200078e0232 */
        /* <DEDUP_REMOVED lines=17> */
[----:B------:R-:W-:Y:S02]  /*7740*/  CS2R R54, SRZ ;  /* 0x0000000000367805 */ /* 0x000fe4000001ff00 */
[----:B--2---:R-:W-:Y:S01]  /*7750*/  @!P1 IMAD.WIDE R38, R9, 0x2, R48 ;  /* 0x0000000209269825 */ /* 0x004fe200078e0230 */
[----:B------:R-:W-:-:S03]  /*7760*/  CS2R R74, SRZ ;  /* 0x00000000004a7805 */ /* 0x000fc6000001ff00 */
[----:B---3--:R-:W-:Y:S02]  /*7770*/  @!P1 IMAD.WIDE R40, R9, 0x2, R50 ;  /* 0x0000000209289825 */ /* 0x008fe400078e0232 */
        /* <DEDUP_REMOVED lines=8> */
.L_x_1799:
[----:B------:R-:W-:Y:S05]  /*7800*/  BSYNC B0 ;  /* 0x0000000000007941 */ /* 0x000fea0003800000 */
.L_x_1798:
[----:B------:R-:W-:Y:S01]  /*7810*/  SHF.R.S32.HI R70, RZ, 0x1f, R25 ;  /* 0x0000001fff467819 */ /* 0x000fe20000011419 */
[----:B-----5:R-:W-:Y:S01]  /*7820*/  IMAD.MOV.U32 R60, RZ, RZ, R32 ;  /* 0x000000ffff3c7224 */ /* 0x020fe200078e0020 */
[----:B----4-:R-:W-:Y:S01]  /*7830*/  SHF.R.U64 R40, R32, 0x10, R33 ;  /* 0x0000001020287819 */ /* 0x010fe20000001221 */
[----:B------:R-:W-:Y:S01]  /*7840*/  IMAD.MOV.U32 R67, RZ, RZ, R35 ;  /* 0x000000ffff437224 */ /* 0x000fe200078e0023 */
[----:B------:R-:W-:Y:S01]  /*7850*/  LEA.HI R70, R70, R25, RZ, 0x3 ;  /* 0x0000001946467211 */ /* 0x000fe200078f18ff */
[----:B------:R-:W-:Y:S01]  /*7860*/  IMAD.MOV.U32 R64, RZ, RZ, R31 ;  /* 0x000000ffff407224 */ /* 0x000fe200078e001f */
[----:B------:R-:W-:Y:S01]  /*7870*/  SHF.R.U64 R68, R34, 0x10, R35 ;  /* 0x0000001022447819 */ /* 0x000fe20000001223 */
[----:B------:R-:W-:Y:S01]  /*7880*/  IMAD.MOV.U32 R72, RZ, RZ, R36 ;  /* 0x000000ffff487224 */ /* 0x000fe200078e0024 */
[----:B------:R-:W-:Y:S01]  /*7890*/  LOP3.LUT R70, R70, 0xfffffff8, RZ, 0xc0, !PT ;  /* 0xfffffff846467812 */ /* 0x000fe200078ec0ff */
[----:B------:R-:W-:Y:S01]  /*78a0*/  IMAD.MOV.U32 R61, RZ, RZ, R15 ;  /* 0x000000ffff3d7224 */ /* 0x000fe200078e000f */
[----:B------:R-:W-:Y:S01]  /*78b0*/  SHF.R.U32.HI R43, RZ, 0x10, R35 ;  /* 0x00000010ff2b7819 */ /* 0x000fe20000011623 */
[----:B------:R-:W-:Y:S01]  /*78c0*/  IMAD.MOV.U32 R57, RZ, RZ, R47 ;  /* 0x000000ffff397224 */ /* 0x000fe200078e002f */
[----:B------:R-:W-:Y:S01]  /*78d0*/  SHF.R.U32.HI R35, RZ, 0x10, R31 ;  /* 0x00000010ff237819 */ /* 0x000fe2000001161f */
[----:B------:R-:W-:Y:S01]  /*78e0*/  IMAD.MOV.U32 R56, RZ, RZ, R52 ;  /* 0x000000ffff387224 */ /* 0x000fe200078e0034 */
[----:B------:R-:W-:Y:S01]  /*78f0*/  PRMT R40, R60, 0x5410, R40 ;  /* 0x000054103c287816 */ /* 0x000fe20000000028 */
[----:B------:R-:W-:Y:S01]  /*7900*/  IMAD.IADD R60, R25, 0x1, -R70 ;  /* 0x00000001193c7824 */ /* 0x000fe200078e0a46 */
[----:B------:R-:W-:Y:S01]  /*7910*/  SHF.R.U64 R50, R36, 0x10, R37 ;  /* 0x0000001024327819 */ /* 0x000fe20000001225 */
[----:B------:R-:W-:Y:S01]  /*7920*/  IMAD R86, R86, -0x80, R45 ;  /* 0xffffff8056567824 */ /* 0x000fe200078e022d */
[----:B------:R-:W-:Y:S01]  /*7930*/  SHF.R.U64 R36, R30, 0x10, R31 ;  /* 0x000000101e247819 */ /* 0x000fe2000000121f */
[----:B------:R-:W-:Y:S01]  /*7940*/  IMAD.MOV.U32 R62, RZ, RZ, R54 ;  /* 0x000000ffff3e7224 */ /* 0x000fe200078e0036 */
[----:B------:R-:W-:Y:S01]  /*7950*/  PRMT R35, R64, 0x5410, R35 ;  /* 0x0000541040237816 */ /* 0x000fe20000000023 */
[----:B------:R-:W-:Y:S01]  /*7960*/  IMAD.SHL.U32 R64, R60, 0x40, RZ ;  /* 0x000000403c407824 */ /* 0x000fe200078e00ff */
        /* <DEDUP_REMOVED lines=8> */
[----:B------:R-:W-:Y:S01]  /*79f0*/  PRMT R31, R61, 0x5410, R31 ;  /* 0x000054103d1f7816 */ /* 0x000fe2000000001f */
[----:B------:R-:W-:Y:S01]  /*7a00*/  IMAD.MOV.U32 R59, RZ, RZ, R55 ;  /* 0x000000ffff3b7224 */ /* 0x000fe200078e0037 */
        /* <DEDUP_REMOVED lines=11> */
[----:B------:R-:W-:-:S04]  /*7ac0*/  DEPBAR.LE SB0, 0x1 ;  /* 0x000080400000791a */ /* 0x000fc80000000000 */
[----:B------:R-:W-:Y:S01]  /*7ad0*/  LOP3.LUT P1, RZ, R60, 0x4, RZ, 0xc0, !PT ;  /* 0x000000043cff7812 */ /* 0x000fe2000782c0ff */
[----:B------:R-:W-:Y:S01]  /*7ae0*/  BSSY B1, `(.L_x_1800) ;  /* 0x0000130000017945 */ /* 0x000fe20003800000 */
[----:B------:R-:W-:Y:S02]  /*7af0*/  LOP3.LUT R28, R28, R61, RZ, 0x3c, !PT ;  /* 0x0000003d1c1c7212 */ /* 0x000fe400078e3cff */
[----:B------:R-:W-:Y:S02]  /*7b00*/  ISETP.GE.AND P0, PT, R25, R52, PT ;  /* 0x000000341900720c */ /* 0x000fe40003f06270 */
[----:B------:R-:W-:Y:S01]  /*7b10*/  SHF.R.U64 R32, R14, 0x10, R15 ;  /* 0x000000100e207819 */ /* 0x000fe2000000120f */
[----:B------:R-:W-:Y:S01]  /*7b20*/  IMAD R28, R19, 0x200, R28 ;  /* 0x00000200131c7824 */ /* 0x000fe200078e021c */
[----:B------:R-:W-:Y:S01]  /*7b30*/  SHF.R.U64 R15, R54, 0x10, R55 ;  /* 0x00000010360f7819 */ /* 0x000fe20000001237 */
[--C-:B------:R-:W-:Y:S01]  /*7b40*/  IMAD.MOV.U32 R54, RZ, RZ, R77.reuse ;  /* 0x000000ffff367224 */ /* 0x100fe200078e004d */
[----:B------:R-:W-:-:S02]  /*7b50*/  SHF.R.U32.HI R41, RZ, 0x10, R77 ;  /* 0x00000010ff297819 */ /* 0x000fc4000001164d */
[----:B------:R-:W-:Y:S02]  /*7b60*/  SHF.R.U32.HI R49, RZ, 0x10, R37 ;  /* 0x00000010ff317819 */ /* 0x000fe40000011625 */
        /* <DEDUP_REMOVED lines=8> */
[--C-:B------:R-:W-:Y:S01]  /*7bf0*/  IMAD.MOV.U32 R11, RZ, RZ, R9.reuse ;  /* 0x000000ffff0b7224 */ /* 0x100fe200078e0009 */
[----:B------:R-:W-:-:S02]  /*7c00*/  SHF.R.U64 R34, R8, 0x10, R9 ;  /* 0x0000001008227819 */ /* 0x000fc40000001209 */
[----:B------:R-:W-:Y:S01]  /*7c10*/  SHF.R.U32.HI R33, RZ, 0x10, R9 ;  /* 0x00000010ff217819 */ /* 0x000fe20000011609 */
[----:B------:R-:W-:Y:S01]  /*7c20*/  IMAD.MOV.U32 R9, RZ, RZ, R75 ;  /* 0x000000ffff097224 */ /* 0x000fe200078e004b */
[----:B------:R-:W-:Y:S02]  /*7c30*/  PRMT R41, R54, 0x5410, R41 ;  /* 0x0000541036297816 */ /* 0x000fe40000000029 */
[----:B------:R-:W-:Y:S02]  /*7c40*/  IADD3 R54, R28, 0x20, RZ ;  /* 0x000000201c367810 */ /* 0x000fe40007ffe0ff */
[--C-:B------:R-:W-:Y:S02]  /*7c50*/  SHF.R.U64 R29, R74, 0x10, R75.reuse ;  /* 0x000000104a1d7819 */ /* 0x100fe4000000124b */
[----:B------:R-:W-:Y:S02]  /*7c60*/  SHF.R.U32.HI R8, RZ, 0x10, R75 ;  /* 0x00000010ff087819 */ /* 0x000fe4000001164b */
[----:B------:R-:W-:-:S02]  /*7c70*/  @P1 IADD3 R54, R28, -0x20, RZ ;  /* 0xffffffe01c361810 */ /* 0x000fc40007ffe0ff */
[----:B------:R-:W-:Y:S02]  /*7c80*/  PRMT R37, R30, 0x5410, R37 ;  /* 0x000054101e257816 */ /* 0x000fe40000000025 */
[----:B------:R-:W-:Y:S02]  /*7c90*/  PRMT R34, R12, 0x5410, R34 ;  /* 0x000054100c227816 */ /* 0x000fe40000000022 */
[----:B------:R-:W-:Y:S02]  /*7ca0*/  LEA R30, R28, 0xc100, 0x1 ;  /* 0x0000c1001c1e7811 */ /* 0x000fe400078e08ff */
        /* <DEDUP_REMOVED lines=15> */
[----:B------:R-:W-:Y:S02]  /*7da0*/  LEA R12, R54, 0xc100, 0x1 ;  /* 0x0000c100360c7811 */ /* 0x000fe400078e08ff */
        /* <DEDUP_REMOVED lines=45> */
.L_x_1803:
[----:B------:R-:W-:Y:S05]  /*8080*/  BSYNC B0 ;  /* 0x0000000000007941 */ /* 0x000fea0003800000 */
.L_x_1802:
        /* <DEDUP_REMOVED lines=21> */
[C---:B------:R-:W-:Y:S01]  /*81e0*/  SHF.L.U32 R58, R43.reuse, 0x10, RZ ;  /* 0x000000102b3a7819 */ /* 0x040fe200000006ff */
[----:B------:R-:W-:Y:S01]  /*81f0*/  FFMA.FTZ R54, R54, R56, R53 ;  /* 0x0000003836367223 */ /* 0x000fe20000010035 */
[----:B------:R-:W-:Y:S01]  /*8200*/  SHF.L.U32 R56, R46, 0x10, RZ ;  /* 0x000000102e387819 */ /* 0x000fe200000006ff */
        /* <DEDUP_REMOVED lines=18> */
.L_x_1805:
[----:B------:R-:W-:Y:S05]  /*8330*/  BSYNC B0 ;  /* 0x0000000000007941 */ /* 0x000fea0003800000 */
.L_x_1804:
        /* <DEDUP_REMOVED lines=42> */
.L_x_1807:
[----:B------:R-:W-:Y:S05]  /*85e0*/  BSYNC B0 ;  /* 0x0000000000007941 */ /* 0x000fea0003800000 */
.L_x_1806:
        /* <DEDUP_REMOVED lines=42> */
.L_x_1809:
[----:B------:R-:W-:Y:S05]  /*8890*/  BSYNC B0 ;  /* 0x0000000000007941 */ /* 0x000fea0003800000 */
.L_x_1808:
        /* <DEDUP_REMOVED lines=42> */
.L_x_1811:
[----:B------:R-:W-:Y:S05]  /*8b40*/  BSYNC B0 ;  /* 0x0000000000007941 */ /* 0x000fea0003800000 */
.L_x_1810:
        /* <DEDUP_REMOVED lines=41> */
.L_x_1801:
[----:B------:R-:W-:Y:S05]  /*8de0*/  BSYNC B1 ;  /* 0x0000000000017941 */ /* 0x000fea0003800000 */
.L_x_1800:
        /* <DEDUP_REMOVED lines=44> */
.L_x_1814:
[----:B------:R-:W-:Y:S05]  /*90b0*/  BSYNC B0 ;  /* 0x0000000000007941 */ /* 0x000fea0003800000 */
.L_x_1813:
        /* <DEDUP_REMOVED lines=42> */
.L_x_1816:
[----:B------:R-:W-:Y:S05]  /*9360*/  BSYNC B0 ;  /* 0x0000000000007941 */ /* 0x000fea0003800000 */
.L_x_1815:
        /* <DEDUP_REMOVED lines=42> */
.L_x_1818:
[----:B------:R-:W-:Y:S05]  /*9610*/  BSYNC B0 ;  /* 0x0000000000007941 */ /* 0x000fea0003800000 */
.L_x_1817:
        /* <DEDUP_REMOVED lines=42> */
.L_x_1820:
[----:B------:R-:W-:Y:S05]  /*98c0*/  BSYNC B0 ;  /* 0x0000000000007941 */ /* 0x000fea0003800000 */
.L_x_1819:
        /* <DEDUP_REMOVED lines=42> */
.L_x_1822:
[----:B------:R-:W-:Y:S05]  /*9b70*/  BSYNC B0 ;  /* 0x0000000000007941 */ /* 0x000fea0003800000 */
.L_x_1821:
[----:B------:R-:W-:-:S04]  /*9b80*/  IADD3 R13, R13, 0x50, RZ ;  /* 0x000000500d0d7810 */ /* 0x000fc80007ffe0ff */
[----:B------:R-:W-:-:S13]  /*9b90*/  ISETP.GE.AND P0, PT, R13, c[0x0][0x27c], PT ;  /* 0x00009f000d007a0c */ /* 0x000fda0003f06270 */
[----:B------:R-:W-:Y:S05]  /*9ba0*/  @P0 BRA `(.L_x_1812) ;  /* 0x0000320000000947 */ /* 0x000fea0003800000 */
[----:B-1----:R-:W1:Y:S01]  /*9bb0*/  LDS.128 R8, [R12+0xa000] ;  /* 0x00a000000c087984 */ /* 0x002e620000000c00 */
[C---:B------:R-:W-:Y:S01]  /*9bc0*/  IMAD.U32 R32, R29.reuse, 0x10000, RZ ;  /* 0x000100001d207824 */ /* 0x040fe200078e00ff */
[----:B------:R-:W-:Y:S02]  /*9bd0*/  LOP3.LUT R29, R29, 0xffff0000, RZ, 0xc0, !PT ;  /* 0xffff00001d1d7812 */ /* 0x000fe400078ec0ff */
[C---:B------:R-:W-:Y:S02]  /*9be0*/  SHF.L.U32 R30, R15.reuse, 0x10, RZ ;  /* 0x000000100f1e7819 */ /* 0x040fe400000006ff */
[----:B------:R-:W-:Y:S02]  /*9bf0*/  LOP3.LUT R15, R15, 0xffff0000, RZ, 0xc0, !PT ;  /* 0xffff00000f0f7812 */ /* 0x000fe400078ec0ff */
[C---:B-1----:R-:W-:Y:S01]  /*9c00*/  SHF.L.U32 R25, R8.reuse, 0x10, RZ ;  /* 0x0000001008197819 */ /* 0x042fe200000006ff */
[----:B------:R-:W-:Y:S01]  /*9c10*/  IMAD.U32 R31, R11, 0x10000, RZ ;  /* 0x000100000b1f7824 */ /* 0x000fe200078e00ff */
[----:B------:R-:W-:-:S02]  /*9c20*/  LOP3.LUT R13, R8, 0xffff0000, RZ, 0xc0, !PT ;  /* 0xffff0000080d7812 */ /* 0x000fc400078ec0ff */
[C---:B------:R-:W-:Y:S02]  /*9c30*/  SHF.L.U32 R8, R9.reuse, 0x10, RZ ;  /* 0x0000001009087819 */ /* 0x040fe400000006ff */
[----:B------:R-:W-:Y:S02]  /*9c40*/  LOP3.LUT R9, R9, 0xffff0000, RZ, 0xc0, !PT ;  /* 0xffff000009097812 */ /* 0x000fe400078ec0ff */
[C---:B------:R-:W-:Y:S02]  /*9c50*/  SHF.L.U32 R34, R10.reuse, 0x10, RZ ;  /* 0x000000100a227819 */ /* 0x040fe400000006ff */
[----:B------:R-:W-:Y:S01]  /*9c60*/  LOP3.LUT R33, R10, 0xffff0000, RZ, 0xc0, !PT ;  /* 0xffff00000a217812 */ /* 0x000fe200078ec0ff */
[----:B------:R-:W-:Y:S01]  /*9c70*/  FMUL.FTZ R10, R32, R13 ;  /* 0x0000000d200a7220 */ /* 0x000fe20000410000 */
[----:B------:R-:W-:Y:S01]  /*9c80*/  LOP3.LUT R35, R11, 0xffff0000, RZ, 0xc0, !PT ;  /* 0xffff00000b237812 */ /* 0x000fe200078ec0ff */
[----:B------:R-:W-:Y:S02]  /*9c90*/  FMUL.FTZ R11, R29, R9 ;  /* 0x000000091d0b7220 */ /* 0x000fe40000410000 */
[----:B------:R-:W-:-:S02]  /*9ca0*/  FMUL.FTZ R13, R30, R13 ;  /* 0x0000000d1e0d7220 */ /* 0x000fc40000410000 */
[C---:B------:R-:W-:Y:S02]  /*9cb0*/  FMUL.FTZ R9, R15.reuse, R9 ;  /* 0x000000090f097220 */ /* 0x040fe40000410000 */
[-C--:B------:R-:W-:Y:S01]  /*9cc0*/  FFMA.FTZ R11, R15, R8.reuse, -R11 ;  /* 0x000000080f0b7223 */ /* 0x080fe2000001080b */
[----:B------:R-:W-:Y:S01]  /*9cd0*/  SHF.L.U32 R15, R28, 0x10, RZ ;  /* 0x000000101c0f7819 */ /* 0x000fe200000006ff */
[-C--:B------:R-:W-:Y:S01]  /*9ce0*/  FFMA.FTZ R10, R30, R25.reuse, -R10 ;  /* 0x000000191e0a7223 */ /* 0x080fe2000001080a */
[----:B------:R-:W-:Y:S01]  /*9cf0*/  LOP3.LUT R28, R28, 0xffff0000, RZ, 0xc0, !PT ;  /* 0xffff00001c1c7812 */ /* 0x000fe200078ec0ff */
[----:B------:R-:W-:Y:S01]  /*9d00*/  FFMA.FTZ R13, R32, R25, R13 ;  /* 0x00000019200d7223 */ /* 0x000fe2000001000d */
[C---:B------:R-:W-:Y:S01]  /*9d10*/  SHF.L.U32 R25, R14.reuse, 0x10, RZ ;  /* 0x000000100e197819 */ /* 0x040fe200000006ff */
[----:B------:R-:W-:Y:S01]  /*9d20*/  FFMA.FTZ R30, R29, R8, R9 ;  /* 0x000000081d1e7223 */ /* 0x000fe20000010009 */
[----:B------:R-:W-:Y:S01]  /*9d30*/  LOP3.LUT R14, R14, 0xffff0000, RZ, 0xc0, !PT ;  /* 0xffff00000e0e7812 */ /* 0x000fe200078ec0ff */
[----:B------:R-:W-:-:S02]  /*9d40*/  FMUL.FTZ R8, R15, R33 ;  /* 0x000000210f087220 */ /* 0x000fc40000410000 */
[----:B------:R-:W-:Y:S02]  /*9d50*/  FMUL.FTZ R9, R28, R35 ;  /* 0x000000231c097220 */ /* 0x000fe40000410000 */
        /* <DEDUP_REMOVED lines=12> */
.L_x_1797:
        /* <DEDUP_REMOVED lines=50> */
.L_x_1824:
[----:B------:R-:W-:Y:S05]  /*a140*/  BSYNC B0 ;  /* 0x0000000000007941 */ /* 0x000fea0003800000 */
.L_x_1823:
[----:B-----5:R-:W-:Y:S01]  /*a150*/  IMAD.MOV.U32 R76, RZ, RZ, R56 ;  /* 0x000000ffff4c7224 */ /* 0x020fe200078e0038 */
[--C-:B------:R-:W-:Y:S01]  /*a160*/  SHF.R.U64 R53, R56, 0x10, R57.reuse ;  /* 0x0000001038357819 */ /* 0x100fe20000001239 */
[--C-:B------:R-:W-:Y:S01]  /*a170*/  IMAD.MOV.U32 R77, RZ, RZ, R57.reuse ;  /* 0x000000ffff4d7224 */ /* 0x100fe200078e0039 */
[----:B------:R-:W-:Y:S01]  /*a180*/  SHF.R.U32.HI R52, RZ, 0x10, R57 ;  /* 0x00000010ff347819 */ /* 0x000fe20000011639 */
[----:B------:R-:W-:Y:S01]  /*a190*/  IMAD.MOV.U32 R74, RZ, RZ, R58 ;  /* 0x000000ffff4a7224 */ /* 0x000fe200078e003a */
[--C-:B-1----:R-:W-:Y:S01]  /*a1a0*/  SHF.R.U64 R51, R58, 0x10, R59.reuse ;  /* 0x000000103a337819 */ /* 0x102fe2000000123b */
[--C-:B------:R-:W-:Y:S01]  /*a1b0*/  IMAD.MOV.U32 R75, RZ, RZ, R59.reuse ;  /* 0x000000ffff4b7224 */ /* 0x100fe200078e003b */
[----:B------:R-:W-:Y:S01]  /*a1c0*/  SHF.R.U32.HI R50, RZ, 0x10, R59 ;  /* 0x00000010ff327819 */ /* 0x000fe2000001163b */
[----:B------:R-:W-:Y:S01]  /*a1d0*/  IMAD.MOV.U32 R66, RZ, RZ, R36 ;  /* 0x000000ffff427224 */ /* 0x000fe200078e0024 */
[----:B------:R-:W-:Y:S01]  /*a1e0*/  SHF.R.U64 R57, R36, 0x10, R37 ;  /* 0x0000001024397819 */ /* 0x000fe20000001225 */
[----:B------:R-:W-:Y:S01]  /*a1f0*/  IMAD.MOV.U32 R56, RZ, RZ, R43 ;  /* 0x000000ffff387224 */ /* 0x000fe200078e002b */
[----:B------:R-:W-:Y:S01]  /*a200*/  SHF.R.U64 R61, R8, 0x10, R9 ;  /* 0x00000010083d7819 */ /* 0x000fe20000001209 */
[----:B------:R-:W-:Y:S01]  /*a210*/  IMAD.MOV.U32 R64, RZ, RZ, R8 ;  /* 0x000000ffff407224 */ /* 0x000fe200078e0008 */
[--C-:B------:R-:W-:Y:S01]  /*a220*/  SHF.R.U64 R58, R38, 0x10, R39.reuse ;  /* 0x00000010263a7819 */ /* 0x100fe20000001227 */
[--C-:B------:R-:W-:Y:S01]  /*a230*/  IMAD.MOV.U32 R36, RZ, RZ, R39.reuse ;  /* 0x000000ffff247224 */ /* 0x100fe200078e0027 */
[----:B------:R-:W-:Y:S01]  /*a240*/  SHF.R.U32.HI R71, RZ, 0x10, R39 ;  /* 0x00000010ff477819 */ /* 0x000fe20000011627 */
[----:B------:R-:W-:Y:S01]  /*a250*/  IMAD.MOV.U32 R68, RZ, RZ, R40 ;  /* 0x000000ffff447224 */ /* 0x000fe200078e0028 */
[----:B------:R-:W-:Y:S01]  /*a260*/  SHF.R.U64 R59, R40, 0x10, R41 ;  /* 0x00000010283b7819 */ /* 0x000fe20000001229 */
[----:B------:R-:W-:Y:S01]  /*a270*/  IMAD.MOV.U32 R8, RZ, RZ, R10 ;  /* 0x000000ffff087224 */ /* 0x000fe200078e000a */
[----:B------:R-:W-:Y:S01]  /*a280*/  SHF.R.U32.HI R73, RZ, 0x10, R43 ;  /* 0x00000010ff497819 */ /* 0x000fe2000001162b */
[----:B------:R-:W-:Y:S01]  /*a290*/  IMAD R86, R86, -0x80, R45 ;  /* 0xffffff8056567824 */ /* 0x000fe200078e022d */
[--C-:B------:R-:W-:Y:S01]  /*a2a0*/  SHF.R.U64 R47, R10, 0x10, R11.reuse ;  /* 0x000000100a2f7819 */ /* 0x100fe2000000120b */
[----:B------:R-:W-:Y:S01]  /*a2b0*/  IMAD.MOV.U32 R67, RZ, RZ, R38 ;  /* 0x000000ffff437224 */ /* 0x000fe200078e0026 */
[--C-:B------:R-:W-:Y:S01]  /*a2c0*/  SHF.R.U32.HI R65, RZ, 0x10, R11.reuse ;  /* 0x00000010ff417819 */ /* 0x100fe2000001160b */
[----:B------:R-:W-:Y:S01]  /*a2d0*/  IMAD.MOV.U32 R46, RZ, RZ, R11 ;  /* 0x000000ffff2e7224 */ /* 0x000fe200078e000b */
[--C-:B------:R-:W-:Y:S01]  /*a2e0*/  SHF.R.U64 R40, R12, 0x10, R13.reuse ;  /* 0x000000100c287819 */ /* 0x100fe2000000120d */
[--C-:B------:R-:W-:Y:S01]  /*a2f0*/  IMAD.MOV.U32 R39, RZ, RZ, R13.reuse ;  /* 0x000000ffff277224 */ /* 0x100fe200078e000d */
[----:B------:R-:W-:Y:S01]  /*a300*/  SHF.R.U32.HI R10, RZ, 0x10, R13 ;  /* 0x00000010ff0a7819 */ /* 0x000fe2000001160d */
[----:B------:R-:W-:Y:S01]  /*a310*/  IMAD.MOV.U32 R11, RZ, RZ, R14 ;  /* 0x000000ffff0b7224 */ /* 0x000fe200078e000e */
[----:B------:R-:W-:Y:S01]  /*a320*/  SHF.R.U64 R38, R14, 0x10, R15 ;  /* 0x000000100e267819 */ /* 0x000fe2000000120f */
[----:B------:R-:W-:Y:S01]  /*a330*/  IMAD.MOV.U32 R13, RZ, RZ, R32 ;  /* 0x000000ffff0d7224 */ /* 0x000fe200078e0020 */
[--C-:B------:R-:W-:Y:S01]  /*a340*/  SHF.R.U64 R32, R32, 0x10, R33.reuse ;  /* 0x0000001020207819 */ /* 0x100fe20000001221 */
[--C-:B------:R-:W-:Y:S01]  /*a350*/  IMAD.MOV.U32 R31, RZ, RZ, R33.reuse ;  /* 0x000000ffff1f7224 */ /* 0x100fe200078e0021 */
[----:B------:R-:W-:Y:S01]  /*a360*/  SHF.R.U32.HI R14, RZ, 0x10, R33 ;  /* 0x00000010ff0e7819 */ /* 0x000fe20000011621 */
[----:B------:R-:W-:Y:S01]  /*a370*/  IMAD.MOV.U32 R48, RZ, RZ, R9 ;  /* 0x000000ffff307224 */ /* 0x000fe200078e0009 */
[----:B------:R-:W-:Y:S01]  /*a380*/  PRMT R33, R56, 0x5410, R73 ;  /* 0x0000541038217816 */ /* 0x000fe20000000049 */
[----:B------:R-:W-:Y:S01]  /*a390*/  IMAD.MOV.U32 R49, RZ, RZ, R37 ;  /* 0x000000ffff317224 */ /* 0x000fe200078e0025 */
[----:B------:R-:W-:Y:S01]  /*a3a0*/  IMNMX R56, R86, 0x80, PT ;  /* 0x0000008056387817 */ /* 0x000fe20003800200 */
[----:B------:R-:W-:Y:S01]  /*a3b0*/  IMAD.MOV.U32 R55, RZ, RZ, R41 ;  /* 0x000000ffff377224 */ /* 0x000fe200078e0029 */
[----:B------:R-:W-:Y:S01]  /*a3c0*/  SHF.R.U32.HI R63, RZ, 0x10, R9 ;  /* 0x00000010ff3f7819 */ /* 0x000fe20000011609 */
[----:B------:R-:W-:Y:S01]  /*a3d0*/  IMAD.MOV.U32 R9, RZ, RZ, R12 ;  /* 0x000000ffff097224 */ /* 0x000fe200078e000c */
[----:B------:R-:W-:Y:S01]  /*a3e0*/  ISETP.GE.AND P0, PT, R25, R56, PT ;  /* 0x000000381900720c */ /* 0x000fe20003f06270 */
[----:B------:R-:W-:Y:S01]  /*a3f0*/  IMAD.MOV.U32 R69, RZ, RZ, R42 ;  /* 0x000000ffff457224 */ /* 0x000fe200078e002a */
[----:B------:R-:W-:Y:S01]  /*a400*/  SHF.R.U32.HI R70, RZ, 0x10, R37 ;  /* 0x00000010ff467819 */ /* 0x000fe20000011625 */
[--C-:B------:R-:W-:Y:S01]  /*a410*/  IMAD.MOV.U32 R37, RZ, RZ, R15.reuse ;  /* 0x000000ffff257224 */ /* 0x100fe200078e000f */
[----:B------:R-:W-:Y:S01]  /*a420*/  SHF.R.U32.HI R12, RZ, 0x10, R15 ;  /* 0x00000010ff0c7819 */ /* 0x000fe2000001160f */
[----:B------:R-:W-:Y:S01]  /*a430*/  IMAD.MOV.U32 R15, RZ, RZ, R34 ;  /* 0x000000ffff0f7224 */ /* 0x000fe200078e0022 */
[----:B------:R-:W-:Y:S01]  /*a440*/  SHF.R.U32.HI R72, RZ, 0x10, R41 ;  /* 0x00000010ff487819 */ /* 0x000fe20000011629 */
[----:B------:R-:W-:Y:S01]  /*a450*/  IMAD.MOV.U32 R29, RZ, RZ, R35 ;  /* 0x000000ffff1d7224 */ /* 0x000fe200078e0023 */
[----:B------:R-:W-:Y:S01]  /*a460*/  SHF.R.U64 R60, R42, 0x10, R43 ;  /* 0x000000102a3c7819 */ /* 0x000fe2000000122b */
[----:B------:R-:W-:-:S04]  /*a470*/  DEPBAR.LE SB0, 0x1 ;  /* 0x000080400000791a */ /* 0x000fc80000000000 */
[--C-:B------:R-:W-:Y:S01]  /*a480*/  SHF.R.U64 R30, R34, 0x10, R35.reuse ;  /* 0x00000010221e7819 */ /* 0x100fe20000001223 */
[----:B------:R-:W-:Y:S01]  /*a490*/  BSSY B1, `(.L_x_1825) ;  /* 0x0000151000017945 */ /* 0x000fe20003800000 */
[----:B------:R-:W-:Y:S02]  /*a4a0*/  SHF.R.U32.HI R62, RZ, 0x10, R35 ;  /* 0x00000010ff3e7819 */ /* 0x000fe40000011623 */
        /* <DEDUP_REMOVED lines=122> */
.L_x_1828:
[----:B------:R-:W-:Y:S05]  /*ac50*/  BSYNC B0 ;  /* 0x0000000000007941 */ /* 0x000fea0003800000 */
.L_x_1827:
        /* <DEDUP_REMOVED lines=106> */
.L_x_1830:
[----:B------:R-:W-:Y:S05]  /*b300*/  BSYNC B0 ;  /* 0x0000000000007941 */ /* 0x000fea0003800000 */
.L_x_1829:
        /* <DEDUP_REMOVED lines=105> */
.L_x_1826:
[----:B------:R-:W-:Y:S05]  /*b9a0*/  BSYNC B1 ;  /* 0x0000000000017941 */ /* 0x000fea0003800000 */
.L_x_1825:
        /* <DEDUP_REMOVED lines=103> */
.L_x_1832:
[----:B------:R-:W-:Y:S05]  /*c020*/  BSYNC B0 ;  /* 0x0000000000007941 */ /* 0x000fea0003800000 */
.L_x_1831:
        /* <DEDUP_REMOVED lines=64> */
[----:B------:R-:W-:Y:S02]  /*c430*/  FMUL.FTZ R59, R40, R15 ;  /* 0x0000000f283b7220 */ /* 0x000fe40000410000 */
[C---:B------:R-:W-:Y:S02]  /*c440*/  FMUL.FTZ R57, R9.reuse, R57 ;  /* 0x0000003909397220 */ /* 0x040fe40000410000 */
[-C--:B------:R-:W-:Y:S01]  /*c450*/  FFMA.FTZ R49, R9, R50.reuse, -R49 ;  /* 0x0000003209317223 */ /* 0x080fe20000010831 */
[----:B------:R-:W-:Y:S01]  /*c460*/  LOP3.LUT R9, R42, 0xffff0000, RZ, 0xc0, !PT ;  /* 0xffff00002a097812 */ /* 0x000fe200078ec0ff */
[----:B------:R-:W-:Y:S02]  /*c470*/  FMUL.FTZ R15, R54, R15 ;  /* 0x0000000f360f7220 */ /* 0x000fe40000410000 */
[----:B------:R-:W-:Y:S02]  /*c480*/  FFMA.FTZ R57, R45, R50, R57 ;  /* 0x000000322d397223 */ /* 0x000fe40000010039 */
[----:B------:R-:W-:-:S02]  /*c490*/  FMUL.FTZ R38, R61, R56 ;  /* 0x000000383d267220 */ /* 0x000fc40000410000 */
[C---:B------:R-:W-:Y:S01]  /*c4a0*/  IMAD.U32 R45, R39.reuse, 0x10000, RZ ;  /* 0x00010000272d7824 */ /* 0x040fe200078e00ff */
[----:B------:R-:W-:Y:S01]  /*c4b0*/  LOP3.LUT R39, R39, 0xffff0000, RZ, 0xc0, !PT ;  /* 0xffff000027277812 */ /* 0x000fe200078ec0ff */
[----:B------:R-:W-:Y:S01]  /*c4c0*/  FFMA.FTZ R15, R40, R48, R15 ;  /* 0x00000030280f7223 */ /* 0x000fe2000001000f */
[----:B------:R-:W-:Y:S01]  /*c4d0*/  SHF.L.U32 R40, R37, 0x10, RZ ;  /* 0x0000001025287819 */ /* 0x000fe200000006ff */
[C---:B------:R-:W-:Y:S02]  /*c4e0*/  FMUL.FTZ R56, R9.reuse, R56 ;  /* 0x0000003809387220 */ /* 0x040fe40000410000 */
[----:B------:R-:W-:Y:S02]  /*c4f0*/  FFMA.FTZ R38, R9, R14, -R38 ;  /* 0x0000000e09267223 */ /* 0x000fe40000010826 */
[-C--:B------:R-:W-:Y:S02]  /*c500*/  FMUL.FTZ R9, R45, R8.reuse ;  /* 0x000000082d097220 */ /* 0x080fe40000410000 */
[----:B------:R-:W-:-:S02]  /*c510*/  FMUL.FTZ R8, R63, R8 ;  /* 0x000000083f087220 */ /* 0x000fc40000410000 */
[----:B------:R-:W-:Y:S02]  /*c520*/  IMAD.U32 R42, R41, 0x10000, RZ ;  /* 0x00010000292a7824 */ /* 0x000fe400078e00ff */
[----:B------:R-:W-:Y:S02]  /*c530*/  FFMA.FTZ R56, R61, R14, R56 ;  /* 0x0000000e3d387223 */ /* 0x000fe40000010038 */
[-C--:B------:R-:W-:Y:S02]  /*c540*/  FMUL.FTZ R14, R40, R55.reuse ;  /* 0x00000037280e7220 */ /* 0x080fe40000410000 */
[-C--:B------:R-:W-:Y:S01]  /*c550*/  FFMA.FTZ R45, R45, R12.reuse, R8 ;  /* 0x0000000c2d2d7223 */ /* 0x080fe20000010008 */
[----:B------:R-:W-:Y:S01]  /*c560*/  LOP3.LUT R8, R37, 0xffff0000, RZ, 0xc0, !PT ;  /* 0xffff000025087812 */ /* 0x000fe200078ec0ff */
[----:B------:R-:W-:Y:S01]  /*c570*/  FFMA.FTZ R9, R63, R12, -R9 ;  /* 0x0000000c3f097223 */ /* 0x000fe20000010809 */
[----:B------:R-:W-:Y:S01]  /*c580*/  LOP3.LUT R12, R41, 0xffff0000, RZ, 0xc0, !PT ;  /* 0xffff0000290c7812 */ /* 0x000fe200078ec0ff */
[----:B------:R-:W-:-:S02]  /*c590*/  FMUL.FTZ R55, R42, R55 ;  /* 0x000000372a377220 */ /* 0x000fc40000410000 */
[-C--:B------:R-:W-:Y:S02]  /*c5a0*/  FFMA.FTZ R42, R42, R13.reuse, -R14 ;  /* 0x0000000d2a2a7223 */ /* 0x080fe4000001080e */
[----:B------:R-:W-:Y:S02]  /*c5b0*/  FFMA.FTZ R55, R40, R13, R55 ;  /* 0x0000000d28377223 */ /* 0x000fe40000010037 */
[----:B------:R-:W-:Y:S02]  /*c5c0*/  FFMA.FTZ R59, R54, R48, -R59 ;  /* 0x00000030363b7223 */ /* 0x000fe4000001083b */
[-C--:B------:R-:W-:Y:S02]  /*c5d0*/  FMUL.FTZ R40, R39, R58.reuse ;  /* 0x0000003a27287220 */ /* 0x080fe40000410000 */
[----:B------:R-:W-:Y:S02]  /*c5e0*/  FMUL.FTZ R14, R8, R11 ;  /* 0x0000000b080e7220 */ /* 0x000fe40000410000 */
[----:B------:R-:W-:-:S02]  /*c5f0*/  FMUL.FTZ R48, R43, R58 ;  /* 0x0000003a2b307220 */ /* 0x000fc40000410000 */
[C---:B------:R-:W-:Y:S02]  /*c600*/  FMUL.FTZ R13, R12.reuse, R11 ;  /* 0x0000000b0c0d7220 */ /* 0x040fe40000410000 */
[----:B------:R-:W-:Y:S02]  /*c610*/  FFMA.FTZ R40, R43, R51, -R40 ;  /* 0x000000332b287223 */ /* 0x000fe40000010828 */
[----:B------:R-:W-:Y:S01]  /*c620*/  FFMA.FTZ R11, R12, R53, -R14 ;  /* 0x000000350c0b7223 */ /* 0x000fe2000001080e */
[----:B------:R-:W-:Y:S01]  /*c630*/  F2FP.BF16.PACK_AB R12, R59, R10 ;  /* 0x0000000a3b0c723e */ /* 0x000fe200000010ff */
[----:B------:R-:W-:Y:S01]  /*c640*/  FFMA.FTZ R48, R39, R51, R48 ;  /* 0x0000003327307223 */ /* 0x000fe20000010030 */
[----:B------:R-:W-:Y:S01]  /*c650*/  F2FP.BF16.PACK_AB R14, R38, R49 ;  /* 0x00000031260e723e */ /* 0x000fe200000010ff */
[----:B------:R-:W-:Y:S01]  /*c660*/  FFMA.FTZ R50, R8, R53, R13 ;  /* 0x0000003508327223 */ /* 0x000fe2000001000d */
[----:B------:R-:W-:Y:S02]  /*c670*/  F2FP.BF16.PACK_AB R8, R15, R52 ;  /* 0x000000340f08723e */ /* 0x000fe400000010ff */
[----:B------:R-:W-:-:S02]  /*c680*/  F2FP.BF16.PACK_AB R13, R40, R9 ;  /* 0x00000009280d723e */ /* 0x000fc400000010ff */
[----:B------:R-:W-:Y:S02]  /*c690*/  F2FP.BF16.PACK_AB R15, R11, R42 ;  /* 0x0000002a0b0f723e */ /* 0x000fe400000010ff */
[----:B------:R-:W-:Y:S02]  /*c6a0*/  F2FP.BF16.PACK_AB R10, R56, R57 ;  /* 0x00000039380a723e */ /* 0x000fe400000010ff */
[----:B------:R-:W-:Y:S01]  /*c6b0*/  F2FP.BF16.PACK_AB R9, R48, R45 ;  /* 0x0000002d3009723e */ /* 0x000fe200000010ff */
[----:B------:R1:W-:Y:S01]  /*c6c0*/  STS.128 [R47+0xc100], R12 ;  /* 0x00c1000c2f007388 */ /* 0x0003e20000000c00 */
[----:B------:R-:W-:-:S05]  /*c6d0*/  F2FP.BF16.PACK_AB R11, R50, R55 ;  /* 0x00000037320b723e */ /* 0x000fca00000010ff */
[----:B------:R1:W-:Y:S02]  /*c6e0*/  STS.128 [R46+0xc100], R8 ;  /* 0x00c100082e007388 */ /* 0x0003e40000000c00 */
.L_x_1834:
[----:B------:R-:W-:Y:S05]  /*c6f0*/  BSYNC B0 ;  /* 0x0000000000007941 */ /* 0x000fea0003800000 */
.L_x_1833:
        /* <DEDUP_REMOVED lines=73> */
[----:B------:R-:W-:Y:S02]  /*cb90*/  FFMA.FTZ R49, R36, R37, -R49 ;  /* 0x0000002524317223 */ /* 0x000fe40000010831 */
[----:B------:R-:W-:Y:S02]  /*cba0*/  FMUL.FTZ R36, R39, R8 ;  /* 0x0000000827247220 */ /* 0x000fe40000410000 */
[C---:B------:R-:W-:Y:S01]  /*cbb0*/  IMAD.U32 R10, R11.reuse, 0x10000, RZ ;  /* 0x000100000b0a7824 */ /* 0x040fe200078e00ff */
[----:B------:R-:W-:Y:S01]  /*cbc0*/  LOP3.LUT R11, R11, 0xffff0000, RZ, 0xc0, !PT ;  /* 0xffff00000b0b7812 */ /* 0x000fe200078ec0ff */
[----:B------:R-:W-:Y:S02]  /*cbd0*/  FFMA.FTZ R43, R34, R38, R43 ;  /* 0x00000026222b7223 */ /* 0x000fe4000001002b */
[----:B------:R-:W-:Y:S02]  /*cbe0*/  FMUL.FTZ R8, R47, R8 ;  /* 0x000000082f087220 */ /* 0x000fe40000410000 */
[----:B------:R-:W-:-:S02]  /*cbf0*/  IMAD.U32 R34, R33, 0x10000, RZ ;  /* 0x0001000021227824 */ /* 0x000fc400078e00ff */
[----:B------:R-:W-:Y:S02]  /*cc00*/  FFMA.FTZ R32, R32, R37, R41 ;  /* 0x0000002520207223 */ /* 0x000fe40000010029 */
[----:B------:R-:W-:Y:S02]  /*cc10*/  FMUL.FTZ R37, R14, R10 ;  /* 0x0000000a0e257220 */ /* 0x000fe40000410000 */
[-C--:B------:R-:W-:Y:S01]  /*cc20*/  FFMA.FTZ R39, R39, R12.reuse, R8 ;  /* 0x0000000c27277223 */ /* 0x080fe20000010008 */
[----:B------:R-:W-:Y:S01]  /*cc30*/  LOP3.LUT R8, R29, 0xffff0000, RZ, 0xc0, !PT ;  /* 0xffff00001d087812 */ /* 0x000fe200078ec0ff */
[----:B------:R-:W-:Y:S01]  /*cc40*/  FFMA.FTZ R36, R47, R12, -R36 ;  /* 0x0000000c2f247223 */ /* 0x000fe20000010824 */
[----:B------:R-:W-:Y:S01]  /*cc50*/  LOP3.LUT R12, R33, 0xffff0000, RZ, 0xc0, !PT ;  /* 0xffff0000210c7812 */ /* 0x000fe200078ec0ff */
[C---:B------:R-:W-:Y:S02]  /*cc60*/  FMUL.FTZ R10, R34.reuse, R10 ;  /* 0x0000000a220a7220 */ /* 0x040fe40000410000 */
[----:B------:R-:W-:-:S02]  /*cc70*/  FFMA.FTZ R37, R34, R13, -R37 ;  /* 0x0000000d22257223 */ /* 0x000fc40000010825 */
[----:B------:R-:W-:Y:S01]  /*cc80*/  FFMA.FTZ R29, R14, R13, R10 ;  /* 0x0000000d0e1d7223 */ /* 0x000fe2000001000a */
[----:B------:R-:W-:Y:S01]  /*cc90*/  F2FP.BF16.PACK_AB R10, R30, R15 ;  /* 0x0000000f1e0a723e */ /* 0x000fe200000010ff */
[-C--:B------:R-:W-:Y:S01]  /*cca0*/  FMUL.FTZ R13, R31, R48.reuse ;  /* 0x000000301f0d7220 */ /* 0x080fe20000410000 */
[----:B------:R-:W-:Y:S01]  /*ccb0*/  F2FP.BF16.PACK_AB R14, R46, R9 ;  /* 0x000000092e0e723e */ /* 0x000fe200000010ff */
[-C--:B------:R-:W-:Y:S02]  /*ccc0*/  FMUL.FTZ R34, R8, R11.reuse ;  /* 0x0000000b08227220 */ /* 0x080fe40000410000 */
[C---:B------:R-:W-:Y:S02]  /*ccd0*/  FMUL.FTZ R48, R35.reuse, R48 ;  /* 0x0000003023307220 */ /* 0x040fe40000410000 */
[----:B------:R-:W-:Y:S02]  /*cce0*/  FMUL.FTZ R11, R12, R11 ;  /* 0x0000000b0c0b7220 */ /* 0x000fe40000410000 */
[----:B------:R-:W-:-:S02]  /*ccf0*/  FFMA.FTZ R13, R35, R40, -R13 ;  /* 0x00000028230d7223 */ /* 0x000fc4000001080d */
[-C--:B------:R-:W-:Y:S01]  /*cd00*/  FFMA.FTZ R34, R12, R45.reuse, -R34 ;  /* 0x0000002d0c227223 */ /* 0x080fe20000010822 */
[----:B------:R-:W-:Y:S01]  /*cd10*/  F2FP.BF16.PACK_AB R12, R49, R42 ;  /* 0x0000002a310c723e */ /* 0x000fe200000010ff */
[----:B------:R-:W-:Y:S01]  /*cd20*/  FFMA.FTZ R40, R31, R40, R48 ;  /* 0x000000281f287223 */ /* 0x000fe20000010030 */
[----:B------:R-:W-:Y:S01]  /*cd30*/  F2FP.BF16.PACK_AB R13, R13, R36 ;  /* 0x000000240d0d723e */ /* 0x000fe200000010ff */
[----:B------:R-:W-:Y:S01]  /*cd40*/  FFMA.FTZ R38, R8, R45, R11 ;  /* 0x0000002d08267223 */ /* 0x000fe2000001000b */
[----:B------:R-:W-:Y:S02]  /*cd50*/  F2FP.BF16.PACK_AB R15, R34, R37 ;  /* 0x00000025220f723e */ /* 0x000fe400000010ff */
[----:B------:R-:W-:Y:S02]  /*cd60*/  F2FP.BF16.PACK_AB R8, R32, R43 ;  /* 0x0000002b2008723e */ /* 0x000fe400000010ff */
[----:B------:R-:W-:Y:S01]  /*cd70*/  F2FP.BF16.PACK_AB R9, R40, R39 ;  /* 0x000000272809723e */ /* 0x000fe200000010ff */
[----:B------:R1:W-:Y:S01]  /*cd80*/  STS.128 [R28+0xc100], R12 ;  /* 0x00c1000c1c007388 */ /* 0x0003e20000000c00 */
[----:B------:R-:W-:-:S05]  /*cd90*/  F2FP.BF16.PACK_AB R11, R38, R29 ;  /* 0x0000001d260b723e */ /* 0x000fca00000010ff */
[----:B------:R1:W-:Y:S02]  /*cda0*/  STS.128 [R25+0xc100], R8 ;  /* 0x00c1000819007388 */ /* 0x0003e40000000c00 */
.L_x_1812:
[----:B------:R-:W-:Y:S05]  /*cdb0*/  BSYNC B2 ;  /* 0x0000000000027941 */ /* 0x000fea0003800000 */
.L_x_1796:
[----:B------:R-:W-:Y:S01]  /*cdc0*/  IMAD R24, R24, c[0x0][0x208], RZ ;  /* 0x0000820018187a24 */ /* 0x000fe200078e02ff */
[----:B------:R-:W-:-:S04]  /*cdd0*/  DEPBAR.LE SB0, 0x0 ;  /* 0x000080000000791a */ /* 0x000fc80000000000 */
[C---:B-1----:R-:W-:Y:S01]  /*cde0*/  IMAD.WIDE.U32 R10, R207.reuse, c[0x0][0x208], RZ ;  /* 0x00008200cf0a7a25 */ /* 0x042fe200078e00ff */
[----:B------:R-:W-:Y:S01]  /*cdf0*/  BAR.SYNC.DEFER_BLOCKING 0x0 ;  /* 0x0000000000007b1d */ /* 0x000fe20000010000 */
[----:B------:R-:W-:Y:S02]  /*ce00*/  ISETP.GE.AND P2, PT, R18, c[0x0][0x1d4], PT ;  /* 0x0000750012007a0c */ /* 0x000fe40003f46270 */
[----:B------:R-:W-:Y:S01]  /*ce10*/  IMAD R9, R207, c[0x0][0x20c], R24 ;  /* 0x00008300cf097a24 */ /* 0x000fe200078e0218 */
[----:B------:R-:W-:Y:S01]  /*ce20*/  P2R R8, PR, RZ, 0x8 ;  /* 0x00000008ff087803 */ /* 0x000fe20000000000 */
[----:B------:R-:W-:Y:S02]  /*ce30*/  IMAD.MOV.U32 R14, RZ, RZ, R10 ;  /* 0x000000ffff0e7224 */ /* 0x000fe400078e000a */
[----:B------:R-:W-:Y:S01]  /*ce40*/  IMAD.IADD R15, R11, 0x1, R9 ;  /* 0x000000010b0f7824 */ /* 0x000fe200078e0209 */
[----:B------:R-:W-:Y:S01]  /*ce50*/  SHF.R.S32.HI R9, RZ, 0x4, R22 ;  /* 0x00000004ff097819 */ /* 0x000fe20000011416 */
[----:B------:R-:W-:-:S02]  /*ce60*/  IMAD R11, R23, c[0x0][0x218], RZ ;  /* 0x00008600170b7a24 */ /* 0x000fc400078e02ff */
[----:B------:R-:W-:Y:S01]  /*ce70*/  IMAD.WIDE.U32 R14, R206, c[0x0][0x218], R14 ;  /* 0x00008600ce0e7a25 */ /* 0x000fe200078e000e */
[----:B------:R-:W-:-:S03]  /*ce80*/  LEA.HI R22, R22, R9, RZ, 0x1 ;  /* 0x0000000916167211 */ /* 0x000fc600078f08ff */
[----:B------:R-:W-:Y:S01]  /*ce90*/  IMAD R11, R206, c[0x0][0x21c], R11 ;  /* 0x00008700ce0b7a24 */ /* 0x000fe200078e020b */
[----:B------:R-:W-:Y:S01]  /*cea0*/  IADD3 R27, P0, R26, R14, RZ ;  /* 0x0000000e1a1b7210 */ /* 0x000fe20007f1e0ff */
[----:B------:R-:W-:Y:S02]  /*ceb0*/  IMAD.SHL.U32 R12, R16, 0x40, RZ ;  /* 0x00000040100c7824 */ /* 0x000fe400078e00ff */
[----:B------:R-:W-:Y:S01]  /*cec0*/  IMAD.SHL.U32 R10, R21, 0x8, RZ ;  /* 0x00000008150a7824 */ /* 0x000fe200078e00ff */
[----:B------:R-:W-:Y:S01]  /*ced0*/  IADD3.X R14, R202, R15, R11, P0, !PT ;  /* 0x0000000fca0e7210 */ /* 0x000fe200007fe40b */
[----:B------:R-:W-:Y:S01]  /*cee0*/  IMAD.WIDE R24, R134, 0x2, RZ ;  /* 0x0000000286187825 */ /* 0x000fe200078e02ff */
[----:B------:R-:W-:Y:S02]  /*cef0*/  LOP3.LUT R11, R12, 0x1c0, RZ, 0xc0, !PT ;  /* 0x000001c00c0b7812 */ /* 0x000fe400078ec0ff */
[----:B------:R-:W-:Y:S01]  /*cf00*/  LEA R21, P0, R27, c[0x0][0x1f8], 0x1 ;  /* 0x00007e001b157a11 */ /* 0x000fe200078008ff */
[----:B------:R-:W-:Y:S01]  /*cf10*/  IMAD.SHL.U32 R82, R7, 0x40, RZ ;  /* 0x0000004007527824 */ /* 0x000fe200078e00ff */
[----:B------:R-:W-:Y:S01]  /*cf20*/  LOP3.LUT R12, R22, 0xfffffffe, RZ, 0xc0, !PT ;  /* 0xfffffffe160c7812 */ /* 0x000fe200078ec0ff */
[----:B------:R-:W-:Y:S01]  /*cf30*/  IMAD.SHL.U32 R208, R2, 0x2, RZ ;  /* 0x0000000202d07824 */ /* 0x000fe200078e00ff */
[----:B------:R-:W-:Y:S01]  /*cf40*/  LOP3.LUT R22, R11, 0x8, R10, 0xf8, !PT ;  /* 0x000000080b167812 */ /* 0x000fe200078ef80a */
[----:B------:R-:W1:Y:S01]  /*cf50*/  SHFL.IDX PT, R72, R21, 0x1, 0x181f ;  /* 0x00381f0015487f89 */ /* 0x000e6200000e0000 */
[----:B------:R-:W-:Y:S01]  /*cf60*/  SHF.R.U32.HI R11, RZ, 0x3, R11 ;  /* 0x00000003ff0b7819 */ /* 0x000fe2000001160b */
[----:B------:R-:W-:Y:S01]  /*cf70*/  IMAD.IADD R12, R9, 0x1, -R12 ;  /* 0x00000001090c7824 */ /* 0x000fe200078e0a0c */
[----:B------:R-:W-:Y:S01]  /*cf80*/  LEA.HI.X R14, R27, c[0x0][0x1fc], R14, 0x1, P0 ;  /* 0x00007f001b0e7a11 */ /* 0x000fe200000f0c0e */
[----:B------:R-:W2:Y:S01]  /*cf90*/  SHFL.IDX PT, R10, R21, RZ, 0x181f ;  /* 0x00181fff150a7589 */ /* 0x000ea200000e0000 */
[----:B------:R-:W-:-:S02]  /*cfa0*/  LOP3.LUT R197, R22, R11, RZ, 0x3c, !PT ;  /* 0x0000000b16c57212 */ /* 0x000fc400078e3cff */
[----:B------:R-:W-:Y:S01]  /*cfb0*/  LOP3.LUT P0, RZ, R16, 0x2, RZ, 0xc0, !PT ;  /* 0x0000000210ff7812 */ /* 0x000fe2000780c0ff */
[----:B------:R-:W3:Y:S01]  /*cfc0*/  SHFL.IDX PT, R11, R14, RZ, 0x181f ;  /* 0x00181fff0e0b7589 */ /* 0x000ee200000e0000 */
[----:B------:R-:W-:Y:S01]  /*cfd0*/  SHF.R.S32.HI R15, RZ, 0x1f, R18 ;  /* 0x0000001fff0f7819 */ /* 0x000fe20000011412 */
[----:B------:R-:W-:Y:S01]  /*cfe0*/  IMAD R197, R12, 0x200, R197 ;  /* 0x000002000cc57824 */ /* 0x000fe200078e02c5 */
[----:B------:R-:W-:Y:S01]  /*cff0*/  SHF.R.S32.HI R22, RZ, 0x1f, R17 ;  /* 0x0000001fff167819 */ /* 0x000fe20000011411 */
[----:B------:R4:W5:Y:S01]  /*d000*/  SHFL.IDX PT, R9, R14, 0x1, 0x181f ;  /* 0x00381f000e097f89 */ /* 0x00096200000e0000 */
[----:B------:R-:W-:Y:S01]  /*d010*/  LEA.HI R144, R15, R18, RZ, 0x3 ;  /* 0x000000120f907211 */ /* 0x000fe200078f18ff */
[----:B------:R-:W-:Y:S01]  /*d020*/  IMAD.SHL.U32 R197, R197, 0x2, RZ ;  /* 0x00000002c5c57824 */ /* 0x000fe200078e00ff */
[----:B------:R-:W-:Y:S02]  /*d030*/  LEA.HI R135, R22, R17, RZ, 0x3 ;  /* 0x0000001116877211 */ /* 0x000fe400078f18ff */
[----:B------:R-:W-:-:S02]  /*d040*/  LOP3.LUT R144, R144, 0xfffffff8, RZ, 0xc0, !PT ;  /* 0xfffffff890907812 */ /* 0x000fc400078ec0ff */
[C---:B------:R-:W-:Y:S01]  /*d050*/  IADD3 R13, R197.reuse, 0x6100, RZ ;  /* 0x00006100c50d7810 */ /* 0x040fe20007ffe0ff */
[----:B------:R-:W-:Y:S01]  /*d060*/  LDSM.16.M88.4 R28, [R197+0x6100] ;  /* 0x00610000c51c783b */ /* 0x000fe20000000200 */
[----:B------:R-:W-:Y:S01]  /*d070*/  IADD3 R196, R197, 0x6120, RZ ;  /* 0x00006120c5c47810 */ /* 0x000fe20007ffe0ff */
[----:B------:R-:W-:Y:S01]  /*d080*/  IMAD.WIDE R22, R144, 0x2, RZ ;  /* 0x0000000290167825 */ /* 0x000fe200078e02ff */
[----:B------:R-:W-:Y:S01]  /*d090*/  @P0 IADD3 R196, R13, -0x20, RZ ;  /* 0xffffffe00dc40810 */ /* 0x000fe20007ffe0ff */
[----:B------:R-:W-:Y:S01]  /*d0a0*/  LDSM.16.M88.4 R40, [R197+0x7900] ;  /* 0x00790000c528783b */ /* 0x000fe20000000200 */
[----:B------:R-:W-:Y:S01]  /*d0b0*/  LOP3.LUT R135, R135, 0xfffffff8, RZ, 0xc0, !PT ;  /* 0xfffffff887877812 */ /* 0x000fe200078ec0ff */
[----:B------:R-:W-:Y:S01]  /*d0c0*/  IMAD.SHL.U32 R13, R12, 0x8, RZ ;  /* 0x000000080c0d7824 */ /* 0x000fe200078e00ff */
[----:B-1----:R-:W-:Y:S01]  /*d0d0*/  IADD3 R46, P0, R24, R72, RZ ;  /* 0x00000048182e7210 */ /* 0x002fe20007f1e0ff */
[----:B------:R-:W-:Y:S01]  /*d0e0*/  LDSM.16.M88.4 R36, [R196] ;  /* 0x00000000c424783b */ /* 0x000fe20000000200 */
[----:B--2---:R-:W-:-:S02]  /*d0f0*/  IADD3 R26, P1, R10, R24, RZ ;  /* 0x000000180a1a7210 */ /* 0x004fc40007f3e0ff */
[----:B------:R-:W-:Y:S01]  /*d100*/  LOP3.LUT R82, R82, 0xfffffe00, RZ, 0xc0, !PT ;  /* 0xfffffe0052527812 */ /* 0x000fe200078ec0ff */
[----:B------:R-:W-:Y:S01]  /*d110*/  LDSM.16.M88.4 R68, [R196+0x800] ;  /* 0x00080000c444783b */ /* 0x000fe20000000200 */
[----:B------:R-:W-:Y:S01]  /*d120*/  IADD3 R187, R196, 0x800, RZ ;  /* 0x00000800c4bb7810 */ /* 0x000fe20007ffe0ff */
[----:B---3--:R-:W-:Y:S01]  /*d130*/  IMAD.X R27, R11, 0x1, R25, P1 ;  /* 0x000000010b1b7824 */ /* 0x008fe200008e0619 */
[----:B------:R-:W-:Y:S01]  /*d140*/  IADD3 R24, P1, R10, R22, RZ ;  /* 0x000000160a187210 */ /* 0x000fe20007f3e0ff */
[----:B----4-:R-:W-:Y:S01]  /*d150*/  IMAD.SHL.U32 R14, R20, 0x40, RZ ;  /* 0x00000040140e7824 */ /* 0x010fe200078e00ff */
[----:B------:R-:W-:Y:S01]  /*d160*/  LDSM.16.M88.4 R64, [R196+0x1000] ;  /* 0x00100000c440783b */ /* 0x000fe20000000200 */
[----:B------:R-:W-:Y:S01]  /*d170*/  IMAD.WIDE R20, R135, 0x2, RZ ;  /* 0x0000000287147825 */ /* 0x000fe200078e02ff */
[----:B------:R-:W-:Y:S02]  /*d180*/  IADD3 R186, R196, 0x1000, RZ ;  /* 0x00001000c4ba7810 */ /* 0x000fe40007ffe0ff */
[----:B------:R-:W-:Y:S01]  /*d190*/  LOP3.LUT R14, R14, 0x1c0, RZ, 0xc0, !PT ;  /* 0x000001c00e0e7812 */ /* 0x000fe200078ec0ff */
[----:B-----5:R-:W-:Y:S01]  /*d1a0*/  IMAD.X R47, R25, 0x1, R9, P0 ;  /* 0x00000001192f7824 */ /* 0x020fe200000e0609 */
[----:B------:R-:W-:Y:S01]  /*d1b0*/  IADD3 R74, P0, R22, R72, RZ ;  /* 0x00000048164a7210 */ /* 0x000fe20007f1e0ff */
[----:B------:R-:W-:Y:S01]  /*d1c0*/  IMAD.X R25, R11, 0x1, R23, P1 ;  /* 0x000000010b197824 */ /* 0x000fe200008e0617 */
[----:B------:R-:W-:Y:S01]  /*d1d0*/  LOP3.LUT R13, R14, 0x8, R13, 0xf8, !PT ;  /* 0x000000080e0d7812 */ /* 0x000fe200078ef80d */
[----:B------:R-:W-:Y:S01]  /*d1e0*/  LDSM.16.M88.4 R60, [R196+0x1800] ;  /* 0x00180000c43c783b */ /* 0x000fe20000000200 */
[----:B------:R-:W-:Y:S01]  /*d1f0*/  SHF.R.U32.HI R12, RZ, 0x3, R14 ;  /* 0x00000003ff0c7819 */ /* 0x000fe2000001160e */
[----:B------:R-:W-:Y:S01]  /*d200*/  IMAD.X R75, R23, 0x1, R9, P0 ;  /* 0x00000001174b7824 */ /* 0x000fe200000e0609 */
[----:B------:R-:W-:-:S02]  /*d210*/  IADD3 R10, P1, R10, R20, RZ ;  /* 0x000000140a0a7210 */ /* 0x000fc40007f3e0ff */
[----:B------:R-:W-:Y:S01]  /*d220*/  LOP3.LUT R7, R13, R12, RZ, 0x3c, !PT ;  /* 0x0000000c0d077212 */ /* 0x000fe200078e3cff */
[----:B------:R-:W-:Y:S01]  /*d230*/  IMAD R12, R19, 0x400, R82 ;  /* 0x00000400130c7824 */ /* 0x000fe200078e0252 */
[----:B------:R-:W-:Y:S01]  /*d240*/  IADD3 R72, P0, R20, R72, RZ ;  /* 0x0000004814487210 */ /* 0x000fe20007f1e0ff */
[----:B------:R-:W-:Y:S01]  /*d250*/  IMAD.X R11, R11, 0x1, R21, P1 ;  /* 0x000000010b0b7824 */ /* 0x000fe200008e0615 */
[----:B------:R-:W-:Y:S01]  /*d260*/  ISETP.GE.AND P1, PT, R134, c[0x0][0x1d4], PT ;  /* 0x0000750086007a0c */ /* 0x000fe20003f26270 */
[----:B------:R-:W-:Y:S01]  /*d270*/  IMAD.IADD R2, R7, 0x1, R12 ;  /* 0x0000000107027824 */ /* 0x000fe200078e020c */
[----:B------:R-:W-:Y:S01]  /*d280*/  IADD3 R185, R196, 0x1800, RZ ;  /* 0x00001800c4b97810 */ /* 0x000fe20007ffe0ff */
[----:B------:R-:W-:Y:S01]  /*d290*/  IMAD.X R73, R21, 0x1, R9, P0 ;  /* 0x0000000115497824 */ /* 0x000fe200000e0609 */
[----:B------:R-:W-:Y:S01]  /*d2a0*/  ISETP.LT.OR P0, PT, R44, 0x1, P1 ;  /* 0x000000012c00780c */ /* 0x000fe20000f01670 */
[----:B------:R-:W-:Y:S01]  /*d2b0*/  IMAD.SHL.U32 R198, R2, 0x2, RZ ;  /* 0x0000000202c67824 */ /* 0x000fe200078e00ff */
[----:B------:R-:W-:Y:S01]  /*d2c0*/  LDSM.16.M88.4 R20, [R197+0x6900] ;  /* 0x00690000c514783b */ /* 0x000fe20000000200 */
[----:B------:R-:W-:Y:S01]  /*d2d0*/  ISETP.LT.OR P1, PT, R44, 0x21, P1 ;  /* 0x000000212c00780c */ /* 0x000fe20000f21670 */
[----:B------:R-:W-:Y:S01]  /*d2e0*/  IMAD.MOV.U32 R2, RZ, RZ, 0x40 ;  /* 0x00000040ff027424 */ /* 0x000fe200078e00ff */
[----:B------:R-:W-:Y:S01]  /*d2f0*/  IADD3 R183, R196, 0x2000, RZ ;  /* 0x00002000c4b77810 */ /* 0x000fe20007ffe0ff */
[----:B------:R-:W1:Y:S01]  /*d300*/  LDSM.16.M88.4 R76, [R198+0xc100] ;  /* 0x00c10000c64c783b */ /* 0x000e620000000200 */
[--C-:B------:R-:W-:Y:S01]  /*d310*/  IMAD R194, R0, 0x2, R198.reuse ;  /* 0x0000000200c27824 */ /* 0x100fe200078e02c6 */
[C---:B------:R-:W-:Y:S01]  /*d320*/  IADD3 R182, R196.reuse, 0x2800, RZ ;  /* 0x00002800c4b67810 */ /* 0x040fe20007ffe0ff */
[C---:B------:R-:W-:Y:S01]  /*d330*/  IMAD R193, R5.reuse, 0x2, R198 ;  /* 0x0000000205c17824 */ /* 0x040fe200078e02c6 */
[----:B------:R-:W2:Y:S01]  /*d340*/  LDSM.16.M88.4 R12, [R197+0x7100] ;  /* 0x00710000c50c783b */ /* 0x000ea20000000200 */
[----:B------:R-:W-:Y:S01]  /*d350*/  IMAD R191, R5, 0x2, R194 ;  /* 0x0000000205bf7824 */ /* 0x000fe200078e02c2 */
[----:B------:R-:W-:-:S02]  /*d360*/  IADD3 R181, R196, 0x3000, RZ ;  /* 0x00003000c4b57810 */ /* 0x000fc40007ffe0ff */
[----:B------:R-:W3:Y:S01]  /*d370*/  LDSM.16.M88.4 R56, [R194+0xc100] ;  /* 0x00c10000c238783b */ /* 0x000ee20000000200 */
[C---:B------:R-:W-:Y:S02]  /*d380*/  IADD3 R180, R196.reuse, 0x3800, RZ ;  /* 0x00003800c4b47810 */ /* 0x040fe40007ffe0ff */
[----:B------:R-:W-:Y:S01]  /*d390*/  IADD3 R179, R196, 0x4000, RZ ;  /* 0x00004000c4b37810 */ /* 0x000fe20007ffe0ff */
[----:B------:R-:W-:Y:S01]  /*d3a0*/  @!PT LDS RZ, [RZ] ;  /* 0x00000000fffff984 */ /* 0x000fe20000000800 */
[----:B------:R-:W-:Y:S01]  /*d3b0*/  @!PT LDS RZ, [RZ] ;  /* 0x00000000fffff984 */ /* 0x000fe20000000800 */
[----:B------:R-:W-:Y:S01]  /*d3c0*/  @!PT LDS RZ, [RZ] ;  /* 0x00000000fffff984 */ /* 0x000fe20000000800 */
[----:B------:R4:W-:Y:S01]  /*d3d0*/  LDGSTS.E.BYPASS.LTC128B.128 [R208+0x100], [R26.64], !P0 ;  /* 0x001000001ad07fae */ /* 0x0009e2000c101d46 */
[----:B------:R-:W-:Y:S02]  /*d3e0*/  ISETP.LT.OR P0, PT, R44, 0x1, P2 ;  /* 0x000000012c00780c */ /* 0x000fe40001701670 */
[C---:B------:R-:W-:Y:S02]  /*d3f0*/  IADD3 R178, R196.reuse, 0x4800, RZ ;  /* 0x00004800c4b27810 */ /* 0x040fe40007ffe0ff */
[C---:B------:R-:W-:Y:S02]  /*d400*/  IADD3 R177, R196.reuse, 0x5000, RZ ;  /* 0x00005000c4b17810 */ /* 0x040fe40007ffe0ff */
[----:B------:R-:W-:-:S07]  /*d410*/  IADD3 R176, R196, 0x5800, RZ ;  /* 0x00005800c4b07810 */ /* 0x000fce0007ffe0ff */
[----:B------:R4:W-:Y:S01]  /*d420*/  LDGSTS.E.BYPASS.LTC128B.128 [R208+0x2100], [R24.64], !P0 ;  /* 0x0210000018d07fae */ /* 0x0009e2000c101d46 */
[----:B------:R-:W-:-:S04]  /*d430*/  ISETP.GE.AND P0, PT, R17, c[0x0][0x1d4], PT ;  /* 0x0000750011007a0c */ /* 0x000fc80003f06270 */
[C---:B------:R-:W-:Y:S02]  /*d440*/  ISETP.LT.OR P3, PT, R44.reuse, 0x1, P0 ;  /* 0x000000012c00780c */ /* 0x040fe40000761670 */
[----:B------:R-:W-:Y:S01]  /*d450*/  ISETP.LT.OR P0, PT, R44, 0x21, P0 ;  /* 0x000000212c00780c */ /* 0x000fe20000701670 */
[C---:B-1----:R-:W-:Y:S10]  /*d460*/  HMMA.16816.F32.BF16 R32, R76.reuse, R28, RZ ;  /* 0x0000001c4c20723c */ /* 0x042ff400000418ff */
[----:B------:R1:W-:Y:S01]  /*d470*/  LDGSTS.E.BYPASS.LTC128B.128 [R208+0x4100], [R10.64], !P3 ;  /* 0x041000000ad07fae */ /* 0x0003e2000d901d46 */
[----:B------:R-:W-:Y:S01]  /*d480*/  ISETP.NE.AND P3, PT, R8, RZ, PT ;  /* 0x000000ff0800720c */ /* 0x000fe20003f65270 */
[----:B------:R-:W-:Y:S02]  /*d490*/  HMMA.16816.F32.BF16 R28, R76, R30, RZ ;  /* 0x0000001e4c1c723c */ /* 0x000fe400000418ff */
[----:B------:R5:W-:Y:S01]  /*d4a0*/  LDGSTS.E.BYPASS.LTC128B.128 [R208+0x1100], [R46.64], !P1 ;  /* 0x011000002ed07fae */ /* 0x000be2000c901d46 */
[----:B------:R-:W-:-:S04]  /*d4b0*/  LOP3.LUT P1, RZ, R16, 0x4, RZ, 0xc0, !PT ;  /* 0x0000000410ff7812 */ /* 0x000fc8000782c0ff */
[----:B------:R-:W-:Y:S02]  /*d4c0*/  SEL R2, R2, 0xffffffc0, !P1 ;  /* 0xffffffc002027807 */ /* 0x000fe40004800000 */
[----:B------:R-:W-:Y:S01]  /*d4d0*/  ISETP.LT.OR P1, PT, R44, 0x21, P2 ;  /* 0x000000212c00780c */ /* 0x000fe20001721670 */
[C---:B----4-:R-:W-:Y:S01]  /*d4e0*/  HMMA.16816.F32.BF16 R24, R76.reuse, R20, RZ ;  /* 0x000000144c18723c */ /* 0x050fe200000418ff */
[----:B------:R-:W-:Y:S01]  /*d4f0*/  ISETP.GE.AND P2, PT, R85, 0x41, PT ;  /* 0x000000415500780c */ /* 0x000fe20003f46270 */
[----:B------:R-:W-:Y:S02]  /*d500*/  IMAD.IADD R192, R197, 0x1, R2 ;  /* 0x00000001c5c07824 */ /* 0x000fe400078e0202 */
[----:B------:R-:W-:Y:S01]  /*d510*/  IMAD.IADD R184, R2, 0x1, R196 ;  /* 0x0000000102b87824 */ /* 0x000fe200078e02c4 */
[----:B------:R-:W-:Y:S02]  /*d520*/  LOP3.LUT R2, R7, R82, RZ, 0xfc, !PT ;  /* 0x0000005207027212 */ /* 0x000fe400078efcff */
[----:B------:R-:W-:Y:S01]  /*d530*/  SHF.R.S32.HI R7, RZ, 0x1f, R134 ;  /* 0x0000001fff077819 */ /* 0x000fe20000011486 */
[C---:B--2---:R-:W-:Y:S04]  /*d540*/  HMMA.16816.F32.BF16 R16, R76.reuse, R12, RZ ;  /* 0x0000000c4c10723c */ /* 0x044fe800000418ff */
[----:B------:R2:W-:Y:S04]  /*d550*/  LDGSTS.E.BYPASS.LTC128B.128 [R208+0x3100], [R74.64], !P1 ;  /* 0x031000004ad07fae */ /* 0x0005e8000c901d46 */
[C---:B------:R-:W-:Y:S01]  /*d560*/  HMMA.16816.F32.BF16 R20, R76.reuse, R22, RZ ;  /* 0x000000164c14723c */ /* 0x040fe200000418ff */
[----:B------:R2:W-:Y:S04]  /*d570*/  LDGSTS.E.BYPASS.LTC128B.128 [R208+0x5100], [R72.64], !P0 ;  /* 0x0510000048d07fae */ /* 0x0005e8000c101d46 */
[----:B------:R-:W-:Y:S03]  /*d580*/  LDSM.16.M88.4 R52, [R193+0xc100] ;  /* 0x00c10000c134783b */ /* 0x000fe60000000200 */
[C---:B------:R-:W-:Y:S01]  /*d590*/  HMMA.16816.F32.BF16 R12, R76.reuse, R14, RZ ;  /* 0x0000000e4c0c723c */ /* 0x040fe200000418ff */
[----:B------:R-:W4:Y:S04]  /*d5a0*/  LDSM.16.M88.4 R48, [R192+0x6100] ;  /* 0x00610000c030783b */ /* 0x000f280000000200 */
[----:B-----5:R-:W5:Y:S03]  /*d5b0*/  LDSM.16.M88.4 R44, [R192+0x6900] ;  /* 0x00690000c02c783b */ /* 0x020f660000000200 */
[C---:B-1----:R-:W-:Y:S01]  /*d5c0*/  HMMA.16816.F32.BF16 R8, R76.reuse, R40, RZ ;  /* 0x000000284c08723c */ /* 0x042fe200000418ff */
[----:B------:R-:W0:Y:S07]  /*d5d0*/  LDGDEPBAR ;  /* 0x00000000000079af */ /* 0x000e2e0000000000 */
[----:B------:R-:W-:Y:S01]  /*d5e0*/  HMMA.16816.F32.BF16 R76, R76, R42, RZ ;  /* 0x0000002a4c4c723c */ /* 0x000fe200000418ff */
[----:B------:R-:W1:Y:S04]  /*d5f0*/  LDSM.16.M88.4 R40, [R192+0x7100] ;  /* 0x00710000c028783b */ /* 0x000e680000000200 */
[----:B--2---:R-:W-:Y:S03]  /*d600*/  LDSM.16.M88.4 R72, [R191+0xc100] ;  /* 0x00c10000bf48783b */ /* 0x004fe60000000200 */
[C---:B---3--:R-:W-:Y:S08]  /*d610*/  HMMA.16816.F32.BF16 R32, R56.reuse, R36, R32 ;  /* 0x000000243820723c */ /* 0x048ff00000041820 */
[C---:B------:R-:W-:Y:S01]  /*d620*/  HMMA.16816.F32.BF16 R28, R56.reuse, R38, R28 ;  /* 0x00000026381c723c */ /* 0x040fe2000004181c */
[----:B------:R-:W2:Y:S07]  /*d630*/  LDSM.16.M88.4 R36, [R192+0x7900] ;  /* 0x00790000c024783b */ /* 0x000eae0000000200 */
[C---:B------:R-:W-:Y:S08]  /*d640*/  HMMA.16816.F32.BF16 R24, R56.reuse, R68, R24 ;  /* 0x000000443818723c */ /* 0x040ff00000041818 */
[C---:B------:R-:W-:Y:S01]  /*d650*/  HMMA.16816.F32.BF16 R20, R56.reuse, R70, R20 ;  /* 0x000000463814723c */ /* 0x040fe20000041814 */
[----:B------:R-:W3:Y:S07]  /*d660*/  LDSM.16.M88.4 R68, [R184] ;  /* 0x00000000b844783b */ /* 0x000eee0000000200 */
[C---:B------:R-:W-:Y:S08]  /*d670*/  HMMA.16816.F32.BF16 R16, R56.reuse, R64, R16 ;  /* 0x000000403810723c */ /* 0x040ff00000041810 */
[C---:B------:R-:W-:Y:S01]  /*d680*/  HMMA.16816.F32.BF16 R12, R56.reuse, R66, R12 ;  /* 0x00000042380c723c */ /* 0x040fe2000004180c */
[----:B------:R-:W1:Y:S07]  /*d690*/  LDSM.16.M88.4 R64, [R184+0x800] ;  /* 0x00080000b840783b */ /* 0x000e6e0000000200 */
[C---:B------:R-:W-:Y:S08]  /*d6a0*/  HMMA.16816.F32.BF16 R8, R56.reuse, R60, R8 ;  /* 0x0000003c3808723c */ /* 0x040ff00000041808 */
[----:B------:R-:W-:Y:S01]  /*d6b0*/  HMMA.16816.F32.BF16 R76, R56, R62, R76 ;  /* 0x0000003e384c723c */ /* 0x000fe2000004184c */
[----:B------:R-:W2:Y:S04]  /*d6c0*/  LDSM.16.M88.4 R60, [R184+0x1000] ;  /* 0x00100000b83c783b */ /* 0x000ea80000000200 */
[----:B------:R-:W2:Y:S03]  /*d6d0*/  LDSM.16.M88.4 R56, [R184+0x1800] ;  /* 0x00180000b838783b */ /* 0x000ea60000000200 */
[C---:B----4-:R-:W-:Y:S08]  /*d6e0*/  HMMA.16816.F32.BF16 R32, R52.reuse, R48, R32 ;  /* 0x000000303420723c */ /* 0x050ff00000041820 */
[C---:B------:R-:W-:Y:S01]  /*d6f0*/  HMMA.16816.F32.BF16 R28, R52.reuse, R50, R28 ;  /* 0x00000032341c723c */ /* 0x040fe2000004181c */
[----:B------:R-:W-:Y:S07]  /*d700*/  LDSM.16.M88.4 R48, [R197+0x8100] ;  /* 0x00810000c530783b */ /* 0x000fee0000000200 */
[C---:B-----5:R-:W-:Y:S08]  /*d710*/  HMMA.16816.F32.BF16 R24, R52.reuse, R44, R24 ;  /* 0x0000002c3418723c */ /* 0x060ff00000041818 */
        /* <DEDUP_REMOVED lines=107> */
[C---:B--2---:R-:W-:Y:S07]  /*ddd0*/  HMMA.16816.F32.BF16 R8, R52.reuse, R36, R8 ;  /* 0x000000243408723c */ /* 0x044fee0000041808 */
[----:B------:R-:W-:Y:S01]  /*dde0*/  SHF.R.S32.HI R36, RZ, 0x1f, R135 ;  /* 0x0000001fff247819 */ /* 0x000fe20000011487 */
[----:B------:R-:W-:Y:S07]  /*ddf0*/  HMMA.16816.F32.BF16 R76, R52, R38, R76 ;  /* 0x00000026344c723c */ /* 0x000fee000004184c */
[----:B------:R-:W-:Y:S01]  /*de00*/  SHF.R.S32.HI R39, RZ, 0x1f, R144 ;  /* 0x0000001fff277819 */ /* 0x000fe20000011490 */
        /* <DEDUP_REMOVED lines=21> */
[----:B------:R1:W2:Y:S01]  /*df60*/  @!P3 LDG.E R206, [R42.64] ;  /* 0x000000062aceb981 */ /* 0x0002a2000c1e1900 */
[----:B------:R-:W-:Y:S01]  /*df70*/  IMAD.MOV R38, RZ, RZ, -R37 ;  /* 0x000000ffff267224 */ /* 0x000fe200078e0a25 */
[----:B------:R-:W-:Y:S02]  /*df80*/  IADD3 R46, -R6, 0x10, RZ ;  /* 0x00000010062e7810 */ /* 0x000fe40007ffe1ff */
[----:B------:R-:W-:Y:S01]  /*df90*/  SHF.L.U64.HI R39, R144, 0x1, R39 ;  /* 0x0000000190277819 */ /* 0x000fe20000010227 */
[----:B------:R-:W-:Y:S01]  /*dfa0*/  IMAD R207, R38, c[0x0][0x2b8], R207 ;  /* 0x0000ae0026cf7a24 */ /* 0x000fe200078e02cf */
[----:B------:R-:W-:Y:S02]  /*dfb0*/  LOP3.LUT R46, R46, 0xf, RZ, 0xc0, !PT ;  /* 0x0000000f2e2e7812 */ /* 0x000fe400078ec0ff */
[----:B------:R-:W-:Y:S01]  /*dfc0*/  SHF.L.U64.HI R36, R135, 0x1, R36 ;  /* 0x0000000187247819 */ /* 0x000fe20000010224 */
[----:B------:R-:W-:Y:S01]  /*dfd0*/  IMAD.WIDE.U32 R40, R207, c[0x0][0x1e0], RZ ;  /* 0x00007800cf287a25 */ /* 0x000fe200078e00ff */
[----:B------:R-:W-:-:S05]  /*dfe0*/  SHF.R.S32.HI R38, RZ, 0x1f, R207 ;  /* 0x0000001fff267819 */ /* 0x000fca00000114cf */
[----:B------:R-:W-:-:S04]  /*dff0*/  IMAD R38, R38, c[0x0][0x1e0], RZ ;  /* 0x0000780026267a24 */ /* 0x000fc800078e02ff */
[----:B------:R-:W-:-:S04]  /*e000*/  IMAD R37, R207, c[0x0][0x1e4], R38 ;  /* 0x00007900cf257a24 */ /* 0x000fc800078e0226 */
[----:B------:R-:W-:Y:S01]  /*e010*/  IMAD.IADD R41, R41, 0x1, R37 ;  /* 0x0000000129297824 */ /* 0x000fe200078e0225 */
[----:B-1----:R-:W-:Y:S01]  /*e020*/  SHF.L.U64.HI R42, R134, 0x1, R7 ;  /* 0x00000001862a7819 */ /* 0x002fe20000010207 */
[----:B------:R-:W-:Y:S01]  /*e030*/  IMAD.SHL.U32 R7, R135, 0x2, RZ ;  /* 0x0000000287077824 */ /* 0x000fe200078e00ff */
[----:B--2---:R-:W-:Y:S01]  /*e040*/  SHF.R.S32.HI R37, RZ, 0x1f, R206 ;  /* 0x0000001fff257819 */ /* 0x004fe200000114ce */
[----:B------:R-:W-:-:S04]  /*e050*/  IMAD.WIDE.U32 R40, R206, c[0x0][0x1f0], R40 ;  /* 0x00007c00ce287a25 */ /* 0x000fc800078e0028 */
[----:B------:R-:W-:Y:S01]  /*e060*/  IMAD R37, R37, c[0x0][0x1f0], RZ ;  /* 0x00007c0025257a24 */ /* 0x000fe200078e02ff */
[----:B------:R-:W-:Y:S02]  /*e070*/  IADD3 R43, P0, R80, R40, RZ ;  /* 0x00000028502b7210 */ /* 0x000fe40007f1e0ff */
[----:B------:R-:W-:Y:S01]  /*e080*/  SEL R40, RZ, 0x10, P6 ;  /* 0x00000010ff287807 */ /* 0x000fe20003000000 */
[----:B------:R-:W-:Y:S01]  /*e090*/  IMAD R38, R206, c[0x0][0x1f4], R37 ;  /* 0x00007d00ce267a24 */ /* 0x000fe200078e0225 */
[----:B------:R-:W-:Y:S02]  /*e0a0*/  SEL R37, RZ, 0x10, P5 ;  /* 0x00000010ff257807 */ /* 0x000fe40002800000 */
[----:B------:R-:W-:Y:S02]  /*e0b0*/  IADD3 R50, -R40, 0x10, RZ ;  /* 0x0000001028327810 */ /* 0x000fe40007ffe1ff */
[----:B------:R-:W-:Y:S01]  /*e0c0*/  IADD3.X R38, R203, R41, R38, P0, !PT ;  /* 0x00000029cb267210 */ /* 0x000fe200007fe426 */
[----:B------:R-:W-:Y:S01]  /*e0d0*/  IMAD.SHL.U32 R41, R134, 0x2, RZ ;  /* 0x0000000286297824 */ /* 0x000fe200078e00ff */
[----:B------:R-:W-:-:S02]  /*e0e0*/  LEA R44, P0, R43, c[0x0][0x1c8], 0x1 ;  /* 0x000072002b2c7a11 */ /* 0x000fc400078008ff */
[----:B------:R-:W-:Y:S02]  /*e0f0*/  LOP3.LUT R50, R50, 0xf, RZ, 0xc0, !PT ;  /* 0x0000000f32327812 */ /* 0x000fe400078ec0ff */
[----:B------:R-:W-:Y:S01]  /*e100*/  LEA.HI.X R43, R43, c[0x0][0x1cc], R38, 0x1, P0 ;  /* 0x000073002b2b7a11 */ /* 0x000fe200000f0c26 */
[----:B------:R-:W1:Y:S01]  /*e110*/  SHFL.IDX PT, R45, R44, 0x1, 0x181f ;  /* 0x00381f002c2d7f89 */ /* 0x000e6200000e0000 */
[----:B------:R-:W-:Y:S01]  /*e120*/  IADD3 R48, -R37, 0x10, RZ ;  /* 0x0000001025307810 */ /* 0x000fe20007ffe1ff */
[----:B------:R-:W-:Y:S02]  /*e130*/  IMAD.SHL.U32 R38, R144, 0x2, RZ ;  /* 0x0000000290267824 */ /* 0x000fe400078e00ff */
        /* <DEDUP_REMOVED lines=25> */
.L_x_1835:
        /* <DEDUP_REMOVED lines=11> */
[----:B-1----:R-:W-:Y:S03]  /*e380*/  LDSM.16.MT88.4 R44, [R190+0x100] ;  /* 0x00010000be2c783b */ /* 0x002fe60000004200 */
        /* <DEDUP_REMOVED lines=350> */
[----:B------:R-:W-:Y:S01]  /*f970*/  IMAD.SHL.U32 R218, R134, 0x2, RZ ;  /* 0x0000000286da7824 */ /* 0x000fe200078e00ff */
[----:B------:R-:W-:Y:S01]  /*f980*/  SHF.R.S32.HI R2, RZ, 0x1f, R135 ;  /* 0x0000001fff027819 */ /* 0x000fe20000011487 */
[----:B------:R-:W-:Y:S01]  /*f990*/  IMAD.SHL.U32 R216, R144, 0x2, RZ ;  /* 0x0000000290d87824 */ /* 0x000fe200078e00ff */
[----:B------:R-:W-:Y:S01]  /*f9a0*/  LEA.HI.SX32 R221, R133, 0xfffffffe, 0x1a ;  /* 0xfffffffe85dd7811 */ /* 0x000fe200078fd2ff */
[----:B------:R-:W-:Y:S01]  /*f9b0*/  IMAD.MOV.U32 R133, RZ, RZ, R132 ;  /* 0x000000ffff857224 */ /* 0x000fe200078e0084 */
[----:B------:R-:W-:Y:S01]  /*f9c0*/  SHF.L.U64.HI R219, R134, 0x1, R219 ;  /* 0x0000000186db7819 */ /* 0x000fe200000102db */
[----:B------:R-:W-:Y:S01]  /*f9d0*/  IMAD.SHL.U32 R214, R135, 0x2, RZ ;  /* 0x0000000287d67824 */ /* 0x000fe200078e00ff */
[----:B------:R-:W-:Y:S01]  /*f9e0*/  SHF.L.U64.HI R217, R144, 0x1, R217 ;  /* 0x0000000190d97819 */ /* 0x000fe200000102d9 */
[----:B------:R-:W-:Y:S01]  /*f9f0*/  IMAD R213, R199, c[0x0][0x210], RZ ;  /* 0x00008400c7d57a24 */ /* 0x000fe200078e02ff */
[----:B------:R-:W-:Y:S01]  /*fa00*/  SHF.L.U64.HI R215, R135, 0x1, R2 ;  /* 0x0000000187d77819 */ /* 0x000fe20000010202 */
[----:B------:R-:W-:Y:S01]  /*fa10*/  ULDC.64 UR4, c[0x0][0x118] ;  /* 0x0000460000047ab9 */ /* 0x000fe20000000a00 */
[----:B------:R-:W-:Y:S01]  /*fa20*/  IADD3 R212, R208, 0x100, RZ ;  /* 0x00000100d0d47810 */ /* 0x000fe20007ffe0ff */
[----:B------:R-:W-:Y:S05]  /*fa30*/  BRA `(.L_x_1837) ;  /* 0x0000033000007947 */ /* 0x000fea0003800000 */
.L_x_1839:
        /* <DEDUP_REMOVED lines=28> */
[----:B------:R-:W1:Y:S04]  /*fc00*/  SHFL.IDX PT, R3, R145, 0x1, 0x181f ;  /* 0x00381f0091037f89 */ /* 0x000e6800000e0000 */
[----:B------:R-:W2:Y:S04]  /*fc10*/  SHFL.IDX PT, R135, R145, RZ, 0x181f ;  /* 0x00181fff91877589 */ /* 0x000ea800000e0000 */
[----:B------:R-:W3:Y:S04]  /*fc20*/  SHFL.IDX PT, R132, R144, RZ, 0x181f ;  /* 0x00181fff90847589 */ /* 0x000ee800000e0000 */
[----:B------:R-:W4:Y:S01]  /*fc30*/  SHFL.IDX PT, R2, R144, 0x1, 0x181f ;  /* 0x00381f0090027f89 */ /* 0x000f2200000e0000 */
[-C--:B-1----:R-:W-:Y:S02]  /*fc40*/  IADD3 R138, P2, R3, R218.reuse, RZ ;  /* 0x000000da038a7210 */ /* 0x082fe40007f5e0ff */
[C---:B--2---:R-:W-:Y:S02]  /*fc50*/  IADD3 R136, P0, R135.reuse, R218, RZ ;  /* 0x000000da87887210 */ /* 0x044fe40007f1e0ff */
[C---:B------:R-:W-:Y:S02]  /*fc60*/  IADD3 R134, P1, R135.reuse, R216, RZ ;  /* 0x000000d887867210 */ /* 0x040fe40007f3e0ff */
[C---:B---3--:R-:W-:Y:S02]  /*fc70*/  IADD3.X R137, R132.reuse, R219, RZ, P0, !PT ;  /* 0x000000db84897210 */ /* 0x048fe400007fe4ff */
[----:B------:R-:W-:Y:S01]  /*fc80*/  IADD3 R140, P0, R135, R214, RZ ;  /* 0x000000d6878c7210 */ /* 0x000fe20007f1e0ff */
[----:B------:R-:W-:Y:S01]  /*fc90*/  IMAD.X R135, R132, 0x1, R217, P1 ;  /* 0x0000000184877824 */ /* 0x000fe200008e06d9 */
[C---:B------:R-:W-:Y:S01]  /*fca0*/  IADD3 R142, P1, R3.reuse, R216, RZ ;  /* 0x000000d8038e7210 */ /* 0x040fe20007f3e0ff */
[----:B------:R1:W-:Y:S01]  /*fcb0*/  LDGSTS.E.BYPASS.LTC128B.128 [R208+0x6100], [R136.64], !P6 ;  /* 0x0610000088d07fae */ /* 0x0003e2000f101d44 */
[----:B----4-:R-:W-:Y:S02]  /*fcc0*/  IMAD.X R139, R2, 0x1, R219, P2 ;  /* 0x00000001028b7824 */ /* 0x010fe400010e06db */
[--C-:B------:R-:W-:Y:S01]  /*fcd0*/  IMAD.X R141, R132, 0x1, R215.reuse, P0 ;  /* 0x00000001848d7824 */ /* 0x100fe200000e06d7 */
[----:B------:R1:W-:Y:S01]  /*fce0*/  LDGSTS.E.BYPASS.LTC128B.128 [R208+0x8100], [R134.64], !P5 ;  /* 0x0810000086d07fae */ /* 0x0003e2000e901d44 */
[----:B------:R-:W-:Y:S02]  /*fcf0*/  IADD3 R144, P0, R3, R214, RZ ;  /* 0x000000d603907210 */ /* 0x000fe40007f1e0ff */
[C---:B------:R-:W-:Y:S01]  /*fd00*/  IADD3.X R143, R2.reuse, R217, RZ, P1, !PT ;  /* 0x000000d9028f7210 */ /* 0x040fe20000ffe4ff */
[----:B------:R1:W-:Y:S02]  /*fd10*/  LDGSTS.E.BYPASS.LTC128B.128 [R208+0xa100], [R140.64], !P4 ;  /* 0x0a1000008cd07fae */ /* 0x0003e4000e101d44 */
[----:B------:R-:W-:Y:S02]  /*fd20*/  IMAD.X R145, R2, 0x1, R215, P0 ;  /* 0x0000000102917824 */ /* 0x000fe400000e06d7 */
[----:B------:R1:W-:Y:S04]  /*fd30*/  LDGSTS.E.BYPASS.LTC128B.128 [R208+0x7100], [R138.64], !P6 ;  /* 0x071000008ad07fae */ /* 0x0003e8000f101d44 */
[----:B------:R1:W-:Y:S04]  /*fd40*/  LDGSTS.E.BYPASS.LTC128B.128 [R208+0x9100], [R142.64], !P5 ;  /* 0x091000008ed07fae */ /* 0x0003e8000e901d44 */
[----:B------:R1:W-:Y:S01]  /*fd50*/  LDGSTS.E.BYPASS.LTC128B.128 [R208+0xb100], [R144.64], !P4 ;  /* 0x0b10000090d07fae */ /* 0x0003e2000e101d44 */
[----:B------:R-:W-:-:S05]  /*fd60*/  BRA `(.L_x_1838) ;  /* 0x00000c9000007947 */ /* 0x000fca0003800000 */
.L_x_1837:
[----:B------:R-:W-:Y:S04]  /*fd70*/  DEPBAR.LE SB0, 0x0 ;  /* 0x000080000000791a */ /* 0x000fe80000000000 */
[----:B------:R-:W-:Y:S01]  /*fd80*/  BAR.SYNC.DEFER_BLOCKING 0x0 ;  /* 0x0000000000007b1d */ /* 0x000fe20000010000 */
        /* <DEDUP_REMOVED lines=9> */
[----:B------:R-:W-:Y:S01]  /*fe20*/  IADD3 R3, P0, R213, R24, RZ ;  /* 0x00000018d5037210 */ /* 0x000fe20007f1e0ff */
[----:B------:R-:W-:Y:S03]  /*fe30*/  LDSM.16.M88.4 R136, [R198+0xc100] ;  /* 0x00c10000c688783b */ /* 0x000fe60000000200 */
[----:B------:R-:W-:Y:S01]  /*fe40*/  IADD3.X R2, R202, R25, R23, P0, !PT ;  /* 0x00000019ca027210 */ /* 0x000fe200007fe417 */
[----:B------:R-:W1:Y:S01]  /*fe50*/  LDSM.16.M88.4 R140, [R197+0x6100] ;  /* 0x00610000c58c783b */ /* 0x000e620000000200 */
[C---:B------:R-:W-:Y:S03]  /*fe60*/  LEA R21, P0, R3.reuse, c[0x0][0x1f8], 0x1 ;  /* 0x00007e0003157a11 */ /* 0x040fe600078008ff */
[----:B------:R-:W-:Y:S01]  /*fe70*/  LDSM.16.M88.4 R144, [R197+0x6900] ;  /* 0x00690000c590783b */ /* 0x000fe20000000200 */
[----:B------:R-:W-:Y:S03]  /*fe80*/  LEA.HI.X R20, R3, c[0x0][0x1fc], R2, 0x1, P0 ;  /* 0x00007f0003147a11 */ /* 0x000fe600000f0c02 */
[----:B------:R-:W2:Y:S04]  /*fe90*/  SHFL.IDX PT, R25, R21, RZ, 0x181f ;  /* 0x00181fff15197589 */ /* 0x000ea800000e0000 */
[----:B------:R-:W3:Y:S04]  /*fea0*/  SHFL.IDX PT, R24, R20, RZ, 0x181f ;  /* 0x00181fff14187589 */ /* 0x000ee800000e0000 */
[----:B------:R-:W-:Y:S04]  /*feb0*/  LDSM.16.M88.4 R148, [R197+0x7100] ;  /* 0x00710000c594783b */ /* 0x000fe80000000200 */
[----:B------:R-:W-:Y:S04]  /*fec0*/  LDSM.16.M88.4 R152, [R194+0xc100] ;  /* 0x00c10000c298783b */ /* 0x000fe80000000200 */
[----:B------:R-:W-:Y:S04]  /*fed0*/  LDSM.16.M88.4 R156, [R187] ;  /* 0x00000000bb9c783b */ /* 0x000fe80000000200 */
[----:B------:R-:W-:Y:S04]  /*fee0*/  LDSM.16.M88.4 R160, [R186] ;  /* 0x00000000baa0783b */ /* 0x000fe80000000200 */
[----:B------:R-:W-:Y:S04]  /*fef0*/  LDSM.16.M88.4 R164, [R185] ;  /* 0x00000000b9a4783b */ /* 0x000fe80000000200 */
[----:B------:R-:W4:Y:S01]  /*ff00*/  SHFL.IDX PT, R3, R21, 0x1, 0x181f ;  /* 0x00381f0015037f89 */ /* 0x000f2200000e0000 */
[C---:B-1----:R-:W-:Y:S03]  /*ff10*/  HMMA.16816.F32.BF16 R4, R136.reuse, R140, RZ ;  /* 0x0000008c8804723c */ /* 0x042fe600000418ff */
[----:B------:R-:W1:Y:S01]  /*ff20*/  SHFL.IDX PT, R2, R20, 0x1, 0x181f ;  /* 0x00381f0014027f89 */ /* 0x000e6200000e0000 */
[C---:B--2---:R-:W-:Y:S02]  /*ff30*/  IADD3 R30, P1, R25.reuse, R218, RZ ;  /* 0x000000da191e7210 */ /* 0x044fe40007f3e0ff */
[C---:B------:R-:W-:Y:S02]  /*ff40*/  IADD3 R28, P0, R25.reuse, R216, RZ ;  /* 0x000000d8191c7210 */ /* 0x040fe40007f1e0ff */
[C---:B------:R-:W-:Y:S01]  /*ff50*/  HMMA.16816.F32.BF16 R8, R136.reuse, R142, RZ ;  /* 0x0000008e8808723c */ /* 0x040fe200000418ff */
[----:B------:R-:W2:Y:S03]  /*ff60*/  LDSM.16.M88.4 R140, [R197+0x7900] ;  /* 0x00790000c58c783b */ /* 0x000ea60000000200 */
[C---:B---3--:R-:W-:Y:S02]  /*ff70*/  IMAD.X R31, R24.reuse, 0x1, R219, P1 ;  /* 0x00000001181f7824 */ /* 0x048fe400008e06db */
[C---:B------:R-:W-:Y:S01]  /*ff80*/  IMAD.X R29, R24.reuse, 0x1, R217, P0 ;  /* 0x00000001181d7824 */ /* 0x040fe200000e06d9 */
[----:B------:R-:W-:Y:S01]  /*ff90*/  IADD3 R230, P0, R25, R214, RZ ;  /* 0x000000d619e67210 */ /* 0x000fe20007f1e0ff */
[C---:B------:R-:W-:Y:S04]  /*ffa0*/  HMMA.16816.F32.BF16 R12, R136.reuse, R144, RZ ;  /* 0x00000090880c723c */ /* 0x040fe800000418ff */
[----:B------:R-:W-:Y:S01]  /*ffb0*/  IMAD.X R231, R24, 0x1, R215, P0 ;  /* 0x0000000118e77824 */ /* 0x000fe200000e06d7 */
[C---:B----4-:R-:W-:Y:S02]  /*ffc0*/  IADD3 R228, P2, R3.reuse, R218, RZ ;  /* 0x000000da03e47210 */ /* 0x050fe40007f5e0ff */
[C---:B------:R-:W-:Y:S01]  /*ffd0*/  IADD3 R134, P1, R3.reuse, R216, RZ ;  /* 0x000000d803867210 */ /* 0x040fe20007f3e0ff */
[C---:B------:R-:W-:Y:S01]  /*ffe0*/  HMMA.16816.F32.BF16 R16, R136.reuse, R146, RZ ;  /* 0x000000928810723c */ /* 0x040fe200000418ff */
[----:B------:R-:W3:Y:S03]  /*fff0*/  LDSM.16.M88.4 R144, [R196] ;  /* 0x00000000c490783b */ /* 0x000ee60000000200 */
[C---:B-1----:R-:W-:Y:S01]  /*10000*/  IMAD.X R229, R2.reuse, 0x1, R219, P2 ;  /* 0x0000000102e57824 */ /* 0x042fe200010e06db */
[----:B------:R-:W-:Y:S01]  /*10010*/  @!PT LDS RZ, [RZ] ;  /* 0x00000000fffff984 */ /* 0x000fe20000000800 */
[----:B------:R-:W-:Y:S01]  /*10020*/  @!PT LDS RZ, [RZ] ;  /* 0x00000000fffff984 */ /* 0x000fe20000000800 */
[----:B------:R-:W-:Y:S01]  /*10030*/  @!PT LDS RZ, [RZ] ;  /* 0x00000000fffff984 */ /* 0x000fe20000000800 */
[----:B------:R2:W-:Y:S01]  /*10040*/  LDGSTS.E.BYPASS.LTC128B.128 [R212], [R30.64], !P6 ;  /* 0x000000001ed47fae */ /* 0x0005e2000f101d44 */
[----:B------:R-:W-:Y:S01]  /*10050*/  IADD3 R226, P0, R3, R214, RZ ;  /* 0x000000d603e27210 */ /* 0x000fe20007f1e0ff */
[C---:B------:R-:W-:Y:S01]  /*10060*/  IMAD.X R135, R2.reuse, 0x1, R217, P1 ;  /* 0x0000000102877824 */ /* 0x040fe200008e06d9 */
[C---:B------:R-:W-:Y:S01]  /*10070*/  HMMA.16816.F32.BF16 R20, R136.reuse, R148, RZ ;  /* 0x000000948814723c */ /* 0x040fe200000418ff */
[----:B------:R2:W-:Y:S03]  /*10080*/  LDGSTS.E.BYPASS.LTC128B.128 [R212+0x2000], [R28.64], !P5 ;  /* 0x020000001cd47fae */ /* 0x0005e6000e901d44 */
[----:B------:R-:W-:Y:S01]  /*10090*/  IMAD.X R227, R2, 0x1, R215, P0 ;  /* 0x0000000102e37824 */ /* 0x000fe200000e06d7 */
[----:B------:R1:W-:Y:S01]  /*100a0*/  LDGSTS.E.BYPASS.LTC128B.128 [R212+0x4000], [R230.64], !P4 ;  /* 0x04000000e6d47fae */ /* 0x0003e2000e101d44 */
[----:B------:R-:W-:Y:S02]  /*100b0*/  ISETP.GE.AND P0, PT, R221, 0x1, PT ;  /* 0x00000001dd00780c */ /* 0x000fe40003f06270 */
[C---:B------:R-:W-:Y:S01]  /*100c0*/  HMMA.16816.F32.BF16 R24, R136.reuse, R150, RZ ;  /* 0x000000968818723c */ /* 0x040fe200000418ff */
[----:B------:R1:W-:Y:S04]  /*100d0*/  LDGSTS.E.BYPASS.LTC128B.128 [R212+0x1000], [R228.64], !P6 ;  /* 0x01000000e4d47fae */ /* 0x0003e8000f101d44 */
[----:B------:R1:W-:Y:S04]  /*100e0*/  LDGSTS.E.BYPASS.LTC128B.128 [R212+0x3000], [R134.64], !P5 ;  /* 0x0300000086d47fae */ /* 0x0003e8000e901d44 */
[----:B------:R1:W-:Y:S04]  /*100f0*/  LDGSTS.E.BYPASS.LTC128B.128 [R212+0x5000], [R226.64], !P4 ;  /* 0x05000000e2d47fae */ /* 0x0003e8000e101d44 */
[----:B------:R-:W-:Y:S04]  /*10100*/  LDSM.16.M88.4 R148, [R193+0xc100] ;  /* 0x00c10000c194783b */ /* 0x000fe80000000200 */
[----:B------:R-:W0:Y:S01]  /*10110*/  LDGDEPBAR ;  /* 0x00000000000079af */ /* 0x000e220000000000 */
[C---:B--2---:R-:W-:Y:S03]  /*10120*/  HMMA.16816.F32.BF16 R28, R136.reuse, R140, RZ ;  /* 0x0000008c881c723c */ /* 0x044fe600000418ff */
[----:B------:R-:W2:Y:S04]  /*10130*/  LDSM.16.M88.4 R168, [R192+0x6100] ;  /* 0x00610000c0a8783b */ /* 0x000ea80000000200 */
[----:B------:R-:W4:Y:S01]  /*10140*/  LDSM.16.M88.4 R172, [R192+0x6900] ;  /* 0x00690000c0ac783b */ /* 0x000f220000000200 */
[----:B------:R-:W-:Y:S03]  /*10150*/  HMMA.16816.F32.BF16 R32, R136, R142, RZ ;  /* 0x0000008e8820723c */ /* 0x000fe600000418ff */
[----:B------:R-:W5:Y:S04]  /*10160*/  LDSM.16.M88.4 R136, [R192+0x7100] ;  /* 0x00710000c088783b */ /* 0x000f680000000200 */
[----:B------:R-:W1:Y:S01]  /*10170*/  LDSM.16.M88.4 R140, [R192+0x7900] ;  /* 0x00790000c08c783b */ /* 0x000e620000000200 */
[C---:B---3--:R-:W-:Y:S08]  /*10180*/  HMMA.16816.F32.BF16 R4, R152.reuse, R144, R4 ;  /* 0x000000909804723c */ /* 0x048ff00000041804 */
[C---:B------:R-:W-:Y:S01]  /*10190*/  HMMA.16816.F32.BF16 R8, R152.reuse, R146, R8 ;  /* 0x000000929808723c */ /* 0x040fe20000041808 */
[----:B------:R-:W-:Y:S07]  /*101a0*/  LDSM.16.M88.4 R144, [R191+0xc100] ;  /* 0x00c10000bf90783b */ /* 0x000fee0000000200 */
        /* <DEDUP_REMOVED lines=8> */
[----:B------:R-:W1:Y:S04]  /*10230*/  LDSM.16.M88.4 R152, [R184+0x1000] ;  /* 0x00100000b898783b */ /* 0x000e680000000200 */
[----:B------:R-:W1:Y:S03]  /*10240*/  LDSM.16.M88.4 R164, [R184+0x1800] ;  /* 0x00180000b8a4783b */ /* 0x000e660000000200 */
[C---:B--2---:R-:W-:Y:S08]  /*10250*/  HMMA.16816.F32.BF16 R4, R148.reuse, R168, R4 ;  /* 0x000000a89404723c */ /* 0x044ff00000041804 */
[C---:B------:R-:W-:Y:S01]  /*10260*/  HMMA.16816.F32.BF16 R8, R148.reuse, R170, R8 ;  /* 0x000000aa9408723c */ /* 0x040fe20000041808 */
[----:B------:R-:W-:Y:S07]  /*10270*/  LDSM.16.M88.4 R168, [R197+0x8100] ;  /* 0x00810000c5a8783b */ /* 0x000fee0000000200 */
[C---:B----4-:R-:W-:Y:S08]  /*10280*/  HMMA.16816.F32.BF16 R12, R148.reuse, R172, R12 ;  /* 0x000000ac940c723c */ /* 0x050ff0000004180c */
[C---:B------:R-:W-:Y:S01]  /*10290*/  HMMA.16816.F32.BF16 R16, R148.reuse, R174, R16 ;  /* 0x000000ae9410723c */ /* 0x040fe20000041810 */
[----:B------:R-:W-:Y:S07]  /*102a0*/  LDSM.16.M88.4 R172, [R197+0x8900] ;  /* 0x00890000c5ac783b */ /* 0x000fee0000000200 */
[C---:B-----5:R-:W-:Y:S08]  /*102b0*/  HMMA.16816.F32.BF16 R20, R148.reuse, R136, R20 ;  /* 0x000000889414723c */ /* 0x060ff00000041814 */
[C---:B------:R-:W-:Y:S01]  /*102c0*/  HMMA.16816.F32.BF16 R24, R148.reuse, R138, R24 ;  /* 0x0000008a9418723c */ /* 0x040fe20000041818 */
[----:B------:R-:W2:Y:S07]  /*102d0*/  LDSM.16.M88.4 R136, [R198+0x10100] ;  /* 0x01010000c688783b */ /* 0x000eae0000000200 */
[C---:B-1----:R-:W-:Y:S08]  /*102e0*/  HMMA.16816.F32.BF16 R28, R148.reuse, R140, R28 ;  /* 0x0000008c941c723c */ /* 0x042ff0000004181c */
[----:B------:R-:W-:Y:S01]  /*102f0*/  HMMA.16816.F32.BF16 R32, R148, R142, R32 ;  /* 0x0000008e9420723c */ /* 0x000fe20000041820 */
[----:B------:R-:W1:Y:S04]  /*10300*/  LDSM.16.M88.4 R140, [R197+0x9100] ;  /* 0x00910000c58c783b */ /* 0x000e680000000200 */
[----:B------:R-:W4:Y:S03]  /*10310*/  LDSM.16.M88.4 R148, [R197+0x9900] ;  /* 0x00990000c594783b */ /* 0x000f260000000200 */
[C---:B---3--:R-:W-:Y:S08]  /*10320*/  HMMA.16816.F32.BF16 R4, R144.reuse, R156, R4 ;  /* 0x0000009c9004723c */ /* 0x048ff00000041804 */
[C---:B------:R-:W-:Y:S01]  /*10330*/  HMMA.16816.F32.BF16 R8, R144.reuse, R158, R8 ;  /* 0x0000009e9008723c */ /* 0x040fe20000041808 */
[----:B------:R-:W-:Y:S07]  /*10340*/  LDSM.16.M88.4 R156, [R183] ;  /* 0x00000000b79c783b */ /* 0x000fee0000000200 */
[C---:B------:R-:W-:Y:S08]  /*10350*/  HMMA.16816.F32.BF16 R12, R144.reuse, R160, R12 ;  /* 0x000000a0900c723c */ /* 0x040ff0000004180c */
        /* <DEDUP_REMOVED lines=9> */
[C---:B--2---:R-:W-:Y:S08]  /*103f0*/  HMMA.16816.F32.BF16 R4, R136.reuse, R168, R4 ;  /* 0x000000a88804723c */ /* 0x044ff00000041804 */
[C---:B------:R-:W-:Y:S01]  /*10400*/  HMMA.16816.F32.BF16 R8, R136.reuse, R170, R8 ;  /* 0x000000aa8808723c */ /* 0x040fe20000041808 */
[----:B------:R-:W-:Y:S07]  /*10410*/  LDSM.16.M88.4 R168, [R192+0x8100] ;  /* 0x00810000c0a8783b */ /* 0x000fee0000000200 */
[C---:B------:R-:W-:Y:S08]  /*10420*/  HMMA.16816.F32.BF16 R12, R136.reuse, R172, R12 ;  /* 0x000000ac880c723c */ /* 0x040ff0000004180c */
[C---:B------:R-:W-:Y:S01]  /*10430*/  HMMA.16816.F32.BF16 R16, R136.reuse, R174, R16 ;  /* 0x000000ae8810723c */ /* 0x040fe20000041810 */
[----:B------:R-:W-:Y:S07]  /*10440*/  LDSM.16.M88.4 R172, [R192+0x8900] ;  /* 0x00890000c0ac783b */ /* 0x000fee0000000200 */
[C---:B-1----:R-:W-:Y:S08]  /*10450*/  HMMA.16816.F32.BF16 R20, R136.reuse, R140, R20 ;  /* 0x0000008c8814723c */ /* 0x042ff00000041814 */
        /* <DEDUP_REMOVED lines=90> */
.L_x_1838:
        /* <DEDUP_REMOVED lines=407> */
.L_x_1836:
        /* <DEDUP_REMOVED lines=123> */
.L_x_1788:
[----:B------:R-:W-:Y:S01]  /*12b20*/  ULDC.64 UR4, c[0x0][0x118] ;  /* 0x0000460000047ab9 */ /* 0x000fe20000000a00 */
        /* <DEDUP_REMOVED lines=46> */
[----:B------:R-:W-:Y:S01]  /*12e10*/  F2FP.BF16.PACK_AB R66, R67, R66 ;  /* 0x000000424342723e */ /* 0x000fe200000010ff */
[----:B------:R-:W-:Y:S01]  /*12e20*/  IMAD.MOV.U32 R7, RZ, RZ, 0x40 ;  /* 0x00000040ff077424 */ /* 0x000fe200078e00ff */
[----:B------:R-:W-:Y:S02]  /*12e30*/  F2FP.BF16.PACK_AB R68, R69, R68 ;  /* 0x000000444544723e */ /* 0x000fe400000010ff */
[C---:B------:R-:W-:Y:S01]  /*12e40*/  IADD3 R17, R13.reuse, 0x80, RZ ;  /* 0x000000800d117810 */ /* 0x040fe20007ffe0ff */
[----:B------:R-:W-:Y:S01]  /*12e50*/  STS [R13+0x80], R128 ;  /* 0x000080800d007388 */ /* 0x000fe20000000800 */
[----:B------:R-:W-:Y:S02]  /*12e60*/  IADD3 R9, R13, 0x70, RZ ;  /* 0x000000700d097810 */ /* 0x000fe40007ffe0ff */
[----:B------:R-:W-:Y:S01]  /*12e70*/  @P0 IADD3 R9, R17, 0x10, RZ ;  /* 0x0000001011090810 */ /* 0x000fe20007ffe0ff */
[----:B------:R-:W-:Y:S01]  /*12e80*/  IMAD.IADD R17, R13, 0x1, R18 ;  /* 0x000000010d117824 */ /* 0x000fe200078e0212 */
[----:B------:R-:W-:Y:S01]  /*12e90*/  SEL R20, R7, 0xffffffc0, !P2 ;  /* 0xffffffc007147807 */ /* 0x000fe20005000000 */
[----:B------:R-:W-:Y:S01]  /*12ea0*/  STS [R13+0x480], R130 ;  /* 0x000480820d007388 */ /* 0x000fe20000000800 */
[----:B------:R-:W-:Y:S01]  /*12eb0*/  F2FP.BF16.PACK_AB R70, R71, R70 ;  /* 0x000000464746723e */ /* 0x000fe200000010ff */
[--C-:B------:R-:W-:Y:S01]  /*12ec0*/  IMAD.IADD R7, R18, 0x1, R9.reuse ;  /* 0x0000000112077824 */ /* 0x100fe200078e0209 */
[----:B------:R-:W-:Y:S01]  /*12ed0*/  F2FP.BF16.PACK_AB R72, R73, R72 ;  /* 0x000000484948723e */ /* 0x000fe200000010ff */
[--C-:B------:R-:W-:Y:S01]  /*12ee0*/  IMAD.IADD R19, R13, 0x1, R20.reuse ;  /* 0x000000010d137824 */ /* 0x100fe200078e0214 */
[----:B------:R-:W-:Y:S01]  /*12ef0*/  STS [R9], R36 ;  /* 0x0000002409007388 */ /* 0x000fe20000000800 */
[C---:B------:R-:W-:Y:S01]  /*12f00*/  IMAD.IADD R21, R20.reuse, 0x1, R9 ;  /* 0x0000000114157824 */ /* 0x040fe200078e0209 */
[----:B------:R-:W-:Y:S01]  /*12f10*/  F2FP.BF16.PACK_AB R74, R75, R74 ;  /* 0x0000004a4b4a723e */ /* 0x000fe200000010ff */
[----:B------:R-:W-:Y:S01]  /*12f20*/  IMAD.IADD R23, R20, 0x1, R17 ;  /* 0x0000000114177824 */ /* 0x000fe200078e0211 */
[----:B------:R-:W-:Y:S01]  /*12f30*/  STS [R9+0x400], R38 ;  /* 0x0004002609007388 */ /* 0x000fe20000000800 */
[----:B------:R-:W-:Y:S01]  /*12f40*/  IMAD.IADD R25, R7, 0x1, R20 ;  /* 0x0000000107197824 */ /* 0x000fe200078e0214 */
[----:B------:R-:W-:-:S02]  /*12f50*/  F2FP.BF16.PACK_AB R76, R77, R76 ;  /* 0x0000004c4d4c723e */ /* 0x000fc400000010ff */
[----:B------:R-:W-:Y:S01]  /*12f60*/  STS [R17+0x80], R40 ;  /* 0x0000802811007388 */ /* 0x000fe20000000800 */
[----:B------:R-:W-:Y:S02]  /*12f70*/  F2FP.BF16.PACK_AB R78, R79, R78 ;  /* 0x0000004e4f4e723e */ /* 0x000fe400000010ff */
        /* <DEDUP_REMOVED lines=56> */
[----:B------:R1:W-:Y:S01]  /*13300*/  STS [R9+0x8400], R102 ;  /* 0x0084006609007388 */ /* 0x0003e20000000800 */
[----:B------:R-:W-:-:S03]  /*13310*/  IMAD.WIDE R26, R201, R8, c[0x0][0x500] ;  /* 0x00014000c91a7625 */ /* 0x000fc600078e0208 */
        /* <DEDUP_REMOVED lines=13> */
[----:B------:R-:W-:-:S02]  /*133f0*/  IMAD.MOV.U32 R4, RZ, RZ, c[0x0][0x388] ;  /* 0x0000e200ff047624 */ /* 0x000fc400078e00ff */
[----:B-1----:R-:W-:-:S03]  /*13400*/  @P1 IMAD.WIDE R8, R201, R8, c[0x0][0x508] ;  /* 0x00014200c9081625 */ /* 0x002fc600078e0208 */
        /* <DEDUP_REMOVED lines=10> */
.L_x_1841:
        /* <DEDUP_REMOVED lines=14> */
[----:B------:R-:W-:Y:S02]  /*13590*/  IADD3 R5, -R18, R5, RZ ;  /* 0x0000000512057210 */ /* 0x000fe40007ffe1ff */
[----:B------:R-:W-:Y:S02]  /*135a0*/  SHF.R.S32.HI R6, RZ, 0x2, R6 ;  /* 0x00000002ff067819 */ /* 0x000fe40000011406 */
[----:B------:R-:W-:Y:S02]  /*135b0*/  ISETP.NE.AND P1, PT, R8, 0x1, PT ;  /* 0x000000010800780c */ /* 0x000fe40003f25270 */
[----:B------:R-:W-:Y:S01]  /*135c0*/  MOV R18, R10 ;  /* 0x0000000a00127202 */ /* 0x000fe20000000f00 */
[----:B------:R-:W-:Y:S01]  /*135d0*/  IMAD R5, R5, 0x10, R6 ;  /* 0x0000001005057824 */ /* 0x000fe200078e0206 */
[----:B------:R-:W-:Y:S01]  /*135e0*/  LOP3.LUT P2, RZ, R7, 0x3, RZ, 0xc0, !PT ;  /* 0x0000000307ff7812 */ /* 0x000fe2000784c0ff */
[----:B------:R-:W-:Y:S01]  /*135f0*/  IMAD R6, R2, c[0x0][0x490], RZ ;  /* 0x0001240002067a24 */ /* 0x000fe200078e02ff */
[-C--:B------:R-:W-:Y:S01]  /*13600*/  LEA.HI R13, R14, R3.reuse, RZ, 0x3 ;  /* 0x000000030e0d7211 */ /* 0x080fe200078f18ff */
[----:B------:R-:W-:Y:S01]  /*13610*/  IMAD R15, R16, 0x8, R5 ;  /* 0x00000008100f7824 */ /* 0x000fe200078e0205 */
[----:B------:R-:W-:Y:S01]  /*13620*/  LEA.HI R14, R14, R3, RZ, 0x6 ;  /* 0x000000030e0e7211 */ /* 0x000fe200078f30ff */
[----:B------:R-:W-:-:S02]  /*13630*/  IMAD R7, R11, c[0x0][0x3a0], RZ ;  /* 0x0000e8000b077a24 */ /* 0x000fc400078e02ff */
[----:B------:R-:W-:Y:S01]  /*13640*/  IMAD.WIDE.U32 R18, R199, c[0x0][0x490], R18 ;  /* 0x00012400c7127a25 */ /* 0x000fe200078e0012 */
[----:B-1----:R-:W-:-:S03]  /*13650*/  LEA R8, R54, R15, 0x7 ;  /* 0x0000000f36087211 */ /* 0x002fc600078e38ff */
[----:B------:R-:W-:Y:S01]  /*13660*/  IMAD R9, R199, c[0x0][0x494], R6 ;  /* 0x00012500c7097a24 */ /* 0x000fe200078e0206 */
[----:B------:R-:W-:Y:S01]  /*13670*/  LOP3.LUT R6, R13, 0xfffffff8, RZ, 0xc0, !PT ;  /* 0xfffffff80d067812 */ /* 0x000fe200078ec0ff */
[C---:B------:R-:W-:Y:S01]  /*13680*/  IMAD R7, R10.reuse, c[0x0][0x3a4], R7 ;  /* 0x0000e9000a077a24 */ /* 0x040fe200078e0207 */
[----:B------:R-:W-:Y:S01]  /*13690*/  SHF.R.S32.HI R13, RZ, 0x3, R13 ;  /* 0x00000003ff0d7819 */ /* 0x000fe2000001140d */
[----:B------:R-:W-:-:S04]  /*136a0*/  IMAD.WIDE.U32 R10, R10, c[0x0][0x3a0], RZ ;  /* 0x0000e8000a0a7a25 */ /* 0x000fc800078e00ff */
[----:B------:R-:W-:Y:S01]  /*136b0*/  IMAD.IADD R19, R19, 0x1, R9 ;  /* 0x0000000113137824 */ /* 0x000fe200078e0209 */
[----:B------:R-:W-:Y:S01]  /*136c0*/  IADD3 R11, R11, R7, RZ ;  /* 0x000000070b0b7210 */ /* 0x000fe20007ffe0ff */
        /* <DEDUP_REMOVED lines=103> */
.L_x_1843:
[----:B--2---:R-:W-:Y:S05]  /*13d40*/  BSYNC B0 ;  /* 0x0000000000007941 */ /* 0x004fea0003800000 */
.L_x_1842:
        /* <DEDUP_REMOVED lines=23> */
.L_x_1845:
[----:B------:R-:W-:Y:S05]  /*13ec0*/  BSYNC B0 ;  /* 0x0000000000007941 */ /* 0x000fea0003800000 */
.L_x_1844:
        /* <DEDUP_REMOVED lines=23> */
.L_x_1847:
[----:B------:R-:W-:Y:S05]  /*14040*/  BSYNC B0 ;  /* 0x0000000000007941 */ /* 0x000fea0003800000 */
.L_x_1846:
        /* <DEDUP_REMOVED lines=24> */
.L_x_1840:
        /* <DEDUP_REMOVED lines=18> */
.L_x_1848:
        /* <DEDUP_REMOVED lines=40> */
.L_x_1850:
[----:B------:R-:W-:Y:S05]  /*14570*/  BSYNC B0 ;  /* 0x0000000000007941 */ /* 0x000fea0003800000 */
.L_x_1849:
        /* <DEDUP_REMOVED lines=64> */
.L_x_1852:
[----:B------:R-:W-:Y:S05]  /*14980*/  BSYNC B0 ;  /* 0x0000000000007941 */ /* 0x000fea0003800000 */
.L_x_1851:
        /* <DEDUP_REMOVED lines=21> */
.L_x_1854:
[----:B------:R-:W-:Y:S05]  /*14ae0*/  BSYNC B0 ;  /* 0x0000000000007941 */ /* 0x000fea0003800000 */
.L_x_1853:
        /* <DEDUP_REMOVED lines=21> */
.L_x_1856:
[----:B------:R-:W-:Y:S05]  /*14c40*/  BSYNC B0 ;  /* 0x0000000000007941 */ /* 0x000fea0003800000 */
.L_x_1855:
        /* <DEDUP_REMOVED lines=22> */
.L_x_1857:
        /* <DEDUP_REMOVED lines=13> */
.L_x_3424:


//--------------------- .text._ZN7cutlass13device_kernelIN5flash19enable_sm80_to_sm89INS1_16FlashAttnFwdSm80INS1_25CollectiveMainloopFwdSm80ILi8ELi1ELb0EN4cute5tupleIJNS5_1CILi128EEENS7_ILi64EEENS7_ILi192EEEEEELi192ENS_10bfloat16_tEfNS_4arch4Sm80ELb0ELb1ELb0ELb0ELb1ELb0ELb1ELb0EEENS1_21CollectiveEpilogueFwdINS6_IJS8_SA_S9_EEENS6_IJNS7_ILi1EEESI_SI_EEESC_SE_Li256ELb0ELb1ELb0ELb0EEENS1_19SingleTileSchedulerILb0ELb0ELb1ELi128EEEEEEEEEvNT_6ParamsE --------------------------
	.section	.text._ZN7cutlass13device_kernelIN5flash19enable_sm80_to_sm89INS1_16FlashAttnFwdSm80INS1_25CollectiveMainloopFwdSm80ILi8ELi1ELb0EN4cute5tupleIJNS5_1CILi128EEENS7_ILi64EEENS7_ILi192EEEEEELi192ENS_10bfloat16_tEfNS_4arch4Sm80ELb0ELb1ELb0ELb0ELb1ELb0ELb1ELb0EEENS1_21CollectiveEpilogueFwdINS6_IJS8_SA_S9_EEENS6_IJNS7_ILi1EEESI_SI_EEESC_SE_Li256ELb0ELb1ELb0ELb0EEENS1_19SingleTileSchedulerILb0ELb0ELb1ELi128EEEEEEEEEvNT_6ParamsE,"ax",@progbits
	.sectioninfo	@"SHI_REGISTERS=237"
	.align	128
.text._ZN7cutlass13device_kernelIN5flash19enable_sm80_to_sm89INS1_16FlashAttnFwdSm80INS1_25CollectiveMainloopFwdSm80ILi8ELi1ELb0EN4cute5tupleIJNS5_1CILi128EEENS7_ILi64EEENS7_ILi192EEEEEELi192ENS_10bfloat16_tEfNS_4arch4Sm80ELb0ELb1ELb0ELb0ELb1ELb0ELb1ELb0EEENS1_21CollectiveEpilogueFwdINS6_IJS8_SA_S9_EEENS6_IJNS7_ILi1EEESI_SI_EEESC_SE_Li256ELb0ELb1ELb0ELb0EEENS1_19SingleTileSchedulerILb0ELb0ELb1ELi128EEEEEEEEEvNT_6ParamsE:
        .type           _ZN7cutlass13device_kernelIN5flash19enable_sm80_to_sm89INS1_16FlashAttnFwdSm80INS1_25CollectiveMainloopFwdSm80ILi8ELi1ELb0EN4cute5tupleIJNS5_1CILi128EEENS7_ILi64EEENS7_ILi192EEEEEELi192ENS_10bfloat16_tEfNS_4arch4Sm80ELb0ELb1ELb0ELb0ELb1ELb0ELb1ELb0EEENS1_21CollectiveEpilogueFwdINS6_IJS8_SA_S9_EEENS6_IJNS7_ILi1EEESI_SI_EEESC_SE_Li256ELb0ELb1ELb0ELb0EEENS1_19SingleTileSchedulerILb0ELb0ELb1ELi128EEEEEEEEEvNT_6ParamsE,@function
        .size           _ZN7cutlass13device_kernelIN5flash19enable_sm80_to_sm89INS1_16FlashAttnFwdSm80INS1_25CollectiveMainloopFwdSm80ILi8ELi1ELb0EN4cute5tupleIJNS5_1CILi128EEENS7_ILi64EEENS7_ILi192EEEEEELi192ENS_10bfloat16_tEfNS_4arch4Sm80ELb0ELb1ELb0ELb0ELb1ELb0ELb1ELb0EEENS1_21CollectiveEpilogueFwdINS6_IJS8_SA_S9_EEENS6_IJNS7_ILi1EEESI_SI_EEESC_SE_Li256ELb0ELb1ELb0ELb0EEENS1_19SingleTileSchedulerILb0ELb0ELb1ELi128EEEEEEEEEvNT_6ParamsE,(.L_x_3425 - _ZN7cutlass13device_kernelIN5flash19enable_sm80_to_sm89INS1_16FlashAttnFwdSm80INS1_25CollectiveMainloopFwdSm80ILi8ELi1ELb0EN4cute5tupleIJNS5_1CILi128EEENS7_ILi64EEENS7_ILi192EEEEEELi192ENS_10bfloat16_tEfNS_4arch4Sm80ELb0ELb1ELb0ELb0ELb1ELb0ELb1ELb0EEENS1_21CollectiveEpilogueFwdINS6_IJS8_SA_S9_EEENS6_IJNS7_ILi1EEESI_SI_EEESC_SE_Li256ELb0ELb1ELb0ELb0EEENS1_19SingleTileSchedulerILb0ELb0ELb1ELi128EEEEEEEEEvNT_6ParamsE)
        .other          _ZN7cutlass13device_kernelIN5flash19enable_sm80_to_sm89INS1_16FlashAttnFwdSm80INS1_25CollectiveMainloopFwdSm80ILi8ELi1ELb0EN4cute5tupleIJNS5_1CILi128EEENS7_ILi64EEENS7_ILi192EEEEEELi192ENS_10bfloat16_tEfNS_4arch4Sm80ELb0ELb1ELb0ELb0ELb1ELb0ELb1ELb0EEENS1_21CollectiveEpilogueFwdINS6_IJS8_SA_S9_EEENS6_IJNS7_ILi1EEESI_SI_EEESC_SE_Li256ELb0ELb1ELb0ELb0EEENS1_19SingleTileSchedulerILb0ELb0ELb1ELi128EEEEEEEEEvNT_6ParamsE,@"STO_CUDA_ENTRY STV_DEFAULT"
_ZN7cutlass13device_kernelIN5flash19enable_sm80_to_sm89INS1_16FlashAttnFwdSm80INS1_25CollectiveMainloopFwdSm80ILi8ELi1ELb0EN4cute5tupleIJNS5_1CILi128EEENS7_ILi64EEENS7_ILi192EEEEEELi192ENS_10bfloat16_tEfNS_4arch4Sm80ELb0ELb1ELb0ELb0ELb1ELb0ELb1ELb0EEENS1_21CollectiveEpilogueFwdINS6_IJS8_SA_S9_EEENS6_IJNS7_ILi1EEESI_SI_EEESC_SE_Li256ELb0ELb1ELb0ELb0EEENS1_19SingleTileSchedulerILb0ELb0ELb1ELi128EEEEEEEEEvNT_6ParamsE:
        /* <DEDUP_REMOVED lines=53> */
.L_x_1859:
[----:B------:R-:W-:Y:S02]  /*0350*/  ULDC UR4, c[0x0][0x32c] ;  /* 0x0000cb0000047ab9 */ /* 0x000fe40000000800 */
[----:B------:R-:W-:-:S03]  /*0360*/  UISETP.NE.AND UP0, UPT, UR12, UR4, UPT ;  /* 0x000000040c00728c */ /* 0x000fc6000bf05270 */
[----:B------:R-:W-:Y:S02]  /*0370*/  ULDC.64 UR4, c[0x0][0x330] ;  /* 0x0000cc0000047ab9 */ /* 0x000fe40000000a00 */
[----:B------:R-:W-:-:S07]  /*0380*/  UIMAD.WIDE.U32 UR16, UR14, UR4, URZ ;  /* 0x000000040e1072a5 */ /* 0x000fce000f8e003f */
[----:B------:R-:W-:Y:S02]  /*0390*/  @UP0 UMOV UR15, UR17 ;  /* 0x00000011000f0c82 */ /* 0x000fe40008000000 */
[----:B------:R-:W-:Y:S02]  /*03a0*/  @UP0 USHF.R.U32.HI UR14, URZ, UR5, UR15 ;  /* 0x000000053f0e0299 */ /* 0x000fe4000801160f */
.L_x_1860:
[----:B------:R-:W-:Y:S02]  /*03b0*/  ULDC UR4, c[0x0][0x32c] ;  /* 0x0000cb0000047ab9 */ /* 0x000fe40000000800 */
[----:B------:R-:W-:-:S04]  /*03c0*/  UIMAD UR4, UR14, UR4, UR4 ;  /* 0x000000040e0472a4 */ /* 0x000fc8000f8e0204 */
[----:B------:R-:W-:-:S04]  /*03d0*/  UISETP.LT.AND UP0, UPT, UR7, UR4, UPT ;  /* 0x000000040700728c */ /* 0x000fc8000bf01270 */
[----:B------:R-:W-:Y:S02]  /*03e0*/  USEL UR7, UR7, UR4, UP0 ;  /* 0x0000000407077287 */ /* 0x000fe40008000000 */
.L_x_1858:
        /* <DEDUP_REMOVED lines=33> */
.L_x_1862:
[----:B------:R-:W-:Y:S02]  /*0600*/  ULDC UR4, c[0x0][0x32c] ;  /* 0x0000cb0000047ab9 */ /* 0x000fe40000000800 */
[----:B------:R-:W-:-:S03]  /*0610*/  UISETP.NE.AND UP0, UPT, UR4, 0x1, UPT ;  /* 0x000000010400788c */ /* 0x000fc6000bf05270 */
[----:B------:R-:W-:Y:S02]  /*0620*/  ULDC.64 UR4, c[0x0][0x330] ;  /* 0x0000cc0000047ab9 */ /* 0x000fe40000000a00 */
[----:B------:R-:W-:-:S06]  /*0630*/  UIMAD.WIDE.U32 UR14, UR12, UR4, URZ ;  /* 0x000000040c0e72a5 */ /* 0x000fcc000f8e003f */
[----:B------:R-:W-:Y:S02]  /*0640*/  @UP0 USHF.R.U32.HI UR12, URZ, UR5, UR15 ;  /* 0x000000053f0c0299 */ /* 0x000fe4000801160f */
.L_x_1863:
[----:B------:R-:W-:Y:S02]  /*0650*/  ULDC UR4, c[0x0][0x32c] ;  /* 0x0000cb0000047ab9 */ /* 0x000fe40000000800 */
[----:B------:R-:W-:-:S04]  /*0660*/  UIMAD UR4, UR12, UR4, URZ ;  /* 0x000000040c0472a4 */ /* 0x000fc8000f8e023f */
[----:B------:R-:W-:-:S04]  /*0670*/  UISETP.LT.AND UP0, UPT, UR7, UR4, UPT ;  /* 0x000000040700728c */ /* 0x000fc8000bf01270 */
[----:B------:R-:W-:-:S04]  /*0680*/  USEL UR7, UR7, UR4, !UP0 ;  /* 0x0000000407077287 */ /* 0x000fc8000c000000 */
.L_x_1861:
        /* <DEDUP_REMOVED lines=10> */
[----:B------:R-:W-:Y:S01]  /*0730*/  MOV R89, RZ ;  /* 0x000000ff00597202 */ /* 0x000fe20000000f00 */
[----:B------:R-:W-:Y:S01]  /*0740*/  CS2R R6, SRZ ;  /* 0x0000000000067805 */ /* 0x000fe2000001ff00 */
[----:B------:R-:W-:Y:S01]  /*0750*/  UISETP.LT.AND UP0, UPT, URZ, UR7, UPT ;  /* 0x000000073f00728c */ /* 0x000fe2000bf01270 */
[----:B------:R-:W-:Y:S01]  /*0760*/  CS2R R86, SRZ ;  /* 0x0000000000567805 */ /* 0x000fe2000001ff00 */
        /* <DEDUP_REMOVED lines=83> */
[C---:B------:R-:W-:Y:S01]  /*0ca0*/  IADD3 R12, R210.reuse, 0x80, RZ ;  /* 0x00000080d20c7810 */ /* 0x040fe20007ffe0ff */
        /* <DEDUP_REMOVED lines=8> */
[----:B------:R-:W-:Y:S01]  /*0d30*/  SHF.R.S32.HI R9, RZ, 0x1f, R12 ;  /* 0x0000001fff097819 */ /* 0x000fe2000001140c */
[----:B------:R-:W-:Y:S01]  /*0d40*/  IMAD.U32 R7, RZ, RZ, UR5 ;  /* 0x00000005ff077e24 */ /* 0x000fe2000f8e00ff */
[----:B------:R-:W-:Y:S01]  /*0d50*/  ISETP.GE.AND P4, PT, R210, c[0x0][0x198], PT ;  /* 0x00006600d2007a0c */ /* 0x000fe20003f86270 */
[----:B------:R-:W-:Y:S01]  /*0d60*/  IMAD R3, R3, c[0x0][0x2c4], R2 ;  /* 0x0000b10003037a24 */ /* 0x000fe200078e0202 */
[----:B------:R-:W-:Y:S01]  /*0d70*/  LEA.HI R208, R9, R12, RZ, 0x3 ;  /* 0x0000000c09d07211 */ /* 0x000fe200078f18ff */
[----:B------:R-:W-:Y:S01]  /*0d80*/  IMAD R4, R4, c[0x0][0x1b0], RZ ;  /* 0x00006c0004047a24 */ /* 0x000fe200078e02ff */
[----:B------:R-:W-:Y:S01]  /*0d90*/  ISETP.GE.AND P2, PT, R12, c[0x0][0x198], PT ;  /* 0x000066000c007a0c */ /* 0x000fe20003f46270 */
[C---:B------:R-:W-:Y:S01]  /*0da0*/  IMAD.WIDE.U32 R6, R5.reuse, c[0x0][0x1b0], R6 ;  /* 0x00006c0005067a25 */ /* 0x040fe200078e0006 */
[----:B------:R-:W-:Y:S01]  /*0db0*/  SHF.R.S32.HI R2, RZ, 0x1f, R3 ;  /* 0x0000001fff027819 */ /* 0x000fe20000011403 */
[----:B------:R-:W-:Y:S01]  /*0dc0*/  UIADD3 UR26, UR21, -0x1, URZ ;  /* 0xffffffff151a7890 */ /* 0x000fe2000fffe03f */
[----:B------:R-:W-:Y:S01]  /*0dd0*/  LOP3.LUT R208, R208, 0xfffffff8, RZ, 0xc0, !PT ;  /* 0xfffffff8d0d07812 */ /* 0x000fe200078ec0ff */
[----:B------:R-:W-:-:S02]  /*0de0*/  IMAD R5, R5, c[0x0][0x1b4], R4 ;  /* 0x00006d0005057a24 */ /* 0x000fc400078e0204 */
[----:B------:R-:W-:Y:S01]  /*0df0*/  IMAD R2, R2, c[0x0][0x1a8], RZ ;  /* 0x00006a0002027a24 */ /* 0x000fe200078e02ff */
[----:B------:R-:W-:Y:S01]  /*0e00*/  USHF.L.U32 UR12, UR26, 0x6, URZ ;  /* 0x000000061a0c7899 */ /* 0x000fe2000800063f */
[----:B------:R-:W-:Y:S02]  /*0e10*/  IMAD.IADD R7, R7, 0x1, R5 ;  /* 0x0000000107077824 */ /* 0x000fe400078e0205 */
[C---:B------:R-:W-:Y:S02]  /*0e20*/  IMAD R2, R3.reuse, c[0x0][0x1ac], R2 ;  /* 0x00006b0003027a24 */ /* 0x040fe400078e0202 */
[----:B------:R-:W-:Y:S01]  /*0e30*/  IMAD.WIDE.U32 R4, R3, c[0x0][0x1a8], R6 ;  /* 0x00006a0003047a25 */ /* 0x000fe200078e0006 */
[----:B------:R-:W-:Y:S02]  /*0e40*/  LEA.HI R7, R91, R88, RZ, 0x6 ;  /* 0x000000585b077211 */ /* 0x000fe400078f30ff */
[----:B------:R-:W-:Y:S01]  /*0e50*/  IADD3 R200, R202, UR12, RZ ;  /* 0x0000000ccac87c10 */ /* 0x000fe2000fffe0ff */
[----:B------:R-:W-:Y:S01]  /*0e60*/  IMAD.IADD R3, R5, 0x1, R2 ;  /* 0x0000000105037824 */ /* 0x000fe200078e0202 */
[----:B------:R-:W-:Y:S01]  /*0e70*/  LEA R5, P1, R4, c[0x0][0x160], 0x1 ;  /* 0x0000580004057a11 */ /* 0x000fe200078208ff */
[----:B------:R-:W-:Y:S01]  /*0e80*/  IMAD.SHL.U32 R8, R7, 0x8, RZ ;  /* 0x0000000807087824 */ /* 0x000fe200078e00ff */
[----:B------:R-:W-:Y:S01]  /*0e90*/  IADD3 R2, R0, UR25, RZ ;  /* 0x0000001900027c10 */ /* 0x000fe2000fffe0ff */
[----:B------:R-:W-:Y:S01]  /*0ea0*/  IMAD.MOV.U32 R199, RZ, RZ, RZ ;  /* 0x000000ffffc77224 */ /* 0x000fe200078e00ff */
[----:B------:R-:W-:Y:S01]  /*0eb0*/  LEA.HI.X R4, R4, c[0x0][0x164], R3, 0x1, P1 ;  /* 0x0000590004047a11 */ /* 0x000fe200008f0c03 */
[----:B------:R-:W-:Y:S01]  /*0ec0*/  SHFL.IDX PT, R10, R5, RZ, 0x181f ;  /* 0x00181fff050a7589 */ /* 0x000fe200000e0000 */
[----:B------:R-:W-:Y:S01]  /*0ed0*/  IADD3 R6, R2, 0x20, RZ ;  /* 0x0000002002067810 */ /* 0x000fe20007ffe0ff */
[----:B------:R-:W-:Y:S01]  /*0ee0*/  IMAD.MOV.U32 R3, RZ, RZ, c[0x0][0x2b8] ;  /* 0x0000ae00ff037624 */ /* 0x000fe200078e00ff */
[----:B------:R-:W-:Y:S01]  /*0ef0*/  LOP3.LUT R201, R201, 0xfffffe00, R8, 0xf8, !PT ;  /* 0xfffffe00c9c97812 */ /* 0x000fe200078ef808 */
[----:B------:R-:W1:Y:S01]  /*0f00*/  SHFL.IDX PT, R11, R4, RZ, 0x181f ;  /* 0x00181fff040b7589 */ /* 0x000e6200000e0000 */
[----:B------:R-:W-:-:S02]  /*0f10*/  ISETP.GE.AND P6, PT, R6, UR4, PT ;  /* 0x0000000406007c0c */ /* 0x000fc4000bfc6270 */
[----:B------:R-:W-:Y:S01]  /*0f20*/  ISETP.NE.AND P3, PT, R3, 0x1, PT ;  /* 0x000000010300780c */ /* 0x000fe20003f65270 */
[----:B------:R-:W-:Y:S01]  /*0f30*/  SHFL.IDX PT, R6, R5, 0x1, 0x181f ;  /* 0x00381f0005067f89 */ /* 0x000fe200000e0000 */
[----:B------:R-:W-:Y:S01]  /*0f40*/  IADD3 R3, R210, 0x40, RZ ;  /* 0x00000040d2037810 */ /* 0x000fe20007ffe0ff */
[----:B------:R-:W-:Y:S01]  /*0f50*/  IMAD.SHL.U32 R201, R201, 0x2, RZ ;  /* 0x00000002c9c97824 */ /* 0x000fe200078e00ff */
[----:B------:R-:W-:Y:S01]  /*0f60*/  ISETP.GE.AND P1, PT, R2, UR4, PT ;  /* 0x0000000402007c0c */ /* 0x000fe2000bf26270 */
[----:B------:R-:W4:Y:S01]  /*0f70*/  SHFL.IDX PT, R7, R4, 0x1, 0x181f ;  /* 0x00381f0004077f89 */ /* 0x000f2200000e0000 */
[----:B------:R-:W-:Y:S02]  /*0f80*/  SHF.R.S32.HI R8, RZ, 0x1f, R3 ;  /* 0x0000001fff087819 */ /* 0x000fe40000011403 */
[----:B------:R-:W-:Y:S01]  /*0f90*/  ISETP.GE.AND P5, PT, R3, c[0x0][0x198], PT ;  /* 0x0000660003007a0c */ /* 0x000fe20003fa6270 */
[----:B------:R-:W-:Y:S01]  /*0fa0*/  SHFL.IDX PT, R9, R4, 0x2, 0x181f ;  /* 0x00581f0004097f89 */ /* 0x000fe200000e0000 */
[----:B------:R-:W-:-:S02]  /*0fb0*/  LEA.HI R209, R8, R3, RZ, 0x3 ;  /* 0x0000000308d17211 */ /* 0x000fc400078f18ff */
[C---:B------:R-:W-:Y:S02]  /*0fc0*/  IADD3 R8, R2.reuse, 0x40, RZ ;  /* 0x0000004002087810 */ /* 0x040fe40007ffe0ff */
[----:B------:R-:W-:Y:S02]  /*0fd0*/  LOP3.LUT R209, R209, 0xfffffff8, RZ, 0xc0, !PT ;  /* 0xfffffff8d1d17812 */ /* 0x000fe400078ec0ff */
[----:B------:R-:W-:Y:S01]  /*0fe0*/  IADD3 R2, R2, 0x60, RZ ;  /* 0x0000006002027810 */ /* 0x000fe20007ffe0ff */
[----:B-1----:R-:W-:-:S04]  /*0ff0*/  @!P1 IMAD.WIDE R16, R210, 0x2, R10 ;  /* 0x00000002d2109825 */ /* 0x002fc800078e020a */
[----:B------:R-:W-:Y:S01]  /*1000*/  @!P1 IMAD.WIDE R22, R208, 0x2, R10 ;  /* 0x00000002d0169825 */ /* 0x000fe200078e020a */
[----:B------:R1:W-:Y:S03]  /*1010*/  @!P1 LDGSTS.E.BYPASS.LTC128B.128 [R201+0xc100], [R16.64], !P4 ;  /* 0x0c10000010c99fae */ /* 0x0003e6000e101d56 */
        /* <DEDUP_REMOVED lines=56> */
[C---:B-----5:R-:W-:Y:S01]  /*13a0*/  IMAD.WIDE.U32 R14, R200.reuse, c[0x0][0x208], RZ ;  /* 0x00008200c80e7a25 */ /* 0x060fe200078e00ff */
[----:B------:R-:W-:Y:S01]  /*13b0*/  SHF.R.S32.HI R5, RZ, 0x1f, R200 ;  /* 0x0000001fff057819 */ /* 0x000fe200000114c8 */
[----:B------:R-:W-:Y:S01]  /*13c0*/  UIADD3 UR9, UR17, UR9, URZ ;  /* 0x0000000911097290 */ /* 0x000fe2000fffe03f */
[----:B------:R-:W-:Y:S01]  /*13d0*/  ISETP.GE.AND P5, PT, R3, c[0x0][0x1d4], PT ;  /* 0x0000750003007a0c */ /* 0x000fe20003fa6270 */
[----:B-1----:R-:W-:Y:S01]  /*13e0*/  IMAD.MOV.U32 R10, RZ, RZ, R14 ;  /* 0x000000ffff0a7224 */ /* 0x002fe200078e000e */
[----:B------:R-:W-:Y:S01]  /*13f0*/  ULDC.64 UR4, c[0x0][0x1e8] ;  /* 0x00007a0000047ab9 */ /* 0x000fe20000000a00 */
[C---:B---3--:R-:W-:Y:S01]  /*1400*/  IMAD R17, R5.reuse, c[0x0][0x208], RZ ;  /* 0x0000820005117a24 */ /* 0x048fe200078e02ff */
[----:B------:R-:W-:Y:S01]  /*1410*/  UIMAD.WIDE.U32 UR18, UR11, UR4, URZ ;  /* 0x000000040b1272a5 */ /* 0x000fe2000f8e003f */
[----:B------:R-:W-:Y:S01]  /*1420*/  IMAD R5, R5, c[0x0][0x1e0], RZ ;  /* 0x0000780005057a24 */ /* 0x000fe200078e02ff */
[----:B------:R-:W-:Y:S01]  /*1430*/  UIMAD UR4, UR8, UR4, URZ ;  /* 0x00000004080472a4 */ /* 0x000fe2000f8e023f */
[----:B------:R-:W-:Y:S01]  /*1440*/  IMAD R11, R200, c[0x0][0x20c], R17 ;  /* 0x00008300c80b7a24 */ /* 0x000fe200078e0211 */
[----:B------:R-:W-:Y:S01]  /*1450*/  ISETP.GE.AND P4, PT, R12, c[0x0][0x1d4], PT ;  /* 0x000075000c007a0c */ /* 0x000fe20003f86270 */
[C---:B------:R-:W-:Y:S01]  /*1460*/  IMAD.WIDE.U32 R6, R200.reuse, c[0x0][0x1e0], RZ ;  /* 0x00007800c8067a25 */ /* 0x040fe200078e00ff */
[----:B------:R-:W-:Y:S01]  /*1470*/  UIMAD UR4, UR11, UR5, UR4 ;  /* 0x000000050b0472a4 */ /* 0x000fe2000f8e0204 */
[----:B------:R-:W-:Y:S01]  /*1480*/  LEA.HI R89, R91, R88, RZ, 0x5 ;  /* 0x000000585b597211 */ /* 0x000fe200078f28ff */
[----:B------:R-:W-:Y:S01]  /*1490*/  UISETP.GT.AND UP0, UPT, UR26, UR7, UPT ;  /* 0x000000071a00728c */ /* 0x000fe2000bf04270 */
[----:B------:R-:W-:Y:S01]  /*14a0*/  IMAD.IADD R11, R15, 0x1, R11 ;  /* 0x000000010f0b7824 */ /* 0x000fe200078e020b */
[----:B------:R-:W-:Y:S01]  /*14b0*/  UIADD3 UR8, UR19, UR4, URZ ;  /* 0x0000000413087290 */ /* 0x000fe2000fffe03f */
[----:B------:R-:W-:Y:S01]  /*14c0*/  IMAD R5, R200, c[0x0][0x1e4], R5 ;  /* 0x00007900c8057a24 */ /* 0x000fe200078e0205 */
[----:B------:R-:W-:Y:S01]  /*14d0*/  SHF.R.S32.HI R86, RZ, 0x5, R89 ;  /* 0x00000005ff567819 */ /* 0x000fe20000011459 */
[----:B------:R-:W-:Y:S01]  /*14e0*/  IMAD.U32 R85, RZ, RZ, UR12 ;  /* 0x0000000cff557e24 */ /* 0x000fe2000f8e00ff */
[----:B------:R-:W-:Y:S01]  /*14f0*/  SEL R213, RZ, 0x10, P4 ;  /* 0x00000010ffd57807 */ /* 0x000fe20002000000 */
[----:B------:R-:W-:Y:S01]  /*1500*/  IMAD.IADD R7, R7, 0x1, R5 ;  /* 0x0000000107077824 */ /* 0x000fe200078e0205 */
[----:B------:R-:W-:Y:S01]  /*1510*/  SHF.R.S32.HI R212, RZ, 0x1f, R209 ;  /* 0x0000001fffd47819 */ /* 0x000fe200000114d1 */
[----:B------:R-:W-:Y:S01]  /*1520*/  IMAD.MOV.U32 R38, RZ, RZ, 0x20 ;  /* 0x00000020ff267424 */ /* 0x000fe200078e00ff */
[----:B------:R-:W-:-:S02]  /*1530*/  IADD3 R0, -R0, UR10, -R85 ;  /* 0x0000000a00007c10 */ /* 0x000fc4000fffe955 */
[----:B------:R-:W-:Y:S02]  /*1540*/  SHF.R.S32.HI R211, RZ, 0x1f, R208 ;  /* 0x0000001fffd37819 */ /* 0x000fe400000114d0 */
[----:B------:R-:W-:Y:S02]  /*1550*/  ISETP.GE.AND P2, PT, R0, 0x1, PT ;  /* 0x000000010000780c */ /* 0x000fe40003f46270 */
[----:B------:R-:W-:Y:S02]  /*1560*/  IADD3 R205, R201, 0x100, RZ ;  /* 0x00000100c9cd7810 */ /* 0x000fe40007ffe0ff */
[----:B--2---:R-:W-:Y:S01]  /*1570*/  SHF.R.S32.HI R14, RZ, 0x1f, R199 ;  /* 0x0000001fff0e7819 */ /* 0x004fe200000114c7 */
[----:B------:R-:W-:Y:S01]  /*1580*/  IMAD.WIDE.U32 R8, R199, c[0x0][0x218], R10 ;  /* 0x00008600c7087a25 */ /* 0x000fe200078e000a */
[----:B------:R-:W-:-:S03]  /*1590*/  SHF.R.S32.HI R11, RZ, 0x4, R2 ;  /* 0x00000004ff0b7819 */ /* 0x000fc60000011402 */
[----:B------:R-:W-:Y:S01]  /*15a0*/  IMAD R10, R14, c[0x0][0x218], RZ ;  /* 0x000086000e0a7a24 */ /* 0x000fe200078e02ff */
[----:B------:R-:W-:Y:S01]  /*15b0*/  IADD3 R5, P0, R8, UR16, RZ ;  /* 0x0000001008057c10 */ /* 0x000fe2000ff1e0ff */
[----:B------:R-:W-:-:S04]  /*15c0*/  IMAD.WIDE.U32 R6, R199, c[0x0][0x1f0], R6 ;  /* 0x00007c00c7067a25 */ /* 0x000fc800078e0006 */
[----:B------:R-:W-:Y:S02]  /*15d0*/  IMAD R10, R199, c[0x0][0x21c], R10 ;  /* 0x00008700c70a7a24 */ /* 0x000fe400078e020a */
[----:B------:R-:W-:Y:S02]  /*15e0*/  IMAD R14, R14, c[0x0][0x1f0], RZ ;  /* 0x00007c000e0e7a24 */ /* 0x000fe400078e02ff */
[----:B------:R-:W-:Y:S01]  /*15f0*/  IMAD.SHL.U32 R8, R13, 0x40, RZ ;  /* 0x000000400d087824 */ /* 0x000fe200078e00ff */
[----:B------:R-:W-:Y:S01]  /*1600*/  IADD3.X R10, R9, UR9, R10, P0, !PT ;  /* 0x00000009090a7c10 */ /* 0x000fe200087fe40a */
[----:B------:R-:W-:Y:S01]  /*1610*/  IMAD R14, R199, c[0x0][0x1f4], R14 ;  /* 0x00007d00c70e7a24 */ /* 0x000fe200078e020e */
[C---:B------:R-:W-:Y:S02]  /*1620*/  LEA R16, P0, R5.reuse, c[0x0][0x1f8], 0x1 ;  /* 0x00007e0005107a11 */ /* 0x040fe400078008ff */
[----:B------:R-:W-:Y:S02]  /*1630*/  IADD3 R9, P1, R6, UR18, RZ ;  /* 0x0000001206097c10 */ /* 0x000fe4000ff3e0ff */
[----:B------:R-:W-:Y:S01]  /*1640*/  LEA.HI.X R10, R5, c[0x0][0x1fc], R10, 0x1, P0 ;  /* 0x00007f00050a7a11 */ /* 0x000fe200000f0c0a */
[----:B------:R-:W1:Y:S01]  /*1650*/  SHFL.IDX PT, R30, R16, RZ, 0x181f ;  /* 0x00181fff101e7589 */ /* 0x000e6200000e0000 */
[----:B------:R-:W-:-:S02]  /*1660*/  LEA.HI R6, R2, R11, RZ, 0x1 ;  /* 0x0000000b02067211 */ /* 0x000fc400078f08ff */
[----:B------:R-:W-:Y:S01]  /*1670*/  IADD3.X R14, R7, UR8, R14, P1, !PT ;  /* 0x00000008070e7c10 */ /* 0x000fe20008ffe40e */
[----:B----4-:R2:W3:Y:S01]  /*1680*/  SHFL.IDX PT, R20, R16, 0x1, 0x181f ;  /* 0x00381f0010147f89 */ /* 0x0104e200000e0000 */
[C---:B------:R-:W-:Y:S02]  /*1690*/  LEA R15, P0, R9.reuse, c[0x0][0x1c8], 0x1 ;  /* 0x00007200090f7a11 */ /* 0x040fe400078008ff */
[----:B------:R-:W-:Y:S01]  /*16a0*/  LOP3.LUT R8, R8, 0x1c0, RZ, 0xc0, !PT ;  /* 0x000001c008087812 */ /* 0x000fe200078ec0ff */
[----:B------:R-:W4:Y:S01]  /*16b0*/  SHFL.IDX PT, R5, R10, RZ, 0x181f ;  /* 0x00181fff0a057589 */ /* 0x000f2200000e0000 */
[----:B------:R-:W-:Y:S02]  /*16c0*/  LOP3.LUT R6, R6, 0xfffffffe, RZ, 0xc0, !PT ;  /* 0xfffffffe06067812 */ /* 0x000fe400078ec0ff */
[----:B------:R-:W-:Y:S01]  /*16d0*/  LEA.HI.X R14, R9, c[0x0][0x1cc], R14, 0x1, P0 ;  /* 0x00007300090e7a11 */ /* 0x000fe200000f0c0e */
[----:B------:R-:W5:Y:S01]  /*16e0*/  SHFL.IDX PT, R4, R10, 0x1, 0x181f ;  /* 0x00381f000a047f89 */ /* 0x000f6200000e0000 */
[----:B------:R-:W-:Y:S01]  /*16f0*/  LOP3.LUT R197, R8, 0x8, R197, 0xf8, !PT ;  /* 0x0000000808c57812 */ /* 0x000fe200078ef8c5 */
[----:B------:R-:W-:Y:S01]  /*1700*/  IMAD.IADD R6, R11, 0x1, -R6 ;  /* 0x000000010b067824 */ /* 0x000fe200078e0a06 */
[----:B------:R-:W-:Y:S01]  /*1710*/  SHF.R.U32.HI R8, RZ, 0x3, R8 ;  /* 0x00000003ff087819 */ /* 0x000fe20000011608 */
[----:B------:R-:W-:Y:S01]  /*1720*/  SHFL.IDX PT, R10, R15, RZ, 0x181f ;  /* 0x00181fff0f0a7589 */ /* 0x000fe200000e0000 */
[----:B------:R-:W-:Y:S01]  /*1730*/  LOP3.LUT R7, R2, 0xfffffff0, RZ, 0xc0, !PT ;  /* 0xfffffff002077812 */ /* 0x000fe200078ec0ff */
[----:B------:R-:W-:Y:S01]  /*1740*/  IMAD.SHL.U32 R84, R6, 0x8, RZ ;  /* 0x0000000806547824 */ /* 0x000fe200078e00ff */
[----:B------:R-:W-:Y:S01]  /*1750*/  LOP3.LUT R197, R197, R8, RZ, 0x3c, !PT ;  /* 0x00000008c5c57212 */ /* 0x000fe200078e3cff */
[----:B------:R-:W5:Y:S02]  /*1760*/  SHFL.IDX PT, R11, R14, RZ, 0x181f ;  /* 0x00181fff0e0b7589 */ /* 0x000f6400000e0000 */
[----:B------:R-:W-:-:S02]  /*1770*/  IMAD.IADD R7, R88, 0x1, -R7 ;  /* 0x0000000158077824 */ /* 0x000fc400078e0a07 */
[----:B------:R-:W-:Y:S01]  /*1780*/  SHFL.IDX PT, R8, R15, 0x1, 0x181f ;  /* 0x00381f000f087f89 */ /* 0x000fe200000e0000 */
[----:B------:R-:W-:Y:S02]  /*1790*/  IMAD R197, R6, 0x200, R197 ;  /* 0x0000020006c57824 */ /* 0x000fe400078e02c5 */
[----:B--2---:R-:W-:Y:S01]  /*17a0*/  IMAD.WIDE R16, R210, 0x2, RZ ;  /* 0x00000002d2107825 */ /* 0x004fe200078e02ff */
[----:B------:R2:W2:Y:S01]  /*17b0*/  SHFL.IDX PT, R9, R14, 0x1, 0x181f ;  /* 0x00381f000e097f89 */ /* 0x0004a200000e0000 */
[----:B------:R-:W-:Y:S02]  /*17c0*/  SHF.R.S32.HI R2, RZ, 0x1f, R7 ;  /* 0x0000001fff027819 */ /* 0x000fe40000011407 */
[----:B------:R-:W-:Y:S01]  /*17d0*/  IMAD.SHL.U32 R197, R197, 0x2, RZ ;  /* 0x00000002c5c57824 */ /* 0x000fe200078e00ff */
[----:B-1----:R-:W-:Y:S02]  /*17e0*/  IADD3 R36, P1, R30, R16, RZ ;  /* 0x000000101e247210 */ /* 0x002fe40007f3e0ff */
[----:B---3--:R-:W-:-:S02]  /*17f0*/  IADD3 R28, P0, R16, R20, RZ ;  /* 0x00000014101c7210 */ /* 0x008fc40007f1e0ff */
[----:B------:R-:W-:Y:S01]  /*1800*/  LEA.HI R87, R2, R7, RZ, 0x3 ;  /* 0x0000000702577211 */ /* 0x000fe200078f18ff */
[----:B----4-:R-:W-:Y:S01]  /*1810*/  IMAD.X R37, R5, 0x1, R17, P1 ;  /* 0x0000000105257824 */ /* 0x010fe200008e0611 */
[----:B------:R-:W-:Y:S01]  /*1820*/  ISETP.GT.AND P1, PT, R0, 0x20, PT ;  /* 0x000000200000780c */ /* 0x000fe20003f24270 */
[----:B-----5:R-:W-:Y:S01]  /*1830*/  IMAD.X R29, R17, 0x1, R4, P0 ;  /* 0x00000001111d7824 */ /* 0x020fe200000e0604 */
[----:B------:R-:W-:Y:S01]  /*1840*/  LOP3.LUT R2, R87, 0xfffffff8, RZ, 0xc0, !PT ;  /* 0xfffffff857027812 */ /* 0x000fe200078ec0ff */
[----:B------:R-:W-:Y:S01]  /*1850*/  IMAD.WIDE R16, R209, 0x2, RZ ;  /* 0x00000002d1107825 */ /* 0x000fe200078e02ff */
[----:B------:R-:W-:-:S03]  /*1860*/  IADD3 R196, R197, 0x6120, RZ ;  /* 0x00006120c5c47810 */ /* 0x000fc60007ffe0ff */
[----:B------:R-:W-:-:S04]  /*1870*/  @P2 IMAD.WIDE R18, R210, 0x2, R10 ;  /* 0x00000002d2122825 */ /* 0x000fc800078e020a */
[--C-:B------:R-:W-:Y:S01]  /*1880*/  @P2 IMAD.WIDE R24, R209, 0x2, R10.reuse ;  /* 0x00000002d1182825 */ /* 0x100fe200078e020a */
[----:B------:R1:W-:Y:S01]  /*1890*/  @P2 LDGSTS.E.BYPASS.LTC128B.128 [R201+0x6100], [R18.64], !P6 ;  /* 0x0610000012c92fae */ /* 0x0003e2000f101d56 */
[----:B--2---:R-:W-:Y:S02]  /*18a0*/  IADD3 R14, P0, R30, R16, RZ ;  /* 0x000000101e0e7210 */ /* 0x004fe40007f1e0ff */
[----:B------:R-:W-:Y:S01]  /*18b0*/  @P2 IMAD.WIDE R26, R208, 0x2, R10 ;  /* 0x00000002d01a2825 */ /* 0x000fe200078e020a */
[----:B------:R2:W-:Y:S03]  /*18c0*/  @P2 LDGSTS.E.BYPASS.LTC128B.128 [R201+0x8100], [R24.64], !P5 ;  /* 0x0810000018c92fae */ /* 0x0005e6000e901d56 */
[----:B------:R-:W-:Y:S01]  /*18d0*/  IMAD.X R15, R5, 0x1, R17, P0 ;  /* 0x00000001050f7824 */ /* 0x000fe200000e0611 */
[----:B------:R-:W-:Y:S01]  /*18e0*/  IADD3 R22, P0, R16, R20, RZ ;  /* 0x0000001410167210 */ /* 0x000fe20007f1e0ff */
[----:B------:R-:W-:Y:S01]  /*18f0*/  @P1 IMAD.WIDE R10, R209, 0x2, R8 ;  /* 0x00000002d10a1825 */ /* 0x000fe200078e0208 */
[----:B------:R2:W-:Y:S03]  /*1900*/  @P2 LDGSTS.E.BYPASS.LTC128B.128 [R201+0xa100], [R26.64], !P4 ;  /* 0x0a1000001ac92fae */ /* 0x0005e6000e101d56 */
[----:B------:R-:W-:Y:S01]  /*1910*/  IMAD.X R23, R17, 0x1, R4, P0 ;  /* 0x0000000111177824 */ /* 0x000fe200000e0604 */
[----:B------:R-:W-:Y:S01]  /*1920*/  LOP3.LUT P0, RZ, R13, 0x2, RZ, 0xc0, !PT ;  /* 0x000000020dff7812 */ /* 0x000fe2000780c0ff */
[----:B------:R-:W-:-:S04]  /*1930*/  @P1 IMAD.WIDE R16, R210, 0x2, R8 ;  /* 0x00000002d2101825 */ /* 0x000fc800078e0208 */
[----:B------:R-:W-:Y:S01]  /*1940*/  @P1 IMAD.WIDE R8, R208, 0x2, R8 ;  /* 0x00000002d0081825 */ /* 0x000fe200078e0208 */
[----:B------:R1:W-:Y:S03]  /*1950*/  @P1 LDGSTS.E.BYPASS.LTC128B.128 [R201+0x7100], [R16.64], !P6 ;  /* 0x0710000010c91fae */ /* 0x0003e6000f101d56 */
[----:B------:R-:W-:Y:S01]  /*1960*/  IMAD.IADD R2, R7, 0x1, -R2 ;  /* 0x0000000107027824 */ /* 0x000fe200078e0a02 */
[----:B------:R3:W-:Y:S01]  /*1970*/  @P1 LDGSTS.E.BYPASS.LTC128B.128 [R201+0x9100], [R10.64], !P5 ;  /* 0x091000000ac91fae */ /* 0x0007e2000e901d56 */
[----:B------:R-:W-:Y:S02]  /*1980*/  IMAD.SHL.U32 R87, R87, 0x40, RZ ;  /* 0x0000004057577824 */ /* 0x000fe400078e00ff */
[----:B------:R-:W-:Y:S01]  /*1990*/  IMAD.SHL.U32 R7, R2, 0x40, RZ ;  /* 0x0000004002077824 */ /* 0x000fe200078e00ff */
[----:B------:R3:W-:Y:S02]  /*19a0*/  @P1 LDGSTS.E.BYPASS.LTC128B.128 [R201+0xb100], [R8.64], !P4 ;  /* 0x0b10000008c91fae */ /* 0x0007e4000e101d56 */
[----:B------:R-:W-:-:S02]  /*19b0*/  LOP3.LUT R87, R87, 0xfffffe00, RZ, 0xc0, !PT ;  /* 0xfffffe0057577812 */ /* 0x000fc400078ec0ff */
[----:B------:R-:W0:Y:S01]  /*19c0*/  LDGDEPBAR ;  /* 0x00000000000079af */ /* 0x000e220000000000 */
[----:B------:R-:W-:-:S04]  /*19d0*/  LOP3.LUT R7, R7, 0x1c0, RZ, 0xc0, !PT ;  /* 0x000001c007077812 */ /* 0x000fc800078ec0ff */
[----:B------:R-:W-:Y:S02]  /*19e0*/  LOP3.LUT R84, R7, 0x8, R84, 0xf8, !PT ;  /* 0x0000000807547812 */ /* 0x000fe400078ef854 */
[----:B------:R-:W-:-:S04]  /*19f0*/  SHF.R.U32.HI R7, RZ, 0x3, R7 ;  /* 0x00000003ff077819 */ /* 0x000fc80000011607 */
[----:B------:R-:W-:Y:S01]  /*1a00*/  LOP3.LUT R84, R84, R7, RZ, 0x3c, !PT ;  /* 0x0000000754547212 */ /* 0x000fe200078e3cff */
[----:B------:R-:W-:-:S05]  /*1a10*/  IMAD.WIDE R6, R208, 0x2, RZ ;  /* 0x00000002d0067825 */ /* 0x000fca00078e02ff */
[----:B------:R-:W-:Y:S02]  /*1a20*/  IADD3 R20, P1, R6, R20, RZ ;  /* 0x0000001406147210 */ /* 0x000fe40007f3e0ff */
[----:B------:R-:W-:-:S03]  /*1a30*/  IADD3 R30, P2, R30, R6, RZ ;  /* 0x000000061e1e7210 */ /* 0x000fc60007f5e0ff */
[----:B------:R-:W-:Y:S01]  /*1a40*/  IMAD.X R21, R7, 0x1, R4, P1 ;  /* 0x0000000107157824 */ /* 0x000fe200008e0604 */
[----:B------:R-:W-:Y:S01]  /*1a50*/  IADD3 R4, R197, 0x6100, RZ ;  /* 0x00006100c5047810 */ /* 0x000fe20007ffe0ff */
[----:B------:R-:W-:-:S04]  /*1a60*/  DEPBAR.LE SB0, 0x1 ;  /* 0x000080400000791a */ /* 0x000fc80000000000 */
[----:B------:R-:W-:-:S04]  /*1a70*/  DEPBAR.LE SB0, 0x0 ;  /* 0x000080000000791a */ /* 0x000fc80000000000 */
[----:B------:R-:W-:Y:S01]  /*1a80*/  BAR.SYNC.DEFER_BLOCKING 0x0 ;  /* 0x0000000000007b1d */ /* 0x000fe20000010000 */
[----:B------:R-:W-:Y:S01]  /*1a90*/  IMAD.X R31, R5, 0x1, R7, P2 ;  /* 0x00000001051f7824 */ /* 0x000fe200010e0607 */
[----:B------:R-:W-:Y:S01]  /*1aa0*/  R2P PR, R2, 0x6 ;  /* 0x0000000602007804 */ /* 0x000fe20000000000 */
[----:B------:R-:W-:Y:S01]  /*1ab0*/  IMAD.MOV.U32 R2, RZ, RZ, 0x10 ;  /* 0x00000010ff027424 */ /* 0x000fe200078e00ff */
[----:B------:R-:W-:Y:S01]  /*1ac0*/  @P0 IADD3 R196, R4, -0x20, RZ ;  /* 0xffffffe004c40810 */ /* 0x000fe20007ffe0ff */
[----:B------:R-:W-:Y:S01]  /*1ad0*/  IMAD R5, R86, 0x400, R87 ;  /* 0x0000040056057824 */ /* 0x000fe200078e0257 */
[----:B------:R-:W-:Y:S02]  /*1ae0*/  ISETP.GE.AND P0, PT, R210, c[0x0][0x1d4], PT ;  /* 0x00007500d2007a0c */ /* 0x000fe40003f06270 */
[----:B------:R-:W-:Y:S01]  /*1af0*/  SEL R2, R2, 0xfffffff0, !P1 ;  /* 0xfffffff002027807 */ /* 0x000fe20004800000 */
[----:B------:R-:W-:Y:S01]  /*1b00*/  IMAD.IADD R198, R84, 0x1, R5 ;  /* 0x0000000154c67824 */ /* 0x000fe200078e0205 */
[----:B------:R-:W-:-:S02]  /*1b10*/  ISETP.LT.OR P1, PT, R0, 0x1, P0 ;  /* 0x000000010000780c */ /* 0x000fc40000721670 */
[----:B------:R-:W-:Y:S01]  /*1b20*/  ISETP.LT.OR P0, PT, R0, 0x21, P0 ;  /* 0x000000210000780c */ /* 0x000fe20000701670 */
[----:B------:R-:W-:Y:S01]  /*1b30*/  IMAD.SHL.U32 R198, R198, 0x2, RZ ;  /* 0x00000002c6c67824 */ /* 0x000fe200078e00ff */
[C---:B------:R-:W-:Y:S02]  /*1b40*/  IADD3 R187, R196.reuse, 0x800, RZ ;  /* 0x00000800c4bb7810 */ /* 0x040fe40007ffe0ff */
[----:B------:R-:W-:Y:S01]  /*1b50*/  IADD3 R186, R196, 0x1000, RZ ;  /* 0x00001000c4ba7810 */ /* 0x000fe20007ffe0ff */
[----:B------:R-:W-:Y:S01]  /*1b60*/  IMAD R194, R2, 0x2, R198 ;  /* 0x0000000202c27824 */ /* 0x000fe200078e02c6 */
[C---:B------:R-:W-:Y:S02]  /*1b70*/  IADD3 R185, R196.reuse, 0x1800, RZ ;  /* 0x00001800c4b97810 */ /* 0x040fe40007ffe0ff */
[C---:B------:R-:W-:Y:S02]  /*1b80*/  IADD3 R183, R196.reuse, 0x2000, RZ ;  /* 0x00002000c4b77810 */ /* 0x040fe40007ffe0ff */
[C---:B------:R-:W-:Y:S01]  /*1b90*/  IADD3 R182, R196.reuse, 0x2800, RZ ;  /* 0x00002800c4b67810 */ /* 0x040fe20007ffe0ff */
[----:B-1----:R-:W-:Y:S01]  /*1ba0*/  LDSM.16.M88.4 R16, [R198+0xc100] ;  /* 0x00c10000c610783b */ /* 0x002fe20000000200 */
[----:B------:R-:W-:-:S02]  /*1bb0*/  IADD3 R181, R196, 0x3000, RZ ;  /* 0x00003000c4b57810 */ /* 0x000fc40007ffe0ff */
[C---:B------:R-:W-:Y:S01]  /*1bc0*/  IADD3 R180, R196.reuse, 0x3800, RZ ;  /* 0x00003800c4b47810 */ /* 0x040fe20007ffe0ff */
[----:B---3--:R-:W-:Y:S01]  /*1bd0*/  LDSM.16.M88.4 R8, [R194+0xc100] ;  /* 0x00c10000c208783b */ /* 0x008fe20000000200 */
[C---:B------:R-:W-:Y:S02]  /*1be0*/  IADD3 R179, R196.reuse, 0x4000, RZ ;  /* 0x00004000c4b37810 */ /* 0x040fe40007ffe0ff */
[C---:B------:R-:W-:Y:S01]  /*1bf0*/  IADD3 R178, R196.reuse, 0x4800, RZ ;  /* 0x00004800c4b27810 */ /* 0x040fe20007ffe0ff */
[----:B------:R-:W-:Y:S01]  /*1c00*/  LDSM.16.M88.4 R60, [R197+0x6100] ;  /* 0x00610000c53c783b */ /* 0x000fe20000000200 */
[C---:B------:R-:W-:Y:S02]  /*1c10*/  IADD3 R177, R196.reuse, 0x5000, RZ ;  /* 0x00005000c4b17810 */ /* 0x040fe40007ffe0ff */
[----:B------:R-:W-:Y:S01]  /*1c20*/  IADD3 R176, R196, 0x5800, RZ ;  /* 0x00005800c4b07810 */ /* 0x000fe20007ffe0ff */
[----:B------:R-:W1:Y:S04]  /*1c30*/  LDSM.16.M88.4 R52, [R197+0x6900] ;  /* 0x00690000c534783b */ /* 0x000e680000000200 */
[----:B------:R-:W3:Y:S04]  /*1c40*/  LDSM.16.M88.4 R44, [R197+0x7100] ;  /* 0x00710000c52c783b */ /* 0x000ee80000000200 */
[----:B------:R-:W4:Y:S04]  /*1c50*/  LDSM.16.M88.4 R4, [R197+0x7900] ;  /* 0x00790000c504783b */ /* 0x000f280000000200 */
[----:B------:R-:W5:Y:S04]  /*1c60*/  LDSM.16.M88.4 R80, [R196] ;  /* 0x00000000c450783b */ /* 0x000f680000000200 */
[----:B------:R-:W4:Y:S04]  /*1c70*/  LDSM.16.M88.4 R64, [R196+0x800] ;  /* 0x00080000c440783b */ /* 0x000f280000000200 */
[----:B------:R-:W4:Y:S04]  /*1c80*/  LDSM.16.M88.4 R32, [R196+0x1000] ;  /* 0x00100000c420783b */ /* 0x000f280000000200 */
[----:B--2---:R-:W2:Y:S04]  /*1c90*/  LDSM.16.M88.4 R24, [R196+0x1800] ;  /* 0x00180000c418783b */ /* 0x004ea80000000200 */
[----:B------:R-:W-:Y:S01]  /*1ca0*/  @!PT LDS RZ, [RZ] ;  /* 0x00000000fffff984 */ /* 0x000fe20000000800 */
[----:B------:R-:W-:Y:S01]  /*1cb0*/  @!PT LDS RZ, [RZ] ;  /* 0x00000000fffff984 */ /* 0x000fe20000000800 */
[----:B------:R-:W-:Y:S01]  /*1cc0*/  @!PT LDS RZ, [RZ] ;  /* 0x00000000fffff984 */ /* 0x000fe20000000800 */
[----:B------:R2:W-:Y:S01]  /*1cd0*/  LDGSTS.E.BYPASS.LTC128B.128 [R201+0x100], [R36.64], !P1 ;  /* 0x0010000024c97fae */ /* 0x0005e2000c901d56 */
[----:B------:R-:W-:-:S04]  /*1ce0*/  ISETP.GE.AND P1, PT, R3, c[0x0][0x1d4], PT ;  /* 0x0000750003007a0c */ /* 0x000fc80003f26270 */
[----:B------:R-:W-:Y:S01]  /*1cf0*/  ISETP.LT.OR P1, PT, R0, 0x1, P1 ;  /* 0x000000010000780c */ /* 0x000fe20000f21670 */
[C---:B-1----:R-:W-:Y:S11]  /*1d00*/  HMMA.16816.F32.BF16 R56, R16.reuse, R52, RZ ;  /* 0x000000341038723c */ /* 0x042ff600000418ff */
[----:B------:R-:W-:Y:S01]  /*1d10*/  @!UPT UIADD3 URZ, URZ, URZ, URZ ;  /* 0x0000003f3f3ff290 */ /* 0x000fe2000fffe03f */
[----:B------:R1:W-:Y:S01]  /*1d20*/  LDGSTS.E.BYPASS.LTC128B.128 [R201+0x2100], [R14.64], !P1 ;  /* 0x021000000ec97fae */ /* 0x0003e2000c901d56 */
[----:B------:R-:W-:Y:S01]  /*1d30*/  ISETP.GE.AND P1, PT, R12, c[0x0][0x1d4], PT ;  /* 0x000075000c007a0c */ /* 0x000fe20003f26270 */
[----:B---3--:R-:W-:Y:S03]  /*1d40*/  HMMA.16816.F32.BF16 R48, R16, R44, RZ ;  /* 0x0000002c1030723c */ /* 0x008fe600000418ff */
[----:B------:R-:W-:-:S05]  /*1d50*/  ISETP.LT.OR P1, PT, R0, 0x1, P1 ;  /* 0x000000010000780c */ /* 0x000fca0000f21670 */
[C---:B------:R-:W-:Y:S08]  /*1d60*/  HMMA.16816.F32.BF16 R52, R16.reuse, R54, RZ ;  /* 0x000000361034723c */ /* 0x040ff000000418ff */
[----:B------:R3:W-:Y:S01]  /*1d70*/  LDGSTS.E.BYPASS.LTC128B.128 [R201+0x4100], [R30.64], !P1 ;  /* 0x041000001ec97fae */ /* 0x0007e2000c901d56 */
[----:B------:R-:W-:Y:S01]  /*1d80*/  ISETP.GE.AND P1, PT, R3, c[0x0][0x1d4], PT ;  /* 0x0000750003007a0c */ /* 0x000fe20003f26270 */
[----:B------:R-:W-:Y:S01]  /*1d90*/  HMMA.16816.F32.BF16 R44, R16, R46, RZ ;  /* 0x0000002e102c723c */ /* 0x000fe200000418ff */
[----:B------:R-:W-:Y:S01]  /*1da0*/  SEL R3, R38, 0xffffffe0, !P2 ;  /* 0xffffffe026037807 */ /* 0x000fe20005000000 */
[----:B------:R3:W-:Y:S01]  /*1db0*/  LDGSTS.E.BYPASS.LTC128B.128 [R201+0x1100], [R28.64], !P0 ;  /* 0x011000001cc97fae */ /* 0x0007e2000c101d56 */
[----:B------:R-:W-:-:S02]  /*1dc0*/  ISETP.GE.AND P2, PT, R12, c[0x0][0x1d4], PT ;  /* 0x000075000c007a0c */ /* 0x000fc40003f46270 */
[C---:B------:R-:W-:Y:S01]  /*1dd0*/  ISETP.LT.OR P1, PT, R0.reuse, 0x21, P1 ;  /* 0x000000210000780c */ /* 0x040fe20000f21670 */
[----:B------:R-:W-:Y:S01]  /*1de0*/  IMAD R193, R3, 0x2, R198 ;  /* 0x0000000203c17824 */ /* 0x000fe200078e02c6 */
[----:B------:R-:W-:Y:S01]  /*1df0*/  ISETP.LT.OR P2, PT, R0, 0x21, P2 ;  /* 0x000000210000780c */ /* 0x000fe20001741670 */
[----:B------:R-:W-:Y:S01]  /*1e00*/  IMAD.MOV.U32 R0, RZ, RZ, 0x40 ;  /* 0x00000040ff007424 */ /* 0x000fe200078e00ff */
[----:B------:R-:W-:Y:S01]  /*1e10*/  LOP3.LUT P0, RZ, R13, 0x4, RZ, 0xc0, !PT ;  /* 0x000000040dff7812 */ /* 0x000fe2000780c0ff */
[----:B----4-:R-:W-:Y:S01]  /*1e20*/  HMMA.16816.F32.BF16 R40, R16, R4, RZ ;  /* 0x000000041028723c */ /* 0x010fe200000418ff */
[----:B------:R-:W-:Y:S02]  /*1e30*/  IMAD R191, R3, 0x2, R194 ;  /* 0x0000000203bf7824 */ /* 0x000fe400078e02c2 */
[----:B------:R-:W-:Y:S02]  /*1e40*/  SEL R0, R0, 0xffffffc0, !P0 ;  /* 0xffffffc000007807 */ /* 0x000fe40004000000 */
[----:B------:R-:W-:-:S03]  /*1e50*/  PLOP3.LUT P0, PT, PT, PT, UP0, 0x40, 0x0 ;  /* 0x000000000000781c */ /* 0x000fc60003f0e808 */
[C---:B-1----:R-:W-:Y:S01]  /*1e60*/  HMMA.16816.F32.BF16 R12, R16.reuse, R60, RZ ;  /* 0x0000003c100c723c */ /* 0x042fe200000418ff */
[----:B------:R-:W-:Y:S01]  /*1e70*/  IMAD.IADD R192, R197, 0x1, R0 ;  /* 0x00000001c5c07824 */ /* 0x000fe200078e0200 */
[----:B------:R1:W-:Y:S01]  /*1e80*/  LDGSTS.E.BYPASS.LTC128B.128 [R201+0x3100], [R22.64], !P1 ;  /* 0x0310000016c97fae */ /* 0x0003e2000c901d56 */
[----:B------:R-:W-:Y:S01]  /*1e90*/  IMAD.IADD R184, R0, 0x1, R196 ;  /* 0x0000000100b87824 */ /* 0x000fe200078e02c4 */
[----:B------:R-:W-:Y:S02]  /*1ea0*/  ISETP.GT.AND P1, PT, R202, 0x3f, PT ;  /* 0x0000003fca00780c */ /* 0x000fe40003f24270 */
[----:B------:R1:W-:Y:S02]  /*1eb0*/  LDGSTS.E.BYPASS.LTC128B.128 [R201+0x5100], [R20.64], !P2 ;  /* 0x0510000014c97fae */ /* 0x0003e4000d101d56 */
[C---:B------:R-:W-:Y:S02]  /*1ec0*/  HMMA.16816.F32.BF16 R60, R16.reuse, R62, RZ ;  /* 0x0000003e103c723c */ /* 0x040fe400000418ff */
[----:B--2---:R-:W-:Y:S04]  /*1ed0*/  LDSM.16.M88.4 R36, [R193+0xc100] ;  /* 0x00c10000c124783b */ /* 0x004fe80000000200 */
[----:B------:R-:W2:Y:S02]  /*1ee0*/  LDSM.16.M88.4 R76, [R192+0x6100] ;  /* 0x00610000c04c783b */ /* 0x000ea40000000200 */
[----:B------:R-:W-:Y:S02]  /*1ef0*/  HMMA.16816.F32.BF16 R16, R16, R6, RZ ;  /* 0x000000061010723c */ /* 0x000fe400000418ff */
[----:B------:R-:W4:Y:S04]  /*1f00*/  LDSM.16.M88.4 R72, [R192+0x6900] ;  /* 0x00690000c048783b */ /* 0x000f280000000200 */
[----:B---3--:R-:W3:Y:S02]  /*1f10*/  LDSM.16.M88.4 R28, [R192+0x7100] ;  /* 0x00710000c01c783b */ /* 0x008ee40000000200 */
[C---:B-----5:R-:W-:Y:S02]  /*1f20*/  HMMA.16816.F32.BF16 R12, R8.reuse, R80, R12 ;  /* 0x00000050080c723c */ /* 0x060fe4000004180c */
[----:B------:R-:W-:Y:S04]  /*1f30*/  LDSM.16.M88.4 R4, [R191+0xc100] ;  /* 0x00c10000bf04783b */ /* 0x000fe80000000200 */
[----:B------:R-:W-:Y:S02]  /*1f40*/  LDSM.16.M88.4 R68, [R184] ;  /* 0x00000000b844783b */ /* 0x000fe40000000200 */
[C---:B------:R-:W-:Y:S02]  /*1f50*/  HMMA.16816.F32.BF16 R60, R8.reuse, R82, R60 ;  /* 0x00000052083c723c */ /* 0x040fe4000004183c */
[----:B-1----:R-:W1:Y:S04]  /*1f60*/  LDSM.16.M88.4 R20, [R192+0x7900] ;  /* 0x00790000c014783b */ /* 0x002e680000000200 */
[----:B------:R-:W-:Y:S02]  /*1f70*/  LDSM.16.M88.4 R80, [R197+0x8100] ;  /* 0x00810000c550783b */ /* 0x000fe40000000200 */
[C---:B------:R-:W-:Y:S02]  /*1f80*/  HMMA.16816.F32.BF16 R56, R8.reuse, R64, R56 ;  /* 0x000000400838723c */ /* 0x040fe40000041838 */
[----:B------:R-:W0:Y:S06]  /*1f90*/  LDGDEPBAR ;  /* 0x00000000000079af */ /* 0x000e2c0000000000 */
[C---:B------:R-:W-:Y:S01]  /*1fa0*/  HMMA.16816.F32.BF16 R52, R8.reuse, R66, R52 ;  /* 0x000000420834723c */ /* 0x040fe20000041834 */
[----:B------:R-:W-:Y:S07]  /*1fb0*/  LDSM.16.M88.4 R64, [R184+0x800] ;  /* 0x00080000b840783b */ /* 0x000fee0000000200 */
[C---:B------:R-:W-:Y:S08]  /*1fc0*/  HMMA.16816.F32.BF16 R48, R8.reuse, R32, R48 ;  /* 0x000000200830723c */ /* 0x040ff00000041830 */
[C---:B------:R-:W-:Y:S01]  /*1fd0*/  HMMA.16816.F32.BF16 R44, R8.reuse, R34, R44 ;  /* 0x00000022082c723c */ /* 0x040fe2000004182c */
[----:B------:R-:W-:Y:S07]  /*1fe0*/  LDSM.16.M88.4 R32, [R184+0x1000] ;  /* 0x00100000b820783b */ /* 0x000fee0000000200 */
[C---:B------:R-:W-:Y:S08]  /*1ff0*/  HMMA.16816.F32.BF16 R40, R8.reuse, R24, R40 ;  /* 0x000000180828723c */ /* 0x040ff00000041828 */
[----:B------:R-:W-:Y:S01]  /*2000*/  HMMA.16816.F32.BF16 R16, R8, R26, R16 ;  /* 0x0000001a0810723c */ /* 0x000fe20000041810 */
[----:B------:R-:W5:Y:S04]  /*2010*/  LDSM.16.M88.4 R24, [R184+0x1800] ;  /* 0x00180000b818783b */ /* 0x000f680000000200 */
[----:B------:R-:W1:Y:S03]  /*2020*/  LDSM.16.M88.4 R8, [R198+0x10100] ;  /* 0x01010000c608783b */ /* 0x000e660000000200 */
[C---:B--2---:R-:W-:Y:S08]  /*2030*/  HMMA.16816.F32.BF16 R12, R36.reuse, R76, R12 ;  /* 0x0000004c240c723c */ /* 0x044ff0000004180c */
[C---:B------:R-:W-:Y:S01]  /*2040*/  HMMA.16816.F32.BF16 R60, R36.reuse, R78, R60 ;  /* 0x0000004e243c723c */ /* 0x040fe2000004183c */
[----:B------:R-:W-:Y:S07]  /*2050*/  LDSM.16.M88.4 R76, [R197+0x8900] ;  /* 0x00890000c54c783b */ /* 0x000fee0000000200 */
[C---:B----4-:R-:W-:Y:S08]  /*2060*/  HMMA.16816.F32.BF16 R56, R36.reuse, R72, R56 ;  /* 0x000000482438723c */ /* 0x050ff00000041838 */
[C---:B------:R-:W-:Y:S01]  /*2070*/  HMMA.16816.F32.BF16 R52, R36.reuse, R74, R52 ;  /* 0x0000004a2434723c */ /* 0x040fe20000041834 */
[----:B------:R-:W-:Y:S07]  /*2080*/  LDSM.16.M88.4 R72, [R196+0x2000] ;  /* 0x00200000c448783b */ /* 0x000fee0000000200 */
[C---:B---3--:R-:W-:Y:S08]  /*2090*/  HMMA.16816.F32.BF16 R48, R36.reuse, R28, R48 ;  /* 0x0000001c2430723c */ /* 0x048ff00000041830 */
[C---:B------:R-:W-:Y:S01]  /*20a0*/  HMMA.16816.F32.BF16 R44, R36.reuse, R30, R44 ;  /* 0x0000001e242c723c */ /* 0x040fe2000004182c */
[----:B------:R-:W-:Y:S07]  /*20b0*/  LDSM.16.M88.4 R28, [R194+0x10100] ;  /* 0x01010000c21c783b */ /* 0x000fee0000000200 */
[C---:B-1----:R-:W-:Y:S08]  /*20c0*/  HMMA.16816.F32.BF16 R40, R36.reuse, R20, R40 ;  /* 0x000000142428723c */ /* 0x042ff00000041828 */
[----:B------:R-:W-:Y:S01]  /*20d0*/  HMMA.16816.F32.BF16 R36, R36, R22, R16 ;  /* 0x000000162424723c */ /* 0x000fe20000041810 */
[----:B------:R-:W1:Y:S04]  /*20e0*/  LDSM.16.M88.4 R16, [R197+0x9900] ;  /* 0x00990000c510783b */ /* 0x000e680000000200 */
[----:B------:R-:W2:Y:S03]  /*20f0*/  LDSM.16.M88.4 R20, [R197+0x9100] ;  /* 0x00910000c514783b */ /* 0x000ea60000000200 */
[C---:B------:R-:W-:Y:S08]  /*2100*/  HMMA.16816.F32.BF16 R12, R4.reuse, R68, R12 ;  /* 0x00000044040c723c */ /* 0x040ff0000004180c */
        /* <DEDUP_REMOVED lines=12> */
[C---:B------:R-:W-:Y:S08]  /*21d0*/  HMMA.16816.F32.BF16 R12, R8.reuse, R80, R12 ;  /* 0x00000050080c723c */ /* 0x040ff0000004180c */
[C---:B------:R-:W-:Y:S01]  /*21e0*/  HMMA.16816.F32.BF16 R60, R8.reuse, R82, R60 ;  /* 0x00000052083c723c */ /* 0x040fe2000004183c */
[----:B------:R-:W-:Y:S07]  /*21f0*/  LDSM.16.M88.4 R80, [R184+0x2000] ;  /* 0x00200000b850783b */ /* 0x000fee0000000200 */
[C---:B-1----:R-:W-:Y:S08]  /*2200*/  HMMA.16816.F32.BF16 R40, R8.reuse, R16, R40 ;  /* 0x000000100828723c */ /* 0x042ff00000041828 */
        /* <DEDUP_REMOVED lines=9> */
[C---:B------:R-:W-:Y:S08]  /*22a0*/  HMMA.16816.F32.BF16 R12, R28.reuse, R72, R12 ;  /* 0x000000481c0c723c */ /* 0x040ff0000004180c */
[C---:B------:R-:W-:Y:S01]  /*22b0*/  HMMA.16816.F32.BF16 R60, R28.reuse, R74, R60 ;  /* 0x0000004a1c3c723c */ /* 0x040fe2000004183c */
[----:B------:R-:W-:Y:S07]  /*22c0*/  LDSM.16.M88.4 R72, [R184+0x2800] ;  /* 0x00280000b848783b */ /* 0x000fee0000000200 */
[C---:B---3--:R-:W-:Y:S08]  /*22d0*/  HMMA.16816.F32.BF16 R40, R28.reuse, R32, R40 ;  /* 0x000000201c28723c */ /* 0x048ff00000041828 */
[C---:B------:R-:W-:Y:S01]  /*22e0*/  HMMA.16816.F32.BF16 R36, R28.reuse, R34, R36 ;  /* 0x000000221c24723c */ /* 0x040fe20000041824 */
[----:B------:R-:W-:Y:S07]  /*22f0*/  LDSM.16.M88.4 R32, [R198+0x14100] ;  /* 0x01410000c620783b */ /* 0x000fee0000000200 */
[C---:B------:R-:W-:Y:S08]  /*2300*/  HMMA.16816.F32.BF16 R48, R28.reuse, R64, R48 ;  /* 0x000000401c30723c */ /* 0x040ff00000041830 */
[C---:B------:R-:W-:Y:S01]  /*2310*/  HMMA.16816.F32.BF16 R44, R28.reuse, R66, R44 ;  /* 0x000000421c2c723c */ /* 0x040fe2000004182c */
[----:B------:R-:W3:Y:S07]  /*2320*/  LDSM.16.M88.4 R64, [R184+0x3800] ;  /* 0x00380000b840783b */ /* 0x000eee0000000200 */
[C---:B------:R-:W-:Y:S08]  /*2330*/  HMMA.16816.F32.BF16 R56, R28.reuse, R68, R56 ;  /* 0x000000441c38723c */ /* 0x040ff00000041838 */
[----:B------:R-:W-:Y:S01]  /*2340*/  HMMA.16816.F32.BF16 R52, R28, R70, R52 ;  /* 0x000000461c34723c */ /* 0x000fe20000041834 */
[----:B------:R-:W5:Y:S04]  /*2350*/  LDSM.16.M88.4 R68, [R184+0x3000] ;  /* 0x00300000b844783b */ /* 0x000f680000000200 */
[----:B------:R-:W2:Y:S03]  /*2360*/  LDSM.16.M88.4 R28, [R197+0xa100] ;  /* 0x00a10000c51c783b */ /* 0x000ea60000000200 */
[C---:B----4-:R-:W-:Y:S08]  /*2370*/  HMMA.16816.F32.BF16 R12, R4.reuse, R24, R12 ;  /* 0x00000018040c723c */ /* 0x050ff0000004180c */
[C---:B------:R-:W-:Y:S01]  /*2380*/  HMMA.16816.F32.BF16 R60, R4.reuse, R26, R60 ;  /* 0x0000001a043c723c */ /* 0x040fe2000004183c */
[----:B------:R-:W-:Y:S07]  /*2390*/  LDSM.16.M88.4 R24, [R197+0xa900] ;  /* 0x00a90000c518783b */ /* 0x000fee0000000200 */
[C---:B-1----:R-:W-:Y:S08]  /*23a0*/  HMMA.16816.F32.BF16 R40, R4.reuse, R8, R40 ;  /* 0x000000080428723c */ /* 0x042ff00000041828 */
[C---:B------:R-:W-:Y:S01]  /*23b0*/  HMMA.16816.F32.BF16 R36, R4.reuse, R10, R36 ;  /* 0x0000000a0424723c */ /* 0x040fe20000041824 */
[----:B------:R-:W-:Y:S07]  /*23c0*/  LDSM.16.M88.4 R8, [R194+0x14100] ;  /* 0x01410000c208783b */ /* 0x000fee0000000200 */
[C---:B------:R-:W-:Y:S08]  /*23d0*/  HMMA.16816.F32.BF16 R48, R4.reuse, R16, R48 ;  /* 0x000000100430723c */ /* 0x040ff00000041830 */
[C---:B------:R-:W-:Y:S01]  /*23e0*/  HMMA.16816.F32.BF16 R44, R4.reuse, R18, R44 ;  /* 0x00000012042c723c */ /* 0x040fe2000004182c */
[----:B------:R-:W1:Y:S07]  /*23f0*/  LDSM.16.M88.4 R16, [R197+0xb900] ;  /* 0x00b90000c510783b */ /* 0x000e6e0000000200 */
[C---:B--2---:R-:W-:Y:S08]  /*2400*/  HMMA.16816.F32.BF16 R56, R4.reuse, R20, R56 ;  /* 0x000000140438723c */ /* 0x044ff00000041838 */
[----:B------:R-:W-:Y:S01]  /*2410*/  HMMA.16816.F32.BF16 R52, R4, R22, R52 ;  /* 0x000000160434723c */ /* 0x000fe20000041834 */
[----:B------:R-:W2:Y:S04]  /*2420*/  LDSM.16.M88.4 R20, [R197+0xb100] ;  /* 0x00b10000c514783b */ /* 0x000ea80000000200 */
[----:B------:R-:W4:Y:S03]  /*2430*/  LDSM.16.M88.4 R4, [R196+0x4000] ;  /* 0x00400000c404783b */ /* 0x000f260000000200 */
[C---:B------:R-:W-:Y:S08]  /*2440*/  HMMA.16816.F32.BF16 R12, R76.reuse, R80, R12 ;  /* 0x000000504c0c723c */ /* 0x040ff0000004180c */
[C---:B------:R-:W-:Y:S08]  /*2450*/  HMMA.16816.F32.BF16 R60, R76.reuse, R82, R60 ;  /* 0x000000524c3c723c */ /* 0x040ff0000004183c */
[C---:B---3--:R-:W-:Y:S08]  /*2460*/  HMMA.16816.F32.BF16 R40, R76.reuse, R64, R40 ;  /* 0x000000404c28723c */ /* 0x048ff00000041828 */
[C---:B------:R-:W-:Y:S01]  /*2470*/  HMMA.16816.F32.BF16 R36, R76.reuse, R66, R36 ;  /* 0x000000424c24723c */ /* 0x040fe20000041824 */
[----:B------:R-:W-:Y:S07]  /*2480*/  LDSM.16.M88.4 R64, [R196+0x5000] ;  /* 0x00500000c440783b */ /* 0x000fee0000000200 */
[C---:B------:R-:W-:Y:S08]  /*2490*/  HMMA.16816.F32.BF16 R56, R76.reuse, R72, R56 ;  /* 0x000000484c38723c */ /* 0x040ff00000041838 */
[C---:B------:R-:W-:Y:S08]  /*24a0*/  HMMA.16816.F32.BF16 R52, R76.reuse, R74, R52 ;  /* 0x0000004a4c34723c */ /* 0x040ff00000041834 */
[C---:B-----5:R-:W-:Y:S08]  /*24b0*/  HMMA.16816.F32.BF16 R48, R76.reuse, R68, R48 ;  /* 0x000000444c30723c */ /* 0x060ff00000041830 */
[----:B------:R-:W-:Y:S01]  /*24c0*/  HMMA.16816.F32.BF16 R44, R76, R70, R44 ;  /* 0x000000464c2c723c */ /* 0x000fe2000004182c */
[----:B------:R-:W3:Y:S07]  /*24d0*/  LDSM.16.M88.4 R68, [R196+0x4800] ;  /* 0x00480000c444783b */ /* 0x000eee0000000200 */
[C---:B------:R-:W-:Y:S08]  /*24e0*/  HMMA.16816.F32.BF16 R12, R32.reuse, R28, R12 ;  /* 0x0000001c200c723c */ /* 0x040ff0000004180c */
        /* <DEDUP_REMOVED lines=8> */
[C---:B--2---:R-:W-:Y:S08]  /*2570*/  HMMA.16816.F32.BF16 R48, R32.reuse, R20, R48 ;  /* 0x000000142030723c */ /* 0x044ff00000041830 */
[----:B------:R-:W-:Y:S01]  /*2580*/  HMMA.16816.F32.BF16 R44, R32, R22, R44 ;  /* 0x00000016202c723c */ /* 0x000fe2000004182c */
[----:B------:R-:W-:Y:S04]  /*2590*/  LDSM.16.M88.4 R20, [R193+0x14100] ;  /* 0x01410000c114783b */ /* 0x000fe80000000200 */
[----:B------:R-:W-:Y:S03]  /*25a0*/  LDSM.16.M88.4 R32, [R192+0xb900] ;  /* 0x00b90000c020783b */ /* 0x000fe60000000200 */
[C---:B----4-:R-:W-:Y:S08]  /*25b0*/  HMMA.16816.F32.BF16 R12, R8.reuse, R4, R12 ;  /* 0x00000004080c723c */ /* 0x050ff0000004180c */
[C---:B------:R-:W-:Y:S01]  /*25c0*/  HMMA.16816.F32.BF16 R60, R8.reuse, R6, R60 ;  /* 0x00000006083c723c */ /* 0x040fe2000004183c */
[----:B------:R-:W2:Y:S07]  /*25d0*/  LDSM.16.M88.4 R4, [R192+0xa100] ;  /* 0x00a10000c004783b */ /* 0x000eae0000000200 */
[C---:B---3--:R-:W-:Y:S08]  /*25e0*/  HMMA.16816.F32.BF16 R56, R8.reuse, R68, R56 ;  /* 0x000000440838723c */ /* 0x048ff00000041838 */
[C---:B------:R-:W-:Y:S08]  /*25f0*/  HMMA.16816.F32.BF16 R52, R8.reuse, R70, R52 ;  /* 0x000000460834723c */ /* 0x040ff00000041834 */
[C---:B------:R-:W-:Y:S08]  /*2600*/  HMMA.16816.F32.BF16 R48, R8.reuse, R64, R48 ;  /* 0x000000400830723c */ /* 0x040ff00000041830 */
[C---:B------:R-:W-:Y:S01]  /*2610*/  HMMA.16816.F32.BF16 R68, R8.reuse, R66, R44 ;  /* 0x000000420844723c */ /* 0x040fe2000004182c */
[----:B------:R-:W-:Y:S04]  /*2620*/  LDSM.16.M88.4 R64, [R191+0x14100] ;  /* 0x01410000bf40783b */ /* 0x000fe80000000200 */
[----:B------:R-:W3:Y:S03]  /*2630*/  LDSM.16.M88.4 R44, [R184+0x4000] ;  /* 0x00400000b82c783b */ /* 0x000ee60000000200 */
[C---:B-1----:R-:W-:Y:S08]  /*2640*/  HMMA.16816.F32.BF16 R40, R8.reuse, R16, R40 ;  /* 0x000000100828723c */ /* 0x042ff00000041828 */
[----:B------:R-:W-:Y:S01]  /*2650*/  HMMA.16816.F32.BF16 R72, R8, R18, R36 ;  /* 0x000000120848723c */ /* 0x000fe20000041824 */
[----:B------:R-:W1:Y:S04]  /*2660*/  LDSM.16.M88.4 R36, [R184+0x4800] ;  /* 0x00480000b824783b */ /* 0x000e680000000200 */
[----:B------:R-:W4:Y:S03]  /*2670*/  LDSM.16.M88.4 R16, [R184+0x5000] ;  /* 0x00500000b810783b */ /* 0x000f260000000200 */
[----:B--2---:R-:W-:Y:S01]  /*2680*/  HMMA.16816.F32.BF16 R12, R20, R4, R12 ;  /* 0x00000004140c723c */ /* 0x004fe2000004180c */
[----:B------:R-:W2:Y:S01]  /*2690*/  LDSM.16.M88.4 R8, [R184+0x5800] ;  /* 0x00580000b808783b */ /* 0x000ea20000000200 */
[----:B------:R-:W-:-:S06]  /*26a0*/  DEPBAR.LE SB0, 0x0 ;  /* 0x000080000000791a */ /* 0x000fcc0000000000 */
[C---:B------:R-:W-:Y:S08]  /*26b0*/  HMMA.16816.F32.BF16 R60, R20.reuse, R6, R60 ;  /* 0x00000006143c723c */ /* 0x040ff0000004183c */
[C---:B------:R-:W-:Y:S08]  /*26c0*/  HMMA.16816.F32.BF16 R56, R20.reuse, R28, R56 ;  /* 0x0000001c1438723c */ /* 0x040ff00000041838 */
        /* <DEDUP_REMOVED lines=8> */
[C---:B------:R-:W-:Y:S08]  /*2750*/  HMMA.16816.F32.BF16 R52, R64.reuse, R38, R52 ;  /* 0x000000264034723c */ /* 0x040ff00000041834 */
[C---:B----4-:R-:W-:Y:S08]  /*2760*/  HMMA.16816.F32.BF16 R48, R64.reuse, R16, R48 ;  /* 0x000000104030723c */ /* 0x050ff00000041830 */
[C---:B------:R-:W-:Y:S08]  /*2770*/  HMMA.16816.F32.BF16 R68, R64.reuse, R18, R68 ;  /* 0x000000124044723c */ /* 0x040ff00000041844 */
[C---:B--2---:R-:W-:Y:S07]  /*2780*/  HMMA.16816.F32.BF16 R40, R64.reuse, R8, R40 ;  /* 0x000000084028723c */ /* 0x044fee0000041828 */
[----:B------:R-:W-:Y:S01]  /*2790*/  SHF.R.S32.HI R9, RZ, 0x1f, R210 ;  /* 0x0000001fff097819 */ /* 0x000fe200000114d2 */
[----:B------:R-:W-:Y:S01]  /*27a0*/  HMMA.16816.F32.BF16 R72, R64, R10, R72 ;  /* 0x0000000a4048723c */ /* 0x000fe20000041848 */
[----:B------:R-:W-:Y:S06]  /*27b0*/  BAR.SYNC.DEFER_BLOCKING 0x0 ;  /* 0x0000000000007b1d */ /* 0x000fec0000010000 */
[----:B------:R-:W-:Y:S05]  /*27c0*/  @P0 BRA `(.L_x_1865) ;  /* 0x0000041000000947 */ /* 0x000fea0003800000 */
[----:B------:R-:W-:Y:S01]  /*27d0*/  IADD3 R200, R202, UR13, R85 ;  /* 0x0000000dcac87c10 */ /* 0x000fe2000fffe055 */
        /* <DEDUP_REMOVED lines=21> */
[----:B------:R-:W-:-:S03]  /*2930*/  IADD3 R8, -R213, 0x10, RZ ;  /* 0x00000010d5087810 */ /* 0x000fc60007ffe1ff */
[----:B------:R-:W-:Y:S01]  /*2940*/  IMAD R11, R200, c[0x0][0x1e4], R11 ;  /* 0x00007900c80b7a24 */ /* 0x000fe200078e020b */
[----:B------:R-:W-:-:S03]  /*2950*/  LOP3.LUT R8, R8, 0xf, RZ, 0xc0, !PT ;  /* 0x0000000f08087812 */ /* 0x000fc600078ec0ff */
[----:B------:R-:W-:Y:S01]  /*2960*/  IMAD.IADD R7, R7, 0x1, R11 ;  /* 0x0000000107077824 */ /* 0x000fe200078e020b */
[----:B--2---:R-:W-:-:S03]  /*2970*/  SHF.R.S32.HI R0, RZ, 0x1f, R199 ;  /* 0x0000001fff007819 */ /* 0x004fc600000114c7 */
[----:B------:R-:W-:-:S04]  /*2980*/  IMAD.WIDE.U32 R4, R199, c[0x0][0x1f0], R6 ;  /* 0x00007c00c7047a25 */ /* 0x000fc800078e0006 */
[----:B------:R-:W-:Y:S01]  /*2990*/  IMAD R0, R0, c[0x0][0x1f0], RZ ;  /* 0x00007c0000007a24 */ /* 0x000fe200078e02ff */
[----:B------:R-:W-:Y:S01]  /*29a0*/  IADD3 R24, P0, R4, UR18, RZ ;  /* 0x0000001204187c10 */ /* 0x000fe2000ff1e0ff */
[----:B------:R-:W-:Y:S02]  /*29b0*/  IMAD.SHL.U32 R4, R210, 0x2, RZ ;  /* 0x00000002d2047824 */ /* 0x000fe400078e00ff */
[----:B------:R-:W-:Y:S02]  /*29c0*/  IMAD R0, R199, c[0x0][0x1f4], R0 ;  /* 0x00007d00c7007a24 */ /* 0x000fe400078e0200 */
[----:B------:R-:W-:-:S03]  /*29d0*/  IMAD.SHL.U32 R6, R209, 0x2, RZ ;  /* 0x00000002d1067824 */ /* 0x000fc600078e00ff */
[----:B------:R-:W-:Y:S02]  /*29e0*/  IADD3.X R5, R5, UR8, R0, P0, !PT ;  /* 0x0000000805057c10 */ /* 0x000fe400087fe400 */
[----:B------:R-:W-:Y:S02]  /*29f0*/  LEA R7, P0, R24, c[0x0][0x1c8], 0x1 ;  /* 0x0000720018077a11 */ /* 0x000fe400078008ff */
[----:B------:R-:W-:Y:S02]  /*2a00*/  SHF.L.U64.HI R0, R210, 0x1, R9 ;  /* 0x00000001d2007819 */ /* 0x000fe40000010209 */
[----:B------:R-:W-:Y:S01]  /*2a10*/  LEA.HI.X R24, R24, c[0x0][0x1cc], R5, 0x1, P0 ;  /* 0x0000730018187a11 */ /* 0x000fe200000f0c05 */
[----:B------:R-:W1:Y:S01]  /*2a20*/  SHFL.IDX PT, R11, R7, 0x1, 0x181f ;  /* 0x00381f00070b7f89 */ /* 0x000e6200000e0000 */
[----:B------:R-:W-:-:S03]  /*2a30*/  SHF.L.U64.HI R5, R209, 0x1, R212 ;  /* 0x00000001d1057819 */ /* 0x000fc600000102d4 */
        /* <DEDUP_REMOVED lines=13> */
[C---:B------:R-:W-:Y:S01]  /*2b10*/  IMAD.X R27, R18.reuse, 0x1, R0, P2 ;  /* 0x00000001121b7824 */ /* 0x040fe200010e0600 */
        /* <DEDUP_REMOVED lines=12> */
.L_x_1865:
[----:B------:R-:W-:Y:S01]  /*2be0*/  LOP3.LUT R89, R89, 0xffffffe0, RZ, 0xc0, !PT ;  /* 0xffffffe059597812 */ /* 0x000fe200078ec0ff */
[----:B------:R-:W-:Y:S01]  /*2bf0*/  UIADD3 UR4, UR10, 0x1, -UR12 ;  /* 0x000000010a047890 */ /* 0x000fe2000fffe80c */
[----:B------:R-:W-:Y:S01]  /*2c00*/  LEA.HI R11, R91, R88, RZ, 0x2 ;  /* 0x000000585b0b7211 */ /* 0x000fe200078f10ff */
[----:B------:R-:W-:Y:S01]  /*2c10*/  ULDC UR5, c[0x0][0x324] ;  /* 0x0000c90000057ab9 */ /* 0x000fe20000000800 */
[----:B-1----:R-:W-:Y:S01]  /*2c20*/  SHF.R.S32.HI R7, RZ, 0x1f, R86 ;  /* 0x0000001fff077819 */ /* 0x002fe20000011456 */
[----:B------:R-:W-:Y:S01]  /*2c30*/  IMAD.IADD R0, R88, 0x1, -R89 ;  /* 0x0000000158007824 */ /* 0x000fe200078e0a59 */
[----:B------:R-:W-:Y:S01]  /*2c40*/  LOP3.LUT R11, R11, 0xfffffffc, RZ, 0xc0, !PT ;  /* 0xfffffffc0b0b7812 */ /* 0x000fe200078ec0ff */
[----:B------:R-:W0:Y:S01]  /*2c50*/  LDGDEPBAR ;  /* 0x00000000000079af */ /* 0x000e220000000000 */
[----:B------:R-:W-:-:S02]  /*2c60*/  LEA.HI R7, R7, R86, RZ, 0x3 ;  /* 0x0000005607077211 */ /* 0x000fc400078f18ff */
[----:B------:R-:W-:Y:S01]  /*2c70*/  SHF.R.S32.HI R5, RZ, 0x1f, R0 ;  /* 0x0000001fff057819 */ /* 0x000fe20000011400 */
[----:B------:R-:W-:Y:S01]  /*2c80*/  IMAD.IADD R88, R88, 0x1, -R11 ;  /* 0x0000000158587824 */ /* 0x000fe200078e0a0b */
[----:B------:R-:W-:Y:S02]  /*2c90*/  LOP3.LUT R7, R7, 0xffffff8, RZ, 0xc0, !PT ;  /* 0x0ffffff807077812 */ /* 0x000fe400078ec0ff */
[----:B------:R-:W-:Y:S02]  /*2ca0*/  LEA.HI R4, R5, R0, RZ, 0x2 ;  /* 0x0000000005047211 */ /* 0x000fe400078f10ff */
[----:B------:R-:W-:Y:S01]  /*2cb0*/  LEA.HI R5, R88, R88, RZ, 0x1 ;  /* 0x0000005858057211 */ /* 0x000fe200078f08ff */
[----:B------:R-:W-:Y:S01]  /*2cc0*/  IMAD.IADD R7, R86, 0x1, -R7 ;  /* 0x0000000156077824 */ /* 0x000fe200078e0a07 */
[----:B------:R-:W-:Y:S02]  /*2cd0*/  PLOP3.LUT P2, PT, PT, PT, UP2, 0x80, 0x0 ;  /* 0x000000000000781c */ /* 0x000fe40003f4f028 */
[----:B------:R-:W-:-:S02]  /*2ce0*/  LEA.HI.SX32 R6, R4, UR25, 0x1e ;  /* 0x0000001904067c11 */ /* 0x000fc4000f8ff2ff */
[----:B------:R-:W-:Y:S02]  /*2cf0*/  LOP3.LUT R5, R5, 0x1ffffffe, RZ, 0xc0, !PT ;  /* 0x1ffffffe05057812 */ /* 0x000fe400078ec0ff */
[----:B------:R-:W-:Y:S01]  /*2d00*/  PLOP3.LUT P0, PT, PT, PT, UP2, 0x80, 0x0 ;  /* 0x000000000000781c */ /* 0x000fe20003f0f028 */
[----:B------:R-:W-:Y:S02]  /*2d10*/  IMAD R6, R7, 0x10, R6 ;  /* 0x0000001007067824 */ /* 0x000fe400078e0206 */
[----:B------:R-:W-:-:S04]  /*2d20*/  IMAD.IADD R5, R88, 0x1, -R5 ;  /* 0x0000000158057824 */ /* 0x000fc800078e0a05 */
[----:B------:R-:W-:-:S04]  /*2d30*/  IMAD R203, R5, 0x8, R6 ;  /* 0x0000000805cb7824 */ /* 0x000fc800078e0206 */
[----:B------:R-:W-:-:S04]  /*2d40*/  @P2 IMAD.HI.U32 R5, R203, c[0x0][0x2c8], RZ ;  /* 0x0000b200cb052a27 */ /* 0x000fc800078e00ff */
[----:B------:R-:W-:Y:S01]  /*2d50*/  IMAD.MOV.U32 R20, RZ, RZ, R203 ;  /* 0x000000ffff147224 */ /* 0x000fe200078e00cb */
[----:B------:R-:W-:Y:S02]  /*2d60*/  @P0 SHF.R.U32.HI R20, RZ, c[0x0][0x2cc], R5 ;  /* 0x0000b300ff140a19 */ /* 0x000fe40000011605 */
[----:B------:R-:W-:Y:S01]  /*2d70*/  LOP3.LUT R5, R4, 0x7ffffffc, RZ, 0xc0, !PT ;  /* 0x7ffffffc04057812 */ /* 0x000fe200078ec0ff */
[----:B------:R-:W-:Y:S01]  /*2d80*/  IMAD.IADD R4, R87, 0x1, R84 ;  /* 0x0000000157047824 */ /* 0x000fe200078e0254 */
[----:B------:R-:W-:Y:S01]  /*2d90*/  PLOP3.LUT P0, PT, PT, PT, UP1, 0x40, 0x0 ;  /* 0x000000000000781c */ /* 0x000fe20003f0e818 */
[----:B------:R-:W1:Y:S02]  /*2da0*/  SHFL.IDX PT, R6, R20, RZ, 0x1c1f ;  /* 0x001c1fff14067589 */ /* 0x000e6400000e0000 */
[----:B------:R-:W-:Y:S02]  /*2db0*/  IMAD.IADD R204, R0, 0x1, -R5 ;  /* 0x0000000100cc7824 */ /* 0x000fe400078e0a05 */
[----:B------:R-:W-:Y:S01]  /*2dc0*/  IMAD.U32 R5, RZ, RZ, UR4 ;  /* 0x00000004ff057e24 */ /* 0x000fe2000f8e00ff */
[----:B------:R-:W-:Y:S01]  /*2dd0*/  ULDC UR4, c[0x0][0x1d0] ;  /* 0x0000740000047ab9 */ /* 0x000fe20000000800 */
[----:B------:R-:W-:Y:S01]  /*2de0*/  IMAD.SHL.U32 R204, R204, 0x2, RZ ;  /* 0x00000002cccc7824 */ /* 0x000fe200078e00ff */
[----:B------:R-:W-:-:S02]  /*2df0*/  UIMAD UR4, UR20, UR4, -UR12 ;  /* 0x00000004140472a4 */ /* 0x000fc4000f8e0a0c */
[----:B------:R-:W-:Y:S02]  /*2e00*/  ULOP3.LUT UR12, URZ, UR5, URZ, 0x33, !UPT ;  /* 0x000000053f0c7292 */ /* 0x000fe4000f8e333f */
[----:B------:R-:W-:Y:S02]  /*2e10*/  IADD3 R5, R5, -c[0x0][0x168], -R204 ;  /* 0x80005a0005057a10 */ /* 0x000fe40007ffe8cc */
[----:B------:R-:W-:Y:S02]  /*2e20*/  IADD3 R0, -R204, UR4, RZ ;  /* 0x00000004cc007c10 */ /* 0x000fe4000fffe1ff */
[C---:B------:R-:W-:Y:S02]  /*2e30*/  IADD3 R11, R5.reuse, c[0x0][0x328], RZ ;  /* 0x0000ca00050b7a10 */ /* 0x040fe40007ffe0ff */
[----:B------:R-:W-:-:S03]  /*2e40*/  IADD3 R5, R5, UR12, RZ ;  /* 0x0000000c05057c10 */ /* 0x000fc6000fffe0ff */
[--C-:B-1----:R-:W-:Y:S02]  /*2e50*/  IMAD.IADD R19, R11, 0x1, R6.reuse ;  /* 0x000000010b137824 */ /* 0x102fe400078e0206 */
[----:B------:R-:W-:-:S03]  /*2e60*/  IMAD.IADD R17, R5, 0x1, R6 ;  /* 0x0000000105117824 */ /* 0x000fc600078e0206 */
[----:B------:R-:W-:Y:S01]  /*2e70*/  IMNMX R19, R19, R0, PT ;  /* 0x0000000013137217 */ /* 0x000fe20003800200 */
[----:B------:R-:W-:Y:S05]  /*2e80*/  @P0 BRA `(.L_x_1866) ;  /* 0x0000016000000947 */ /* 0x000fea0003800000 */
[----:B------:R-:W-:Y:S01]  /*2e90*/  IMAD.U32 R7, RZ, RZ, UR10 ;  /* 0x0000000aff077e24 */ /* 0x000fe2000f8e00ff */
        /* <DEDUP_REMOVED lines=11> */
.L_x_1868:
[----:B------:R-:W-:-:S04]  /*2f50*/  MOV R6, c[0x0][0x32c] ;  /* 0x0000cb0000067a02 */ /* 0x000fc80000000f00 */
[----:B------:R-:W-:-:S13]  /*2f60*/  ISETP.NE.AND P0, PT, R6, 0x1, PT ;  /* 0x000000010600780c */ /* 0x000fda0003f05270 */
[----:B------:R-:W-:-:S05]  /*2f70*/  @P0 IMAD.HI.U32 R6, R8, c[0x0][0x330], RZ ;  /* 0x0000cc0008060a27 */ /* 0x000fca00078e00ff */
[----:B------:R-:W-:Y:S02]  /*2f80*/  @P0 SHF.R.U32.HI R8, RZ, c[0x0][0x334], R6 ;  /* 0x0000cd00ff080a19 */ /* 0x000fe40000011606 */
.L_x_1869:
[----:B------:R-:W-:Y:S05]  /*2f90*/  BSYNC B0 ;  /* 0x0000000000007941 */ /* 0x000fea0003800000 */
.L_x_1867:
[----:B------:R-:W-:-:S04]  /*2fa0*/  IMAD R7, R8, c[0x0][0x32c], -R85 ;  /* 0x0000cb0008077a24 */ /* 0x000fc800078e0a55 */
[----:B------:R-:W-:-:S05]  /*2fb0*/  IMAD.IADD R8, R7, 0x1, -R204 ;  /* 0x0000000107087824 */ /* 0x000fca00078e0acc */
[----:B------:R-:W-:Y:S02]  /*2fc0*/  IADD3 R6, R8, c[0x0][0x32c], RZ ;  /* 0x0000cb0008067a10 */ /* 0x000fe40007ffe0ff */
[----:B------:R-:W-:Y:S02]  /*2fd0*/  IMNMX R17, R17, R8, !PT ;  /* 0x0000000811117217 */ /* 0x000fe40007800200 */
[----:B------:R-:W-:Y:S02]  /*2fe0*/  IMNMX R19, R19, R6, PT ;  /* 0x0000000613137217 */ /* 0x000fe40003800200 */
.L_x_1866:
[----:B------:R-:W-:Y:S01]  /*2ff0*/  ISETP.LT.AND P2, PT, RZ, UR21, PT ;  /* 0x00000015ff007c0c */ /* 0x000fe2000bf41270 */
[----:B------:R-:W1:Y:S03]  /*3000*/  SHFL.IDX PT, R22, R20, 0x1, 0x1c1f ;  /* 0x003c1f0014167f89 */ /* 0x000e6600000e0000 */
[----:B------:R-:W-:-:S04]  /*3010*/  ISETP.GT.AND P0, PT, R17, RZ, P2 ;  /* 0x000000ff1100720c */ /* 0x000fc80001704270 */
[----:B------:R-:W-:-:S04]  /*3020*/  ISETP.LT.OR P0, PT, R19, 0x1, P0 ;  /* 0x000000011300780c */ /* 0x000fc80000701670 */
[----:B------:R-:W-:Y:S02]  /*3030*/  FSEL R7, R12, -INF , !P0 ;  /* 0xff8000000c077808 */ /* 0x000fe40004000000 */
[----:B------:R-:W-:-:S04]  /*3040*/  ISETP.GT.AND P0, PT, R17, 0x1, P2 ;  /* 0x000000011100780c */ /* 0x000fc80001704270 */
[----:B------:R-:W-:-:S04]  /*3050*/  ISETP.LT.OR P0, PT, R19, 0x2, P0 ;  /* 0x000000021300780c */ /* 0x000fc80000701670 */
[----:B------:R-:W-:Y:S02]  /*3060*/  FSEL R8, R13, -INF , !P0 ;  /* 0xff8000000d087808 */ /* 0x000fe40004000000 */
[----:B------:R-:W-:Y:S01]  /*3070*/  ISETP.GT.AND P0, PT, R17, 0x8, P2 ;  /* 0x000000081100780c */ /* 0x000fe20001704270 */
[--C-:B-1----:R-:W-:Y:S02]  /*3080*/  IMAD.IADD R11, R11, 0x1, R22.reuse ;  /* 0x000000010b0b7824 */ /* 0x102fe400078e0216 */
[----:B------:R-:W-:Y:S01]  /*3090*/  IMAD.IADD R20, R5, 0x1, R22 ;  /* 0x0000000105147824 */ /* 0x000fe200078e0216 */
[----:B------:R-:W-:Y:S02]  /*30a0*/  ISETP.LT.OR P0, PT, R19, 0x9, P0 ;  /* 0x000000091300780c */ /* 0x000fe40000701670 */
[----:B------:R-:W-:Y:S02]  /*30b0*/  IMNMX R0, R11, R0, PT ;  /* 0x000000000b007217 */ /* 0x000fe40003800200 */
[----:B------:R-:W-:-:S02]  /*30c0*/  FSEL R60, R60, -INF , !P0 ;  /* 0xff8000003c3c7808 */ /* 0x000fc40004000000 */
        /* <DEDUP_REMOVED lines=53> */
.L_x_1872:
[----:B------:R-:W-:-:S04]  /*3420*/  MOV R5, c[0x0][0x32c] ;  /* 0x0000cb0000057a02 */ /* 0x000fc80000000f00 */
[----:B------:R-:W-:-:S13]  /*3430*/  ISETP.NE.AND P0, PT, R5, 0x1, PT ;  /* 0x000000010500780c */ /* 0x000fda0003f05270 */
[----:B------:R-:W-:-:S05]  /*3440*/  @P0 IMAD.HI.U32 R5, R22, c[0x0][0x330], RZ ;  /* 0x0000cc0016050a27 */ /* 0x000fca00078e00ff */
[----:B------:R-:W-:Y:S02]  /*3450*/  @P0 SHF.R.U32.HI R22, RZ, c[0x0][0x334], R5 ;  /* 0x0000cd00ff160a19 */ /* 0x000fe40000011605 */
.L_x_1873:
[----:B------:R-:W-:Y:S05]  /*3460*/  BSYNC B0 ;  /* 0x0000000000007941 */ /* 0x000fea0003800000 */
.L_x_1871:
[----:B------:R-:W-:-:S04]  /*3470*/  IMAD R11, R22, c[0x0][0x32c], -R85 ;  /* 0x0000cb00160b7a24 */ /* 0x000fc800078e0a55 */
[----:B------:R-:W-:-:S05]  /*3480*/  IMAD.IADD R11, R11, 0x1, -R204 ;  /* 0x000000010b0b7824 */ /* 0x000fca00078e0acc */
[----:B------:R-:W-:Y:S02]  /*3490*/  IADD3 R5, R11, c[0x0][0x32c], RZ ;  /* 0x0000cb000b057a10 */ /* 0x000fe40007ffe0ff */
[----:B------:R-:W-:Y:S02]  /*34a0*/  IMNMX R20, R20, R11, !PT ;  /* 0x0000000b14147217 */ /* 0x000fe40007800200 */
[----:B------:R-:W-:Y:S02]  /*34b0*/  IMNMX R0, R0, R5, PT ;  /* 0x0000000500007217 */ /* 0x000fe40003800200 */
.L_x_1870:
[----:B------:R-:W-:Y:S01]  /*34c0*/  ISETP.GT.AND P0, PT, R20, 0x1, P2 ;  /* 0x000000011400780c */ /* 0x000fe20001704270 */
[----:B------:R-:W-:Y:S01]  /*34d0*/  IMAD.SHL.U32 R195, R4, 0x2, RZ ;  /* 0x0000000204c37824 */ /* 0x000fe200078e00ff */
[----:B------:R-:W-:Y:S01]  /*34e0*/  FMNMX.FTZ R21, R7, R8, !PT ;  /* 0x0000000807157209 */ /* 0x000fe20007810000 */
[----:B------:R-:W-:Y:S01]  /*34f0*/  ULDC.64 UR4, c[0x0][0x2c8] ;  /* 0x0000b20000047ab9 */ /* 0x000fe20000000a00 */
[----:B------:R-:W-:Y:S01]  /*3500*/  ISETP.LT.OR P0, PT, R0, 0x2, P0 ;  /* 0x000000020000780c */ /* 0x000fe20000701670 */
[--C-:B------:R-:W-:Y:S01]  /*3510*/  IMAD R189, R3, 0x2, R195.reuse ;  /* 0x0000000203bd7824 */ /* 0x100fe200078e02c3 */
[----:B------:R-:W-:Y:S01]  /*3520*/  FMNMX.FTZ R21, R60, R21, !PT ;  /* 0x000000153c157209 */ /* 0x000fe20007810000 */
[----:B------:R-:W-:Y:S01]  /*3530*/  IMAD R190, R2, 0x2, R195 ;  /* 0x0000000202be7824 */ /* 0x000fe200078e02c3 */
[----:B------:R-:W-:Y:S01]  /*3540*/  FSEL R11, R15, -INF , !P0 ;  /* 0xff8000000f0b7808 */ /* 0x000fe20004000000 */
[----:B------:R-:W-:Y:S01]  /*3550*/  LDSM.16.MT88.4 R100, [R195+0x100] ;  /* 0x00010000c364783b */ /* 0x000fe20000004200 */
[----:B------:R-:W-:Y:S01]  /*3560*/  ISETP.GT.AND P0, PT, R20, 0x8, P2 ;  /* 0x000000081400780c */ /* 0x000fe20001704270 */
[----:B------:R-:W-:Y:S01]  /*3570*/  IMAD R188, R3, 0x2, R190 ;  /* 0x0000000203bc7824 */ /* 0x000fe200078e02be */
[----:B------:R-:W-:Y:S01]  /*3580*/  FMNMX.FTZ R21, R18, R21, !PT ;  /* 0x0000001512157209 */ /* 0x000fe20007810000 */
[----:B------:R-:W-:Y:S01]  /*3590*/  LDSM.16.MT88.4 R108, [R190+0x100] ;  /* 0x00010000be6c783b */ /* 0x000fe20000004200 */
[----:B------:R-:W-:Y:S01]  /*35a0*/  ISETP.LT.OR P0, PT, R0, 0x9, P0 ;  /* 0x000000090000780c */ /* 0x000fe20000701670 */
[----:B------:R-:W-:Y:S01]  /*35b0*/  UIMAD.WIDE.U32 UR26, UR25, UR4, URZ ;  /* 0x00000004191a72a5 */ /* 0x000fe2000f8e003f */
[----:B------:R-:W-:Y:S01]  /*35c0*/  FMNMX.FTZ R21, R16, R21, !PT ;  /* 0x0000001510157209 */ /* 0x000fe20007810000 */
[----:B------:R-:W-:Y:S01]  /*35d0*/  LDSM.16.MT88.4 R116, [R189+0x100] ;  /* 0x00010000bd74783b */ /* 0x000fe20000004200 */
[----:B------:R-:W-:Y:S01]  /*35e0*/  FSEL R5, R62, -INF , !P0 ;  /* 0xff8000003e057808 */ /* 0x000fe20004000000 */
[----:B------:R-:W-:Y:S01]  /*35f0*/  @UP2 USHF.R.U32.HI UR25, URZ, UR5, UR27 ;  /* 0x000000053f192299 */ /* 0x000fe2000801161b */
[----:B------:R-:W-:Y:S01]  /*3600*/  ISETP.GT.AND P0, PT, R20, 0x9, P2 ;  /* 0x000000091400780c */ /* 0x000fe20001704270 */
[----:B------:R-:W-:Y:S01]  /*3610*/  LDSM.16.MT88.4 R124, [R188+0x100] ;  /* 0x00010000bc7c783b */ /* 0x000fe20000004200 */
[----:B------:R-:W-:Y:S01]  /*3620*/  FMNMX.FTZ R21, R12, R21, !PT ;  /* 0x000000150c157209 */ /* 0x000fe20007810000 */
[----:B------:R-:W-:Y:S01]  /*3630*/  UIADD3 UR4, UR24, UR25, URZ ;  /* 0x0000001918047290 */ /* 0x000fe2000fffe03f */
[----:B------:R-:W-:Y:S01]  /*3640*/  ISETP.LT.OR P0, PT, R0, 0xa, P0 ;  /* 0x0000000a0000780c */ /* 0x000fe20000701670 */
[----:B------:R-:W-:Y:S01]  /*3650*/  LDSM.16.MT88.4 R64, [R188+0x2100] ;  /* 0x00210000bc40783b */ /* 0x000fe20000004200 */
[----:B------:R-:W-:Y:S01]  /*3660*/  FMNMX.FTZ R21, R10, R21, !PT ;  /* 0x000000150a157209 */ /* 0x000fe20007810000 */
[----:B------:R-:W-:Y:S01]  /*3670*/  ULDC UR25, c[0x0][0x328] ;  /* 0x0000ca0000197ab9 */ /* 0x000fe20000000800 */
[----:B------:R-:W-:Y:S01]  /*3680*/  FSEL R63, R63, -INF , !P0 ;  /* 0xff8000003f3f7808 */ /* 0x000fe20004000000 */
[----:B------:R-:W-:Y:S01]  /*3690*/  LDSM.16.MT88.4 R80, [R190+0x4100] ;  /* 0x00410000be50783b */ /* 0x000fe20000004200 */
[----:B------:R-:W-:Y:S01]  /*36a0*/  ISETP.GT.AND P0, PT, R20, 0x10, P2 ;  /* 0x000000101400780c */ /* 0x000fe20001704270 */
[----:B------:R-:W-:Y:S01]  /*36b0*/  UIADD3 UR21, UR21, -0x2, URZ ;  /* 0xfffffffe15157890 */ /* 0x000fe2000fffe03f */
[----:B------:R-:W-:Y:S01]  /*36c0*/  FMNMX.FTZ R21, R6, R21, !PT ;  /* 0x0000001506157209 */ /* 0x000fe20007810000 */
[----:B------:R-:W-:Y:S01]  /*36d0*/  LDSM.16.MT88.4 R88, [R189+0x4100] ;  /* 0x00410000bd58783b */ /* 0x000fe20000004200 */
[----:B------:R-:W-:Y:S01]  /*36e0*/  ISETP.LT.OR P0, PT, R0, 0x11, P0 ;  /* 0x000000110000780c */ /* 0x000fe20000701670 */
[----:B------:R-:W-:Y:S01]  /*36f0*/  UIADD3 UR25, UR4, UR25, URZ ;  /* 0x0000001904197290 */ /* 0x000fe2000fffe03f */
[----:B------:R-:W-:Y:S01]  /*3700*/  FMNMX.FTZ R21, R156, R21, !PT ;  /* 0x000000159c157209 */ /* 0x000fe20007810000 */
[----:B------:R-:W-:Y:S01]  /*3710*/  LDSM.16.MT88.4 R136, [R190+0x900] ;  /* 0x00090000be88783b */ /* 0x000fe20000004200 */
[----:B------:R-:W-:-:S02]  /*3720*/  FSEL R19, R58, -INF , !P0 ;  /* 0xff8000003a137808 */ /* 0x000fc40004000000 */
[----:B------:R-:W-:Y:S01]  /*3730*/  ISETP.GT.AND P0, PT, R20, 0x11, P2 ;  /* 0x000000111400780c */ /* 0x000fe20001704270 */
[----:B------:R-:W-:Y:S01]  /*3740*/  LDSM.16.MT88.4 R132, [R189+0x900] ;  /* 0x00090000bd84783b */ /* 0x000fe20000004200 */
[----:B------:R-:W-:Y:S02]  /*3750*/  FMNMX.FTZ R21, R164, R21, !PT ;  /* 0x00000015a4157209 */ /* 0x000fe40007810000 */
[----:B------:R-:W-:Y:S01]  /*3760*/  ISETP.LT.OR P0, PT, R0, 0x12, P0 ;  /* 0x000000120000780c */ /* 0x000fe20000701670 */
[----:B------:R-:W-:Y:S01]  /*3770*/  LDSM.16.MT88.4 R32, [R188+0x900] ;  /* 0x00090000bc20783b */ /* 0x000fe20000004200 */
[----:B------:R-:W-:Y:S02]  /*3780*/  FMNMX.FTZ R21, R162, R21, !PT ;  /* 0x00000015a2157209 */ /* 0x000fe40007810000 */
[----:B------:R-:W-:Y:S01]  /*3790*/  FSEL R17, R59, -INF , !P0 ;  /* 0xff8000003b117808 */ /* 0x000fe20004000000 */
[----:B------:R-:W-:Y:S01]  /*37a0*/  LDSM.16.MT88.4 R28, [R190+0x2900] ;  /* 0x00290000be1c783b */ /* 0x000fe20000004200 */
[----:B------:R-:W-:-:S02]  /*37b0*/  ISETP.GT.AND P0, PT, R20, 0x18, P2 ;  /* 0x000000181400780c */ /* 0x000fc40001704270 */
[----:B------:R-:W-:Y:S01]  /*37c0*/  FMNMX.FTZ R21, R158, R21, !PT ;  /* 0x000000159e157209 */ /* 0x000fe20007810000 */
[----:B------:R-:W-:Y:S01]  /*37d0*/  LDSM.16.MT88.4 R56, [R189+0x2100] ;  /* 0x00210000bd38783b */ /* 0x000fe20000004200 */
        /* <DEDUP_REMOVED lines=10> */
[----:B------:R-:W-:-:S03]  /*3880*/  ISETP.LT.OR P0, PT, R0, 0x21, P0 ;  /* 0x000000210000780c */ /* 0x000fc60000701670 */
[----:B------:R-:W1:Y:S01]  /*3890*/  SHFL.BFLY PT, R21, R22, 0x2, 0x1f ;  /* 0x0c401f0016157f89 */ /* 0x000e6200000e0000 */
[----:B------:R-:W-:Y:S02]  /*38a0*/  FSEL R173, R50, -INF , !P0 ;  /* 0xff80000032ad7808 */ /* 0x000fe40004000000 */
[----:B------:R-:W-:-:S04]  /*38b0*/  ISETP.GT.AND P0, PT, R20, 0x21, P2 ;  /* 0x000000211400780c */ /* 0x000fc80001704270 */
[----:B------:R-:W-:-:S04]  /*38c0*/  ISETP.LT.OR P0, PT, R0, 0x22, P0 ;  /* 0x000000220000780c */ /* 0x000fc80000701670 */
[----:B------:R-:W-:Y:S02]  /*38d0*/  FSEL R163, R51, -INF , !P0 ;  /* 0xff80000033a37808 */ /* 0x000fe40004000000 */
[----:B------:R-:W-:Y:S01]  /*38e0*/  ISETP.GT.AND P0, PT, R20, RZ, P2 ;  /* 0x000000ff1400720c */ /* 0x000fe20001704270 */
[----:B------:R-:W-:Y:S03]  /*38f0*/  LDSM.16.MT88.4 R48, [R190+0x2100] ;  /* 0x00210000be30783b */ /* 0x000fe60000004200 */
[----:B------:R-:W-:-:S04]  /*3900*/  ISETP.LT.OR P0, PT, R0, 0x1, P0 ;  /* 0x000000010000780c */ /* 0x000fc80000701670 */
[----:B------:R-:W-:Y:S02]  /*3910*/  FSEL R14, R14, -INF , !P0 ;  /* 0xff8000000e0e7808 */ /* 0x000fe40004000000 */
        /* <DEDUP_REMOVED lines=17> */
[----:B------:R-:W-:Y:S02]  /*3a30*/  ISETP.GT.AND P0, PT, R20, 0x31, P2 ;  /* 0x000000311400780c */ /* 0x000fe40001704270 */
[----:B------:R-:W-:Y:S02]  /*3a40*/  FMNMX.FTZ R24, R163, R24, !PT ;  /* 0x00000018a3187209 */ /* 0x000fe40007810000 */
[----:B------:R-:W-:Y:S02]  /*3a50*/  ISETP.LT.OR P0, PT, R0, 0x32, P0 ;  /* 0x000000320000780c */ /* 0x000fe40000701670 */
[----:B------:R-:W-:Y:S02]  /*3a60*/  FMNMX.FTZ R24, R171, R24, !PT ;  /* 0x00000018ab187209 */ /* 0x000fe40007810000 */
[----:B------:R-:W-:Y:S02]  /*3a70*/  FSEL R143, R43, -INF , !P0 ;  /* 0xff8000002b8f7808 */ /* 0x000fe40004000000 */
[----:B------:R-:W-:Y:S01]  /*3a80*/  ISETP.GT.AND P0, PT, R20, 0x38, P2 ;  /* 0x000000381400780c */ /* 0x000fe20001704270 */
[----:B------:R-:W-:Y:S01]  /*3a90*/  LDSM.16.MT88.4 R40, [R195+0x2100] ;  /* 0x00210000c328783b */ /* 0x000fe20000004200 */
[----:B------:R-:W-:-:S02]  /*3aa0*/  FMNMX.FTZ R24, R165, R24, !PT ;  /* 0x00000018a5187209 */ /* 0x000fc40007810000 */
[----:B------:R-:W-:Y:S02]  /*3ab0*/  ISETP.GT.AND P2, PT, R20, 0x39, P2 ;  /* 0x000000391400780c */ /* 0x000fe40001744270 */
[C---:B------:R-:W-:Y:S02]  /*3ac0*/  ISETP.LT.OR P0, PT, R0.reuse, 0x39, P0 ;  /* 0x000000390000780c */ /* 0x040fe40000701670 */
[----:B------:R-:W-:Y:S02]  /*3ad0*/  FMNMX.FTZ R20, R167, R24, !PT ;  /* 0x00000018a7147209 */ /* 0x000fe40007810000 */
[----:B------:R-:W-:Y:S02]  /*3ae0*/  ISETP.LT.OR P2, PT, R0, 0x3a, P2 ;  /* 0x0000003a0000780c */ /* 0x000fe40001741670 */
[----:B------:R-:W-:Y:S02]  /*3af0*/  FSEL R141, R74, -INF , !P0 ;  /* 0xff8000004a8d7808 */ /* 0x000fe40004000000 */
[----:B------:R-:W-:-:S02]  /*3b00*/  FMNMX.FTZ R20, R143, R20, !PT ;  /* 0x000000148f147209 */ /* 0x000fc40007810000 */
[----:B------:R-:W-:Y:S02]  /*3b10*/  FSEL R161, R75, -INF , !P2 ;  /* 0xff8000004ba17808 */ /* 0x000fe40005000000 */
[----:B------:R-:W-:Y:S01]  /*3b20*/  FMNMX.FTZ R20, R141, R20, !PT ;  /* 0x000000148d147209 */ /* 0x000fe20007810000 */
[----:B------:R-:W-:Y:S01]  /*3b30*/  LDSM.16.MT88.4 R72, [R195+0x4100] ;  /* 0x00410000c348783b */ /* 0x000fe20000004200 */
[----:B-1----:R-:W-:Y:S02]  /*3b40*/  FMNMX.FTZ R25, R22, R21, !PT ;  /* 0x0000001516197209 */ /* 0x002fe40007810000 */
[----:B------:R-:W-:-:S03]  /*3b50*/  FMNMX.FTZ R23, R161, R20, !PT ;  /* 0x00000014a1177209 */ /* 0x000fc60007810000 */
[----:B------:R-:W1:Y:S04]  /*3b60*/  SHFL.BFLY PT, R0, R25, 0x1, 0x1f ;  /* 0x0c201f0019007f89 */ /* 0x000e6800000e0000 */
[----:B------:R-:W2:Y:S01]  /*3b70*/  SHFL.BFLY PT, R20, R23, 0x2, 0x1f ;  /* 0x0c401f0017147f89 */ /* 0x000ea200000e0000 */
[----:B-1----:R-:W-:-:S03]  /*3b80*/  FMNMX.FTZ R0, R25, R0, !PT ;  /* 0x0000000019007209 */ /* 0x002fc60007810000 */
[----:B------:R-:W-:Y:S01]  /*3b90*/  LDSM.16.MT88.4 R24, [R195+0x900] ;  /* 0x00090000c318783b */ /* 0x000fe20000004200 */
[----:B--2---:R-:W-:Y:S01]  /*3ba0*/  FMNMX.FTZ R21, R23, R20, !PT ;  /* 0x0000001417157209 */ /* 0x004fe20007810000 */
[C---:B------:R-:W-:Y:S01]  /*3bb0*/  FMUL.FTZ R169, R0.reuse, c[0x0][0x2d0] ;  /* 0x0000b40000a97a20 */ /* 0x040fe20000410000 */
[----:B------:R-:W-:-:S03]  /*3bc0*/  FSETP.NEU.FTZ.AND P0, PT, R0, -INF , PT ;  /* 0xff8000000000780b */ /* 0x000fc60003f1d000 */
[----:B------:R-:W1:Y:S01]  /*3bd0*/  SHFL.BFLY PT, R20, R21, 0x1, 0x1f ;  /* 0x0c201f0015147f89 */ /* 0x000e6200000e0000 */
        /* <DEDUP_REMOVED lines=19> */
[----:B------:R-:W-:-:S03]  /*3d10*/  FFMA.FTZ R168, R168, c[0x0][0x2d0], -R169 ;  /* 0x0000b400a8a87a23 */ /* 0x000fc600000108a9 */
[----:B------:R-:W-:Y:S02]  /*3d20*/  FSEL R160, R160, RZ, P0 ;  /* 0x000000ffa0a07208 */ /* 0x000fe40000000000 */
[----:B------:R-:W-:Y:S02]  /*3d30*/  PLOP3.LUT P0, PT, PT, PT, UP1, 0x40, 0x0 ;  /* 0x000000000000781c */ /* 0x000fe40003f0e818 */
[----:B------:R-:W1:Y:S01]  /*3d40*/  MUFU.EX2 R148, R148 ;  /* 0x0000009400947308 */ /* 0x000e620000000800 */
[--C-:B------:R-:W-:Y:S01]  /*3d50*/  FFMA.FTZ R149, R14, c[0x0][0x2d0], -R160.reuse ;  /* 0x0000b4000e957a23 */ /* 0x100fe200000108a0 */
[----:B--2---:R-:W-:Y:S01]  /*3d60*/  F2FP.BF16.PACK_AB R96, R154, R155 ;  /* 0x0000009b9a60723e */ /* 0x004fe200000010ff */
[--C-:B------:R-:W-:Y:S02]  /*3d70*/  FFMA.FTZ R150, R11, c[0x0][0x2d0], -R160.reuse ;  /* 0x0000b4000b967a23 */ /* 0x100fe400000108a0 */
[--C-:B------:R-:W-:Y:S02]  /*3d80*/  FFMA.FTZ R151, R5, c[0x0][0x2d0], -R160.reuse ;  /* 0x0000b40005977a23 */ /* 0x100fe400000108a0 */
[----:B------:R-:W-:Y:S01]  /*3d90*/  FFMA.FTZ R144, R63, c[0x0][0x2d0], -R160 ;  /* 0x0000b4003f907a23 */ /* 0x000fe200000108a0 */
[----:B------:R-:W-:Y:S01]  /*3da0*/  MUFU.EX2 R149, R149 ;  /* 0x0000009500957308 */ /* 0x000fe20000000800 */
[----:B------:R-:W-:-:S02]  /*3db0*/  FFMA.FTZ R11, R6, c[0x0][0x2d0], -R169 ;  /* 0x0000b400060b7a23 */ /* 0x000fc400000108a9 */
[----:B------:R-:W2:Y:S01]  /*3dc0*/  LDSM.16.MT88.4 R4, [R188+0x4100] ;  /* 0x00410000bc04783b */ /* 0x000ea20000004200 */
[--C-:B------:R-:W-:Y:S02]  /*3dd0*/  FFMA.FTZ R3, R15, c[0x0][0x2d0], -R160.reuse ;  /* 0x0000b4000f037a23 */ /* 0x100fe400000108a0 */
[--C-:B------:R-:W-:Y:S02]  /*3de0*/  FFMA.FTZ R2, R13, c[0x0][0x2d0], -R160.reuse ;  /* 0x0000b4000d027a23 */ /* 0x100fe400000108a0 */
[----:B------:R-:W3:Y:S01]  /*3df0*/  MUFU.EX2 R150, R150 ;  /* 0x0000009600967308 */ /* 0x000ee20000000800 */
[----:B------:R-:W4:Y:S01]  /*3e00*/  LDSM.16.MT88.4 R12, [R195+0x2900] ;  /* 0x00290000c30c783b */ /* 0x000f220000004200 */
[----:B-1----:R-:W-:Y:S01]  /*3e10*/  F2FP.BF16.PACK_AB R98, R148, R153 ;  /* 0x000000999462723e */ /* 0x002fe200000010ff */
[--C-:B------:R-:W-:Y:S02]  /*3e20*/  FFMA.FTZ R145, R19, c[0x0][0x2d0], -R160.reuse ;  /* 0x0000b40013917a23 */ /* 0x100fe400000108a0 */
[----:B------:R-:W-:-:S02]  /*3e30*/  FFMA.FTZ R10, R17, c[0x0][0x2d0], -R160 ;  /* 0x0000b400110a7a23 */ /* 0x000fc400000108a0 */
[----:B------:R-:W1:Y:S01]  /*3e40*/  LDSM.16.MT88.4 R16, [R188+0x2900] ;  /* 0x00290000bc10783b */ /* 0x000e620000004200 */
[----:B------:R-:W-:Y:S01]  /*3e50*/  MUFU.EX2 R151, R151 ;  /* 0x0000009700977308 */ /* 0x000fe20000000800 */
[--C-:B------:R-:W-:Y:S02]  /*3e60*/  FFMA.FTZ R162, R173, c[0x0][0x2d0], -R160.reuse ;  /* 0x0000b400ada27a23 */ /* 0x100fe400000108a0 */
[--C-:B------:R-:W-:Y:S02]  /*3e70*/  FFMA.FTZ R163, R163, c[0x0][0x2d0], -R160.reuse ;  /* 0x0000b400a3a37a23 */ /* 0x100fe400000108a0 */
[--C-:B------:R-:W-:Y:S02]  /*3e80*/  FFMA.FTZ R164, R171, c[0x0][0x2d0], -R160.reuse ;  /* 0x0000b400aba47a23 */ /* 0x100fe400000108a0 */
[----:B------:R-:W-:Y:S01]  /*3e90*/  FFMA.FTZ R165, R165, c[0x0][0x2d0], -R160 ;  /* 0x0000b400a5a57a23 */ /* 0x000fe200000108a0 */
[----:B------:R-:W5:Y:S01]  /*3ea0*/  MUFU.EX2 R144, R144 ;  /* 0x0000009000907308 */ /* 0x000f620000000800 */
[----:B---3--:R-:W-:Y:S01]  /*3eb0*/  F2FP.BF16.PACK_AB R97, R150, R149 ;  /* 0x000000959661723e */ /* 0x008fe200000010ff */
[----:B------:R-:W-:-:S02]  /*3ec0*/  FFMA.FTZ R171, R166, c[0x0][0x2d0], -R169 ;  /* 0x0000b400a6ab7a23 */ /* 0x000fc400000108a9 */
[--C-:B------:R-:W-:Y:S02]  /*3ed0*/  FFMA.FTZ R166, R142, c[0x0][0x2d0], -R169.reuse ;  /* 0x0000b4008ea67a23 */ /* 0x100fe400000108a9 */
[----:B------:R-:W-:Y:S02]  /*3ee0*/  FFMA.FTZ R169, R140, c[0x0][0x2d0], -R169 ;  /* 0x0000b4008ca97a23 */ /* 0x000fe400000108a9 */
[----:B------:R-:W-:Y:S01]  /*3ef0*/  MUFU.EX2 R152, R152 ;  /* 0x0000009800987308 */ /* 0x000fe20000000800 */
[--C-:B------:R-:W-:Y:S02]  /*3f00*/  FFMA.FTZ R167, R167, c[0x0][0x2d0], -R160.reuse ;  /* 0x0000b400a7a77a23 */ /* 0x100fe400000108a0 */
[--C-:B------:R-:W-:Y:S02]  /*3f10*/  FFMA.FTZ R170, R143, c[0x0][0x2d0], -R160.reuse ;  /* 0x0000b4008faa7a23 */ /* 0x100fe400000108a0 */
[--C-:B------:R-:W-:Y:S02]  /*3f20*/  FFMA.FTZ R172, R141, c[0x0][0x2d0], -R160.reuse ;  /* 0x0000b4008dac7a23 */ /* 0x100fe400000108a0 */
[----:B------:R-:W-:Y:S01]  /*3f30*/  FFMA.FTZ R207, R161, c[0x0][0x2d0], -R160 ;  /* 0x0000b400a1cf7a23 */ /* 0x000fe200000108a0 */
[----:B-----5:R-:W-:Y:S01]  /*3f40*/  F2FP.BF16.PACK_AB R99, R144, R151 ;  /* 0x000000979063723e */ /* 0x020fe200000010ff */
[----:B------:R-:W3:Y:S01]  /*3f50*/  MUFU.EX2 R147, R147 ;  /* 0x0000009300937308 */ /* 0x000ee20000000800 */
[----:B------:R-:W-:Y:S01]  /*3f60*/  FADD.FTZ R154, R155, R154 ;  /* 0x0000009a9b9a7221 */ /* 0x000fe20000010000 */
[----:B------:R-:W-:Y:S01]  /*3f70*/  LDSM.16.MT88.4 R140, [R190+0x1900] ;  /* 0x00190000be8c783b */ /* 0x000fe20000004200 */
[----:B------:R-:W-:-:S02]  /*3f80*/  FADD.FTZ R150, R149, R150 ;  /* 0x0000009695967221 */ /* 0x000fc40000010000 */
[----:B------:R-:W-:Y:S01]  /*3f90*/  FADD.FTZ R153, R153, R154 ;  /* 0x0000009a99997221 */ /* 0x000fe20000010000 */
[----:B------:R-:W-:Y:S01]  /*3fa0*/  HMMA.16816.F32.BF16 R36, R96, R40, RZ ;  /* 0x000000286024723c */ /* 0x000fe200000418ff */
[----:B------:R-:W-:Y:S01]  /*3fb0*/  FADD.FTZ R151, R151, R150 ;  /* 0x0000009697977221 */ /* 0x000fe20000010000 */
[----:B------:R-:W-:Y:S01]  /*3fc0*/  MUFU.EX2 R146, R146 ;  /* 0x0000009200927308 */ /* 0x000fe20000000800 */
[----:B------:R-:W-:Y:S02]  /*3fd0*/  FADD.FTZ R153, R148, R153 ;  /* 0x0000009994997221 */ /* 0x000fe40000010000 */
[----:B------:R-:W-:-:S03]  /*3fe0*/  FADD.FTZ R144, R144, R151 ;  /* 0x0000009790907221 */ /* 0x000fc60000010000 */
        /* <DEDUP_REMOVED lines=43> */
[----:B---3--:R-:W-:Y:S01]  /*42a0*/  F2FP.BF16.PACK_AB R4, R147, R152 ;  /* 0x000000989304723e */ /* 0x008fe200000010ff */
        /* <DEDUP_REMOVED lines=148> */
.L_x_1875:
[----:B------:R-:W-:Y:S02]  /*4bf0*/  UISETP.NE.AND UP0, UPT, UR24, 0x1, UPT ;  /* 0x000000011800788c */ /* 0x000fe4000bf05270 */
[----:B------:R-:W-:Y:S02]  /*4c00*/  ULDC.64 UR4, c[0x0][0x330] ;  /* 0x0000cc0000047ab9 */ /* 0x000fe40000000a00 */
[----:B------:R-:W-:-:S07]  /*4c10*/  UIMAD.WIDE.U32 UR28, UR26, UR4, URZ ;  /* 0x000000041a1c72a5 */ /* 0x000fce000f8e003f */
[----:B------:R-:W-:Y:S02]  /*4c20*/  @UP0 UMOV UR27, UR29 ;  /* 0x0000001d001b0c82 */ /* 0x000fe40008000000 */
[----:B------:R-:W-:Y:S02]  /*4c30*/  @UP0 USHF.R.U32.HI UR26, URZ, UR5, UR27 ;  /* 0x000000053f1a0299 */ /* 0x000fe4000801161b */
.L_x_1876:
[----:B------:R-:W-:Y:S02]  /*4c40*/  ULDC UR4, c[0x0][0x32c] ;  /* 0x0000cb0000047ab9 */ /* 0x000fe40000000800 */
[----:B------:R-:W-:-:S04]  /*4c50*/  UIMAD UR4, UR26, UR24, UR4 ;  /* 0x000000181a0472a4 */ /* 0x000fc8000f8e0204 */
[----:B------:R-:W-:-:S04]  /*4c60*/  UISETP.LT.AND UP0, UPT, UR25, UR4, UPT ;  /* 0x000000041900728c */ /* 0x000fc8000bf01270 */
[----:B------:R-:W-:-:S04]  /*4c70*/  USEL UR25, UR25, UR4, UP0 ;  /* 0x0000000419197287 */ /* 0x000fc80008000000 */
.L_x_1874:
        /* <DEDUP_REMOVED lines=17> */
.L_x_1888:
        /* <DEDUP_REMOVED lines=56> */
.L_x_1878:
[C---:B--23--:R-:W-:Y:S01]  /*5110*/  HMMA.16816.F32.BF16 R4, R132.reuse, R136, RZ ;  /* 0x000000888404723c */ /* 0x04cfe200000418ff */
[----:B------:R-:W0:Y:S01]  /*5120*/  LDGDEPBAR ;  /* 0x00000000000079af */ /* 0x000e220000000000 */
[----:B------:R-:W-:Y:S06]  /*5130*/  UISETP.GT.AND UP0, UPT, UR21, UR7, UPT ;  /* 0x000000071500728c */ /* 0x000fec000bf04270 */
[C---:B------:R-:W-:Y:S01]  /*5140*/  HMMA.16816.F32.BF16 R8, R132.reuse, R138, RZ ;  /* 0x0000008a8408723c */ /* 0x040fe200000418ff */
[----:B------:R-:W-:Y:S01]  /*5150*/  LDSM.16.M88.4 R136, [R193+0xc100] ;  /* 0x00c10000c188783b */ /* 0x000fe20000000200 */
[----:B------:R-:W-:Y:S06]  /*5160*/  PLOP3.LUT P0, PT, PT, PT, UP0, 0x40, 0x0 ;  /* 0x000000000000781c */ /* 0x000fec0003f0e808 */
[C---:B----4-:R-:W-:Y:S08]  /*5170*/  HMMA.16816.F32.BF16 R12, R132.reuse, R140, RZ ;  /* 0x0000008c840c723c */ /* 0x050ff000000418ff */
[C---:B------:R-:W-:Y:S01]  /*5180*/  HMMA.16816.F32.BF16 R16, R132.reuse, R142, RZ ;  /* 0x0000008e8410723c */ /* 0x040fe200000418ff */
[----:B------:R-:W2:Y:S07]  /*5190*/  LDSM.16.M88.4 R140, [R192+0x6100] ;  /* 0x00610000c08c783b */ /* 0x000eae0000000200 */
[C---:B-1----:R-:W-:Y:S08]  /*51a0*/  HMMA.16816.F32.BF16 R20, R132.reuse, R144, RZ ;  /* 0x000000908414723c */ /* 0x042ff000000418ff */
[C---:B------:R-:W-:Y:S01]  /*51b0*/  HMMA.16816.F32.BF16 R24, R132.reuse, R146, RZ ;  /* 0x000000928418723c */ /* 0x040fe200000418ff */
[----:B------:R-:W1:Y:S07]  /*51c0*/  LDSM.16.M88.4 R144, [R192+0x6900] ;  /* 0x00690000c090783b */ /* 0x000e6e0000000200 */
[C---:B------:R-:W-:Y:S08]  /*51d0*/  HMMA.16816.F32.BF16 R28, R132.reuse, R148, RZ ;  /* 0x00000094841c723c */ /* 0x040ff000000418ff */
[----:B------:R-:W-:Y:S01]  /*51e0*/  HMMA.16816.F32.BF16 R32, R132, R150, RZ ;  /* 0x000000968420723c */ /* 0x000fe200000418ff */
[----:B------:R-:W3:Y:S06]  /*51f0*/  LDSM.16.M88.4 R132, [R192+0x7100] ;  /* 0x00710000c084783b */ /* 0x000eec0000000200 */
[----:B------:R-:W4:Y:S01]  /*5200*/  LDSM.16.M88.4 R148, [R192+0x7900] ;  /* 0x00790000c094783b */ /* 0x000f220000000200 */
[C---:B------:R-:W-:Y:S08]  /*5210*/  HMMA.16816.F32.BF16 R4, R152.reuse, R156, R4 ;  /* 0x0000009c9804723c */ /* 0x040ff00000041804 */
[C---:B------:R-:W-:Y:S01]  /*5220*/  HMMA.16816.F32.BF16 R8, R152.reuse, R158, R8 ;  /* 0x0000009e9808723c */ /* 0x040fe20000041808 */
[----:B------:R-:W-:Y:S07]  /*5230*/  LDSM.16.M88.4 R156, [R191+0xc100] ;  /* 0x00c10000bf9c783b */ /* 0x000fee0000000200 */
[C---:B------:R-:W-:Y:S08]  /*5240*/  HMMA.16816.F32.BF16 R12, R152.reuse, R160, R12 ;  /* 0x000000a0980c723c */ /* 0x040ff0000004180c */
[C---:B------:R-:W-:Y:S01]  /*5250*/  HMMA.16816.F32.BF16 R16, R152.reuse, R162, R16 ;  /* 0x000000a29810723c */ /* 0x040fe20000041810 */
[----:B------:R-:W5:Y:S07]  /*5260*/  LDSM.16.M88.4 R160, [R184] ;  /* 0x00000000b8a0783b */ /* 0x000f6e0000000200 */
[C---:B------:R-:W-:Y:S08]  /*5270*/  HMMA.16816.F32.BF16 R20, R152.reuse, R164, R20 ;  /* 0x000000a49814723c */ /* 0x040ff00000041814 */
[C---:B------:R-:W-:Y:S01]  /*5280*/  HMMA.16816.F32.BF16 R24, R152.reuse, R166, R24 ;  /* 0x000000a69818723c */ /* 0x040fe20000041818 */
[----:B------:R-:W3:Y:S07]  /*5290*/  LDSM.16.M88.4 R164, [R184+0x800] ;  /* 0x00080000b8a4783b */ /* 0x000eee0000000200 */
[C---:B------:R-:W-:Y:S08]  /*52a0*/  HMMA.16816.F32.BF16 R28, R152.reuse, R168, R28 ;  /* 0x000000a8981c723c */ /* 0x040ff0000004181c */
[----:B------:R-:W-:Y:S01]  /*52b0*/  HMMA.16816.F32.BF16 R32, R152, R170, R32 ;  /* 0x000000aa9820723c */ /* 0x000fe20000041820 */
[----:B------:R-:W4:Y:S06]  /*52c0*/  LDSM.16.M88.4 R152, [R184+0x1000] ;  /* 0x00100000b898783b */ /* 0x000f2c0000000200 */
[----:B------:R-:W4:Y:S01]  /*52d0*/  LDSM.16.M88.4 R168, [R184+0x1800] ;  /* 0x00180000b8a8783b */ /* 0x000f220000000200 */
[C---:B--2---:R-:W-:Y:S08]  /*52e0*/  HMMA.16816.F32.BF16 R4, R136.reuse, R140, R4 ;  /* 0x0000008c8804723c */ /* 0x044ff00000041804 */
[C---:B------:R-:W-:Y:S01]  /*52f0*/  HMMA.16816.F32.BF16 R8, R136.reuse, R142, R8 ;  /* 0x0000008e8808723c */ /* 0x040fe20000041808 */
[----:B------:R-:W-:Y:S07]  /*5300*/  LDSM.16.M88.4 R140, [R197+0x8100] ;  /* 0x00810000c58c783b */ /* 0x000fee0000000200 */
[C---:B-1----:R-:W-:Y:S08]  /*5310*/  HMMA.16816.F32.BF16 R12, R136.reuse, R144, R12 ;  /* 0x00000090880c723c */ /* 0x042ff0000004180c */
[C---:B------:R-:W-:Y:S01]  /*5320*/  HMMA.16816.F32.BF16 R16, R136.reuse, R146, R16 ;  /* 0x000000928810723c */ /* 0x040fe20000041810 */
[----:B------:R-:W-:Y:S07]  /*5330*/  LDSM.16.M88.4 R144, [R197+0x8900] ;  /* 0x00890000c590783b */ /* 0x000fee0000000200 */
[C---:B---3--:R-:W-:Y:S08]  /*5340*/  HMMA.16816.F32.BF16 R20, R136.reuse, R132, R20 ;  /* 0x000000848814723c */ /* 0x048ff00000041814 */
[C---:B------:R-:W-:Y:S01]  /*5350*/  HMMA.16816.F32.BF16 R24, R136.reuse, R134, R24 ;  /* 0x000000868818723c */ /* 0x040fe20000041818 */
[----:B------:R-:W1:Y:S07]  /*5360*/  LDSM.16.M88.4 R132, [R198+0x10100] ;  /* 0x01010000c684783b */ /* 0x000e6e0000000200 */
[C---:B----4-:R-:W-:Y:S08]  /*5370*/  HMMA.16816.F32.BF16 R28, R136.reuse, R148, R28 ;  /* 0x00000094881c723c */ /* 0x050ff0000004181c */
[----:B------:R-:W-:Y:S01]  /*5380*/  HMMA.16816.F32.BF16 R32, R136, R150, R32 ;  /* 0x000000968820723c */ /* 0x000fe20000041820 */
[----:B------:R-:W2:Y:S06]  /*5390*/  LDSM.16.M88.4 R136, [R197+0x9100] ;  /* 0x00910000c588783b */ /* 0x000eac0000000200 */
[----:B------:R-:W3:Y:S01]  /*53a0*/  LDSM.16.M88.4 R148, [R197+0x9900] ;  /* 0x00990000c594783b */ /* 0x000ee20000000200 */
[C---:B-----5:R-:W-:Y:S08]  /*53b0*/  HMMA.16816.F32.BF16 R4, R156.reuse, R160, R4 ;  /* 0x000000a09c04723c */ /* 0x060ff00000041804 */
[C---:B------:R-:W-:Y:S01]  /*53c0*/  HMMA.16816.F32.BF16 R8, R156.reuse, R162, R8 ;  /* 0x000000a29c08723c */ /* 0x040fe20000041808 */
[----:B------:R-:W-:Y:S07]  /*53d0*/  LDSM.16.M88.4 R160, [R183] ;  /* 0x00000000b7a0783b */ /* 0x000fee0000000200 */
[C---:B------:R-:W-:Y:S08]  /*53e0*/  HMMA.16816.F32.BF16 R12, R156.reuse, R164, R12 ;  /* 0x000000a49c0c723c */ /* 0x040ff0000004180c */
[C---:B------:R-:W-:Y:S01]  /*53f0*/  HMMA.16816.F32.BF16 R16, R156.reuse, R166, R16 ;  /* 0x000000a69c10723c */ /* 0x040fe20000041810 */
[----:B------:R-:W-:Y:S07]  /*5400*/  LDSM.16.M88.4 R164, [R182] ;  /* 0x00000000b6a4783b */ /* 0x000fee0000000200 */
[C---:B------:R-:W-:Y:S08]  /*5410*/  HMMA.16816.F32.BF16 R20, R156.reuse, R152, R20 ;  /* 0x000000989c14723c */ /* 0x040ff00000041814 */
[C---:B------:R-:W-:Y:S01]  /*5420*/  HMMA.16816.F32.BF16 R24, R156.reuse, R154, R24 ;  /* 0x0000009a9c18723c */ /* 0x040fe20000041818 */
[----:B------:R-:W4:Y:S07]  /*5430*/  LDSM.16.M88.4 R152, [R194+0x10100] ;  /* 0x01010000c298783b */ /* 0x000f2e0000000200 */
[C---:B------:R-:W-:Y:S08]  /*5440*/  HMMA.16816.F32.BF16 R28, R156.reuse, R168, R28 ;  /* 0x000000a89c1c723c */ /* 0x040ff0000004181c */
[----:B------:R-:W-:Y:S01]  /*5450*/  HMMA.16816.F32.BF16 R32, R156, R170, R32 ;  /* 0x000000aa9c20723c */ /* 0x000fe20000041820 */
[----:B------:R-:W5:Y:S06]  /*5460*/  LDSM.16.M88.4 R156, [R181] ;  /* 0x00000000b59c783b */ /* 0x000f6c0000000200 */
[----:B------:R-:W3:Y:S01]  /*5470*/  LDSM.16.M88.4 R168, [R180] ;  /* 0x00000000b4a8783b */ /* 0x000ee20000000200 */
        /* <DEDUP_REMOVED lines=9> */
[C---:B---3--:R-:W-:Y:S08]  /*5510*/  HMMA.16816.F32.BF16 R28, R132.reuse, R148, R28 ;  /* 0x00000094841c723c */ /* 0x048ff0000004181c */
[----:B------:R-:W-:Y:S01]  /*5520*/  HMMA.16816.F32.BF16 R32, R132, R150, R32 ;  /* 0x000000968420723c */ /* 0x000fe20000041820 */
[----:B------:R-:W2:Y:S06]  /*5530*/  LDSM.16.M88.4 R132, [R192+0x9100] ;  /* 0x00910000c084783b */ /* 0x000eac0000000200 */
[----:B------:R-:W3:Y:S01]  /*5540*/  LDSM.16.M88.4 R148, [R192+0x9900] ;  /* 0x00990000c094783b */ /* 0x000ee20000000200 */
[C---:B----4-:R-:W-:Y:S08]  /*5550*/  HMMA.16816.F32.BF16 R4, R152.reuse, R160, R4 ;  /* 0x000000a09804723c */ /* 0x050ff00000041804 */
[C---:B------:R-:W-:Y:S01]  /*5560*/  HMMA.16816.F32.BF16 R8, R152.reuse, R162, R8 ;  /* 0x000000a29808723c */ /* 0x040fe20000041808 */
[----:B------:R-:W-:Y:S07]  /*5570*/  LDSM.16.M88.4 R160, [R184+0x2000] ;  /* 0x00200000b8a0783b */ /* 0x000fee0000000200 */
[C---:B------:R-:W-:Y:S08]  /*5580*/  HMMA.16816.F32.BF16 R12, R152.reuse, R164, R12 ;  /* 0x000000a4980c723c */ /* 0x040ff0000004180c */
[C---:B------:R-:W-:Y:S01]  /*5590*/  HMMA.16816.F32.BF16 R16, R152.reuse, R166, R16 ;  /* 0x000000a69810723c */ /* 0x040fe20000041810 */
[----:B------:R-:W-:Y:S07]  /*55a0*/  LDSM.16.M88.4 R164, [R184+0x2800] ;  /* 0x00280000b8a4783b */ /* 0x000fee0000000200 */
[C---:B-----5:R-:W-:Y:S08]  /*55b0*/  HMMA.16816.F32.BF16 R20, R152.reuse, R156, R20 ;  /* 0x0000009c9814723c */ /* 0x060ff00000041814 */
[C---:B------:R-:W-:Y:S01]  /*55c0*/  HMMA.16816.F32.BF16 R24, R152.reuse, R158, R24 ;  /* 0x0000009e9818723c */ /* 0x040fe20000041818 */
[----:B------:R-:W4:Y:S07]  /*55d0*/  LDSM.16.M88.4 R156, [R191+0x10100] ;  /* 0x01010000bf9c783b */ /* 0x000f2e0000000200 */
[C---:B------:R-:W-:Y:S08]  /*55e0*/  HMMA.16816.F32.BF16 R28, R152.reuse, R168, R28 ;  /* 0x000000a8981c723c */ /* 0x040ff0000004181c */
[----:B------:R-:W-:Y:S01]  /*55f0*/  HMMA.16816.F32.BF16 R32, R152, R170, R32 ;  /* 0x000000aa9820723c */ /* 0x000fe20000041820 */
[----:B------:R-:W5:Y:S06]  /*5600*/  LDSM.16.M88.4 R152, [R184+0x3000] ;  /* 0x00300000b898783b */ /* 0x000f6c0000000200 */
[----:B------:R-:W3:Y:S01]  /*5610*/  LDSM.16.M88.4 R168, [R184+0x3800] ;  /* 0x00380000b8a8783b */ /* 0x000ee20000000200 */
        /* <DEDUP_REMOVED lines=15> */
[----:B------:R-:W-:Y:S07]  /*5710*/  LDSM.16.M88.4 R160, [R179] ;  /* 0x00000000b3a0783b */ /* 0x000fee0000000200 */
[C---:B------:R-:W-:Y:S08]  /*5720*/  HMMA.16816.F32.BF16 R12, R156.reuse, R164, R12 ;  /* 0x000000a49c0c723c */ /* 0x040ff0000004180c */
[C---:B------:R-:W-:Y:S01]  /*5730*/  HMMA.16816.F32.BF16 R16, R156.reuse, R166, R16 ;  /* 0x000000a69c10723c */ /* 0x040fe20000041810 */
[----:B------:R-:W-:Y:S07]  /*5740*/  LDSM.16.M88.4 R164, [R178] ;  /* 0x00000000b2a4783b */ /* 0x000fee0000000200 */
[C---:B-----5:R-:W-:Y:S08]  /*5750*/  HMMA.16816.F32.BF16 R20, R156.reuse, R152, R20 ;  /* 0x000000989c14723c */ /* 0x060ff00000041814 */
        /* <DEDUP_REMOVED lines=40> */
[C---:B---3--:R-:W-:Y:S08]  /*59e0*/  HMMA.16816.F32.BF16 R28, R136.reuse, R148, R28 ;  /* 0x00000094881c723c */ /* 0x048ff0000004181c */
[----:B------:R-:W-:Y:S08]  /*59f0*/  HMMA.16816.F32.BF16 R32, R136, R150, R32 ;  /* 0x000000968820723c */ /* 0x000ff00000041820 */
[C---:B----4-:R-:W-:Y:S08]  /*5a00*/  HMMA.16816.F32.BF16 R4, R156.reuse, R160, R4 ;  /* 0x000000a09c04723c */ /* 0x050ff00000041804 */
        /* <DEDUP_REMOVED lines=8> */
[----:B------:R-:W-:Y:S01]  /*5a90*/  IADD3 R138, -R174, 0x10, RZ ;  /* 0x00000010ae8a7810 */ /* 0x000fe20007ffe1ff */
        /* <DEDUP_REMOVED lines=31> */
[----:B------:R-:W1:Y:S04]  /*5c90*/  SHFL.IDX PT, R0, R140, 0x1, 0x181f ;  /* 0x00381f008c007f89 */ /* 0x000e6800000e0000 */
[----:B------:R-:W2:Y:S04]  /*5ca0*/  SHFL.IDX PT, R133, R134, 0x1, 0x181f ;  /* 0x00381f0086857f89 */ /* 0x000ea800000e0000 */
[----:B------:R-:W3:Y:S01]  /*5cb0*/  SHFL.IDX PT, R135, R134, RZ, 0x181f ;  /* 0x00181fff86877589 */ /* 0x000ee200000e0000 */
[-C--:B-1----:R-:W-:Y:S04]  /*5cc0*/  IADD3 R138, P2, P0, R138, R0.reuse, R175 ;  /* 0x000000008a8a7210 */ /* 0x082fe8000785e0af */
[-C--:B--2---:R-:W-:Y:S02]  /*5cd0*/  IADD3.X R139, RZ, R133.reuse, R214, P2, P0 ;  /* 0x00000085ff8b7210 */ /* 0x084fe400017e04d6 */
        /* <DEDUP_REMOVED lines=18> */
.L_x_1879:
[----:B-1----:R-:W-:Y:S01]  /*5e00*/  IMAD.MOV.U32 R137, RZ, RZ, R203 ;  /* 0x000000ffff897224 */ /* 0x002fe200078e00cb */
        /* <DEDUP_REMOVED lines=10> */
[----:B------:R-:W1:Y:S01]  /*5eb0*/  SHFL.IDX PT, R139, R137, RZ, 0x1c1f ;  /* 0x001c1fff898b7589 */ /* 0x000e6200000e0000 */
[----:B------:R-:W-:Y:S05]  /*5ec0*/  IMAD R133, R0, c[0x0][0x1d0], R133 ;  /* 0x0000740000857a24 */ /* 0x000fea00078e0285 */
[----:B------:R-:W-:Y:S04]  /*5ed0*/  IADD3 R0, R133, -c[0x0][0x168], RZ ;  /* 0x80005a0085007a10 */ /* 0x000fe80007ffe0ff */
[C---:B------:R-:W-:Y:S02]  /*5ee0*/  IADD3 R132, R0.reuse, c[0x0][0x328], RZ ;  /* 0x0000ca0000847a10 */ /* 0x040fe40007ffe0ff */
[----:B------:R-:W-:Y:S03]  /*5ef0*/  IADD3 R0, R0, UR12, RZ ;  /* 0x0000000c00007c10 */ /* 0x000fe6000fffe0ff */
[--C-:B-1----:R-:W-:Y:S02]  /*5f00*/  IMAD.IADD R135, R132, 0x1, R139.reuse ;  /* 0x0000000184877824 */ /* 0x102fe400078e028b */
        /* <DEDUP_REMOVED lines=17> */
.L_x_1882:
[----:B------:R-:W-:Y:S04]  /*6020*/  MOV R134, c[0x0][0x32c] ;  /* 0x0000cb0000867a02 */ /* 0x000fe80000000f00 */
[----:B------:R-:W-:Y:S11]  /*6030*/  ISETP.NE.AND P0, PT, R134, 0x1, PT ;  /* 0x000000018600780c */ /* 0x000ff60003f05270 */
[----:B------:R-:W-:Y:S02]  /*6040*/  @!UPT UIADD3 URZ, URZ, URZ, URZ ;  /* 0x0000003f3f3ff290 */ /* 0x000fe4000fffe03f */
[----:B------:R-:W-:Y:S05]  /*6050*/  @P0 IMAD.HI.U32 R134, R139, c[0x0][0x330], RZ ;  /* 0x0000cc008b860a27 */ /* 0x000fea00078e00ff */
[----:B------:R-:W-:Y:S02]  /*6060*/  @P0 SHF.R.U32.HI R139, RZ, c[0x0][0x334], R134 ;  /* 0x0000cd00ff8b0a19 */ /* 0x000fe40000011686 */
.L_x_1883:
[----:B------:R-:W-:Y:S05]  /*6070*/  BSYNC B0 ;  /* 0x0000000000007941 */ /* 0x000fea0003800000 */
.L_x_1881:
[----:B------:R-:W-:Y:S04]  /*6080*/  IMAD.MOV.U32 R134, RZ, RZ, c[0x0][0x32c] ;  /* 0x0000cb00ff867624 */ /* 0x000fe800078e00ff */
[----:B------:R-:W-:Y:S04]  /*6090*/  IMAD R139, R139, R134, -UR5 ;  /* 0x800000058b8b7e24 */ /* 0x000fe8000f8e0286 */
[----:B------:R-:W-:Y:S05]  /*60a0*/  IMAD.IADD R136, R139, 0x1, -R204 ;  /* 0x000000018b887824 */ /* 0x000fea00078e0acc */
[----:B------:R-:W-:Y:S02]  /*60b0*/  IADD3 R134, R136, c[0x0][0x32c], RZ ;  /* 0x0000cb0088867a10 */ /* 0x000fe40007ffe0ff */
[----:B------:R-:W-:Y:S02]  /*60c0*/  IMNMX R133, R133, R136, !PT ;  /* 0x0000008885857217 */ /* 0x000fe40007800200 */
[----:B------:R-:W-:Y:S02]  /*60d0*/  IMNMX R135, R135, R134, PT ;  /* 0x0000008687877217 */ /* 0x000fe40003800200 */
.L_x_1880:
        /* <DEDUP_REMOVED lines=11> */
[----:B------:R-:W1:Y:S01]  /*6190*/  SHFL.IDX PT, R5, R137, 0x1, 0x1c1f ;  /* 0x003c1f0089057f89 */ /* 0x000e6200000e0000 */
        /* <DEDUP_REMOVED lines=12> */
[--C-:B-1----:R-:W-:Y:S01]  /*6260*/  IMAD.IADD R132, R132, 0x1, R5.reuse ;  /* 0x0000000184847824 */ /* 0x102fe200078e0205 */
[C---:B------:R-:W-:Y:S01]  /*6270*/  ISETP.GT.AND P2, PT, R133.reuse, 0x11, P2 ;  /* 0x000000118500780c */ /* 0x040fe20001744270 */
[----:B------:R-:W-:Y:S01]  /*6280*/  IMAD.IADD R0, R0, 0x1, R5 ;  /* 0x0000000100007824 */ /* 0x000fe200078e0205 */
        /* <DEDUP_REMOVED lines=58> */
.L_x_1886:
[----:B------:R-:W-:Y:S04]  /*6630*/  MOV R4, c[0x0][0x32c] ;  /* 0x0000cb0000047a02 */ /* 0x000fe80000000f00 */
[----:B------:R-:W-:Y:S11]  /*6640*/  ISETP.NE.AND P0, PT, R4, 0x1, PT ;  /* 0x000000010400780c */ /* 0x000ff60003f05270 */
[----:B------:R-:W-:Y:S02]  /*6650*/  @!UPT UIADD3 URZ, URZ, URZ, URZ ;  /* 0x0000003f3f3ff290 */ /* 0x000fe4000fffe03f */
[----:B------:R-:W-:Y:S05]  /*6660*/  @P0 IMAD.HI.U32 R4, R5, c[0x0][0x330], RZ ;  /* 0x0000cc0005040a27 */ /* 0x000fea00078e00ff */
[----:B------:R-:W-:Y:S02]  /*6670*/  @P0 SHF.R.U32.HI R5, RZ, c[0x0][0x334], R4 ;  /* 0x0000cd00ff050a19 */ /* 0x000fe40000011604 */
.L_x_1887:
[----:B------:R-:W-:Y:S05]  /*6680*/  BSYNC B0 ;  /* 0x0000000000007941 */ /* 0x000fea0003800000 */
.L_x_1885:
[----:B------:R-:W-:Y:S04]  /*6690*/  IMAD.MOV.U32 R4, RZ, RZ, c[0x0][0x32c] ;  /* 0x0000cb00ff047624 */ /* 0x000fe800078e00ff */
[----:B------:R-:W-:Y:S04]  /*66a0*/  IMAD R9, R5, R4, -UR5 ;  /* 0x8000000505097e24 */ /* 0x000fe8000f8e0204 */
[----:B------:R-:W-:Y:S05]  /*66b0*/  IMAD.IADD R9, R9, 0x1, -R204 ;  /* 0x0000000109097824 */ /* 0x000fea00078e0acc */
[----:B------:R-:W-:Y:S02]  /*66c0*/  IADD3 R5, R9, c[0x0][0x32c], RZ ;  /* 0x0000cb0009057a10 */ /* 0x000fe40007ffe0ff */
[----:B------:R-:W-:Y:S02]  /*66d0*/  IMNMX R0, R0, R9, !PT ;  /* 0x0000000900007217 */ /* 0x000fe40007800200 */
[----:B------:R-:W-:Y:S02]  /*66e0*/  IMNMX R132, R132, R5, PT ;  /* 0x0000000584847217 */ /* 0x000fe40003800200 */
.L_x_1884:
        /* <DEDUP_REMOVED lines=53> */
[----:B------:R-:W-:Y:S02]  /*6a40*/  ISETP.LT.OR P0, PT, R132, 0x22, P0 ;  /* 0x000000228400780c */ /* 0x000fe40000701670 */
[----:B------:R-:W-:Y:S02]  /*6a50*/  FMNMX.FTZ R6, R217, R6, !PT ;  /* 0x00000006d9067209 */ /* 0x000fe40007810000 */
[----:B------:R-:W-:Y:S02]  /*6a60*/  PLOP3.LUT P2, PT, PT, PT, UP0, 0x80, 0x0 ;  /* 0x000000000000781c */ /* 0x000fe40003f4f008 */
[----:B------:R-:W-:Y:S02]  /*6a70*/  FMNMX.FTZ R4, R152, R5, !PT ;  /* 0x0000000598047209 */ /* 0x000fe40007810000 */
[----:B------:R-:W-:Y:S02]  /*6a80*/  FSEL R159, R23, -INF , !P0 ;  /* 0xff800000179f7808 */ /* 0x000fe40004000000 */
[C---:B------:R-:W-:Y:S01]  /*6a90*/  ISETP.GT.AND P2, PT, R0.reuse, 0x28, P2 ;  /* 0x000000280000780c */ /* 0x040fe20001744270 */
[----:B------:R-:W-:Y:S01]  /*6aa0*/  LDSM.16.MT88.4 R20, [R190+0x100] ;  /* 0x00010000be14783b */ /* 0x000fe20000004200 */
[----:B------:R-:W-:Y:S02]  /*6ab0*/  FMNMX.FTZ R6, R171, R6, !PT ;  /* 0x00000006ab067209 */ /* 0x000fe40007810000 */
        /* <DEDUP_REMOVED lines=25> */
[----:B------:R-:W-:Y:S01]  /*6c50*/  FMNMX.FTZ R10, R155, R6, !PT ;  /* 0x000000069b0a7209 */ /* 0x000fe20007810000 */
[----:B------:R-:W-:Y:S01]  /*6c60*/  LDSM.16.MT88.4 R28, [R189+0x100] ;  /* 0x00010000bd1c783b */ /* 0x000fe20000004200 */
[----:B------:R-:W-:Y:S02]  /*6c70*/  ISETP.GT.AND P2, PT, R0, 0x38, P2 ;  /* 0x000000380000780c */ /* 0x000fe40001744270 */
[----:B------:R-:W-:Y:S01]  /*6c80*/  PLOP3.LUT P0, PT, PT, PT, UP0, 0x80, 0x0 ;  /* 0x000000000000781c */ /* 0x000fe20003f0f008 */
[----:B------:R-:W-:Y:S01]  /*6c90*/  UISETP.GT.AND UP0, UPT, UR21, UR4, UPT ;  /* 0x000000041500728c */ /* 0x000fe2000bf04270 */
[----:B------:R-:W-:Y:S01]  /*6ca0*/  ISETP.LT.OR P2, PT, R132, 0x39, P2 ;  /* 0x000000398400780c */ /* 0x000fe20001741670 */
[----:B------:R-:W-:Y:S01]  /*6cb0*/  UIADD3 UR21, UR21, -0x1, URZ ;  /* 0xffffffff15157890 */ /* 0x000fe2000fffe03f */
[----:B------:R-:W-:Y:S02]  /*6cc0*/  ISETP.GT.AND P0, PT, R0, 0x39, P0 ;  /* 0x000000390000780c */ /* 0x000fe40000704270 */
[----:B------:R-:W-:Y:S02]  /*6cd0*/  FMNMX.FTZ R0, R149, R10, !PT ;  /* 0x0000000a95007209 */ /* 0x000fe40007810000 */
[----:B------:R-:W-:Y:S02]  /*6ce0*/  FSEL R145, R34, -INF , !P2 ;  /* 0xff80000022917808 */ /* 0x000fe40005000000 */
[----:B------:R-:W-:Y:S02]  /*6cf0*/  FMNMX.FTZ R0, R147, R0, !PT ;  /* 0x0000000093007209 */ /* 0x000fe40007810000 */
[----:B------:R-:W-:Y:S02]  /*6d00*/  ISETP.LT.OR P0, PT, R132, 0x3a, P0 ;  /* 0x0000003a8400780c */ /* 0x000fe40000701670 */
[----:B------:R-:W-:Y:S02]  /*6d10*/  FMNMX.FTZ R0, R145, R0, !PT ;  /* 0x0000000091007209 */ /* 0x000fe40007810000 */
[----:B------:R-:W-:Y:S04]  /*6d20*/  FSEL R133, R35, -INF , !P0 ;  /* 0xff80000023857808 */ /* 0x000fe80004000000 */
[----:B------:R-:W-:Y:S02]  /*6d30*/  FMNMX.FTZ R7, R133, R0, !PT ;  /* 0x0000000085077209 */ /* 0x000fe40007810000 */
[----:B-1----:R-:W-:Y:S03]  /*6d40*/  FMNMX.FTZ R6, R4, R5, !PT ;  /* 0x0000000504067209 */ /* 0x002fe60007810000 */
[----:B------:R-:W1:Y:S08]  /*6d50*/  SHFL.BFLY PT, R4, R7, 0x2, 0x1f ;  /* 0x0c401f0007047f89 */ /* 0x000e7000000e0000 */
[----:B------:R-:W2:Y:S01]  /*6d60*/  SHFL.BFLY PT, R15, R6, 0x1, 0x1f ;  /* 0x0c201f00060f7f89 */ /* 0x000ea200000e0000 */
[----:B-1----:R-:W-:Y:S07]  /*6d70*/  FMNMX.FTZ R5, R7, R4, !PT ;  /* 0x0000000407057209 */ /* 0x002fee0007810000 */
[----:B------:R-:W1:Y:S01]  /*6d80*/  SHFL.BFLY PT, R132, R5, 0x1, 0x1f ;  /* 0x0c201f0005847f89 */ /* 0x000e6200000e0000 */
[----:B--2---:R-:W-:Y:S04]  /*6d90*/  FMNMX.FTZ R0, R6, R15, !PT ;  /* 0x0000000f06007209 */ /* 0x004fe80007810000 */
[C---:B------:R-:W-:Y:S01]  /*6da0*/  FSETP.NEU.FTZ.AND P0, PT, R0.reuse, -INF , PT ;  /* 0xff8000000000780b */ /* 0x040fe20003f1d000 */
[C---:B------:R-:W-:Y:S03]  /*6db0*/  FMUL.FTZ R153, R0.reuse, c[0x0][0x2d0] ;  /* 0x0000b40000997a20 */ /* 0x040fe60000410000 */
[----:B------:R-:W-:Y:S02]  /*6dc0*/  FSEL R4, R0, RZ, P0 ;  /* 0x000000ff00047208 */ /* 0x000fe40000000000 */
[----:B------:R-:W-:Y:S03]  /*6dd0*/  FSEL R153, R153, RZ, P0 ;  /* 0x000000ff99997208 */ /* 0x000fe60000000000 */
[----:B------:R-:W-:Y:S02]  /*6de0*/  FADD.FTZ R3, -R4, R3 ;  /* 0x0000000304037221 */ /* 0x000fe40000010100 */
[--C-:B------:R-:W-:Y:S02]  /*6df0*/  FFMA.FTZ R160, R138, c[0x0][0x2d0], -R153.reuse ;  /* 0x0000b4008aa07a23 */ /* 0x100fe40000010899 */
[--C-:B------:R-:W-:Y:S02]  /*6e00*/  FFMA.FTZ R135, R136, c[0x0][0x2d0], -R153.reuse ;  /* 0x0000b40088877a23 */ /* 0x100fe40000010899 */
[--C-:B------:R-:W-:Y:S01]  /*6e10*/  FFMA.FTZ R134, R134, c[0x0][0x2d0], -R153.reuse ;  /* 0x0000b40086867a23 */ /* 0x100fe20000010899 */
[----:B-1----:R-:W-:Y:S01]  /*6e20*/  FMNMX.FTZ R132, R5, R132, !PT ;  /* 0x0000008405847209 */ /* 0x002fe20007810000 */
[--C-:B------:R-:W-:Y:S01]  /*6e30*/  FFMA.FTZ R161, R8, c[0x0][0x2d0], -R153.reuse ;  /* 0x0000b40008a17a23 */ /* 0x100fe20000010899 */
[----:B------:R-:W-:Y:S01]  /*6e40*/  MUFU.EX2 R160, R160 ;  /* 0x000000a000a07308 */ /* 0x000fe20000000800 */
[----:B------:R-:W-:Y:S01]  /*6e50*/  FMUL.FTZ R6, R3, c[0x0][0x2d0] ;  /* 0x0000b40003067a20 */ /* 0x000fe20000410000 */
[C---:B------:R-:W-:Y:S01]  /*6e60*/  FSETP.NEU.FTZ.AND P0, PT, R132.reuse, -INF , PT ;  /* 0xff8000008400780b */ /* 0x040fe20003f1d000 */
[----:B------:R-:W-:Y:S02]  /*6e70*/  FMUL.FTZ R144, R132, c[0x0][0x2d0] ;  /* 0x0000b40084907a20 */ /* 0x000fe40000410000 */
[--C-:B------:R-:W-:Y:S01]  /*6e80*/  FFMA.FTZ R169, R140, c[0x0][0x2d0], -R153.reuse ;  /* 0x0000b4008ca97a23 */ /* 0x100fe20000010899 */
[----:B------:R-:W-:Y:S01]  /*6e90*/  FSEL R5, R132, RZ, P0 ;  /* 0x000000ff84057208 */ /* 0x000fe20000000000 */
[--C-:B------:R-:W-:Y:S01]  /*6ea0*/  FFMA.FTZ R220, R158, c[0x0][0x2d0], -R153.reuse ;  /* 0x0000b4009edc7a23 */ /* 0x100fe20000010899 */
[----:B------:R-:W-:Y:S01]  /*6eb0*/  FSEL R144, R144, RZ, P0 ;  /* 0x000000ff90907208 */ /* 0x000fe20000000000 */
[--C-:B------:R-:W-:Y:S01]  /*6ec0*/  FFMA.FTZ R221, R156, c[0x0][0x2d0], -R153.reuse ;  /* 0x0000b4009cdd7a23 */ /* 0x100fe20000010899 */
[----:B------:R-:W1:Y:S01]  /*6ed0*/  MUFU.EX2 R135, R135 ;  /* 0x0000008700877308 */ /* 0x000e620000000800 */
[----:B------:R-:W-:Y:S01]  /*6ee0*/  FADD.FTZ R5, -R5, R2 ;  /* 0x0000000205057221 */ /* 0x000fe20000010100 */
[----:B------:R-:W-:Y:S01]  /*6ef0*/  PLOP3.LUT P0, PT, PT, PT, UP0, 0x80, 0x0 ;  /* 0x000000000000781c */ /* 0x000fe20003f0f008 */
[--C-:B------:R-:W-:Y:S02]  /*6f00*/  FFMA.FTZ R164, R13, c[0x0][0x2d0], -R144.reuse ;  /* 0x0000b4000da47a23 */ /* 0x100fe40000010890 */
[----:B------:R-:W2:Y:S01]  /*6f10*/  LDSM.16.MT88.4 R12, [R195+0x100] ;  /* 0x00010000c30c783b */ /* 0x000ea20000004200 */
[--C-:B------:R-:W-:Y:S02]  /*6f20*/  FFMA.FTZ R165, R17, c[0x0][0x2d0], -R144.reuse ;  /* 0x0000b40011a57a23 */ /* 0x100fe40000010890 */
[--C-:B------:R-:W-:Y:S02]  /*6f30*/  FFMA.FTZ R163, R9, c[0x0][0x2d0], -R144.reuse ;  /* 0x0000b40009a37a23 */ /* 0x100fe40000010890 */
[--C-:B------:R-:W-:Y:S01]  /*6f40*/  FFMA.FTZ R162, R11, c[0x0][0x2d0], -R144.reuse ;  /* 0x0000b4000ba27a23 */ /* 0x100fe20000010890 */
[----:B------:R-:W-:Y:S01]  /*6f50*/  MUFU.EX2 R134, R134 ;  /* 0x0000008600867308 */ /* 0x000fe20000000800 */
[----:B------:R-:W-:Y:S02]  /*6f60*/  FMUL.FTZ R2, R5, c[0x0][0x2d0] ;  /* 0x0000b40005027a20 */ /* 0x000fe40000410000 */
[--C-:B------:R-:W-:Y:S02]  /*6f70*/  FFMA.FTZ R218, R141, c[0x0][0x2d0], -R144.reuse ;  /* 0x0000b4008dda7a23 */ /* 0x100fe40000010890 */
[--C-:B------:R-:W-:Y:S02]  /*6f80*/  FFMA.FTZ R222, R154, c[0x0][0x2d0], -R153.reuse ;  /* 0x0000b4009ade7a23 */ /* 0x100fe40000010899 */
[--C-:B------:R-:W-:Y:S02]  /*6f90*/  FFMA.FTZ R223, R152, c[0x0][0x2d0], -R153.reuse ;  /* 0x0000b40098df7a23 */ /* 0x100fe40000010899 */
[--C-:B------:R-:W-:Y:S01]  /*6fa0*/  FFMA.FTZ R224, R159, c[0x0][0x2d0], -R144.reuse ;  /* 0x0000b4009fe07a23 */ /* 0x100fe20000010890 */
[----:B------:R-:W3:Y:S01]  /*6fb0*/  MUFU.EX2 R161, R161 ;  /* 0x000000a100a17308 */ /* 0x000ee20000000800 */
[--C-:B------:R-:W-:Y:S01]  /*6fc0*/  FFMA.FTZ R225, R157, c[0x0][0x2d0], -R144.reuse ;  /* 0x0000b4009de17a23 */ /* 0x100fe20000010890 */
[----:B-1----:R-:W-:Y:S01]  /*6fd0*/  F2FP.BF16.PACK_AB R136, R135, R160 ;  /* 0x000000a08788723e */ /* 0x002fe200000010ff */
[----:B------:R-:W-:Y:S01]  /*6fe0*/  LDSM.16.MT88.4 R156, [R195+0x5900] ;  /* 0x00590000c39c783b */ /* 0x000fe20000004200 */
[--C-:B------:R-:W-:Y:S02]  /*6ff0*/  FFMA.FTZ R226, R155, c[0x0][0x2d0], -R144.reuse ;  /* 0x0000b4009be27a23 */ /* 0x100fe40000010890 */
[--C-:B------:R-:W-:Y:S02]  /*7000*/  FFMA.FTZ R227, R151, c[0x0][0x2d0], -R153.reuse ;  /* 0x0000b40097e37a23 */ /* 0x100fe40000010899 */
[--C-:B------:R-:W-:Y:S02]  /*7010*/  FFMA.FTZ R228, R150, c[0x0][0x2d0], -R153.reuse ;  /* 0x0000b40096e47a23 */ /* 0x100fe40000010899 */
[----:B------:R-:W1:Y:S01]  /*7020*/  MUFU.EX2 R3, R6 ;  /* 0x0000000600037308 */ /* 0x000e620000000800 */
[--C-:B------:R-:W-:Y:S02]  /*7030*/  FFMA.FTZ R229, R148, c[0x0][0x2d0], -R153.reuse ;  /* 0x0000b40094e57a23 */ /* 0x100fe40000010899 */
[--C-:B------:R-:W-:Y:S02]  /*7040*/  FFMA.FTZ R231, R149, c[0x0][0x2d0], -R144.reuse ;  /* 0x0000b40095e77a23 */ /* 0x100fe40000010890 */
[----:B------:R-:W-:Y:S01]  /*7050*/  LDSM.16.MT88.4 R148, [R189+0x3900] ;  /* 0x00390000bd94783b */ /* 0x000fe20000004200 */
[--C-:B------:R-:W-:Y:S02]  /*7060*/  FFMA.FTZ R232, R147, c[0x0][0x2d0], -R144.reuse ;  /* 0x0000b40093e87a23 */ /* 0x100fe40000010890 */
[--C-:B------:R-:W-:Y:S02]  /*7070*/  FFMA.FTZ R233, R145, c[0x0][0x2d0], -R144.reuse ;  /* 0x0000b40091e97a23 */ /* 0x100fe40000010890 */
[----:B------:R-:W-:Y:S01]  /*7080*/  MUFU.EX2 R165, R165 ;  /* 0x000000a500a57308 */ /* 0x000fe20000000800 */
[--C-:B------:R-:W-:Y:S02]  /*7090*/  FFMA.FTZ R166, R166, c[0x0][0x2d0], -R153.reuse ;  /* 0x0000b400a6a67a23 */ /* 0x100fe40000010899 */
[--C-:B------:R-:W-:Y:S01]  /*70a0*/  FFMA.FTZ R167, R168, c[0x0][0x2d0], -R153.reuse ;  /* 0x0000b400a8a77a23 */ /* 0x100fe20000010899 */
[----:B---3--:R-:W-:Y:S01]  /*70b0*/  F2FP.BF16.PACK_AB R138, R161, R134 ;  /* 0x00000086a18a723e */ /* 0x008fe200000010ff */
[--C-:B------:R-:W-:Y:S02]  /*70c0*/  FFMA.FTZ R168, R142, c[0x0][0x2d0], -R153.reuse ;  /* 0x0000b4008ea87a23 */ /* 0x100fe40000010899 */
[----:B------:R-:W-:Y:S02]  /*70d0*/  FFMA.FTZ R153, R146, c[0x0][0x2d0], -R153 ;  /* 0x0000b40092997a23 */ /* 0x000fe40000010899 */
[--C-:B------:R-:W-:Y:S01]  /*70e0*/  FFMA.FTZ R170, R217, c[0x0][0x2d0], -R144.reuse ;  /* 0x0000b400d9aa7a23 */ /* 0x100fe20000010890 */
[----:B------:R-:W3:Y:S01]  /*70f0*/  MUFU.EX2 R164, R164 ;  /* 0x000000a400a47308 */ /* 0x000ee20000000800 */
[--C-:B------:R-:W-:Y:S02]  /*7100*/  FFMA.FTZ R217, R143, c[0x0][0x2d0], -R144.reuse ;  /* 0x0000b4008fd97a23 */ /* 0x100fe40000010890 */
[----:B------:R-:W-:Y:S01]  /*7110*/  LDSM.16.MT88.4 R140, [R189+0x2900] ;  /* 0x00290000bd8c783b */ /* 0x000fe20000004200 */
[C---:B-1----:R-:W-:Y:S02]  /*7120*/  FMUL.FTZ R4, R3.reuse, R128 ;  /* 0x0000008003047220 */ /* 0x042fe40000410000 */
        /* <DEDUP_REMOVED lines=10> */
[C---:B------:R-:W-:Y:S01]  /*71d0*/  FMUL.FTZ R33, R3.reuse, R125 ;  /* 0x0000007d03217220 */ /* 0x040fe20000410000 */
[----:B---3--:R-:W-:Y:S01]  /*71e0*/  F2FP.BF16.PACK_AB R137, R164, R165 ;  /* 0x000000a5a489723e */ /* 0x008fe200000010ff */
[C---:B------:R-:W-:Y:S02]  /*71f0*/  FMUL.FTZ R36, R3.reuse, R36 ;  /* 0x0000002403247220 */ /* 0x040fe40000410000 */
[C---:B------:R-:W-:Y:S02]  /*7200*/  FMUL.FTZ R37, R3.reuse, R37 ;  /* 0x0000002503257220 */ /* 0x040fe40000410000 */
[C---:B------:R-:W-:Y:S01]  /*7210*/  FMUL.FTZ R40, R3.reuse, R40 ;  /* 0x0000002803287220 */ /* 0x040fe20000410000 */
[----:B------:R-:W3:Y:S01]  /*7220*/  MUFU.EX2 R2, R2 ;  /* 0x0000000200027308 */ /* 0x000ee20000000800 */
[C---:B------:R-:W-:Y:S02]  /*7230*/  FMUL.FTZ R41, R3.reuse, R41 ;  /* 0x0000002903297220 */ /* 0x040fe40000410000 */
[C---:B------:R-:W-:Y:S02]  /*7240*/  FMUL.FTZ R44, R3.reuse, R44 ;  /* 0x0000002c032c7220 */ /* 0x040fe40000410000 */
[C---:B------:R-:W-:Y:S02]  /*7250*/  FMUL.FTZ R45, R3.reuse, R45 ;  /* 0x0000002d032d7220 */ /* 0x040fe40000410000 */
        /* <DEDUP_REMOVED lines=9> */
[----:B------:R-:W-:Y:S01]  /*72f0*/  MUFU.EX2 R166, R166 ;  /* 0x000000a600a67308 */ /* 0x000fe20000000800 */
[C---:B------:R-:W-:Y:S02]  /*7300*/  FMUL.FTZ R61, R3.reuse, R61 ;  /* 0x0000003d033d7220 */ /* 0x040fe40000410000 */
[C---:B------:R-:W-:Y:S02]  /*7310*/  FMUL.FTZ R64, R3.reuse, R64 ;  /* 0x0000004003407220 */ /* 0x040fe40000410000 */
[C---:B---3--:R-:W-:Y:S02]  /*7320*/  FMUL.FTZ R6, R2.reuse, R130 ;  /* 0x0000008202067220 */ /* 0x048fe40000410000 */
[C---:B------:R-:W-:Y:S02]  /*7330*/  FMUL.FTZ R7, R2.reuse, R131 ;  /* 0x0000008302077220 */ /* 0x040fe40000410000 */
[----:B------:R-:W-:Y:S01]  /*7340*/  LDSM.16.MT88.4 R128, [R190+0x2900] ;  /* 0x00290000be80783b */ /* 0x000fe20000004200 */
[C---:B------:R-:W-:Y:S01]  /*7350*/  FMUL.FTZ R10, R2.reuse, R102 ;  /* 0x00000066020a7220 */ /* 0x040fe20000410000 */
[----:B------:R-:W1:Y:S01]  /*7360*/  MUFU.EX2 R167, R167 ;  /* 0x000000a700a77308 */ /* 0x000e620000000800 */
[C---:B------:R-:W-:Y:S02]  /*7370*/  FMUL.FTZ R11, R2.reuse, R103 ;  /* 0x00000067020b7220 */ /* 0x040fe40000410000 */
[C---:B--2---:R-:W-:Y:S03]  /*7380*/  HMMA.16816.F32.BF16 R4, R136.reuse, R12, R4 ;  /* 0x0000000c8804723c */ /* 0x044fe60000041804 */
[----:B------:R-:W2:Y:S02]  /*7390*/  LDSM.16.MT88.4 R100, [R188+0x100] ;  /* 0x00010000bc64783b */ /* 0x000ea40000004200 */
        /* <DEDUP_REMOVED lines=10> */
[----:B------:R-:W3:Y:S01]  /*7440*/  MUFU.EX2 R169, R169 ;  /* 0x000000a900a97308 */ /* 0x000ee20000000800 */
[C---:B------:R-:W-:Y:S02]  /*7450*/  FMUL.FTZ R26, R2.reuse, R118 ;  /* 0x00000076021a7220 */ /* 0x040fe40000410000 */
[C---:B------:R-:W-:Y:S02]  /*7460*/  FMUL.FTZ R27, R2.reuse, R119 ;  /* 0x00000077021b7220 */ /* 0x040fe40000410000 */
[C---:B------:R-:W-:Y:S01]  /*7470*/  FMUL.FTZ R34, R2.reuse, R126 ;  /* 0x0000007e02227220 */ /* 0x040fe20000410000 */
[C---:B------:R-:W-:Y:S01]  /*7480*/  HMMA.16816.F32.BF16 R12, R136.reuse, R20, R12 ;  /* 0x00000014880c723c */ /* 0x040fe2000004180c */
[----:B------:R-:W4:Y:S02]  /*7490*/  LDSM.16.MT88.4 R104, [R195+0x2100] ;  /* 0x00210000c368783b */ /* 0x000f240000004200 */
        /* <DEDUP_REMOVED lines=14> */
[----:B------:R-:W-:Y:S01]  /*7580*/  LDSM.16.MT88.4 R112, [R195+0x900] ;  /* 0x00090000c370783b */ /* 0x000fe20000004200 */
        /* <DEDUP_REMOVED lines=13> */
[----:B------:R-:W-:Y:S01]  /*7660*/  LDSM.16.MT88.4 R120, [R188+0x900] ;  /* 0x00090000bc78783b */ /* 0x000fe20000004200 */
        /* <DEDUP_REMOVED lines=8> */
[----:B------:R-:W2:Y:S03]  /*76f0*/  LDSM.16.MT88.4 R100, [R189+0x2100] ;  /* 0x00210000bd64783b */ /* 0x000ea60000004200 */
[C---:B------:R-:W-:Y:S02]  /*7700*/  FMUL.FTZ R63, R2.reuse, R63 ;  /* 0x0000003f023f7220 */ /* 0x040fe40000410000 */
[C---:B------:R-:W-:Y:S01]  /*7710*/  FMUL.FTZ R65, R3.reuse, R65 ;  /* 0x0000004103417220 */ /* 0x040fe20000410000 */
[----:B------:R-:W-:Y:S01]  /*7720*/  MUFU.EX2 R223, R223 ;  /* 0x000000df00df7308 */ /* 0x000fe20000000800 */
[C---:B----4-:R-:W-:Y:S04]  /*7730*/  HMMA.16816.F32.BF16 R36, R136.reuse, R104, R36 ;  /* 0x000000688824723c */ /* 0x050fe80000041824 */
[C---:B------:R-:W-:Y:S02]  /*7740*/  FMUL.FTZ R66, R2.reuse, R66 ;  /* 0x0000004202427220 */ /* 0x040fe40000410000 */
[C---:B------:R-:W-:Y:S02]  /*7750*/  FMUL.FTZ R67, R2.reuse, R67 ;  /* 0x0000004302437220 */ /* 0x040fe40000410000 */
[C---:B------:R-:W-:Y:S01]  /*7760*/  HMMA.16816.F32.BF16 R40, R136.reuse, R106, R40 ;  /* 0x0000006a8828723c */ /* 0x040fe20000041828 */
[----:B------:R-:W4:Y:S01]  /*7770*/  LDSM.16.MT88.4 R104, [R188+0x2100] ;  /* 0x00210000bc68783b */ /* 0x000f220000004200 */
        /* <DEDUP_REMOVED lines=8> */
[----:B------:R-:W1:Y:S03]  /*7800*/  LDSM.16.MT88.4 R108, [R195+0x4100] ;  /* 0x00410000c36c783b */ /* 0x000e660000004200 */
[C---:B------:R-:W-:Y:S02]  /*7810*/  FMUL.FTZ R72, R3.reuse, R72 ;  /* 0x0000004803487220 */ /* 0x040fe40000410000 */
[C---:B------:R-:W-:Y:S01]  /*7820*/  FMUL.FTZ R73, R3.reuse, R73 ;  /* 0x0000004903497220 */ /* 0x040fe20000410000 */
[----:B------:R-:W-:Y:S01]  /*7830*/  MUFU.EX2 R226, R226 ;  /* 0x000000e200e27308 */ /* 0x000fe20000000800 */
[C---:B------:R-:W-:Y:S01]  /*7840*/  FMUL.FTZ R74, R2.reuse, R74 ;  /* 0x0000004a024a7220 */ /* 0x040fe20000410000 */
[C---:B--2---:R-:W-:Y:S03]  /*7850*/  HMMA.16816.F32.BF16 R52, R136.reuse, R100, R52 ;  /* 0x000000648834723c */ /* 0x044fe60000041834 */
        /* <DEDUP_REMOVED lines=17> */
[C---:B-1----:R-:W-:Y:S04]  /*7970*/  HMMA.16816.F32.BF16 R68, R136.reuse, R108, R68 ;  /* 0x0000006c8844723c */ /* 0x042fe80000041844 */
[C---:B------:R-:W-:Y:S02]  /*7980*/  FMUL.FTZ R84, R3.reuse, R84 ;  /* 0x0000005403547220 */ /* 0x040fe40000410000 */
[----:B------:R-:W-:Y:S02]  /*7990*/  FMUL.FTZ R85, R3, R85 ;  /* 0x0000005503557220 */ /* 0x000fe40000410000 */
[C---:B------:R-:W-:Y:S01]  /*79a0*/  HMMA.16816.F32.BF16 R72, R136.reuse, R110, R72 ;  /* 0x0000006e8848723c */ /* 0x040fe20000041848 */
[----:B------:R-:W1:Y:S01]  /*79b0*/  LDSM.16.MT88.4 R108, [R188+0x4100] ;  /* 0x00410000bc6c783b */ /* 0x000e620000004200 */
[----:B------:R-:W-:Y:S02]  /*79c0*/  MUFU.EX2 R231, R231 ;  /* 0x000000e700e77308 */ /* 0x000fe40000000800 */
[C---:B------:R-:W-:Y:S02]  /*79d0*/  FMUL.FTZ R86, R2.reuse, R86 ;  /* 0x0000005602567220 */ /* 0x040fe40000410000 */
[C---:B------:R-:W-:Y:S02]  /*79e0*/  FMUL.FTZ R87, R2.reuse, R87 ;  /* 0x0000005702577220 */ /* 0x040fe40000410000 */
[--C-:B------:R-:W-:Y:S01]  /*79f0*/  FFMA.FTZ R171, R171, c[0x0][0x2d0], -R144.reuse ;  /* 0x0000b400abab7a23 */ /* 0x100fe20000010890 */
[C---:B--2---:R-:W-:Y:S03]  /*7a00*/  HMMA.16816.F32.BF16 R76, R136.reuse, R100, R76 ;  /* 0x00000064884c723c */ /* 0x044fe6000004184c */
[C---:B------:R-:W-:Y:S01]  /*7a10*/  FMUL.FTZ R88, R3.reuse, R88 ;  /* 0x0000005803587220 */ /* 0x040fe20000410000 */
[----:B------:R-:W-:Y:S01]  /*7a20*/  MUFU.EX2 R232, R232 ;  /* 0x000000e800e87308 */ /* 0x000fe20000000800 */
[----:B------:R-:W-:Y:S02]  /*7a30*/  FMUL.FTZ R89, R3, R89 ;  /* 0x0000005903597220 */ /* 0x000fe40000410000 */
[C---:B------:R-:W-:Y:S01]  /*7a40*/  FMUL.FTZ R90, R2.reuse, R90 ;  /* 0x0000005a025a7220 */ /* 0x040fe20000410000 */
[C---:B------:R-:W-:Y:S04]  /*7a50*/  HMMA.16816.F32.BF16 R80, R136.reuse, R102, R80 ;  /* 0x000000668850723c */ /* 0x040fe80000041850 */
[----:B------:R-:W-:Y:S01]  /*7a60*/  FMUL.FTZ R91, R2, R91 ;  /* 0x0000005b025b7220 */ /* 0x000fe20000410000 */
[----:B------:R-:W-:Y:S01]  /*7a70*/  F2FP.BF16.PACK_AB R100, R167, R166 ;  /* 0x000000a6a764723e */ /* 0x000fe200000010ff */
[----:B------:R-:W-:Y:S01]  /*7a80*/  FMUL.FTZ R92, R3, R92 ;  /* 0x0000005c035c7220 */ /* 0x000fe20000410000 */
[----:B---3--:R-:W-:Y:S01]  /*7a90*/  F2FP.BF16.PACK_AB R102, R169, R168 ;  /* 0x000000a8a966723e */ /* 0x008fe200000010ff */
[C---:B----4-:R-:W-:Y:S01]  /*7aa0*/  HMMA.16816.F32.BF16 R84, R136.reuse, R104, R84 ;  /* 0x000000688854723c */ /* 0x050fe20000041854 */
[----:B------:R-:W2:Y:S03]  /*7ab0*/  MUFU.EX2 R171, R171 ;  /* 0x000000ab00ab7308 */ /* 0x000ea60000000800 */
[C---:B------:R-:W-:Y:S01]  /*7ac0*/  FMUL.FTZ R93, R3.reuse, R93 ;  /* 0x0000005d035d7220 */ /* 0x040fe20000410000 */
[----:B-----5:R-:W-:Y:S01]  /*7ad0*/  F2FP.BF16.PACK_AB R103, R218, R217 ;  /* 0x000000d9da67723e */ /* 0x020fe200000010ff */
[C---:B------:R-:W-:Y:S02]  /*7ae0*/  FMUL.FTZ R94, R2.reuse, R94 ;  /* 0x0000005e025e7220 */ /* 0x040fe40000410000 */
[C---:B------:R-:W-:Y:S01]  /*7af0*/  HMMA.16816.F32.BF16 R88, R136.reuse, R106, R88 ;  /* 0x0000006a8858723c */ /* 0x040fe20000041858 */
[----:B------:R-:W3:Y:S02]  /*7b00*/  LDSM.16.MT88.4 R104, [R189+0x900] ;  /* 0x00090000bd68783b */ /* 0x000ee40000004200 */
[----:B------:R-:W-:Y:S01]  /*7b10*/  MUFU.EX2 R233, R233 ;  /* 0x000000e900e97308 */ /* 0x000fe20000000800 */
[C---:B------:R-:W-:Y:S02]  /*7b20*/  FMUL.FTZ R95, R2.reuse, R95 ;  /* 0x0000005f025f7220 */ /* 0x040fe40000410000 */
[C---:B------:R-:W-:Y:S02]  /*7b30*/  FMUL.FTZ R96, R3.reuse, R96 ;  /* 0x0000006003607220 */ /* 0x040fe40000410000 */
[----:B------:R-:W-:Y:S03]  /*7b40*/  FMUL.FTZ R97, R3, R97 ;  /* 0x0000006103617220 */ /* 0x000fe60000410000 */
[C---:B-1----:R-:W-:Y:S03]  /*7b50*/  HMMA.16816.F32.BF16 R92, R136.reuse, R108, R92 ;  /* 0x0000006c885c723c */ /* 0x042fe6000004185c */
[C---:B------:R-:W-:Y:S02]  /*7b60*/  FMUL.FTZ R98, R2.reuse, R98 ;  /* 0x0000006202627220 */ /* 0x040fe40000410000 */
[C---:B------:R-:W-:Y:S01]  /*7b70*/  FMUL.FTZ R99, R2.reuse, R99 ;  /* 0x0000006302637220 */ /* 0x040fe20000410000 */
[----:B--2---:R-:W-:Y:S01]  /*7b80*/  F2FP.BF16.PACK_AB R101, R171, R170 ;  /* 0x000000aaab65723e */ /* 0x004fe200000010ff */
[--C-:B------:R-:W-:Y:S02]  /*7b90*/  FFMA.FTZ R219, R219, c[0x0][0x2d0], -R144.reuse ;  /* 0x0000b400dbdb7a23 */ /* 0x100fe40000010890 */
[----:B------:R-:W-:Y:S03]  /*7ba0*/  FFMA.FTZ R144, R133, c[0x0][0x2d0], -R144 ;  /* 0x0000b40085907a23 */ /* 0x000fe60000010890 */
[----:B------:R-:W-:Y:S01]  /*7bb0*/  HMMA.16816.F32.BF16 R96, R136, R110, R96 ;  /* 0x0000006e8860723c */ /* 0x000fe20000041860 */
[----:B------:R-:W1:Y:S01]  /*7bc0*/  LDSM.16.MT88.4 R108, [R188+0x2900] ;  /* 0x00290000bc6c783b */ /* 0x000e620000004200 */
[----:B------:R2:W-:Y:S01]  /*7bd0*/  MUFU.EX2 R234, R144 ;  /* 0x0000009000ea7308 */ /* 0x0005e20000000800 */
[----:B------:R-:W-:Y:S02]  /*7be0*/  FFMA.FTZ R160, R3, R206, R160 ;  /* 0x000000ce03a07223 */ /* 0x000fe400000100a0 */
[----:B------:R-:W-:Y:S02]  /*7bf0*/  FFMA.FTZ R165, R2, R207, R165 ;  /* 0x000000cf02a57223 */ /* 0x000fe400000100a5 */
[----:B------:R-:W-:Y:S01]  /*7c00*/  FADD.FTZ R135, R135, R160 ;  /* 0x000000a087877221 */ /* 0x000fe20000010000 */
[C---:B------:R-:W-:Y:S01]  /*7c10*/  HMMA.16816.F32.BF16 R4, R100.reuse, R112, R4 ;  /* 0x000000706404723c */ /* 0x040fe20000041804 */
[----:B------:R-:W-:Y:S03]  /*7c20*/  LDSM.16.MT88.4 R136, [R189+0x3100] ;  /* 0x00310000bd88783b */ /* 0x000fe60000004200 */
[----:B------:R-:W4:Y:S01]  /*7c30*/  MUFU.EX2 R219, R219 ;  /* 0x000000db00db7308 */ /* 0x000f220000000800 */
        /* <DEDUP_REMOVED lines=8> */
[----:B------:R-:W-:Y:S02]  /*7cc0*/  FADD.FTZ R3, R162, R3 ;  /* 0x00000003a2037221 */ /* 0x000fe40000010000 */
[----:B------:R-:W-:Y:S02]  /*7cd0*/  FADD.FTZ R166, R166, R161 ;  /* 0x000000a1a6a67221 */ /* 0x000fe40000010000 */
[C---:B------:R-:W-:Y:S01]  /*7ce0*/  HMMA.16816.F32.BF16 R16, R100.reuse, R118, R16 ;  /* 0x000000766410723c */ /* 0x040fe20000041810 */
[----:B------:R-:W-:Y:S03]  /*7cf0*/  LDSM.16.MT88.4 R116, [R189+0x4900] ;  /* 0x00490000bd74783b */ /* 0x000fe60000004200 */
[----:B------:R-:W-:Y:S01]  /*7d00*/  FADD.FTZ R2, R170, R3 ;  /* 0x00000003aa027221 */ /* 0x000fe20000010000 */
[----:B------:R-:W-:Y:S01]  /*7d10*/  MOV R3, R0 ;  /* 0x0000000000037202 */ /* 0x000fe20000000f00 */
[----:B------:R-:W-:Y:S02]  /*7d20*/  FADD.FTZ R167, R167, R166 ;  /* 0x000000a6a7a77221 */ /* 0x000fe40000010000 */
[C---:B---3--:R-:W-:Y:S04]  /*7d30*/  HMMA.16816.F32.BF16 R20, R100.reuse, R104, R20 ;  /* 0x000000686414723c */ /* 0x048fe80000041814 */
[----:B------:R-:W-:Y:S02]  /*7d40*/  FADD.FTZ R2, R171, R2 ;  /* 0x00000002ab027221 */ /* 0x000fe40000010000 */
[----:B------:R-:W-:Y:S02]  /*7d50*/  FADD.FTZ R168, R168, R167 ;  /* 0x000000a7a8a87221 */ /* 0x000fe40000010000 */
[C---:B------:R-:W-:Y:S01]  /*7d60*/  HMMA.16816.F32.BF16 R24, R100.reuse, R106, R24 ;  /* 0x0000006a6418723c */ /* 0x040fe20000041818 */
[----:B------:R-:W2:Y:S03]  /*7d70*/  LDSM.16.MT88.4 R104, [R195+0x4900] ;  /* 0x00490000c368783b */ /* 0x000ea60000004200 */
[----:B------:R-:W-:Y:S01]  /*7d80*/  FADD.FTZ R217, R217, R2 ;  /* 0x00000002d9d97221 */ /* 0x000fe20000010000 */
[----:B------:R-:W-:Y:S01]  /*7d90*/  MOV R2, R132 ;  /* 0x0000008400027202 */ /* 0x000fe20000000f00 */
        /* <DEDUP_REMOVED lines=28> */
[----:B------:R-:W-:Y:S06]  /*7f60*/  LDSM.16.MT88.4 R108, [R195+0x5100] ;  /* 0x00510000c36c783b */ /* 0x000fec0000004200 */
[----:B------:R-:W-:Y:S01]  /*7f70*/  F2FP.BF16.PACK_AB R100, R221, R220 ;  /* 0x000000dcdd64723e */ /* 0x000fe200000010ff */
[----:B------:R-:W-:Y:S01]  /*7f80*/  FADD.FTZ R220, R220, R169 ;  /* 0x000000a9dcdc7221 */ /* 0x000fe20000010000 */
[----:B------:R-:W-:Y:S03]  /*7f90*/  F2FP.BF16.PACK_AB R102, R223, R222 ;  /* 0x000000dedf66723e */ /* 0x000fe600000010ff */
[----:B----4-:R-:W-:Y:S01]  /*7fa0*/  F2FP.BF16.PACK_AB R101, R224, R219 ;  /* 0x000000dbe065723e */ /* 0x010fe200000010ff */
        /* <DEDUP_REMOVED lines=10> */
[----:B------:R-:W1:Y:S07]  /*8050*/  LDSM.16.MT88.4 R104, [R188+0x3100] ;  /* 0x00310000bc68783b */ /* 0x000e6e0000004200 */
[C---:B------:R-:W-:Y:S08]  /*8060*/  HMMA.16816.F32.BF16 R12, R100.reuse, R120, R12 ;  /* 0x00000078640c723c */ /* 0x040ff0000004180c */
[C---:B------:R-:W-:Y:S08]  /*8070*/  HMMA.16816.F32.BF16 R16, R100.reuse, R122, R16 ;  /* 0x0000007a6410723c */ /* 0x040ff00000041810 */
[C---:B---3--:R-:W-:Y:S08]  /*8080*/  HMMA.16816.F32.BF16 R20, R100.reuse, R112, R20 ;  /* 0x000000706414723c */ /* 0x048ff00000041814 */
[C---:B------:R-:W-:Y:S01]  /*8090*/  HMMA.16816.F32.BF16 R24, R100.reuse, R114, R24 ;  /* 0x000000726418723c */ /* 0x040fe20000041818 */
[----:B------:R-:W2:Y:S07]  /*80a0*/  LDSM.16.MT88.4 R112, [R190+0x5100] ;  /* 0x00510000be70783b */ /* 0x000eae0000004200 */
[C---:B------:R-:W-:Y:S08]  /*80b0*/  HMMA.16816.F32.BF16 R28, R100.reuse, R124, R28 ;  /* 0x0000007c641c723c */ /* 0x040ff0000004181c */
[C---:B------:R-:W-:Y:S01]  /*80c0*/  HMMA.16816.F32.BF16 R32, R100.reuse, R126, R32 ;  /* 0x0000007e6420723c */ /* 0x040fe20000041820 */
[----:B------:R-:W-:Y:S07]  /*80d0*/  LDSM.16.MT88.4 R124, [R188+0x1900] ;  /* 0x00190000bc7c783b */ /* 0x000fee0000004200 */
[C---:B-----5:R-:W-:Y:S08]  /*80e0*/  HMMA.16816.F32.BF16 R36, R100.reuse, R116, R36 ;  /* 0x000000746424723c */ /* 0x060ff00000041824 */
        /* <DEDUP_REMOVED lines=18> */
[C---:B------:R-:W-:Y:S04]  /*8210*/  HMMA.16816.F32.BF16 R68, R100.reuse, R108, R68 ;  /* 0x0000006c6444723c */ /* 0x040fe80000041844 */
[----:B------:R-:W-:Y:S02]  /*8220*/  FADD.FTZ R207, R233, R232 ;  /* 0x000000e8e9cf7221 */ /* 0x000fe40000010000 */
[----:B------:R-:W-:Y:S02]  /*8230*/  FADD.FTZ R206, R230, R229 ;  /* 0x000000e5e6ce7221 */ /* 0x000fe40000010000 */
[C---:B------:R-:W-:Y:S01]  /*8240*/  HMMA.16816.F32.BF16 R72, R100.reuse, R110, R72 ;  /* 0x0000006e6448723c */ /* 0x040fe20000041848 */
[----:B------:R-:W4:Y:S03]  /*8250*/  LDSM.16.MT88.4 R108, [R195+0x1900] ;  /* 0x00190000c36c783b */ /* 0x000f260000004200 */
[----:B------:R-:W-:Y:S04]  /*8260*/  FADD.FTZ R207, R234, R207 ;  /* 0x000000cfeacf7221 */ /* 0x000fe80000010000 */
[C---:B--2---:R-:W-:Y:S08]  /*8270*/  HMMA.16816.F32.BF16 R76, R100.reuse, R112, R76 ;  /* 0x00000070644c723c */ /* 0x044ff0000004184c */
[C---:B------:R-:W-:Y:S01]  /*8280*/  HMMA.16816.F32.BF16 R80, R100.reuse, R114, R80 ;  /* 0x000000726450723c */ /* 0x040fe20000041850 */
[----:B------:R-:W2:Y:S07]  /*8290*/  LDSM.16.MT88.4 R112, [R190+0x1900] ;  /* 0x00190000be70783b */ /* 0x000eae0000004200 */
[C---:B---3--:R-:W-:Y:S08]  /*82a0*/  HMMA.16816.F32.BF16 R84, R100.reuse, R116, R84 ;  /* 0x000000746454723c */ /* 0x048ff00000041854 */
[C---:B------:R-:W-:Y:S01]  /*82b0*/  HMMA.16816.F32.BF16 R88, R100.reuse, R118, R88 ;  /* 0x000000766458723c */ /* 0x040fe20000041858 */
[----:B------:R-:W3:Y:S07]  /*82c0*/  LDSM.16.MT88.4 R116, [R189+0x1900] ;  /* 0x00190000bd74783b */ /* 0x000eee0000004200 */
[C---:B-1----:R-:W-:Y:S08]  /*82d0*/  HMMA.16816.F32.BF16 R92, R100.reuse, R104, R92 ;  /* 0x00000068645c723c */ /* 0x042ff0000004185c */
[----:B------:R-:W-:Y:S08]  /*82e0*/  HMMA.16816.F32.BF16 R96, R100, R106, R96 ;  /* 0x0000006a6460723c */ /* 0x000ff00000041860 */
[C---:B----4-:R-:W-:Y:S01]  /*82f0*/  HMMA.16816.F32.BF16 R128, R136.reuse, R108, R4 ;  /* 0x0000006c8880723c */ /* 0x050fe20000041804 */
[----:B------:R-:W1:Y:S07]  /*8300*/  LDSM.16.MT88.4 R4, [R190+0x5900] ;  /* 0x00590000be04783b */ /* 0x000e6e0000004200 */
[C---:B------:R-:W-:Y:S01]  /*8310*/  HMMA.16816.F32.BF16 R100, R136.reuse, R110, R8 ;  /* 0x0000006e8864723c */ /* 0x040fe20000041808 */
[----:B------:R-:W4:Y:S07]  /*8320*/  LDSM.16.MT88.4 R8, [R189+0x5900] ;  /* 0x00590000bd08783b */ /* 0x000f2e0000004200 */
[C---:B--2---:R-:W-:Y:S01]  /*8330*/  HMMA.16816.F32.BF16 R104, R136.reuse, R112, R12 ;  /* 0x000000708868723c */ /* 0x044fe2000004180c */
[----:B------:R-:W2:Y:S07]  /*8340*/  LDSM.16.MT88.4 R12, [R188+0x5900] ;  /* 0x00590000bc0c783b */ /* 0x000eae0000004200 */
        /* <DEDUP_REMOVED lines=17> */
[C---:B----4-:R-:W-:Y:S07]  /*8460*/  HMMA.16816.F32.BF16 R84, R136.reuse, R8, R84 ;  /* 0x000000088854723c */ /* 0x050fee0000041854 */
[----:B------:R-:W-:Y:S01]  /*8470*/  MOV R8, R132 ;  /* 0x0000008400087202 */ /* 0x000fe20000000f00 */
[C---:B------:R-:W-:Y:S08]  /*8480*/  HMMA.16816.F32.BF16 R88, R136.reuse, R10, R88 ;  /* 0x0000000a8858723c */ /* 0x040ff00000041858 */
[C---:B--2---:R-:W-:Y:S08]  /*8490*/  HMMA.16816.F32.BF16 R92, R136.reuse, R12, R92 ;  /* 0x0000000c885c723c */ /* 0x044ff0000004185c */
[----:B------:R-:W-:Y:S01]  /*84a0*/  HMMA.16816.F32.BF16 R96, R136, R14, R96 ;  /* 0x0000000e8860723c */ /* 0x000fe20000041860 */
[----:B------:R-:W-:-:S07]  /*84b0*/  @P0 BRA `(.L_x_1888) ;  /* 0xffffc8d000000947 */ /* 0x000fce000383ffff */
.L_x_1877:
        /* <DEDUP_REMOVED lines=26> */
.L_x_1890:
[----:B------:R-:W-:Y:S02]  /*8660*/  ULDC UR4, c[0x0][0x32c] ;  /* 0x0000cb0000047ab9 */ /* 0x000fe40000000800 */
[----:B------:R-:W-:-:S03]  /*8670*/  UISETP.NE.AND UP0, UPT, UR4, 0x1, UPT ;  /* 0x000000010400788c */ /* 0x000fc6000bf05270 */
[----:B------:R-:W-:Y:S02]  /*8680*/  ULDC.64 UR4, c[0x0][0x330] ;  /* 0x0000cc0000047ab9 */ /* 0x000fe40000000a00 */
[----:B------:R-:W-:-:S07]  /*8690*/  UIMAD.WIDE.U32 UR26, UR24, UR4, URZ ;  /* 0x00000004181a72a5 */ /* 0x000fce000f8e003f */
[----:B------:R-:W-:Y:S02]  /*86a0*/  @UP0 UMOV UR25, UR27 ;  /* 0x0000001b00190c82 */ /* 0x000fe40008000000 */
[----:B------:R-:W-:Y:S02]  /*86b0*/  @UP0 USHF.R.U32.HI UR24, URZ, UR5, UR25 ;  /* 0x000000053f180299 */ /* 0x000fe40008011619 */
.L_x_1891:
[----:B------:R-:W-:Y:S02]  /*86c0*/  ULDC UR4, c[0x0][0x32c] ;  /* 0x0000cb0000047ab9 */ /* 0x000fe40000000800 */
[----:B------:R-:W-:-:S04]  /*86d0*/  UIMAD UR4, UR24, UR4, URZ ;  /* 0x00000004180472a4 */ /* 0x000fc8000f8e023f */
[----:B------:R-:W-:-:S04]  /*86e0*/  UISETP.LT.AND UP0, UPT, UR20, UR4, UPT ;  /* 0x000000041400728c */ /* 0x000fc8000bf01270 */
[----:B------:R-:W-:-:S04]  /*86f0*/  USEL UR20, UR20, UR4, !UP0 ;  /* 0x0000000414147287 */ /* 0x000fc8000c000000 */
.L_x_1889:
        /* <DEDUP_REMOVED lines=19> */
.L_x_1895:
        /* <DEDUP_REMOVED lines=56> */
.L_x_1893:
[C---:B--23--:R-:W-:Y:S01]  /*8bb0*/  HMMA.16816.F32.BF16 R4, R136.reuse, R140, RZ ;  /* 0x0000008c8804723c */ /* 0x04cfe200000418ff */
[----:B------:R-:W-:Y:S01]  /*8bc0*/  LDSM.16.M88.4 R164, [R192+0x6100] ;  /* 0x00610000c0a4783b */ /* 0x000fe20000000200 */
[----:B------:R-:W-:Y:S05]  /*8bd0*/  UISETP.GT.AND UP0, UPT, UR21, UR7, UPT ;  /* 0x000000071500728c */ /* 0x000fea000bf04270 */
[----:B------:R-:W0:Y:S01]  /*8be0*/  LDGDEPBAR ;  /* 0x00000000000079af */ /* 0x000e220000000000 */
[C---:B------:R-:W-:Y:S01]  /*8bf0*/  HMMA.16816.F32.BF16 R8, R136.reuse, R142, RZ ;  /* 0x0000008e8808723c */ /* 0x040fe200000418ff */
[----:B------:R-:W-:Y:S04]  /*8c00*/  PLOP3.LUT P0, PT, PT, PT, UP0, 0x40, 0x0 ;  /* 0x000000000000781c */ /* 0x000fe80003f0e808 */
[----:B------:R-:W2:Y:S03]  /*8c10*/  LDSM.16.M88.4 R140, [R193+0xc100] ;  /* 0x00c10000c18c783b */ /* 0x000ea60000000200 */
[C---:B----4-:R-:W-:Y:S03]  /*8c20*/  HMMA.16816.F32.BF16 R12, R136.reuse, R16, RZ ;  /* 0x00000010880c723c */ /* 0x050fe600000418ff */
[----:B------:R-:W3:Y:S05]  /*8c30*/  LDSM.16.M88.4 R168, [R192+0x6900] ;  /* 0x00690000c0a8783b */ /* 0x000eea0000000200 */
[C---:B------:R-:W-:Y:S01]  /*8c40*/  HMMA.16816.F32.BF16 R16, R136.reuse, R18, RZ ;  /* 0x000000128810723c */ /* 0x040fe200000418ff */
[----:B------:R-:W-:Y:S07]  /*8c50*/  LDSM.16.M88.4 R172, [R192+0x7900] ;  /* 0x00790000c0ac783b */ /* 0x000fee0000000200 */
[C---:B-1----:R-:W-:Y:S08]  /*8c60*/  HMMA.16816.F32.BF16 R20, R136.reuse, R24, RZ ;  /* 0x000000188814723c */ /* 0x042ff000000418ff */
[C---:B------:R-:W-:Y:S08]  /*8c70*/  HMMA.16816.F32.BF16 R24, R136.reuse, R26, RZ ;  /* 0x0000001a8818723c */ /* 0x040ff000000418ff */
        /* <DEDUP_REMOVED lines=8> */
[----:B------:R-:W4:Y:S07]  /*8d00*/  LDSM.16.M88.4 R152, [R184] ;  /* 0x00000000b898783b */ /* 0x000f2e0000000200 */
[C---:B------:R-:W-:Y:S08]  /*8d10*/  HMMA.16816.F32.BF16 R20, R144.reuse, R156, R20 ;  /* 0x0000009c9014723c */ /* 0x040ff00000041814 */
[C---:B------:R-:W-:Y:S01]  /*8d20*/  HMMA.16816.F32.BF16 R24, R144.reuse, R158, R24 ;  /* 0x0000009e9018723c */ /* 0x040fe20000041818 */
[----:B------:R-:W5:Y:S07]  /*8d30*/  LDSM.16.M88.4 R156, [R184+0x800] ;  /* 0x00080000b89c783b */ /* 0x000f6e0000000200 */
[C---:B------:R-:W-:Y:S08]  /*8d40*/  HMMA.16816.F32.BF16 R28, R144.reuse, R160, R28 ;  /* 0x000000a0901c723c */ /* 0x040ff0000004181c */
[----:B------:R-:W-:Y:S01]  /*8d50*/  HMMA.16816.F32.BF16 R32, R144, R162, R32 ;  /* 0x000000a29020723c */ /* 0x000fe20000041820 */
[----:B------:R-:W4:Y:S06]  /*8d60*/  LDSM.16.M88.4 R144, [R184+0x1000] ;  /* 0x00100000b890783b */ /* 0x000f2c0000000200 */
[----:B------:R-:W4:Y:S01]  /*8d70*/  LDSM.16.M88.4 R160, [R184+0x1800] ;  /* 0x00180000b8a0783b */ /* 0x000f220000000200 */
[C---:B--2---:R-:W-:Y:S08]  /*8d80*/  HMMA.16816.F32.BF16 R4, R140.reuse, R164, R4 ;  /* 0x000000a48c04723c */ /* 0x044ff00000041804 */
[C---:B------:R-:W-:Y:S01]  /*8d90*/  HMMA.16816.F32.BF16 R8, R140.reuse, R166, R8 ;  /* 0x000000a68c08723c */ /* 0x040fe20000041808 */
[----:B------:R-:W-:Y:S07]  /*8da0*/  LDSM.16.M88.4 R164, [R197+0x8100] ;  /* 0x00810000c5a4783b */ /* 0x000fee0000000200 */
[C---:B---3--:R-:W-:Y:S08]  /*8db0*/  HMMA.16816.F32.BF16 R12, R140.reuse, R168, R12 ;  /* 0x000000a88c0c723c */ /* 0x048ff0000004180c */
[C---:B------:R-:W-:Y:S01]  /*8dc0*/  HMMA.16816.F32.BF16 R16, R140.reuse, R170, R16 ;  /* 0x000000aa8c10723c */ /* 0x040fe20000041810 */
[----:B------:R-:W-:Y:S07]  /*8dd0*/  LDSM.16.M88.4 R168, [R197+0x8900] ;  /* 0x00890000c5a8783b */ /* 0x000fee0000000200 */
[C---:B-1----:R-:W-:Y:S08]  /*8de0*/  HMMA.16816.F32.BF16 R20, R140.reuse, R136, R20 ;  /* 0x000000888c14723c */ /* 0x042ff00000041814 */
[C---:B------:R-:W-:Y:S01]  /*8df0*/  HMMA.16816.F32.BF16 R24, R140.reuse, R138, R24 ;  /* 0x0000008a8c18723c */ /* 0x040fe20000041818 */
[----:B------:R-:W1:Y:S07]  /*8e00*/  LDSM.16.M88.4 R136, [R198+0x10100] ;  /* 0x01010000c688783b */ /* 0x000e6e0000000200 */
[C---:B------:R-:W-:Y:S08]  /*8e10*/  HMMA.16816.F32.BF16 R28, R140.reuse, R172, R28 ;  /* 0x000000ac8c1c723c */ /* 0x040ff0000004181c */
[----:B------:R-:W-:Y:S01]  /*8e20*/  HMMA.16816.F32.BF16 R32, R140, R174, R32 ;  /* 0x000000ae8c20723c */ /* 0x000fe20000041820 */
[----:B------:R-:W2:Y:S06]  /*8e30*/  LDSM.16.M88.4 R140, [R197+0x9100] ;  /* 0x00910000c58c783b */ /* 0x000eac0000000200 */
[----:B------:R-:W3:Y:S01]  /*8e40*/  LDSM.16.M88.4 R172, [R197+0x9900] ;  /* 0x00990000c5ac783b */ /* 0x000ee20000000200 */
[C---:B----4-:R-:W-:Y:S08]  /*8e50*/  HMMA.16816.F32.BF16 R4, R148.reuse, R152, R4 ;  /* 0x000000989404723c */ /* 0x050ff00000041804 */
[C---:B------:R-:W-:Y:S01]  /*8e60*/  HMMA.16816.F32.BF16 R8, R148.reuse, R154, R8 ;  /* 0x0000009a9408723c */ /* 0x040fe20000041808 */
[----:B------:R-:W-:Y:S07]  /*8e70*/  LDSM.16.M88.4 R152, [R183] ;  /* 0x00000000b798783b */ /* 0x000fee0000000200 */
[C---:B-----5:R-:W-:Y:S08]  /*8e80*/  HMMA.16816.F32.BF16 R12, R148.reuse, R156, R12 ;  /* 0x0000009c940c723c */ /* 0x060ff0000004180c */
        /* <DEDUP_REMOVED lines=135> */
[C---:B------:R-:W-:Y:S04]  /*9700*/  LEA R136, P0, R135.reuse, c[0x0][0x1c8], 0x1 ;  /* 0x0000720087887a11 */ /* 0x040fe800078008ff */
[----:B------:R-:W-:Y:S01]  /*9710*/  LEA.HI.X R132, R135, c[0x0][0x1cc], R0, 0x1, P0 ;  /* 0x0000730087847a11 */ /* 0x000fe200000f0c00 */
[----:B------:R-:W-:Y:S04]  /*9720*/  SHFL.IDX PT, R137, R136, RZ, 0x181f ;  /* 0x00181fff88897589 */ /* 0x000fe800000e0000 */
        /* <DEDUP_REMOVED lines=23> */
.L_x_1894:
[----:B------:R-:W-:Y:S01]  /*98a0*/  FMNMX.FTZ R0, R4, R3, !PT ;  /* 0x0000000304007209 */ /* 0x000fe20007810000 */
[----:B-1----:R-:W-:Y:S01]  /*98b0*/  LDSM.16.MT88.4 R144, [R189+0x100] ;  /* 0x00010000bd90783b */ /* 0x002fe20000004200 */
        /* <DEDUP_REMOVED lines=42> */
[----:B------:R-:W-:Y:S08]  /*9b60*/  LDSM.16.MT88.4 R136, [R195+0x100] ;  /* 0x00010000c388783b */ /* 0x000ff00000004200 */
[----:B------:R-:W1:Y:S08]  /*9b70*/  SHFL.BFLY PT, R2, R141, 0x1, 0x1f ;  /* 0x0c201f008d027f89 */ /* 0x000e7000000e0000 */
[----:B------:R-:W2:Y:S01]  /*9b80*/  SHFL.BFLY PT, R132, R135, 0x1, 0x1f ;  /* 0x0c201f0087847f89 */ /* 0x000ea200000e0000 */
[----:B-1----:R-:W-:Y:S07]  /*9b90*/  FMNMX.FTZ R0, R141, R2, !PT ;  /* 0x000000028d007209 */ /* 0x002fee0007810000 */
[----:B------:R-:W1:Y:S01]  /*9ba0*/  LDSM.16.MT88.4 R140, [R190+0x100] ;  /* 0x00010000be8c783b */ /* 0x000e620000004200 */
[C---:B------:R-:W-:Y:S02]  /*9bb0*/  FADD.FTZ R2, -R0.reuse, R3 ;  /* 0x0000000300027221 */ /* 0x040fe40000010100 */
[----:B------:R-:W-:Y:S01]  /*9bc0*/  FMUL.FTZ R163, R0, c[0x0][0x2d0] ;  /* 0x0000b40000a37a20 */ /* 0x000fe20000410000 */
[----:B--2---:R-:W-:Y:S01]  /*9bd0*/  FMNMX.FTZ R132, R135, R132, !PT ;  /* 0x0000008487847209 */ /* 0x004fe20007810000 */
[----:B------:R-:W-:Y:S02]  /*9be0*/  FMUL.FTZ R3, R2, c[0x0][0x2d0] ;  /* 0x0000b40002037a20 */ /* 0x000fe40000410000 */
[----:B------:R-:W-:Y:S02]  /*9bf0*/  FFMA.FTZ R162, R4, c[0x0][0x2d0], -R163 ;  /* 0x0000b40004a27a23 */ /* 0x000fe400000108a3 */
[C---:B------:R-:W-:Y:S02]  /*9c00*/  FADD.FTZ R2, -R132.reuse, R133 ;  /* 0x0000008584027221 */ /* 0x040fe40000010100 */
[----:B------:R-:W-:Y:S01]  /*9c10*/  FMUL.FTZ R161, R132, c[0x0][0x2d0] ;  /* 0x0000b40084a17a20 */ /* 0x000fe20000410000 */
[----:B------:R-:W2:Y:S01]  /*9c20*/  MUFU.EX2 R3, R3 ;  /* 0x0000000300037308 */ /* 0x000ea20000000800 */
[----:B------:R-:W-:Y:S02]  /*9c30*/  FMUL.FTZ R133, R2, c[0x0][0x2d0] ;  /* 0x0000b40002857a20 */ /* 0x000fe40000410000 */
[--C-:B------:R-:W-:Y:S02]  /*9c40*/  FFMA.FTZ R5, R5, c[0x0][0x2d0], -R163.reuse ;  /* 0x0000b40005057a23 */ /* 0x100fe400000108a3 */
[--C-:B------:R-:W-:Y:S02]  /*9c50*/  FFMA.FTZ R135, R8, c[0x0][0x2d0], -R163.reuse ;  /* 0x0000b40008877a23 */ /* 0x100fe400000108a3 */
[----:B------:R-:W-:Y:S02]  /*9c60*/  FFMA.FTZ R160, R9, c[0x0][0x2d0], -R163 ;  /* 0x0000b40009a07a23 */ /* 0x000fe400000108a3 */
[--C-:B------:R-:W-:Y:S01]  /*9c70*/  FFMA.FTZ R6, R6, c[0x0][0x2d0], -R161.reuse ;  /* 0x0000b40006067a23 */ /* 0x100fe200000108a1 */
[----:B------:R3:W4:Y:S01]  /*9c80*/  MUFU.EX2 R2, R133 ;  /* 0x0000008500027308 */ /* 0x0007220000000800 */
[--C-:B------:R-:W-:Y:S02]  /*9c90*/  FFMA.FTZ R7, R7, c[0x0][0x2d0], -R161.reuse ;  /* 0x0000b40007077a23 */ /* 0x100fe400000108a1 */
[----:B------:R-:W-:Y:S02]  /*9ca0*/  FFMA.FTZ R164, R11, c[0x0][0x2d0], -R161 ;  /* 0x0000b4000ba47a23 */ /* 0x000fe400000108a1 */
[--C-:B------:R-:W-:Y:S02]  /*9cb0*/  FFMA.FTZ R165, R12, c[0x0][0x2d0], -R163.reuse ;  /* 0x0000b4000ca57a23 */ /* 0x100fe400000108a3 */
[----:B------:R-:W-:Y:S02]  /*9cc0*/  FFMA.FTZ R166, R13, c[0x0][0x2d0], -R163 ;  /* 0x0000b4000da67a23 */ /* 0x000fe400000108a3 */
[--C-:B------:R-:W-:Y:S01]  /*9cd0*/  FFMA.FTZ R167, R14, c[0x0][0x2d0], -R161.reuse ;  /* 0x0000b4000ea77a23 */ /* 0x100fe200000108a1 */
[----:B------:R-:W-:Y:S01]  /*9ce0*/  MUFU.EX2 R162, R162 ;  /* 0x000000a200a27308 */ /* 0x000fe20000000800 */
[--C-:B------:R-:W-:Y:S02]  /*9cf0*/  FFMA.FTZ R168, R15, c[0x0][0x2d0], -R161.reuse ;  /* 0x0000b4000fa87a23 */ /* 0x100fe400000108a1 */
[----:B------:R-:W-:Y:S01]  /*9d00*/  LDSM.16.MT88.4 R12, [R188+0x4100] ;  /* 0x00410000bc0c783b */ /* 0x000fe20000004200 */
[C---:B--2---:R-:W-:Y:S02]  /*9d10*/  FMUL.FTZ R8, R3.reuse, R128 ;  /* 0x0000008003087220 */ /* 0x044fe40000410000 */
[C---:B------:R-:W-:Y:S02]  /*9d20*/  FMUL.FTZ R9, R3.reuse, R129 ;  /* 0x0000008103097220 */ /* 0x040fe40000410000 */
[C---:B------:R-:W-:Y:S02]  /*9d30*/  FMUL.FTZ R100, R3.reuse, R100 ;  /* 0x0000006403647220 */ /* 0x040fe40000410000 */
[----:B------:R-:W2:Y:S01]  /*9d40*/  MUFU.EX2 R5, R5 ;  /* 0x0000000500057308 */ /* 0x000ea20000000800 */
[C---:B------:R-:W-:Y:S02]  /*9d50*/  FMUL.FTZ R101, R3.reuse, R101 ;  /* 0x0000006503657220 */ /* 0x040fe40000410000 */
[C---:B------:R-:W-:Y:S02]  /*9d60*/  FMUL.FTZ R104, R3.reuse, R104 ;  /* 0x0000006803687220 */ /* 0x040fe40000410000 */
[----:B---3--:R-:W-:Y:S02]  /*9d70*/  FFMA.FTZ R133, R10, c[0x0][0x2d0], -R161 ;  /* 0x0000b4000a857a23 */ /* 0x008fe400000108a1 */
[C---:B----4-:R-:W-:Y:S02]  /*9d80*/  FMUL.FTZ R10, R2.reuse, R130 ;  /* 0x00000082020a7220 */ /* 0x050fe40000410000 */
        /* <DEDUP_REMOVED lines=10> */
[----:B--2---:R-:W-:Y:S01]  /*9e30*/  F2FP.BF16.PACK_AB R128, R5, R162 ;  /* 0x000000a20580723e */ /* 0x004fe200000010ff */
[C---:B------:R-:W-:Y:S02]  /*9e40*/  FMUL.FTZ R110, R2.reuse, R110 ;  /* 0x0000006e026e7220 */ /* 0x040fe40000410000 */
[C---:B------:R-:W-:Y:S02]  /*9e50*/  FMUL.FTZ R111, R2.reuse, R111 ;  /* 0x0000006f026f7220 */ /* 0x040fe40000410000 */
[C---:B------:R-:W-:Y:S01]  /*9e60*/  FMUL.FTZ R112, R3.reuse, R112 ;  /* 0x0000007003707220 */ /* 0x040fe20000410000 */
[----:B------:R-:W-:Y:S01]  /*9e70*/  MUFU.EX2 R6, R6 ;  /* 0x0000000600067308 */ /* 0x000fe20000000800 */
[----:B------:R-:W-:Y:S02]  /*9e80*/  FMUL.FTZ R113, R3, R113 ;  /* 0x0000007103717220 */ /* 0x000fe40000410000 */
[C---:B------:R-:W-:Y:S02]  /*9e90*/  FMUL.FTZ R114, R2.reuse, R114 ;  /* 0x0000007202727220 */ /* 0x040fe40000410000 */
[----:B------:R-:W-:Y:S02]  /*9ea0*/  FMUL.FTZ R115, R2, R115 ;  /* 0x0000007302737220 */ /* 0x000fe40000410000 */
[--C-:B------:R-:W-:Y:S02]  /*9eb0*/  FFMA.FTZ R169, R16, c[0x0][0x2d0], -R163.reuse ;  /* 0x0000b40010a97a23 */ /* 0x100fe400000108a3 */
[----:B------:R-:W-:Y:S01]  /*9ec0*/  FFMA.FTZ R170, R17, c[0x0][0x2d0], -R163 ;  /* 0x0000b40011aa7a23 */ /* 0x000fe200000108a3 */
[----:B------:R-:W2:Y:S01]  /*9ed0*/  MUFU.EX2 R7, R7 ;  /* 0x0000000700077308 */ /* 0x000ea20000000800 */
[--C-:B------:R-:W-:Y:S02]  /*9ee0*/  FFMA.FTZ R171, R18, c[0x0][0x2d0], -R161.reuse ;  /* 0x0000b40012ab7a23 */ /* 0x100fe400000108a1 */
[----:B------:R-:W-:Y:S01]  /*9ef0*/  FFMA.FTZ R172, R19, c[0x0][0x2d0], -R161 ;  /* 0x0000b40013ac7a23 */ /* 0x000fe200000108a1 */
[----:B---3--:R-:W-:Y:S01]  /*9f00*/  F2FP.BF16.PACK_AB R130, R160, R135 ;  /* 0x00000087a082723e */ /* 0x008fe200000010ff */
[----:B------:R-:W-:Y:S01]  /*9f10*/  LDSM.16.MT88.4 R16, [R190+0x900] ;  /* 0x00090000be10783b */ /* 0x000fe20000004200 */
[--C-:B------:R-:W-:Y:S02]  /*9f20*/  FFMA.FTZ R173, R28, c[0x0][0x2d0], -R163.reuse ;  /* 0x0000b4001cad7a23 */ /* 0x100fe400000108a3 */
[----:B------:R-:W-:Y:S02]  /*9f30*/  FFMA.FTZ R174, R29, c[0x0][0x2d0], -R163 ;  /* 0x0000b4001dae7a23 */ /* 0x000fe400000108a3 */
[----:B------:R-:W-:Y:S01]  /*9f40*/  MUFU.EX2 R133, R133 ;  /* 0x0000008500857308 */ /* 0x000fe20000000800 */
[--C-:B------:R-:W-:Y:S02]  /*9f50*/  FFMA.FTZ R175, R30, c[0x0][0x2d0], -R161.reuse ;  /* 0x0000b4001eaf7a23 */ /* 0x100fe400000108a1 */
[----:B------:R-:W-:Y:S02]  /*9f60*/  FFMA.FTZ R220, R31, c[0x0][0x2d0], -R161 ;  /* 0x0000b4001fdc7a23 */ /* 0x000fe400000108a1 */
[----:B------:R-:W-:Y:S01]  /*9f70*/  LDSM.16.MT88.4 R28, [R189+0x1900] ;  /* 0x00190000bd1c783b */ /* 0x000fe20000004200 */
[----:B------:R-:W-:Y:S02]  /*9f80*/  FFMA.FTZ R221, R32, c[0x0][0x2d0], -R163 ;  /* 0x0000b40020dd7a23 */ /* 0x000fe400000108a3 */
[----:B------:R-:W-:Y:S02]  /*9f90*/  FFMA.FTZ R223, R34, c[0x0][0x2d0], -R161 ;  /* 0x0000b40022df7a23 */ /* 0x000fe400000108a1 */
        /* <DEDUP_REMOVED lines=8> */
[C---:B------:R-:W-:Y:S02]  /*a020*/  FMUL.FTZ R121, R3.reuse, R121 ;  /* 0x0000007903797220 */ /* 0x040fe40000410000 */
[C---:B------:R-:W-:Y:S02]  /*a030*/  FMUL.FTZ R122, R2.reuse, R122 ;  /* 0x0000007a027a7220 */ /* 0x040fe40000410000 */
[C---:B------:R-:W-:Y:S02]  /*a040*/  FMUL.FTZ R123, R2.reuse, R123 ;  /* 0x0000007b027b7220 */ /* 0x040fe40000410000 */
[C---:B------:R-:W-:Y:S02]  /*a050*/  FMUL.FTZ R124, R3.reuse, R124 ;  /* 0x0000007c037c7220 */ /* 0x040fe40000410000 */
[C---:B------:R-:W-:Y:S01]  /*a060*/  FMUL.FTZ R125, R3.reuse, R125 ;  /* 0x0000007d037d7220 */ /* 0x040fe20000410000 */
[----:B------:R-:W2:Y:S01]  /*a070*/  MUFU.EX2 R166, R166 ;  /* 0x000000a600a67308 */ /* 0x000ea20000000800 */
[C---:B------:R-:W-:Y:S02]  /*a080*/  FMUL.FTZ R126, R2.reuse, R126 ;  /* 0x0000007e027e7220 */ /* 0x040fe40000410000 */
[----:B------:R-:W-:Y:S01]  /*a090*/  FMUL.FTZ R127, R2, R127 ;  /* 0x0000007f027f7220 */ /* 0x000fe20000410000 */
[----:B---3--:R-:W-:Y:S01]  /*a0a0*/  F2FP.BF16.PACK_AB R131, R164, R133 ;  /* 0x00000085a483723e */ /* 0x008fe200000010ff */
        /* <DEDUP_REMOVED lines=8> */
[----:B------:R-:W3:Y:S01]  /*a130*/  LDSM.16.MT88.4 R136, [R188+0x100] ;  /* 0x00010000bc88783b */ /* 0x000ee20000004200 */
[----:B------:R-:W4:Y:S02]  /*a140*/  MUFU.EX2 R168, R168 ;  /* 0x000000a800a87308 */ /* 0x000f240000000800 */
[C---:B------:R-:W-:Y:S02]  /*a150*/  FMUL.FTZ R41, R3.reuse, R41 ;  /* 0x0000002903297220 */ /* 0x040fe40000410000 */
[C---:B------:R-:W-:Y:S02]  /*a160*/  FMUL.FTZ R42, R2.reuse, R42 ;  /* 0x0000002a022a7220 */ /* 0x040fe40000410000 */
[C---:B-1----:R-:W-:Y:S04]  /*a170*/  HMMA.16816.F32.BF16 R104, R128.reuse, R140, R104 ;  /* 0x0000008c8068723c */ /* 0x042fe80000041868 */
[C---:B------:R-:W-:Y:S01]  /*a180*/  FMUL.FTZ R43, R2.reuse, R43 ;  /* 0x0000002b022b7220 */ /* 0x040fe20000410000 */
[----:B------:R-:W-:Y:S01]  /*a190*/  MUFU.EX2 R169, R169 ;  /* 0x000000a900a97308 */ /* 0x000fe20000000800 */
[C---:B------:R-:W-:Y:S02]  /*a1a0*/  FMUL.FTZ R44, R3.reuse, R44 ;  /* 0x0000002c032c7220 */ /* 0x040fe40000410000 */
[C---:B------:R-:W-:Y:S01]  /*a1b0*/  HMMA.16816.F32.BF16 R108, R128.reuse, R142, R108 ;  /* 0x0000008e806c723c */ /* 0x040fe2000004186c */
[----:B------:R-:W1:Y:S03]  /*a1c0*/  LDSM.16.MT88.4 R140, [R195+0x2100] ;  /* 0x00210000c38c783b */ /* 0x000e660000004200 */
[C---:B------:R-:W-:Y:S02]  /*a1d0*/  FMUL.FTZ R45, R3.reuse, R45 ;  /* 0x0000002d032d7220 */ /* 0x040fe40000410000 */
[C---:B------:R-:W-:Y:S01]  /*a1e0*/  FMUL.FTZ R46, R2.reuse, R46 ;  /* 0x0000002e022e7220 */ /* 0x040fe20000410000 */
[----:B------:R-:W5:Y:S01]  /*a1f0*/  MUFU.EX2 R170, R170 ;  /* 0x000000aa00aa7308 */ /* 0x000f620000000800 */
[C---:B------:R-:W-:Y:S04]  /*a200*/  HMMA.16816.F32.BF16 R112, R128.reuse, R144, R112 ;  /* 0x000000908070723c */ /* 0x040fe80000041870 */
[C---:B------:R-:W-:Y:S02]  /*a210*/  FMUL.FTZ R47, R2.reuse, R47 ;  /* 0x0000002f022f7220 */ /* 0x040fe40000410000 */
[C---:B------:R-:W-:Y:S02]  /*a220*/  FMUL.FTZ R48, R3.reuse, R48 ;  /* 0x0000003003307220 */ /* 0x040fe40000410000 */
[C---:B------:R-:W-:Y:S01]  /*a230*/  HMMA.16816.F32.BF16 R116, R128.reuse, R146, R116 ;  /* 0x000000928074723c */ /* 0x040fe20000041874 */
[----:B------:R-:W2:Y:S01]  /*a240*/  LDSM.16.MT88.4 R144, [R190+0x2100] ;  /* 0x00210000be90783b */ /* 0x000ea20000004200 */
[----:B------:R-:W-:Y:S02]  /*a250*/  MUFU.EX2 R171, R171 ;  /* 0x000000ab00ab7308 */ /* 0x000fe40000000800 */
[C---:B------:R-:W-:Y:S02]  /*a260*/  FMUL.FTZ R49, R3.reuse, R49 ;  /* 0x0000003103317220 */ /* 0x040fe40000410000 */
[C---:B------:R-:W-:Y:S02]  /*a270*/  FMUL.FTZ R50, R2.reuse, R50 ;  /* 0x0000003202327220 */ /* 0x040fe40000410000 */
[C---:B------:R-:W-:Y:S01]  /*a280*/  FMUL.FTZ R51, R2.reuse, R51 ;  /* 0x0000003302337220 */ /* 0x040fe20000410000 */
[C---:B---3--:R-:W-:Y:S03]  /*a290*/  HMMA.16816.F32.BF16 R120, R128.reuse, R136, R120 ;  /* 0x000000888078723c */ /* 0x048fe60000041878 */
[C---:B------:R-:W-:Y:S01]  /*a2a0*/  FMUL.FTZ R52, R3.reuse, R52 ;  /* 0x0000003403347220 */ /* 0x040fe20000410000 */
[----:B------:R-:W3:Y:S01]  /*a2b0*/  MUFU.EX2 R172, R172 ;  /* 0x000000ac00ac7308 */ /* 0x000ee20000000800 */
[C---:B------:R-:W-:Y:S02]  /*a2c0*/  FMUL.FTZ R53, R3.reuse, R53 ;  /* 0x0000003503357220 */ /* 0x040fe40000410000 */
[C---:B------:R-:W-:Y:S01]  /*a2d0*/  FMUL.FTZ R54, R2.reuse, R54 ;  /* 0x0000003602367220 */ /* 0x040fe20000410000 */
[C---:B------:R-:W-:Y:S01]  /*a2e0*/  HMMA.16816.F32.BF16 R124, R128.reuse, R138, R124 ;  /* 0x0000008a807c723c */ /* 0x040fe2000004187c */
[----:B------:R-:W3:Y:S03]  /*a2f0*/  LDSM.16.MT88.4 R136, [R189+0x2100] ;  /* 0x00210000bd88783b */ /* 0x000ee60000004200 */
[C---:B------:R-:W-:Y:S02]  /*a300*/  FMUL.FTZ R55, R2.reuse, R55 ;  /* 0x0000003702377220 */ /* 0x040fe40000410000 */
[C---:B------:R-:W-:Y:S01]  /*a310*/  FMUL.FTZ R56, R3.reuse, R56 ;  /* 0x0000003803387220 */ /* 0x040fe20000410000 */
[----:B------:R-:W-:Y:S01]  /*a320*/  MUFU.EX2 R173, R173 ;  /* 0x000000ad00ad7308 */ /* 0x000fe20000000800 */
[C---:B-1----:R-:W-:Y:S04]  /*a330*/  HMMA.16816.F32.BF16 R36, R128.reuse, R140, R36 ;  /* 0x0000008c8024723c */ /* 0x042fe80000041824 */
[C---:B------:R-:W-:Y:S02]  /*a340*/  FMUL.FTZ R57, R3.reuse, R57 ;  /* 0x0000003903397220 */ /* 0x040fe40000410000 */
[C---:B------:R-:W-:Y:S02]  /*a350*/  FMUL.FTZ R58, R2.reuse, R58 ;  /* 0x0000003a023a7220 */ /* 0x040fe40000410000 */
[C---:B------:R-:W-:Y:S01]  /*a360*/  HMMA.16816.F32.BF16 R40, R128.reuse, R142, R40 ;  /* 0x0000008e8028723c */ /* 0x040fe20000041828 */
[----:B------:R-:W1:Y:S01]  /*a370*/  LDSM.16.MT88.4 R140, [R188+0x2100] ;  /* 0x00210000bc8c783b */ /* 0x000e620000004200 */
[----:B------:R-:W-:Y:S02]  /*a380*/  MUFU.EX2 R174, R174 ;  /* 0x000000ae00ae7308 */ /* 0x000fe40000000800 */
[C---:B------:R-:W-:Y:S02]  /*a390*/  FMUL.FTZ R59, R2.reuse, R59 ;  /* 0x0000003b023b7220 */ /* 0x040fe40000410000 */
[C---:B------:R-:W-:Y:S02]  /*a3a0*/  FMUL.FTZ R60, R3.reuse, R60 ;  /* 0x0000003c033c7220 */ /* 0x040fe40000410000 */
[C---:B--2---:R-:W-:Y:S04]  /*a3b0*/  HMMA.16816.F32.BF16 R44, R128.reuse, R144, R44 ;  /* 0x00000090802c723c */ /* 0x044fe8000004182c */
        /* <DEDUP_REMOVED lines=8> */
[C---:B------:R-:W-:Y:S01]  /*a440*/  FMUL.FTZ R65, R3.reuse, R65 ;  /* 0x0000004103417220 */ /* 0x040fe20000410000 */
[C---:B---3--:R-:W-:Y:S03]  /*a450*/  HMMA.16816.F32.BF16 R52, R128.reuse, R136, R52 ;  /* 0x000000888034723c */ /* 0x048fe60000041834 */
[C---:B------:R-:W-:Y:S02]  /*a460*/  FMUL.FTZ R66, R2.reuse, R66 ;  /* 0x0000004202427220 */ /* 0x040fe40000410000 */
[C---:B------:R-:W-:Y:S02]  /*a470*/  FMUL.FTZ R67, R2.reuse, R67 ;  /* 0x0000004302437220 */ /* 0x040fe40000410000 */
[C---:B------:R-:W-:Y:S01]  /*a480*/  FMUL.FTZ R68, R3.reuse, R68 ;  /* 0x0000004403447220 */ /* 0x040fe20000410000 */
[C---:B------:R-:W-:Y:S01]  /*a490*/  HMMA.16816.F32.BF16 R56, R128.reuse, R138, R56 ;  /* 0x0000008a8038723c */ /* 0x040fe20000041838 */
[----:B------:R-:W3:Y:S01]  /*a4a0*/  LDSM.16.MT88.4 R136, [R190+0x4100] ;  /* 0x00410000be88783b */ /* 0x000ee20000004200 */
[----:B------:R-:W-:Y:S02]  /*a4b0*/  MUFU.EX2 R221, R221 ;  /* 0x000000dd00dd7308 */ /* 0x000fe40000000800 */
        /* <DEDUP_REMOVED lines=9> */
[C---:B------:R-:W-:Y:S02]  /*a550*/  FMUL.FTZ R74, R2.reuse, R74 ;  /* 0x0000004a024a7220 */ /* 0x040fe40000410000 */
[C---:B--2---:R-:W-:Y:S04]  /*a560*/  HMMA.16816.F32.BF16 R68, R128.reuse, R144, R68 ;  /* 0x000000908044723c */ /* 0x044fe80000041844 */
[C---:B------:R-:W-:Y:S02]  /*a570*/  FMUL.FTZ R75, R2.reuse, R75 ;  /* 0x0000004b024b7220 */ /* 0x040fe40000410000 */
[C---:B------:R-:W-:Y:S02]  /*a580*/  FMUL.FTZ R76, R3.reuse, R76 ;  /* 0x0000004c034c7220 */ /* 0x040fe40000410000 */
[C---:B------:R-:W-:Y:S03]  /*a590*/  FMUL.FTZ R77, R3.reuse, R77 ;  /* 0x0000004d034d7220 */ /* 0x040fe60000410000 */
[C---:B------:R-:W-:Y:S01]  /*a5a0*/  HMMA.16816.F32.BF16 R72, R128.reuse, R146, R72 ;  /* 0x000000928048723c */ /* 0x040fe20000041848 */
[----:B------:R-:W-:Y:S02]  /*a5b0*/  LDSM.16.MT88.4 R144, [R188+0x900] ;  /* 0x00090000bc90783b */ /* 0x000fe40000004200 */
[C---:B------:R-:W-:Y:S02]  /*a5c0*/  FMUL.FTZ R78, R2.reuse, R78 ;  /* 0x0000004e024e7220 */ /* 0x040fe40000410000 */
[C---:B------:R-:W-:Y:S02]  /*a5d0*/  FMUL.FTZ R79, R2.reuse, R79 ;  /* 0x0000004f024f7220 */ /* 0x040fe40000410000 */
[C---:B------:R-:W-:Y:S02]  /*a5e0*/  FMUL.FTZ R80, R3.reuse, R80 ;  /* 0x0000005003507220 */ /* 0x040fe40000410000 */
[C---:B------:R-:W-:Y:S03]  /*a5f0*/  FMUL.FTZ R81, R3.reuse, R81 ;  /* 0x0000005103517220 */ /* 0x040fe60000410000 */
[C---:B---3--:R-:W-:Y:S03]  /*a600*/  HMMA.16816.F32.BF16 R76, R128.reuse, R136, R76 ;  /* 0x00000088804c723c */ /* 0x048fe6000004184c */
[C---:B------:R-:W-:Y:S02]  /*a610*/  FMUL.FTZ R82, R2.reuse, R82 ;  /* 0x0000005202527220 */ /* 0x040fe40000410000 */
        /* <DEDUP_REMOVED lines=12> */
[C---:B------:R-:W-:Y:S02]  /*a6e0*/  FMUL.FTZ R92, R3.reuse, R92 ;  /* 0x0000005c035c7220 */ /* 0x040fe40000410000 */
[C---:B------:R-:W-:Y:S03]  /*a6f0*/  FMUL.FTZ R93, R3.reuse, R93 ;  /* 0x0000005d035d7220 */ /* 0x040fe60000410000 */
[C---:B------:R-:W-:Y:S01]  /*a700*/  HMMA.16816.F32.BF16 R88, R128.reuse, R142, R88 ;  /* 0x0000008e8058723c */ /* 0x040fe20000041858 */
[----:B------:R-:W1:Y:S02]  /*a710*/  LDSM.16.MT88.4 R140, [R189+0x900] ;  /* 0x00090000bd8c783b */ /* 0x000e640000004200 */
[C---:B------:R-:W-:Y:S02]  /*a720*/  FMUL.FTZ R94, R2.reuse, R94 ;  /* 0x0000005e025e7220 */ /* 0x040fe40000410000 */
[C---:B------:R-:W-:Y:S02]  /*a730*/  FMUL.FTZ R95, R2.reuse, R95 ;  /* 0x0000005f025f7220 */ /* 0x040fe40000410000 */
[C---:B------:R-:W-:Y:S02]  /*a740*/  FMUL.FTZ R96, R3.reuse, R96 ;  /* 0x0000006003607220 */ /* 0x040fe40000410000 */
[C---:B------:R-:W-:Y:S03]  /*a750*/  FMUL.FTZ R97, R3.reuse, R97 ;  /* 0x0000006103617220 */ /* 0x040fe60000410000 */
[C---:B------:R-:W-:Y:S03]  /*a760*/  HMMA.16816.F32.BF16 R92, R128.reuse, R12, R92 ;  /* 0x0000000c805c723c */ /* 0x040fe6000004185c */
[C---:B------:R-:W-:Y:S02]  /*a770*/  FMUL.FTZ R98, R2.reuse, R98 ;  /* 0x0000006202627220 */ /* 0x040fe40000410000 */
[----:B------:R-:W-:Y:S02]  /*a780*/  FMUL.FTZ R99, R2, R99 ;  /* 0x0000006302637220 */ /* 0x000fe40000410000 */
[----:B------:R-:W-:Y:S01]  /*a790*/  F2FP.BF16.PACK_AB R12, R166, R165 ;  /* 0x000000a5a60c723e */ /* 0x000fe200000010ff */
[----:B------:R-:W-:Y:S01]  /*a7a0*/  FFMA.FTZ R162, R3, R206, R162 ;  /* 0x000000ce03a27223 */ /* 0x000fe200000100a2 */
[----:B----4-:R-:W-:Y:S03]  /*a7b0*/  F2FP.BF16.PACK_AB R13, R168, R167 ;  /* 0x000000a7a80d723e */ /* 0x010fe600000010ff */
[----:B------:R-:W-:Y:S01]  /*a7c0*/  HMMA.16816.F32.BF16 R96, R128, R14, R96 ;  /* 0x0000000e8060723c */ /* 0x000fe20000041860 */
[----:B------:R-:W3:Y:S02]  /*a7d0*/  LDSM.16.MT88.4 R128, [R188+0x2900] ;  /* 0x00290000bc80783b */ /* 0x000ee40000004200 */
[----:B------:R-:W-:Y:S01]  /*a7e0*/  MOV R3, R0 ;  /* 0x0000000000037202 */ /* 0x000fe20000000f00 */
[----:B------:R-:W-:Y:S02]  /*a7f0*/  FFMA.FTZ R6, R2, R207, R6 ;  /* 0x000000cf02067223 */ /* 0x000fe40000010006 */
[----:B------:R-:W-:Y:S01]  /*a800*/  FADD.FTZ R162, R5, R162 ;  /* 0x000000a205a27221 */ /* 0x000fe20000010000 */
[----:B-----5:R-:W-:Y:S01]  /*a810*/  F2FP.BF16.PACK_AB R14, R170, R169 ;  /* 0x000000a9aa0e723e */ /* 0x020fe200000010ff */
[----:B------:R-:W-:Y:S01]  /*a820*/  FADD.FTZ R6, R7, R6 ;  /* 0x0000000607067221 */ /* 0x000fe20000010000 */
[----:B------:R-:W-:Y:S03]  /*a830*/  F2FP.BF16.PACK_AB R15, R172, R171 ;  /* 0x000000abac0f723e */ /* 0x000fe600000010ff */
[----:B------:R-:W-:Y:S02]  /*a840*/  FADD.FTZ R135, R135, R162 ;  /* 0x000000a287877221 */ /* 0x000fe40000010000 */
[----:B------:R-:W-:Y:S02]  /*a850*/  FADD.FTZ R133, R133, R6 ;  /* 0x0000000685857221 */ /* 0x000fe40000010000 */
[C---:B--2---:R-:W-:Y:S05]  /*a860*/  HMMA.16816.F32.BF16 R8, R12.reuse, R136, R8 ;  /* 0x000000880c08723c */ /* 0x044fea0000041808 */
[----:B------:R-:W-:Y:S02]  /*a870*/  FADD.FTZ R160, R160, R135 ;  /* 0x00000087a0a07221 */ /* 0x000fe40000010000 */
[----:B------:R-:W-:Y:S01]  /*a880*/  FADD.FTZ R164, R164, R133 ;  /* 0x00000085a4a47221 */ /* 0x000fe20000010000 */
[C---:B------:R-:W-:Y:S01]  /*a890*/  HMMA.16816.F32.BF16 R100, R12.reuse, R138, R100 ;  /* 0x0000008a0c64723c */ /* 0x040fe20000041864 */
[----:B------:R-:W-:Y:S03]  /*a8a0*/  LDSM.16.MT88.4 R136, [R190+0x4900] ;  /* 0x00490000be88783b */ /* 0x000fe60000004200 */
[----:B------:R-:W-:Y:S01]  /*a8b0*/  MOV R133, R132 ;  /* 0x0000008400857202 */ /* 0x000fe20000000f00 */
[----:B------:R-:W-:Y:S02]  /*a8c0*/  FADD.FTZ R165, R165, R160 ;  /* 0x000000a0a5a57221 */ /* 0x000fe40000010000 */
[----:B------:R-:W-:Y:S01]  /*a8d0*/  FADD.FTZ R167, R167, R164 ;  /* 0x000000a4a7a77221 */ /* 0x000fe20000010000 */
[C---:B------:R-:W-:Y:S04]  /*a8e0*/  HMMA.16816.F32.BF16 R104, R12.reuse, R16, R104 ;  /* 0x000000100c68723c */ /* 0x040fe80000041868 */
[----:B------:R-:W-:Y:S02]  /*a8f0*/  FADD.FTZ R166, R166, R165 ;  /* 0x000000a5a6a67221 */ /* 0x000fe40000010000 */
[----:B------:R-:W-:Y:S02]  /*a900*/  FADD.FTZ R168, R168, R167 ;  /* 0x000000a7a8a87221 */ /* 0x000fe40000010000 */
[C---:B------:R-:W-:Y:S01]  /*a910*/  HMMA.16816.F32.BF16 R108, R12.reuse, R18, R108 ;  /* 0x000000120c6c723c */ /* 0x040fe2000004186c */
[----:B------:R-:W2:Y:S03]  /*a920*/  LDSM.16.MT88.4 R16, [R195+0x4900] ;  /* 0x00490000c310783b */ /* 0x000ea60000004200 */
[----:B------:R-:W-:Y:S02]  /*a930*/  FADD.FTZ R169, R169, R166 ;  /* 0x000000a6a9a97221 */ /* 0x000fe40000010000 */
[----:B------:R-:W-:Y:S02]  /*a940*/  FADD.FTZ R5, R171, R168 ;  /* 0x000000a8ab057221 */ /* 0x000fe40000010000 */
[C---:B-1----:R-:W-:Y:S04]  /*a950*/  HMMA.16816.F32.BF16 R112, R12.reuse, R140, R112 ;  /* 0x0000008c0c70723c */ /* 0x042fe80000041870 */
[----:B------:R-:W-:Y:S02]  /*a960*/  FADD.FTZ R169, R170, R169 ;  /* 0x000000a9aaa97221 */ /* 0x000fe40000010000 */
[----:B------:R-:W-:Y:S02]  /*a970*/  FADD.FTZ R5, R172, R5 ;  /* 0x00000005ac057221 */ /* 0x000fe40000010000 */
        /* <DEDUP_REMOVED lines=8> */
[C---:B------:R-:W-:Y:S07]  /*aa00*/  HMMA.16816.F32.BF16 R44, R12.reuse, R152, R44 ;  /* 0x000000980c2c723c */ /* 0x040fee000004182c */
[--C-:B------:R-:W-:Y:S01]  /*aa10*/  FFMA.FTZ R152, R20, c[0x0][0x2d0], -R163.reuse ;  /* 0x0000b40014987a23 */ /* 0x100fe200000108a3 */
[C---:B------:R-:W-:Y:S04]  /*aa20*/  HMMA.16816.F32.BF16 R48, R12.reuse, R154, R48 ;  /* 0x0000009a0c30723c */ /* 0x040fe80000041830 */
[----:B------:R-:W-:Y:S01]  /*aa30*/  FFMA.FTZ R153, R21, c[0x0][0x2d0], -R163 ;  /* 0x0000b40015997a23 */ /* 0x000fe200000108a3 */
[----:B------:R-:W-:Y:S02]  /*aa40*/  MUFU.EX2 R152, R152 ;  /* 0x0000009800987308 */ /* 0x000fe40000000800 */
[--C-:B------:R-:W-:Y:S01]  /*aa50*/  FFMA.FTZ R154, R22, c[0x0][0x2d0], -R161.reuse ;  /* 0x0000b400169a7a23 */ /* 0x100fe200000108a1 */
[C---:B------:R-:W-:Y:S04]  /*aa60*/  HMMA.16816.F32.BF16 R52, R12.reuse, R156, R52 ;  /* 0x0000009c0c34723c */ /* 0x040fe80000041834 */
[----:B------:R-:W-:Y:S02]  /*aa70*/  FFMA.FTZ R155, R23, c[0x0][0x2d0], -R161 ;  /* 0x0000b400179b7a23 */ /* 0x000fe400000108a1 */
[----:B------:R-:W4:Y:S01]  /*aa80*/  LDSM.16.MT88.4 R20, [R188+0x4900] ;  /* 0x00490000bc14783b */ /* 0x000f220000004200 */
[--C-:B------:R-:W-:Y:S01]  /*aa90*/  FFMA.FTZ R156, R24, c[0x0][0x2d0], -R163.reuse ;  /* 0x0000b400189c7a23 */ /* 0x100fe200000108a3 */
[C---:B------:R-:W-:Y:S01]  /*aaa0*/  HMMA.16816.F32.BF16 R56, R12.reuse, R158, R56 ;  /* 0x0000009e0c38723c */ /* 0x040fe20000041838 */
[----:B------:R-:W5:Y:S03]  /*aab0*/  MUFU.EX2 R153, R153 ;  /* 0x0000009900997308 */ /* 0x000f660000000800 */
[--C-:B------:R-:W-:Y:S02]  /*aac0*/  FFMA.FTZ R157, R25, c[0x0][0x2d0], -R163.reuse ;  /* 0x0000b400199d7a23 */ /* 0x100fe400000108a3 */
[----:B------:R-:W-:Y:S02]  /*aad0*/  FFMA.FTZ R163, R33, c[0x0][0x2d0], -R163 ;  /* 0x0000b40021a37a23 */ /* 0x000fe400000108a3 */
[C---:B---3--:R-:W-:Y:S03]  /*aae0*/  HMMA.16816.F32.BF16 R60, R12.reuse, R128, R60 ;  /* 0x000000800c3c723c */ /* 0x048fe6000004183c */
[----:B------:R-:W-:Y:S01]  /*aaf0*/  MUFU.EX2 R154, R154 ;  /* 0x0000009a009a7308 */ /* 0x000fe20000000800 */
[--C-:B------:R-:W-:Y:S02]  /*ab00*/  FFMA.FTZ R158, R26, c[0x0][0x2d0], -R161.reuse ;  /* 0x0000b4001a9e7a23 */ /* 0x100fe400000108a1 */
[--C-:B------:R-:W-:Y:S02]  /*ab10*/  FFMA.FTZ R159, R27, c[0x0][0x2d0], -R161.reuse ;  /* 0x0000b4001b9f7a23 */ /* 0x100fe400000108a1 */
[C---:B------:R-:W-:Y:S01]  /*ab20*/  HMMA.16816.F32.BF16 R64, R12.reuse, R130, R64 ;  /* 0x000000820c40723c */ /* 0x040fe20000041840 */
[----:B------:R-:W-:Y:S03]  /*ab30*/  LDSM.16.MT88.4 R128, [R190+0x1100] ;  /* 0x00110000be80783b */ /* 0x000fe60000004200 */
[----:B------:R-:W-:Y:S01]  /*ab40*/  FFMA.FTZ R161, R35, c[0x0][0x2d0], -R161 ;  /* 0x0000b40023a17a23 */ /* 0x000fe200000108a1 */
[----:B------:R-:W3:Y:S03]  /*ab50*/  MUFU.EX2 R155, R155 ;  /* 0x0000009b009b7308 */ /* 0x000ee60000000800 */
[C---:B--2---:R-:W-:Y:S01]  /*ab60*/  HMMA.16816.F32.BF16 R68, R12.reuse, R16, R68 ;  /* 0x000000100c44723c */ /* 0x044fe20000041844 */
[----:B------:R-:W-:Y:S06]  /*ab70*/  LDSM.16.MT88.4 R24, [R189+0x1100] ;  /* 0x00110000bd18783b */ /* 0x000fec0000004200 */
[----:B------:R-:W-:Y:S01]  /*ab80*/  MUFU.EX2 R156, R156 ;  /* 0x0000009c009c7308 */ /* 0x000fe20000000800 */
[C---:B------:R-:W-:Y:S01]  /*ab90*/  HMMA.16816.F32.BF16 R72, R12.reuse, R18, R72 ;  /* 0x000000120c48723c */ /* 0x040fe20000041848 */
[----:B------:R-:W2:Y:S07]  /*aba0*/  LDSM.16.MT88.4 R16, [R195+0x1100] ;  /* 0x00110000c310783b */ /* 0x000eae0000004200 */
[C---:B------:R-:W-:Y:S01]  /*abb0*/  HMMA.16816.F32.BF16 R76, R12.reuse, R136, R76 ;  /* 0x000000880c4c723c */ /* 0x040fe2000004184c */
[----:B------:R-:W-:Y:S01]  /*abc0*/  LDSM.16.MT88.4 R32, [R188+0x1900] ;  /* 0x00190000bc20783b */ /* 0x000fe20000004200 */
[----:B------:R-:W2:Y:S06]  /*abd0*/  MUFU.EX2 R157, R157 ;  /* 0x0000009d009d7308 */ /* 0x000eac0000000800 */
[C---:B------:R-:W-:Y:S01]  /*abe0*/  HMMA.16816.F32.BF16 R80, R12.reuse, R138, R80 ;  /* 0x0000008a0c50723c */ /* 0x040fe20000041850 */
[----:B------:R-:W2:Y:S03]  /*abf0*/  LDSM.16.MT88.4 R136, [R188+0x1100] ;  /* 0x00110000bc88783b */ /* 0x000ea60000004200 */
[----:B------:R-:W-:Y:S04]  /*ac00*/  MUFU.EX2 R158, R158 ;  /* 0x0000009e009e7308 */ /* 0x000fe80000000800 */
[C---:B-1----:R-:W-:Y:S06]  /*ac10*/  HMMA.16816.F32.BF16 R84, R12.reuse, R140, R84 ;  /* 0x0000008c0c54723c */ /* 0x042fec0000041854 */
[----:B------:R-:W1:Y:S02]  /*ac20*/  MUFU.EX2 R159, R159 ;  /* 0x0000009f009f7308 */ /* 0x000e640000000800 */
[C---:B------:R-:W-:Y:S01]  /*ac30*/  HMMA.16816.F32.BF16 R88, R12.reuse, R142, R88 ;  /* 0x0000008e0c58723c */ /* 0x040fe20000041858 */
[----:B------:R-:W1:Y:S07]  /*ac40*/  LDSM.16.MT88.4 R140, [R195+0x3100] ;  /* 0x00310000c38c783b */ /* 0x000e6e0000004200 */
[C---:B----4-:R-:W-:Y:S01]  /*ac50*/  HMMA.16816.F32.BF16 R92, R12.reuse, R20, R92 ;  /* 0x000000140c5c723c */ /* 0x050fe2000004185c */
[----:B------:R-:W4:Y:S07]  /*ac60*/  MUFU.EX2 R222, R163 ;  /* 0x000000a300de7308 */ /* 0x000f2e0000000800 */
[----:B------:R-:W-:Y:S01]  /*ac70*/  HMMA.16816.F32.BF16 R96, R12, R22, R96 ;  /* 0x000000160c60723c */ /* 0x000fe20000041860 */
[----:B------:R-:W-:Y:S02]  /*ac80*/  LDSM.16.MT88.4 R20, [R195+0x5100] ;  /* 0x00510000c314783b */ /* 0x000fe40000004200 */
[----:B------:R-:W4:Y:S04]  /*ac90*/  MUFU.EX2 R224, R161 ;  /* 0x000000a100e07308 */ /* 0x000f280000000800 */
[----:B-----5:R-:W-:Y:S01]  /*aca0*/  F2FP.BF16.PACK_AB R12, R153, R152 ;  /* 0x00000098990c723e */ /* 0x020fe200000010ff */
[----:B------:R-:W-:Y:S01]  /*acb0*/  FADD.FTZ R152, R152, R169 ;  /* 0x000000a998987221 */ /* 0x000fe20000010000 */
[----:B---3--:R-:W-:Y:S03]  /*acc0*/  F2FP.BF16.PACK_AB R13, R155, R154 ;  /* 0x0000009a9b0d723e */ /* 0x008fe600000010ff */
[----:B--2---:R-:W-:Y:S01]  /*acd0*/  F2FP.BF16.PACK_AB R14, R157, R156 ;  /* 0x0000009c9d0e723e */ /* 0x004fe200000010ff */
[----:B------:R-:W-:Y:S01]  /*ace0*/  FADD.FTZ R154, R154, R5 ;  /* 0x000000059a9a7221 */ /* 0x000fe20000010000 */
[----:B-1----:R-:W-:Y:S01]  /*acf0*/  F2FP.BF16.PACK_AB R15, R159, R158 ;  /* 0x0000009e9f0f723e */ /* 0x002fe200000010ff */
        /* <DEDUP_REMOVED lines=8> */
[----:B------:R-:W1:Y:S07]  /*ad80*/  LDSM.16.MT88.4 R16, [R188+0x3100] ;  /* 0x00310000bc10783b */ /* 0x000e6e0000004200 */
[C---:B------:R-:W-:Y:S08]  /*ad90*/  HMMA.16816.F32.BF16 R104, R12.reuse, R128, R104 ;  /* 0x000000800c68723c */ /* 0x040ff00000041868 */
[C---:B------:R-:W-:Y:S01]  /*ada0*/  HMMA.16816.F32.BF16 R108, R12.reuse, R130, R108 ;  /* 0x000000820c6c723c */ /* 0x040fe2000004186c */
[----:B------:R-:W-:Y:S07]  /*adb0*/  LDSM.16.MT88.4 R128, [R189+0x5100] ;  /* 0x00510000bd80783b */ /* 0x000fee0000004200 */
        /* <DEDUP_REMOVED lines=25> */
[C---:B------:R-:W-:Y:S08]  /*af50*/  HMMA.16816.F32.BF16 R88, R12.reuse, R130, R88 ;  /* 0x000000820c58723c */ /* 0x040ff00000041858 */
[C---:B-1----:R-:W-:Y:S08]  /*af60*/  HMMA.16816.F32.BF16 R92, R12.reuse, R16, R92 ;  /* 0x000000100c5c723c */ /* 0x042ff0000004185c */
[----:B------:R-:W-:Y:S01]  /*af70*/  HMMA.16816.F32.BF16 R96, R12, R18, R96 ;  /* 0x000000120c60723c */ /* 0x000fe20000041860 */
[----:B------:R-:W1:Y:S06]  /*af80*/  LDSM.16.MT88.4 R16, [R189+0x3900] ;  /* 0x00390000bd10783b */ /* 0x000e6c0000004200 */
        /* <DEDUP_REMOVED lines=9> */
[C---:B---3--:R-:W-:Y:S01]  /*b020*/  HMMA.16816.F32.BF16 R128, R12.reuse, R20, R8 ;  /* 0x000000140c80723c */ /* 0x048fe20000041808 */
[----:B------:R-:W3:Y:S02]  /*b030*/  LDSM.16.MT88.4 R8, [R190+0x5900] ;  /* 0x00590000be08783b */ /* 0x000ee40000004200 */
[----:B------:R-:W-:Y:S02]  /*b040*/  FADD.FTZ R207, R223, R220 ;  /* 0x000000dcdfcf7221 */ /* 0x000fe40000010000 */
[----:B------:R-:W-:Y:S02]  /*b050*/  FADD.FTZ R206, R222, R221 ;  /* 0x000000dddece7221 */ /* 0x000fe40000010000 */
[----:B------:R-:W-:Y:S01]  /*b060*/  FADD.FTZ R207, R224, R207 ;  /* 0x000000cfe0cf7221 */ /* 0x000fe20000010000 */
[C---:B------:R-:W-:Y:S01]  /*b070*/  HMMA.16816.F32.BF16 R100, R12.reuse, R22, R100 ;  /* 0x000000160c64723c */ /* 0x040fe20000041864 */
[----:B------:R-:W4:Y:S07]  /*b080*/  LDSM.16.MT88.4 R20, [R189+0x5900] ;  /* 0x00590000bd14783b */ /* 0x000f2e0000004200 */
        /* <DEDUP_REMOVED lines=13> */
[C---:B------:R-:W-:Y:S08]  /*b160*/  HMMA.16816.F32.BF16 R60, R12.reuse, R144, R60 ;  /* 0x000000900c3c723c */ /* 0x040ff0000004183c */
[C---:B------:R-:W-:Y:S08]  /*b170*/  HMMA.16816.F32.BF16 R64, R12.reuse, R146, R64 ;  /* 0x000000920c40723c */ /* 0x040ff00000041840 */
[C---:B------:R-:W-:Y:S08]  /*b180*/  HMMA.16816.F32.BF16 R68, R12.reuse, R148, R68 ;  /* 0x000000940c44723c */ /* 0x040ff00000041844 */
[C---:B------:R-:W-:Y:S08]  /*b190*/  HMMA.16816.F32.BF16 R72, R12.reuse, R150, R72 ;  /* 0x000000960c48723c */ /* 0x040ff00000041848 */
[C---:B---3--:R-:W-:Y:S07]  /*b1a0*/  HMMA.16816.F32.BF16 R76, R12.reuse, R8, R76 ;  /* 0x000000080c4c723c */ /* 0x048fee000004184c */
[----:B------:R-:W-:Y:S01]  /*b1b0*/  MOV R8, R132 ;  /* 0x0000008400087202 */ /* 0x000fe20000000f00 */
[C---:B------:R-:W-:Y:S08]  /*b1c0*/  HMMA.16816.F32.BF16 R80, R12.reuse, R10, R80 ;  /* 0x0000000a0c50723c */ /* 0x040ff00000041850 */
[C---:B----4-:R-:W-:Y:S08]  /*b1d0*/  HMMA.16816.F32.BF16 R84, R12.reuse, R20, R84 ;  /* 0x000000140c54723c */ /* 0x050ff00000041854 */
[C---:B------:R-:W-:Y:S08]  /*b1e0*/  HMMA.16816.F32.BF16 R88, R12.reuse, R22, R88 ;  /* 0x000000160c58723c */ /* 0x040ff00000041858 */
[C---:B-1----:R-:W-:Y:S08]  /*b1f0*/  HMMA.16816.F32.BF16 R92, R12.reuse, R16, R92 ;  /* 0x000000100c5c723c */ /* 0x042ff0000004185c */
[----:B------:R-:W-:Y:S01]  /*b200*/  HMMA.16816.F32.BF16 R96, R12, R18, R96 ;  /* 0x000000120c60723c */ /* 0x000fe20000041860 */
[----:B------:R-:W-:-:S07]  /*b210*/  @P0 BRA `(.L_x_1895) ;  /* 0xffffd61000000947 */ /* 0x000fce000383ffff */
.L_x_1892:
        /* <DEDUP_REMOVED lines=12> */
.L_x_1906:
[----:B------:R-:W-:Y:S04]  /*b2e0*/  DEPBAR.LE SB0, 0x0 ;  /* 0x000080000000791a */ /* 0x000fe80000000000 */
[----:B------:R-:W-:Y:S01]  /*b2f0*/  BAR.SYNC.DEFER_BLOCKING 0x0 ;  /* 0x0000000000007b1d */ /* 0x000fe20000010000 */
[----:B------:R-:W-:Y:S01]  /*b300*/  SHF.R.S32.HI R5, RZ, 0x1f, R200 ;  /* 0x0000001fff057819 */ /* 0x000fe200000114c8 */
[----:B------:R-:W-:Y:S01]  /*b310*/  IMAD.WIDE.U32 R6, R200, c[0x0][0x208], RZ ;  /* 0x00008200c8067a25 */ /* 0x000fe200078e00ff */
[----:B------:R-:W-:Y:S01]  /*b320*/  SHF.R.S32.HI R4, RZ, 0x1f, R199 ;  /* 0x0000001fff047819 */ /* 0x000fe200000114c7 */
[----:B------:R-:W-:Y:S02]  /*b330*/  UISETP.GT.AND UP0, UPT, UR21, UR7, UPT ;  /* 0x000000071500728c */ /* 0x000fe4000bf04270 */
[----:B------:R-:W-:Y:S02]  /*b340*/  IMAD R5, R5, c[0x0][0x208], RZ ;  /* 0x0000820005057a24 */ /* 0x000fe400078e02ff */
[----:B------:R-:W-:Y:S02]  /*b350*/  IMAD R4, R4, c[0x0][0x218], RZ ;  /* 0x0000860004047a24 */ /* 0x000fe400078e02ff */
[----:B------:R-:W-:Y:S02]  /*b360*/  IMAD R5, R200, c[0x0][0x20c], R5 ;  /* 0x00008300c8057a24 */ /* 0x000fe400078e0205 */
[----:B------:R-:W-:Y:S02]  /*b370*/  IMAD R4, R199, c[0x0][0x21c], R4 ;  /* 0x00008700c7047a24 */ /* 0x000fe400078e0204 */
[----:B------:R-:W-:Y:S04]  /*b380*/  IMAD.IADD R7, R7, 0x1, R5 ;  /* 0x0000000107077824 */ /* 0x000fe800078e0205 */
[----:B------:R-:W-:Y:S05]  /*b390*/  IMAD.WIDE.U32 R6, R199, c[0x0][0x218], R6 ;  /* 0x00008600c7067a25 */ /* 0x000fea00078e0006 */
[----:B------:R-:W-:Y:S01]  /*b3a0*/  IADD3 R5, P0, R6, UR16, RZ ;  /* 0x0000001006057c10 */ /* 0x000fe2000ff1e0ff */
[----:B------:R-:W-:Y:S03]  /*b3b0*/  LDSM.16.M88.4 R32, [R198+0xc100] ;  /* 0x00c10000c620783b */ /* 0x000fe60000000200 */
[----:B------:R-:W-:Y:S01]  /*b3c0*/  IADD3.X R4, R7, UR9, R4, P0, !PT ;  /* 0x0000000907047c10 */ /* 0x000fe200087fe404 */
[----:B------:R-:W1:Y:S01]  /*b3d0*/  LDSM.16.M88.4 R8, [R197+0x6100] ;  /* 0x00610000c508783b */ /* 0x000e620000000200 */
[C---:B------:R-:W-:Y:S03]  /*b3e0*/  LEA R20, P0, R5.reuse, c[0x0][0x1f8], 0x1 ;  /* 0x00007e0005147a11 */ /* 0x040fe600078008ff */
[----:B------:R-:W2:Y:S01]  /*b3f0*/  LDSM.16.M88.4 R16, [R197+0x6900] ;  /* 0x00690000c510783b */ /* 0x000ea20000000200 */
[----:B------:R-:W-:Y:S03]  /*b400*/  LEA.HI.X R0, R5, c[0x0][0x1fc], R4, 0x1, P0 ;  /* 0x00007f0005007a11 */ /* 0x000fe600000f0c04 */
[----:B------:R-:W-:Y:S04]  /*b410*/  LDSM.16.M88.4 R24, [R197+0x7100] ;  /* 0x00710000c518783b */ /* 0x000fe80000000200 */
[----:B------:R-:W-:Y:S04]  /*b420*/  LDSM.16.M88.4 R132, [R197+0x7900] ;  /* 0x00790000c584783b */ /* 0x000fe80000000200 */
[----:B------:R-:W-:Y:S04]  /*b430*/  LDSM.16.M88.4 R136, [R194+0xc100] ;  /* 0x00c10000c288783b */ /* 0x000fe80000000200 */
[----:B------:R-:W-:Y:S04]  /*b440*/  LDSM.16.M88.4 R140, [R196] ;  /* 0x00000000c48c783b */ /* 0x000fe80000000200 */
[----:B------:R-:W-:Y:S04]  /*b450*/  LDSM.16.M88.4 R144, [R187] ;  /* 0x00000000bb90783b */ /* 0x000fe80000000200 */
[----:B------:R-:W-:Y:S04]  /*b460*/  LDSM.16.M88.4 R148, [R186] ;  /* 0x00000000ba94783b */ /* 0x000fe80000000200 */
[----:B------:R-:W-:Y:S04]  /*b470*/  LDSM.16.M88.4 R152, [R185] ;  /* 0x00000000b998783b */ /* 0x000fe80000000200 */
[----:B------:R-:W-:Y:S01]  /*b480*/  SHFL.IDX PT, R159, R0, RZ, 0x181f ;  /* 0x00181fff009f7589 */ /* 0x000fe200000e0000 */
[C---:B-1----:R-:W-:Y:S03]  /*b490*/  HMMA.16816.F32.BF16 R4, R32.reuse, R8, RZ ;  /* 0x000000082004723c */ /* 0x042fe600000418ff */
[----:B------:R-:W-:Y:S04]  /*b4a0*/  SHFL.IDX PT, R157, R0, 0x1, 0x181f ;  /* 0x00381f00009d7f89 */ /* 0x000fe800000e0000 */
[----:B------:R-:W1:Y:S01]  /*b4b0*/  SHFL.IDX PT, R31, R20, RZ, 0x181f ;  /* 0x00181fff141f7589 */ /* 0x000e6200000e0000 */
[C---:B------:R-:W-:Y:S03]  /*b4c0*/  HMMA.16816.F32.BF16 R8, R32.reuse, R10, RZ ;  /* 0x0000000a2008723c */ /* 0x040fe600000418ff */
[----:B------:R3:W4:Y:S05]  /*b4d0*/  SHFL.IDX PT, R29, R20, 0x1, 0x181f ;  /* 0x00381f00141d7f89 */ /* 0x00072a00000e0000 */
[C---:B--2---:R-:W-:Y:S08]  /*b4e0*/  HMMA.16816.F32.BF16 R12, R32.reuse, R16, RZ ;  /* 0x00000010200c723c */ /* 0x044ff000000418ff */
[C---:B------:R-:W-:Y:S01]  /*b4f0*/  HMMA.16816.F32.BF16 R16, R32.reuse, R18, RZ ;  /* 0x000000122010723c */ /* 0x040fe200000418ff */
[C---:B-1----:R-:W-:Y:S03]  /*b500*/  IADD3 R162, P2, R31.reuse, R210, RZ ;  /* 0x000000d21fa27210 */ /* 0x042fe60007f5e0ff */
[-C--:B------:R-:W-:Y:S04]  /*b510*/  IADD3 R160, P0, R31, R209.reuse, RZ ;  /* 0x000000d11fa07210 */ /* 0x080fe80007f1e0ff */
[C---:B---3--:R-:W-:Y:S01]  /*b520*/  HMMA.16816.F32.BF16 R20, R32.reuse, R24, RZ ;  /* 0x000000182014723c */ /* 0x048fe200000418ff */
[----:B------:R-:W-:Y:S03]  /*b530*/  IMAD.X R163, R159, 0x1, R172, P2 ;  /* 0x000000019fa37824 */ /* 0x000fe600010e06ac */
[----:B------:R-:W-:Y:S01]  /*b540*/  IADD3 R168, P2, R31, R208, RZ ;  /* 0x000000d01fa87210 */ /* 0x000fe20007f5e0ff */
[----:B------:R-:W-:Y:S01]  /*b550*/  IMAD.X R161, R159, 0x1, R212, P0 ;  /* 0x000000019fa17824 */ /* 0x000fe200000e06d4 */
[----:B----4-:R-:W-:Y:S02]  /*b560*/  IADD3 R216, P0, R29, R210, RZ ;  /* 0x000000d21dd87210 */ /* 0x010fe40007f1e0ff */
[C---:B------:R-:W-:Y:S01]  /*b570*/  HMMA.16816.F32.BF16 R24, R32.reuse, R26, RZ ;  /* 0x0000001a2018723c */ /* 0x040fe200000418ff */
[----:B------:R1:W-:Y:S03]  /*b580*/  LDGSTS.E.BYPASS.LTC128B.128 [R205], [R162.64], !P6 ;  /* 0x00000000a2cd7fae */ /* 0x0003e6000f101d56 */
[--C-:B------:R-:W-:Y:S01]  /*b590*/  IMAD.X R169, R159, 0x1, R211.reuse, P2 ;  /* 0x000000019fa97824 */ /* 0x100fe200010e06d3 */
[----:B------:R-:W-:Y:S01]  /*b5a0*/  IADD3 R174, P2, R29, R209, RZ ;  /* 0x000000d11dae7210 */ /* 0x000fe20007f5e0ff */
[----:B------:R-:W-:Y:S01]  /*b5b0*/  IMAD.X R217, R157, 0x1, R172, P0 ;  /* 0x000000019dd97824 */ /* 0x000fe200000e06ac */
[----:B------:R-:W-:Y:S01]  /*b5c0*/  IADD3 R214, P0, R29, R208, RZ ;  /* 0x000000d01dd67210 */ /* 0x000fe20007f1e0ff */
[----:B------:R1:W-:Y:S01]  /*b5d0*/  LDGSTS.E.BYPASS.LTC128B.128 [R205+0x2000], [R160.64], !P5 ;  /* 0x02000000a0cd7fae */ /* 0x0003e2000e901d56 */
[C---:B------:R-:W-:Y:S03]  /*b5e0*/  HMMA.16816.F32.BF16 R28, R32.reuse, R132, RZ ;  /* 0x00000084201c723c */ /* 0x040fe600000418ff */
[----:B------:R2:W-:Y:S01]  /*b5f0*/  LDGSTS.E.BYPASS.LTC128B.128 [R205+0x4000], [R168.64], !P4 ;  /* 0x04000000a8cd7fae */ /* 0x0005e2000e101d56 */
[C---:B------:R-:W-:Y:S02]  /*b600*/  IMAD.X R175, R157.reuse, 0x1, R212, P2 ;  /* 0x000000019daf7824 */ /* 0x040fe400010e06d4 */
[----:B------:R-:W-:Y:S01]  /*b610*/  IMAD.X R215, R157, 0x1, R211, P0 ;  /* 0x000000019dd77824 */ /* 0x000fe200000e06d3 */
[----:B------:R3:W-:Y:S01]  /*b620*/  LDGSTS.E.BYPASS.LTC128B.128 [R205+0x1000], [R216.64], !P6 ;  /* 0x01000000d8cd7fae */ /* 0x0007e2000f101d56 */
[----:B------:R-:W-:Y:S01]  /*b630*/  HMMA.16816.F32.BF16 R32, R32, R134, RZ ;  /* 0x000000862020723c */ /* 0x000fe200000418ff */
[----:B------:R-:W-:Y:S02]  /*b640*/  PLOP3.LUT P0, PT, PT, PT, UP0, 0x40, 0x0 ;  /* 0x000000000000781c */ /* 0x000fe40003f0e808 */
[----:B------:R3:W-:Y:S04]  /*b650*/  LDGSTS.E.BYPASS.LTC128B.128 [R205+0x3000], [R174.64], !P5 ;  /* 0x03000000aecd7fae */ /* 0x0007e8000e901d56 */
[----:B------:R3:W-:Y:S01]  /*b660*/  LDGSTS.E.BYPASS.LTC128B.128 [R205+0x5000], [R214.64], !P4 ;  /* 0x05000000d6cd7fae */ /* 0x0007e2000e101d56 */
[C---:B------:R-:W-:Y:S03]  /*b670*/  HMMA.16816.F32.BF16 R4, R136.reuse, R140, R4 ;  /* 0x0000008c8804723c */ /* 0x040fe60000041804 */
[----:B------:R-:W-:Y:S04]  /*b680*/  LDSM.16.M88.4 R156, [R193+0xc100] ;  /* 0x00c10000c19c783b */ /* 0x000fe80000000200 */
[----:B------:R-:W0:Y:S01]  /*b690*/  LDGDEPBAR ;  /* 0x00000000000079af */ /* 0x000e220000000000 */
[C---:B------:R-:W-:Y:S03]  /*b6a0*/  HMMA.16816.F32.BF16 R8, R136.reuse, R142, R8 ;  /* 0x0000008e8808723c */ /* 0x040fe60000041808 */
[----:B-1----:R-:W1:Y:S04]  /*b6b0*/  LDSM.16.M88.4 R160, [R192+0x6100] ;  /* 0x00610000c0a0783b */ /* 0x002e680000000200 */
[----:B------:R-:W4:Y:S01]  /*b6c0*/  LDSM.16.M88.4 R164, [R192+0x6900] ;  /* 0x00690000c0a4783b */ /* 0x000f220000000200 */
[C---:B------:R-:W-:Y:S03]  /*b6d0*/  HMMA.16816.F32.BF16 R12, R136.reuse, R144, R12 ;  /* 0x00000090880c723c */ /* 0x040fe6000004180c */
[----:B------:R-:W5:Y:S04]  /*b6e0*/  LDSM.16.M88.4 R132, [R192+0x7100] ;  /* 0x00710000c084783b */ /* 0x000f680000000200 */
[----:B--2---:R-:W2:Y:S01]  /*b6f0*/  LDSM.16.M88.4 R168, [R192+0x7900] ;  /* 0x00790000c0a8783b */ /* 0x004ea20000000200 */
[C---:B------:R-:W-:Y:S03]  /*b700*/  HMMA.16816.F32.BF16 R16, R136.reuse, R146, R16 ;  /* 0x000000928810723c */ /* 0x040fe60000041810 */
[----:B------:R-:W-:Y:S04]  /*b710*/  LDSM.16.M88.4 R140, [R191+0xc100] ;  /* 0x00c10000bf8c783b */ /* 0x000fe80000000200 */
[----:B------:R-:W2:Y:S01]  /*b720*/  LDSM.16.M88.4 R144, [R184] ;  /* 0x00000000b890783b */ /* 0x000ea20000000200 */
[C---:B------:R-:W-:Y:S08]  /*b730*/  HMMA.16816.F32.BF16 R20, R136.reuse, R148, R20 ;  /* 0x000000948814723c */ /* 0x040ff00000041814 */
[C---:B------:R-:W-:Y:S01]  /*b740*/  HMMA.16816.F32.BF16 R24, R136.reuse, R150, R24 ;  /* 0x000000968818723c */ /* 0x040fe20000041818 */
[----:B------:R-:W2:Y:S07]  /*b750*/  LDSM.16.M88.4 R148, [R184+0x800] ;  /* 0x00080000b894783b */ /* 0x000eae0000000200 */
[C---:B------:R-:W-:Y:S08]  /*b760*/  HMMA.16816.F32.BF16 R28, R136.reuse, R152, R28 ;  /* 0x00000098881c723c */ /* 0x040ff0000004181c */
[----:B------:R-:W-:Y:S01]  /*b770*/  HMMA.16816.F32.BF16 R32, R136, R154, R32 ;  /* 0x0000009a8820723c */ /* 0x000fe20000041820 */
[----:B------:R-:W2:Y:S04]  /*b780*/  LDSM.16.M88.4 R136, [R184+0x1000] ;  /* 0x00100000b888783b */ /* 0x000ea80000000200 */
[----:B------:R-:W2:Y:S03]  /*b790*/  LDSM.16.M88.4 R152, [R184+0x1800] ;  /* 0x00180000b898783b */ /* 0x000ea60000000200 */
[C---:B-1----:R-:W-:Y:S08]  /*b7a0*/  HMMA.16816.F32.BF16 R4, R156.reuse, R160, R4 ;  /* 0x000000a09c04723c */ /* 0x042ff00000041804 */
[C---:B------:R-:W-:Y:S01]  /*b7b0*/  HMMA.16816.F32.BF16 R8, R156.reuse, R162, R8 ;  /* 0x000000a29c08723c */ /* 0x040fe20000041808 */
[----:B------:R-:W-:Y:S07]  /*b7c0*/  LDSM.16.M88.4 R160, [R197+0x8100] ;  /* 0x00810000c5a0783b */ /* 0x000fee0000000200 */
[C---:B----4-:R-:W-:Y:S08]  /*b7d0*/  HMMA.16816.F32.BF16 R12, R156.reuse, R164, R12 ;  /* 0x000000a49c0c723c */ /* 0x050ff0000004180c */
[C---:B------:R-:W-:Y:S01]  /*b7e0*/  HMMA.16816.F32.BF16 R16, R156.reuse, R166, R16 ;  /* 0x000000a69c10723c */ /* 0x040fe20000041810 */
[----:B------:R-:W-:Y:S07]  /*b7f0*/  LDSM.16.M88.4 R164, [R197+0x8900] ;  /* 0x00890000c5a4783b */ /* 0x000fee0000000200 */
[C---:B-----5:R-:W-:Y:S08]  /*b800*/  HMMA.16816.F32.BF16 R20, R156.reuse, R132, R20 ;  /* 0x000000849c14723c */ /* 0x060ff00000041814 */
[C---:B------:R-:W-:Y:S01]  /*b810*/  HMMA.16816.F32.BF16 R24, R156.reuse, R134, R24 ;  /* 0x000000869c18723c */ /* 0x040fe20000041818 */
[----:B------:R-:W1:Y:S07]  /*b820*/  LDSM.16.M88.4 R132, [R198+0x10100] ;  /* 0x01010000c684783b */ /* 0x000e6e0000000200 */
[C---:B--2---:R-:W-:Y:S08]  /*b830*/  HMMA.16816.F32.BF16 R28, R156.reuse, R168, R28 ;  /* 0x000000a89c1c723c */ /* 0x044ff0000004181c */
[----:B------:R-:W-:Y:S01]  /*b840*/  HMMA.16816.F32.BF16 R32, R156, R170, R32 ;  /* 0x000000aa9c20723c */ /* 0x000fe20000041820 */
[----:B------:R-:W2:Y:S04]  /*b850*/  LDSM.16.M88.4 R156, [R197+0x9100] ;  /* 0x00910000c59c783b */ /* 0x000ea80000000200 */
[----:B------:R-:W4:Y:S03]  /*b860*/  LDSM.16.M88.4 R168, [R197+0x9900] ;  /* 0x00990000c5a8783b */ /* 0x000f260000000200 */
[C---:B------:R-:W-:Y:S08]  /*b870*/  HMMA.16816.F32.BF16 R4, R140.reuse, R144, R4 ;  /* 0x000000908c04723c */ /* 0x040ff00000041804 */
[C---:B------:R-:W-:Y:S01]  /*b880*/  HMMA.16816.F32.BF16 R8, R140.reuse, R146, R8 ;  /* 0x000000928c08723c */ /* 0x040fe20000041808 */
[----:B------:R-:W-:Y:S07]  /*b890*/  LDSM.16.M88.4 R144, [R183] ;  /* 0x00000000b790783b */ /* 0x000fee0000000200 */
[C---:B------:R-:W-:Y:S08]  /*b8a0*/  HMMA.16816.F32.BF16 R12, R140.reuse, R148, R12 ;  /* 0x000000948c0c723c */ /* 0x040ff0000004180c */
[C---:B------:R-:W-:Y:S01]  /*b8b0*/  HMMA.16816.F32.BF16 R16, R140.reuse, R150, R16 ;  /* 0x000000968c10723c */ /* 0x040fe20000041810 */
[----:B------:R-:W-:Y:S07]  /*b8c0*/  LDSM.16.M88.4 R148, [R182] ;  /* 0x00000000b694783b */ /* 0x000fee0000000200 */
[C---:B------:R-:W-:Y:S08]  /*b8d0*/  HMMA.16816.F32.BF16 R20, R140.reuse, R136, R20 ;  /* 0x000000888c14723c */ /* 0x040ff00000041814 */
[C---:B------:R-:W-:Y:S01]  /*b8e0*/  HMMA.16816.F32.BF16 R24, R140.reuse, R138, R24 ;  /* 0x0000008a8c18723c */ /* 0x040fe20000041818 */
[----:B------:R-:W5:Y:S07]  /*b8f0*/  LDSM.16.M88.4 R136, [R194+0x10100] ;  /* 0x01010000c288783b */ /* 0x000f6e0000000200 */
[C---:B------:R-:W-:Y:S08]  /*b900*/  HMMA.16816.F32.BF16 R28, R140.reuse, R152, R28 ;  /* 0x000000988c1c723c */ /* 0x040ff0000004181c */
[----:B------:R-:W-:Y:S01]  /*b910*/  HMMA.16816.F32.BF16 R32, R140, R154, R32 ;  /* 0x0000009a8c20723c */ /* 0x000fe20000041820 */
[----:B------:R-:W3:Y:S04]  /*b920*/  LDSM.16.M88.4 R140, [R181] ;  /* 0x00000000b58c783b */ /* 0x000ee80000000200 */
        /* <DEDUP_REMOVED lines=14> */
[C---:B-----5:R-:W-:Y:S08]  /*ba10*/  HMMA.16816.F32.BF16 R4, R136.reuse, R144, R4 ;  /* 0x000000908804723c */ /* 0x060ff00000041804 */
[C---:B------:R-:W-:Y:S01]  /*ba20*/  HMMA.16816.F32.BF16 R8, R136.reuse, R146, R8 ;  /* 0x000000928808723c */ /* 0x040fe20000041808 */
[----:B------:R-:W-:Y:S07]  /*ba30*/  LDSM.16.M88.4 R144, [R184+0x2000] ;  /* 0x00200000b890783b */ /* 0x000fee0000000200 */
[C---:B------:R-:W-:Y:S08]  /*ba40*/  HMMA.16816.F32.BF16 R12, R136.reuse, R148, R12 ;  /* 0x00000094880c723c */ /* 0x040ff0000004180c */
[C---:B------:R-:W-:Y:S01]  /*ba50*/  HMMA.16816.F32.BF16 R16, R136.reuse, R150, R16 ;  /* 0x000000968810723c */ /* 0x040fe20000041810 */
[----:B------:R-:W-:Y:S07]  /*ba60*/  LDSM.16.M88.4 R148, [R184+0x2800] ;  /* 0x00280000b894783b */ /* 0x000fee0000000200 */
[C---:B---3--:R-:W-:Y:S08]  /*ba70*/  HMMA.16816.F32.BF16 R20, R136.reuse, R140, R20 ;  /* 0x0000008c8814723c */ /* 0x048ff00000041814 */
        /* <DEDUP_REMOVED lines=77> */
[----:B------:R-:W-:Y:S01]  /*bf50*/  ULEA UR4, UR21, UR13, 0x6 ;  /* 0x0000000d15047291 */ /* 0x000fe2000f8e303f */
        /* <DEDUP_REMOVED lines=31> */
[-C--:B------:R-:W-:Y:S02]  /*c150*/  IADD3 R136, P0, R137, R209.reuse, RZ ;  /* 0x000000d189887210 */ /* 0x080fe40007f1e0ff */
[----:B--2---:R-:W-:Y:S02]  /*c160*/  IADD3.X R141, R139, R172, RZ, P2, !PT ;  /* 0x000000ac8b8d7210 */ /* 0x004fe400017fe4ff */
        /* <DEDUP_REMOVED lines=15> */
.L_x_1897:
[----:B------:R-:W-:Y:S01]  /*c260*/  PLOP3.LUT P2, PT, PT, PT, UP2, 0x80, 0x0 ;  /* 0x000000000000781c */ /* 0x000fe20003f4f028 */
[----:B------:R-:W0:Y:S01]  /*c270*/  LDGDEPBAR ;  /* 0x00000000000079af */ /* 0x000e220000000000 */
[----:B------:R-:W-:Y:S01]  /*c280*/  PLOP3.LUT P0, PT, PT, PT, UP2, 0x80, 0x0 ;  /* 0x000000000000781c */ /* 0x000fe20003f0f028 */
[----:B-1----:R-:W-:Y:S01]  /*c290*/  IMAD.MOV.U32 R141, RZ, RZ, R203 ;  /* 0x000000ffff8d7224 */ /* 0x002fe200078e00cb */
[----:B------:R-:W-:Y:S06]  /*c2a0*/  USHF.L.U32 UR4, UR21, 0x6, URZ ;  /* 0x0000000615047899 */ /* 0x000fec000800063f */
[----:B------:R-:W-:Y:S03]  /*c2b0*/  IMAD.U32 R133, RZ, RZ, UR4 ;  /* 0x00000004ff857e24 */ /* 0x000fe6000f8e00ff */
[----:B------:R-:W-:Y:S02]  /*c2c0*/  @P2 IMAD.HI.U32 R0, R203, c[0x0][0x2c8], RZ ;  /* 0x0000b200cb002a27 */ /* 0x000fe400078e00ff */
[----:B------:R-:W-:Y:S03]  /*c2d0*/  IADD3 R135, -R204, 0x1, -R133 ;  /* 0x00000001cc877810 */ /* 0x000fe60007ffe985 */
[----:B------:R-:W-:Y:S01]  /*c2e0*/  @P0 SHF.R.U32.HI R141, RZ, c[0x0][0x2cc], R0 ;  /* 0x0000b300ff8d0a19 */ /* 0x000fe20000011600 */
[----:B------:R-:W-:Y:S01]  /*c2f0*/  IMAD.U32 R0, RZ, RZ, UR10 ;  /* 0x0000000aff007e24 */ /* 0x000fe2000f8e00ff */
[----:B------:R-:W-:Y:S03]  /*c300*/  PLOP3.LUT P0, PT, PT, PT, UP1, 0x40, 0x0 ;  /* 0x000000000000781c */ /* 0x000fe60003f0e818 */
[----:B------:R-:W1:Y:S01]  /*c310*/  SHFL.IDX PT, R143, R141, RZ, 0x1c1f ;  /* 0x001c1fff8d8f7589 */ /* 0x000e6200000e0000 */
        /* <DEDUP_REMOVED lines=21> */
.L_x_1900:
[----:B------:R-:W-:Y:S04]  /*c470*/  MOV R132, c[0x0][0x32c] ;  /* 0x0000cb0000847a02 */ /* 0x000fe80000000f00 */
[----:B------:R-:W-:Y:S11]  /*c480*/  ISETP.NE.AND P0, PT, R132, 0x1, PT ;  /* 0x000000018400780c */ /* 0x000ff60003f05270 */
[----:B------:R-:W-:Y:S02]  /*c490*/  @!UPT UIADD3 URZ, URZ, URZ, URZ ;  /* 0x0000003f3f3ff290 */ /* 0x000fe4000fffe03f */
[----:B------:R-:W-:Y:S05]  /*c4a0*/  @P0 IMAD.HI.U32 R132, R134, c[0x0][0x330], RZ ;  /* 0x0000cc0086840a27 */ /* 0x000fea00078e00ff */
[----:B------:R-:W-:Y:S02]  /*c4b0*/  @P0 SHF.R.U32.HI R134, RZ, c[0x0][0x334], R132 ;  /* 0x0000cd00ff860a19 */ /* 0x000fe40000011684 */
.L_x_1901:
[----:B------:R-:W-:Y:S05]  /*c4c0*/  BSYNC B0 ;  /* 0x0000000000007941 */ /* 0x000fea0003800000 */
.L_x_1899:
[----:B------:R-:W-:Y:S04]  /*c4d0*/  IMAD R143, R134, c[0x0][0x32c], -R133 ;  /* 0x0000cb00868f7a24 */ /* 0x000fe800078e0a85 */
[----:B------:R-:W-:Y:S05]  /*c4e0*/  IMAD.IADD R134, R143, 0x1, -R204 ;  /* 0x000000018f867824 */ /* 0x000fea00078e0acc */
[----:B------:R-:W-:Y:S02]  /*c4f0*/  IADD3 R132, R134, c[0x0][0x32c], RZ ;  /* 0x0000cb0086847a10 */ /* 0x000fe40007ffe0ff */
[----:B------:R-:W-:Y:S02]  /*c500*/  IMNMX R137, R137, R134, !PT ;  /* 0x0000008689897217 */ /* 0x000fe40007800200 */
[----:B------:R-:W-:Y:S02]  /*c510*/  IMNMX R139, R139, R132, PT ;  /* 0x000000848b8b7217 */ /* 0x000fe40003800200 */
.L_x_1898:
        /* <DEDUP_REMOVED lines=85> */
.L_x_1904:
[----:B------:R-:W-:Y:S04]  /*ca70*/  MOV R5, c[0x0][0x32c] ;  /* 0x0000cb0000057a02 */ /* 0x000fe80000000f00 */
[----:B------:R-:W-:Y:S11]  /*ca80*/  ISETP.NE.AND P0, PT, R5, 0x1, PT ;  /* 0x000000010500780c */ /* 0x000ff60003f05270 */
[----:B------:R-:W-:Y:S02]  /*ca90*/  @!UPT UIADD3 URZ, URZ, URZ, URZ ;  /* 0x0000003f3f3ff290 */ /* 0x000fe4000fffe03f */
[----:B------:R-:W-:Y:S05]  /*caa0*/  @P0 IMAD.HI.U32 R5, R8, c[0x0][0x330], RZ ;  /* 0x0000cc0008050a27 */ /* 0x000fea00078e00ff */
[----:B------:R-:W-:Y:S02]  /*cab0*/  @P0 SHF.R.U32.HI R8, RZ, c[0x0][0x334], R5 ;  /* 0x0000cd00ff080a19 */ /* 0x000fe40000011605 */
.L_x_1905:
[----:B------:R-:W-:Y:S05]  /*cac0*/  BSYNC B0 ;  /* 0x0000000000007941 */ /* 0x000fea0003800000 */
.L_x_1903:
[----:B------:R-:W-:Y:S04]  /*cad0*/  IMAD R133, R8, c[0x0][0x32c], -R133 ;  /* 0x0000cb0008857a24 */ /* 0x000fe800078e0a85 */
[----:B------:R-:W-:Y:S05]  /*cae0*/  IMAD.IADD R133, R133, 0x1, -R204 ;  /* 0x0000000185857824 */ /* 0x000fea00078e0acc */
[----:B------:R-:W-:Y:S02]  /*caf0*/  IADD3 R5, R133, c[0x0][0x32c], RZ ;  /* 0x0000cb0085057a10 */ /* 0x000fe40007ffe0ff */
[----:B------:R-:W-:Y:S02]  /*cb00*/  IMNMX R0, R0, R133, !PT ;  /* 0x0000008500007217 */ /* 0x000fe40007800200 */
[----:B------:R-:W-:Y:S02]  /*cb10*/  IMNMX R4, R4, R5, PT ;  /* 0x0000000504047217 */ /* 0x000fe40003800200 */
.L_x_1902:
[----:B------:R-:W-:Y:S02]  /*cb20*/  PLOP3.LUT P2, PT, PT, PT, UP0, 0x80, 0x0 ;  /* 0x000000000000781c */ /* 0x000fe40003f4f008 */
[----:B------:R-:W-:Y:S02]  /*cb30*/  PLOP3.LUT P0, PT, PT, PT, UP0, 0x80, 0x0 ;  /* 0x000000000000781c */ /* 0x000fe40003f0f008 */
[C---:B------:R-:W-:Y:S02]  /*cb40*/  ISETP.GT.AND P2, PT, R0.reuse, RZ, P2 ;  /* 0x000000ff0000720c */ /* 0x040fe40001744270 */
[----:B------:R-:W-:Y:S02]  /*cb50*/  ISETP.GT.AND P0, PT, R0, 0x1, P0 ;  /* 0x000000010000780c */ /* 0x000fe40000704270 */
[----:B------:R-:W-:Y:S02]  /*cb60*/  ISETP.LT.OR P2, PT, R4, 0x1, P2 ;  /* 0x000000010400780c */ /* 0x000fe40001741670 */
[----:B------:R-:W-:Y:S02]  /*cb70*/  FMNMX.FTZ R5, R148, R3, !PT ;  /* 0x0000000394057209 */ /* 0x000fe40007810000 */
[----:B------:R-:W-:Y:S02]  /*cb80*/  FSEL R25, R6, -INF , !P2 ;  /* 0xff80000006197808 */ /* 0x000fe40005000000 */
[----:B------:R-:W-:Y:S02]  /*cb90*/  ISETP.LT.OR P0, PT, R4, 0x2, P0 ;  /* 0x000000020400780c */ /* 0x000fe40000701670 */
[----:B------:R-:W-:Y:S02]  /*cba0*/  FMNMX.FTZ R5, R152, R5, !PT ;  /* 0x0000000598057209 */ /* 0x000fe40007810000 */
        /* <DEDUP_REMOVED lines=13> */
[----:B------:R-:W-:Y:S02]  /*cc80*/  ISETP.GT.AND P2, PT, R0, 0x10, P2 ;  /* 0x000000100000780c */ /* 0x000fe40001744270 */
[----:B------:R-:W-:Y:S02]  /*cc90*/  FSEL R13, R11, -INF , !P0 ;  /* 0xff8000000b0d7808 */ /* 0x000fe40004000000 */
        /* <DEDUP_REMOVED lines=19> */
[----:B------:R-:W-:Y:S02]  /*cdd0*/  FMNMX.FTZ R5, R164, R5, !PT ;  /* 0x00000005a4057209 */ /* 0x000fe40007810000 */
[----:B------:R-:W-:Y:S02]  /*cde0*/  PLOP3.LUT P2, PT, PT, PT, UP0, 0x80, 0x0 ;  /* 0x000000000000781c */ /* 0x000fe40003f4f008 */
[----:B------:R-:W-:Y:S02]  /*cdf0*/  FSEL R33, R19, -INF , !P0 ;  /* 0xff80000013217808 */ /* 0x000fe40004000000 */
[----:B------:R-:W-:Y:S02]  /*ce00*/  FMNMX.FTZ R8, R17, R8, !PT ;  /* 0x0000000811087209 */ /* 0x000fe40007810000 */
[----:B------:R-:W-:Y:S02]  /*ce10*/  ISETP.GT.AND P2, PT, R0, 0x20, P2 ;  /* 0x000000200000780c */ /* 0x000fe40001744270 */
[----:B------:R-:W-:Y:S02]  /*ce20*/  FMNMX.FTZ R6, R162, R5, !PT ;  /* 0x00000005a2067209 */ /* 0x000fe40007810000 */
        /* <DEDUP_REMOVED lines=22> */
[----:B------:R-:W-:Y:S02]  /*cf90*/  FMNMX.FTZ R8, R171, R8, !PT ;  /* 0x00000008ab087209 */ /* 0x000fe40007810000 */
[----:B------:R-:W-:Y:S02]  /*cfa0*/  PLOP3.LUT P0, PT, PT, PT, UP0, 0x80, 0x0 ;  /* 0x000000000000781c */ /* 0x000fe40003f0f008 */
        /* <DEDUP_REMOVED lines=11> */
[----:B------:R-:W-:Y:S01]  /*d060*/  PLOP3.LUT P0, PT, PT, PT, UP0, 0x80, 0x0 ;  /* 0x000000000000781c */ /* 0x000fe20003f0f008 */
[----:B------:R-:W-:Y:S01]  /*d070*/  UISETP.GT.AND UP0, UPT, UR21, UR7, UPT ;  /* 0x000000071500728c */ /* 0x000fe2000bf04270 */
[----:B------:R-:W-:Y:S01]  /*d080*/  FMNMX.FTZ R7, R144, R7, !PT ;  /* 0x0000000790077209 */ /* 0x000fe20007810000 */
[----:B------:R-:W-:Y:S01]  /*d090*/  UIADD3 UR21, UR21, -0x1, URZ ;  /* 0xffffffff15157890 */ /* 0x000fe2000fffe03f */
[----:B------:R-:W-:Y:S02]  /*d0a0*/  ISETP.GT.AND P0, PT, R0, 0x39, P0 ;  /* 0x000000390000780c */ /* 0x000fe40000704270 */
[----:B------:R-:W-:Y:S02]  /*d0b0*/  FMNMX.FTZ R0, R145, R8, !PT ;  /* 0x0000000891007209 */ /* 0x000fe40007810000 */
[----:B------:R-:W-:Y:S02]  /*d0c0*/  ISETP.LT.OR P2, PT, R4, 0x39, P2 ;  /* 0x000000390400780c */ /* 0x000fe40001741670 */
[----:B------:R-:W-:Y:S02]  /*d0d0*/  FMNMX.FTZ R5, R142, R7, !PT ;  /* 0x000000078e057209 */ /* 0x000fe40007810000 */
        /* <DEDUP_REMOVED lines=8> */
[----:B-1----:R-:W-:Y:S07]  /*d160*/  FMNMX.FTZ R6, R5, R6, !PT ;  /* 0x0000000605067209 */ /* 0x002fee0007810000 */
[----:B------:R-:W1:Y:S01]  /*d170*/  SHFL.BFLY PT, R11, R6, 0x1, 0x1f ;  /* 0x0c201f00060b7f89 */ /* 0x000e6200000e0000 */
[----:B--2---:R-:W-:Y:S07]  /*d180*/  FMNMX.FTZ R5, R7, R4, !PT ;  /* 0x0000000407057209 */ /* 0x004fee0007810000 */
[----:B------:R-:W2:Y:S01]  /*d190*/  SHFL.BFLY PT, R8, R5, 0x1, 0x1f ;  /* 0x0c201f0005087f89 */ /* 0x000ea200000e0000 */
[----:B-1----:R-:W-:Y:S04]  /*d1a0*/  FMNMX.FTZ R0, R6, R11, !PT ;  /* 0x0000000b06007209 */ /* 0x002fe80007810000 */
[C---:B------:R-:W-:Y:S01]  /*d1b0*/  FSETP.NEU.FTZ.AND P0, PT, R0.reuse, -INF , PT ;  /* 0xff8000000000780b */ /* 0x040fe20003f1d000 */
[C---:B------:R-:W-:Y:S03]  /*d1c0*/  FMUL.FTZ R155, R0.reuse, c[0x0][0x2d0] ;  /* 0x0000b400009b7a20 */ /* 0x040fe60000410000 */
[----:B------:R-:W-:Y:S02]  /*d1d0*/  FSEL R4, R0, RZ, P0 ;  /* 0x000000ff00047208 */ /* 0x000fe40000000000 */
[----:B------:R-:W-:Y:S03]  /*d1e0*/  FSEL R155, R155, RZ, P0 ;  /* 0x000000ff9b9b7208 */ /* 0x000fe60000000000 */
[----:B------:R-:W-:Y:S01]  /*d1f0*/  FADD.FTZ R3, -R4, R3 ;  /* 0x0000000304037221 */ /* 0x000fe20000010100 */
[----:B--2---:R-:W-:Y:S01]  /*d200*/  FMNMX.FTZ R8, R5, R8, !PT ;  /* 0x0000000805087209 */ /* 0x004fe20007810000 */
[--C-:B------:R-:W-:Y:S02]  /*d210*/  FFMA.FTZ R149, R140, c[0x0][0x2d0], -R155.reuse ;  /* 0x0000b4008c957a23 */ /* 0x100fe4000001089b */
[--C-:B------:R-:W-:Y:S01]  /*d220*/  FFMA.FTZ R148, R148, c[0x0][0x2d0], -R155.reuse ;  /* 0x0000b40094947a23 */ /* 0x100fe2000001089b */
[C---:B------:R-:W-:Y:S01]  /*d230*/  FSETP.NEU.FTZ.AND P0, PT, R8.reuse, -INF , PT ;  /* 0xff8000000800780b */ /* 0x040fe20003f1d000 */
[----:B------:R-:W-:Y:S02]  /*d240*/  FMUL.FTZ R140, R8, c[0x0][0x2d0] ;  /* 0x0000b400088c7a20 */ /* 0x000fe40000410000 */
[--C-:B------:R-:W-:Y:S01]  /*d250*/  FFMA.FTZ R11, R152, c[0x0][0x2d0], -R155.reuse ;  /* 0x0000b400980b7a23 */ /* 0x100fe2000001089b */
[----:B------:R-:W-:Y:S01]  /*d260*/  FSEL R5, R8, RZ, P0 ;  /* 0x000000ff08057208 */ /* 0x000fe20000000000 */
[--C-:B------:R-:W-:Y:S01]  /*d270*/  FFMA.FTZ R10, R150, c[0x0][0x2d0], -R155.reuse ;  /* 0x0000b400960a7a23 */ /* 0x100fe2000001089b */
[----:B------:R-:W-:Y:S01]  /*d280*/  FSEL R140, R140, RZ, P0 ;  /* 0x000000ff8c8c7208 */ /* 0x000fe20000000000 */
[----:B------:R-:W-:Y:S01]  /*d290*/  FMUL.FTZ R6, R3, c[0x0][0x2d0] ;  /* 0x0000b40003067a20 */ /* 0x000fe20000410000 */
[----:B------:R-:W-:Y:S01]  /*d2a0*/  MUFU.EX2 R148, R148 ;  /* 0x0000009400947308 */ /* 0x000fe20000000800 */
[----:B------:R-:W-:Y:S01]  /*d2b0*/  FADD.FTZ R5, -R5, R2 ;  /* 0x0000000205057221 */ /* 0x000fe20000010100 */
[----:B------:R-:W-:Y:S01]  /*d2c0*/  PLOP3.LUT P0, PT, PT, PT, UP0, 0x80, 0x0 ;  /* 0x000000000000781c */ /* 0x000fe20003f0f008 */
[--C-:B------:R-:W-:Y:S02]  /*d2d0*/  FFMA.FTZ R151, R17, c[0x0][0x2d0], -R140.reuse ;  /* 0x0000b40011977a23 */ /* 0x100fe4000001088c */
[----:B------:R-:W1:Y:S01]  /*d2e0*/  LDSM.16.MT88.4 R16, [R195+0x100] ;  /* 0x00010000c310783b */ /* 0x000e620000004200 */
[--C-:B------:R-:W-:Y:S02]  /*d2f0*/  FFMA.FTZ R153, R25, c[0x0][0x2d0], -R140.reuse ;  /* 0x0000b40019997a23 */ /* 0x100fe4000001088c */
[--C-:B------:R-:W-:Y:S02]  /*d300*/  FFMA.FTZ R152, R21, c[0x0][0x2d0], -R140.reuse ;  /* 0x0000b40015987a23 */ /* 0x100fe4000001088c */
[--C-:B------:R-:W-:Y:S01]  /*d310*/  FFMA.FTZ R150, R13, c[0x0][0x2d0], -R140.reuse ;  /* 0x0000b4000d967a23 */ /* 0x100fe2000001088c */
[----:B------:R-:W2:Y:S01]  /*d320*/  MUFU.EX2 R3, R6 ;  /* 0x0000000600037308 */ /* 0x000ea20000000800 */
[----:B------:R-:W-:Y:S01]  /*d330*/  FMUL.FTZ R2, R5, c[0x0][0x2d0] ;  /* 0x0000b40005027a20 */ /* 0x000fe20000410000 */
[----:B------:R-:W3:Y:S01]  /*d340*/  LDSM.16.MT88.4 R20, [R190+0x100] ;  /* 0x00010000be14783b */ /* 0x000ee20000004200 */
[--C-:B------:R-:W-:Y:S02]  /*d350*/  FFMA.FTZ R154, R138, c[0x0][0x2d0], -R155.reuse ;  /* 0x0000b4008a9a7a23 */ /* 0x100fe4000001089b */
[--C-:B------:R-:W-:Y:S02]  /*d360*/  FFMA.FTZ R157, R136, c[0x0][0x2d0], -R155.reuse ;  /* 0x0000b400889d7a23 */ /* 0x100fe4000001089b */
[--C-:B------:R-:W-:Y:S02]  /*d370*/  FFMA.FTZ R156, R134, c[0x0][0x2d0], -R155.reuse ;  /* 0x0000b400869c7a23 */ /* 0x100fe4000001089b */
[--C-:B------:R-:W-:Y:S01]  /*d380*/  FFMA.FTZ R159, R132, c[0x0][0x2d0], -R155.reuse ;  /* 0x0000b400849f7a23 */ /* 0x100fe2000001089b */
[----:B------:R-:W4:Y:S01]  /*d390*/  MUFU.EX2 R2, R2 ;  /* 0x0000000200027308 */ /* 0x000f220000000800 */
[----:B------:R-:W5:Y:S01]  /*d3a0*/  LDSM.16.MT88.4 R24, [R189+0x100] ;  /* 0x00010000bd18783b */ /* 0x000f620000004200 */
[--C-:B------:R-:W-:Y:S02]  /*d3b0*/  FFMA.FTZ R158, R135, c[0x0][0x2d0], -R140.reuse ;  /* 0x0000b400879e7a23 */ /* 0x100fe4000001088c */
[--C-:B------:R-:W-:Y:S02]  /*d3c0*/  FFMA.FTZ R161, R133, c[0x0][0x2d0], -R140.reuse ;  /* 0x0000b40085a17a23 */ /* 0x100fe4000001088c */
[--C-:B------:R-:W-:Y:S02]  /*d3d0*/  FFMA.FTZ R160, R29, c[0x0][0x2d0], -R140.reuse ;  /* 0x0000b4001da07a23 */ /* 0x100fe4000001088c */
[--C-:B------:R-:W-:Y:S01]  /*d3e0*/  FFMA.FTZ R163, R33, c[0x0][0x2d0], -R140.reuse ;  /* 0x0000b40021a37a23 */ /* 0x100fe2000001088c */
[----:B------:R-:W-:Y:S01]  /*d3f0*/  LDSM.16.MT88.4 R28, [R190+0x900] ;  /* 0x00090000be1c783b */ /* 0x000fe20000004200 */
[----:B------:R-:W1:Y:S01]  /*d400*/  MUFU.EX2 R11, R11 ;  /* 0x0000000b000b7308 */ /* 0x000e620000000800 */
[--C-:B------:R-:W-:Y:S02]  /*d410*/  FFMA.FTZ R170, R146, c[0x0][0x2d0], -R155.reuse ;  /* 0x0000b40092aa7a23 */ /* 0x100fe4000001089b */
[--C-:B------:R-:W-:Y:S02]  /*d420*/  FFMA.FTZ R213, R145, c[0x0][0x2d0], -R140.reuse ;  /* 0x0000b40091d57a23 */ /* 0x100fe4000001088c */
[C---:B--2---:R-:W-:Y:S02]  /*d430*/  FMUL.FTZ R4, R3.reuse, R128 ;  /* 0x0000008003047220 */ /* 0x044fe40000410000 */
[C---:B------:R-:W-:Y:S01]  /*d440*/  FMUL.FTZ R5, R3.reuse, R129 ;  /* 0x0000008103057220 */ /* 0x040fe20000410000 */
[----:B------:R-:W-:Y:S01]  /*d450*/  LDSM.16.MT88.4 R32, [R188+0x900] ;  /* 0x00090000bc20783b */ /* 0x000fe20000004200 */
[C---:B------:R-:W-:Y:S01]  /*d460*/  FMUL.FTZ R100, R3.reuse, R100 ;  /* 0x0000006403647220 */ /* 0x040fe20000410000 */
[----:B------:R-:W-:Y:S01]  /*d470*/  MUFU.EX2 R10, R10 ;  /* 0x0000000a000a7308 */ /* 0x000fe20000000800 */
[C---:B------:R-:W-:Y:S02]  /*d480*/  FMUL.FTZ R101, R3.reuse, R101 ;  /* 0x0000006503657220 */ /* 0x040fe40000410000 */
[C---:B------:R-:W-:Y:S02]  /*d490*/  FMUL.FTZ R104, R3.reuse, R104 ;  /* 0x0000006803687220 */ /* 0x040fe40000410000 */
[C---:B----4-:R-:W-:Y:S01]  /*d4a0*/  FMUL.FTZ R6, R2.reuse, R130 ;  /* 0x0000008202067220 */ /* 0x050fe20000410000 */
[----:B------:R-:W-:Y:S01]  /*d4b0*/  LDSM.16.MT88.4 R132, [R190+0x2900] ;  /* 0x00290000be84783b */ /* 0x000fe20000004200 */
[C---:B------:R-:W-:Y:S02]  /*d4c0*/  FMUL.FTZ R7, R2.reuse, R131 ;  /* 0x0000008302077220 */ /* 0x040fe40000410000 */
[C---:B------:R-:W-:Y:S01]  /*d4d0*/  FMUL.FTZ R102, R2.reuse, R102 ;  /* 0x0000006602667220 */ /* 0x040fe20000410000 */
[----:B------:R-:W2:Y:S01]  /*d4e0*/  MUFU.EX2 R149, R149 ;  /* 0x0000009500957308 */ /* 0x000ea20000000800 */
[C---:B------:R-:W-:Y:S02]  /*d4f0*/  FMUL.FTZ R103, R2.reuse, R103 ;  /* 0x0000006702677220 */ /* 0x040fe40000410000 */
[----:B------:R-:W-:Y:S01]  /*d500*/  FMUL.FTZ R105, R3, R105 ;  /* 0x0000006903697220 */ /* 0x000fe20000410000 */
[----:B-1----:R-:W-:Y:S01]  /*d510*/  F2FP.BF16.PACK_AB R12, R11, R148 ;  /* 0x000000940b0c723e */ /* 0x002fe200000010ff */
        /* <DEDUP_REMOVED lines=11> */
[----:B------:R-:W1:Y:S01]  /*d5d0*/  MUFU.EX2 R152, R152 ;  /* 0x0000009800987308 */ /* 0x000e620000000800 */
[C---:B------:R-:W-:Y:S02]  /*d5e0*/  FMUL.FTZ R114, R2.reuse, R114 ;  /* 0x0000007202727220 */ /* 0x040fe40000410000 */
[C---:B------:R-:W-:Y:S01]  /*d5f0*/  FMUL.FTZ R115, R2.reuse, R115 ;  /* 0x0000007302737220 */ /* 0x040fe20000410000 */
[----:B--2---:R-:W-:Y:S01]  /*d600*/  F2FP.BF16.PACK_AB R14, R149, R10 ;  /* 0x0000000a950e723e */ /* 0x004fe200000010ff */
[--C-:B------:R-:W-:Y:S02]  /*d610*/  FFMA.FTZ R214, R143, c[0x0][0x2d0], -R140.reuse ;  /* 0x0000b4008fd67a23 */ /* 0x100fe4000001088c */
[--C-:B------:R-:W-:Y:S02]  /*d620*/  FFMA.FTZ R215, R141, c[0x0][0x2d0], -R140.reuse ;  /* 0x0000b4008dd77a23 */ /* 0x100fe4000001088c */
        /* <DEDUP_REMOVED lines=10> */
[----:B-1----:R-:W-:Y:S01]  /*d6d0*/  F2FP.BF16.PACK_AB R13, R152, R153 ;  /* 0x00000099980d723e */ /* 0x002fe200000010ff */
        /* <DEDUP_REMOVED lines=8> */
[----:B------:R-:W-:Y:S01]  /*d760*/  FMUL.FTZ R39, R2, R39 ;  /* 0x0000002702277220 */ /* 0x000fe20000410000 */
[----:B------:R-:W1:Y:S01]  /*d770*/  MUFU.EX2 R157, R157 ;  /* 0x0000009d009d7308 */ /* 0x000e620000000800 */
[C---:B------:R-:W-:Y:S02]  /*d780*/  FMUL.FTZ R40, R3.reuse, R40 ;  /* 0x0000002803287220 */ /* 0x040fe40000410000 */
[C---:B------:R-:W-:Y:S01]  /*d790*/  FMUL.FTZ R41, R3.reuse, R41 ;  /* 0x0000002903297220 */ /* 0x040fe20000410000 */
        /* <DEDUP_REMOVED lines=9> */
[----:B------:R-:W2:Y:S01]  /*d830*/  LDSM.16.MT88.4 R16, [R188+0x100] ;  /* 0x00010000bc10783b */ /* 0x000ea20000004200 */
[----:B------:R-:W4:Y:S02]  /*d840*/  MUFU.EX2 R159, R159 ;  /* 0x0000009f009f7308 */ /* 0x000f240000000800 */
[C---:B------:R-:W-:Y:S02]  /*d850*/  FMUL.FTZ R47, R2.reuse, R47 ;  /* 0x0000002f022f7220 */ /* 0x040fe40000410000 */
[C---:B------:R-:W-:Y:S02]  /*d860*/  FMUL.FTZ R48, R3.reuse, R48 ;  /* 0x0000003003307220 */ /* 0x040fe40000410000 */
[C---:B---3--:R-:W-:Y:S04]  /*d870*/  HMMA.16816.F32.BF16 R104, R12.reuse, R20, R104 ;  /* 0x000000140c68723c */ /* 0x048fe80000041868 */
[C---:B------:R-:W-:Y:S01]  /*d880*/  FMUL.FTZ R49, R3.reuse, R49 ;  /* 0x0000003103317220 */ /* 0x040fe20000410000 */
[----:B------:R-:W-:Y:S01]  /*d890*/  MUFU.EX2 R158, R158 ;  /* 0x0000009e009e7308 */ /* 0x000fe20000000800 */
[C---:B------:R-:W-:Y:S02]  /*d8a0*/  FMUL.FTZ R50, R2.reuse, R50 ;  /* 0x0000003202327220 */ /* 0x040fe40000410000 */
[C---:B------:R-:W-:Y:S01]  /*d8b0*/  HMMA.16816.F32.BF16 R108, R12.reuse, R22, R108 ;  /* 0x000000160c6c723c */ /* 0x040fe2000004186c */
[----:B------:R-:W3:Y:S03]  /*d8c0*/  LDSM.16.MT88.4 R20, [R195+0x2100] ;  /* 0x00210000c314783b */ /* 0x000ee60000004200 */
[C---:B------:R-:W-:Y:S02]  /*d8d0*/  FMUL.FTZ R51, R2.reuse, R51 ;  /* 0x0000003302337220 */ /* 0x040fe40000410000 */
[C---:B------:R-:W-:Y:S01]  /*d8e0*/  FMUL.FTZ R52, R3.reuse, R52 ;  /* 0x0000003403347220 */ /* 0x040fe20000410000 */
[----:B------:R-:W1:Y:S01]  /*d8f0*/  MUFU.EX2 R161, R161 ;  /* 0x000000a100a17308 */ /* 0x000e620000000800 */
[C---:B-----5:R-:W-:Y:S04]  /*d900*/  HMMA.16816.F32.BF16 R112, R12.reuse, R24, R112 ;  /* 0x000000180c70723c */ /* 0x060fe80000041870 */
[C---:B------:R-:W-:Y:S02]  /*d910*/  FMUL.FTZ R53, R3.reuse, R53 ;  /* 0x0000003503357220 */ /* 0x040fe40000410000 */
[C---:B------:R-:W-:Y:S02]  /*d920*/  FMUL.FTZ R54, R2.reuse, R54 ;  /* 0x0000003602367220 */ /* 0x040fe40000410000 */
[C---:B------:R-:W-:Y:S01]  /*d930*/  HMMA.16816.F32.BF16 R116, R12.reuse, R26, R116 ;  /* 0x0000001a0c74723c */ /* 0x040fe20000041874 */
[----:B------:R-:W5:Y:S01]  /*d940*/  LDSM.16.MT88.4 R24, [R190+0x2100] ;  /* 0x00210000be18783b */ /* 0x000f620000004200 */
[----:B------:R-:W-:Y:S02]  /*d950*/  MUFU.EX2 R160, R160 ;  /* 0x000000a000a07308 */ /* 0x000fe40000000800 */
[C---:B------:R-:W-:Y:S02]  /*d960*/  FMUL.FTZ R55, R2.reuse, R55 ;  /* 0x0000003702377220 */ /* 0x040fe40000410000 */
[C---:B------:R-:W-:Y:S02]  /*d970*/  FMUL.FTZ R56, R3.reuse, R56 ;  /* 0x0000003803387220 */ /* 0x040fe40000410000 */
[C---:B------:R-:W-:Y:S01]  /*d980*/  FMUL.FTZ R57, R3.reuse, R57 ;  /* 0x0000003903397220 */ /* 0x040fe20000410000 */
[C---:B--2---:R-:W-:Y:S03]  /*d990*/  HMMA.16816.F32.BF16 R120, R12.reuse, R16, R120 ;  /* 0x000000100c78723c */ /* 0x044fe60000041878 */
[C---:B------:R-:W-:Y:S01]  /*d9a0*/  FMUL.FTZ R58, R2.reuse, R58 ;  /* 0x0000003a023a7220 */ /* 0x040fe20000410000 */
[----:B------:R-:W2:Y:S01]  /*d9b0*/  MUFU.EX2 R163, R163 ;  /* 0x000000a300a37308 */ /* 0x000ea20000000800 */
[C---:B------:R-:W-:Y:S02]  /*d9c0*/  FMUL.FTZ R59, R2.reuse, R59 ;  /* 0x0000003b023b7220 */ /* 0x040fe40000410000 */
[C---:B------:R-:W-:Y:S01]  /*d9d0*/  FMUL.FTZ R60, R3.reuse, R60 ;  /* 0x0000003c033c7220 */ /* 0x040fe20000410000 */
[C---:B------:R-:W-:Y:S01]  /*d9e0*/  HMMA.16816.F32.BF16 R124, R12.reuse, R18, R124 ;  /* 0x000000120c7c723c */ /* 0x040fe2000004187c */
[----:B------:R-:W1:Y:S03]  /*d9f0*/  LDSM.16.MT88.4 R16, [R189+0x2100] ;  /* 0x00210000bd10783b */ /* 0x000e660000004200 */
[C---:B------:R-:W-:Y:S02]  /*da00*/  FMUL.FTZ R61, R3.reuse, R61 ;  /* 0x0000003d033d7220 */ /* 0x040fe40000410000 */
[C---:B------:R-:W-:Y:S01]  /*da10*/  FMUL.FTZ R62, R2.reuse, R62 ;  /* 0x0000003e023e7220 */ /* 0x040fe20000410000 */
[----:B------:R-:W-:Y:S01]  /*da20*/  MUFU.EX2 R170, R170 ;  /* 0x000000aa00aa7308 */ /* 0x000fe20000000800 */
[C---:B---3--:R-:W-:Y:S04]  /*da30*/  HMMA.16816.F32.BF16 R36, R12.reuse, R20, R36 ;  /* 0x000000140c24723c */ /* 0x048fe80000041824 */
[C---:B------:R-:W-:Y:S02]  /*da40*/  FMUL.FTZ R63, R2.reuse, R63 ;  /* 0x0000003f023f7220 */ /* 0x040fe40000410000 */
[C---:B------:R-:W-:Y:S02]  /*da50*/  FMUL.FTZ R64, R3.reuse, R64 ;  /* 0x0000004003407220 */ /* 0x040fe40000410000 */
[C---:B------:R-:W-:Y:S01]  /*da60*/  HMMA.16816.F32.BF16 R40, R12.reuse, R22, R40 ;  /* 0x000000160c28723c */ /* 0x040fe20000041828 */
[----:B------:R-:W3:Y:S01]  /*da70*/  LDSM.16.MT88.4 R20, [R188+0x2100] ;  /* 0x00210000bc14783b */ /* 0x000ee20000004200 */
[----:B------:R-:W-:Y:S02]  /*da80*/  MUFU.EX2 R213, R213 ;  /* 0x000000d500d57308 */ /* 0x000fe40000000800 */
[C---:B------:R-:W-:Y:S02]  /*da90*/  FMUL.FTZ R65, R3.reuse, R65 ;  /* 0x0000004103417220 */ /* 0x040fe40000410000 */
[C---:B------:R-:W-:Y:S02]  /*daa0*/  FMUL.FTZ R66, R2.reuse, R66 ;  /* 0x0000004202427220 */ /* 0x040fe40000410000 */
[C---:B-----5:R-:W-:Y:S04]  /*dab0*/  HMMA.16816.F32.BF16 R44, R12.reuse, R24, R44 ;  /* 0x000000180c2c723c */ /* 0x060fe8000004182c */
[C---:B------:R-:W-:Y:S01]  /*dac0*/  FMUL.FTZ R67, R2.reuse, R67 ;  /* 0x0000004302437220 */ /* 0x040fe20000410000 */
[----:B------:R-:W-:Y:S01]  /*dad0*/  MUFU.EX2 R214, R214 ;  /* 0x000000d600d67308 */ /* 0x000fe20000000800 */
[C---:B------:R-:W-:Y:S02]  /*dae0*/  FMUL.FTZ R68, R3.reuse, R68 ;  /* 0x0000004403447220 */ /* 0x040fe40000410000 */
[C---:B------:R-:W-:Y:S01]  /*daf0*/  HMMA.16816.F32.BF16 R48, R12.reuse, R26, R48 ;  /* 0x0000001a0c30723c */ /* 0x040fe20000041830 */
[----:B------:R-:W5:Y:S03]  /*db00*/  LDSM.16.MT88.4 R24, [R195+0x4100] ;  /* 0x00410000c318783b */ /* 0x000f660000004200 */
        /* <DEDUP_REMOVED lines=12> */
[C---:B---3--:R-:W-:Y:S04]  /*dbd0*/  HMMA.16816.F32.BF16 R60, R12.reuse, R20, R60 ;  /* 0x000000140c3c723c */ /* 0x048fe8000004183c */
[C---:B------:R-:W-:Y:S02]  /*dbe0*/  FMUL.FTZ R77, R3.reuse, R77 ;  /* 0x0000004d034d7220 */ /* 0x040fe40000410000 */
[C---:B------:R-:W-:Y:S02]  /*dbf0*/  FMUL.FTZ R78, R2.reuse, R78 ;  /* 0x0000004e024e7220 */ /* 0x040fe40000410000 */
[C---:B------:R-:W-:Y:S01]  /*dc00*/  HMMA.16816.F32.BF16 R64, R12.reuse, R22, R64 ;  /* 0x000000160c40723c */ /* 0x040fe20000041840 */
[----:B------:R-:W3:Y:S03]  /*dc10*/  LDSM.16.MT88.4 R20, [R189+0x4100] ;  /* 0x00410000bd14783b */ /* 0x000ee60000004200 */
[C---:B------:R-:W-:Y:S02]  /*dc20*/  FMUL.FTZ R79, R2.reuse, R79 ;  /* 0x0000004f024f7220 */ /* 0x040fe40000410000 */
[C---:B------:R-:W-:Y:S02]  /*dc30*/  FMUL.FTZ R80, R3.reuse, R80 ;  /* 0x0000005003507220 */ /* 0x040fe40000410000 */
[C---:B-----5:R-:W-:Y:S04]  /*dc40*/  HMMA.16816.F32.BF16 R68, R12.reuse, R24, R68 ;  /* 0x000000180c44723c */ /* 0x060fe80000041844 */
[C---:B------:R-:W-:Y:S02]  /*dc50*/  FMUL.FTZ R81, R3.reuse, R81 ;  /* 0x0000005103517220 */ /* 0x040fe40000410000 */
[C---:B------:R-:W-:Y:S02]  /*dc60*/  FMUL.FTZ R82, R2.reuse, R82 ;  /* 0x0000005202527220 */ /* 0x040fe40000410000 */
[C---:B------:R-:W-:Y:S01]  /*dc70*/  HMMA.16816.F32.BF16 R72, R12.reuse, R26, R72 ;  /* 0x0000001a0c48723c */ /* 0x040fe20000041848 */
[----:B------:R-:W5:Y:S03]  /*dc80*/  LDSM.16.MT88.4 R24, [R188+0x4100] ;  /* 0x00410000bc18783b */ /* 0x000f660000004200 */
[C---:B------:R-:W-:Y:S02]  /*dc90*/  FMUL.FTZ R83, R2.reuse, R83 ;  /* 0x0000005302537220 */ /* 0x040fe40000410000 */
[C---:B------:R-:W-:Y:S02]  /*dca0*/  FMUL.FTZ R84, R3.reuse, R84 ;  /* 0x0000005403547220 */ /* 0x040fe40000410000 */
        /* <DEDUP_REMOVED lines=12> */
[C---:B------:R-:W-:Y:S03]  /*dd70*/  FMUL.FTZ R93, R3.reuse, R93 ;  /* 0x0000005d035d7220 */ /* 0x040fe60000410000 */
[C---:B------:R-:W-:Y:S01]  /*dd80*/  HMMA.16816.F32.BF16 R88, R12.reuse, R22, R88 ;  /* 0x000000160c58723c */ /* 0x040fe20000041858 */
[----:B------:R-:W3:Y:S02]  /*dd90*/  LDSM.16.MT88.4 R20, [R189+0x900] ;  /* 0x00090000bd14783b */ /* 0x000ee40000004200 */
[C---:B------:R-:W-:Y:S02]  /*dda0*/  FMUL.FTZ R94, R2.reuse, R94 ;  /* 0x0000005e025e7220 */ /* 0x040fe40000410000 */
[C---:B------:R-:W-:Y:S02]  /*ddb0*/  FMUL.FTZ R95, R2.reuse, R95 ;  /* 0x0000005f025f7220 */ /* 0x040fe40000410000 */
[C---:B------:R-:W-:Y:S02]  /*ddc0*/  FMUL.FTZ R96, R3.reuse, R96 ;  /* 0x0000006003607220 */ /* 0x040fe40000410000 */
[----:B------:R-:W-:Y:S03]  /*ddd0*/  FMUL.FTZ R97, R3, R97 ;  /* 0x0000006103617220 */ /* 0x000fe60000410000 */
[C---:B-----5:R-:W-:Y:S03]  /*dde0*/  HMMA.16816.F32.BF16 R92, R12.reuse, R24, R92 ;  /* 0x000000180c5c723c */ /* 0x060fe6000004185c */
[C---:B------:R-:W-:Y:S02]  /*ddf0*/  FMUL.FTZ R98, R2.reuse, R98 ;  /* 0x0000006202627220 */ /* 0x040fe40000410000 */
[----:B------:R-:W-:Y:S02]  /*de00*/  FMUL.FTZ R99, R2, R99 ;  /* 0x0000006302637220 */ /* 0x000fe40000410000 */
[--C-:B------:R-:W-:Y:S02]  /*de10*/  FFMA.FTZ R168, R168, c[0x0][0x2d0], -R155.reuse ;  /* 0x0000b400a8a87a23 */ /* 0x100fe4000001089b */
[--C-:B------:R-:W-:Y:S03]  /*de20*/  FFMA.FTZ R173, R166, c[0x0][0x2d0], -R155.reuse ;  /* 0x0000b400a6ad7a23 */ /* 0x100fe6000001089b */
[----:B------:R-:W-:Y:S01]  /*de30*/  HMMA.16816.F32.BF16 R96, R12, R26, R96 ;  /* 0x0000001a0c60723c */ /* 0x000fe20000041860 */
[----:B------:R-:W-:Y:S01]  /*de40*/  LDSM.16.MT88.4 R24, [R190+0x4900] ;  /* 0x00490000be18783b */ /* 0x000fe20000004200 */
[----:B------:R-:W-:Y:S01]  /*de50*/  MUFU.EX2 R168, R168 ;  /* 0x000000a800a87308 */ /* 0x000fe20000000800 */
[--C-:B------:R-:W-:Y:S02]  /*de60*/  FFMA.FTZ R164, R164, c[0x0][0x2d0], -R155.reuse ;  /* 0x0000b400a4a47a23 */ /* 0x100fe4000001089b */
[--C-:B------:R-:W-:Y:S02]  /*de70*/  FFMA.FTZ R175, R162, c[0x0][0x2d0], -R155.reuse ;  /* 0x0000b400a2af7a23 */ /* 0x100fe4000001089b */
[----:B------:R-:W-:Y:S01]  /*de80*/  F2FP.BF16.PACK_AB R12, R157, R154 ;  /* 0x0000009a9d0c723e */ /* 0x000fe200000010ff */
[--C-:B------:R-:W-:Y:S01]  /*de90*/  FFMA.FTZ R162, R171, c[0x0][0x2d0], -R140.reuse ;  /* 0x0000b400aba27a23 */ /* 0x100fe2000001088c */
[----:B----4-:R-:W-:Y:S03]  /*dea0*/  F2FP.BF16.PACK_AB R14, R159, R156 ;  /* 0x0000009c9f0e723e */ /* 0x010fe600000010ff */
[----:B------:R-:W-:Y:S01]  /*deb0*/  F2FP.BF16.PACK_AB R13, R161, R158 ;  /* 0x0000009ea10d723e */ /* 0x000fe200000010ff */
[--C-:B------:R-:W-:Y:S01]  /*dec0*/  FFMA.FTZ R171, R144, c[0x0][0x2d0], -R155.reuse ;  /* 0x0000b40090ab7a23 */ /* 0x100fe2000001089b */
[----:B--2---:R-:W-:Y:S01]  /*ded0*/  F2FP.BF16.PACK_AB R15, R163, R160 ;  /* 0x000000a0a30f723e */ /* 0x004fe200000010ff */
[--C-:B------:R-:W-:Y:S01]  /*dee0*/  FFMA.FTZ R169, R169, c[0x0][0x2d0], -R140.reuse ;  /* 0x0000b400a9a97a23 */ /* 0x100fe2000001088c */
[----:B------:R-:W2:Y:S01]  /*def0*/  MUFU.EX2 R173, R173 ;  /* 0x000000ad00ad7308 */ /* 0x000ea20000000800 */
[--C-:B------:R-:W-:Y:S02]  /*df00*/  FFMA.FTZ R166, R167, c[0x0][0x2d0], -R140.reuse ;  /* 0x0000b400a7a67a23 */ /* 0x100fe4000001088c */
[--C-:B------:R-:W-:Y:S02]  /*df10*/  FFMA.FTZ R167, R147, c[0x0][0x2d0], -R155.reuse ;  /* 0x0000b40093a77a23 */ /* 0x100fe4000001089b */
[C---:B-1----:R-:W-:Y:S01]  /*df20*/  HMMA.16816.F32.BF16 R4, R12.reuse, R16, R4 ;  /* 0x000000100c04723c */ /* 0x042fe20000041804 */
[----:B------:R-:W-:Y:S02]  /*df30*/  LDSM.16.MT88.4 R144, [R195+0x5900] ;  /* 0x00590000c390783b */ /* 0x000fe40000004200 */
[----:B------:R-:W-:Y:S02]  /*df40*/  FFMA.FTZ R155, R142, c[0x0][0x2d0], -R155 ;  /* 0x0000b4008e9b7a23 */ /* 0x000fe4000001089b */
[--C-:B------:R-:W-:Y:S01]  /*df50*/  FFMA.FTZ R165, R165, c[0x0][0x2d0], -R140.reuse ;  /* 0x0000b400a5a57a23 */ /* 0x100fe2000001088c */
[----:B------:R-:W-:Y:S01]  /*df60*/  MUFU.EX2 R164, R164 ;  /* 0x000000a400a47308 */ /* 0x000fe20000000800 */
[----:B------:R-:W-:Y:S01]  /*df70*/  FFMA.FTZ R140, R9, c[0x0][0x2d0], -R140 ;  /* 0x0000b400098c7a23 */ /* 0x000fe2000001088c */
[C---:B------:R-:W-:Y:S01]  /*df80*/  HMMA.16816.F32.BF16 R100, R12.reuse, R18, R100 ;  /* 0x000000120c64723c */ /* 0x040fe20000041864 */
[----:B------:R-:W1:Y:S03]  /*df90*/  LDSM.16.MT88.4 R16, [R188+0x2900] ;  /* 0x00290000bc10783b */ /* 0x000e660000004200 */
[----:B------:R-:W-:Y:S02]  /*dfa0*/  FFMA.FTZ R148, R3, R206, R148 ;  /* 0x000000ce03947223 */ /* 0x000fe40000010094 */
[----:B------:R-:W-:Y:S02]  /*dfb0*/  FFMA.FTZ R153, R2, R207, R153 ;  /* 0x000000cf02997223 */ /* 0x000fe40000010099 */
[C---:B------:R-:W-:Y:S01]  /*dfc0*/  HMMA.16816.F32.BF16 R104, R12.reuse, R28, R104 ;  /* 0x0000001c0c68723c */ /* 0x040fe20000041868 */
[----:B------:R4:W-:Y:S03]  /*dfd0*/  MUFU.EX2 R216, R140 ;  /* 0x0000008c00d87308 */ /* 0x0009e60000000800 */
[----:B------:R-:W-:Y:S02]  /*dfe0*/  FADD.FTZ R11, R11, R148 ;  /* 0x000000940b0b7221 */ /* 0x000fe40000010000 */
[----:B------:R-:W-:Y:S02]  /*dff0*/  FADD.FTZ R152, R152, R153 ;  /* 0x0000009998987221 */ /* 0x000fe40000010000 */
[C---:B------:R-:W-:Y:S01]  /*e000*/  HMMA.16816.F32.BF16 R108, R12.reuse, R30, R108 ;  /* 0x0000001e0c6c723c */ /* 0x040fe2000004186c */
[----:B------:R-:W-:Y:S02]  /*e010*/  LDSM.16.MT88.4 R28, [R189+0x4900] ;  /* 0x00490000bd1c783b */ /* 0x000fe40000004200 */
[----:B------:R-:W5:Y:S01]  /*e020*/  MUFU.EX2 R175, R175 ;  /* 0x000000af00af7308 */ /* 0x000f620000000800 */
[----:B------:R-:W-:Y:S02]  /*e030*/  FADD.FTZ R10, R10, R11 ;  /* 0x0000000b0a0a7221 */ /* 0x000fe40000010000 */
[----:B------:R-:W-:Y:S02]  /*e040*/  FADD.FTZ R3, R151, R152 ;  /* 0x0000009897037221 */ /* 0x000fe40000010000 */
[C---:B---3--:R-:W-:Y:S04]  /*e050*/  HMMA.16816.F32.BF16 R112, R12.reuse, R20, R112 ;  /* 0x000000140c70723c */ /* 0x048fe80000041870 */
[----:B------:R-:W-:Y:S01]  /*e060*/  FADD.FTZ R149, R149, R10 ;  /* 0x0000000a95957221 */ /* 0x000fe20000010000 */
[----:B------:R-:W-:Y:S01]  /*e070*/  MUFU.EX2 R162, R162 ;  /* 0x000000a200a27308 */ /* 0x000fe20000000800 */
[----:B------:R-:W-:Y:S02]  /*e080*/  FADD.FTZ R3, R150, R3 ;  /* 0x0000000396037221 */ /* 0x000fe40000010000 */
[C---:B------:R-:W-:Y:S01]  /*e090*/  HMMA.16816.F32.BF16 R116, R12.reuse, R22, R116 ;  /* 0x000000160c74723c */ /* 0x040fe20000041874 */
[----:B------:R-:W3:Y:S03]  /*e0a0*/  LDSM.16.MT88.4 R20, [R195+0x4900] ;  /* 0x00490000c314783b */ /* 0x000ee60000004200 */
[----:B------:R-:W-:Y:S02]  /*e0b0*/  FADD.FTZ R154, R154, R149 ;  /* 0x000000959a9a7221 */ /* 0x000fe40000010000 */
[----:B------:R-:W-:Y:S01]  /*e0c0*/  FADD.FTZ R158, R158, R3 ;  /* 0x000000039e9e7221 */ /* 0x000fe20000010000 */
[----:B------:R-:W1:Y:S01]  /*e0d0*/  MUFU.EX2 R169, R169 ;  /* 0x000000a900a97308 */ /* 0x000e620000000800 */
[C---:B------:R-:W-:Y:S01]  /*e0e0*/  HMMA.16816.F32.BF16 R120, R12.reuse, R32, R120 ;  /* 0x000000200c78723c */ /* 0x040fe20000041878 */
[----:B----4-:R-:W-:Y:S03]  /*e0f0*/  LDSM.16.MT88.4 R140, [R188+0x3900] ;  /* 0x00390000bc8c783b */ /* 0x010fe60000004200 */
[----:B------:R-:W-:Y:S01]  /*e100*/  MOV R3, R0 ;  /* 0x0000000000037202 */ /* 0x000fe20000000f00 */
[----:B------:R-:W-:Y:S02]  /*e110*/  FADD.FTZ R157, R157, R154 ;  /* 0x0000009a9d9d7221 */ /* 0x000fe40000010000 */
[----:B------:R-:W-:Y:S01]  /*e120*/  FADD.FTZ R161, R161, R158 ;  /* 0x0000009ea1a17221 */ /* 0x000fe20000010000 */
[C---:B------:R-:W-:Y:S01]  /*e130*/  HMMA.16816.F32.BF16 R124, R12.reuse, R34, R124 ;  /* 0x000000220c7c723c */ /* 0x040fe2000004187c */
[----:B------:R-:W-:Y:S01]  /*e140*/  LDSM.16.MT88.4 R32, [R190+0x1100] ;  /* 0x00110000be20783b */ /* 0x000fe20000004200 */
[----:B------:R-:W-:Y:S02]  /*e150*/  MUFU.EX2 R166, R166 ;  /* 0x000000a600a67308 */ /* 0x000fe40000000800 */
[----:B------:R-:W-:Y:S02]  /*e160*/  FADD.FTZ R156, R156, R157 ;  /* 0x0000009d9c9c7221 */ /* 0x000fe40000010000 */
[----:B------:R-:W-:Y:S02]  /*e170*/  FADD.FTZ R160, R160, R161 ;  /* 0x000000a1a0a07221 */ /* 0x000fe40000010000 */
[C---:B------:R-:W-:Y:S04]  /*e180*/  HMMA.16816.F32.BF16 R36, R12.reuse, R128, R36 ;  /* 0x000000800c24723c */ /* 0x040fe80000041824 */
[----:B------:R-:W4:Y:S01]  /*e190*/  MUFU.EX2 R165, R165 ;  /* 0x000000a500a57308 */ /* 0x000f220000000800 */
[----:B------:R-:W-:Y:S02]  /*e1a0*/  FADD.FTZ R159, R159, R156 ;  /* 0x0000009c9f9f7221 */ /* 0x000fe40000010000 */
[----:B------:R-:W-:Y:S01]  /*e1b0*/  FADD.FTZ R163, R163, R160 ;  /* 0x000000a0a3a37221 */ /* 0x000fe20000010000 */
[C---:B------:R-:W-:Y:S01]  /*e1c0*/  HMMA.16816.F32.BF16 R40, R12.reuse, R130, R40 ;  /* 0x000000820c28723c */ /* 0x040fe20000041828 */
[----:B------:R-:W-:Y:S05]  /*e1d0*/  LDSM.16.MT88.4 R128, [R188+0x1100] ;  /* 0x00110000bc80783b */ /* 0x000fea0000004200 */
[----:B------:R-:W1:Y:S02]  /*e1e0*/  MUFU.EX2 R167, R167 ;  /* 0x000000a700a77308 */ /* 0x000e640000000800 */
[C---:B------:R-:W-:Y:S08]  /*e1f0*/  HMMA.16816.F32.BF16 R44, R12.reuse, R132, R44 ;  /* 0x000000840c2c723c */ /* 0x040ff0000004182c */
[C---:B------:R-:W-:Y:S01]  /*e200*/  HMMA.16816.F32.BF16 R48, R12.reuse, R134, R48 ;  /* 0x000000860c30723c */ /* 0x040fe20000041830 */
[----:B------:R-:W-:Y:S01]  /*e210*/  LDSM.16.MT88.4 R132, [R190+0x3100] ;  /* 0x00310000be84783b */ /* 0x000fe20000004200 */
[----:B------:R-:W-:Y:S06]  /*e220*/  MUFU.EX2 R171, R171 ;  /* 0x000000ab00ab7308 */ /* 0x000fec0000000800 */
[C---:B------:R-:W-:Y:S04]  /*e230*/  HMMA.16816.F32.BF16 R52, R12.reuse, R136, R52 ;  /* 0x000000880c34723c */ /* 0x040fe80000041834 */
[----:B------:R-:W2:Y:S04]  /*e240*/  MUFU.EX2 R174, R155 ;  /* 0x0000009b00ae7308 */ /* 0x000ea80000000800 */
        /* <DEDUP_REMOVED lines=10> */
[----:B------:R-:W3:Y:S07]  /*e2f0*/  LDSM.16.MT88.4 R24, [R189+0x1100] ;  /* 0x00110000bd18783b */ /* 0x000eee0000004200 */
[C---:B------:R-:W-:Y:S08]  /*e300*/  HMMA.16816.F32.BF16 R84, R12.reuse, R28, R84 ;  /* 0x0000001c0c54723c */ /* 0x040ff00000041854 */
[C---:B------:R-:W-:Y:S01]  /*e310*/  HMMA.16816.F32.BF16 R88, R12.reuse, R30, R88 ;  /* 0x0000001e0c58723c */ /* 0x040fe20000041858 */
[----:B------:R-:W3:Y:S07]  /*e320*/  LDSM.16.MT88.4 R28, [R195+0x3100] ;  /* 0x00310000c31c783b */ /* 0x000eee0000004200 */
[C---:B-1----:R-:W-:Y:S08]  /*e330*/  HMMA.16816.F32.BF16 R92, R12.reuse, R16, R92 ;  /* 0x000000100c5c723c */ /* 0x042ff0000004185c */
[----:B------:R-:W-:Y:S01]  /*e340*/  HMMA.16816.F32.BF16 R96, R12, R18, R96 ;  /* 0x000000120c60723c */ /* 0x000fe20000041860 */
[----:B------:R-:W1:Y:S06]  /*e350*/  LDSM.16.MT88.4 R16, [R188+0x3100] ;  /* 0x00310000bc10783b */ /* 0x000e6c0000004200 */
[----:B--2---:R-:W-:Y:S01]  /*e360*/  F2FP.BF16.PACK_AB R12, R173, R168 ;  /* 0x000000a8ad0c723e */ /* 0x004fe200000010ff */
[----:B------:R-:W-:Y:S01]  /*e370*/  FADD.FTZ R168, R168, R159 ;  /* 0x0000009fa8a87221 */ /* 0x000fe20000010000 */
[----:B-----5:R-:W-:Y:S03]  /*e380*/  F2FP.BF16.PACK_AB R14, R175, R164 ;  /* 0x000000a4af0e723e */ /* 0x020fe600000010ff */
[----:B------:R-:W-:Y:S01]  /*e390*/  F2FP.BF16.PACK_AB R13, R169, R162 ;  /* 0x000000a2a90d723e */ /* 0x000fe200000010ff */
[----:B------:R-:W-:Y:S01]  /*e3a0*/  FADD.FTZ R162, R162, R163 ;  /* 0x000000a3a2a27221 */ /* 0x000fe20000010000 */
[----:B----4-:R-:W-:Y:S01]  /*e3b0*/  F2FP.BF16.PACK_AB R15, R165, R166 ;  /* 0x000000a6a50f723e */ /* 0x010fe200000010ff */
[----:B------:R-:W-:Y:S02]  /*e3c0*/  FADD.FTZ R173, R173, R168 ;  /* 0x000000a8adad7221 */ /* 0x000fe40000010000 */
[----:B------:R-:W-:Y:S02]  /*e3d0*/  FADD.FTZ R169, R169, R162 ;  /* 0x000000a2a9a97221 */ /* 0x000fe40000010000 */
[----:B------:R-:W-:Y:S02]  /*e3e0*/  FADD.FTZ R164, R164, R173 ;  /* 0x000000ada4a47221 */ /* 0x000fe40000010000 */
[C---:B---3--:R-:W-:Y:S03]  /*e3f0*/  HMMA.16816.F32.BF16 R4, R12.reuse, R20, R4 ;  /* 0x000000140c04723c */ /* 0x048fe60000041804 */
[----:B------:R-:W-:Y:S02]  /*e400*/  FADD.FTZ R2, R166, R169 ;  /* 0x000000a9a6027221 */ /* 0x000fe40000010000 */
[----:B------:R-:W-:Y:S02]  /*e410*/  FADD.FTZ R164, R175, R164 ;  /* 0x000000a4afa47221 */ /* 0x000fe40000010000 */
[----:B------:R-:W-:Y:S01]  /*e420*/  FADD.FTZ R2, R165, R2 ;  /* 0x00000002a5027221 */ /* 0x000fe20000010000 */
[C---:B------:R-:W-:Y:S01]  /*e430*/  HMMA.16816.F32.BF16 R100, R12.reuse, R22, R100 ;  /* 0x000000160c64723c */ /* 0x040fe20000041864 */
[----:B------:R-:W2:Y:S07]  /*e440*/  LDSM.16.MT88.4 R20, [R195+0x5100] ;  /* 0x00510000c314783b */ /* 0x000eae0000004200 */
[C---:B------:R-:W-:Y:S08]  /*e450*/  HMMA.16816.F32.BF16 R104, R12.reuse, R32, R104 ;  /* 0x000000200c68723c */ /* 0x040ff00000041868 */
[C---:B------:R-:W-:Y:S01]  /*e460*/  HMMA.16816.F32.BF16 R108, R12.reuse, R34, R108 ;  /* 0x000000220c6c723c */ /* 0x040fe2000004186c */
[----:B------:R-:W-:Y:S07]  /*e470*/  LDSM.16.MT88.4 R32, [R188+0x1900] ;  /* 0x00190000bc20783b */ /* 0x000fee0000004200 */
[C---:B------:R-:W-:Y:S08]  /*e480*/  HMMA.16816.F32.BF16 R112, R12.reuse, R24, R112 ;  /* 0x000000180c70723c */ /* 0x040ff00000041870 */
[C---:B------:R-:W-:Y:S01]  /*e490*/  HMMA.16816.F32.BF16 R116, R12.reuse, R26, R116 ;  /* 0x0000001a0c74723c */ /* 0x040fe20000041874 */
[----:B------:R-:W3:Y:S07]  /*e4a0*/  LDSM.16.MT88.4 R24, [R190+0x5100] ;  /* 0x00510000be18783b */ /* 0x000eee0000004200 */
[C---:B------:R-:W-:Y:S08]  /*e4b0*/  HMMA.16816.F32.BF16 R120, R12.reuse, R128, R120 ;  /* 0x000000800c78723c */ /* 0x040ff00000041878 */
[C---:B------:R-:W-:Y:S08]  /*e4c0*/  HMMA.16816.F32.BF16 R124, R12.reuse, R130, R124 ;  /* 0x000000820c7c723c */ /* 0x040ff0000004187c */
[C---:B------:R-:W-:Y:S08]  /*e4d0*/  HMMA.16816.F32.BF16 R36, R12.reuse, R28, R36 ;  /* 0x0000001c0c24723c */ /* 0x040ff00000041824 */
[C---:B------:R-:W-:Y:S01]  /*e4e0*/  HMMA.16816.F32.BF16 R40, R12.reuse, R30, R40 ;  /* 0x0000001e0c28723c */ /* 0x040fe20000041828 */
[----:B------:R-:W4:Y:S07]  /*e4f0*/  LDSM.16.MT88.4 R28, [R189+0x5100] ;  /* 0x00510000bd1c783b */ /* 0x000f2e0000004200 */
        /* <DEDUP_REMOVED lines=15> */
[C---:B----4-:R-:W-:Y:S08]  /*e5f0*/  HMMA.16816.F32.BF16 R84, R12.reuse, R28, R84 ;  /* 0x0000001c0c54723c */ /* 0x050ff00000041854 */
[C---:B------:R-:W-:Y:S01]  /*e600*/  HMMA.16816.F32.BF16 R88, R12.reuse, R30, R88 ;  /* 0x0000001e0c58723c */ /* 0x040fe20000041858 */
[----:B------:R-:W4:Y:S07]  /*e610*/  LDSM.16.MT88.4 R28, [R189+0x1900] ;  /* 0x00190000bd1c783b */ /* 0x000f2e0000004200 */
[C---:B-1----:R-:W-:Y:S08]  /*e620*/  HMMA.16816.F32.BF16 R92, R12.reuse, R16, R92 ;  /* 0x000000100c5c723c */ /* 0x042ff0000004185c */
[----:B------:R-:W-:Y:S01]  /*e630*/  HMMA.16816.F32.BF16 R96, R12, R18, R96 ;  /* 0x000000120c60723c */ /* 0x000fe20000041860 */
[----:B------:R-:W1:Y:S06]  /*e640*/  LDSM.16.MT88.4 R16, [R189+0x3900] ;  /* 0x00390000bd10783b */ /* 0x000e6c0000004200 */
[----:B------:R-:W-:Y:S01]  /*e650*/  F2FP.BF16.PACK_AB R12, R170, R167 ;  /* 0x000000a7aa0c723e */ /* 0x000fe200000010ff */
[----:B------:R-:W-:Y:S01]  /*e660*/  FADD.FTZ R167, R167, R164 ;  /* 0x000000a4a7a77221 */ /* 0x000fe20000010000 */
[----:B------:R-:W-:Y:S03]  /*e670*/  F2FP.BF16.PACK_AB R14, R174, R171 ;  /* 0x000000abae0e723e */ /* 0x000fe600000010ff */
[----:B------:R-:W-:Y:S01]  /*e680*/  F2FP.BF16.PACK_AB R13, R214, R213 ;  /* 0x000000d5d60d723e */ /* 0x000fe200000010ff */
[----:B------:R-:W-:Y:S01]  /*e690*/  FADD.FTZ R213, R213, R2 ;  /* 0x00000002d5d57221 */ /* 0x000fe20000010000 */
[----:B------:R-:W-:Y:S01]  /*e6a0*/  F2FP.BF16.PACK_AB R15, R216, R215 ;  /* 0x000000d7d80f723e */ /* 0x000fe200000010ff */
[----:B------:R-:W-:Y:S01]  /*e6b0*/  FADD.FTZ R170, R170, R167 ;  /* 0x000000a7aaaa7221 */ /* 0x000fe20000010000 */
[----:B------:R-:W-:Y:S01]  /*e6c0*/  MOV R2, R8 ;  /* 0x0000000800027202 */ /* 0x000fe20000000f00 */
[----:B------:R-:W-:Y:S02]  /*e6d0*/  FADD.FTZ R214, R214, R213 ;  /* 0x000000d5d6d67221 */ /* 0x000fe40000010000 */
[----:B------:R-:W-:Y:S02]  /*e6e0*/  FADD.FTZ R171, R171, R170 ;  /* 0x000000aaabab7221 */ /* 0x000fe40000010000 */
[C---:B--2---:R-:W-:Y:S01]  /*e6f0*/  HMMA.16816.F32.BF16 R128, R12.reuse, R20, R4 ;  /* 0x000000140c80723c */ /* 0x044fe20000041804 */
[----:B------:R-:W2:Y:S02]  /*e700*/  LDSM.16.MT88.4 R4, [R190+0x5900] ;  /* 0x00590000be04783b */ /* 0x000ea40000004200 */
[----:B------:R-:W-:Y:S02]  /*e710*/  FADD.FTZ R207, R215, R214 ;  /* 0x000000d6d7cf7221 */ /* 0x000fe40000010000 */
[----:B------:R-:W-:Y:S02]  /*e720*/  FADD.FTZ R206, R174, R171 ;  /* 0x000000abaece7221 */ /* 0x000fe40000010000 */
[----:B------:R-:W-:Y:S01]  /*e730*/  FADD.FTZ R207, R216, R207 ;  /* 0x000000cfd8cf7221 */ /* 0x000fe20000010000 */
[C---:B------:R-:W-:Y:S01]  /*e740*/  HMMA.16816.F32.BF16 R100, R12.reuse, R22, R100 ;  /* 0x000000160c64723c */ /* 0x040fe20000041864 */
[----:B------:R-:W5:Y:S07]  /*e750*/  LDSM.16.MT88.4 R20, [R189+0x5900] ;  /* 0x00590000bd14783b */ /* 0x000f6e0000004200 */
[C---:B---3--:R-:W-:Y:S08]  /*e760*/  HMMA.16816.F32.BF16 R104, R12.reuse, R24, R104 ;  /* 0x000000180c68723c */ /* 0x048ff00000041868 */
        /* <DEDUP_REMOVED lines=16> */
[C---:B--2---:R-:W-:Y:S08]  /*e870*/  HMMA.16816.F32.BF16 R76, R12.reuse, R4, R76 ;  /* 0x000000040c4c723c */ /* 0x044ff0000004184c */
[C---:B------:R-:W-:Y:S08]  /*e880*/  HMMA.16816.F32.BF16 R80, R12.reuse, R6, R80 ;  /* 0x000000060c50723c */ /* 0x040ff00000041850 */
[C---:B-----5:R-:W-:Y:S08]  /*e890*/  HMMA.16816.F32.BF16 R84, R12.reuse, R20, R84 ;  /* 0x000000140c54723c */ /* 0x060ff00000041854 */
[C---:B------:R-:W-:Y:S08]  /*e8a0*/  HMMA.16816.F32.BF16 R88, R12.reuse, R22, R88 ;  /* 0x000000160c58723c */ /* 0x040ff00000041858 */
[C---:B-1----:R-:W-:Y:S08]  /*e8b0*/  HMMA.16816.F32.BF16 R92, R12.reuse, R16, R92 ;  /* 0x000000100c5c723c */ /* 0x042ff0000004185c */
[----:B------:R-:W-:Y:S01]  /*e8c0*/  HMMA.16816.F32.BF16 R96, R12, R18, R96 ;  /* 0x000000120c60723c */ /* 0x000fe20000041860 */
[----:B------:R-:W-:-:S07]  /*e8d0*/  @P0 BRA `(.L_x_1906) ;  /* 0xffffca0000000947 */ /* 0x000fce000383ffff */
.L_x_1896:
        /* <DEDUP_REMOVED lines=122> */
.L_x_1864:
        /* <DEDUP_REMOVED lines=34> */
[----:B------:R-:W-:-:S02]  /*f2a0*/  LOP3.LUT R11, R14, 0xffffffe0, RZ, 0xc0, !PT ;  /* 0xffffffe00e0b7812 */ /* 0x000fc400078ec0ff */
[-C--:B------:R-:W-:Y:S02]  /*f2b0*/  LEA.HI R4, R3, R0.reuse, RZ, 0x3 ;  /* 0x0000000003047211 */ /* 0x080fe400078f18ff */
[----:B------:R-:W-:Y:S01]  /*f2c0*/  SHF.R.S32.HI R21, RZ, 0x2, R13 ;  /* 0x00000002ff157819 */ /* 0x000fe2000001140d */
[----:B------:R-:W-:Y:S01]  /*f2d0*/  IMAD.IADD R10, R0, 0x1, -R11 ;  /* 0x00000001000a7824 */ /* 0x000fe200078e0a0b */
[----:B------:R-:W-:Y:S01]  /*f2e0*/  SHF.R.S32.HI R8, RZ, 0x1f, R13 ;  /* 0x0000001fff087819 */ /* 0x000fe2000001140d */
[----:B------:R-:W2:Y:S01]  /*f2f0*/  S2R R11, SR_CTAID.X ;  /* 0x00000000000b7919 */ /* 0x000ea20000002500 */
[----:B------:R-:W-:Y:S02]  /*f300*/  LOP3.LUT R13, R13, 0xfffffffc, RZ, 0xc0, !PT ;  /* 0xfffffffc0d0d7812 */ /* 0x000fe400078ec0ff */
[----:B------:R-:W-:Y:S02]  /*f310*/  LOP3.LUT R17, R4, 0xfffffff8, RZ, 0xc0, !PT ;  /* 0xfffffff804117812 */ /* 0x000fe400078ec0ff */
[----:B-1----:R-:W-:-:S02]  /*f320*/  LEA.HI R2, R3, R0, RZ, 0x6 ;  /* 0x0000000003027211 */ /* 0x002fc400078f30ff */
[----:B------:R-:W-:Y:S01]  /*f330*/  LEA.HI R3, R8, R21, RZ, 0x3 ;  /* 0x0000001508037211 */ /* 0x000fe200078f18ff */
[C---:B------:R-:W-:Y:S01]  /*f340*/  IMAD.IADD R8, R0.reuse, 0x1, -R13 ;  /* 0x0000000100087824 */ /* 0x040fe200078e0a0d */
[----:B------:R-:W-:Y:S01]  /*f350*/  SHF.R.S32.HI R13, RZ, 0x1f, R22 ;  /* 0x0000001fff0d7819 */ /* 0x000fe20000011416 */
[----:B------:R-:W-:Y:S01]  /*f360*/  IMAD.IADD R17, R0, 0x1, -R17 ;  /* 0x0000000100117824 */ /* 0x000fe200078e0a11 */
[----:B------:R-:W-:Y:S02]  /*f370*/  LOP3.LUT R0, R3, 0xfffffff8, RZ, 0xc0, !PT ;  /* 0xfffffff803007812 */ /* 0x000fe400078ec0ff */
[----:B------:R-:W-:Y:S02]  /*f380*/  SHF.R.S32.HI R3, RZ, 0x1f, R10 ;  /* 0x0000001fff037819 */ /* 0x000fe4000001140a */
[----:B------:R-:W-:Y:S01]  /*f390*/  LOP3.LUT P4, RZ, R10, 0x3, RZ, 0xc0, !PT ;  /* 0x000000030aff7812 */ /* 0x000fe2000788c0ff */
        /* <DEDUP_REMOVED lines=8> */
[----:B------:R-:W-:Y:S01]  /*f420*/  IMAD R13, R22, c[0x0][0x3f4], R13 ;  /* 0x0000fd00160d7a24 */ /* 0x000fe200078e020d */
[----:B------:R-:W-:Y:S01]  /*f430*/  LEA.HI R0, R0, R15, RZ, 0x3 ;  /* 0x0000000f00007211 */ /* 0x000fe200078f18ff */
[----:B------:R-:W-:Y:S01]  /*f440*/  IMAD.WIDE.U32 R22, R22, c[0x0][0x3f0], R18 ;  /* 0x0000fc0016167a25 */ /* 0x000fe200078e0012 */
[----:B------:R-:W-:-:S02]  /*f450*/  LEA.HI R27, R8, R8, RZ, 0x1 ;  /* 0x00000008081b7211 */ /* 0x000fc400078f08ff */
[----:B------:R-:W-:Y:S01]  /*f460*/  LOP3.LUT R0, R0, 0xffffff8, RZ, 0xc0, !PT ;  /* 0x0ffffff800007812 */ /* 0x000fe200078ec0ff */
[----:B------:R-:W-:Y:S01]  /*f470*/  IMAD.SHL.U32 R16, R4, 0x40, RZ ;  /* 0x0000004004107824 */ /* 0x000fe200078e00ff */
[----:B------:R-:W-:Y:S01]  /*f480*/  R2P PR, R21, 0x6 ;  /* 0x0000000615007804 */ /* 0x000fe20000000000 */
[----:B------:R-:W-:Y:S01]  /*f490*/  IMAD R18, R17, 0x20, R4 ;  /* 0x0000002011127824 */ /* 0x000fe200078e0204 */
[----:B------:R-:W-:Y:S01]  /*f4a0*/  LOP3.LUT R20, R21, 0x1, RZ, 0xc0, !PT ;  /* 0x0000000115147812 */ /* 0x000fe200078ec0ff */
[----:B------:R-:W-:Y:S01]  /*f4b0*/  IMAD.SHL.U32 R3, R17, 0x8, RZ ;  /* 0x0000000811037824 */ /* 0x000fe200078e00ff */
[----:B------:R-:W-:Y:S01]  /*f4c0*/  LOP3.LUT R16, R16, 0x1c0, RZ, 0xc0, !PT ;  /* 0x000001c010107812 */ /* 0x000fe200078ec0ff */
[----:B--2---:R-:W-:Y:S01]  /*f4d0*/  IMAD R18, R11, 0x80, R18 ;  /* 0x000000800b127824 */ /* 0x004fe200078e0212 */
[----:B------:R-:W-:Y:S01]  /*f4e0*/  LOP3.LUT R27, R27, 0x1ffffffe, RZ, 0xc0, !PT ;  /* 0x1ffffffe1b1b7812 */ /* 0x000fe200078ec0ff */
[----:B------:R-:W-:Y:S01]  /*f4f0*/  IMAD.IADD R19, R15, 0x1, -R0 ;  /* 0x000000010f137824 */ /* 0x000fe200078e0a00 */
[----:B------:R-:W-:Y:S01]  /*f500*/  SHF.R.U32.HI R0, RZ, 0x3, R16 ;  /* 0x00000003ff007819 */ /* 0x000fe20000011610 */
[----:B------:R-:W-:Y:S01]  /*f510*/  IMAD.SHL.U32 R21, R21, 0x40, RZ ;  /* 0x0000004015157824 */ /* 0x000fe200078e00ff */
[----:B------:R-:W-:Y:S01]  /*f520*/  LOP3.LUT R17, R16, 0x38, R3, 0xf8, !PT ;  /* 0x0000003810117812 */ /* 0x000fe200078ef803 */
[----:B------:R-:W-:Y:S01]  /*f530*/  @P0 IMAD.HI.U32 R16, R18, c[0x0][0x4ec], RZ ;  /* 0x00013b0012100a27 */ /* 0x000fe200078e00ff */
[----:B------:R-:W-:-:S02]  /*f540*/  SHF.R.S32.HI R10, RZ, 0x2, R10 ;  /* 0x00000002ff0a7819 */ /* 0x000fc4000001140a */
[----:B------:R-:W-:Y:S01]  /*f550*/  LOP3.LUT R0, R17, R0, RZ, 0x3c, !PT ;  /* 0x0000000011007212 */ /* 0x000fe200078e3cff */
[----:B------:R-:W-:Y:S01]  /*f560*/  IMAD.IADD R23, R23, 0x1, R13 ;  /* 0x0000000117177824 */ /* 0x000fe200078e020d */
[----:B------:R-:W-:Y:S01]  /*f570*/  LOP3.LUT R21, R21, 0x1c0, RZ, 0xc0, !PT ;  /* 0x000001c015157812 */ /* 0x000fe200078ec0ff */
[----:B------:R-:W-:Y:S01]  /*f580*/  IMAD.SHL.U32 R13, R2, 0x8, RZ ;  /* 0x00000008020d7824 */ /* 0x000fe200078e00ff */
[----:B------:R-:W-:Y:S01]  /*f590*/  ISETP.NE.U32.AND P3, PT, R20, 0x1, PT ;  /* 0x000000011400780c */ /* 0x000fe20003f65070 */
[----:B------:R-:W-:Y:S01]  /*f5a0*/  IMAD.MOV.U32 R17, RZ, RZ, R18 ;  /* 0x000000ffff117224 */ /* 0x000fe200078e0012 */
[----:B------:R-:W-:Y:S01]  /*f5b0*/  @P0 SHF.R.U32.HI R17, RZ, c[0x0][0x4f0], R16 ;  /* 0x00013c00ff110a19 */ /* 0x000fe20000011610 */
[----:B------:R-:W-:Y:S01]  /*f5c0*/  IMAD R15, R15, 0x200, R8 ;  /* 0x000002000f0f7824 */ /* 0x000fe200078e0208 */
[----:B------:R-:W-:Y:S01]  /*f5d0*/  LOP3.LUT R13, R0, 0x7ffffe00, R13, 0xf8, !PT ;  /* 0x7ffffe00000d7812 */ /* 0x000fe200078ef80d */
[----:B------:R-:W-:Y:S01]  /*f5e0*/  IMAD.IADD R8, R8, 0x1, -R27 ;  /* 0x0000000108087824 */ /* 0x000fe200078e0a1b */
[--C-:B------:R-:W-:Y:S01]  /*f5f0*/  SHF.R.S32.HI R0, RZ, 0x1f, R17.reuse ;  /* 0x0000001fff007819 */ /* 0x100fe20000011411 */
[----:B------:R-:W-:Y:S01]  /*f600*/  IMAD R10, R19, 0x10, R10 ;  /* 0x00000010130a7824 */ /* 0x000fe200078e020a */
[----:B------:R-:W-:Y:S01]  /*f610*/  LEA.HI R2, R21, R21, RZ, 0x1d ;  /* 0x0000001515027211 */ /* 0x000fe200078fe8ff */
[----:B------:R-:W-:Y:S01]  /*f620*/  IMAD.MOV R19, RZ, RZ, -R17 ;  /* 0x000000ffff137224 */ /* 0x000fe200078e0a11 */
[----:B------:R-:W-:Y:S01]  /*f630*/  F2FP.BF16.PACK_AB R108, R109, R108 ;  /* 0x0000006c6d6c723e */ /* 0x000fe200000010ff */
[----:B------:R-:W-:Y:S01]  /*f640*/  IMAD R8, R8, 0x8, R10 ;  /* 0x0000000808087824 */ /* 0x000fe200078e020a */
[----:B------:R-:W-:Y:S01]  /*f650*/  F2FP.BF16.PACK_AB R110, R111, R110 ;  /* 0x0000006e6f6e723e */ /* 0x000fe200000010ff */
[----:B------:R-:W-:Y:S01]  /*f660*/  IMAD R0, R0, c[0x0][0x3e0], RZ ;  /* 0x0000f80000007a24 */ /* 0x000fe200078e02ff */
[----:B------:R-:W-:Y:S01]  /*f670*/  F2FP.BF16.PACK_AB R112, R113, R112 ;  /* 0x000000707170723e */ /* 0x000fe200000010ff */
[----:B------:R-:W-:Y:S01]  /*f680*/  IMAD R8, R11, 0x80, R8 ;  /* 0x000000800b087824 */ /* 0x000fe200078e0208 */
[----:B------:R-:W-:Y:S01]  /*f690*/  F2FP.BF16.PACK_AB R114, R115, R114 ;  /* 0x000000727372723e */ /* 0x000fe200000010ff */
[----:B------:R-:W-:Y:S01]  /*f6a0*/  IMAD.U32 R2, R15, 0x2, R2 ;  /* 0x000000020f027824 */ /* 0x000fe200078e0002 */
        /* <DEDUP_REMOVED lines=11> */
[----:B------:R-:W-:Y:S01]  /*f760*/  IMAD.SHL.U32 R27, R2, 0x2, RZ ;  /* 0x00000002021b7824 */ /* 0x000fe200078e00ff */
[----:B------:R-:W-:Y:S01]  /*f770*/  BAR.SYNC.DEFER_BLOCKING 0x1, 0x100 ;  /* 0x0044000000007b1d */ /* 0x000fe20000010000 */
[----:B------:R-:W-:Y:S01]  /*f780*/  IMAD.MOV.U32 R21, RZ, RZ, R8 ;  /* 0x000000ffff157224 */ /* 0x000fe200078e0008 */
[----:B------:R-:W-:Y:S01]  /*f790*/  @P0 SHF.R.U32.HI R21, RZ, c[0x0][0x4f0], R0 ;  /* 0x00013c00ff150a19 */ /* 0x000fe20000011600 */
[----:B------:R-:W-:Y:S01]  /*f7a0*/  IMAD R19, R19, c[0x0][0x4e8], R18 ;  /* 0x00013a0013137a24 */ /* 0x000fe200078e0212 */
[----:B------:R-:W-:Y:S01]  /*f7b0*/  IADD3 R0, R27, 0x80, RZ ;  /* 0x000000801b007810 */ /* 0x000fe20007ffe0ff */
[----:B------:R-:W-:Y:S01]  /*f7c0*/  IMAD.IADD R23, R23, 0x1, R17 ;  /* 0x0000000117177824 */ /* 0x000fe200078e0211 */
[----:B------:R-:W-:Y:S01]  /*f7d0*/  SHF.R.S32.HI R15, RZ, 0x1f, R21 ;  /* 0x0000001fff0f7819 */ /* 0x000fe20000011415 */
[----:B------:R-:W-:Y:S01]  /*f7e0*/  IMAD.SHL.U32 R34, R13, 0x2, RZ ;  /* 0x000000020d227824 */ /* 0x000fe200078e00ff */
[----:B------:R-:W-:-:S02]  /*f7f0*/  IADD3 R24, P0, R21, R24, RZ ;  /* 0x0000001815187210 */ /* 0x000fc40007f1e0ff */
[----:B------:R-:W-:Y:S02]  /*f800*/  IADD3 R17, R27, 0x70, RZ ;  /* 0x000000701b117810 */ /* 0x000fe40007ffe0ff */
[----:B------:R-:W-:Y:S01]  /*f810*/  @P3 IADD3 R17, R0, 0x10, RZ ;  /* 0x0000001000113810 */ /* 0x000fe20007ffe0ff */
[----:B------:R-:W-:Y:S01]  /*f820*/  IMAD.MOV.U32 R0, RZ, RZ, 0x20 ;  /* 0x00000020ff007424 */ /* 0x000fe200078e00ff */
[----:B------:R-:W-:Y:S02]  /*f830*/  SHF.R.S32.HI R2, RZ, 0x1f, R19 ;  /* 0x0000001fff027819 */ /* 0x000fe40000011413 */
[----:B------:R-:W-:Y:S01]  /*f840*/  IADD3.X R25, R15, R25, R14, P0, !PT ;  /* 0x000000190f197210 */ /* 0x000fe200007fe40e */
[----:B------:R-:W-:Y:S01]  /*f850*/  IMAD.MOV R15, RZ, RZ, -R21 ;  /* 0x000000ffff0f7224 */ /* 0x000fe200078e0a15 */
[----:B------:R-:W-:Y:S01]  /*f860*/  SEL R0, R0, 0xffffffe0, !P1 ;  /* 0xffffffe000007807 */ /* 0x000fe20004800000 */
[----:B------:R-:W-:Y:S01]  /*f870*/  IMAD R2, R2, c[0x0][0x3d8], RZ ;  /* 0x0000f60002027a24 */ /* 0x000fe200078e02ff */
[----:B------:R-:W-:Y:S01]  /*f880*/  F2FP.BF16.PACK_AB R124, R125, R124 ;  /* 0x0000007c7d7c723e */ /* 0x000fe200000010ff */
[----:B------:R-:W-:Y:S01]  /*f890*/  IMAD R21, R15, c[0x0][0x4e8], R8 ;  /* 0x00013a000f157a24 */ /* 0x000fe200078e0208 */
[----:B------:R-:W-:Y:S01]  /*f8a0*/  F2FP.BF16.PACK_AB R126, R127, R126 ;  /* 0x0000007e7f7e723e */ /* 0x000fe200000010ff */
[C---:B------:R-:W-:Y:S01]  /*f8b0*/  IMAD R2, R19.reuse, c[0x0][0x3dc], R2 ;  /* 0x0000f70013027a24 */ /* 0x040fe200078e0202 */
[----:B------:R-:W-:Y:S01]  /*f8c0*/  STS [R27+0x80], R128 ;  /* 0x000080801b007388 */ /* 0x000fe20000000800 */
[----:B------:R-:W-:Y:S01]  /*f8d0*/  IMAD.WIDE.U32 R18, R19, c[0x0][0x3d8], R22 ;  /* 0x0000f60013127a25 */ /* 0x000fe200078e0016 */
[----:B------:R-:W-:-:S02]  /*f8e0*/  F2FP.BF16.PACK_AB R36, R37, R36 ;  /* 0x000000242524723e */ /* 0x000fc400000010ff */
[----:B------:R-:W-:Y:S01]  /*f8f0*/  STS [R27+0x480], R130 ;  /* 0x000480821b007388 */ /* 0x000fe20000000800 */
[----:B------:R-:W-:Y:S01]  /*f900*/  IMAD.MOV.U32 R8, RZ, RZ, 0x40 ;  /* 0x00000040ff087424 */ /* 0x000fe200078e00ff */
[----:B------:R-:W-:Y:S01]  /*f910*/  F2FP.BF16.PACK_AB R38, R39, R38 ;  /* 0x000000262726723e */ /* 0x000fe200000010ff */
[----:B------:R-:W-:Y:S01]  /*f920*/  IMAD.IADD R15, R27, 0x1, R0 ;  /* 0x000000011b0f7824 */ /* 0x000fe200078e0200 */
[----:B------:R-:W-:Y:S01]  /*f930*/  STS [R17], R100 ;  /* 0x0000006411007388 */ /* 0x000fe20000000800 */
[----:B------:R-:W-:Y:S01]  /*f940*/  IMAD.IADD R23, R0, 0x1, R17 ;  /* 0x0000000100177824 */ /* 0x000fe200078e0211 */
[----:B------:R-:W-:Y:S01]  /*f950*/  SHF.R.S32.HI R0, RZ, 0x1f, R21 ;  /* 0x0000001fff007819 */ /* 0x000fe20000011415 */
[----:B------:R-:W-:Y:S01]  /*f960*/  IMAD.WIDE.U32 R24, R21, c[0x0][0x488], R24 ;  /* 0x0001220015187a25 */ /* 0x000fe200078e0018 */
[----:B------:R-:W-:Y:S01]  /*f970*/  SEL R8, R8, 0xffffffc0, !P2 ;  /* 0xffffffc008087807 */ /* 0x000fe20005000000 */
[----:B------:R-:W-:Y:S01]  /*f980*/  STS [R17+0x400], R102 ;  /* 0x0004006611007388 */ /* 0x000fe20000000800 */
[----:B------:R-:W-:Y:S01]  /*f990*/  F2FP.BF16.PACK_AB R40, R41, R40 ;  /* 0x000000282928723e */ /* 0x000fe200000010ff */
        /* <DEDUP_REMOVED lines=11> */
[----:B------:R-:W-:Y:S01]  /*fa50*/  STS [R23], R108 ;  /* 0x0000006c17007388 */ /* 0x000fe20000000800 */
[----:B------:R-:W-:Y:S01]  /*fa60*/  F2FP.BF16.PACK_AB R48, R49, R48 ;  /* 0x000000303130723e */ /* 0x000fe200000010ff */
[----:B------:R-:W-:Y:S01]  /*fa70*/  IMAD.IADD R25, R25, 0x1, R0 ;  /* 0x0000000119197824 */ /* 0x000fe200078e0200 */
        /* <DEDUP_REMOVED lines=69> */
[----:B------:R-:W-:Y:S04]  /*fed0*/  SHFL.IDX PT, R88, R10, RZ, 0x1c1f ;  /* 0x001c1fff0a587589 */ /* 0x000fe800000e0000 */
[----:B------:R-:W3:Y:S04]  /*fee0*/  SHFL.IDX PT, R89, R25, RZ, 0x1c1f ;  /* 0x001c1fff19597589 */ /* 0x000ee800000e0000 */
[----:B------:R-:W-:Y:S06]  /*fef0*/  BAR.SYNC.DEFER_BLOCKING 0x1, 0x100 ;  /* 0x0044000000007b1d */ /* 0x000fec0000010000 */
[----:B------:R-:W-:Y:S01]  /*ff00*/  SHFL.IDX PT, R96, R10, 0x1, 0x1c1f ;  /* 0x003c1f000a607f89 */ /* 0x000fe200000e0000 */
[----:B-1----:R-:W-:-:S03]  /*ff10*/  IMAD.IADD R5, R19, 0x1, R2 ;  /* 0x0000000113057824 */ /* 0x002fc600078e0202 */
[----:B------:R-:W1:Y:S01]  /*ff20*/  SHFL.IDX PT, R97, R25, 0x1, 0x1c1f ;  /* 0x003c1f0019617f89 */ /* 0x000e6200000e0000 */
[----:B--2---:R-:W-:Y:S01]  /*ff30*/  IMAD R33, R11, 0x80, R4 ;  /* 0x000000800b217824 */ /* 0x004fe200078e0204 */
[----:B------:R-:W-:Y:S02]  /*ff40*/  LEA.HI.X R2, R18, c[0x0][0x384], R5, 0x1, P0 ;  /* 0x0000e10012027a11 */ /* 0x000fe400000f0c05 */
[----:B------:R2:W4:Y:S02]  /*ff50*/  SHFL.IDX PT, R60, R0, RZ, 0x181f ;  /* 0x00181fff003c7589 */ /* 0x00052400000e0000 */
[----:B------:R-:W-:Y:S02]  /*ff60*/  ISETP.GE.AND P0, PT, R33, R12, PT ;  /* 0x0000000c2100720c */ /* 0x000fe40003f06270 */
[----:B------:R2:W2:Y:S04]  /*ff70*/  SHFL.IDX PT, R61, R2, RZ, 0x181f ;  /* 0x00181fff023d7589 */ /* 0x0004a800000e0000 */
[----:B---3--:R3:W-:Y:S04]  /*ff80*/  @!P5 ST.E [R88.64], R7 ;  /* 0x000000075800d985 */ /* 0x0087e8000c101916 */
        /* <DEDUP_REMOVED lines=11> */
[----:B--2-4-:R-:W2:Y:S01]  /*10040*/  LDS.128 R16, [R34+0x80] ;  /* 0x0000800022107984 */ /* 0x014ea20000000c00 */
[----:B------:R-:W-:-:S02]  /*10050*/  IADD3 R32, R3, 0x40, RZ ;  /* 0x0000004003207810 */ /* 0x000fc40007ffe0ff */
[C---:B------:R-:W-:Y:S01]  /*10060*/  IADD3 R14, R3.reuse, 0x80, RZ ;  /* 0x00000080030e7810 */ /* 0x040fe20007ffe0ff */
[----:B---3--:R-:W3:Y:S01]  /*10070*/  LDS.128 R8, [R34+0x4080] ;  /* 0x0040800022087984 */ /* 0x008ee20000000c00 */
        /* <DEDUP_REMOVED lines=13> */
[----:B--2---:R2:W-:Y:S04]  /*10150*/  @!P2 ST.E.128 [R34.64], R16 ;  /* 0x000000102200a985 */ /* 0x0045e8000c101d16 */
[----:B---3--:R2:W-:Y:S04]  /*10160*/  @!P1 ST.E.128 [R14.64], R8 ;  /* 0x000000080e009985 */ /* 0x0085e8000c101d16 */
[----:B-----5:R2:W-:Y:S02]  /*10170*/  @!P0 ST.E.128 [R60.64], R4 ;  /* 0x000000043c008985 */ /* 0x0205e4000c101d16 */
.L_x_1909:
[----:B--2-4-:R-:W-:Y:S05]  /*10180*/  BSYNC B0 ;  /* 0x0000000000007941 */ /* 0x014fea0003800000 */
.L_x_1908:
[----:B------:R-:W-:Y:S01]  /*10190*/  IADD3 R5, R33, 0x20, RZ ;  /* 0x0000002021057810 */ /* 0x000fe20007ffe0ff */
[----:B---3--:R2:W3:Y:S01]  /*101a0*/  SHFL.IDX PT, R9, R2, 0x1, 0x181f ;  /* 0x00381f0002097f89 */ /* 0x0084e200000e0000 */
        /* <DEDUP_REMOVED lines=21> */
.L_x_1911:
[----:B------:R-:W-:Y:S05]  /*10300*/  BSYNC B0 ;  /* 0x0000000000007941 */ /* 0x000fea0003800000 */
.L_x_1910:
[----:B-1----:R-:W-:Y:S01]  /*10310*/  IADD3 R5, R33, 0x40, RZ ;  /* 0x0000004021057810 */ /* 0x002fe20007ffe0ff */
[----:B---3--:R1:W3:Y:S01]  /*10320*/  SHFL.IDX PT, R9, R2, 0x2, 0x181f ;  /* 0x00581f0002097f89 */ /* 0x0082e200000e0000 */
        /* <DEDUP_REMOVED lines=21> */
.L_x_1913:
[----:B------:R-:W-:Y:S05]  /*10480*/  BSYNC B0 ;  /* 0x0000000000007941 */ /* 0x000fea0003800000 */
.L_x_1912:
[----:B------:R-:W-:Y:S01]  /*10490*/  IADD3 R33, R33, 0x60, RZ ;  /* 0x0000006021217810 */ /* 0x000fe20007ffe0ff */
[----:B---3--:R3:W1:Y:S03]  /*104a0*/  SHFL.IDX PT, R7, R2, 0x3, 0x181f ;  /* 0x00781f0002077f89 */ /* 0x00866600000e0000 */
[----:B------:R-:W-:Y:S01]  /*104b0*/  ISETP.GE.AND P0, PT, R33, R12, PT ;  /* 0x0000000c2100720c */ /* 0x000fe20003f06270 */
[----:B------:R3:W2:-:S12]  /*104c0*/  SHFL.IDX PT, R6, R0, 0x3, 0x181f ;  /* 0x00781f0000067f89 */ /* 0x00069800000e0000 */
        /* <DEDUP_REMOVED lines=20> */
.L_x_1907:
        /* <DEDUP_REMOVED lines=42> */
.L_x_1915:
[----:B------:R-:W-:Y:S05]  /*108b0*/  BSYNC B0 ;  /* 0x0000000000007941 */ /* 0x000fea0003800000 */
.L_x_1914:
        /* <DEDUP_REMOVED lines=64> */
.L_x_1917:
[----:B------:R-:W-:Y:S05]  /*10cc0*/  BSYNC B0 ;  /* 0x0000000000007941 */ /* 0x000fea0003800000 */
.L_x_1916:
        /* <DEDUP_REMOVED lines=21> */
.L_x_1919:
[----:B------:R-:W-:Y:S05]  /*10e20*/  BSYNC B0 ;  /* 0x0000000000007941 */ /* 0x000fea0003800000 */
.L_x_1918:
        /* <DEDUP_REMOVED lines=21> */
.L_x_1921:
[----:B------:R-:W-:Y:S05]  /*10f80*/  BSYNC B0 ;  /* 0x0000000000007941 */ /* 0x000fea0003800000 */
.L_x_1920:
        /* <DEDUP_REMOVED lines=22> */
.L_x_1922:
        /* <DEDUP_REMOVED lines=9> */
.L_x_3425:


//--------------------- .text._ZN7cutlass13device_kernelIN5flash19enable_sm80_to_sm89INS1_16FlashAttnFwdSm80INS1_25CollectiveMainloopFwdSm80ILi8ELi1ELb0EN4cute5tupleIJNS5_1CILi128EEENS7_ILi64EEENS7_ILi192EEEEEELi192ENS_10bfloat16_tEfNS_4arch4Sm80ELb0ELb1ELb0ELb1ELb1ELb0ELb1ELb0EEENS1_21CollectiveEpilogueFwdINS6_IJS8_SA_S9_EEENS6_IJNS7_ILi1EEESI_SI_EEESC_SE_Li256ELb1ELb1ELb0ELb0EEENS1_19SingleTileSchedulerILb1ELb0ELb1ELi128EEEEEEEEEvNT_6ParamsE --------------------------
	.section	.text._ZN7cutlass13device_kernelIN5flash19enable_sm80_to_sm89INS1_16FlashAttnFwdSm80INS1_25CollectiveMainloopFwdSm80ILi8ELi1ELb0EN4cute5tupleIJNS5_1CILi128EEENS7_ILi64EEENS7_ILi192EEEEEELi192ENS_10bfloat16_tEfNS_4arch4Sm80ELb0ELb1ELb0ELb1ELb1ELb0ELb1ELb0EEENS1_21CollectiveEpilogueFwdINS6_IJS8_SA_S9_EEENS6_IJNS7_ILi1EEESI_SI_EEESC_SE_Li256ELb1ELb1ELb0ELb0EEENS1_19SingleTileSchedulerILb1ELb0ELb1ELi128EEEEEEEEEvNT_6ParamsE,"ax",@progbits
	.sectioninfo	@"SHI_REGISTERS=237"
	.align	128
.text._ZN7cutlass13device_kernelIN5flash19enable_sm80_to_sm89INS1_16FlashAttnFwdSm80INS1_25CollectiveMainloopFwdSm80ILi8ELi1ELb0EN4cute5tupleIJNS5_1CILi128EEENS7_ILi64EEENS7_ILi192EEEEEELi192ENS_10bfloat16_tEfNS_4arch4Sm80ELb0ELb1ELb0ELb1ELb1ELb0ELb1ELb0EEENS1_21CollectiveEpilogueFwdINS6_IJS8_SA_S9_EEENS6_IJNS7_ILi1EEESI_SI_EEESC_SE_Li256ELb1ELb1ELb0ELb0EEENS1_19SingleTileSchedulerILb1ELb0ELb1ELi128EEEEEEEEEvNT_6ParamsE:
        .type           _ZN7cutlass13device_kernelIN5flash19enable_sm80_to_sm89INS1_16FlashAttnFwdSm80INS1_25CollectiveMainloopFwdSm80ILi8ELi1ELb0EN4cute5tupleIJNS5_1CILi128EEENS7_ILi64EEENS7_ILi192EEEEEELi192ENS_10bfloat16_tEfNS_4arch4Sm80ELb0ELb1ELb0ELb1ELb1ELb0ELb1ELb0EEENS1_21CollectiveEpilogueFwdINS6_IJS8_SA_S9_EEENS6_IJNS7_ILi1EEESI_SI_EEESC_SE_Li256ELb1ELb1ELb0ELb0EEENS1_19SingleTileSchedulerILb1ELb0ELb1ELi128EEEEEEEEEvNT_6ParamsE,@function
        .size           _ZN7cutlass13device_kernelIN5flash19enable_sm80_to_sm89INS1_16FlashAttnFwdSm80INS1_25CollectiveMainloopFwdSm80ILi8ELi1ELb0EN4cute5tupleIJNS5_1CILi128EEENS7_ILi64EEENS7_ILi192EEEEEELi192ENS_10bfloat16_tEfNS_4arch4Sm80ELb0ELb1ELb0ELb1ELb1ELb0ELb1ELb0EEENS1_21CollectiveEpilogueFwdINS6_IJS8_SA_S9_EEENS6_IJNS7_ILi1EEESI_SI_EEESC_SE_Li256ELb1ELb1ELb0ELb0EEENS1_19SingleTileSchedulerILb1ELb0ELb1ELi128EEEEEEEEEvNT_6ParamsE,(.L_x_3426 - _ZN7cutlass13device_kernelIN5flash19enable_sm80_to_sm89INS1_16FlashAttnFwdSm80INS1_25CollectiveMainloopFwdSm80ILi8ELi1ELb0EN4cute5tupleIJNS5_1CILi128EEENS7_ILi64EEENS7_ILi192EEEEEELi192ENS_10bfloat16_tEfNS_4arch4Sm80ELb0ELb1ELb0ELb1ELb1ELb0ELb1ELb0EEENS1_21CollectiveEpilogueFwdINS6_IJS8_SA_S9_EEENS6_IJNS7_ILi1EEESI_SI_EEESC_SE_Li256ELb1ELb1ELb0ELb0EEENS1_19SingleTileSchedulerILb1ELb0ELb1ELi128EEEEEEEEEvNT_6ParamsE)
        .other          _ZN7cutlass13device_kernelIN5flash19enable_sm80_to_sm89INS1_16FlashAttnFwdSm80INS1_25CollectiveMainloopFwdSm80ILi8ELi1ELb0EN4cute5tupleIJNS5_1CILi128EEENS7_ILi64EEENS7_ILi192EEEEEELi192ENS_10bfloat16_tEfNS_4arch4Sm80ELb0ELb1ELb0ELb1ELb1ELb0ELb1ELb0EEENS1_21CollectiveEpilogueFwdINS6_IJS8_SA_S9_EEENS6_IJNS7_ILi1EEESI_SI_EEESC_SE_Li256ELb1ELb1ELb0ELb0EEENS1_19SingleTileSchedulerILb1ELb0ELb1ELi128EEEEEEEEEvNT_6ParamsE,@"STO_CUDA_ENTRY STV_DEFAULT"
_ZN7cutlass13device_kernelIN5flash19enable_sm80_to_sm89INS1_16FlashAttnFwdSm80INS1_25CollectiveMainloopFwdSm80ILi8ELi1ELb0EN4cute5tupleIJNS5_1CILi128EEENS7_ILi64EEENS7_ILi192EEEEEELi192ENS_10bfloat16_tEfNS_4arch4Sm80ELb0ELb1ELb0ELb1ELb1ELb0ELb1ELb0EEENS1_21CollectiveEpilogueFwdINS6_IJS8_SA_S9_EEENS6_IJNS7_ILi1EEESI_SI_EEESC_SE_Li256ELb1ELb1ELb0ELb0EEENS1_19SingleTileSchedulerILb1ELb0ELb1ELi128EEEEEEEEEvNT_6ParamsE:
        /* <DEDUP_REMOVED lines=20> */
.L_x_1924:
        /* <DEDUP_REMOVED lines=13> */
.L_x_1926:
[----:B------:R-:W-:Y:S02]  /*0210*/  ULDC UR5, c[0x0][0x54c] ;  /* 0x0001530000057ab9 */ /* 0x000fe40000000800 */
.L_x_1925:
[----:B------:R-:W-:Y:S02]  /*0220*/  ULDC UR4, c[0x0][0x548] ;  /* 0x0001520000047ab9 */ /* 0x000fe40000000800 */
[----:B------:R-:W-:-:S02]  /*0230*/  USHF.L.U32 UR26, UR27, 0x7, URZ ;  /* 0x000000071b1a7899 */ /* 0x000fc4000800063f */
[----:B------:R-:W-:-:S04]  /*0240*/  UIMAD UR4, UR5, UR4, URZ ;  /* 0x00000004050472a4 */ /* 0x000fc8000f8e023f */
[----:B------:R-:W-:-:S04]  /*0250*/  UISETP.GE.AND UP0, UPT, UR26, UR4, UPT ;  /* 0x000000041a00728c */ /* 0x000fc8000bf06270 */
[----:B------:R-:W-:Y:S01]  /*0260*/  USEL UR13, UR13, 0xffffffff, !UP0 ;  /* 0xffffffff0d0d7887 */ /* 0x000fe2000c000000 */
[----:B------:R-:W-:Y:S05]  /*0270*/  BRA `(.L_x_1927) ;  /* 0x000001b000007947 */ /* 0x000fea0003800000 */
.L_x_1923:
        /* <DEDUP_REMOVED lines=8> */
.L_x_1928:
        /* <DEDUP_REMOVED lines=13> */
.L_x_1930:
[----:B------:R-:W-:Y:S02]  /*03d0*/  ULDC UR5, c[0x0][0x54c] ;  /* 0x0001530000057ab9 */ /* 0x000fe40000000800 */
.L_x_1929:
[----:B------:R-:W-:Y:S02]  /*03e0*/  ULDC UR4, c[0x0][0x548] ;  /* 0x0001520000047ab9 */ /* 0x000fe40000000800 */
[----:B------:R-:W-:-:S02]  /*03f0*/  USHF.L.U32 UR26, UR27, 0x7, URZ ;  /* 0x000000071b1a7899 */ /* 0x000fc4000800063f */
[----:B------:R-:W-:-:S04]  /*0400*/  UIMAD UR4, UR5, UR4, URZ ;  /* 0x00000004050472a4 */ /* 0x000fc8000f8e023f */
[----:B------:R-:W-:-:S04]  /*0410*/  UISETP.GE.AND UP0, UPT, UR26, UR4, UPT ;  /* 0x000000041a00728c */ /* 0x000fc8000bf06270 */
[----:B------:R-:W-:-:S06]  /*0420*/  USEL UR13, UR13, 0xffffffff, !UP0 ;  /* 0xffffffff0d0d7887 */ /* 0x000fcc000c000000 */
.L_x_1927:
        /* <DEDUP_REMOVED lines=47> */
.L_x_1931:
        /* <DEDUP_REMOVED lines=10> */
.L_x_1932:
        /* <DEDUP_REMOVED lines=12> */
.L_x_1933:
        /* <DEDUP_REMOVED lines=25> */
.L_x_1935:
[----:B------:R-:W-:Y:S02]  /*0a10*/  UISETP.NE.AND UP0, UPT, UR5, 0x1, UPT ;  /* 0x000000010500788c */ /* 0x000fe4000bf05270 */
[----:B------:R-:W-:Y:S02]  /*0a20*/  ULDC.64 UR6, c[0x0][0x330] ;  /* 0x0000cc0000067ab9 */ /* 0x000fe40000000a00 */
[----:B------:R-:W-:-:S07]  /*0a30*/  UIMAD.WIDE.U32 UR16, UR15, UR6, URZ ;  /* 0x000000060f1072a5 */ /* 0x000fce000f8e003f */
[----:B------:R-:W-:Y:S02]  /*0a40*/  @UP0 USHF.R.U32.HI UR15, URZ, UR7, UR17 ;  /* 0x000000073f0f0299 */ /* 0x000fe40008011611 */
.L_x_1936:
[----:B------:R-:W-:Y:S02]  /*0a50*/  ULDC UR6, c[0x0][0x32c] ;  /* 0x0000cb0000067ab9 */ /* 0x000fe40000000800 */
[----:B------:R-:W-:-:S04]  /*0a60*/  UIMAD UR6, UR15, UR5, UR6 ;  /* 0x000000050f0672a4 */ /* 0x000fc8000f8e0206 */
[----:B------:R-:W-:-:S04]  /*0a70*/  UISETP.LT.AND UP0, UPT, UR4, UR6, UPT ;  /* 0x000000060400728c */ /* 0x000fc8000bf01270 */
[----:B------:R-:W-:Y:S02]  /*0a80*/  USEL UR4, UR4, UR6, UP0 ;  /* 0x0000000604047287 */ /* 0x000fe40008000000 */
.L_x_1934:
        /* <DEDUP_REMOVED lines=31> */
.L_x_1938:
[----:B------:R-:W-:-:S03]  /*0c80*/  UISETP.NE.AND UP0, UPT, UR5, 0x1, UPT ;  /* 0x000000010500788c */ /* 0x000fc6000bf05270 */
[----:B------:R-:W-:Y:S02]  /*0c90*/  ULDC.64 UR4, c[0x0][0x330] ;  /* 0x0000cc0000047ab9 */ /* 0x000fe40000000a00 */
[----:B------:R-:W-:-:S07]  /*0ca0*/  UIMAD.WIDE.U32 UR16, UR7, UR4, URZ ;  /* 0x00000004071072a5 */ /* 0x000fce000f8e003f */
[----:B------:R-:W-:Y:S02]  /*0cb0*/  @UP0 UMOV UR15, UR17 ;  /* 0x00000011000f0c82 */ /* 0x000fe40008000000 */
[----:B------:R-:W-:Y:S02]  /*0cc0*/  @UP0 USHF.R.U32.HI UR7, URZ, UR5, UR15 ;  /* 0x000000053f070299 */ /* 0x000fe4000801160f */
.L_x_1939:
[----:B------:R-:W-:Y:S02]  /*0cd0*/  ULDC UR4, c[0x0][0x32c] ;  /* 0x0000cb0000047ab9 */ /* 0x000fe40000000800 */
[----:B------:R-:W-:-:S04]  /*0ce0*/  UIMAD UR4, UR7, UR4, URZ ;  /* 0x00000004070472a4 */ /* 0x000fc8000f8e023f */
[----:B------:R-:W-:-:S04]  /*0cf0*/  UISETP.LT.AND UP0, UPT, UR6, UR4, UPT ;  /* 0x000000040600728c */ /* 0x000fc8000bf01270 */
[----:B------:R-:W-:-:S04]  /*0d00*/  USEL UR6, UR6, UR4, !UP0 ;  /* 0x0000000406067287 */ /* 0x000fc8000c000000 */
.L_x_1937:
        /* <DEDUP_REMOVED lines=14> */
[----:B------:R-:W-:Y:S01]  /*0df0*/  CS2R R82, SRZ ;  /* 0x0000000000527805 */ /* 0x000fe2000001ff00 */
[----:B------:R-:W-:Y:S01]  /*0e00*/  CS2R R80, SRZ ;  /* 0x0000000000507805 */ /* 0x000fe2000001ff00 */
[----:B------:R-:W-:Y:S01]  /*0e10*/  USEL UR7, URZ, UR7, !UP0 ;  /* 0x000000073f077287 */ /* 0x000fe2000c000000 */
[----:B------:R-:W-:Y:S01]  /*0e20*/  MOV R79, RZ ;  /* 0x000000ff004f7202 */ /* 0x000fe20000000f00 */
[----:B------:R-:W-:Y:S01]  /*0e30*/  IMAD.MOV.U32 R4, RZ, RZ, RZ ;  /* 0x000000ffff047224 */ /* 0x000fe200078e00ff */
        /* <DEDUP_REMOVED lines=72> */
[----:B------:R-:W-:Y:S01]  /*12c0*/  LEA.HI R12, R81, R78, RZ, 0x6 ;  /* 0x0000004e510c7211 */ /* 0x000fe200078f30ff */
[----:B------:R-:W-:Y:S01]  /*12d0*/  UIMAD.WIDE.U32 UR16, UR10, UR4, UR14 ;  /* 0x000000040a1072a5 */ /* 0x000fe2000f8e000e */
[----:B------:R-:W-:Y:S01]  /*12e0*/  ISETP.GE.AND P4, PT, R210, c[0x0][0x198], PT ;  /* 0x00006600d2007a0c */ /* 0x000fe20003f86270 */
[----:B------:R-:W-:Y:S01]  /*12f0*/  USEL UR14, UR13, URZ, !UP3 ;  /* 0x0000003f0d0e7287 */ /* 0x000fe2000d800000 */
[----:B------:R-:W-:Y:S01]  /*1300*/  BSSY B0, `(.L_x_1941) ;  /* 0x0000048000007945 */ /* 0x000fe20003800000 */
[----:B-1----:R-:W-:Y:S01]  /*1310*/  IADD3 R2, R202, UR26, RZ ;  /* 0x0000001aca027c10 */ /* 0x002fe2000fffe0ff */
[----:B------:R-:W-:Y:S01]  /*1320*/  ULDC.64 UR4, c[0x0][0x1c0] ;  /* 0x0000700000047ab9 */ /* 0x000fe20000000a00 */
[----:B------:R-:W-:Y:S01]  /*1330*/  IMAD.SHL.U32 R12, R12, 0x8, RZ ;  /* 0x000000080c0c7824 */ /* 0x000fe200078e00ff */
[----:B------:R-:W-:-:S02]  /*1340*/  UIMAD UR9, UR9, UR4, URZ ;  /* 0x00000004090972a4 */ /* 0x000fc4000f8e023f */
[----:B------:R-:W-:Y:S01]  /*1350*/  @P1 IMAD.HI.U32 R4, R2, c[0x0][0x2c8], RZ ;  /* 0x0000b20002041a27 */ /* 0x000fe200078e00ff */
[----:B------:R-:W-:Y:S02]  /*1360*/  UIADD3 UR17, UR17, UR6, URZ ;  /* 0x0000000611117290 */ /* 0x000fe4000fffe03f */
[----:B------:R-:W-:Y:S01]  /*1370*/  UIMAD UR5, UR14, UR5, UR9 ;  /* 0x000000050e0572a4 */ /* 0x000fe2000f8e0209 */
[----:B------:R-:W-:Y:S01]  /*1380*/  IMAD.MOV.U32 R7, RZ, RZ, R2 ;  /* 0x000000ffff077224 */ /* 0x000fe200078e0002 */
[----:B------:R-:W-:Y:S01]  /*1390*/  @P0 SHF.R.U32.HI R7, RZ, c[0x0][0x2cc], R4 ;  /* 0x0000b300ff070a19 */ /* 0x000fe20000011604 */
[----:B------:R-:W-:-:S03]  /*13a0*/  UIMAD.WIDE.U32 UR14, UR14, UR4, UR16 ;  /* 0x000000040e0e72a5 */ /* 0x000fc6000f8e0010 */
[--C-:B------:R-:W-:Y:S01]  /*13b0*/  SHF.R.S32.HI R4, RZ, 0x1f, R7.reuse ;  /* 0x0000001fff047819 */ /* 0x100fe20000011407 */
[----:B------:R-:W-:Y:S01]  /*13c0*/  IMAD.MOV R5, RZ, RZ, -R7 ;  /* 0x000000ffff057224 */ /* 0x000fe200078e0a07 */
[----:B------:R-:W-:Y:S01]  /*13d0*/  UIADD3 UR5, UR15, UR5, URZ ;  /* 0x000000050f057290 */ /* 0x000fe2000fffe03f */
[----:B------:R-:W-:Y:S01]  /*13e0*/  IMAD.U32 R9, RZ, RZ, UR15 ;  /* 0x0000000fff097e24 */ /* 0x000fe2000f8e00ff */
[----:B------:R-:W-:Y:S01]  /*13f0*/  ULDC UR4, c[0x0][0x2c4] ;  /* 0x0000b10000047ab9 */ /* 0x000fe20000000800 */
[----:B------:R-:W-:Y:S01]  /*1400*/  IMAD R5, R5, c[0x0][0x2c4], R2 ;  /* 0x0000b10005057a24 */ /* 0x000fe200078e0202 */
[----:B------:R-:W-:Y:S01]  /*1410*/  UIMAD UR4, UR12, UR4, URZ ;  /* 0x000000040c0472a4 */ /* 0x000fe2000f8e023f */
[----:B------:R-:W-:Y:S02]  /*1420*/  IMAD.U32 R8, RZ, RZ, UR14 ;  /* 0x0000000eff087e24 */ /* 0x000fe4000f8e00ff */
[----:B------:R-:W-:Y:S01]  /*1430*/  IMAD.U32 R9, RZ, RZ, UR5 ;  /* 0x00000005ff097e24 */ /* 0x000fe2000f8e00ff */
[----:B------:R-:W-:Y:S01]  /*1440*/  SHF.R.S32.HI R2, RZ, 0x1f, R5 ;  /* 0x0000001fff027819 */ /* 0x000fe20000011405 */
[----:B------:R-:W-:-:S02]  /*1450*/  IMAD R4, R4, c[0x0][0x1b0], RZ ;  /* 0x00006c0004047a24 */ /* 0x000fc400078e02ff */
[----:B------:R-:W-:-:S04]  /*1460*/  IMAD.WIDE.U32 R8, R7, c[0x0][0x1b0], R8 ;  /* 0x00006c0007087a25 */ /* 0x000fc800078e0008 */
[----:B------:R-:W-:Y:S01]  /*1470*/  IMAD R4, R7, c[0x0][0x1b4], R4 ;  /* 0x00006d0007047a24 */ /* 0x000fe200078e0204 */
[----:B------:R-:W-:Y:S01]  /*1480*/  LEA.HI R7, R81, R78, RZ, 0x4 ;  /* 0x0000004e51077211 */ /* 0x000fe200078f20ff */
[----:B------:R-:W-:Y:S02]  /*1490*/  IMAD R2, R2, c[0x0][0x1a8], RZ ;  /* 0x00006a0002027a24 */ /* 0x000fe400078e02ff */
[----:B------:R-:W-:Y:S02]  /*14a0*/  IMAD.IADD R9, R9, 0x1, R4 ;  /* 0x0000000109097824 */ /* 0x000fe400078e0204 */
        /* <DEDUP_REMOVED lines=11> */
[----:B------:R-:W-:Y:S01]  /*1560*/  SHF.R.U32.HI R4, RZ, 0x3, R199 ;  /* 0x00000003ff047819 */ /* 0x000fe200000116c7 */
[----:B------:R1:W4:Y:S01]  /*1570*/  SHFL.IDX PT, R17, R10, RZ, 0x181f ;  /* 0x00181fff0a117589 */ /* 0x00032200000e0000 */
[----:B------:R-:W-:Y:S02]  /*1580*/  LEA.HI R6, R5, R2, RZ, 0x3 ;  /* 0x0000000205067211 */ /* 0x000fe400078f18ff */
[----:B------:R-:W-:Y:S02]  /*1590*/  LOP3.LUT R199, R199, 0x38, R210, 0xf8, !PT ;  /* 0x00000038c7c77812 */ /* 0x000fe400078ef8d2 */
[----:B------:R-:W-:-:S02]  /*15a0*/  LOP3.LUT R9, R6, 0xfffffff8, RZ, 0xc0, !PT ;  /* 0xfffffff806097812 */ /* 0x000fc400078ec0ff */
[----:B------:R-:W-:Y:S02]  /*15b0*/  LOP3.LUT R199, R199, R4, RZ, 0x3c, !PT ;  /* 0x00000004c7c77212 */ /* 0x000fe400078e3cff */
[----:B------:R-:W-:Y:S01]  /*15c0*/  IADD3 R5, R210, 0x40, RZ ;  /* 0x00000040d2057810 */ /* 0x000fe20007ffe0ff */
[----:B------:R-:W-:Y:S01]  /*15d0*/  IMAD.IADD R9, R2, 0x1, -R9 ;  /* 0x0000000102097824 */ /* 0x000fe200078e0a09 */
[----:B------:R-:W-:Y:S01]  /*15e0*/  IADD3 R4, R210, 0x80, RZ ;  /* 0x00000080d2047810 */ /* 0x000fe20007ffe0ff */
[----:B------:R-:W-:Y:S01]  /*15f0*/  IMAD.MOV.U32 R2, RZ, RZ, 0x10 ;  /* 0x00000010ff027424 */ /* 0x000fe200078e00ff */
[----:B------:R-:W-:Y:S02]  /*1600*/  ISETP.GE.AND P3, PT, R5, c[0x0][0x198], PT ;  /* 0x0000660005007a0c */ /* 0x000fe40003f66270 */
[----:B------:R-:W-:Y:S02]  /*1610*/  ISETP.GE.AND P0, PT, R4, c[0x0][0x198], PT ;  /* 0x0000660004007a0c */ /* 0x000fe40003f06270 */
        /* <DEDUP_REMOVED lines=22> */
.L_x_1942:
[----:B-1-34-:R-:W-:Y:S05]  /*1780*/  BSYNC B0 ;  /* 0x0000000000007941 */ /* 0x01afea0003800000 */
.L_x_1941:
        /* <DEDUP_REMOVED lines=20> */
.L_x_1944:
[----:B------:R-:W-:Y:S05]  /*18d0*/  BSYNC B0 ;  /* 0x0000000000007941 */ /* 0x000fea0003800000 */
.L_x_1943:
        /* <DEDUP_REMOVED lines=20> */
.L_x_1946:
[----:B------:R-:W-:Y:S05]  /*1a20*/  BSYNC B0 ;  /* 0x0000000000007941 */ /* 0x000fea0003800000 */
.L_x_1945:
[----:B------:R-:W-:Y:S01]  /*1a30*/  UIADD3 UR28, UR22, -0x1, URZ ;  /* 0xffffffff161c7890 */ /* 0x000fe2000fffe03f */
[----:B------:R-:W-:Y:S01]  /*1a40*/  IMAD.MOV.U32 R11, RZ, RZ, c[0x0][0x2b8] ;  /* 0x0000ae00ff0b7624 */ /* 0x000fe200078e00ff */
[----:B---3--:R-:W-:Y:S01]  /*1a50*/  SHFL.IDX PT, R18, R14, 0x3, 0x181f ;  /* 0x00781f000e127f89 */ /* 0x008fe200000e0000 */
[----:B------:R-:W-:Y:S01]  /*1a60*/  SHF.R.S32.HI R12, RZ, 0x1f, R5 ;  /* 0x0000001fff0c7819 */ /* 0x000fe20000011405 */
[----:B------:R-:W-:Y:S01]  /*1a70*/  USHF.L.U32 UR19, UR28, 0x6, URZ ;  /* 0x000000061c137899 */ /* 0x000fe2000800063f */
[----:B------:R-:W-:Y:S01]  /*1a80*/  IMAD.SHL.U32 R199, R199, 0x2, RZ ;  /* 0x00000002c7c77824 */ /* 0x000fe200078e00ff */
[----:B------:R-:W-:Y:S01]  /*1a90*/  ISETP.NE.AND P2, PT, R11, 0x1, PT ;  /* 0x000000010b00780c */ /* 0x000fe20003f45270 */
[----:B------:R-:W3:Y:S01]  /*1aa0*/  SHFL.IDX PT, R19, R10, 0x3, 0x181f ;  /* 0x00781f000a137f89 */ /* 0x000ee200000e0000 */
[----:B------:R-:W-:Y:S01]  /*1ab0*/  IADD3 R11, R8, 0x60, RZ ;  /* 0x00000060080b7810 */ /* 0x000fe20007ffe0ff */
[----:B------:R-:W-:Y:S01]  /*1ac0*/  USHF.R.S32.HI UR6, URZ, 0x1f, UR9 ;  /* 0x0000001f3f067899 */ /* 0x000fe20008011409 */
[----:B------:R-:W-:Y:S01]  /*1ad0*/  IADD3 R8, R202, UR19, RZ ;  /* 0x00000013ca087c10 */ /* 0x000fe2000fffe0ff */
[----:B------:R-:W-:Y:S01]  /*1ae0*/  IMAD.MOV.U32 R200, RZ, RZ, RZ ;  /* 0x000000ffffc87224 */ /* 0x000fe200078e00ff */
[----:B------:R-:W-:Y:S01]  /*1af0*/  ISETP.GE.AND P5, PT, R11, UR4, PT ;  /* 0x000000040b007c0c */ /* 0x000fe2000bfa6270 */
[----:B------:R-:W-:Y:S01]  /*1b00*/  ULDC.64 UR4, c[0x0][0x2b0] ;  /* 0x0000ac0000047ab9 */ /* 0x000fe20000000a00 */
[C---:B------:R-:W-:Y:S01]  /*1b10*/  IADD3 R201, R8.reuse, UR11, RZ ;  /* 0x0000000b08c97c10 */ /* 0x040fe2000fffe0ff */
[----:B------:R-:W-:Y:S01]  /*1b20*/  UIMAD UR6, UR6, UR4, URZ ;  /* 0x00000004060672a4 */ /* 0x000fe2000f8e023f */
[----:B------:R-:W-:Y:S01]  /*1b30*/  ISETP.GE.AND P6, PT, R8, UR8, PT ;  /* 0x0000000808007c0c */ /* 0x000fe2000bfc6270 */
[----:B------:R-:W-:Y:S01]  /*1b40*/  UIMAD.WIDE.U32 UR14, UR9, UR4, URZ ;  /* 0x00000004090e72a5 */ /* 0x000fe2000f8e003f */
[----:B------:R-:W-:Y:S01]  /*1b50*/  LEA.HI R209, R12, R5, RZ, 0x3 ;  /* 0x000000050cd17211 */ /* 0x000fe200078f18ff */
[----:B------:R-:W-:Y:S01]  /*1b60*/  @P2 IMAD.HI.U32 R11, R201, c[0x0][0x2bc], RZ ;  /* 0x0000af00c90b2a27 */ /* 0x000fe200078e00ff */
[----:B------:R-:W-:Y:S01]  /*1b70*/  ISETP.GT.OR P6, PT, R202, 0x3f, P6 ;  /* 0x0000003fca00780c */ /* 0x000fe200037c4670 */
[----:B------:R-:W-:Y:S01]  /*1b80*/  UIMAD UR6, UR9, UR5, UR6 ;  /* 0x00000005090672a4 */ /* 0x000fe2000f8e0206 */
[----:B------:R-:W-:Y:S01]  /*1b90*/  LOP3.LUT R209, R209, 0xfffffff8, RZ, 0xc0, !PT ;  /* 0xfffffff8d1d17812 */ /* 0x000fe200078ec0ff */
[----:B------:R-:W-:Y:S01]  /*1ba0*/  IMAD.MOV.U32 R8, RZ, RZ, R201 ;  /* 0x000000ffff087224 */ /* 0x000fe200078e00c9 */
[----:B------:R-:W-:Y:S01]  /*1bb0*/  @P2 SHF.R.U32.HI R8, RZ, c[0x0][0x2c0], R11 ;  /* 0x0000b000ff082a19 */ /* 0x000fe2000001160b */
[----:B------:R-:W-:Y:S01]  /*1bc0*/  UIADD3 UR6, UR15, UR6, URZ ;  /* 0x000000060f067290 */ /* 0x000fe2000fffe03f */
[----:B------:R-:W-:Y:S01]  /*1bd0*/  SHF.R.S32.HI R11, RZ, 0x1f, R4 ;  /* 0x0000001fff0b7819 */ /* 0x000fe20000011404 */
[----:B------:R-:W-:-:S03]  /*1be0*/  ULDC.64 UR4, c[0x0][0x1e8] ;  /* 0x00007a0000047ab9 */ /* 0x000fc60000000a00 */
[----:B------:R-:W-:Y:S01]  /*1bf0*/  LEA.HI R208, R11, R4, RZ, 0x3 ;  /* 0x000000040bd07211 */ /* 0x000fe200078f18ff */
[--C-:B-123--:R-:W-:Y:S02]  /*1c00*/  @!P5 IMAD.WIDE R14, R210, 0x2, R18.reuse ;  /* 0x00000002d20ed825 */ /* 0x10efe400078e0212 */
[----:B------:R-:W-:Y:S02]  /*1c10*/  @!P6 IADD3 R12, P1, R8, UR14, RZ ;  /* 0x0000000e080cec10 */ /* 0x000fe4000ff3e0ff */
[----:B------:R-:W-:Y:S01]  /*1c20*/  LOP3.LUT R208, R208, 0xfffffff8, RZ, 0xc0, !PT ;  /* 0xfffffff8d0d07812 */ /* 0x000fe200078ec0ff */
[--C-:B----4-:R-:W-:Y:S01]  /*1c30*/  @!P5 IMAD.WIDE R16, R209, 0x2, R18.reuse ;  /* 0x00000002d110d825 */ /* 0x110fe200078e0212 */
[----:B------:R-:W-:Y:S01]  /*1c40*/  @!PT LDS RZ, [RZ] ;  /* 0x00000000fffff984 */ /* 0x000fe20000000800 */
[----:B------:R1:W-:Y:S01]  /*1c50*/  @!P5 LDGSTS.E.BYPASS.LTC128B.128 [R199+0xf100], [R14.64], !P4 ;  /* 0x0f1000000ec7dfae */ /* 0x0003e2000e101d54 */
[----:B------:R-:W-:Y:S02]  /*1c60*/  @!P6 LEA.HI.X.SX32 R11, R8, UR6, 0x1, P1 ;  /* 0x00000006080bec11 */ /* 0x000fe400088f0eff */
[----:B------:R-:W-:Y:S01]  /*1c70*/  @!P5 IMAD.WIDE R18, R208, 0x2, R18 ;  /* 0x00000002d012d825 */ /* 0x000fe200078e0212 */
[----:B------:R2:W-:Y:S01]  /*1c80*/  @!P5 LDGSTS.E.BYPASS.LTC128B.128 [R199+0x13100], [R16.64], !P3 ;  /* 0x1310000010c7dfae */ /* 0x0005e2000d901d54 */
[----:B------:R-:W-:-:S03]  /*1c90*/  @!P6 LEA R10, P1, R12, c[0x0][0x2a0], 0x2 ;  /* 0x0000a8000c0aea11 */ /* 0x000fc600078210ff */
[----:B------:R3:W-:Y:S01]  /*1ca0*/  @!P5 LDGSTS.E.BYPASS.LTC128B.128 [R199+0x17100], [R18.64], !P0 ;  /* 0x1710000012c7dfae */ /* 0x0007e2000c101d54 */
[----:B------:R-:W-:-:S03]  /*1cb0*/  @!P6 LEA.HI.X R11, R12, c[0x0][0x2a4], R11, 0x2, P1 ;  /* 0x0000a9000c0bea11 */ /* 0x000fc600008f140b */
[----:B------:R-:W0:Y:S04]  /*1cc0*/  LDGDEPBAR ;  /* 0x00000000000079af */ /* 0x000e280000000000 */
        /* <DEDUP_REMOVED lines=8> */
[----:B------:R-:W-:Y:S01]  /*1d50*/  IMAD.U32 R77, RZ, RZ, UR19 ;  /* 0x00000013ff4d7e24 */ /* 0x000fe2000f8e00ff */
[----:B------:R-:W-:Y:S01]  /*1d60*/  LOP3.LUT R15, R15, 0x1c0, RZ, 0xc0, !PT ;  /* 0x000001c00f0f7812 */ /* 0x000fe200078ec0ff */
[C---:B------:R-:W-:Y:S01]  /*1d70*/  IMAD.WIDE.U32 R12, R201.reuse, c[0x0][0x1e0], RZ ;  /* 0x00007800c90c7a25 */ /* 0x040fe200078e00ff */
[----:B------:R-:W-:Y:S01]  /*1d80*/  SHF.R.S32.HI R14, RZ, 0x1f, R201 ;  /* 0x0000001fff0e7819 */ /* 0x000fe200000114c9 */
[----:B------:R-:W-:Y:S01]  /*1d90*/  UIADD3 UR9, UR17, UR9, URZ ;  /* 0x0000000911097290 */ /* 0x000fe2000fffe03f */
[----:B------:R-:W-:Y:S01]  /*1da0*/  LOP3.LUT P3, RZ, R0, 0x2, RZ, 0xc0, !PT ;  /* 0x0000000200ff7812 */ /* 0x000fe2000786c0ff */
[C---:B---3--:R-:W-:Y:S01]  /*1db0*/  IMAD.WIDE.U32 R18, R201.reuse, c[0x0][0x208], RZ ;  /* 0x00008200c9127a25 */ /* 0x048fe200078e00ff */
[----:B------:R-:W-:Y:S01]  /*1dc0*/  ULDC.64 UR4, c[0x0][0x210] ;  /* 0x0000840000047ab9 */ /* 0x000fe20000000a00 */
[----:B------:R-:W-:Y:S01]  /*1dd0*/  ISETP.GE.AND P5, PT, R210, c[0x0][0x1d4], PT ;  /* 0x00007500d2007a0c */ /* 0x000fe20003fa6270 */
[----:B------:R-:W-:Y:S01]  /*1de0*/  UIMAD UR18, UR18, UR4, URZ ;  /* 0x00000004121272a4 */ /* 0x000fe2000f8e023f */
[C---:B------:R-:W-:Y:S01]  /*1df0*/  IMAD R8, R14.reuse, c[0x0][0x1e0], RZ ;  /* 0x000078000e087a24 */ /* 0x040fe200078e02ff */
[----:B------:R-:W-:Y:S01]  /*1e00*/  UIMAD.WIDE.U32 UR24, UR10, UR4, URZ ;  /* 0x000000040a1872a5 */ /* 0x000fe2000f8e003f */
[----:B------:R-:W-:Y:S01]  /*1e10*/  IMAD R14, R14, c[0x0][0x208], RZ ;  /* 0x000082000e0e7a24 */ /* 0x000fe200078e02ff */
[----:B------:R-:W-:Y:S01]  /*1e20*/  UIMAD UR18, UR10, UR5, UR18 ;  /* 0x000000050a1272a4 */ /* 0x000fe2000f8e0212 */
[----:B--2---:R-:W-:Y:S01]  /*1e30*/  IMAD R16, R201, c[0x0][0x1e4], R8 ;  /* 0x00007900c9107a24 */ /* 0x004fe200078e0208 */
[----:B------:R-:W-:Y:S01]  /*1e40*/  ISETP.GE.AND P4, PT, R5, c[0x0][0x1d4], PT ;  /* 0x0000750005007a0c */ /* 0x000fe20003f86270 */
[----:B------:R-:W-:Y:S01]  /*1e50*/  IMAD.SHL.U32 R79, R6, 0x40, RZ ;  /* 0x00000040064f7824 */ /* 0x000fe200078e00ff */
[----:B------:R-:W-:Y:S01]  /*1e60*/  UIADD3 UR18, UR25, UR18, URZ ;  /* 0x0000001219127290 */ /* 0x000fe2000fffe03f */
[----:B------:R-:W-:Y:S01]  /*1e70*/  IMAD.IADD R17, R13, 0x1, R16 ;  /* 0x000000010d117824 */ /* 0x000fe200078e0210 */
[----:B------:R-:W-:Y:S01]  /*1e80*/  LEA.HI R82, R81, R78, RZ, 0x5 ;  /* 0x0000004e51527211 */ /* 0x000fe200078f28ff */
[----:B------:R-:W-:Y:S01]  /*1e90*/  IMAD.MOV.U32 R16, RZ, RZ, R12 ;  /* 0x000000ffff107224 */ /* 0x000fe200078e000c */
[----:B------:R-:W-:Y:S01]  /*1ea0*/  SHF.R.S32.HI R12, RZ, 0x4, R7 ;  /* 0x00000004ff0c7819 */ /* 0x000fe20000011407 */
[C---:B----4-:R-:W-:Y:S01]  /*1eb0*/  IMAD.SHL.U32 R10, R40.reuse, 0x8, RZ ;  /* 0x00000008280a7824 */ /* 0x050fe200078e00ff */
[----:B------:R-:W-:Y:S01]  /*1ec0*/  IADD3 R40, -R40, UR8, -R77 ;  /* 0x0000000828287c10 */ /* 0x000fe2000fffe94d */
[----:B------:R-:W-:Y:S01]  /*1ed0*/  IMAD R13, R201, c[0x0][0x20c], R14 ;  /* 0x00008300c90d7a24 */ /* 0x000fe200078e020e */
[----:B------:R-:W-:Y:S01]  /*1ee0*/  LEA.HI R7, R7, R12, RZ, 0x1 ;  /* 0x0000000c07077211 */ /* 0x000fe200078f08ff */
[----:B------:R-:W-:Y:S01]  /*1ef0*/  UISETP.GT.AND UP0, UPT, UR28, UR7, UPT ;  /* 0x000000071c00728c */ /* 0x000fe2000bf04270 */
[----:B------:R-:W-:Y:S01]  /*1f00*/  LOP3.LUT R10, R15, 0x8, R10, 0xf8, !PT ;  /* 0x000000080f0a7812 */ /* 0x000fe200078ef80a */
[----:B------:R-:W-:Y:S01]  /*1f10*/  IMAD.IADD R13, R19, 0x1, R13 ;  /* 0x00000001130d7824 */ /* 0x000fe200078e020d */
[----:B------:R-:W-:-:S02]  /*1f20*/  LOP3.LUT R7, R7, 0xfffffffe, RZ, 0xc0, !PT ;  /* 0xfffffffe07077812 */ /* 0x000fc400078ec0ff */
[----:B------:R-:W-:Y:S02]  /*1f30*/  SHF.R.U32.HI R15, RZ, 0x3, R15 ;  /* 0x00000003ff0f7819 */ /* 0x000fe4000001160f */
[----:B------:R-:W-:Y:S01]  /*1f40*/  ISETP.GE.AND P1, PT, R40, 0x1, PT ;  /* 0x000000012800780c */ /* 0x000fe20003f26270 */
[----:B------:R-:W-:Y:S01]  /*1f50*/  IMAD.IADD R7, R12, 0x1, -R7 ;  /* 0x000000010c077824 */ /* 0x000fe200078e0a07 */
[----:B------:R-:W-:Y:S01]  /*1f60*/  LOP3.LUT R10, R10, R15, RZ, 0x3c, !PT ;  /* 0x0000000f0a0a7212 */ /* 0x000fe200078e3cff */
[----:B------:R-:W-:Y:S01]  /*1f70*/  IMAD.MOV.U32 R12, RZ, RZ, R18 ;  /* 0x000000ffff0c7224 */ /* 0x000fe200078e0012 */
[----:B------:R-:W-:Y:S01]  /*1f80*/  LOP3.LUT R79, R79, 0xfffffe00, RZ, 0xc0, !PT ;  /* 0xfffffe004f4f7812 */ /* 0x000fe200078ec0ff */
[----:B------:R-:W-:Y:S01]  /*1f90*/  IMAD.SHL.U32 R15, R9, 0x40, RZ ;  /* 0x00000040090f7824 */ /* 0x000fe200078e00ff */
[----:B------:R-:W-:Y:S01]  /*1fa0*/  SHF.R.S32.HI R80, RZ, 0x5, R82 ;  /* 0x00000005ff507819 */ /* 0x000fe20000011452 */
[----:B------:R-:W-:Y:S01]  /*1fb0*/  IMAD R197, R7, 0x200, R10 ;  /* 0x0000020007c57824 */ /* 0x000fe200078e020a */
[----:B------:R-:W-:Y:S01]  /*1fc0*/  IADD3 R205, R199, 0x100, RZ ;  /* 0x00000100c7cd7810 */ /* 0x000fe20007ffe0ff */
[----:B------:R-:W-:Y:S01]  /*1fd0*/  IMAD.SHL.U32 R76, R7, 0x8, RZ ;  /* 0x00000008074c7824 */ /* 0x000fe200078e00ff */
[----:B------:R-:W-:Y:S01]  /*1fe0*/  LOP3.LUT R15, R15, 0x1c0, RZ, 0xc0, !PT ;  /* 0x000001c00f0f7812 */ /* 0x000fe200078ec0ff */
[----:B------:R-:W-:Y:S01]  /*1ff0*/  IMAD.SHL.U32 R197, R197, 0x2, RZ ;  /* 0x00000002c5c57824 */ /* 0x000fe200078e00ff */
[----:B------:R-:W-:-:S02]  /*2000*/  SHF.R.S32.HI R212, RZ, 0x1f, R209 ;  /* 0x0000001fffd47819 */ /* 0x000fc400000114d1 */
[----:B------:R-:W-:Y:S02]  /*2010*/  LOP3.LUT R76, R15, 0x8, R76, 0xf8, !PT ;  /* 0x000000080f4c7812 */ /* 0x000fe400078ef84c */
[----:B------:R-:W-:Y:S02]  /*2020*/  IADD3 R196, R197, 0x6120, RZ ;  /* 0x00006120c5c47810 */ /* 0x000fe40007ffe0ff */
[----:B------:R-:W-:Y:S02]  /*2030*/  SHF.R.U32.HI R15, RZ, 0x3, R15 ;  /* 0x00000003ff0f7819 */ /* 0x000fe4000001160f */
[----:B------:R-:W-:Y:S02]  /*2040*/  SHF.R.S32.HI R211, RZ, 0x1f, R208 ;  /* 0x0000001fffd37819 */ /* 0x000fe400000114d0 */
[----:B------:R-:W-:Y:S02]  /*2050*/  LOP3.LUT R76, R76, R15, RZ, 0x3c, !PT ;  /* 0x0000000f4c4c7212 */ /* 0x000fe400078e3cff */
[----:B-----5:R-:W-:Y:S01]  /*2060*/  SHF.R.S32.HI R8, RZ, 0x1f, R200 ;  /* 0x0000001fff087819 */ /* 0x020fe200000114c8 */
[----:B------:R-:W-:-:S04]  /*2070*/  IMAD.WIDE.U32 R16, R200, c[0x0][0x1f0], R16 ;  /* 0x00007c00c8107a25 */ /* 0x000fc800078e0010 */
[----:B------:R-:W-:Y:S01]  /*2080*/  IMAD R11, R8, c[0x0][0x1f0], RZ ;  /* 0x00007c00080b7a24 */ /* 0x000fe200078e02ff */
[----:B------:R-:W-:-:S03]  /*2090*/  IADD3 R16, P0, R16, UR16, RZ ;  /* 0x0000001010107c10 */ /* 0x000fc6000ff1e0ff */
[----:B------:R-:W-:-:S05]  /*20a0*/  IMAD R11, R200, c[0x0][0x1f4], R11 ;  /* 0x00007d00c80b7a24 */ /* 0x000fca00078e020b */
[----:B------:R-:W-:Y:S02]  /*20b0*/  IADD3.X R11, R17, UR9, R11, P0, !PT ;  /* 0x00000009110b7c10 */ /* 0x000fe400087fe40b */
[----:B------:R-:W-:-:S04]  /*20c0*/  LEA R17, P0, R16, c[0x0][0x1c8], 0x1 ;  /* 0x0000720010117a11 */ /* 0x000fc800078008ff */
[----:B------:R-:W-:Y:S01]  /*20d0*/  LEA.HI.X R16, R16, c[0x0][0x1cc], R11, 0x1, P0 ;  /* 0x0000730010107a11 */ /* 0x000fe200000f0c0b */
[----:B------:R-:W-:Y:S01]  /*20e0*/  IMAD R11, R8, c[0x0][0x218], RZ ;  /* 0x00008600080b7a24 */ /* 0x000fe200078e02ff */
[----:B------:R-:W-:Y:S01]  /*20f0*/  SHFL.IDX PT, R10, R17, 0x1, 0x181f ;  /* 0x00381f00110a7f89 */ /* 0x000fe200000e0000 */
[----:B------:R-:W-:-:S03]  /*2100*/  IMAD.WIDE.U32 R8, R200, c[0x0][0x218], R12 ;  /* 0x00008600c8087a25 */ /* 0x000fc600078e000c */
[----:B------:R-:W-:Y:S01]  /*2110*/  SHFL.IDX PT, R12, R17, RZ, 0x181f ;  /* 0x00181fff110c7589 */ /* 0x000fe200000e0000 */
[----:B------:R-:W-:Y:S01]  /*2120*/  IMAD R7, R200, c[0x0][0x21c], R11 ;  /* 0x00008700c8077a24 */ /* 0x000fe200078e020b */
[----:B------:R-:W-:Y:S02]  /*2130*/  IADD3 R8, P0, R8, UR24, RZ ;  /* 0x0000001808087c10 */ /* 0x000fe4000ff1e0ff */
[----:B------:R-:W1:Y:S02]  /*2140*/  SHFL.IDX PT, R13, R16, RZ, 0x181f ;  /* 0x00181fff100d7589 */ /* 0x000e6400000e0000 */
[----:B------:R-:W-:Y:S02]  /*2150*/  IADD3.X R7, R9, UR18, R7, P0, !PT ;  /* 0x0000001209077c10 */ /* 0x000fe400087fe407 */
[----:B------:R2:W3:Y:S01]  /*2160*/  SHFL.IDX PT, R11, R16, 0x1, 0x181f ;  /* 0x00381f00100b7f89 */ /* 0x0004e200000e0000 */
[----:B------:R-:W-:Y:S02]  /*2170*/  LEA R14, P0, R8, c[0x0][0x1f8], 0x1 ;  /* 0x00007e00080e7a11 */ /* 0x000fe400078008ff */
[----:B------:R-:W-:-:S02]  /*2180*/  IADD3 R9, R197, 0x6100, RZ ;  /* 0x00006100c5097810 */ /* 0x000fc40007ffe0ff */
[----:B------:R-:W-:Y:S01]  /*2190*/  LEA.HI.X R7, R8, c[0x0][0x1fc], R7, 0x1, P0 ;  /* 0x00007f0008077a11 */ /* 0x000fe200000f0c07 */
[----:B------:R-:W-:Y:S01]  /*21a0*/  SHFL.IDX PT, R44, R14, RZ, 0x181f ;  /* 0x00181fff0e2c7589 */ /* 0x000fe200000e0000 */
[----:B------:R-:W-:Y:S02]  /*21b0*/  ISETP.GT.AND P0, PT, R40, 0x20, PT ;  /* 0x000000202800780c */ /* 0x000fe40003f04270 */
[----:B------:R-:W-:Y:S01]  /*21c0*/  @P3 IADD3 R196, R9, -0x20, RZ ;  /* 0xffffffe009c43810 */ /* 0x000fe20007ffe0ff */
[----:B------:R4:W5:Y:S01]  /*21d0*/  SHFL.IDX PT, R68, R14, 0x1, 0x181f ;  /* 0x00381f000e447f89 */ /* 0x00096200000e0000 */
[----:B------:R-:W-:Y:S02]  /*21e0*/  ISETP.GE.AND P3, PT, R4, c[0x0][0x1d4], PT ;  /* 0x0000750004007a0c */ /* 0x000fe40003f66270 */
[----:B------:R-:W-:Y:S01]  /*21f0*/  IADD3 R187, R196, 0x800, RZ ;  /* 0x00000800c4bb7810 */ /* 0x000fe20007ffe0ff */
[----:B------:R-:W-:Y:S01]  /*2200*/  SHFL.IDX PT, R9, R7, RZ, 0x181f ;  /* 0x00181fff07097589 */ /* 0x000fe200000e0000 */
[----:B------:R-:W-:-:S02]  /*2210*/  SEL R213, RZ, 0x10, P3 ;  /* 0x00000010ffd57807 */ /* 0x000fc40001800000 */
[C---:B------:R-:W-:Y:S01]  /*2220*/  IADD3 R186, R196.reuse, 0x1000, RZ ;  /* 0x00001000c4ba7810 */ /* 0x040fe20007ffe0ff */
[----:B------:R5:W5:Y:S01]  /*2230*/  SHFL.IDX PT, R8, R7, 0x1, 0x181f ;  /* 0x00381f0007087f89 */ /* 0x000b6200000e0000 */
[----:B------:R-:W-:Y:S01]  /*2240*/  IADD3 R185, R196, 0x1800, RZ ;  /* 0x00001800c4b97810 */ /* 0x000fe20007ffe0ff */
[--C-:B-1----:R-:W-:Y:S01]  /*2250*/  @P1 IMAD.WIDE R18, R210, 0x2, R12.reuse ;  /* 0x00000002d2121825 */ /* 0x102fe200078e020c */
[C---:B------:R-:W-:Y:S02]  /*2260*/  IADD3 R183, R196.reuse, 0x2000, RZ ;  /* 0x00002000c4b77810 */ /* 0x040fe40007ffe0ff */
[C---:B------:R-:W-:Y:S01]  /*2270*/  IADD3 R182, R196.reuse, 0x2800, RZ ;  /* 0x00002800c4b67810 */ /* 0x040fe20007ffe0ff */
[--C-:B--2---:R-:W-:Y:S01]  /*2280*/  @P1 IMAD.WIDE R16, R209, 0x2, R12.reuse ;  /* 0x00000002d1101825 */ /* 0x104fe200078e020c */
[----:B------:R1:W-:Y:S01]  /*2290*/  @P1 LDGSTS.E.BYPASS.LTC128B.128 [R199+0x6100], [R18.64], !P5 ;  /* 0x0610000012c71fae */ /* 0x0003e2000e901d54 */
[----:B------:R-:W-:Y:S02]  /*22a0*/  IADD3 R181, R196, 0x3000, RZ ;  /* 0x00003000c4b57810 */ /* 0x000fe40007ffe0ff */
[----:B------:R-:W-:Y:S01]  /*22b0*/  @P1 IMAD.WIDE R12, R208, 0x2, R12 ;  /* 0x00000002d00c1825 */ /* 0x000fe200078e020c */
[----:B------:R2:W-:Y:S01]  /*22c0*/  @P1 LDGSTS.E.BYPASS.LTC128B.128 [R199+0x8100], [R16.64], !P4 ;  /* 0x0810000010c71fae */ /* 0x0005e2000e101d54 */
[----:B------:R-:W-:-:S02]  /*22d0*/  IADD3 R180, R196, 0x3800, RZ ;  /* 0x00003800c4b47810 */ /* 0x000fc40007ffe0ff */
[--C-:B---3--:R-:W-:Y:S01]  /*22e0*/  @P0 IMAD.WIDE R20, R210, 0x2, R10.reuse ;  /* 0x00000002d2140825 */ /* 0x108fe200078e020a */
[----:B------:R3:W-:Y:S01]  /*22f0*/  @P1 LDGSTS.E.BYPASS.LTC128B.128 [R199+0xa100], [R12.64], !P3 ;  /* 0x0a1000000cc71fae */ /* 0x0007e2000d901d54 */
[C---:B------:R-:W-:Y:S02]  /*2300*/  IADD3 R179, R196.reuse, 0x4000, RZ ;  /* 0x00004000c4b37810 */ /* 0x040fe40007ffe0ff */
[--C-:B------:R-:W-:Y:S01]  /*2310*/  @P0 IMAD.WIDE R22, R209, 0x2, R10.reuse ;  /* 0x00000002d1160825 */ /* 0x100fe200078e020a */
[----:B------:R1:W-:Y:S01]  /*2320*/  @P0 LDGSTS.E.BYPASS.LTC128B.128 [R199+0x7100], [R20.64], !P5 ;  /* 0x0710000014c70fae */ /* 0x0003e2000e901d54 */
[----:B------:R-:W-:Y:S02]  /*2330*/  IADD3 R178, R196, 0x4800, RZ ;  /* 0x00004800c4b27810 */ /* 0x000fe40007ffe0ff */
[----:B----4-:R-:W-:Y:S01]  /*2340*/  @P0 IMAD.WIDE R14, R208, 0x2, R10 ;  /* 0x00000002d00e0825 */ /* 0x010fe200078e020a */
[----:B------:R4:W-:Y:S01]  /*2350*/  @P0 LDGSTS.E.BYPASS.LTC128B.128 [R199+0x9100], [R22.64], !P4 ;  /* 0x0910000016c70fae */ /* 0x0009e2000e101d54 */
[----:B------:R-:W-:-:S02]  /*2360*/  IADD3 R177, R196, 0x5000, RZ ;  /* 0x00005000c4b17810 */ /* 0x000fc40007ffe0ff */
[----:B-----5:R-:W-:Y:S01]  /*2370*/  IMAD.WIDE R6, R210, 0x2, RZ ;  /* 0x00000002d2067825 */ /* 0x020fe200078e02ff */
[----:B------:R5:W-:Y:S01]  /*2380*/  @P0 LDGSTS.E.BYPASS.LTC128B.128 [R199+0xb100], [R14.64], !P3 ;  /* 0x0b1000000ec70fae */ /* 0x000be2000d901d54 */
[----:B------:R-:W-:Y:S02]  /*2390*/  IADD3 R176, R196, 0x5800, RZ ;  /* 0x00005800c4b07810 */ /* 0x000fe40007ffe0ff */
[----:B------:R-:W-:Y:S01]  /*23a0*/  IMAD R11, R80, 0x400, R79 ;  /* 0x00000400500b7824 */ /* 0x000fe200078e024f */
[----:B------:R-:W0:Y:S01]  /*23b0*/  LDGDEPBAR ;  /* 0x00000000000079af */ /* 0x000e220000000000 */
[----:B------:R-:W-:Y:S02]  /*23c0*/  IADD3 R42, P1, R6, R68, RZ ;  /* 0x00000044062a7210 */ /* 0x000fe40007f3e0ff */
[----:B------:R-:W-:-:S03]  /*23d0*/  IMAD.IADD R198, R76, 0x1, R11 ;  /* 0x000000014cc67824 */ /* 0x000fc600078e020b */
[----:B------:R-:W-:Y:S02]  /*23e0*/  IMAD.X R43, R7, 0x1, R8, P1 ;  /* 0x00000001072b7824 */ /* 0x000fe400008e0608 */
[----:B--2---:R-:W-:Y:S01]  /*23f0*/  IMAD.WIDE R16, R209, 0x2, RZ ;  /* 0x00000002d1107825 */ /* 0x004fe200078e02ff */
[----:B---3--:R-:W-:-:S03]  /*2400*/  IADD3 R12, P0, R44, R6, RZ ;  /* 0x000000062c0c7210 */ /* 0x008fc60007f1e0ff */
[----:B------:R-:W-:Y:S01]  /*2410*/  IMAD.SHL.U32 R198, R198, 0x2, RZ ;  /* 0x00000002c6c67824 */ /* 0x000fe200078e00ff */
[----:B------:R-:W-:Y:S01]  /*2420*/  IADD3 R6, P6, R44, R16, RZ ;  /* 0x000000102c067210 */ /* 0x000fe20007fde0ff */
[C---:B------:R-:W-:Y:S01]  /*2430*/  IMAD.X R13, R9.reuse, 0x1, R7, P0 ;  /* 0x00000001090d7824 */ /* 0x040fe200000e0607 */
[----:B------:R-:W-:Y:S01]  /*2440*/  IADD3 R70, P0, R16, R68, RZ ;  /* 0x0000004410467210 */ /* 0x000fe20007f1e0ff */
[----:B------:R-:W-:Y:S02]  /*2450*/  IMAD R194, R2, 0x2, R198 ;  /* 0x0000000202c27824 */ /* 0x000fe400078e02c6 */
[----:B------:R-:W-:Y:S01]  /*2460*/  IMAD.X R7, R9, 0x1, R17, P6 ;  /* 0x0000000109077824 */ /* 0x000fe200030e0611 */
[----:B------:R-:W-:Y:S01]  /*2470*/  ISETP.GE.AND P6, PT, R5, c[0x0][0x1d4], PT ;  /* 0x0000750005007a0c */ /* 0x000fe20003fc6270 */
[----:B------:R-:W-:Y:S02]  /*2480*/  IMAD.X R71, R17, 0x1, R8, P0 ;  /* 0x0000000111477824 */ /* 0x000fe400000e0608 */
[----:B-----5:R-:W-:Y:S01]  /*2490*/  IMAD.WIDE R14, R208, 0x2, RZ ;  /* 0x00000002d00e7825 */ /* 0x020fe200078e02ff */
[----:B------:R-:W-:-:S04]  /*24a0*/  DEPBAR.LE SB0, 0x1 ;  /* 0x000080400000791a */ /* 0x000fc80000000000 */
[----:B------:R-:W-:-:S04]  /*24b0*/  DEPBAR.LE SB0, 0x0 ;  /* 0x000080000000791a */ /* 0x000fc80000000000 */
[----:B------:R-:W-:Y:S01]  /*24c0*/  BAR.SYNC.DEFER_BLOCKING 0x0 ;  /* 0x0000000000007b1d */ /* 0x000fe20000010000 */
[----:B------:R-:W-:Y:S01]  /*24d0*/  IADD3 R44, P1, R44, R14, RZ ;  /* 0x0000000e2c2c7210 */ /* 0x000fe20007f3e0ff */
[C---:B------:R-:W-:Y:S01]  /*24e0*/  IMAD R193, R3.reuse, 0x2, R198 ;  /* 0x0000000203c17824 */ /* 0x040fe200078e02c6 */
[----:B------:R-:W-:Y:S01]  /*24f0*/  IADD3 R68, P0, R14, R68, RZ ;  /* 0x000000440e447210 */ /* 0x000fe20007f1e0ff */
[----:B------:R-:W-:Y:S02]  /*2500*/  IMAD R191, R3, 0x2, R194 ;  /* 0x0000000203bf7824 */ /* 0x000fe400078e02c2 */
[----:B------:R-:W-:Y:S01]  /*2510*/  IMAD.X R45, R9, 0x1, R15, P1 ;  /* 0x00000001092d7824 */ /* 0x000fe200008e060f */
[----:B------:R-:W-:Y:S01]  /*2520*/  ISETP.GE.AND P1, PT, R210, c[0x0][0x1d4], PT ;  /* 0x00007500d2007a0c */ /* 0x000fe20003f26270 */
[----:B------:R-:W-:-:S03]  /*2530*/  IMAD.X R69, R15, 0x1, R8, P0 ;  /* 0x000000010f457824 */ /* 0x000fc600000e0608 */
[----:B------:R-:W-:Y:S02]  /*2540*/  ISETP.LT.OR P0, PT, R40, 0x1, P1 ;  /* 0x000000012800780c */ /* 0x000fe40000f01670 */
[----:B------:R-:W-:Y:S01]  /*2550*/  ISETP.GE.AND P1, PT, R4, c[0x0][0x1d4], PT ;  /* 0x0000750004007a0c */ /* 0x000fe20003f26270 */
[----:B------:R-:W-:Y:S04]  /*2560*/  LDSM.16.M88.4 R72, [R198+0xc100] ;  /* 0x00c10000c648783b */ /* 0x000fe80000000200 */
[----:B------:R-:W2:Y:S04]  /*2570*/  LDSM.16.M88.4 R24, [R197+0x6100] ;  /* 0x00610000c518783b */ /* 0x000ea80000000200 */
[----:B------:R-:W-:Y:S04]  /*2580*/  LDSM.16.M88.4 R52, [R194+0xc100] ;  /* 0x00c10000c234783b */ /* 0x000fe80000000200 */
[----:B-1----:R-:W4:Y:S04]  /*2590*/  LDSM.16.M88.4 R16, [R197+0x6900] ;  /* 0x00690000c510783b */ /* 0x002f280000000200 */
[----:B------:R-:W1:Y:S04]  /*25a0*/  LDSM.16.M88.4 R8, [R197+0x7100] ;  /* 0x00710000c508783b */ /* 0x000e680000000200 */
[----:B------:R-:W3:Y:S04]  /*25b0*/  LDSM.16.M88.4 R36, [R197+0x7900] ;  /* 0x00790000c524783b */ /* 0x000ee80000000200 */
[----:B------:R-:W5:Y:S04]  /*25c0*/  LDSM.16.M88.4 R32, [R196] ;  /* 0x00000000c420783b */ /* 0x000f680000000200 */
[----:B------:R-:W-:Y:S04]  /*25d0*/  LDSM.16.M88.4 R64, [R196+0x800] ;  /* 0x00080000c440783b */ /* 0x000fe80000000200 */
        /* <DEDUP_REMOVED lines=8> */
[C---:B--2---:R-:W-:Y:S08]  /*2660*/  HMMA.16816.F32.BF16 R28, R72.reuse, R24, RZ ;  /* 0x00000018481c723c */ /* 0x044ff000000418ff */
[----:B------:R-:W-:Y:S02]  /*2670*/  HMMA.16816.F32.BF16 R24, R72, R26, RZ ;  /* 0x0000001a4818723c */ /* 0x000fe400000418ff */
[----:B------:R3:W-:Y:S01]  /*2680*/  LDGSTS.E.BYPASS.LTC128B.128 [R199+0x2100], [R6.64], !P0 ;  /* 0x0210000006c77fae */ /* 0x0007e2000c101d54 */
[----:B------:R-:W-:-:S02]  /*2690*/  ISETP.LT.OR P0, PT, R40, 0x1, P1 ;  /* 0x000000012800780c */ /* 0x000fc40000f01670 */
[----:B------:R-:W-:-:S03]  /*26a0*/  ISETP.LT.OR P1, PT, R40, 0x21, P1 ;  /* 0x000000212800780c */ /* 0x000fc60000f21670 */
[C---:B----4-:R-:W-:Y:S08]  /*26b0*/  HMMA.16816.F32.BF16 R20, R72.reuse, R16, RZ ;  /* 0x000000104814723c */ /* 0x050ff000000418ff */
[----:B------:R2:W-:Y:S01]  /*26c0*/  LDGSTS.E.BYPASS.LTC128B.128 [R199+0x4100], [R44.64], !P0 ;  /* 0x041000002cc77fae */ /* 0x0005e2000c101d54 */
[----:B------:R-:W-:Y:S01]  /*26d0*/  ISETP.GE.AND P0, PT, R210, c[0x0][0x1d4], PT ;  /* 0x00007500d2007a0c */ /* 0x000fe20003f06270 */
[----:B-1----:R-:W-:Y:S03]  /*26e0*/  HMMA.16816.F32.BF16 R12, R72, R8, RZ ;  /* 0x00000008480c723c */ /* 0x002fe600000418ff */
[----:B------:R-:W-:-:S05]  /*26f0*/  ISETP.LT.OR P0, PT, R40, 0x21, P0 ;  /* 0x000000212800780c */ /* 0x000fca0000701670 */
[C---:B------:R-:W-:Y:S08]  /*2700*/  HMMA.16816.F32.BF16 R16, R72.reuse, R18, RZ ;  /* 0x000000124810723c */ /* 0x040ff000000418ff */
[----:B------:R1:W-:Y:S01]  /*2710*/  LDGSTS.E.BYPASS.LTC128B.128 [R199+0x1100], [R42.64], !P0 ;  /* 0x011000002ac77fae */ /* 0x0003e2000c101d54 */
[----:B------:R-:W-:Y:S01]  /*2720*/  LOP3.LUT P0, RZ, R0, 0x4, RZ, 0xc0, !PT ;  /* 0x0000000400ff7812 */ /* 0x000fe2000780c0ff */
[----:B------:R-:W-:Y:S01]  /*2730*/  IMAD.MOV.U32 R0, RZ, RZ, 0x40 ;  /* 0x00000040ff007424 */ /* 0x000fe200078e00ff */
[----:B------:R-:W-:Y:S01]  /*2740*/  HMMA.16816.F32.BF16 R8, R72, R10, RZ ;  /* 0x0000000a4808723c */ /* 0x000fe200000418ff */
[----:B------:R4:W-:Y:S03]  /*2750*/  LDGSTS.E.BYPASS.LTC128B.128 [R199+0x3100], [R70.64], !P6 ;  /* 0x0310000046c77fae */ /* 0x0009e6000f101d54 */
[----:B------:R-:W-:Y:S01]  /*2760*/  SEL R0, R0, 0xffffffc0, !P0 ;  /* 0xffffffc000007807 */ /* 0x000fe20004000000 */
[----:B------:R4:W-:Y:S01]  /*2770*/  LDGSTS.E.BYPASS.LTC128B.128 [R199+0x5100], [R68.64], !P1 ;  /* 0x0510000044c77fae */ /* 0x0009e2000c901d54 */
[----:B------:R-:W-:-:S02]  /*2780*/  PLOP3.LUT P0, PT, PT, PT, UP0, 0x40, 0x0 ;  /* 0x000000000000781c */ /* 0x000fc40003f0e808 */
[C---:B---3--:R-:W-:Y:S01]  /*2790*/  HMMA.16816.F32.BF16 R4, R72.reuse, R36, RZ ;  /* 0x000000244804723c */ /* 0x048fe200000418ff */
[----:B------:R-:W-:Y:S01]  /*27a0*/  IMAD.IADD R192, R197, 0x1, R0 ;  /* 0x00000001c5c07824 */ /* 0x000fe200078e0200 */
[----:B------:R-:W-:Y:S01]  /*27b0*/  LDSM.16.M88.4 R48, [R193+0xc100] ;  /* 0x00c10000c130783b */ /* 0x000fe20000000200 */
[----:B------:R-:W-:Y:S01]  /*27c0*/  IMAD.IADD R184, R0, 0x1, R196 ;  /* 0x0000000100b87824 */ /* 0x000fe200078e02c4 */
[----:B------:R-:W-:Y:S02]  /*27d0*/  ISETP.GT.AND P1, PT, R202, 0x3f, PT ;  /* 0x0000003fca00780c */ /* 0x000fe40003f24270 */
[----:B--2---:R-:W-:Y:S02]  /*27e0*/  LDSM.16.M88.4 R44, [R192+0x6100] ;  /* 0x00610000c02c783b */ /* 0x004fe40000000200 */
[----:B------:R-:W-:Y:S02]  /*27f0*/  HMMA.16816.F32.BF16 R72, R72, R38, RZ ;  /* 0x000000264848723c */ /* 0x000fe400000418ff */
[----:B------:R-:W2:Y:S04]  /*2800*/  LDSM.16.M88.4 R36, [R192+0x7100] ;  /* 0x00710000c024783b */ /* 0x000ea80000000200 */
[----:B------:R-:W0:Y:S02]  /*2810*/  LDGDEPBAR ;  /* 0x00000000000079af */ /* 0x000e240000000000 */
[C---:B-----5:R-:W-:Y:S02]  /*2820*/  HMMA.16816.F32.BF16 R28, R52.reuse, R32, R28 ;  /* 0x00000020341c723c */ /* 0x060fe4000004181c */
[----:B-1----:R-:W1:Y:S06]  /*2830*/  LDSM.16.M88.4 R40, [R192+0x6900] ;  /* 0x00690000c028783b */ /* 0x002e6c0000000200 */
[C---:B------:R-:W-:Y:S01]  /*2840*/  HMMA.16816.F32.BF16 R24, R52.reuse, R34, R24 ;  /* 0x000000223418723c */ /* 0x040fe20000041818 */
[----:B------:R-:W3:Y:S04]  /*2850*/  LDSM.16.M88.4 R32, [R192+0x7900] ;  /* 0x00790000c020783b */ /* 0x000ee80000000200 */
[----:B----4-:R-:W-:Y:S03]  /*2860*/  LDSM.16.M88.4 R68, [R191+0xc100] ;  /* 0x00c10000bf44783b */ /* 0x010fe60000000200 */
[C---:B------:R-:W-:Y:S08]  /*2870*/  HMMA.16816.F32.BF16 R12, R52.reuse, R60, R12 ;  /* 0x0000003c340c723c */ /* 0x040ff0000004180c */
[C---:B------:R-:W-:Y:S08]  /*2880*/  HMMA.16816.F32.BF16 R20, R52.reuse, R64, R20 ;  /* 0x000000403414723c */ /* 0x040ff00000041814 */
[C---:B------:R-:W-:Y:S01]  /*2890*/  HMMA.16816.F32.BF16 R16, R52.reuse, R66, R16 ;  /* 0x000000423410723c */ /* 0x040fe20000041810 */
[----:B------:R-:W-:Y:S07]  /*28a0*/  LDSM.16.M88.4 R64, [R184] ;  /* 0x00000000b840783b */ /* 0x000fee0000000200 */
[C---:B------:R-:W-:Y:S01]  /*28b0*/  HMMA.16816.F32.BF16 R8, R52.reuse, R62, R8 ;  /* 0x0000003e3408723c */ /* 0x040fe20000041808 */
[----:B------:R-:W-:Y:S07]  /*28c0*/  LDSM.16.M88.4 R60, [R184+0x800] ;  /* 0x00080000b83c783b */ /* 0x000fee0000000200 */
[C---:B------:R-:W-:Y:S08]  /*28d0*/  HMMA.16816.F32.BF16 R4, R52.reuse, R56, R4 ;  /* 0x000000383404723c */ /* 0x040ff00000041804 */
[----:B------:R-:W-:Y:S01]  /*28e0*/  HMMA.16816.F32.BF16 R72, R52, R58, R72 ;  /* 0x0000003a3448723c */ /* 0x000fe20000041848 */
[----:B------:R-:W4:Y:S04]  /*28f0*/  LDSM.16.M88.4 R56, [R184+0x1000] ;  /* 0x00100000b838783b */ /* 0x000f280000000200 */
[----:B------:R-:W5:Y:S03]  /*2900*/  LDSM.16.M88.4 R52, [R184+0x1800] ;  /* 0x00180000b834783b */ /* 0x000f660000000200 */
[C---:B--2---:R-:W-:Y:S08]  /*2910*/  HMMA.16816.F32.BF16 R12, R48.reuse, R36, R12 ;  /* 0x00000024300c723c */ /* 0x044ff0000004180c */
[C---:B------:R-:W-:Y:S08]  /*2920*/  HMMA.16816.F32.BF16 R28, R48.reuse, R44, R28 ;  /* 0x0000002c301c723c */ /* 0x040ff0000004181c */
[C---:B------:R-:W-:Y:S01]  /*2930*/  HMMA.16816.F32.BF16 R24, R48.reuse, R46, R24 ;  /* 0x0000002e3018723c */ /* 0x040fe20000041818 */
[----:B------:R-:W-:Y:S07]  /*2940*/  LDSM.16.M88.4 R44, [R197+0x8100] ;  /* 0x00810000c52c783b */ /* 0x000fee0000000200 */
[C---:B-1----:R-:W-:Y:S08]  /*2950*/  HMMA.16816.F32.BF16 R20, R48.reuse, R40, R20 ;  /* 0x000000283014723c */ /* 0x042ff00000041814 */
[C---:B------:R-:W-:Y:S01]  /*2960*/  HMMA.16816.F32.BF16 R16, R48.reuse, R42, R16 ;  /* 0x0000002a3010723c */ /* 0x040fe20000041810 */
[----:B------:R-:W-:Y:S07]  /*2970*/  LDSM.16.M88.4 R40, [R197+0x8900] ;  /* 0x00890000c528783b */ /* 0x000fee0000000200 */
[C---:B------:R-:W-:Y:S01]  /*2980*/  HMMA.16816.F32.BF16 R8, R48.reuse, R38, R8 ;  /* 0x000000263008723c */ /* 0x040fe20000041808 */
[----:B------:R-:W-:Y:S07]  /*2990*/  LDSM.16.M88.4 R36, [R197+0x9100] ;  /* 0x00910000c524783b */ /* 0x000fee0000000200 */
[C---:B---3--:R-:W-:Y:S08]  /*29a0*/  HMMA.16816.F32.BF16 R4, R48.reuse, R32, R4 ;  /* 0x000000203004723c */ /* 0x048ff00000041804 */
[----:B------:R-:W-:Y:S01]  /*29b0*/  HMMA.16816.F32.BF16 R72, R48, R34, R72 ;  /* 0x000000223048723c */ /* 0x000fe20000041848 */
[----:B------:R-:W1:Y:S04]  /*29c0*/  LDSM.16.M88.4 R48, [R198+0x10100] ;  /* 0x01010000c630783b */ /* 0x000e680000000200 */
[----:B------:R-:W2:Y:S03]  /*29d0*/  LDSM.16.M88.4 R32, [R197+0x9900] ;  /* 0x00990000c520783b */ /* 0x000ea60000000200 */
[C---:B----4-:R-:W-:Y:S08]  /*29e0*/  HMMA.16816.F32.BF16 R12, R68.reuse, R56, R12 ;  /* 0x00000038440c723c */ /* 0x050ff0000004180c */
[C---:B------:R-:W-:Y:S08]  /*29f0*/  HMMA.16816.F32.BF16 R28, R68.reuse, R64, R28 ;  /* 0x00000040441c723c */ /* 0x040ff0000004181c */
[C---:B------:R-:W-:Y:S01]  /*2a00*/  HMMA.16816.F32.BF16 R24, R68.reuse, R66, R24 ;  /* 0x000000424418723c */ /* 0x040fe20000041818 */
[----:B------:R-:W-:Y:S07]  /*2a10*/  LDSM.16.M88.4 R64, [R196+0x2000] ;  /* 0x00200000c440783b */ /* 0x000fee0000000200 */
[C---:B------:R-:W-:Y:S08]  /*2a20*/  HMMA.16816.F32.BF16 R20, R68.reuse, R60, R20 ;  /* 0x0000003c4414723c */ /* 0x040ff00000041814 */
[C---:B------:R-:W-:Y:S01]  /*2a30*/  HMMA.16816.F32.BF16 R16, R68.reuse, R62, R16 ;  /* 0x0000003e4410723c */ /* 0x040fe20000041810 */
[----:B------:R-:W-:Y:S07]  /*2a40*/  LDSM.16.M88.4 R60, [R196+0x2800] ;  /* 0x00280000c43c783b */ /* 0x000fee0000000200 */
[C---:B------:R-:W-:Y:S01]  /*2a50*/  HMMA.16816.F32.BF16 R8, R68.reuse, R58, R8 ;  /* 0x0000003a4408723c */ /* 0x040fe20000041808 */
[----:B------:R-:W-:Y:S07]  /*2a60*/  LDSM.16.M88.4 R56, [R196+0x3000] ;  /* 0x00300000c438783b */ /* 0x000fee0000000200 */
[C---:B-----5:R-:W-:Y:S08]  /*2a70*/  HMMA.16816.F32.BF16 R4, R68.reuse, R52, R4 ;  /* 0x000000344404723c */ /* 0x060ff00000041804 */
[----:B------:R-:W-:Y:S01]  /*2a80*/  HMMA.16816.F32.BF16 R72, R68, R54, R72 ;  /* 0x000000364448723c */ /* 0x000fe20000041848 */
[----:B------:R-:W3:Y:S04]  /*2a90*/  LDSM.16.M88.4 R68, [R194+0x10100] ;  /* 0x01010000c244783b */ /* 0x000ee80000000200 */
[----:B------:R-:W4:Y:S03]  /*2aa0*/  LDSM.16.M88.4 R52, [R196+0x3800] ;  /* 0x00380000c434783b */ /* 0x000f260000000200 */
[C---:B-1----:R-:W-:Y:S08]  /*2ab0*/  HMMA.16816.F32.BF16 R12, R48.reuse, R36, R12 ;  /* 0x00000024300c723c */ /* 0x042ff0000004180c */
        /* <DEDUP_REMOVED lines=8> */
[C---:B--2---:R-:W-:Y:S08]  /*2b40*/  HMMA.16816.F32.BF16 R4, R48.reuse, R32, R4 ;  /* 0x000000203004723c */ /* 0x044ff00000041804 */
[----:B------:R-:W-:Y:S01]  /*2b50*/  HMMA.16816.F32.BF16 R72, R48, R34, R72 ;  /* 0x000000223048723c */ /* 0x000fe20000041848 */
[----:B------:R-:W1:Y:S04]  /*2b60*/  LDSM.16.M88.4 R48, [R193+0x10100] ;  /* 0x01010000c130783b */ /* 0x000e680000000200 */
[----:B------:R-:W2:Y:S03]  /*2b70*/  LDSM.16.M88.4 R32, [R192+0x9900] ;  /* 0x00990000c020783b */ /* 0x000ea60000000200 */
[C---:B---3--:R-:W-:Y:S08]  /*2b80*/  HMMA.16816.F32.BF16 R12, R68.reuse, R56, R12 ;  /* 0x00000038440c723c */ /* 0x048ff0000004180c */
        /* <DEDUP_REMOVED lines=8> */
[C---:B----4-:R-:W-:Y:S08]  /*2c10*/  HMMA.16816.F32.BF16 R4, R68.reuse, R52, R4 ;  /* 0x000000344404723c */ /* 0x050ff00000041804 */
        /* <DEDUP_REMOVED lines=69> */
[C---:B------:R-:W-:Y:S07]  /*3070*/  HMMA.16816.F32.BF16 R56, R68.reuse, R58, R8 ;  /* 0x0000003a4438723c */ /* 0x040fee0000041808 */
[----:B------:R-:W-:Y:S01]  /*3080*/  SHF.R.S32.HI R9, RZ, 0x1f, R210 ;  /* 0x0000001fff097819 */ /* 0x000fe200000114d2 */
[C---:B----4-:R-:W-:Y:S08]  /*3090*/  HMMA.16816.F32.BF16 R32, R68.reuse, R52, R4 ;  /* 0x000000344420723c */ /* 0x050ff00000041804 */
        /* <DEDUP_REMOVED lines=16> */
[----:B------:R-:W-:Y:S02]  /*31a0*/  IMAD.SHL.U32 R8, R210, 0x2, RZ ;  /* 0x00000002d2087824 */ /* 0x000fe400078e00ff */
[----:B------:R-:W-:-:S04]  /*31b0*/  IMAD R201, R0, c[0x0][0x2b8], R201 ;  /* 0x0000ae0000c97a24 */ /* 0x000fc800078e02c9 */
[----:B------:R-:W-:Y:S01]  /*31c0*/  IMAD.WIDE.U32 R10, R201, c[0x0][0x1e0], RZ ;  /* 0x00007800c90a7a25 */ /* 0x000fe200078e00ff */
[----:B------:R-:W-:-:S05]  /*31d0*/  SHF.R.S32.HI R0, RZ, 0x1f, R201 ;  /* 0x0000001fff007819 */ /* 0x000fca00000114c9 */
[----:B------:R-:W-:-:S04]  /*31e0*/  IMAD R0, R0, c[0x0][0x1e0], RZ ;  /* 0x0000780000007a24 */ /* 0x000fc800078e02ff */
[----:B------:R-:W-:-:S04]  /*31f0*/  IMAD R7, R201, c[0x0][0x1e4], R0 ;  /* 0x00007900c9077a24 */ /* 0x000fc800078e0200 */
[----:B------:R-:W-:Y:S01]  /*3200*/  IMAD.IADD R11, R11, 0x1, R7 ;  /* 0x000000010b0b7824 */ /* 0x000fe200078e0207 */
[----:B--2---:R-:W-:-:S03]  /*3210*/  SHF.R.S32.HI R7, RZ, 0x1f, R200 ;  /* 0x0000001fff077819 */ /* 0x004fc600000114c8 */
[----:B------:R-:W-:Y:S01]  /*3220*/  IMAD.WIDE.U32 R4, R200, c[0x0][0x1f0], R10 ;  /* 0x00007c00c8047a25 */ /* 0x000fe200078e000a */
[----:B------:R-:W-:Y:S02]  /*3230*/  SHF.L.U64.HI R10, R210, 0x1, R9 ;  /* 0x00000001d20a7819 */ /* 0x000fe40000010209 */
[----:B------:R-:W-:Y:S01]  /*3240*/  IADD3 R11, -R213, 0x10, RZ ;  /* 0x00000010d50b7810 */ /* 0x000fe20007ffe1ff */
[----:B------:R-:W-:Y:S01]  /*3250*/  IMAD R7, R7, c[0x0][0x1f0], RZ ;  /* 0x00007c0007077a24 */ /* 0x000fe200078e02ff */
[----:B------:R-:W-:Y:S02]  /*3260*/  IADD3 R38, P0, R4, UR16, RZ ;  /* 0x0000001004267c10 */ /* 0x000fe4000ff1e0ff */
[----:B------:R-:W-:Y:S01]  /*3270*/  SEL R4, RZ, 0x10, P4 ;  /* 0x00000010ff047807 */ /* 0x000fe20002000000 */
[----:B------:R-:W-:Y:S01]  /*3280*/  IMAD R0, R200, c[0x0][0x1f4], R7 ;  /* 0x00007d00c8007a24 */ /* 0x000fe200078e0207 */
[----:B------:R-:W-:Y:S02]  /*3290*/  SEL R7, RZ, 0x10, P5 ;  /* 0x00000010ff077807 */ /* 0x000fe40002800000 */
[----:B------:R-:W-:-:S02]  /*32a0*/  IADD3 R42, -R4, 0x10, RZ ;  /* 0x00000010042a7810 */ /* 0x000fc40007ffe1ff */
[----:B------:R-:W-:Y:S02]  /*32b0*/  IADD3.X R5, R5, UR9, R0, P0, !PT ;  /* 0x0000000905057c10 */ /* 0x000fe400087fe400 */
[C---:B------:R-:W-:Y:S02]  /*32c0*/  LEA R0, P0, R38.reuse, c[0x0][0x1c8], 0x1 ;  /* 0x0000720026007a11 */ /* 0x040fe400078008ff */
[----:B------:R-:W-:Y:S02]  /*32d0*/  IADD3 R45, -R7, 0x10, RZ ;  /* 0x00000010072d7810 */ /* 0x000fe40007ffe1ff */
[----:B------:R-:W-:Y:S01]  /*32e0*/  LEA.HI.X R38, R38, c[0x0][0x1cc], R5, 0x1, P0 ;  /* 0x0000730026267a11 */ /* 0x000fe200000f0c05 */
[----:B------:R-:W1:Y:S01]  /*32f0*/  SHFL.IDX PT, R36, R0, 0x1, 0x181f ;  /* 0x00381f0000247f89 */ /* 0x000e6200000e0000 */
[----:B------:R-:W-:Y:S01]  /*3300*/  LOP3.LUT R45, R45, 0xf, RZ, 0xc0, !PT ;  /* 0x0000000f2d2d7812 */ /* 0x000fe200078ec0ff */
[----:B------:R-:W-:Y:S01]  /*3310*/  IMAD.SHL.U32 R5, R209, 0x2, RZ ;  /* 0x00000002d1057824 */ /* 0x000fe200078e00ff */
[----:B------:R-:W-:Y:S01]  /*3320*/  LOP3.LUT R42, R42, 0xf, RZ, 0xc0, !PT ;  /* 0x0000000f2a2a7812 */ /* 0x000fe200078ec0ff */
[----:B------:R-:W2:Y:S01]  /*3330*/  SHFL.IDX PT, R37, R38, 0x1, 0x181f ;  /* 0x00381f0026257f89 */ /* 0x000ea200000e0000 */
[----:B------:R-:W-:-:S03]  /*3340*/  LOP3.LUT R11, R11, 0xf, RZ, 0xc0, !PT ;  /* 0x0000000f0b0b7812 */ /* 0x000fc600078ec0ff */
[----:B------:R3:W4:Y:S04]  /*3350*/  SHFL.IDX PT, R39, R0, RZ, 0x181f ;  /* 0x00181fff00277589 */ /* 0x00072800000e0000 */
        /* <DEDUP_REMOVED lines=11> */
[----:B-----5:R-:W-:Y:S01]  /*3410*/  IMAD.X R49, R41, 0x1, R10, P6 ;  /* 0x0000000129317824 */ /* 0x020fe200030e060a */
[----:B------:R-:W-:Y:S01]  /*3420*/  ISETP.NE.U32.AND P6, PT, R7, RZ, PT ;  /* 0x000000ff0700720c */ /* 0x000fe20003fc5070 */
[----:B------:R-:W-:Y:S01]  /*3430*/  IMAD.X R51, R41, 0x1, R6, P0 ;  /* 0x0000000129337824 */ /* 0x000fe200000e0606 */
        /* <DEDUP_REMOVED lines=10> */
.L_x_1947:
[----:B------:R-:W-:Y:S01]  /*34e0*/  LOP3.LUT R5, R82, 0xffffffe0, RZ, 0xc0, !PT ;  /* 0xffffffe052057812 */ /* 0x000fe200078ec0ff */
[----:B------:R-:W-:Y:S01]  /*34f0*/  UIADD3 UR19, UR8, 0x1, -UR19 ;  /* 0x0000000108137890 */ /* 0x000fe2000fffe813 */
[----:B------:R-:W-:Y:S01]  /*3500*/  LEA.HI R11, R81, R78, RZ, 0x2 ;  /* 0x0000004e510b7211 */ /* 0x000fe200078f10ff */
[----:B------:R-:W0:Y:S01]  /*3510*/  LDGDEPBAR ;  /* 0x00000000000079af */ /* 0x000e220000000000 */
[----:B-1----:R-:W-:Y:S01]  /*3520*/  SHF.R.S32.HI R7, RZ, 0x1f, R80 ;  /* 0x0000001fff077819 */ /* 0x002fe20000011450 */
[----:B------:R-:W-:Y:S01]  /*3530*/  IMAD.IADD R0, R78, 0x1, -R5 ;  /* 0x000000014e007824 */ /* 0x000fe200078e0a05 */
[----:B------:R-:W-:-:S02]  /*3540*/  LOP3.LUT R11, R11, 0xfffffffc, RZ, 0xc0, !PT ;  /* 0xfffffffc0b0b7812 */ /* 0x000fc400078ec0ff */
[----:B------:R-:W-:Y:S02]  /*3550*/  LEA.HI R7, R7, R80, RZ, 0x3 ;  /* 0x0000005007077211 */ /* 0x000fe400078f18ff */
[----:B------:R-:W-:Y:S01]  /*3560*/  SHF.R.S32.HI R5, RZ, 0x1f, R0 ;  /* 0x0000001fff057819 */ /* 0x000fe20000011400 */
[----:B------:R-:W-:Y:S01]  /*3570*/  IMAD.IADD R78, R78, 0x1, -R11 ;  /* 0x000000014e4e7824 */ /* 0x000fe200078e0a0b */
[----:B------:R-:W-:Y:S02]  /*3580*/  LOP3.LUT R7, R7, 0xffffff8, RZ, 0xc0, !PT ;  /* 0x0ffffff807077812 */ /* 0x000fe400078ec0ff */
[----:B------:R-:W-:Y:S02]  /*3590*/  LEA.HI R4, R5, R0, RZ, 0x2 ;  /* 0x0000000005047211 */ /* 0x000fe400078f10ff */
[----:B------:R-:W-:Y:S01]  /*35a0*/  LEA.HI R5, R78, R78, RZ, 0x1 ;  /* 0x0000004e4e057211 */ /* 0x000fe200078f08ff */
[----:B------:R-:W-:Y:S01]  /*35b0*/  IMAD.IADD R7, R80, 0x1, -R7 ;  /* 0x0000000150077824 */ /* 0x000fe200078e0a07 */
[----:B------:R-:W-:-:S02]  /*35c0*/  PLOP3.LUT P6, PT, PT, PT, UP2, 0x80, 0x0 ;  /* 0x000000000000781c */ /* 0x000fc40003fcf028 */
[C---:B------:R-:W-:Y:S02]  /*35d0*/  LEA.HI.SX32 R6, R4.reuse, UR26, 0x1e ;  /* 0x0000001a04067c11 */ /* 0x040fe4000f8ff2ff */
[----:B------:R-:W-:Y:S02]  /*35e0*/  LOP3.LUT R5, R5, 0x1ffffffe, RZ, 0xc0, !PT ;  /* 0x1ffffffe05057812 */ /* 0x000fe400078ec0ff */
[----:B------:R-:W-:Y:S01]  /*35f0*/  PLOP3.LUT P0, PT, PT, PT, UP2, 0x80, 0x0 ;  /* 0x000000000000781c */ /* 0x000fe20003f0f028 */
[----:B------:R-:W-:Y:S01]  /*3600*/  IMAD R6, R7, 0x10, R6 ;  /* 0x0000001007067824 */ /* 0x000fe200078e0206 */
[----:B------:R-:W-:Y:S01]  /*3610*/  LOP3.LUT R7, R4, 0x7ffffffc, RZ, 0xc0, !PT ;  /* 0x7ffffffc04077812 */ /* 0x000fe200078ec0ff */
[----:B------:R-:W-:Y:S02]  /*3620*/  IMAD.IADD R5, R78, 0x1, -R5 ;  /* 0x000000014e057824 */ /* 0x000fe400078e0a05 */
[----:B------:R-:W-:Y:S02]  /*3630*/  IMAD.IADD R4, R79, 0x1, R76 ;  /* 0x000000014f047824 */ /* 0x000fe400078e024c */
[----:B------:R-:W-:-:S02]  /*3640*/  IMAD R203, R5, 0x8, R6 ;  /* 0x0000000805cb7824 */ /* 0x000fc400078e0206 */
[----:B------:R-:W-:Y:S02]  /*3650*/  IMAD.IADD R204, R0, 0x1, -R7 ;  /* 0x0000000100cc7824 */ /* 0x000fe400078e0a07 */
[----:B------:R-:W-:-:S04]  /*3660*/  @P6 IMAD.HI.U32 R5, R203, c[0x0][0x2c8], RZ ;  /* 0x0000b200cb056a27 */ /* 0x000fc800078e00ff */
[----:B------:R-:W-:Y:S01]  /*3670*/  IMAD.MOV.U32 R37, RZ, RZ, R203 ;  /* 0x000000ffff257224 */ /* 0x000fe200078e00cb */
[----:B------:R-:W-:Y:S01]  /*3680*/  @P0 SHF.R.U32.HI R37, RZ, c[0x0][0x2cc], R5 ;  /* 0x0000b300ff250a19 */ /* 0x000fe20000011605 */
[----:B------:R-:W-:Y:S01]  /*3690*/  IMAD.U32 R7, RZ, RZ, UR19 ;  /* 0x00000013ff077e24 */ /* 0x000fe2000f8e00ff */
[----:B------:R-:W-:Y:S01]  /*36a0*/  PLOP3.LUT P0, PT, PT, PT, UP1, 0x40, 0x0 ;  /* 0x000000000000781c */ /* 0x000fe20003f0e818 */
[----:B------:R-:W-:Y:S01]  /*36b0*/  IMAD.SHL.U32 R204, R204, 0x2, RZ ;  /* 0x00000002cccc7824 */ /* 0x000fe200078e00ff */
[----:B------:R-:W-:Y:S01]  /*36c0*/  ULDC UR19, c[0x0][0x324] ;  /* 0x0000c90000137ab9 */ /* 0x000fe20000000800 */
[----:B------:R-:W1:Y:S01]  /*36d0*/  SHFL.IDX PT, R5, R37, RZ, 0x1c1f ;  /* 0x001c1fff25057589 */ /* 0x000e6200000e0000 */
[----:B------:R-:W-:Y:S02]  /*36e0*/  ULOP3.LUT UR19, URZ, UR19, URZ, 0x33, !UPT ;  /* 0x000000133f137292 */ /* 0x000fe4000f8e333f */
[----:B------:R-:W-:Y:S02]  /*36f0*/  IADD3 R6, R7, -UR12, -R204 ;  /* 0x8000000c07067c10 */ /* 0x000fe4000fffe8cc */
[----:B------:R-:W-:-:S02]  /*3700*/  IADD3 R0, -R204, UR8, -R77 ;  /* 0x00000008cc007c10 */ /* 0x000fc4000fffe94d */
        /* <DEDUP_REMOVED lines=18> */
.L_x_1950:
[----:B------:R-:W-:-:S04]  /*3830*/  MOV R5, 0x1 ;  /* 0x0000000100057802 */ /* 0x000fc80000000f00 */
[----:B------:R-:W-:-:S13]  /*3840*/  ISETP.NE.AND P0, PT, R5, c[0x0][0x32c], PT ;  /* 0x0000cb0005007a0c */ /* 0x000fda0003f05270 */
[----:B------:R-:W-:-:S05]  /*3850*/  @P0 IMAD.HI.U32 R5, R38, c[0x0][0x330], RZ ;  /* 0x0000cc0026050a27 */ /* 0x000fca00078e00ff */
[----:B------:R-:W-:Y:S02]  /*3860*/  @P0 SHF.R.U32.HI R38, RZ, c[0x0][0x334], R5 ;  /* 0x0000cd00ff260a19 */ /* 0x000fe40000011605 */
.L_x_1951:
[----:B------:R-:W-:Y:S05]  /*3870*/  BSYNC B0 ;  /* 0x0000000000007941 */ /* 0x000fea0003800000 */
.L_x_1949:
[----:B------:R-:W-:-:S04]  /*3880*/  IMAD R7, R38, c[0x0][0x32c], -R77 ;  /* 0x0000cb0026077a24 */ /* 0x000fc800078e0a4d */
[----:B------:R-:W-:-:S05]  /*3890*/  IMAD.IADD R7, R7, 0x1, -R204 ;  /* 0x0000000107077824 */ /* 0x000fca00078e0acc */
[----:B------:R-:W-:Y:S02]  /*38a0*/  IADD3 R5, R7, c[0x0][0x32c], RZ ;  /* 0x0000cb0007057a10 */ /* 0x000fe40007ffe0ff */
[----:B------:R-:W-:Y:S02]  /*38b0*/  IMNMX R10, R10, R7, !PT ;  /* 0x000000070a0a7217 */ /* 0x000fe40007800200 */
[----:B------:R-:W-:Y:S02]  /*38c0*/  IMNMX R36, R36, R5, PT ;  /* 0x0000000524247217 */ /* 0x000fe40003800200 */
.L_x_1948:
[----:B------:R-:W-:-:S04]  /*38d0*/  ISETP.LT.AND P6, PT, RZ, UR22, PT ;  /* 0x00000016ff007c0c */ /* 0x000fc8000bfc1270 */
        /* <DEDUP_REMOVED lines=31> */
[----:B------:R-:W1:Y:S03]  /*3ad0*/  SHFL.IDX PT, R13, R37, 0x1, 0x1c1f ;  /* 0x003c1f00250d7f89 */ /* 0x000e6600000e0000 */
        /* <DEDUP_REMOVED lines=11> */
[--C-:B-1----:R-:W-:Y:S01]  /*3b90*/  IMAD.IADD R33, R8, 0x1, R13.reuse ;  /* 0x0000000108217824 */ /* 0x102fe200078e020d */
[----:B------:R-:W-:Y:S01]  /*3ba0*/  ISETP.GT.AND P0, PT, R10, 0x38, P6 ;  /* 0x000000380a00780c */ /* 0x000fe20003704270 */
[----:B------:R-:W-:-:S03]  /*3bb0*/  IMAD.IADD R8, R6, 0x1, R13 ;  /* 0x0000000106087824 */ /* 0x000fc600078e020d */
[----:B------:R-:W-:Y:S02]  /*3bc0*/  ISETP.LT.OR P0, PT, R36, 0x39, P0 ;  /* 0x000000392400780c */ /* 0x000fe40000701670 */
[----:B------:R-:W-:Y:S02]  /*3bd0*/  IMNMX R0, R33, R0, PT ;  /* 0x0000000021007217 */ /* 0x000fe40003800200 */
        /* <DEDUP_REMOVED lines=18> */
.L_x_1954:
[----:B------:R-:W-:-:S04]  /*3d00*/  MOV R6, 0x1 ;  /* 0x0000000100067802 */ /* 0x000fc80000000f00 */
[----:B------:R-:W-:-:S13]  /*3d10*/  ISETP.NE.AND P0, PT, R6, c[0x0][0x32c], PT ;  /* 0x0000cb0006007a0c */ /* 0x000fda0003f05270 */
[----:B------:R-:W-:-:S05]  /*3d20*/  @P0 IMAD.HI.U32 R6, R10, c[0x0][0x330], RZ ;  /* 0x0000cc000a060a27 */ /* 0x000fca00078e00ff */
[----:B------:R-:W-:Y:S02]  /*3d30*/  @P0 SHF.R.U32.HI R10, RZ, c[0x0][0x334], R6 ;  /* 0x0000cd00ff0a0a19 */ /* 0x000fe40000011606 */
.L_x_1955:
[----:B------:R-:W-:Y:S05]  /*3d40*/  BSYNC B0 ;  /* 0x0000000000007941 */ /* 0x000fea0003800000 */
.L_x_1953:
[----:B------:R-:W-:-:S04]  /*3d50*/  IMAD R33, R10, c[0x0][0x32c], -R77 ;  /* 0x0000cb000a217a24 */ /* 0x000fc800078e0a4d */
[----:B------:R-:W-:-:S05]  /*3d60*/  IMAD.IADD R33, R33, 0x1, -R204 ;  /* 0x0000000121217824 */ /* 0x000fca00078e0acc */
[----:B------:R-:W-:Y:S02]  /*3d70*/  IADD3 R13, R33, c[0x0][0x32c], RZ ;  /* 0x0000cb00210d7a10 */ /* 0x000fe40007ffe0ff */
[----:B------:R-:W-:Y:S02]  /*3d80*/  IMNMX R8, R8, R33, !PT ;  /* 0x0000002108087217 */ /* 0x000fe40007800200 */
[----:B------:R-:W-:Y:S02]  /*3d90*/  IMNMX R0, R0, R13, PT ;  /* 0x0000000d00007217 */ /* 0x000fe40003800200 */
.L_x_1952:
[----:B------:R-:W-:Y:S01]  /*3da0*/  ISETP.GT.AND P0, PT, R8, 0x1, P6 ;  /* 0x000000010800780c */ /* 0x000fe20003704270 */
[----:B------:R-:W-:Y:S01]  /*3db0*/  IMAD.SHL.U32 R195, R4, 0x2, RZ ;  /* 0x0000000204c37824 */ /* 0x000fe200078e00ff */
[----:B------:R-:W-:Y:S01]  /*3dc0*/  FMNMX.FTZ R20, R28, R29, !PT ;  /* 0x0000001d1c147209 */ /* 0x000fe20007810000 */
[----:B------:R-:W-:Y:S01]  /*3dd0*/  @UP2 USHF.L.U32 UR27, UR27, 0x7, URZ ;  /* 0x000000071b1b2899 */ /* 0x000fe2000800063f */
[----:B------:R-:W-:Y:S01]  /*3de0*/  ISETP.LT.OR P0, PT, R0, 0x2, P0 ;  /* 0x000000020000780c */ /* 0x000fe20000701670 */
[--C-:B------:R-:W-:Y:S01]  /*3df0*/  IMAD R189, R3, 0x2, R195.reuse ;  /* 0x0000000203bd7824 */ /* 0x100fe200078e02c3 */
[----:B------:R-:W-:Y:S01]  /*3e00*/  LDSM.16.MT88.4 R40, [R195+0x2100] ;  /* 0x00210000c328783b */ /* 0x000fe20000004200 */
[----:B------:R-:W-:Y:S01]  /*3e10*/  IMAD R190, R2, 0x2, R195 ;  /* 0x0000000202be7824 */ /* 0x000fe200078e02c3 */
[----:B------:R-:W-:Y:S01]  /*3e20*/  FSEL R16, R31, -INF , !P0 ;  /* 0xff8000001f107808 */ /* 0x000fe20004000000 */
[----:B------:R-:W-:Y:S01]  /*3e30*/  ULDC.64 UR4, c[0x0][0x2c8] ;  /* 0x0000b20000047ab9 */ /* 0x000fe20000000a00 */
[----:B------:R-:W-:Y:S01]  /*3e40*/  ISETP.GT.AND P0, PT, R8, 0x8, P6 ;  /* 0x000000080800780c */ /* 0x000fe20003704270 */
[----:B------:R-:W-:Y:S01]  /*3e50*/  IMAD R188, R3, 0x2, R190 ;  /* 0x0000000203bc7824 */ /* 0x000fe200078e02be */
[----:B------:R-:W-:Y:S01]  /*3e60*/  LDSM.16.MT88.4 R100, [R195+0x100] ;  /* 0x00010000c364783b */ /* 0x000fe20000004200 */
[----:B------:R-:W-:Y:S01]  /*3e70*/  UIMAD.WIDE.U32 UR28, UR27, UR4, URZ ;  /* 0x000000041b1c72a5 */ /* 0x000fe2000f8e003f */
[----:B------:R-:W-:Y:S01]  /*3e80*/  ISETP.LT.OR P0, PT, R0, 0x9, P0 ;  /* 0x000000090000780c */ /* 0x000fe20000701670 */
[----:B------:R-:W-:Y:S01]  /*3e90*/  UIADD3 UR22, UR22, -0x2, URZ ;  /* 0xfffffffe16167890 */ /* 0x000fe2000fffe03f */
[----:B------:R-:W-:Y:S02]  /*3ea0*/  LDSM.16.MT88.4 R108, [R190+0x100] ;  /* 0x00010000be6c783b */ /* 0x000fe40000004200 */
[----:B------:R-:W-:-:S02]  /*3eb0*/  FSEL R26, R26, -INF , !P0 ;  /* 0xff8000001a1a7808 */ /* 0x000fc40004000000 */
[----:B------:R-:W-:Y:S01]  /*3ec0*/  ISETP.GT.AND P0, PT, R8, 0x9, P6 ;  /* 0x000000090800780c */ /* 0x000fe20003704270 */
[----:B------:R-:W-:Y:S01]  /*3ed0*/  LDSM.16.MT88.4 R116, [R189+0x100] ;  /* 0x00010000bd74783b */ /* 0x000fe20000004200 */
[----:B------:R-:W-:Y:S02]  /*3ee0*/  @UP2 UMOV UR27, UR29 ;  /* 0x0000001d001b2c82 */ /* 0x000fe40008000000 */
[----:B------:R-:W-:Y:S01]  /*3ef0*/  ISETP.LT.OR P0, PT, R0, 0xa, P0 ;  /* 0x0000000a0000780c */ /* 0x000fe20000701670 */
[----:B------:R-:W-:Y:S01]  /*3f00*/  LDSM.16.MT88.4 R124, [R188+0x100] ;  /* 0x00010000bc7c783b */ /* 0x000fe20000004200 */
[----:B------:R-:W-:Y:S02]  /*3f10*/  @UP2 USHF.R.U32.HI UR26, URZ, UR5, UR27 ;  /* 0x000000053f1a2299 */ /* 0x000fe4000801161b */
[----:B------:R-:W-:Y:S01]  /*3f20*/  FSEL R6, R27, -INF , !P0 ;  /* 0xff8000001b067808 */ /* 0x000fe20004000000 */
[----:B------:R-:W-:Y:S01]  /*3f30*/  LDSM.16.MT88.4 R48, [R190+0x2100] ;  /* 0x00210000be30783b */ /* 0x000fe20000004200 */
[----:B------:R-:W-:Y:S01]  /*3f40*/  ISETP.GT.AND P0, PT, R8, 0x10, P6 ;  /* 0x000000100800780c */ /* 0x000fe20003704270 */
[----:B------:R-:W-:-:S02]  /*3f50*/  UIADD3 UR4, UR23, UR26, URZ ;  /* 0x0000001a17047290 */ /* 0x000fc4000fffe03f */
[----:B------:R-:W-:Y:S01]  /*3f60*/  LDSM.16.MT88.4 R64, [R188+0x2100] ;  /* 0x00210000bc40783b */ /* 0x000fe20000004200 */
[----:B------:R-:W-:Y:S01]  /*3f70*/  ISETP.LT.OR P0, PT, R0, 0x11, P0 ;  /* 0x000000110000780c */ /* 0x000fe20000701670 */
[----:B------:R-:W-:Y:S02]  /*3f80*/  ULDC UR23, c[0x0][0x328] ;  /* 0x0000ca0000177ab9 */ /* 0x000fe40000000800 */
[----:B------:R-:W-:Y:S01]  /*3f90*/  LDSM.16.MT88.4 R80, [R190+0x4100] ;  /* 0x00410000be50783b */ /* 0x000fe20000004200 */
[----:B------:R-:W-:Y:S01]  /*3fa0*/  FSEL R22, R22, -INF , !P0 ;  /* 0xff80000016167808 */ /* 0x000fe20004000000 */
[----:B------:R-:W-:Y:S01]  /*3fb0*/  UIADD3 UR23, UR4, UR23, URZ ;  /* 0x0000001704177290 */ /* 0x000fe2000fffe03f */
        /* <DEDUP_REMOVED lines=15> */
[----:B------:R-:W-:Y:S02]  /*40b0*/  ISETP.GT.AND P0, PT, R8, 0x21, P6 ;  /* 0x000000210800780c */ /* 0x000fe40003704270 */
[----:B------:R-:W-:Y:S02]  /*40c0*/  FMNMX.FTZ R14, R11, R20, !PT ;  /* 0x000000140b0e7209 */ /* 0x000fe40007810000 */
[----:B------:R-:W-:Y:S02]  /*40d0*/  ISETP.LT.OR P0, PT, R0, 0x22, P0 ;  /* 0x000000220000780c */ /* 0x000fe40000701670 */
[----:B------:R-:W-:Y:S02]  /*40e0*/  FMNMX.FTZ R14, R25, R14, !PT ;  /* 0x0000000e190e7209 */ /* 0x000fe40007810000 */
[----:B------:R-:W-:-:S02]  /*40f0*/  FSEL R172, R15, -INF , !P0 ;  /* 0xff8000000fac7808 */ /* 0x000fc40004000000 */
[----:B------:R-:W-:Y:S02]  /*4100*/  ISETP.GT.AND P0, PT, R8, RZ, P6 ;  /* 0x000000ff0800720c */ /* 0x000fe40003704270 */
        /* <DEDUP_REMOVED lines=9> */
[----:B------:R-:W-:Y:S02]  /*41a0*/  FMNMX.FTZ R15, R6, R15, !PT ;  /* 0x0000000f060f7209 */ /* 0x000fe40007810000 */
[----:B------:R-:W-:-:S02]  /*41b0*/  ISETP.GT.AND P0, PT, R8, 0x29, P6 ;  /* 0x000000290800780c */ /* 0x000fc40003704270 */
[----:B------:R-:W-:Y:S02]  /*41c0*/  FMNMX.FTZ R15, R22, R15, !PT ;  /* 0x0000000f160f7209 */ /* 0x000fe40007810000 */
[----:B------:R-:W-:Y:S02]  /*41d0*/  FMNMX.FTZ R14, R5, R14, !PT ;  /* 0x0000000e050e7209 */ /* 0x000fe40007810000 */
[----:B------:R-:W-:Y:S02]  /*41e0*/  FMNMX.FTZ R15, R10, R15, !PT ;  /* 0x0000000f0a0f7209 */ /* 0x000fe40007810000 */
[----:B------:R-:W-:Y:S02]  /*41f0*/  ISETP.LT.OR P0, PT, R0, 0x2a, P0 ;  /* 0x0000002a0000780c */ /* 0x000fe40000701670 */
[----:B------:R-:W-:Y:S02]  /*4200*/  FMNMX.FTZ R14, R17, R14, !PT ;  /* 0x0000000e110e7209 */ /* 0x000fe40007810000 */
[----:B------:R-:W-:-:S02]  /*4210*/  FMNMX.FTZ R15, R18, R15, !PT ;  /* 0x0000000f120f7209 */ /* 0x000fc40007810000 */
[----:B------:R-:W-:Y:S02]  /*4220*/  FSEL R170, R59, -INF , !P0 ;  /* 0xff8000003baa7808 */ /* 0x000fe40004000000 */
[----:B------:R-:W-:Y:S01]  /*4230*/  ISETP.GT.AND P0, PT, R8, 0x30, P6 ;  /* 0x000000300800780c */ /* 0x000fe20003704270 */
[----:B------:R-:W-:Y:S01]  /*4240*/  LDSM.16.MT88.4 R56, [R189+0x2100] ;  /* 0x00210000bd38783b */ /* 0x000fe20000004200 */
[----:B------:R-:W-:Y:S02]  /*4250*/  FMNMX.FTZ R14, R165, R14, !PT ;  /* 0x0000000ea50e7209 */ /* 0x000fe40007810000 */
[----:B------:R-:W-:Y:S02]  /*4260*/  FMNMX.FTZ R15, R12, R15, !PT ;  /* 0x0000000f0c0f7209 */ /* 0x000fe40007810000 */
[----:B------:R-:W-:Y:S02]  /*4270*/  ISETP.LT.OR P0, PT, R0, 0x31, P0 ;  /* 0x000000310000780c */ /* 0x000fe40000701670 */
[----:B------:R-:W-:-:S02]  /*4280*/  FMNMX.FTZ R14, R159, R14, !PT ;  /* 0x0000000e9f0e7209 */ /* 0x000fc40007810000 */
[----:B------:R-:W-:Y:S02]  /*4290*/  FMNMX.FTZ R15, R162, R15, !PT ;  /* 0x0000000fa20f7209 */ /* 0x000fe40007810000 */
[----:B------:R-:W-:Y:S02]  /*42a0*/  FSEL R166, R34, -INF , !P0 ;  /* 0xff80000022a67808 */ /* 0x000fe40004000000 */
[----:B------:R-:W-:Y:S02]  /*42b0*/  FMNMX.FTZ R14, R157, R14, !PT ;  /* 0x0000000e9d0e7209 */ /* 0x000fe40007810000 */
[----:B------:R-:W-:Y:S02]  /*42c0*/  ISETP.GT.AND P0, PT, R8, 0x31, P6 ;  /* 0x000000310800780c */ /* 0x000fe40003704270 */
[----:B------:R-:W-:Y:S02]  /*42d0*/  FMNMX.FTZ R15, R172, R15, !PT ;  /* 0x0000000fac0f7209 */ /* 0x000fe40007810000 */
[----:B------:R-:W-:-:S02]  /*42e0*/  FMNMX.FTZ R14, R163, R14, !PT ;  /* 0x0000000ea30e7209 */ /* 0x000fc40007810000 */
[----:B------:R-:W-:Y:S02]  /*42f0*/  ISETP.LT.OR P0, PT, R0, 0x32, P0 ;  /* 0x000000320000780c */ /* 0x000fe40000701670 */
[----:B------:R-:W-:Y:S02]  /*4300*/  FMNMX.FTZ R15, R164, R15, !PT ;  /* 0x0000000fa40f7209 */ /* 0x000fe40007810000 */
[----:B------:R-:W-:Y:S02]  /*4310*/  FMNMX.FTZ R14, R169, R14, !PT ;  /* 0x0000000ea90e7209 */ /* 0x000fe40007810000 */
[----:B------:R-:W-:Y:S02]  /*4320*/  FSEL R142, R35, -INF , !P0 ;  /* 0xff800000238e7808 */ /* 0x000fe40004000000 */
[----:B------:R-:W-:Y:S01]  /*4330*/  ISETP.GT.AND P0, PT, R8, 0x38, P6 ;  /* 0x000000380800780c */ /* 0x000fe20003704270 */
[----:B------:R-:W-:Y:S01]  /*4340*/  LDSM.16.MT88.4 R32, [R188+0x900] ;  /* 0x00090000bc20783b */ /* 0x000fe20000004200 */
[----:B------:R-:W-:-:S02]  /*4350*/  FMNMX.FTZ R15, R170, R15, !PT ;  /* 0x0000000faa0f7209 */ /* 0x000fc40007810000 */
[----:B------:R-:W-:Y:S02]  /*4360*/  FMNMX.FTZ R14, R167, R14, !PT ;  /* 0x0000000ea70e7209 */ /* 0x000fe40007810000 */
[----:B------:R-:W-:Y:S02]  /*4370*/  ISETP.GT.AND P6, PT, R8, 0x39, P6 ;  /* 0x000000390800780c */ /* 0x000fe400037c4270 */
[----:B------:R-:W-:Y:S02]  /*4380*/  ISETP.LT.OR P0, PT, R0, 0x39, P0 ;  /* 0x000000390000780c */ /* 0x000fe40000701670 */
[----:B------:R-:W-:Y:S02]  /*4390*/  FMNMX.FTZ R15, R166, R15, !PT ;  /* 0x0000000fa60f7209 */ /* 0x000fe40007810000 */
[----:B------:R-:W-:Y:S02]  /*43a0*/  FMNMX.FTZ R14, R143, R14, !PT ;  /* 0x0000000e8f0e7209 */ /* 0x000fe40007810000 */
[----:B------:R-:W-:-:S02]  /*43b0*/  ISETP.LT.OR P6, PT, R0, 0x3a, P6 ;  /* 0x0000003a0000780c */ /* 0x000fc400037c1670 */
[----:B------:R-:W-:Y:S02]  /*43c0*/  FSEL R140, R74, -INF , !P0 ;  /* 0xff8000004a8c7808 */ /* 0x000fe40004000000 */
[----:B------:R-:W-:Y:S02]  /*43d0*/  FMNMX.FTZ R15, R142, R15, !PT ;  /* 0x0000000f8e0f7209 */ /* 0x000fe40007810000 */
[----:B------:R-:W-:Y:S02]  /*43e0*/  FMNMX.FTZ R13, R141, R14, !PT ;  /* 0x0000000e8d0d7209 */ /* 0x000fe40007810000 */
[----:B------:R-:W-:Y:S02]  /*43f0*/  FSEL R160, R75, -INF , !P6 ;  /* 0xff8000004ba07808 */ /* 0x000fe40007000000 */
[----:B------:R-:W-:Y:S01]  /*4400*/  FMNMX.FTZ R15, R140, R15, !PT ;  /* 0x0000000f8c0f7209 */ /* 0x000fe20007810000 */
[----:B------:R-:W1:Y:S03]  /*4410*/  SHFL.BFLY PT, R14, R13, 0x2, 0x1f ;  /* 0x0c401f000d0e7f89 */ /* 0x000e6600000e0000 */
[----:B------:R-:W-:Y:S01]  /*4420*/  FMNMX.FTZ R15, R160, R15, !PT ;  /* 0x0000000fa00f7209 */ /* 0x000fe20007810000 */
[----:B------:R-:W-:Y:S04]  /*4430*/  LDSM.16.MT88.4 R72, [R195+0x4100] ;  /* 0x00410000c348783b */ /* 0x000fe80000004200 */
        /* <DEDUP_REMOVED lines=20> */
[--C-:B------:R-:W-:Y:S01]  /*4580*/  FFMA.FTZ R150, R16, c[0x0][0x2d0], -R161.reuse ;  /* 0x0000b40010967a23 */ /* 0x100fe200000108a1 */
[----:B------:R-:W-:Y:S01]  /*4590*/  LDSM.16.MT88.4 R28, [R190+0x2900] ;  /* 0x00290000be1c783b */ /* 0x000fe20000004200 */
        /* <DEDUP_REMOVED lines=8> */
[--C-:B------:R-:W-:Y:S01]  /*4620*/  FFMA.FTZ R145, R22, c[0x0][0x2d0], -R161.reuse ;  /* 0x0000b40016917a23 */ /* 0x100fe200000108a1 */
[----:B------:R-:W-:Y:S01]  /*4630*/  MUFU.EX2 R153, R153 ;  /* 0x0000009900997308 */ /* 0x000fe20000000800 */
[----:B------:R-:W-:Y:S01]  /*4640*/  FFMA.FTZ R2, R12, c[0x0][0x2d0], -R161 ;  /* 0x0000b4000c027a23 */ /* 0x000fe200000108a1 */
[----:B------:R-:W-:Y:S01]  /*4650*/  LDSM.16.MT88.4 R20, [R189+0x2900] ;  /* 0x00290000bd14783b */ /* 0x000fe20000004200 */
[----:B------:R-:W-:-:S02]  /*4660*/  FFMA.FTZ R11, R17, c[0x0][0x2d0], -R168 ;  /* 0x0000b400110b7a23 */ /* 0x000fc400000108a8 */
[--C-:B------:R-:W-:Y:S01]  /*4670*/  FFMA.FTZ R10, R10, c[0x0][0x2d0], -R161.reuse ;  /* 0x0000b4000a0a7a23 */ /* 0x100fe200000108a1 */
[----:B------:R-:W3:Y:S01]  /*4680*/  LDSM.16.MT88.4 R12, [R195+0x2900] ;  /* 0x00290000c30c783b */ /* 0x000ee20000004200 */
[----:B------:R-:W-:Y:S01]  /*4690*/  FFMA.FTZ R3, R18, c[0x0][0x2d0], -R161 ;  /* 0x0000b40012037a23 */ /* 0x000fe200000108a1 */
        /* <DEDUP_REMOVED lines=11> */
[----:B------:R-:W5:Y:S01]  /*4750*/  MUFU.EX2 R150, R150 ;  /* 0x0000009600967308 */ /* 0x000f620000000800 */
[----:B----4-:R-:W-:Y:S01]  /*4760*/  F2FP.BF16.PACK_AB R98, R148, R153 ;  /* 0x000000999462723e */ /* 0x010fe200000010ff */
        /* <DEDUP_REMOVED lines=217> */
.L_x_1957:
[----:B------:R-:W-:Y:S02]  /*5500*/  UMOV UR5, 0x1 ;  /* 0x0000000100057882 */ /* 0x000fe40000000000 */
[----:B------:R-:W-:Y:S02]  /*5510*/  ULDC UR4, c[0x0][0x32c] ;  /* 0x0000cb0000047ab9 */ /* 0x000fe40000000800 */
[----:B------:R-:W-:-:S03]  /*5520*/  UISETP.NE.AND UP0, UPT, UR5, UR4, UPT ;  /* 0x000000040500728c */ /* 0x000fc6000bf05270 */
[----:B------:R-:W-:Y:S02]  /*5530*/  ULDC.64 UR4, c[0x0][0x330] ;  /* 0x0000cc0000047ab9 */ /* 0x000fe40000000a00 */
[----:B------:R-:W-:-:S07]  /*5540*/  UIMAD.WIDE.U32 UR28, UR26, UR4, URZ ;  /* 0x000000041a1c72a5 */ /* 0x000fce000f8e003f */
[----:B------:R-:W-:Y:S02]  /*5550*/  @UP0 UMOV UR27, UR29 ;  /* 0x0000001d001b0c82 */ /* 0x000fe40008000000 */
[----:B------:R-:W-:Y:S02]  /*5560*/  @UP0 USHF.R.U32.HI UR26, URZ, UR5, UR27 ;  /* 0x000000053f1a0299 */ /* 0x000fe4000801161b */
.L_x_1958:
[----:B------:R-:W-:Y:S02]  /*5570*/  ULDC UR4, c[0x0][0x32c] ;  /* 0x0000cb0000047ab9 */ /* 0x000fe40000000800 */
[----:B------:R-:W-:-:S04]  /*5580*/  UIMAD UR4, UR26, UR4, UR4 ;  /* 0x000000041a0472a4 */ /* 0x000fc8000f8e0204 */
[----:B------:R-:W-:-:S04]  /*5590*/  UISETP.LT.AND UP0, UPT, UR23, UR4, UPT ;  /* 0x000000041700728c */ /* 0x000fc8000bf01270 */
[----:B------:R-:W-:-:S04]  /*55a0*/  USEL UR23, UR23, UR4, UP0 ;  /* 0x0000000417177287 */ /* 0x000fc80008000000 */
.L_x_1956:
        /* <DEDUP_REMOVED lines=17> */
.L_x_1970:
        /* <DEDUP_REMOVED lines=56> */
.L_x_1960:
        /* <DEDUP_REMOVED lines=207> */
.L_x_1961:
        /* <DEDUP_REMOVED lines=12> */
[----:B------:R-:W-:Y:S04]  /*67f0*/  IADD3 R0, -R0, UR8, R133 ;  /* 0x0000000800007c10 */ /* 0x000fe8000fffe185 */
        /* <DEDUP_REMOVED lines=19> */
.L_x_1964:
[----:B------:R-:W-:Y:S04]  /*6930*/  MOV R134, 0x1 ;  /* 0x0000000100867802 */ /* 0x000fe80000000f00 */
[----:B------:R-:W-:Y:S11]  /*6940*/  ISETP.NE.AND P0, PT, R134, c[0x0][0x32c], PT ;  /* 0x0000cb0086007a0c */ /* 0x000ff60003f05270 */
[----:B------:R-:W-:Y:S02]  /*6950*/  @!UPT UIADD3 URZ, URZ, URZ, URZ ;  /* 0x0000003f3f3ff290 */ /* 0x000fe4000fffe03f */
[----:B------:R-:W-:Y:S05]  /*6960*/  @P0 IMAD.HI.U32 R134, R139, c[0x0][0x330], RZ ;  /* 0x0000cc008b860a27 */ /* 0x000fea00078e00ff */
[----:B------:R-:W-:Y:S02]  /*6970*/  @P0 SHF.R.U32.HI R139, RZ, c[0x0][0x334], R134 ;  /* 0x0000cd00ff8b0a19 */ /* 0x000fe40000011686 */
.L_x_1965:
[----:B------:R-:W-:Y:S05]  /*6980*/  BSYNC B0 ;  /* 0x0000000000007941 */ /* 0x000fea0003800000 */
.L_x_1963:
[----:B------:R-:W-:Y:S04]  /*6990*/  IMAD.MOV.U32 R134, RZ, RZ, c[0x0][0x32c] ;  /* 0x0000cb00ff867624 */ /* 0x000fe800078e00ff */
[----:B------:R-:W-:Y:S04]  /*69a0*/  IMAD R139, R139, R134, -UR5 ;  /* 0x800000058b8b7e24 */ /* 0x000fe8000f8e0286 */
[----:B------:R-:W-:Y:S05]  /*69b0*/  IMAD.IADD R136, R139, 0x1, -R204 ;  /* 0x000000018b887824 */ /* 0x000fea00078e0acc */
[----:B------:R-:W-:Y:S02]  /*69c0*/  IADD3 R134, R136, c[0x0][0x32c], RZ ;  /* 0x0000cb0088867a10 */ /* 0x000fe40007ffe0ff */
[----:B------:R-:W-:Y:S02]  /*69d0*/  IMNMX R133, R133, R136, !PT ;  /* 0x0000008885857217 */ /* 0x000fe40007800200 */
[----:B------:R-:W-:Y:S02]  /*69e0*/  IMNMX R135, R135, R134, PT ;  /* 0x0000008687877217 */ /* 0x000fe40003800200 */
.L_x_1962:
        /* <DEDUP_REMOVED lines=84> */
.L_x_1968:
[----:B------:R-:W-:Y:S04]  /*6f30*/  MOV R4, 0x1 ;  /* 0x0000000100047802 */ /* 0x000fe80000000f00 */
[----:B------:R-:W-:Y:S11]  /*6f40*/  ISETP.NE.AND P0, PT, R4, c[0x0][0x32c], PT ;  /* 0x0000cb0004007a0c */ /* 0x000ff60003f05270 */
[----:B------:R-:W-:Y:S02]  /*6f50*/  @!UPT UIADD3 URZ, URZ, URZ, URZ ;  /* 0x0000003f3f3ff290 */ /* 0x000fe4000fffe03f */
[----:B------:R-:W-:Y:S05]  /*6f60*/  @P0 IMAD.HI.U32 R4, R5, c[0x0][0x330], RZ ;  /* 0x0000cc0005040a27 */ /* 0x000fea00078e00ff */
[----:B------:R-:W-:Y:S02]  /*6f70*/  @P0 SHF.R.U32.HI R5, RZ, c[0x0][0x334], R4 ;  /* 0x0000cd00ff050a19 */ /* 0x000fe40000011604 */
.L_x_1969:
[----:B------:R-:W-:Y:S05]  /*6f80*/  BSYNC B0 ;  /* 0x0000000000007941 */ /* 0x000fea0003800000 */
.L_x_1967:
[----:B------:R-:W-:Y:S04]  /*6f90*/  IMAD.MOV.U32 R4, RZ, RZ, c[0x0][0x32c] ;  /* 0x0000cb00ff047624 */ /* 0x000fe800078e00ff */
[----:B------:R-:W-:Y:S04]  /*6fa0*/  IMAD R9, R5, R4, -UR5 ;  /* 0x8000000505097e24 */ /* 0x000fe8000f8e0204 */
[----:B------:R-:W-:Y:S05]  /*6fb0*/  IMAD.IADD R9, R9, 0x1, -R204 ;  /* 0x0000000109097824 */ /* 0x000fea00078e0acc */
[----:B------:R-:W-:Y:S02]  /*6fc0*/  IADD3 R5, R9, c[0x0][0x32c], RZ ;  /* 0x0000cb0009057a10 */ /* 0x000fe40007ffe0ff */
[----:B------:R-:W-:Y:S02]  /*6fd0*/  IMNMX R0, R0, R9, !PT ;  /* 0x0000000900007217 */ /* 0x000fe40007800200 */
[----:B------:R-:W-:Y:S02]  /*6fe0*/  IMNMX R132, R132, R5, PT ;  /* 0x0000000584847217 */ /* 0x000fe40003800200 */
.L_x_1966:
        /* <DEDUP_REMOVED lines=59> */
[----:B------:R-:W-:Y:S01]  /*73a0*/  ISETP.GT.AND P6, PT, R0, 0x28, P6 ;  /* 0x000000280000780c */ /* 0x000fe200037c4270 */
        /* <DEDUP_REMOVED lines=14> */
[C---:B------:R-:W-:Y:S01]  /*7490*/  ISETP.GT.AND P6, PT, R0.reuse, 0x30, P6 ;  /* 0x000000300000780c */ /* 0x040fe200037c4270 */
[----:B------:R-:W1:Y:S01]  /*74a0*/  SHFL.BFLY PT, R5, R4, 0x2, 0x1f ;  /* 0x0c401f0004057f89 */ /* 0x000e6200000e0000 */
[----:B------:R-:W-:Y:S02]  /*74b0*/  FMNMX.FTZ R6, R219, R6, !PT ;  /* 0x00000006db067209 */ /* 0x000fe40007810000 */
        /* <DEDUP_REMOVED lines=34> */
[----:B------:R-:W-:Y:S02]  /*76e0*/  FFMA.FTZ R160, R138, c[0x0][0x2d0], -R153 ;  /* 0x0000b4008aa07a23 */ /* 0x000fe40000010899 */
[----:B------:R-:W-:Y:S02]  /*76f0*/  FADD.FTZ R3, -R4, R3 ;  /* 0x0000000304037221 */ /* 0x000fe40000010100 */
[--C-:B------:R-:W-:Y:S02]  /*7700*/  FFMA.FTZ R135, R136, c[0x0][0x2d0], -R153.reuse ;  /* 0x0000b40088877a23 */ /* 0x100fe40000010899 */
[--C-:B------:R-:W-:Y:S01]  /*7710*/  FFMA.FTZ R134, R134, c[0x0][0x2d0], -R153.reuse ;  /* 0x0000b40086867a23 */ /* 0x100fe20000010899 */
[----:B------:R-:W-:Y:S01]  /*7720*/  MUFU.EX2 R160, R160 ;  /* 0x000000a000a07308 */ /* 0x000fe20000000800 */
[--C-:B------:R-:W-:Y:S02]  /*7730*/  FFMA.FTZ R161, R8, c[0x0][0x2d0], -R153.reuse ;  /* 0x0000b40008a17a23 */ /* 0x100fe40000010899 */
[----:B------:R-:W-:Y:S02]  /*7740*/  FMUL.FTZ R6, R3, c[0x0][0x2d0] ;  /* 0x0000b40003067a20 */ /* 0x000fe40000410000 */
[--C-:B------:R-:W-:Y:S02]  /*7750*/  FFMA.FTZ R169, R140, c[0x0][0x2d0], -R153.reuse ;  /* 0x0000b4008ca97a23 */ /* 0x100fe40000010899 */
[--C-:B------:R-:W-:Y:S02]  /*7760*/  FFMA.FTZ R220, R158, c[0x0][0x2d0], -R153.reuse ;  /* 0x0000b4009edc7a23 */ /* 0x100fe40000010899 */
[--C-:B------:R-:W-:Y:S01]  /*7770*/  FFMA.FTZ R221, R156, c[0x0][0x2d0], -R153.reuse ;  /* 0x0000b4009cdd7a23 */ /* 0x100fe20000010899 */
[----:B------:R-:W2:Y:S01]  /*7780*/  MUFU.EX2 R135, R135 ;  /* 0x0000008700877308 */ /* 0x000ea20000000800 */
[--C-:B------:R-:W-:Y:S02]  /*7790*/  FFMA.FTZ R222, R154, c[0x0][0x2d0], -R153.reuse ;  /* 0x0000b4009ade7a23 */ /* 0x100fe40000010899 */
[--C-:B------:R-:W-:Y:S01]  /*77a0*/  FFMA.FTZ R223, R152, c[0x0][0x2d0], -R153.reuse ;  /* 0x0000b40098df7a23 */ /* 0x100fe20000010899 */
[----:B-1----:R-:W-:Y:S01]  /*77b0*/  FMNMX.FTZ R132, R132, R5, !PT ;  /* 0x0000000584847209 */ /* 0x002fe20007810000 */
[--C-:B------:R-:W-:Y:S02]  /*77c0*/  FFMA.FTZ R227, R151, c[0x0][0x2d0], -R153.reuse ;  /* 0x0000b40097e37a23 */ /* 0x100fe40000010899 */
[--C-:B------:R-:W-:Y:S01]  /*77d0*/  FFMA.FTZ R228, R150, c[0x0][0x2d0], -R153.reuse ;  /* 0x0000b40096e47a23 */ /* 0x100fe20000010899 */
[C---:B------:R-:W-:Y:S01]  /*77e0*/  FSETP.NEU.FTZ.AND P0, PT, R132.reuse, -INF , PT ;  /* 0xff8000008400780b */ /* 0x040fe20003f1d000 */
[----:B------:R-:W-:Y:S01]  /*77f0*/  FMUL.FTZ R144, R132, c[0x0][0x2d0] ;  /* 0x0000b40084907a20 */ /* 0x000fe20000410000 */
[----:B------:R-:W-:Y:S01]  /*7800*/  MUFU.EX2 R134, R134 ;  /* 0x0000008600867308 */ /* 0x000fe20000000800 */
[--C-:B------:R-:W-:Y:S01]  /*7810*/  FFMA.FTZ R229, R148, c[0x0][0x2d0], -R153.reuse ;  /* 0x0000b40094e57a23 */ /* 0x100fe20000010899 */
[----:B------:R-:W-:Y:S01]  /*7820*/  FSEL R5, R132, RZ, P0 ;  /* 0x000000ff84057208 */ /* 0x000fe20000000000 */
[--C-:B------:R-:W-:Y:S01]  /*7830*/  FFMA.FTZ R166, R166, c[0x0][0x2d0], -R153.reuse ;  /* 0x0000b400a6a67a23 */ /* 0x100fe20000010899 */
[----:B------:R-:W-:Y:S01]  /*7840*/  FSEL R144, R144, RZ, P0 ;  /* 0x000000ff90907208 */ /* 0x000fe20000000000 */
[--C-:B------:R-:W-:Y:S01]  /*7850*/  FFMA.FTZ R167, R168, c[0x0][0x2d0], -R153.reuse ;  /* 0x0000b400a8a77a23 */ /* 0x100fe20000010899 */
[----:B------:R-:W-:Y:S01]  /*7860*/  PLOP3.LUT P0, PT, PT, PT, UP0, 0x80, 0x0 ;  /* 0x000000000000781c */ /* 0x000fe20003f0f008 */
[----:B------:R-:W-:Y:S02]  /*7870*/  FADD.FTZ R5, -R5, R2 ;  /* 0x0000000205057221 */ /* 0x000fe40000010100 */
[--C-:B------:R-:W-:Y:S01]  /*7880*/  FFMA.FTZ R164, R13, c[0x0][0x2d0], -R144.reuse ;  /* 0x0000b4000da47a23 */ /* 0x100fe20000010890 */
[----:B------:R-:W1:Y:S01]  /*7890*/  MUFU.EX2 R161, R161 ;  /* 0x000000a100a17308 */ /* 0x000e620000000800 */
[----:B------:R-:W3:Y:S01]  /*78a0*/  LDSM.16.MT88.4 R12, [R195+0x100] ;  /* 0x00010000c30c783b */ /* 0x000ee20000004200 */
[--C-:B------:R-:W-:Y:S01]  /*78b0*/  FFMA.FTZ R165, R17, c[0x0][0x2d0], -R144.reuse ;  /* 0x0000b40011a57a23 */ /* 0x100fe20000010890 */
[----:B--2---:R-:W-:Y:S01]  /*78c0*/  F2FP.BF16.PACK_AB R136, R135, R160 ;  /* 0x000000a08788723e */ /* 0x004fe200000010ff */
[--C-:B------:R-:W-:Y:S02]  /*78d0*/  FFMA.FTZ R163, R9, c[0x0][0x2d0], -R144.reuse ;  /* 0x0000b40009a37a23 */ /* 0x100fe40000010890 */
[--C-:B------:R-:W-:Y:S02]  /*78e0*/  FFMA.FTZ R162, R11, c[0x0][0x2d0], -R144.reuse ;  /* 0x0000b4000ba27a23 */ /* 0x100fe40000010890 */
[----:B------:R-:W-:Y:S02]  /*78f0*/  FMUL.FTZ R2, R5, c[0x0][0x2d0] ;  /* 0x0000b40005027a20 */ /* 0x000fe40000410000 */
[----:B------:R-:W2:Y:S01]  /*7900*/  MUFU.EX2 R3, R6 ;  /* 0x0000000600037308 */ /* 0x000ea20000000800 */
[--C-:B------:R-:W-:Y:S02]  /*7910*/  FFMA.FTZ R168, R142, c[0x0][0x2d0], -R153.reuse ;  /* 0x0000b4008ea87a23 */ /* 0x100fe40000010899 */
[--C-:B------:R-:W-:Y:S02]  /*7920*/  FFMA.FTZ R218, R141, c[0x0][0x2d0], -R144.reuse ;  /* 0x0000b4008dda7a23 */ /* 0x100fe40000010890 */
[--C-:B------:R-:W-:Y:S02]  /*7930*/  FFMA.FTZ R224, R159, c[0x0][0x2d0], -R144.reuse ;  /* 0x0000b4009fe07a23 */ /* 0x100fe40000010890 */
[--C-:B------:R-:W-:Y:S02]  /*7940*/  FFMA.FTZ R225, R157, c[0x0][0x2d0], -R144.reuse ;  /* 0x0000b4009de17a23 */ /* 0x100fe40000010890 */
[----:B------:R-:W-:Y:S01]  /*7950*/  LDSM.16.MT88.4 R156, [R195+0x5900] ;  /* 0x00590000c39c783b */ /* 0x000fe20000004200 */
[----:B------:R-:W-:Y:S01]  /*7960*/  MUFU.EX2 R165, R165 ;  /* 0x000000a500a57308 */ /* 0x000fe20000000800 */
[--C-:B------:R-:W-:Y:S02]  /*7970*/  FFMA.FTZ R226, R155, c[0x0][0x2d0], -R144.reuse ;  /* 0x0000b4009be27a23 */ /* 0x100fe40000010890 */
[--C-:B------:R-:W-:Y:S01]  /*7980*/  FFMA.FTZ R231, R149, c[0x0][0x2d0], -R144.reuse ;  /* 0x0000b40095e77a23 */ /* 0x100fe20000010890 */
[----:B-1----:R-:W-:Y:S01]  /*7990*/  F2FP.BF16.PACK_AB R138, R161, R134 ;  /* 0x00000086a18a723e */ /* 0x002fe200000010ff */
[--C-:B------:R-:W-:Y:S02]  /*79a0*/  FFMA.FTZ R232, R147, c[0x0][0x2d0], -R144.reuse ;  /* 0x0000b40093e87a23 */ /* 0x100fe40000010890 */
[----:B------:R-:W-:Y:S01]  /*79b0*/  LDSM.16.MT88.4 R148, [R189+0x3900] ;  /* 0x00390000bd94783b */ /* 0x000fe20000004200 */
[--C-:B------:R-:W-:Y:S02]  /*79c0*/  FFMA.FTZ R233, R145, c[0x0][0x2d0], -R144.reuse ;  /* 0x0000b40091e97a23 */ /* 0x100fe40000010890 */
[----:B------:R-:W1:Y:S01]  /*79d0*/  MUFU.EX2 R164, R164 ;  /* 0x000000a400a47308 */ /* 0x000e620000000800 */
[----:B------:R-:W-:Y:S02]  /*79e0*/  FFMA.FTZ R153, R146, c[0x0][0x2d0], -R153 ;  /* 0x0000b40092997a23 */ /* 0x000fe40000010899 */
[--C-:B------:R-:W-:Y:S02]  /*79f0*/  FFMA.FTZ R170, R217, c[0x0][0x2d0], -R144.reuse ;  /* 0x0000b400d9aa7a23 */ /* 0x100fe40000010890 */
[C---:B--2---:R-:W-:Y:S02]  /*7a00*/  FMUL.FTZ R4, R3.reuse, R128 ;  /* 0x0000008003047220 */ /* 0x044fe40000410000 */
        /* <DEDUP_REMOVED lines=12> */
[--C-:B------:R-:W-:Y:S02]  /*7ad0*/  FFMA.FTZ R217, R143, c[0x0][0x2d0], -R144.reuse ;  /* 0x0000b4008fd97a23 */ /* 0x100fe40000010890 */
[----:B------:R-:W-:Y:S01]  /*7ae0*/  LDSM.16.MT88.4 R140, [R189+0x2900] ;  /* 0x00290000bd8c783b */ /* 0x000fe20000004200 */
[C---:B------:R-:W-:Y:S02]  /*7af0*/  FMUL.FTZ R36, R3.reuse, R36 ;  /* 0x0000002403247220 */ /* 0x040fe40000410000 */
[----:B------:R-:W1:Y:S01]  /*7b00*/  MUFU.EX2 R2, R2 ;  /* 0x0000000200027308 */ /* 0x000e620000000800 */
        /* <DEDUP_REMOVED lines=8> */
[----:B--2---:R-:W-:Y:S01]  /*7b90*/  F2FP.BF16.PACK_AB R139, R162, R163 ;  /* 0x000000a3a28b723e */ /* 0x004fe200000010ff */
[C---:B------:R-:W-:Y:S02]  /*7ba0*/  FMUL.FTZ R52, R3.reuse, R52 ;  /* 0x0000003403347220 */ /* 0x040fe40000410000 */
[C---:B------:R-:W-:Y:S02]  /*7bb0*/  FMUL.FTZ R53, R3.reuse, R53 ;  /* 0x0000003503357220 */ /* 0x040fe40000410000 */
[C---:B------:R-:W-:Y:S01]  /*7bc0*/  FMUL.FTZ R56, R3.reuse, R56 ;  /* 0x0000003803387220 */ /* 0x040fe20000410000 */
[----:B------:R-:W-:Y:S01]  /*7bd0*/  MUFU.EX2 R166, R166 ;  /* 0x000000a600a67308 */ /* 0x000fe20000000800 */
[C---:B------:R-:W-:Y:S02]  /*7be0*/  FMUL.FTZ R57, R3.reuse, R57 ;  /* 0x0000003903397220 */ /* 0x040fe40000410000 */
[C---:B------:R-:W-:Y:S02]  /*7bf0*/  FMUL.FTZ R60, R3.reuse, R60 ;  /* 0x0000003c033c7220 */ /* 0x040fe40000410000 */
[C---:B-1----:R-:W-:Y:S02]  /*7c00*/  FMUL.FTZ R6, R2.reuse, R130 ;  /* 0x0000008202067220 */ /* 0x042fe40000410000 */
[C---:B------:R-:W-:Y:S02]  /*7c10*/  FMUL.FTZ R7, R2.reuse, R131 ;  /* 0x0000008302077220 */ /* 0x040fe40000410000 */
[----:B------:R-:W-:Y:S01]  /*7c20*/  LDSM.16.MT88.4 R128, [R190+0x2900] ;  /* 0x00290000be80783b */ /* 0x000fe20000004200 */
[C---:B------:R-:W-:Y:S01]  /*7c30*/  FMUL.FTZ R10, R2.reuse, R102 ;  /* 0x00000066020a7220 */ /* 0x040fe20000410000 */
[----:B------:R-:W1:Y:S01]  /*7c40*/  MUFU.EX2 R167, R167 ;  /* 0x000000a700a77308 */ /* 0x000e620000000800 */
[C---:B------:R-:W-:Y:S02]  /*7c50*/  FMUL.FTZ R11, R2.reuse, R103 ;  /* 0x00000067020b7220 */ /* 0x040fe40000410000 */
[C---:B---3--:R-:W-:Y:S03]  /*7c60*/  HMMA.16816.F32.BF16 R4, R136.reuse, R12, R4 ;  /* 0x0000000c8804723c */ /* 0x048fe60000041804 */
        /* <DEDUP_REMOVED lines=101> */
[----:B------:R-:W-:Y:S02]  /*82c0*/  FMUL.FTZ R85, R3, R85 ;  /* 0x0000005503557220 */ /* 0x000fe40000410000 */
[C---:B------:R-:W-:Y:S01]  /*82d0*/  FMUL.FTZ R86, R2.reuse, R86 ;  /* 0x0000005602567220 */ /* 0x040fe20000410000 */
[C---:B--2---:R-:W-:Y:S03]  /*82e0*/  HMMA.16816.F32.BF16 R76, R136.reuse, R100, R76 ;  /* 0x00000064884c723c */ /* 0x044fe6000004184c */
[C---:B------:R-:W-:Y:S01]  /*82f0*/  FMUL.FTZ R87, R2.reuse, R87 ;  /* 0x0000005702577220 */ /* 0x040fe20000410000 */
[----:B------:R-:W-:Y:S01]  /*8300*/  MUFU.EX2 R232, R232 ;  /* 0x000000e800e87308 */ /* 0x000fe20000000800 */
[--C-:B------:R-:W-:Y:S02]  /*8310*/  FFMA.FTZ R171, R171, c[0x0][0x2d0], -R144.reuse ;  /* 0x0000b400abab7a23 */ /* 0x100fe40000010890 */
[C---:B------:R-:W-:Y:S01]  /*8320*/  FMUL.FTZ R88, R3.reuse, R88 ;  /* 0x0000005803587220 */ /* 0x040fe20000410000 */
[C---:B------:R-:W-:Y:S04]  /*8330*/  HMMA.16816.F32.BF16 R80, R136.reuse, R102, R80 ;  /* 0x000000668850723c */ /* 0x040fe80000041850 */
[----:B------:R-:W-:Y:S01]  /*8340*/  FMUL.FTZ R89, R3, R89 ;  /* 0x0000005903597220 */ /* 0x000fe20000410000 */
[----:B------:R-:W-:Y:S01]  /*8350*/  F2FP.BF16.PACK_AB R100, R167, R166 ;  /* 0x000000a6a764723e */ /* 0x000fe200000010ff */
[C---:B------:R-:W-:Y:S01]  /*8360*/  FMUL.FTZ R90, R2.reuse, R90 ;  /* 0x0000005a025a7220 */ /* 0x040fe20000410000 */
[----:B---3--:R-:W-:Y:S01]  /*8370*/  F2FP.BF16.PACK_AB R102, R169, R168 ;  /* 0x000000a8a966723e */ /* 0x008fe200000010ff */
[C---:B----4-:R-:W-:Y:S01]  /*8380*/  HMMA.16816.F32.BF16 R84, R136.reuse, R104, R84 ;  /* 0x000000688854723c */ /* 0x050fe20000041854 */
[----:B------:R-:W2:Y:S03]  /*8390*/  MUFU.EX2 R171, R171 ;  /* 0x000000ab00ab7308 */ /* 0x000ea60000000800 */
[----:B------:R-:W-:Y:S01]  /*83a0*/  FMUL.FTZ R91, R2, R91 ;  /* 0x0000005b025b7220 */ /* 0x000fe20000410000 */
[----:B-----5:R-:W-:Y:S01]  /*83b0*/  F2FP.BF16.PACK_AB R103, R218, R217 ;  /* 0x000000d9da67723e */ /* 0x020fe200000010ff */
        /* <DEDUP_REMOVED lines=8> */
[----:B------:R-:W-:Y:S03]  /*8440*/  FMUL.FTZ R97, R3, R97 ;  /* 0x0000006103617220 */ /* 0x000fe60000410000 */
[C---:B-1----:R-:W-:Y:S03]  /*8450*/  HMMA.16816.F32.BF16 R92, R136.reuse, R108, R92 ;  /* 0x0000006c885c723c */ /* 0x042fe6000004185c */
[C---:B------:R-:W-:Y:S01]  /*8460*/  FMUL.FTZ R98, R2.reuse, R98 ;  /* 0x0000006202627220 */ /* 0x040fe20000410000 */
[----:B--2---:R-:W-:Y:S01]  /*8470*/  F2FP.BF16.PACK_AB R101, R171, R170 ;  /* 0x000000aaab65723e */ /* 0x004fe200000010ff */
[C---:B------:R-:W-:Y:S02]  /*8480*/  FMUL.FTZ R99, R2.reuse, R99 ;  /* 0x0000006302637220 */ /* 0x040fe40000410000 */
        /* <DEDUP_REMOVED lines=147> */
.L_x_1959:
        /* <DEDUP_REMOVED lines=26> */
.L_x_1972:
[----:B------:R-:W-:Y:S02]  /*8f60*/  UMOV UR5, 0x1 ;  /* 0x0000000100057882 */ /* 0x000fe40000000000 */
[----:B------:R-:W-:Y:S02]  /*8f70*/  ULDC UR4, c[0x0][0x32c] ;  /* 0x0000cb0000047ab9 */ /* 0x000fe40000000800 */
[----:B------:R-:W-:-:S03]  /*8f80*/  UISETP.NE.AND UP0, UPT, UR5, UR4, UPT ;  /* 0x000000040500728c */ /* 0x000fc6000bf05270 */
[----:B------:R-:W-:Y:S02]  /*8f90*/  ULDC.64 UR4, c[0x0][0x330] ;  /* 0x0000cc0000047ab9 */ /* 0x000fe40000000a00 */
[----:B------:R-:W-:-:S07]  /*8fa0*/  UIMAD.WIDE.U32 UR28, UR26, UR4, URZ ;  /* 0x000000041a1c72a5 */ /* 0x000fce000f8e003f */
[----:B------:R-:W-:Y:S02]  /*8fb0*/  @UP0 UMOV UR27, UR29 ;  /* 0x0000001d001b0c82 */ /* 0x000fe40008000000 */
[----:B------:R-:W-:Y:S02]  /*8fc0*/  @UP0 USHF.R.U32.HI UR26, URZ, UR5, UR27 ;  /* 0x000000053f1a0299 */ /* 0x000fe4000801161b */
.L_x_1973:
[----:B------:R-:W-:Y:S02]  /*8fd0*/  ULDC UR4, c[0x0][0x32c] ;  /* 0x0000cb0000047ab9 */ /* 0x000fe40000000800 */
[----:B------:R-:W-:-:S04]  /*8fe0*/  UIMAD UR4, UR26, UR4, URZ ;  /* 0x000000041a0472a4 */ /* 0x000fc8000f8e023f */
[----:B------:R-:W-:-:S04]  /*8ff0*/  UISETP.LT.AND UP0, UPT, UR23, UR4, UPT ;  /* 0x000000041700728c */ /* 0x000fc8000bf01270 */
[----:B------:R-:W-:-:S04]  /*9000*/  USEL UR23, UR23, UR4, !UP0 ;  /* 0x0000000417177287 */ /* 0x000fc8000c000000 */
.L_x_1971:
        /* <DEDUP_REMOVED lines=19> */
.L_x_1977:
        /* <DEDUP_REMOVED lines=56> */
.L_x_1975:
        /* <DEDUP_REMOVED lines=173> */
[----:B------:R-:W-:Y:S04]  /*9f90*/  IADD3 R139, -R213, 0x10, RZ ;  /* 0x00000010d58b7810 */ /* 0x000fe80007ffe1ff */
[----:B------:R-:W-:Y:S02]  /*9fa0*/  LOP3.LUT R139, R139, 0xf, RZ, 0xc0, !PT ;  /* 0x0000000f8b8b7812 */ /* 0x000fe400078ec0ff */
[----:B--2---:R-:W-:Y:S01]  /*9fb0*/  SHF.R.S32.HI R0, RZ, 0x1f, R200 ;  /* 0x0000001fff007819 */ /* 0x004fe200000114c8 */
        /* <DEDUP_REMOVED lines=31> */
.L_x_1976:
        /* <DEDUP_REMOVED lines=59> */
[----:B------:R-:W-:Y:S02]  /*a560*/  FMUL.FTZ R133, R2, c[0x0][0x2d0] ;  /* 0x0000b40002857a20 */ /* 0x000fe40000410000 */
[--C-:B------:R-:W-:Y:S01]  /*a570*/  FFMA.FTZ R5, R5, c[0x0][0x2d0], -R163.reuse ;  /* 0x0000b40005057a23 */ /* 0x100fe200000108a3 */
[----:B------:R-:W-:Y:S01]  /*a580*/  MUFU.EX2 R7, R7 ;  /* 0x0000000700077308 */ /* 0x000fe20000000800 */
[--C-:B------:R-:W-:Y:S02]  /*a590*/  FFMA.FTZ R134, R8, c[0x0][0x2d0], -R163.reuse ;  /* 0x0000b40008867a23 */ /* 0x100fe400000108a3 */
[----:B------:R-:W-:Y:S02]  /*a5a0*/  FFMA.FTZ R135, R9, c[0x0][0x2d0], -R163 ;  /* 0x0000b40009877a23 */ /* 0x000fe400000108a3 */
[----:B------:R-:W-:Y:S02]  /*a5b0*/  FFMA.FTZ R162, R11, c[0x0][0x2d0], -R161 ;  /* 0x0000b4000ba27a23 */ /* 0x000fe400000108a1 */
[--C-:B------:R-:W-:Y:S02]  /*a5c0*/  FFMA.FTZ R164, R12, c[0x0][0x2d0], -R163.reuse ;  /* 0x0000b4000ca47a23 */ /* 0x100fe400000108a3 */
[----:B------:R-:W-:Y:S01]  /*a5d0*/  FFMA.FTZ R165, R13, c[0x0][0x2d0], -R163 ;  /* 0x0000b4000da57a23 */ /* 0x000fe200000108a3 */
[----:B------:R2:W3:Y:S01]  /*a5e0*/  MUFU.EX2 R2, R133 ;  /* 0x0000008500027308 */ /* 0x0004e20000000800 */
[--C-:B------:R-:W-:Y:S02]  /*a5f0*/  FFMA.FTZ R166, R14, c[0x0][0x2d0], -R161.reuse ;  /* 0x0000b4000ea67a23 */ /* 0x100fe400000108a1 */
[----:B------:R-:W-:Y:S02]  /*a600*/  FFMA.FTZ R167, R15, c[0x0][0x2d0], -R161 ;  /* 0x0000b4000fa77a23 */ /* 0x000fe400000108a1 */
[----:B------:R-:W-:Y:S01]  /*a610*/  LDSM.16.MT88.4 R12, [R188+0x4100] ;  /* 0x00410000bc0c783b */ /* 0x000fe20000004200 */
[--C-:B------:R-:W-:Y:S02]  /*a620*/  FFMA.FTZ R168, R16, c[0x0][0x2d0], -R163.reuse ;  /* 0x0000b40010a87a23 */ /* 0x100fe400000108a3 */
[----:B------:R-:W-:Y:S02]  /*a630*/  FFMA.FTZ R169, R17, c[0x0][0x2d0], -R163 ;  /* 0x0000b40011a97a23 */ /* 0x000fe400000108a3 */
[----:B------:R-:W-:Y:S01]  /*a640*/  MUFU.EX2 R160, R160 ;  /* 0x000000a000a07308 */ /* 0x000fe20000000800 */
[--C-:B------:R-:W-:Y:S02]  /*a650*/  FFMA.FTZ R170, R18, c[0x0][0x2d0], -R161.reuse ;  /* 0x0000b40012aa7a23 */ /* 0x100fe400000108a1 */
[----:B------:R-:W-:Y:S02]  /*a660*/  FFMA.FTZ R171, R19, c[0x0][0x2d0], -R161 ;  /* 0x0000b40013ab7a23 */ /* 0x000fe400000108a1 */
[----:B------:R-:W-:Y:S01]  /*a670*/  LDSM.16.MT88.4 R16, [R190+0x900] ;  /* 0x00090000be10783b */ /* 0x000fe20000004200 */
[--C-:B------:R-:W-:Y:S02]  /*a680*/  FFMA.FTZ R172, R28, c[0x0][0x2d0], -R163.reuse ;  /* 0x0000b4001cac7a23 */ /* 0x100fe400000108a3 */
[----:B------:R-:W-:Y:S02]  /*a690*/  FFMA.FTZ R173, R29, c[0x0][0x2d0], -R163 ;  /* 0x0000b4001dad7a23 */ /* 0x000fe400000108a3 */
[----:B------:R-:W-:Y:S01]  /*a6a0*/  MUFU.EX2 R5, R5 ;  /* 0x0000000500057308 */ /* 0x000fe20000000800 */
[--C-:B------:R-:W-:Y:S02]  /*a6b0*/  FFMA.FTZ R174, R30, c[0x0][0x2d0], -R161.reuse ;  /* 0x0000b4001eae7a23 */ /* 0x100fe400000108a1 */
[--C-:B------:R-:W-:Y:S02]  /*a6c0*/  FFMA.FTZ R175, R31, c[0x0][0x2d0], -R161.reuse ;  /* 0x0000b4001faf7a23 */ /* 0x100fe400000108a1 */
[----:B--2---:R-:W-:Y:S01]  /*a6d0*/  FFMA.FTZ R133, R10, c[0x0][0x2d0], -R161 ;  /* 0x0000b4000a857a23 */ /* 0x004fe200000108a1 */
[----:B------:R-:W-:Y:S01]  /*a6e0*/  LDSM.16.MT88.4 R28, [R189+0x1900] ;  /* 0x00190000bd1c783b */ /* 0x000fe20000004200 */
[C---:B---3--:R-:W-:Y:S02]  /*a6f0*/  FMUL.FTZ R10, R2.reuse, R130 ;  /* 0x00000082020a7220 */ /* 0x048fe40000410000 */
        /* <DEDUP_REMOVED lines=9> */
[C---:B------:R-:W-:Y:S02]  /*a790*/  FMUL.FTZ R114, R2.reuse, R114 ;  /* 0x0000007202727220 */ /* 0x040fe40000410000 */
[----:B------:R-:W-:Y:S02]  /*a7a0*/  FMUL.FTZ R115, R2, R115 ;  /* 0x0000007302737220 */ /* 0x000fe40000410000 */
[----:B------:R-:W-:Y:S02]  /*a7b0*/  FFMA.FTZ R221, R32, c[0x0][0x2d0], -R163 ;  /* 0x0000b40020dd7a23 */ /* 0x000fe400000108a3 */
[----:B------:R-:W-:Y:S01]  /*a7c0*/  FFMA.FTZ R223, R34, c[0x0][0x2d0], -R161 ;  /* 0x0000b40022df7a23 */ /* 0x000fe200000108a1 */
        /* <DEDUP_REMOVED lines=22> */
[----:B---3--:R-:W-:Y:S01]  /*a930*/  F2FP.BF16.PACK_AB R131, R162, R133 ;  /* 0x00000085a283723e */ /* 0x008fe200000010ff */
[C---:B------:R-:W-:Y:S02]  /*a940*/  FMUL.FTZ R59, R2.reuse, R59 ;  /* 0x0000003b023b7220 */ /* 0x040fe40000410000 */
[C---:B------:R-:W-:Y:S02]  /*a950*/  FMUL.FTZ R62, R2.reuse, R62 ;  /* 0x0000003e023e7220 */ /* 0x040fe40000410000 */
[C---:B------:R-:W-:Y:S01]  /*a960*/  FMUL.FTZ R63, R2.reuse, R63 ;  /* 0x0000003f023f7220 */ /* 0x040fe20000410000 */
[----:B------:R-:W3:Y:S01]  /*a970*/  MUFU.EX2 R165, R165 ;  /* 0x000000a500a57308 */ /* 0x000ee20000000800 */
[C---:B------:R-:W-:Y:S02]  /*a980*/  FMUL.FTZ R66, R2.reuse, R66 ;  /* 0x0000004202427220 */ /* 0x040fe40000410000 */
[C---:B------:R-:W-:Y:S02]  /*a990*/  FMUL.FTZ R67, R2.reuse, R67 ;  /* 0x0000004302437220 */ /* 0x040fe40000410000 */
[----:B--2---:R-:W-:Y:S01]  /*a9a0*/  FMUL.FTZ R8, R3, R128 ;  /* 0x0000008003087220 */ /* 0x004fe20000410000 */
[----:B------:R-:W-:Y:S01]  /*a9b0*/  F2FP.BF16.PACK_AB R128, R5, R160 ;  /* 0x000000a00580723e */ /* 0x000fe200000010ff */
[----:B------:R-:W-:Y:S01]  /*a9c0*/  FMUL.FTZ R9, R3, R129 ;  /* 0x0000008103097220 */ /* 0x000fe20000410000 */
[----:B------:R-:W-:Y:S01]  /*a9d0*/  F2FP.BF16.PACK_AB R129, R7, R6 ;  /* 0x000000060781723e */ /* 0x000fe200000010ff */
[C---:B------:R-:W-:Y:S01]  /*a9e0*/  FMUL.FTZ R100, R3.reuse, R100 ;  /* 0x0000006403647220 */ /* 0x040fe20000410000 */
[----:B------:R-:W-:Y:S01]  /*a9f0*/  MUFU.EX2 R166, R166 ;  /* 0x000000a600a67308 */ /* 0x000fe20000000800 */
[C---:B------:R-:W-:Y:S02]  /*aa00*/  FMUL.FTZ R101, R3.reuse, R101 ;  /* 0x0000006503657220 */ /* 0x040fe40000410000 */
[C---:B------:R-:W-:Y:S02]  /*aa10*/  FMUL.FTZ R104, R3.reuse, R104 ;  /* 0x0000006803687220 */ /* 0x040fe40000410000 */
[C---:B-1----:R-:W-:Y:S05]  /*aa20*/  HMMA.16816.F32.BF16 R8, R128.reuse, R136, R8 ;  /* 0x000000888008723c */ /* 0x042fea0000041808 */
[C---:B------:R-:W-:Y:S01]  /*aa30*/  FMUL.FTZ R105, R3.reuse, R105 ;  /* 0x0000006903697220 */ /* 0x040fe20000410000 */
[----:B------:R-:W1:Y:S01]  /*aa40*/  MUFU.EX2 R167, R167 ;  /* 0x000000a700a77308 */ /* 0x000e620000000800 */
[C---:B------:R-:W-:Y:S01]  /*aa50*/  FMUL.FTZ R108, R3.reuse, R108 ;  /* 0x0000006c036c7220 */ /* 0x040fe20000410000 */
[C---:B------:R-:W-:Y:S01]  /*aa60*/  HMMA.16816.F32.BF16 R100, R128.reuse, R138, R100 ;  /* 0x0000008a8064723c */ /* 0x040fe20000041864 */
[----:B------:R-:W2:Y:S03]  /*aa70*/  LDSM.16.MT88.4 R136, [R188+0x100] ;  /* 0x00010000bc88783b */ /* 0x000ea60000004200 */
[C---:B------:R-:W-:Y:S02]  /*aa80*/  FMUL.FTZ R109, R3.reuse, R109 ;  /* 0x0000006d036d7220 */ /* 0x040fe40000410000 */
[C---:B------:R-:W-:Y:S02]  /*aa90*/  FMUL.FTZ R112, R3.reuse, R112 ;  /* 0x0000007003707220 */ /* 0x040fe40000410000 */
[C---:B------:R-:W-:Y:S01]  /*aaa0*/  HMMA.16816.F32.BF16 R104, R128.reuse, R140, R104 ;  /* 0x0000008c8068723c */ /* 0x040fe20000041868 */
[----:B------:R-:W-:Y:S03]  /*aab0*/  MUFU.EX2 R168, R168 ;  /* 0x000000a800a87308 */ /* 0x000fe60000000800 */
[C---:B------:R-:W-:Y:S02]  /*aac0*/  FMUL.FTZ R113, R3.reuse, R113 ;  /* 0x0000007103717220 */ /* 0x040fe40000410000 */
[C---:B------:R-:W-:Y:S02]  /*aad0*/  FMUL.FTZ R116, R3.reuse, R116 ;  /* 0x0000007403747220 */ /* 0x040fe40000410000 */
[C---:B------:R-:W-:Y:S01]  /*aae0*/  HMMA.16816.F32.BF16 R108, R128.reuse, R142, R108 ;  /* 0x0000008e806c723c */ /* 0x040fe2000004186c */
[----:B------:R-:W4:Y:S02]  /*aaf0*/  LDSM.16.MT88.4 R140, [R195+0x2100] ;  /* 0x00210000c38c783b */ /* 0x000f240000004200 */
[----:B------:R-:W5:Y:S01]  /*ab00*/  MUFU.EX2 R169, R169 ;  /* 0x000000a900a97308 */ /* 0x000f620000000800 */
        /* <DEDUP_REMOVED lines=10> */
[----:B------:R-:W1:Y:S01]  /*abb0*/  MUFU.EX2 R171, R171 ;  /* 0x000000ab00ab7308 */ /* 0x000e620000000800 */
        /* <DEDUP_REMOVED lines=27> */
[C---:B------:R-:W-:Y:S01]  /*ad70*/  FMUL.FTZ R65, R3.reuse, R65 ;  /* 0x0000004103417220 */ /* 0x040fe20000410000 */
        /* <DEDUP_REMOVED lines=14> */
[----:B------:R-:W4:Y:S03]  /*ae60*/  LDSM.16.MT88.4 R140, [R189+0x4100] ;  /* 0x00410000bd8c783b */ /* 0x000f260000004200 */
[C---:B------:R-:W-:Y:S02]  /*ae70*/  FMUL.FTZ R75, R2.reuse, R75 ;  /* 0x0000004b024b7220 */ /* 0x040fe40000410000 */
[C---:B------:R-:W-:Y:S02]  /*ae80*/  FMUL.FTZ R76, R3.reuse, R76 ;  /* 0x0000004c034c7220 */ /* 0x040fe40000410000 */
[C---:B-1----:R-:W-:Y:S04]  /*ae90*/  HMMA.16816.F32.BF16 R68, R128.reuse, R144, R68 ;  /* 0x000000908044723c */ /* 0x042fe80000041844 */
[C---:B------:R-:W-:Y:S02]  /*aea0*/  FMUL.FTZ R77, R3.reuse, R77 ;  /* 0x0000004d034d7220 */ /* 0x040fe40000410000 */
[C---:B------:R-:W-:Y:S02]  /*aeb0*/  FMUL.FTZ R78, R2.reuse, R78 ;  /* 0x0000004e024e7220 */ /* 0x040fe40000410000 */
[C---:B------:R-:W-:Y:S01]  /*aec0*/  HMMA.16816.F32.BF16 R72, R128.reuse, R146, R72 ;  /* 0x000000928048723c */ /* 0x040fe20000041848 */
[----:B------:R-:W-:Y:S03]  /*aed0*/  LDSM.16.MT88.4 R144, [R188+0x900] ;  /* 0x00090000bc90783b */ /* 0x000fe60000004200 */
[C---:B------:R-:W-:Y:S02]  /*aee0*/  FMUL.FTZ R79, R2.reuse, R79 ;  /* 0x0000004f024f7220 */ /* 0x040fe40000410000 */
[C---:B------:R-:W-:Y:S02]  /*aef0*/  FMUL.FTZ R80, R3.reuse, R80 ;  /* 0x0000005003507220 */ /* 0x040fe40000410000 */
[C---:B------:R-:W-:Y:S03]  /*af00*/  FMUL.FTZ R81, R3.reuse, R81 ;  /* 0x0000005103517220 */ /* 0x040fe60000410000 */
[C---:B--2---:R-:W-:Y:S03]  /*af10*/  HMMA.16816.F32.BF16 R76, R128.reuse, R136, R76 ;  /* 0x00000088804c723c */ /* 0x044fe6000004184c */
        /* <DEDUP_REMOVED lines=10> */
[C---:B----4-:R-:W-:Y:S03]  /*afc0*/  HMMA.16816.F32.BF16 R84, R128.reuse, R140, R84 ;  /* 0x0000008c8054723c */ /* 0x050fe60000041854 */
        /* <DEDUP_REMOVED lines=9> */
[----:B------:R-:W-:Y:S03]  /*b060*/  FMUL.FTZ R97, R3, R97 ;  /* 0x0000006103617220 */ /* 0x000fe60000410000 */
[C---:B------:R-:W-:Y:S03]  /*b070*/  HMMA.16816.F32.BF16 R92, R128.reuse, R12, R92 ;  /* 0x0000000c805c723c */ /* 0x040fe6000004185c */
[C---:B------:R-:W-:Y:S02]  /*b080*/  FMUL.FTZ R98, R2.reuse, R98 ;  /* 0x0000006202627220 */ /* 0x040fe40000410000 */
[C---:B------:R-:W-:Y:S02]  /*b090*/  FMUL.FTZ R99, R2.reuse, R99 ;  /* 0x0000006302637220 */ /* 0x040fe40000410000 */
[----:B---3--:R-:W-:Y:S01]  /*b0a0*/  F2FP.BF16.PACK_AB R12, R165, R164 ;  /* 0x000000a4a50c723e */ /* 0x008fe200000010ff */
[----:B------:R-:W-:Y:S01]  /*b0b0*/  FFMA.FTZ R160, R3, R206, R160 ;  /* 0x000000ce03a07223 */ /* 0x000fe200000100a0 */
[----:B------:R-:W-:Y:S03]  /*b0c0*/  F2FP.BF16.PACK_AB R13, R167, R166 ;  /* 0x000000a6a70d723e */ /* 0x000fe600000010ff */
        /* <DEDUP_REMOVED lines=9> */
[----:B------:R-:W-:Y:S01]  /*b160*/  FADD.FTZ R5, R133, R6 ;  /* 0x0000000685057221 */ /* 0x000fe20000010000 */
[----:B------:R-:W-:Y:S01]  /*b170*/  MOV R133, R132 ;  /* 0x0000008400857202 */ /* 0x000fe20000000f00 */
[C---:B-1----:R-:W-:Y:S05]  /*b180*/  HMMA.16816.F32.BF16 R8, R12.reuse, R136, R8 ;  /* 0x000000880c08723c */ /* 0x042fea0000041808 */
        /* <DEDUP_REMOVED lines=46> */
[C---:B-1----:R-:W-:Y:S01]  /*b470*/  HMMA.16816.F32.BF16 R68, R12.reuse, R16, R68 ;  /* 0x000000100c44723c */ /* 0x042fe20000041844 */
[----:B------:R-:W-:Y:S06]  /*b480*/  LDSM.16.MT88.4 R24, [R189+0x1100] ;  /* 0x00110000bd18783b */ /* 0x000fec0000004200 */
[----:B------:R-:W-:Y:S01]  /*b490*/  MUFU.EX2 R156, R156 ;  /* 0x0000009c009c7308 */ /* 0x000fe20000000800 */
[C---:B------:R-:W-:Y:S01]  /*b4a0*/  HMMA.16816.F32.BF16 R72, R12.reuse, R18, R72 ;  /* 0x000000120c48723c */ /* 0x040fe20000041848 */
[----:B------:R-:W1:Y:S07]  /*b4b0*/  LDSM.16.MT88.4 R16, [R195+0x1100] ;  /* 0x00110000c310783b */ /* 0x000e6e0000004200 */
[C---:B------:R-:W-:Y:S01]  /*b4c0*/  HMMA.16816.F32.BF16 R76, R12.reuse, R136, R76 ;  /* 0x000000880c4c723c */ /* 0x040fe2000004184c */
[----:B------:R-:W-:Y:S01]  /*b4d0*/  LDSM.16.MT88.4 R32, [R188+0x1900] ;  /* 0x00190000bc20783b */ /* 0x000fe20000004200 */
[----:B------:R-:W1:Y:S06]  /*b4e0*/  MUFU.EX2 R157, R157 ;  /* 0x0000009d009d7308 */ /* 0x000e6c0000000800 */
[C---:B------:R-:W-:Y:S01]  /*b4f0*/  HMMA.16816.F32.BF16 R80, R12.reuse, R138, R80 ;  /* 0x0000008a0c50723c */ /* 0x040fe20000041850 */
[----:B------:R-:W1:Y:S03]  /*b500*/  LDSM.16.MT88.4 R136, [R188+0x1100] ;  /* 0x00110000bc88783b */ /* 0x000e660000004200 */
[----:B------:R-:W-:Y:S04]  /*b510*/  MUFU.EX2 R158, R158 ;  /* 0x0000009e009e7308 */ /* 0x000fe80000000800 */
[C---:B--2---:R-:W-:Y:S06]  /*b520*/  HMMA.16816.F32.BF16 R84, R12.reuse, R140, R84 ;  /* 0x0000008c0c54723c */ /* 0x044fec0000041854 */
[----:B------:R-:W2:Y:S02]  /*b530*/  MUFU.EX2 R159, R159 ;  /* 0x0000009f009f7308 */ /* 0x000ea40000000800 */
[C---:B------:R-:W-:Y:S01]  /*b540*/  HMMA.16816.F32.BF16 R88, R12.reuse, R142, R88 ;  /* 0x0000008e0c58723c */ /* 0x040fe20000041858 */
[----:B------:R-:W2:Y:S07]  /*b550*/  LDSM.16.MT88.4 R140, [R195+0x3100] ;  /* 0x00310000c38c783b */ /* 0x000eae0000004200 */
        /* <DEDUP_REMOVED lines=8> */
[----:B-1----:R-:W-:Y:S01]  /*b5e0*/  F2FP.BF16.PACK_AB R14, R157, R156 ;  /* 0x0000009c9d0e723e */ /* 0x002fe200000010ff */
[----:B------:R-:W-:Y:S01]  /*b5f0*/  FADD.FTZ R154, R154, R171 ;  /* 0x000000ab9a9a7221 */ /* 0x000fe20000010000 */
[----:B--2---:R-:W-:Y:S01]  /*b600*/  F2FP.BF16.PACK_AB R15, R159, R158 ;  /* 0x0000009e9f0f723e */ /* 0x004fe200000010ff */
        /* <DEDUP_REMOVED lines=82> */
.L_x_1974:
        /* <DEDUP_REMOVED lines=12> */
.L_x_1988:
        /* <DEDUP_REMOVED lines=9> */
[C---:B------:R-:W-:Y:S02]  /*bc80*/  IMAD R4, R200.reuse, c[0x0][0x21c], R4 ;  /* 0x00008700c8047a24 */ /* 0x040fe400078e0204 */
        /* <DEDUP_REMOVED lines=238> */
.L_x_1979:
        /* <DEDUP_REMOVED lines=32> */
.L_x_1982:
[----:B------:R-:W-:Y:S04]  /*cd70*/  MOV R132, 0x1 ;  /* 0x0000000100847802 */ /* 0x000fe80000000f00 */
[----:B------:R-:W-:Y:S11]  /*cd80*/  ISETP.NE.AND P0, PT, R132, c[0x0][0x32c], PT ;  /* 0x0000cb0084007a0c */ /* 0x000ff60003f05270 */
[----:B------:R-:W-:Y:S02]  /*cd90*/  @!UPT UIADD3 URZ, URZ, URZ, URZ ;  /* 0x0000003f3f3ff290 */ /* 0x000fe4000fffe03f */
[----:B------:R-:W-:Y:S05]  /*cda0*/  @P0 IMAD.HI.U32 R132, R141, c[0x0][0x330], RZ ;  /* 0x0000cc008d840a27 */ /* 0x000fea00078e00ff */
[----:B------:R-:W-:Y:S02]  /*cdb0*/  @P0 SHF.R.U32.HI R141, RZ, c[0x0][0x334], R132 ;  /* 0x0000cd00ff8d0a19 */ /* 0x000fe40000011684 */
.L_x_1983:
[----:B------:R-:W-:Y:S05]  /*cdc0*/  BSYNC B0 ;  /* 0x0000000000007941 */ /* 0x000fea0003800000 */
.L_x_1981:
[----:B------:R-:W-:Y:S04]  /*cdd0*/  IMAD.MOV.U32 R132, RZ, RZ, c[0x0][0x32c] ;  /* 0x0000cb00ff847624 */ /* 0x000fe800078e00ff */
[----:B------:R-:W-:Y:S04]  /*cde0*/  IMAD R141, R141, R132, -UR4 ;  /* 0x800000048d8d7e24 */ /* 0x000fe8000f8e0284 */
[----:B------:R-:W-:Y:S05]  /*cdf0*/  IMAD.IADD R134, R141, 0x1, -R204 ;  /* 0x000000018d867824 */ /* 0x000fea00078e0acc */
[----:B------:R-:W-:Y:S02]  /*ce00*/  IADD3 R132, R134, c[0x0][0x32c], RZ ;  /* 0x0000cb0086847a10 */ /* 0x000fe40007ffe0ff */
[----:B------:R-:W-:Y:S02]  /*ce10*/  IMNMX R135, R135, R134, !PT ;  /* 0x0000008687877217 */ /* 0x000fe40007800200 */
[----:B------:R-:W-:Y:S02]  /*ce20*/  IMNMX R137, R137, R132, PT ;  /* 0x0000008489897217 */ /* 0x000fe40003800200 */
.L_x_1980:
        /* <DEDUP_REMOVED lines=84> */
.L_x_1986:
[----:B------:R-:W-:Y:S04]  /*d370*/  MOV R5, 0x1 ;  /* 0x0000000100057802 */ /* 0x000fe80000000f00 */
[----:B------:R-:W-:Y:S11]  /*d380*/  ISETP.NE.AND P0, PT, R5, c[0x0][0x32c], PT ;  /* 0x0000cb0005007a0c */ /* 0x000ff60003f05270 */
[----:B------:R-:W-:Y:S02]  /*d390*/  @!UPT UIADD3 URZ, URZ, URZ, URZ ;  /* 0x0000003f3f3ff290 */ /* 0x000fe4000fffe03f */
[----:B------:R-:W-:Y:S05]  /*d3a0*/  @P0 IMAD.HI.U32 R5, R8, c[0x0][0x330], RZ ;  /* 0x0000cc0008050a27 */ /* 0x000fea00078e00ff */
[----:B------:R-:W-:Y:S02]  /*d3b0*/  @P0 SHF.R.U32.HI R8, RZ, c[0x0][0x334], R5 ;  /* 0x0000cd00ff080a19 */ /* 0x000fe40000011605 */
.L_x_1987:
[----:B------:R-:W-:Y:S05]  /*d3c0*/  BSYNC B0 ;  /* 0x0000000000007941 */ /* 0x000fea0003800000 */
.L_x_1985:
[----:B------:R-:W-:Y:S04]  /*d3d0*/  IMAD.MOV.U32 R5, RZ, RZ, c[0x0][0x32c] ;  /* 0x0000cb00ff057624 */ /* 0x000fe800078e00ff */
[----:B------:R-:W-:Y:S04]  /*d3e0*/  IMAD R5, R8, R5, -UR4 ;  /* 0x8000000408057e24 */ /* 0x000fe8000f8e0205 */
[----:B------:R-:W-:Y:S05]  /*d3f0*/  IMAD.IADD R9, R5, 0x1, -R204 ;  /* 0x0000000105097824 */ /* 0x000fea00078e0acc */
[----:B------:R-:W-:Y:S02]  /*d400*/  IADD3 R5, R9, c[0x0][0x32c], RZ ;  /* 0x0000cb0009057a10 */ /* 0x000fe40007ffe0ff */
[----:B------:R-:W-:Y:S02]  /*d410*/  IMNMX R0, R0, R9, !PT ;  /* 0x0000000900007217 */ /* 0x000fe40007800200 */
[----:B------:R-:W-:Y:S02]  /*d420*/  IMNMX R4, R4, R5, PT ;  /* 0x0000000504047217 */ /* 0x000fe40003800200 */
.L_x_1984:
        /* <DEDUP_REMOVED lines=19> */
[----:B------:R-:W-:Y:S02]  /*d560*/  PLOP3.LUT P6, PT, PT, PT, UP0, 0x80, 0x0 ;  /* 0x000000000000781c */ /* 0x000fe40003fcf008 */
[----:B------:R-:W-:Y:S02]  /*d570*/  ISETP.LT.OR P0, PT, R4, 0xa, P0 ;  /* 0x0000000a0400780c */ /* 0x000fe40000701670 */
        /* <DEDUP_REMOVED lines=455> */
.L_x_1978:
        /* <DEDUP_REMOVED lines=123> */
.L_x_1940:
        /* <DEDUP_REMOVED lines=146> */
[----:B--2---:R-:W2:Y:S02]  /*102c0*/  @P1 LDG.E R4, [R12.64] ;  /* 0x000000140c041981 */ /* 0x004ea4000c1e1900 */
[----:B------:R-:W-:-:S03]  /*102d0*/  ULDC.64 UR4, c[0x0][0x508] ;  /* 0x0001420000047ab9 */ /* 0x000fc60000000a00 */
[----:B------:R-:W-:-:S05]  /*102e0*/  PLOP3.LUT P0, PT, PT, PT, UP0, 0x80, 0x0 ;  /* 0x000000000000781c */ /* 0x000fca0003f0f008 */
[----:B------:R-:W-:Y:S01]  /*102f0*/  @UP0 UIMAD.WIDE UR4, UR13, UR6, UR4 ;  /* 0x000000060d0402a5 */ /* 0x000fe2000f8e0204 */
[----:B---3--:R-:W-:-:S05]  /*10300*/  IMAD.MOV.U32 R9, RZ, RZ, c[0x0][0x388] ;  /* 0x0000e200ff097624 */ /* 0x008fca00078e00ff */
[----:B------:R-:W-:Y:S02]  /*10310*/  IMAD.U32 R14, RZ, RZ, UR4 ;  /* 0x00000004ff0e7e24 */ /* 0x000fe4000f8e00ff */
        /* <DEDUP_REMOVED lines=13> */
.L_x_1990:
        /* <DEDUP_REMOVED lines=146> */
.L_x_1992:
[----:B--2---:R-:W-:Y:S05]  /*10d10*/  BSYNC B0 ;  /* 0x0000000000007941 */ /* 0x004fea0003800000 */
.L_x_1991:
        /* <DEDUP_REMOVED lines=23> */
.L_x_1994:
[----:B------:R-:W-:Y:S05]  /*10e90*/  BSYNC B0 ;  /* 0x0000000000007941 */ /* 0x000fea0003800000 */
.L_x_1993:
        /* <DEDUP_REMOVED lines=23> */
.L_x_1996:
[----:B------:R-:W-:Y:S05]  /*11010*/  BSYNC B0 ;  /* 0x0000000000007941 */ /* 0x000fea0003800000 */
.L_x_1995:
        /* <DEDUP_REMOVED lines=24> */
.L_x_1989:
        /* <DEDUP_REMOVED lines=31> */
.L_x_1997:
        /* <DEDUP_REMOVED lines=43> */
.L_x_1999:
[----:B------:R-:W-:Y:S05]  /*11640*/  BSYNC B0 ;  /* 0x0000000000007941 */ /* 0x000fea0003800000 */
.L_x_1998:
        /* <DEDUP_REMOVED lines=70> */
.L_x_2001:
[----:B------:R-:W-:Y:S05]  /*11ab0*/  BSYNC B0 ;  /* 0x0000000000007941 */ /* 0x000fea0003800000 */
.L_x_2000:
        /* <DEDUP_REMOVED lines=21> */
.L_x_2003:
[----:B------:R-:W-:Y:S05]  /*11c10*/  BSYNC B0 ;  /* 0x0000000000007941 */ /* 0x000fea0003800000 */
.L_x_2002:
        /* <DEDUP_REMOVED lines=21> */
.L_x_2005:
[----:B------:R-:W-:Y:S05]  /*11d70*/  BSYNC B0 ;  /* 0x0000000000007941 */ /* 0x000fea0003800000 */
.L_x_2004:
        /* <DEDUP_REMOVED lines=22> */
.L_x_2006:
        /* <DEDUP_REMOVED lines=10> */
.L_x_3426:


//--------------------- .text._ZN7cutlass13device_kernelIN5flash19enable_sm80_to_sm89INS1_16FlashAttnFwdSm80INS1_25CollectiveMainloopFwdSm80ILi8ELi1ELb0EN4cute5tupleIJNS5_1CILi128EEENS7_ILi64EEENS7_ILi192EEEEEELi192ENS_10bfloat16_tEfNS_4arch4Sm80ELb0ELb1ELb0ELb1ELb1ELb1ELb1ELb0EEENS1_21CollectiveEpilogueFwdINS6_IJS8_SA_S9_EEENS6_IJNS7_ILi1EEESI_SI_EEESC_SE_Li256ELb1ELb1ELb0ELb0EEENS1_19SingleTileSchedulerILb1ELb0ELb1ELi128EEEEEEEEEvNT_6ParamsE --------------------------
	.section	.text._ZN7cutlass13device_kernelIN5flash19enable_sm80_to_sm89INS1_16FlashAttnFwdSm80INS1_25CollectiveMainloopFwdSm80ILi8ELi1ELb0EN4cute5tupleIJNS5_1CILi128EEENS7_ILi64EEENS7_ILi192EEEEEELi192ENS_10bfloat16_tEfNS_4arch4Sm80ELb0ELb1ELb0ELb1ELb1ELb1ELb1ELb0EEENS1_21CollectiveEpilogueFwdINS6_IJS8_SA_S9_EEENS6_IJNS7_ILi1EEESI_SI_EEESC_SE_Li256ELb1ELb1ELb0ELb0EEENS1_19SingleTileSchedulerILb1ELb0ELb1ELi128EEEEEEEEEvNT_6ParamsE,"ax",@progbits
	.sectioninfo	@"SHI_REGISTERS=250"
	.align	128
.text._ZN7cutlass13device_kernelIN5flash19enable_sm80_to_sm89INS1_16FlashAttnFwdSm80INS1_25CollectiveMainloopFwdSm80ILi8ELi1ELb0EN4cute5tupleIJNS5_1CILi128EEENS7_ILi64EEENS7_ILi192EEEEEELi192ENS_10bfloat16_tEfNS_4arch4Sm80ELb0ELb1ELb0ELb1ELb1ELb1ELb1ELb0EEENS1_21CollectiveEpilogueFwdINS6_IJS8_SA_S9_EEENS6_IJNS7_ILi1EEESI_SI_EEESC_SE_Li256ELb1ELb1ELb0ELb0EEENS1_19SingleTileSchedulerILb1ELb0ELb1ELi128EEEEEEEEEvNT_6ParamsE:
        .type           _ZN7cutlass13device_kernelIN5flash19enable_sm80_to_sm89INS1_16FlashAttnFwdSm80INS1_25CollectiveMainloopFwdSm80ILi8ELi1ELb0EN4cute5tupleIJNS5_1CILi128EEENS7_ILi64EEENS7_ILi192EEEEEELi192ENS_10bfloat16_tEfNS_4arch4Sm80ELb0ELb1ELb0ELb1ELb1ELb1ELb1ELb0EEENS1_21CollectiveEpilogueFwdINS6_IJS8_SA_S9_EEENS6_IJNS7_ILi1EEESI_SI_EEESC_SE_Li256ELb1ELb1ELb0ELb0EEENS1_19SingleTileSchedulerILb1ELb0ELb1ELi128EEEEEEEEEvNT_6ParamsE,@function
        .size           _ZN7cutlass13device_kernelIN5flash19enable_sm80_to_sm89INS1_16FlashAttnFwdSm80INS1_25CollectiveMainloopFwdSm80ILi8ELi1ELb0EN4cute5tupleIJNS5_1CILi128EEENS7_ILi64EEENS7_ILi192EEEEEELi192ENS_10bfloat16_tEfNS_4arch4Sm80ELb0ELb1ELb0ELb1ELb1ELb1ELb1ELb0EEENS1_21CollectiveEpilogueFwdINS6_IJS8_SA_S9_EEENS6_IJNS7_ILi1EEESI_SI_EEESC_SE_Li256ELb1ELb1ELb0ELb0EEENS1_19SingleTileSchedulerILb1ELb0ELb1ELi128EEEEEEEEEvNT_6ParamsE,(.L_x_3427 - _ZN7cutlass13device_kernelIN5flash19enable_sm80_to_sm89INS1_16FlashAttnFwdSm80INS1_25CollectiveMainloopFwdSm80ILi8ELi1ELb0EN4cute5tupleIJNS5_1CILi128EEENS7_ILi64EEENS7_ILi192EEEEEELi192ENS_10bfloat16_tEfNS_4arch4Sm80ELb0ELb1ELb0ELb1ELb1ELb1ELb1ELb0EEENS1_21CollectiveEpilogueFwdINS6_IJS8_SA_S9_EEENS6_IJNS7_ILi1EEESI_SI_EEESC_SE_Li256ELb1ELb1ELb0ELb0EEENS1_19SingleTileSchedulerILb1ELb0ELb1ELi128EEEEEEEEEvNT_6ParamsE)
        .other          _ZN7cutlass13device_kernelIN5flash19enable_sm80_to_sm89INS1_16FlashAttnFwdSm80INS1_25CollectiveMainloopFwdSm80ILi8ELi1ELb0EN4cute5tupleIJNS5_1CILi128EEENS7_ILi64EEENS7_ILi192EEEEEELi192ENS_10bfloat16_tEfNS_4arch4Sm80ELb0ELb1ELb0ELb1ELb1ELb1ELb1ELb0EEENS1_21CollectiveEpilogueFwdINS6_IJS8_SA_S9_EEENS6_IJNS7_ILi1EEESI_SI_EEESC_SE_Li256ELb1ELb1ELb0ELb0EEENS1_19SingleTileSchedulerILb1ELb0ELb1ELi128EEEEEEEEEvNT_6ParamsE,@"STO_CUDA_ENTRY STV_DEFAULT"
_ZN7cutlass13device_kernelIN5flash19enable_sm80_to_sm89INS1_16FlashAttnFwdSm80INS1_25CollectiveMainloopFwdSm80ILi8ELi1ELb0EN4cute5tupleIJNS5_1CILi128EEENS7_ILi64EEENS7_ILi192EEEEEELi192ENS_10bfloat16_tEfNS_4arch4Sm80ELb0ELb1ELb0ELb1ELb1ELb1ELb1ELb0EEENS1_21CollectiveEpilogueFwdINS6_IJS8_SA_S9_EEENS6_IJNS7_ILi1EEESI_SI_EEESC_SE_Li256ELb1ELb1ELb0ELb0EEENS1_19SingleTileSchedulerILb1ELb0ELb1ELi128EEEEEEEEEvNT_6ParamsE:
        /* <DEDUP_REMOVED lines=17> */
.L_x_2008:
        /* <DEDUP_REMOVED lines=8> */
.L_x_2010:
[----:B------:R-:W-:-:S05]  /*0190*/  MOV R0, c[0x0][0x54c] ;  /* 0x0001530000007a02 */ /* 0x000fca0000000f00 */
.L_x_2009:
[----:B-----5:R-:W-:Y:S01]  /*01a0*/  IMAD R0, R0, c[0x0][0x548], RZ ;  /* 0x0001520000007a24 */ /* 0x020fe200078e02ff */
[----:B------:R-:W-:-:S04]  /*01b0*/  SHF.L.U32 R83, R85, 0x7, RZ ;  /* 0x0000000755537819 */ /* 0x000fc800000006ff */
[----:B------:R-:W-:-:S04]  /*01c0*/  ISETP.GE.AND P0, PT, R83, R0, PT ;  /* 0x000000005300720c */ /* 0x000fc80003f06270 */
[----:B------:R-:W-:Y:S01]  /*01d0*/  SEL R192, R192, 0xffffffff, !P0 ;  /* 0xffffffffc0c07807 */ /* 0x000fe20004000000 */
[----:B------:R-:W-:Y:S05]  /*01e0*/  BRA `(.L_x_2011) ;  /* 0x0000012000007947 */ /* 0x000fea0003800000 */
.L_x_2007:
[----:B---3--:R-:W-:-:S04]  /*01f0*/  ISETP.NE.U32.AND P0, PT, RZ, c[0x0][0x568], PT ;  /* 0x00015a00ff007a0c */ /* 0x008fc80003f05070 */
[----:B------:R-:W-:-:S13]  /*0200*/  ISETP.NE.AND.EX P0, PT, RZ, c[0x0][0x56c], PT, P0 ;  /* 0x00015b00ff007a0c */ /* 0x000fda0003f05300 */
[----:B------:R-:W-:Y:S05]  /*0210*/  @!P0 BRA `(.L_x_2012) ;  /* 0x0000002000008947 */ /* 0x000fea0003800000 */
[----:B------:R1:W5:Y:S01]  /*0220*/  LDG.E R0, [R4.64] ;  /* 0x0000000604007981 */ /* 0x000362000c1e1900 */
[----:B------:R-:W-:Y:S05]  /*0230*/  BRA `(.L_x_2013) ;  /* 0x0000009000007947 */ /* 0x000fea0003800000 */
.L_x_2012:
        /* <DEDUP_REMOVED lines=8> */
.L_x_2014:
[----:B------:R-:W-:-:S05]  /*02c0*/  MOV R0, c[0x0][0x54c] ;  /* 0x0001530000007a02 */ /* 0x000fca0000000f00 */
.L_x_2013:
[----:B-----5:R-:W-:Y:S01]  /*02d0*/  IMAD R0, R0, c[0x0][0x548], RZ ;  /* 0x0001520000007a24 */ /* 0x020fe200078e02ff */
[----:B------:R-:W-:-:S04]  /*02e0*/  SHF.L.U32 R83, R85, 0x7, RZ ;  /* 0x0000000755537819 */ /* 0x000fc800000006ff */
[----:B------:R-:W-:-:S04]  /*02f0*/  ISETP.GE.AND P0, PT, R83, R0, PT ;  /* 0x000000005300720c */ /* 0x000fc80003f06270 */
[----:B------:R-:W-:-:S04]  /*0300*/  SEL R192, R192, 0xffffffff, !P0 ;  /* 0xffffffffc0c07807 */ /* 0x000fc80004000000 */
.L_x_2011:
[----:B------:R-:W-:-:S13]  /*0310*/  ISETP.GE.AND P0, PT, R192, RZ, PT ;  /* 0x000000ffc000720c */ /* 0x000fda0003f06270 */
[----:B------:R-:W-:Y:S05]  /*0320*/  @!P0 EXIT ;  /* 0x000000000000894d */ /* 0x000fea0003800000 */
[----:B------:R-:W-:Y:S01]  /*0330*/  ISETP.NE.U32.AND P0, PT, RZ, c[0x0][0x370], PT ;  /* 0x0000dc00ff007a0c */ /* 0x000fe20003f05070 */
[----:B------:R-:W-:Y:S01]  /*0340*/  IMAD.MOV.U32 R2, RZ, RZ, RZ ;  /* 0x000000ffff027224 */ /* 0x000fe200078e00ff */
[----:B------:R-:W-:Y:S01]  /*0350*/  ISETP.NE.U32.AND P2, PT, RZ, c[0x0][0x350], PT ;  /* 0x0000d400ff007a0c */ /* 0x000fe20003f45070 */
[----:B------:R-:W-:Y:S01]  /*0360*/  IMAD.MOV.U32 R94, RZ, RZ, RZ ;  /* 0x000000ffff5e7224 */ /* 0x000fe200078e00ff */
[----:B------:R-:W-:Y:S01]  /*0370*/  ISETP.NE.AND.EX P0, PT, RZ, c[0x0][0x374], PT, P0 ;  /* 0x0000dd00ff007a0c */ /* 0x000fe20003f05300 */
[----:B------:R-:W-:Y:S01]  /*0380*/  IMAD.WIDE R10, R192, R3, c[0x0][0x350] ;  /* 0x0000d400c00a7625 */ /* 0x000fe200078e0203 */
[----:B------:R-:W-:Y:S02]  /*0390*/  ISETP.NE.AND.EX P2, PT, RZ, c[0x0][0x354], PT, P2 ;  /* 0x0000d500ff007a0c */ /* 0x000fe40003f45320 */
[----:B------:R-:W-:Y:S02]  /*03a0*/  ISETP.NE.U32.AND P1, PT, RZ, c[0x0][0x348], PT ;  /* 0x0000d200ff007a0c */ /* 0x000fe40003f25070 */
[----:B------:R-:W-:-:S02]  /*03b0*/  ISETP.NE.U32.AND P3, PT, RZ, c[0x0][0x358], PT ;  /* 0x0000d600ff007a0c */ /* 0x000fc40003f65070 */
[----:B------:R-:W-:Y:S02]  /*03c0*/  ISETP.NE.AND.EX P1, PT, RZ, c[0x0][0x34c], PT, P1 ;  /* 0x0000d300ff007a0c */ /* 0x000fe40003f25310 */
[----:B------:R-:W-:-:S03]  /*03d0*/  ISETP.NE.AND.EX P3, PT, RZ, c[0x0][0x35c], PT, P3 ;  /* 0x0000d700ff007a0c */ /* 0x000fc60003f65330 */
[CC--:B------:R-:W-:Y:S02]  /*03e0*/  @P0 IMAD.WIDE R6, R192.reuse, R3.reuse, c[0x0][0x370] ;  /* 0x0000dc00c0060625 */ /* 0x0c0fe400078e0203 */
[----:B------:R-:W2:Y:S02]  /*03f0*/  @P2 LDG.E R94, [R10.64] ;  /* 0x000000060a5e2981 */ /* 0x000ea4000c1e1900 */
[----:B------:R-:W-:Y:S02]  /*0400*/  IMAD.MOV.U32 R8, RZ, RZ, RZ ;  /* 0x000000ffff087224 */ /* 0x000fe400078e00ff */
[----:B------:R-:W-:Y:S01]  /*0410*/  IMAD.MOV.U32 R166, RZ, RZ, RZ ;  /* 0x000000ffffa67224 */ /* 0x000fe200078e00ff */
[----:B------:R-:W2:Y:S01]  /*0420*/  @P0 LDG.E R2, [R6.64] ;  /* 0x0000000606020981 */ /* 0x000ea2000c1e1900 */
[----:B------:R-:W-:-:S04]  /*0430*/  IMAD.WIDE R12, R192, R3, c[0x0][0x348] ;  /* 0x0000d200c00c7625 */ /* 0x000fc800078e0203 */
[----:B-1----:R-:W-:Y:S01]  /*0440*/  IMAD.WIDE R4, R192, R3, c[0x0][0x358] ;  /* 0x0000d600c0047625 */ /* 0x002fe200078e0203 */
[----:B------:R-:W3:Y:S01]  /*0450*/  @P1 LDG.E R8, [R12.64] ;  /* 0x000000060c081981 */ /* 0x000ee2000c1e1900 */
[----:B------:R-:W-:-:S03]  /*0460*/  ISETP.NE.U32.AND P0, PT, RZ, c[0x0][0x360], PT ;  /* 0x0000d800ff007a0c */ /* 0x000fc60003f05070 */
[----:B------:R-:W4:Y:S01]  /*0470*/  @P3 LDG.E R166, [R4.64] ;  /* 0x0000000604a63981 */ /* 0x000f22000c1e1900 */
[----:B------:R-:W-:Y:S02]  /*0480*/  ISETP.NE.AND.EX P0, PT, RZ, c[0x0][0x364], PT, P0 ;  /* 0x0000d900ff007a0c */ /* 0x000fe40003f05300 */
[----:B------:R-:W-:-:S11]  /*0490*/  MOV R0, c[0x0][0x168] ;  /* 0x00005a0000007a02 */ /* 0x000fd60000000f00 */
[----:B------:R-:W-:-:S05]  /*04a0*/  @P0 IMAD.WIDE R14, R192, R3, c[0x0][0x360] ;  /* 0x0000d800c00e0625 */ /* 0x000fca00078e0203 */
[----:B------:R1:W5:Y:S04]  /*04b0*/  @P0 LDG.E R0, [R14.64] ;  /* 0x000000060e000981 */ /* 0x000368000c1e1900 */
[----:B------:R-:W1:Y:S01]  /*04c0*/  S2R R191, SR_CTAID.Y ;  /* 0x0000000000bf7919 */ /* 0x000e620000002600 */
[----:B------:R-:W-:Y:S02]  /*04d0*/  ULDC UR5, c[0x0][0x2ac] ;  /* 0x0000ab0000057ab9 */ /* 0x000fe40000000800 */
[----:B------:R-:W-:Y:S02]  /*04e0*/  ULDC UR4, c[0x0][0x1d0] ;  /* 0x0000740000047ab9 */ /* 0x000fe40000000800 */
[----:B------:R-:W-:Y:S01]  /*04f0*/  UIMAD UR4, UR5, UR4, URZ ;  /* 0x00000004050472a4 */ /* 0x000fe2000f8e023f */
[----:B------:R-:W-:-:S05]  /*0500*/  IMAD.MOV.U32 R188, RZ, RZ, c[0x0][0x228] ;  /* 0x00008a00ffbc7624 */ /* 0x000fca00078e00ff */
[----:B------:R-:W-:Y:S02]  /*0510*/  MOV R9, UR4 ;  /* 0x0000000400097c02 */ /* 0x000fe40008000f00 */
[----:B-1----:R-:W-:Y:S01]  /*0520*/  SHF.R.S32.HI R190, RZ, 0x1f, R191 ;  /* 0x0000001fffbe7819 */ /* 0x002fe200000114bf */
[----:B--2---:R-:W-:Y:S01]  /*0530*/  IMAD.IADD R6, R94, 0x1, R2 ;  /* 0x000000015e067824 */ /* 0x004fe200078e0202 */
[----:B------:R1:W-:Y:S04]  /*0540*/  STL [R1+0x48], R2 ;  /* 0x0000480201007387 */ /* 0x0003e80000100800 */
[----:B------:R1:W-:Y:S04]  /*0550*/  STL [R1+0x50], R6 ;  /* 0x0000500601007387 */ /* 0x0003e80000100800 */
[----:B---3--:R1:W-:Y:S04]  /*0560*/  STL [R1+0x4c], R8 ;  /* 0x00004c0801007387 */ /* 0x0083e80000100800 */
[----:B----4-:R1:W-:Y:S01]  /*0570*/  STL [R1+0x54], R166 ;  /* 0x000054a601007387 */ /* 0x0103e20000100800 */
[----:B------:R-:W-:Y:S05]  /*0580*/  @P0 BRA `(.L_x_2015) ;  /* 0x0000004000000947 */ /* 0x000fea0003800000 */
[----:B------:R-:W-:Y:S05]  /*0590*/  @!P1 BRA `(.L_x_2015) ;  /* 0x0000003000009947 */ /* 0x000fea0003800000 */
[----:B-----5:R-:W2:Y:S04]  /*05a0*/  LDG.E R0, [R12.64] ;  /* 0x000000060c007981 */ /* 0x020ea8000c1e1900 */
[----:B------:R-:W2:Y:S02]  /*05b0*/  LDG.E R7, [R12.64+0x4] ;  /* 0x000004060c077981 */ /* 0x000ea4000c1e1900 */
[----:B--2---:R-:W-:-:S05]  /*05c0*/  IADD3 R0, -R0, R7, RZ ;  /* 0x0000000700007210 */ /* 0x004fca0007ffe1ff */
.L_x_2015:
[----:B-----5:R2:W-:Y:S01]  /*05d0*/  STL [R1+0x58], R0 ;  /* 0x0000580001007387 */ /* 0x0205e20000100800 */
[----:B------:R-:W-:-:S04]  /*05e0*/  ISETP.NE.U32.AND P0, PT, RZ, c[0x0][0x368], PT ;  /* 0x0000da00ff007a0c */ /* 0x000fc80003f05070 */
[----:B------:R-:W-:-:S13]  /*05f0*/  ISETP.NE.AND.EX P0, PT, RZ, c[0x0][0x36c], PT, P0 ;  /* 0x0000db00ff007a0c */ /* 0x000fda0003f05300 */
[----:B------:R-:W-:Y:S05]  /*0600*/  @!P0 BRA `(.L_x_2016) ;  /* 0x0000003000008947 */ /* 0x000fea0003800000 */
[----:B-1----:R-:W-:-:S05]  /*0610*/  IMAD.WIDE R6, R192, R3, c[0x0][0x368] ;  /* 0x0000da00c0067625 */ /* 0x002fca00078e0203 */
[----:B------:R1:W5:Y:S01]  /*0620*/  LDG.E R9, [R6.64] ;  /* 0x0000000606097981 */ /* 0x000362000c1e1900 */
[----:B------:R-:W-:Y:S05]  /*0630*/  BRA `(.L_x_2017) ;  /* 0x0000004000007947 */ /* 0x000fea0003800000 */
.L_x_2016:
[----:B------:R-:W-:Y:S05]  /*0640*/  @!P2 BRA `(.L_x_2017) ;  /* 0x000000300000a947 */ /* 0x000fea0003800000 */
[----:B------:R-:W3:Y:S04]  /*0650*/  LDG.E R9, [R10.64] ;  /* 0x000000060a097981 */ /* 0x000ee8000c1e1900 */
[----:B-1----:R-:W3:Y:S02]  /*0660*/  LDG.E R6, [R10.64+0x4] ;  /* 0x000004060a067981 */ /* 0x002ee4000c1e1900 */
[----:B---3--:R-:W-:Y:S02]  /*0670*/  IADD3 R9, -R9, R6, RZ ;  /* 0x0000000609097210 */ /* 0x008fe40007ffe1ff */
.L_x_2017:
[----:B------:R-:W-:Y:S01]  /*0680*/  ISETP.NE.U32.AND P0, PT, RZ, c[0x0][0x378], PT ;  /* 0x0000de00ff007a0c */ /* 0x000fe20003f05070 */
[----:B-1----:R1:W3:Y:S03]  /*0690*/  @P3 LDG.E R6, [R4.64] ;  /* 0x0000000604063981 */ /* 0x0022e6000c1e1900 */
[----:B------:R-:W-:Y:S01]  /*06a0*/  ISETP.NE.AND.EX P0, PT, RZ, c[0x0][0x37c], PT, P0 ;  /* 0x0000df00ff007a0c */ /* 0x000fe20003f05300 */
[----:B------:R1:W3:Y:S01]  /*06b0*/  @P3 LDG.E R11, [R4.64+0x4] ;  /* 0x00000406040b3981 */ /* 0x0002e2000c1e1900 */
[----:B-----5:R-:W-:-:S11]  /*06c0*/  IMAD.MOV.U32 R154, RZ, RZ, R9 ;  /* 0x000000ffff9a7224 */ /* 0x020fd600078e0009 */
[----:B------:R-:W-:-:S05]  /*06d0*/  @P0 IMAD.WIDE R12, R192, R3, c[0x0][0x378] ;  /* 0x0000de00c00c0625 */ /* 0x000fca00078e0203 */
[----:B------:R-:W4:Y:S01]  /*06e0*/  @P0 LDG.E R154, [R12.64] ;  /* 0x000000060c9a0981 */ /* 0x000f22000c1e1900 */
[----:B------:R-:W-:-:S05]  /*06f0*/  IMAD.MOV.U32 R7, RZ, RZ, c[0x0][0x2c4] ;  /* 0x0000b100ff077624 */ /* 0x000fca00078e00ff */
[----:B------:R-:W-:Y:S02]  /*0700*/  ISETP.NE.AND P1, PT, R7, 0x1, PT ;  /* 0x000000010700780c */ /* 0x000fe40003f25270 */
[----:B------:R-:W-:Y:S01]  /*0710*/  IADD3 R8, R83, 0x7f, RZ ;  /* 0x0000007f53087810 */ /* 0x000fe20007ffe0ff */
[----:B------:R-:W-:-:S10]  /*0720*/  IMAD.IADD R2, R9, 0x1, -R2 ;  /* 0x0000000109027824 */ /* 0x000fd400078e0a02 */
[----:B-1----:R-:W-:Y:S01]  /*0730*/  @P1 IMAD.HI.U32 R4, R8, c[0x0][0x2c8], RZ ;  /* 0x0000b20008041a27 */ /* 0x002fe200078e00ff */
[----:B------:R1:W-:Y:S04]  /*0740*/  STL [R1+0x5c], R2 ;  /* 0x00005c0201007387 */ /* 0x0003e80000100800 */
[----:B------:R-:W-:Y:S01]  /*0750*/  @P1 SHF.R.U32.HI R8, RZ, c[0x0][0x2cc], R4 ;  /* 0x0000b300ff081a19 */ /* 0x000fe20000011604 */
[----:B------:R-:W-:-:S05]  /*0760*/  IMAD.MOV.U32 R4, RZ, RZ, c[0x0][0x32c] ;  /* 0x0000cb00ff047624 */ /* 0x000fca00078e00ff */
[----:B------:R-:W-:Y:S01]  /*0770*/  ISETP.GE.AND P2, PT, R4, 0x1, PT ;  /* 0x000000010400780c */ /* 0x000fe20003f46270 */
[----:B---3--:R-:W-:-:S04]  /*0780*/  @P3 IMAD.IADD R188, R11, 0x1, -R6 ;  /* 0x000000010bbc3824 */ /* 0x008fc800078e0a06 */
[----:B------:R-:W-:-:S05]  /*0790*/  IMAD.IADD R189, R2, 0x1, R188 ;  /* 0x0000000102bd7824 */ /* 0x000fca00078e02bc */
[----:B------:R1:W-:Y:S04]  /*07a0*/  STL.64 [R1+0x60], R188 ;  /* 0x000060bc01007387 */ /* 0x0003e80000100a00 */
[----:B----4-:R1:W-:Y:S01]  /*07b0*/  STL [R1+0x68], R154 ;  /* 0x0000689a01007387 */ /* 0x0103e20000100800 */
[----:B------:R-:W-:Y:S02]  /*07c0*/  IADD3 R6, R189, 0x3f, RZ ;  /* 0x0000003fbd067810 */ /* 0x000fe40007ffe0ff */
[----:B------:R-:W-:Y:S02]  /*07d0*/  IADD3 R7, R8, 0x1, R189 ;  /* 0x0000000108077810 */ /* 0x000fe40007ffe0bd */
[----:B------:R-:W-:-:S03]  /*07e0*/  SHF.R.S32.HI R5, RZ, 0x1f, R6 ;  /* 0x0000001fff057819 */ /* 0x000fc60000011406 */
[----:B------:R-:W-:Y:S01]  /*07f0*/  IMAD.IADD R7, R7, 0x1, -R0 ;  /* 0x0000000107077824 */ /* 0x000fe200078e0a00 */
[----:B------:R-:W-:-:S04]  /*0800*/  LEA.HI R5, R5, R6, RZ, 0x6 ;  /* 0x0000000605057211 */ /* 0x000fc800078f30ff */
[----:B------:R-:W-:Y:S02]  /*0810*/  SHF.R.S32.HI R160, RZ, 0x6, R5 ;  /* 0x00000006ffa07819 */ /* 0x000fe40000011405 */
        /* <DEDUP_REMOVED lines=11> */
.L_x_2019:
[----:B------:R-:W-:-:S13]  /*08d0*/  ISETP.NE.AND P0, PT, R4, 0x1, PT ;  /* 0x000000010400780c */ /* 0x000fda0003f05270 */
[----:B------:R-:W-:-:S05]  /*08e0*/  @P0 IMAD.HI.U32 R7, R5, c[0x0][0x330], RZ ;  /* 0x0000cc0005070a27 */ /* 0x000fca00078e00ff */
[----:B------:R-:W-:-:S05]  /*08f0*/  @P0 SHF.R.U32.HI R5, RZ, c[0x0][0x334], R7 ;  /* 0x0000cd00ff050a19 */ /* 0x000fca0000011607 */
.L_x_2020:
[----:B------:R-:W-:-:S05]  /*0900*/  IMAD R5, R5, R4, c[0x0][0x32c] ;  /* 0x0000cb0005057624 */ /* 0x000fca00078e0204 */
[----:B------:R-:W-:Y:S02]  /*0910*/  IMNMX R6, R6, R5, PT ;  /* 0x0000000506067217 */ /* 0x000fe40003800200 */
.L_x_2018:
        /* <DEDUP_REMOVED lines=14> */
.L_x_2022:
[----:B------:R-:W-:-:S13]  /*0a00*/  ISETP.NE.AND P0, PT, R4, 0x1, PT ;  /* 0x000000010400780c */ /* 0x000fda0003f05270 */
[----:B------:R-:W-:-:S05]  /*0a10*/  @P0 IMAD.HI.U32 R4, R5, c[0x0][0x330], RZ ;  /* 0x0000cc0005040a27 */ /* 0x000fca00078e00ff */
[----:B------:R-:W-:-:S05]  /*0a20*/  @P0 SHF.R.U32.HI R5, RZ, c[0x0][0x334], R4 ;  /* 0x0000cd00ff050a19 */ /* 0x000fca0000011604 */
.L_x_2023:
[----:B------:R-:W-:-:S05]  /*0a30*/  IMAD R4, R5, c[0x0][0x32c], RZ ;  /* 0x0000cb0005047a24 */ /* 0x000fca00078e02ff */
[----:B------:R-:W-:Y:S02]  /*0a40*/  IMNMX R7, R7, R4, !PT ;  /* 0x0000000407077217 */ /* 0x000fe40007800200 */
.L_x_2021:
        /* <DEDUP_REMOVED lines=12> */
[----:B------:R-:W-:-:S04]  /*0b10*/  IMNMX R5, R5, R188, PT ;  /* 0x000000bc05057217 */ /* 0x000fc80003800200 */
[----:B------:R-:W-:Y:S02]  /*0b20*/  ISETP.GT.AND P0, PT, R5, R86, PT ;  /* 0x000000560500720c */ /* 0x000fe40003f04270 */
[----:B------:R-:W-:-:S11]  /*0b30*/  SHF.R.U32.HI R86, RZ, 0x6, R86 ;  /* 0x00000006ff567819 */ /* 0x000fd60000011656 */
[----:B------:R-:W-:Y:S01]  /*0b40*/  @P0 IADD3 R7, R5, 0x3f, RZ ;  /* 0x0000003f05070810 */ /* 0x000fe20007ffe0ff */
[----:B------:R-:W-:-:S03]  /*0b50*/  IMAD.MOV.U32 R5, RZ, RZ, R86 ;  /* 0x000000ffff057224 */ /* 0x000fc600078e0056 */
[----:B-1----:R-:W-:-:S04]  /*0b60*/  @P0 SHF.R.S32.HI R2, RZ, 0x1f, R7 ;  /* 0x0000001fff020819 */ /* 0x002fc80000011407 */
[----:B------:R-:W-:-:S04]  /*0b70*/  @P0 LEA.HI R2, R2, R7, RZ, 0x6 ;  /* 0x0000000702020211 */ /* 0x000fc800078f30ff */
[----:B------:R-:W-:-:S04]  /*0b80*/  @P0 SHF.R.S32.HI R5, RZ, 0x6, R2 ;  /* 0x00000006ff050819 */ /* 0x000fc80000011402 */
[----:B------:R-:W-:-:S13]  /*0b90*/  ISETP.GT.AND P0, PT, R5, R86, PT ;  /* 0x000000560500720c */ /* 0x000fda0003f04270 */
[----:B------:R-:W-:Y:S05]  /*0ba0*/  @!P0 BRA `(.L_x_2024) ;  /* 0x0000569000008947 */ /* 0x000fea0003800000 */
[----:B------:R-:W-:-:S04]  /*0bb0*/  ISETP.NE.U32.AND P0, PT, RZ, c[0x0][0x340], PT ;  /* 0x0000d000ff007a0c */ /* 0x000fc80003f05070 */
[----:B------:R-:W-:-:S13]  /*0bc0*/  ISETP.NE.AND.EX P2, PT, RZ, c[0x0][0x344], PT, P0 ;  /* 0x0000d100ff007a0c */ /* 0x000fda0003f45300 */
[----:B------:R-:W-:-:S06]  /*0bd0*/  @P2 IMAD.WIDE R152, R192, R3, c[0x0][0x340] ;  /* 0x0000d000c0982625 */ /* 0x000fcc00078e0203 */
[----:B------:R-:W3:Y:S01]  /*0be0*/  @P2 LDG.E R152, [R152.64] ;  /* 0x0000000698982981 */ /* 0x000ee2000c1e1900 */
        /* <DEDUP_REMOVED lines=8> */
[----:B------:R-:W-:Y:S01]  /*0c70*/  LOP3.LUT R5, R100, 0x1ffffff8, RZ, 0xc0, !PT ;  /* 0x1ffffff864057812 */ /* 0x000fe200078ec0ff */
[----:B------:R-:W-:Y:S01]  /*0c80*/  IMAD.MOV.U32 R116, RZ, RZ, 0x5 ;  /* 0x00000005ff747424 */ /* 0x000fe200078e00ff */
[----:B------:R-:W-:Y:S01]  /*0c90*/  SHF.R.S32.HI R100, RZ, 0x3, R100 ;  /* 0x00000003ff647819 */ /* 0x000fe20000011464 */
[----:B------:R-:W-:Y:S01]  /*0ca0*/  IMAD.WIDE.U32 R170, R191, c[0x0][0x1e8], RZ ;  /* 0x00007a00bfaa7a25 */ /* 0x000fe200078e00ff */
[----:B------:R-:W-:Y:S01]  /*0cb0*/  SHF.L.U64.HI R102, R117, R106, c[0x0][0x23c] ;  /* 0x00008f0075667619 */ /* 0x000fe2000001026a */
[----:B------:R-:W-:Y:S01]  /*0cc0*/  ULDC.U8 UR4, c[0x0][0x298] ;  /* 0x0000a60000047ab9 */ /* 0x000fe20000000000 */
[----:B------:R-:W-:Y:S01]  /*0cd0*/  LEA.HI R8, R3, R84, RZ, 0x2 ;  /* 0x0000005403087211 */ /* 0x000fe200078f10ff */
[----:B------:R-:W-:Y:S01]  /*0ce0*/  IMAD.IADD R26, R84, 0x1, -R5 ;  /* 0x00000001541a7824 */ /* 0x000fe200078e0a05 */
[----:B------:R-:W-:Y:S01]  /*0cf0*/  SEL R162, R192, RZ, !P3 ;  /* 0x000000ffc0a27207 */ /* 0x000fe20005800000 */
[----:B------:R-:W-:Y:S01]  /*0d00*/  IMAD.SHL.U32 R7, R100, 0x40, RZ ;  /* 0x0000004064077824 */ /* 0x000fe200078e00ff */
[----:B------:R-:W-:Y:S01]  /*0d10*/  LOP3.LUT R11, R8, 0xfffffffc, RZ, 0xc0, !PT ;  /* 0xfffffffc080b7812 */ /* 0x000fe200078ec0ff */
[----:B--2---:R-:W-:Y:S01]  /*0d20*/  IMAD R0, R102, R141, RZ ;  /* 0x0000008d66007224 */ /* 0x004fe200078e02ff */
[----:B------:R-:W-:Y:S01]  /*0d30*/  SHF.R.S32.HI R147, RZ, 0x2, R8 ;  /* 0x00000002ff937819 */ /* 0x000fe20000011408 */
[----:B------:R-:W-:Y:S01]  /*0d40*/  IMAD.SHL.U32 R26, R26, 0x8, RZ ;  /* 0x000000081a1a7824 */ /* 0x000fe200078e00ff */
[----:B------:R-:W-:Y:S01]  /*0d50*/  LOP3.LUT R7, R7, 0x1c0, RZ, 0xc0, !PT ;  /* 0x000001c007077812 */ /* 0x000fe200078ec0ff */
[----:B------:R-:W-:Y:S01]  /*0d60*/  IMAD R5, R141, -0x40, -R100 ;  /* 0xffffffc08d057824 */ /* 0x000fe200078e0a64 */
[----:B------:R-:W-:Y:S01]  /*0d70*/  SHF.R.S32.HI R20, RZ, 0x1f, R147 ;  /* 0x0000001fff147819 */ /* 0x000fe20000011493 */
[----:B------:R-:W-:Y:S01]  /*0d80*/  IMAD R9, R2, R103, R0 ;  /* 0x0000006702097224 */ /* 0x000fe200078e0200 */
[----:B------:R-:W-:Y:S01]  /*0d90*/  IADD3 R0, R26, 0x40, RZ ;  /* 0x000000401a007810 */ /* 0x000fe20007ffe0ff */
[----:B------:R-:W-:Y:S01]  /*0da0*/  IMAD.IADD R5, R5, 0x1, R188 ;  /* 0x0000000105057824 */ /* 0x000fe200078e02bc */
[--C-:B------:R-:W-:Y:S01]  /*0db0*/  LOP3.LUT R2, R7, 0x38, R26.reuse, 0xf8, !PT ;  /* 0x0000003807027812 */ /* 0x100fe200078ef81a */
[----:B------:R-:W-:Y:S01]  /*0dc0*/  IMAD.IADD R138, R84, 0x1, -R11 ;  /* 0x00000001548a7824 */ /* 0x000fe200078e0a0b */
[----:B------:R-:W-:Y:S01]  /*0dd0*/  SHF.R.U32.HI R7, RZ, 0x3, R7 ;  /* 0x00000003ff077819 */ /* 0x000fe20000011607 */
[----:B------:R-:W-:Y:S01]  /*0de0*/  IMAD R156, R20, c[0x0][0x280], RZ ;  /* 0x0000a000149c7a24 */ /* 0x000fe200078e02ff */
[----:B------:R-:W-:Y:S01]  /*0df0*/  ISETP.GE.AND P6, PT, R0, c[0x0][0x1d4], PT ;  /* 0x0000750000007a0c */ /* 0x000fe20003fc6270 */
[----:B------:R-:W-:Y:S01]  /*0e00*/  IMAD R0, R190, c[0x0][0x240], RZ ;  /* 0x00009000be007a24 */ /* 0x000fe200078e02ff */
[--C-:B------:R-:W-:Y:S01]  /*0e10*/  SHF.R.S32.HI R27, RZ, 0x1f, R26.reuse ;  /* 0x0000001fff1b7819 */ /* 0x100fe2000001141a */
[C---:B------:R-:W-:Y:S01]  /*0e20*/  IMAD.SHL.U32 R18, R138.reuse, 0x4, RZ ;  /* 0x000000048a127824 */ /* 0x040fe200078e00ff */
[C---:B------:R-:W-:Y:S01]  /*0e30*/  ISETP.GE.AND P1, PT, R5.reuse, 0x1, PT ;  /* 0x000000010500780c */ /* 0x040fe20003f26270 */
[----:B------:R-:W-:Y:S01]  /*0e40*/  IMAD.SHL.U32 R16, R138, 0x8, RZ ;  /* 0x000000088a107824 */ /* 0x000fe200078e00ff */
[----:B------:R-:W-:Y:S01]  /*0e50*/  ISETP.GT.AND P0, PT, R5, 0x20, PT ;  /* 0x000000200500780c */ /* 0x000fe20003f04270 */
[----:B------:R-:W-:Y:S01]  /*0e60*/  IMAD.WIDE.U32 R164, R191, c[0x0][0x240], R26 ;  /* 0x00009000bfa47a25 */ /* 0x000fe200078e001a */
[----:B------:R-:W-:-:S02]  /*0e70*/  SHF.R.S32.HI R5, RZ, 0x1f, R192 ;  /* 0x0000001fff057819 */ /* 0x000fc400000114c0 */
[----:B------:R-:W-:Y:S01]  /*0e80*/  LOP3.LUT R2, R2, R7, RZ, 0x3c, !PT ;  /* 0x0000000702027212 */ /* 0x000fe200078e3cff */
[----:B------:R-:W-:Y:S01]  /*0e90*/  IMAD R7, R191, c[0x0][0x244], R0 ;  /* 0x00009100bf077a24 */ /* 0x000fe200078e0200 */
[----:B------:R-:W-:Y:S01]  /*0ea0*/  SEL R99, R5, RZ, !P3 ;  /* 0x000000ff05637207 */ /* 0x000fe20005800000 */
[----:B------:R-:W-:Y:S01]  /*0eb0*/  IMAD R156, R147, c[0x0][0x284], R156 ;  /* 0x0000a100939c7a24 */ /* 0x000fe200078e029c */
[----:B------:R-:W-:Y:S01]  /*0ec0*/  SHF.R.S32.HI R19, RZ, 0x1f, R18 ;  /* 0x0000001fff137819 */ /* 0x000fe20000011412 */
[----:B------:R-:W-:Y:S01]  /*0ed0*/  IMAD.IADD R165, R165, 0x1, R7 ;  /* 0x00000001a5a57824 */ /* 0x000fe200078e0207 */
[----:B------:R-:W-:Y:S01]  /*0ee0*/  SHF.R.S32.HI R7, RZ, 0x1f, R166 ;  /* 0x0000001fff077819 */ /* 0x000fe200000114a6 */
[----:B------:R-:W-:Y:S01]  /*0ef0*/  IMAD R13, R99, c[0x0][0x248], RZ ;  /* 0x00009200630d7a24 */ /* 0x000fe200078e02ff */
[----:B------:R-:W-:Y:S01]  /*0f00*/  IADD3 R166, P3, R100, R166, RZ ;  /* 0x000000a664a67210 */ /* 0x000fe20007f7e0ff */
[----:B------:R-:W-:Y:S01]  /*0f10*/  IMAD.WIDE.U32 R164, R162, c[0x0][0x248], R164 ;  /* 0x00009200a2a47a25 */ /* 0x000fe200078e00a4 */
[----:B------:R-:W-:-:S02]  /*0f20*/  SHF.R.S32.HI R17, RZ, 0x1f, R16 ;  /* 0x0000001fff117819 */ /* 0x000fc40000011410 */
[----:B------:R-:W-:Y:S01]  /*0f30*/  LEA.HI.X.SX32 R167, R100, R7, 0x1, P3 ;  /* 0x0000000764a77211 */ /* 0x000fe200018f0eff */
[----:B------:R-:W-:Y:S01]  /*0f40*/  IMAD R13, R162, c[0x0][0x24c], R13 ;  /* 0x00009300a20d7a24 */ /* 0x000fe200078e020d */
[----:B------:R-:W-:Y:S01]  /*0f50*/  LEA.HI R139, R3, R84, RZ, 0x6 ;  /* 0x00000054038b7211 */ /* 0x000fe200078f30ff */
[----:B------:R-:W-:Y:S01]  /*0f60*/  IMAD.WIDE.U32 R160, R147, c[0x0][0x280], R18 ;  /* 0x0000a00093a07a25 */ /* 0x000fe200078e0012 */
[C---:B------:R-:W-:Y:S02]  /*0f70*/  IADD3 R0, R26.reuse, 0x80, RZ ;  /* 0x000000801a007810 */ /* 0x040fe40007ffe0ff */
[----:B------:R-:W-:Y:S01]  /*0f80*/  SHF.L.U64.HI R116, R117, R116, c[0x0][0x23c] ;  /* 0x00008f0075747619 */ /* 0x000fe20000010274 */
[----:B------:R-:W-:Y:S01]  /*0f90*/  IMAD.IADD R165, R165, 0x1, R13 ;  /* 0x00000001a5a57824 */ /* 0x000fe200078e020d */
[----:B------:R-:W-:Y:S01]  /*0fa0*/  ISETP.GE.AND P4, PT, R26, c[0x0][0x1d4], PT ;  /* 0x000075001a007a0c */ /* 0x000fe20003f86270 */
[----:B------:R-:W-:Y:S01]  /*0fb0*/  IMAD R173, R167, c[0x0][0x238], RZ ;  /* 0x00008e00a7ad7a24 */ /* 0x000fe200078e02ff */
[----:B------:R-:W-:Y:S01]  /*0fc0*/  ISETP.GE.AND P5, PT, R0, c[0x0][0x1d4], PT ;  /* 0x0000750000007a0c */ /* 0x000fe20003fa6270 */
[----:B------:R-:W-:Y:S01]  /*0fd0*/  IMAD.WIDE.U32 R164, R166, c[0x0][0x238], R164 ;  /* 0x00008e00a6a47a25 */ /* 0x000fe200078e00a4 */
[----:B------:R-:W-:-:S02]  /*0fe0*/  IADD3 R12, R18, 0x40, RZ ;  /* 0x00000040120c7810 */ /* 0x000fc40007ffe0ff */
[----:B------:R-:W-:Y:S01]  /*0ff0*/  ISETP.GE.AND P3, PT, R16, c[0x0][0x27c], PT ;  /* 0x00009f0010007a0c */ /* 0x000fe20003f66270 */
[----:B------:R-:W-:Y:S01]  /*1000*/  IMAD R173, R166, c[0x0][0x23c], R173 ;  /* 0x00008f00a6ad7a24 */ /* 0x000fe200078e02ad */
[----:B------:R-:W-:Y:S01]  /*1010*/  SHF.R.S32.HI R8, RZ, 0x1f, R8 ;  /* 0x0000001fff087819 */ /* 0x000fe20000011408 */
[----:B------:R-:W-:Y:S01]  /*1020*/  IMAD.WIDE.U32 R6, R147, c[0x0][0x280], R16 ;  /* 0x0000a00093067a25 */ /* 0x000fe200078e0010 */
[----:B------:R-:W-:Y:S02]  /*1030*/  P2R R150, PR, RZ, 0x8 ;  /* 0x00000008ff967803 */ /* 0x000fe40000000000 */
[----:B------:R-:W-:Y:S01]  /*1040*/  LEA.HI R8, R8, R147, RZ, 0x3 ;  /* 0x0000009308087211 */ /* 0x000fe200078f18ff */
[----:B------:R-:W-:Y:S01]  /*1050*/  IMAD.IADD R173, R165, 0x1, R173 ;  /* 0x00000001a5ad7824 */ /* 0x000fe200078e02ad */
[----:B------:R-:W-:Y:S01]  /*1060*/  IADD3 R14, R18, 0x20, RZ ;  /* 0x00000020120e7810 */ /* 0x000fe20007ffe0ff */
[----:B------:R-:W-:Y:S01]  /*1070*/  IMAD.MOV.U32 R172, RZ, RZ, R164 ;  /* 0x000000ffffac7224 */ /* 0x000fe200078e00a4 */
[----:B------:R-:W-:Y:S01]  /*1080*/  LOP3.LUT R8, R8, 0xfffffff8, RZ, 0xc0, !PT ;  /* 0xfffffff808087812 */ /* 0x000fe200078ec0ff */
[----:B------:R-:W-:Y:S01]  /*1090*/  IMAD.IADD R161, R161, 0x1, R156 ;  /* 0x00000001a1a17824 */ /* 0x000fe200078e029c */
[----:B------:R-:W-:Y:S01]  /*10a0*/  LEA.HI R142, R3, R84, RZ, 0x5 ;  /* 0x00000054038e7211 */ /* 0x000fe200078f28ff */
[----:B------:R-:W-:Y:S01]  /*10b0*/  IMAD.IADD R157, R156, 0x1, R7 ;  /* 0x000000019c9d7824 */ /* 0x000fe200078e0207 */
[C---:B------:R-:W-:Y:S01]  /*10c0*/  IADD3 R146, R16.reuse, 0x60, RZ ;  /* 0x0000006010927810 */ /* 0x040fe20007ffe0ff */
[----:B------:R-:W-:Y:S01]  /*10d0*/  IMAD.MOV.U32 R156, RZ, RZ, R6 ;  /* 0x000000ffff9c7224 */ /* 0x000fe200078e0006 */
[C---:B------:R-:W-:Y:S01]  /*10e0*/  IADD3 R145, R16.reuse, 0x80, RZ ;  /* 0x0000008010917810 */ /* 0x040fe20007ffe0ff */
[----:B------:R-:W-:Y:S01]  /*10f0*/  IMAD.WIDE.U32 R6, R141, R103, R172 ;  /* 0x000000678d067225 */ /* 0x000fe200078e00ac */
[----:B------:R-:W-:-:S02]  /*1100*/  IADD3 R144, R16, 0xa0, RZ ;  /* 0x000000a010907810 */ /* 0x000fc40007ffe0ff */
[----:B------:R-:W-:Y:S01]  /*1110*/  SHF.R.S32.HI R95, RZ, 0x1f, R154 ;  /* 0x0000001fff5f7819 */ /* 0x000fe2000001149a */
[----:B------:R-:W-:Y:S01]  /*1120*/  IMAD.SHL.U32 R139, R139, 0x8, RZ ;  /* 0x000000088b8b7824 */ /* 0x000fe200078e00ff */
[----:B------:R-:W-:Y:S01]  /*1130*/  SHF.R.S32.HI R135, RZ, 0x1f, R146 ;  /* 0x0000001fff877819 */ /* 0x000fe20000011492 */
[----:B------:R-:W-:Y:S01]  /*1140*/  IMAD.IADD R9, R7, 0x1, R9 ;  /* 0x0000000107097824 */ /* 0x000fe200078e0209 */
[----:B------:R-:W-:Y:S01]  /*1150*/  SHF.R.S32.HI R130, RZ, 0x1f, R145 ;  /* 0x0000001fff827819 */ /* 0x000fe20000011491 */
[----:B------:R-:W-:Y:S01]  /*1160*/  IMAD.SHL.U32 R117, R117, 0x20, RZ ;  /* 0x0000002075757824 */ /* 0x000fe200078e00ff */
[----:B------:R-:W-:Y:S01]  /*1170*/  LOP3.LUT R139, R2, 0xfffffe00, R139, 0xf8, !PT ;  /* 0xfffffe00028b7812 */ /* 0x000fe200078ef88b */
[----:B------:R-:W-:Y:S01]  /*1180*/  IMAD R0, R190, c[0x0][0x260], RZ ;  /* 0x00009800be007a24 */ /* 0x000fe200078e02ff */
[----:B------:R-:W-:Y:S01]  /*1190*/  SHF.R.S32.HI R129, RZ, 0x1f, R144 ;  /* 0x0000001fff817819 */ /* 0x000fe20000011490 */
[----:B------:R-:W-:Y:S01]  /*11a0*/  IMAD R20, R20, c[0x0][0x290], RZ ;  /* 0x0000a40014147a24 */ /* 0x000fe200078e02ff */
[----:B------:R-:W-:Y:S01]  /*11b0*/  LEA.HI R135, R135, R146, RZ, 0x3 ;  /* 0x0000009287877211 */ /* 0x000fe200078f18ff */
[----:B------:R-:W-:Y:S01]  /*11c0*/  IMAD R15, R191, c[0x0][0x264], R0 ;  /* 0x00009900bf0f7a24 */ /* 0x000fe200078e0200 */
[----:B------:R-:W-:Y:S01]  /*11d0*/  LEA.HI R130, R130, R145, RZ, 0x3 ;  /* 0x0000009182827211 */ /* 0x000fe200078f18ff */
[----:B------:R-:W-:Y:S01]  /*11e0*/  IMAD.SHL.U32 R139, R139, 0x2, RZ ;  /* 0x000000028b8b7824 */ /* 0x000fe200078e00ff */
[----:B------:R-:W-:Y:S01]  /*11f0*/  LEA.HI R129, R129, R144, RZ, 0x3 ;  /* 0x0000009081817211 */ /* 0x000fe200078f18ff */
[----:B------:R-:W-:Y:S01]  /*1200*/  IMAD R20, R147, c[0x0][0x294], R20 ;  /* 0x0000a50093147a24 */ /* 0x000fe200078e0214 */
[----:B------:R-:W-:Y:S01]  /*1210*/  LOP3.LUT R135, R135, 0xfffffff8, RZ, 0xc0, !PT ;  /* 0xfffffff887877812 */ /* 0x000fe200078ec0ff */
[----:B------:R-:W-:Y:S01]  /*1220*/  IMAD.WIDE.U32 R158, R147, c[0x0][0x290], R18 ;  /* 0x0000a400939e7a25 */ /* 0x000fe200078e0012 */
[----:B------:R-:W-:-:S02]  /*1230*/  LOP3.LUT R130, R130, 0xfffffff8, RZ, 0xc0, !PT ;  /* 0xfffffff882827812 */ /* 0x000fc400078ec0ff */
[----:B------:R-:W-:Y:S01]  /*1240*/  LOP3.LUT R129, R129, 0xfffffff8, RZ, 0xc0, !PT ;  /* 0xfffffff881817812 */ /* 0x000fe200078ec0ff */
[----:B------:R-:W-:Y:S01]  /*1250*/  IMAD.WIDE.U32 R10, R147, c[0x0][0x290], R16 ;  /* 0x0000a400930a7a25 */ /* 0x000fe200078e0010 */
[----:B------:R-:W-:Y:S02]  /*1260*/  P2R R151, PR, RZ, 0x10 ;  /* 0x00000010ff977803 */ /* 0x000fe40000000000 */
[----:B------:R-:W-:Y:S01]  /*1270*/  IADD3 R13, R18, 0x30, RZ ;  /* 0x00000030120d7810 */ /* 0x000fe20007ffe0ff */
[----:B------:R-:W-:Y:S01]  /*1280*/  IMAD.IADD R159, R159, 0x1, R20 ;  /* 0x000000019f9f7824 */ /* 0x000fe200078e0214 */
[----:B------:R-:W-:Y:S01]  /*1290*/  SHF.R.S32.HI R120, RZ, 0x1f, R135 ;  /* 0x0000001fff787819 */ /* 0x000fe20000011487 */
[----:B------:R-:W-:Y:S01]  /*12a0*/  IMAD.IADD R21, R20, 0x1, R11 ;  /* 0x0000000114157824 */ /* 0x000fe200078e020b */
[C---:B------:R-:W-:Y:S01]  /*12b0*/  IADD3 R11, R18.reuse, 0x50, RZ ;  /* 0x00000050120b7810 */ /* 0x040fe20007ffe0ff */
[----:B------:R-:W-:Y:S01]  /*12c0*/  IMAD.MOV.U32 R20, RZ, RZ, R10 ;  /* 0x000000ffff147224 */ /* 0x000fe200078e000a */
[----:B------:R-:W-:Y:S01]  /*12d0*/  SHF.R.S32.HI R119, RZ, 0x1f, R130 ;  /* 0x0000001fff777819 */ /* 0x000fe20000011482 */
[----:B------:R-:W-:Y:S01]  /*12e0*/  IMAD.IADD R10, R18, 0x1, R14 ;  /* 0x00000001120a7824 */ /* 0x000fe200078e020e */
[----:B------:R-:W-:Y:S01]  /*12f0*/  SHF.R.S32.HI R118, RZ, 0x1f, R129 ;  /* 0x0000001fff767819 */ /* 0x000fe20000011481 */
[----:B------:R-:W-:-:S02]  /*1300*/  IMAD.IADD R143, R147, 0x1, -R8 ;  /* 0x00000001938f7824 */ /* 0x000fc400078e0a08 */
[----:B------:R-:W-:Y:S01]  /*1310*/  IMAD.SHL.U32 R142, R142, 0x10, RZ ;  /* 0x000000108e8e7824 */ /* 0x000fe200078e00ff */
[----:B------:R-:W-:Y:S01]  /*1320*/  SHF.R.S32.HI R137, RZ, 0x1f, R10 ;  /* 0x0000001fff897819 */ /* 0x000fe2000001140a */
[----:B------:R-:W-:Y:S02]  /*1330*/  IMAD R8, R190, c[0x0][0x1e8], RZ ;  /* 0x00007a00be087a24 */ /* 0x000fe400078e02ff */
[----:B------:R-:W-:Y:S01]  /*1340*/  IMAD.WIDE.U32 R26, R191, c[0x0][0x260], R26 ;  /* 0x00009800bf1a7a25 */ /* 0x000fe200078e001a */
[----:B------:R-:W-:Y:S02]  /*1350*/  LOP3.LUT R142, R142, 0xfffffe00, RZ, 0xc0, !PT ;  /* 0xfffffe008e8e7812 */ /* 0x000fe400078ec0ff */
[----:B------:R-:W-:Y:S01]  /*1360*/  LEA.HI R137, R137, R10, RZ, 0x3 ;  /* 0x0000000a89897211 */ /* 0x000fe200078f18ff */
[----:B------:R-:W-:Y:S02]  /*1370*/  IMAD R3, R95, c[0x0][0x280], RZ ;  /* 0x0000a0005f037a24 */ /* 0x000fe400078e02ff */
[----:B------:R-:W-:Y:S01]  /*1380*/  IMAD.MOV.U32 R87, RZ, RZ, c[0x0][0x27c] ;  /* 0x00009f00ff577624 */ /* 0x000fe200078e00ff */
[----:B------:R-:W-:Y:S01]  /*1390*/  LOP3.LUT R137, R137, 0xfffffff8, RZ, 0xc0, !PT ;  /* 0xfffffff889897812 */ /* 0x000fe200078ec0ff */
[----:B------:R-:W-:-:S02]  /*13a0*/  IMAD R99, R99, c[0x0][0x268], RZ ;  /* 0x00009a0063637a24 */ /* 0x000fc400078e02ff */
[----:B------:R-:W-:Y:S01]  /*13b0*/  IMAD R95, R95, c[0x0][0x290], RZ ;  /* 0x0000a4005f5f7a24 */ /* 0x000fe200078e02ff */
[----:B------:R-:W-:Y:S01]  /*13c0*/  SHF.R.S32.HI R122, RZ, 0x1f, R137 ;  /* 0x0000001fff7a7819 */ /* 0x000fe20000011489 */
[----:B------:R-:W-:Y:S02]  /*13d0*/  IMAD.MOV.U32 R101, RZ, RZ, c[0x0][0x2b8] ;  /* 0x0000ae00ff657624 */ /* 0x000fe400078e00ff */
[----:B------:R-:W-:Y:S01]  /*13e0*/  IMAD.IADD R27, R27, 0x1, R15 ;  /* 0x000000011b1b7824 */ /* 0x000fe200078e020f */
[----:B------:R-:W-:Y:S01]  /*13f0*/  IADD3 R15, R18, 0x10, RZ ;  /* 0x00000010120f7810 */ /* 0x000fe20007ffe0ff */
[----:B------:R-:W-:Y:S02]  /*1400*/  IMAD.MOV.U32 R105, RZ, RZ, c[0x0][0x280] ;  /* 0x0000a000ff697624 */ /* 0x000fe400078e00ff */
[----:B------:R-:W-:Y:S02]  /*1410*/  IMAD.MOV.U32 R107, RZ, RZ, c[0x0][0x290] ;  /* 0x0000a400ff6b7624 */ /* 0x000fe400078e00ff */
[----:B------:R-:W-:Y:S01]  /*1420*/  IMAD R99, R162, c[0x0][0x26c], R99 ;  /* 0x00009b00a2637a24 */ /* 0x000fe200078e0263 */
[-C--:B------:R-:W-:Y:S01]  /*1430*/  SHF.L.U64.HI R104, R105, R106.reuse, c[0x0][0x284] ;  /* 0x0000a10069687619 */ /* 0x080fe2000001026a */
[C---:B------:R-:W-:Y:S01]  /*1440*/  IMAD R3, R154.reuse, c[0x0][0x284], R3 ;  /* 0x0000a1009a037a24 */ /* 0x040fe200078e0203 */
[----:B------:R-:W-:Y:S01]  /*1450*/  SHF.L.U64.HI R106, R107, R106, c[0x0][0x294] ;  /* 0x0000a5006b6a7619 */ /* 0x000fe2000001026a */
[----:B------:R-:W-:-:S02]  /*1460*/  IMAD R95, R154, c[0x0][0x294], R95 ;  /* 0x0000a5009a5f7a24 */ /* 0x000fc400078e025f */
[----:B------:R-:W-:-:S04]  /*1470*/  IMAD.WIDE.U32 R160, R154, c[0x0][0x280], R160 ;  /* 0x0000a0009aa07a25 */ /* 0x000fc800078e00a0 */
[----:B------:R-:W-:-:S04]  /*1480*/  IMAD.WIDE.U32 R158, R154, c[0x0][0x290], R158 ;  /* 0x0000a4009a9e7a25 */ /* 0x000fc800078e009e */
[----:B------:R-:W-:-:S04]  /*1490*/  IMAD.WIDE.U32 R156, R154, c[0x0][0x280], R156 ;  /* 0x0000a0009a9c7a25 */ /* 0x000fc800078e009c */
[----:B------:R-:W-:-:S04]  /*14a0*/  IMAD.WIDE.U32 R162, R162, c[0x0][0x268], R26 ;  /* 0x00009a00a2a27a25 */ /* 0x000fc800078e001a */
[----:B------:R-:W-:-:S04]  /*14b0*/  IMAD.WIDE.U32 R154, R154, c[0x0][0x290], R20 ;  /* 0x0000a4009a9a7a25 */ /* 0x000fc800078e0014 */
[----:B------:R-:W-:Y:S02]  /*14c0*/  IMAD.MOV.U32 R126, RZ, RZ, c[0x0][0x27c] ;  /* 0x00009f00ff7e7624 */ /* 0x000fe400078e00ff */
[----:B------:R-:W-:-:S04]  /*14d0*/  IMAD.WIDE.U32 R168, R191, c[0x0][0x210], RZ ;  /* 0x00008400bfa87a25 */ /* 0x000fc800078e00ff */
[----:B------:R-:W-:Y:S02]  /*14e0*/  IMAD.IADD R97, R159, 0x1, R95 ;  /* 0x000000019f617824 */ /* 0x000fe400078e025f */
[----:B------:R-:W-:Y:S02]  /*14f0*/  IMAD.SHL.U32 R105, R105, 0x40, RZ ;  /* 0x0000004069697824 */ /* 0x000fe400078e00ff */
[----:B------:R-:W-:Y:S02]  /*1500*/  IMAD.SHL.U32 R107, R107, 0x40, RZ ;  /* 0x000000406b6b7824 */ /* 0x000fe400078e00ff */
[----:B------:R-:W-:Y:S02]  /*1510*/  IMAD.SHL.U32 R126, R126, 0x2, RZ ;  /* 0x000000027e7e7824 */ /* 0x000fe400078e00ff */
[----:B------:R-:W-:Y:S02]  /*1520*/  IMAD.IADD R100, R188, 0x1, -R100 ;  /* 0x00000001bc647824 */ /* 0x000fe400078e0a64 */
[----:B------:R-:W-:-:S02]  /*1530*/  IMAD R138, R138, 0x40, R147 ;  /* 0x000000408a8a7824 */ /* 0x000fc400078e0293 */
[----:B------:R-:W-:Y:S02]  /*1540*/  IMAD.IADD R99, R163, 0x1, R99 ;  /* 0x00000001a3637824 */ /* 0x000fe400078e0263 */
[----:B------:R-:W-:Y:S02]  /*1550*/  IMAD.IADD R98, R161, 0x1, R3 ;  /* 0x00000001a1627824 */ /* 0x000fe400078e0203 */
[----:B------:R-:W-:Y:S02]  /*1560*/  IMAD.IADD R96, R3, 0x1, R157 ;  /* 0x0000000103607824 */ /* 0x000fe400078e029d */
[----:B------:R-:W-:Y:S01]  /*1570*/  IMAD.IADD R95, R95, 0x1, R155 ;  /* 0x000000015f5f7824 */ /* 0x000fe200078e029b */
[----:B---3--:R-:W-:Y:S01]  /*1580*/  @P2 SHF.R.S32.HI R153, RZ, 0x1f, R152 ;  /* 0x0000001fff992819 */ /* 0x008fe20000011498 */
[----:B------:R-:W-:Y:S02]  /*1590*/  @!P2 IMAD.MOV.U32 R152, RZ, RZ, R192 ;  /* 0x000000ffff98a224 */ /* 0x000fe400078e00c0 */
[----:B------:R-:W-:Y:S01]  /*15a0*/  @!P2 IMAD.MOV.U32 R153, RZ, RZ, R5 ;  /* 0x000000ffff99a224 */ /* 0x000fe200078e0005 */
[----:B------:R-:W-:-:S02]  /*15b0*/  @P1 LEA R22, P2, R6, c[0x0][0x220], 0x1 ;  /* 0x0000880006161a11 */ /* 0x000fc400078408ff */
[----:B------:R-:W-:Y:S02]  /*15c0*/  SEL R5, RZ, c[0x0][0x27c], !P3 ;  /* 0x00009f00ff057a07 */ /* 0x000fe40005800000 */
[----:B------:R-:W-:Y:S02]  /*15d0*/  @P1 LEA.HI.X R23, R6, c[0x0][0x224], R9, 0x1, P2 ;  /* 0x0000890006171a11 */ /* 0x000fe400010f0c09 */
[----:B------:R-:W-:Y:S01]  /*15e0*/  @P0 IADD3 R7, P2, R117, R6, RZ ;  /* 0x0000000675070210 */ /* 0x000fe20007f5e0ff */
[----:B------:R-:W-:Y:S02]  /*15f0*/  IMAD.IADD R5, R16, 0x1, R5 ;  /* 0x0000000110057824 */ /* 0x000fe400078e0205 */
[----:B------:R-:W-:Y:S01]  /*1600*/  @!PT LDS RZ, [RZ] ;  /* 0x00000000fffff984 */ /* 0x000fe20000000800 */
[----:B------:R-:W-:Y:S01]  /*1610*/  @!PT LDS RZ, [RZ] ;  /* 0x00000000fffff984 */ /* 0x000fe20000000800 */
[----:B------:R-:W-:Y:S01]  /*1620*/  @!PT LDS RZ, [RZ] ;  /* 0x00000000fffff984 */ /* 0x000fe20000000800 */
[----:B------:R1:W-:Y:S02]  /*1630*/  @P1 LDGSTS.E.BYPASS.LTC128B.128 [R139+0x6100], [R22.64], !P4 ;  /* 0x06100000168b1fae */ /* 0x0003e4000e101d46 */
[----:B------:R-:W-:Y:S01]  /*1640*/  @P0 IMAD.X R0, R116, 0x1, R9, P2 ;  /* 0x0000000174000824 */ /* 0x000fe200010e0609 */
[----:B------:R-:W-:Y:S01]  /*1650*/  SHF.R.S32.HI R6, RZ, 0x1f, R5 ;  /* 0x0000001fff067819 */ /* 0x000fe20000011405 */
[----:B------:R-:W-:Y:S01]  /*1660*/  IMAD.IADD R9, R18, 0x1, R12 ;  /* 0x0000000112097824 */ /* 0x000fe200078e020c */
[----:B------:R1:W-:Y:S01]  /*1670*/  @P1 LDGSTS.E.BYPASS.LTC128B.128 [R139+0x8100], [R22.64+0x80], !P6 ;  /* 0x08100080168b1fae */ /* 0x0003e2000f101d46 */
[----:B------:R-:W-:-:S02]  /*1680*/  ISETP.GE.AND P2, PT, R10, c[0x0][0x27c], PT ;  /* 0x00009f000a007a0c */ /* 0x000fc40003f46270 */
[CC--:B------:R-:W-:Y:S01]  /*1690*/  LEA.HI R4, R6.reuse, R5.reuse, RZ, 0x3 ;  /* 0x0000000506047211 */ /* 0x0c0fe200078f18ff */
[----:B------:R1:W-:Y:S01]  /*16a0*/  @P1 LDGSTS.E.BYPASS.LTC128B.128 [R139+0xa100], [R22.64+0x100], !P5 ;  /* 0x0a100100168b1fae */ /* 0x0003e2000e901d46 */
[----:B------:R-:W-:Y:S02]  /*16b0*/  ISETP.GE.AND P3, PT, R9, c[0x0][0x27c], PT ;  /* 0x00009f0009007a0c */ /* 0x000fe40003f66270 */
[C---:B------:R-:W-:Y:S02]  /*16c0*/  @P0 LEA R24, P1, R7.reuse, c[0x0][0x220], 0x1 ;  /* 0x0000880007180a11 */ /* 0x040fe400078208ff */
[----:B------:R-:W-:Y:S02]  /*16d0*/  LEA.HI R6, R6, R5, RZ, 0x6 ;  /* 0x0000000506067211 */ /* 0x000fe400078f30ff */
[----:B------:R-:W-:Y:S02]  /*16e0*/  @P0 LEA.HI.X R25, R7, c[0x0][0x224], R0, 0x1, P1 ;  /* 0x0000890007190a11 */ /* 0x000fe400008f0c00 */
[----:B------:R-:W-:Y:S01]  /*16f0*/  SEL R7, RZ, c[0x0][0x27c], !P2 ;  /* 0x00009f00ff077a07 */ /* 0x000fe20005000000 */
[----:B------:R-:W-:Y:S01]  /*1700*/  IMAD.SHL.U32 R6, R6, 0x40, RZ ;  /* 0x0000004006067824 */ /* 0x000fe200078e00ff */
[----:B------:R-:W-:Y:S01]  /*1710*/  SHF.R.S32.HI R136, RZ, 0x1f, R9 ;  /* 0x0000001fff887819 */ /* 0x000fe20000011409 */
[----:B------:R2:W-:Y:S01]  /*1720*/  @P0 LDGSTS.E.BYPASS.LTC128B.128 [R139+0x7100], [R24.64], !P4 ;  /* 0x07100000188b0fae */ /* 0x0005e2000e101d46 */
[----:B------:R-:W-:Y:S01]  /*1730*/  LOP3.LUT R111, R4, 0xfffffff8, RZ, 0xc0, !PT ;  /* 0xfffffff8046f7812 */ /* 0x000fe200078ec0ff */
[----:B------:R-:W-:Y:S01]  /*1740*/  IMAD.IADD R7, R10, 0x1, R7 ;  /* 0x000000010a077824 */ /* 0x000fe200078e0207 */
[----:B------:R-:W-:Y:S01]  /*1750*/  LOP3.LUT R6, R6, 0x7ffff000, RZ, 0xc0, !PT ;  /* 0x7ffff00006067812 */ /* 0x000fe200078ec0ff */
[----:B------:R2:W-:Y:S01]  /*1760*/  @P0 LDGSTS.E.BYPASS.LTC128B.128 [R139+0x9100], [R24.64+0x80], !P6 ;  /* 0x09100080188b0fae */ /* 0x0005e2000f101d46 */
[----:B------:R-:W-:-:S02]  /*1770*/  LEA.HI R136, R136, R9, RZ, 0x3 ;  /* 0x0000000988887211 */ /* 0x000fc400078f18ff */
[----:B------:R-:W-:Y:S01]  /*1780*/  SHF.R.S32.HI R124, RZ, 0x1f, R7 ;  /* 0x0000001fff7c7819 */ /* 0x000fe20000011407 */
[----:B------:R2:W-:Y:S01]  /*1790*/  @P0 LDGSTS.E.BYPASS.LTC128B.128 [R139+0xb100], [R24.64+0x100], !P5 ;  /* 0x0b100100188b0fae */ /* 0x0005e2000e901d46 */
[C---:B------:R-:W-:Y:S01]  /*17a0*/  LOP3.LUT P0, RZ, R143.reuse, 0x4, RZ, 0xc0, !PT ;  /* 0x000000048fff7812 */ /* 0x040fe2000780c0ff */
[----:B------:R-:W-:Y:S01]  /*17b0*/  IMAD.SHL.U32 R143, R143, 0x40, RZ ;  /* 0x000000408f8f7824 */ /* 0x000fe200078e00ff */
[CC--:B------:R-:W-:Y:S01]  /*17c0*/  LEA.HI R2, R124.reuse, R7.reuse, RZ, 0x3 ;  /* 0x000000077c027211 */ /* 0x0c0fe200078f18ff */
[----:B------:R-:W0:Y:S01]  /*17d0*/  LDGDEPBAR ;  /* 0x00000000000079af */ /* 0x000e220000000000 */
[----:B------:R-:W-:Y:S02]  /*17e0*/  LEA.HI R124, R124, R7, RZ, 0x6 ;  /* 0x000000077c7c7211 */ /* 0x000fe400078f30ff */
[----:B-1----:R-:W-:Y:S02]  /*17f0*/  SEL R22, RZ, c[0x0][0x27c], !P3 ;  /* 0x00009f00ff167a07 */ /* 0x002fe40005800000 */
[----:B------:R-:W-:Y:S01]  /*1800*/  LOP3.LUT R143, R143, 0x1c0, RZ, 0xc0, !PT ;  /* 0x000001c08f8f7812 */ /* 0x000fe200078ec0ff */
[----:B------:R-:W-:Y:S01]  /*1810*/  IMAD.SHL.U32 R124, R124, 0x40, RZ ;  /* 0x000000407c7c7824 */ /* 0x000fe200078e00ff */
[----:B------:R-:W-:Y:S01]  /*1820*/  LOP3.LUT R113, R2, 0xfffffff8, RZ, 0xc0, !PT ;  /* 0xfffffff802717812 */ /* 0x000fe200078ec0ff */
[----:B------:R-:W-:Y:S01]  /*1830*/  IMAD.IADD R22, R9, 0x1, R22 ;  /* 0x0000000109167824 */ /* 0x000fe200078e0216 */
[----:B------:R-:W-:-:S02]  /*1840*/  SHF.R.U32.HI R140, RZ, 0x3, R143 ;  /* 0x00000003ff8c7819 */ /* 0x000fc4000001168f */
[----:B------:R-:W-:Y:S02]  /*1850*/  LOP3.LUT R133, R143, 0x18, R16, 0xf8, !PT ;  /* 0x000000188f857812 */ /* 0x000fe400078ef810 */
[----:B------:R-:W-:Y:S02]  /*1860*/  SHF.R.S32.HI R5, RZ, 0x1f, R22 ;  /* 0x0000001fff057819 */ /* 0x000fe40000011416 */
[----:B------:R-:W-:Y:S02]  /*1870*/  LOP3.LUT R133, R133, R140, RZ, 0x3c, !PT ;  /* 0x0000008c85857212 */ /* 0x000fe400078e3cff */
[CC--:B------:R-:W-:Y:S02]  /*1880*/  LEA.HI R0, R5.reuse, R22.reuse, RZ, 0x3 ;  /* 0x0000001605007211 */ /* 0x0c0fe400078f18ff */
[----:B------:R-:W-:Y:S01]  /*1890*/  LEA.HI R5, R5, R22, RZ, 0x6 ;  /* 0x0000001605057211 */ /* 0x000fe200078f30ff */
[----:B------:R-:W-:Y:S01]  /*18a0*/  IMAD.IADD R133, R142, 0x1, R133 ;  /* 0x000000018e857824 */ /* 0x000fe200078e0285 */
[----:B------:R-:W-:-:S02]  /*18b0*/  LOP3.LUT R123, R143, 0x38, R0, 0xf8, !PT ;  /* 0x000000388f7b7812 */ /* 0x000fc400078ef800 */
[----:B------:R-:W-:Y:S01]  /*18c0*/  LOP3.LUT R125, R143, 0x38, R4, 0xf8, !PT ;  /* 0x000000388f7d7812 */ /* 0x000fe200078ef804 */
[----:B------:R-:W-:Y:S01]  /*18d0*/  IMAD.SHL.U32 R5, R5, 0x40, RZ ;  /* 0x0000004005057824 */ /* 0x000fe200078e00ff */
[-C--:B------:R-:W-:Y:S02]  /*18e0*/  LOP3.LUT R123, R123, R140.reuse, RZ, 0x3c, !PT ;  /* 0x0000008c7b7b7212 */ /* 0x080fe400078e3cff */
[----:B------:R-:W-:Y:S02]  /*18f0*/  LOP3.LUT R125, R125, R140, RZ, 0x3c, !PT ;  /* 0x0000008c7d7d7212 */ /* 0x000fe400078e3cff */
[----:B------:R-:W-:Y:S02]  /*1900*/  LOP3.LUT R5, R5, 0x7ffff000, RZ, 0xc0, !PT ;  /* 0x7ffff00005057812 */ /* 0x000fe400078ec0ff */
[----:B------:R-:W-:Y:S02]  /*1910*/  LOP3.LUT R7, R143, 0x38, R2, 0xf8, !PT ;  /* 0x000000388f077812 */ /* 0x000fe400078ef802 */
[----:B------:R-:W-:Y:S01]  /*1920*/  IADD3 R123, R123, R5, R142 ;  /* 0x000000057b7b7210 */ /* 0x000fe20007ffe08e */
[----:B------:R-:W-:Y:S01]  /*1930*/  IMAD R5, R191, c[0x0][0x1ec], R8 ;  /* 0x00007b00bf057a24 */ /* 0x000fe200078e0208 */
[----:B------:R-:W-:-:S02]  /*1940*/  LEA R133, R133, 0x100, 0x1 ;  /* 0x0000010085857811 */ /* 0x000fc400078e08ff */
[----:B------:R-:W-:Y:S01]  /*1950*/  LOP3.LUT R124, R124, 0x7ffff000, RZ, 0xc0, !PT ;  /* 0x7ffff0007c7c7812 */ /* 0x000fe200078ec0ff */
[----:B------:R-:W-:Y:S01]  /*1960*/  IMAD.IADD R108, R171, 0x1, R5 ;  /* 0x00000001ab6c7824 */ /* 0x000fe200078e0205 */
[----:B------:R-:W-:Y:S01]  /*1970*/  LOP3.LUT R7, R7, R140, RZ, 0x3c, !PT ;  /* 0x0000008c07077212 */ /* 0x000fe200078e3cff */
[----:B------:R-:W-:Y:S01]  /*1980*/  IMAD R5, R153, c[0x0][0x2b0], RZ ;  /* 0x0000ac0099057a24 */ /* 0x000fe200078e02ff */
[----:B------:R-:W-:Y:S01]  /*1990*/  IADD3 R125, R125, R6, R142 ;  /* 0x000000067d7d7210 */ /* 0x000fe20007ffe08e */
[----:B------:R-:W-:Y:S01]  /*19a0*/  IMAD R6, R190, c[0x0][0x210], RZ ;  /* 0x00008400be067a24 */ /* 0x000fe200078e02ff */
[----:B------:R-:W-:Y:S01]  /*19b0*/  LOP3.LUT R115, R0, 0xfffffff8, RZ, 0xc0, !PT ;  /* 0xfffffff800737812 */ /* 0x000fe200078ec0ff */
[C---:B------:R-:W-:Y:S01]  /*19c0*/  IMAD R5, R152.reuse, c[0x0][0x2b4], R5 ;  /* 0x0000ad0098057a24 */ /* 0x040fe200078e0205 */
[----:B------:R-:W-:Y:S01]  /*19d0*/  IADD3 R132, R133, 0x40, RZ ;  /* 0x0000004085847810 */ /* 0x000fe20007ffe0ff */
[----:B------:R-:W-:Y:S01]  /*19e0*/  IMAD R109, R191, c[0x0][0x214], R6 ;  /* 0x00008500bf6d7a24 */ /* 0x000fe200078e0206 */
[----:B------:R-:W-:Y:S01]  /*19f0*/  @P0 IADD3 R132, R133, -0x40, RZ ;  /* 0xffffffc085840810 */ /* 0x000fe20007ffe0ff */
[----:B------:R-:W-:Y:S01]  /*1a00*/  IMAD.WIDE.U32 R152, R152, c[0x0][0x2b0], RZ ;  /* 0x0000ac0098987a25 */ /* 0x000fe200078e00ff */
[----:B------:R-:W-:-:S02]  /*1a10*/  IADD3 R124, R7, R124, R142 ;  /* 0x0000007c077c7210 */ /* 0x000fc40007ffe08e */
[----:B------:R-:W-:Y:S01]  /*1a20*/  SHF.R.S32.HI R110, RZ, 0x1f, R111 ;  /* 0x0000001fff6e7819 */ /* 0x000fe2000001146f */
[----:B------:R-:W-:Y:S01]  /*1a30*/  IMAD.IADD R109, R169, 0x1, R109 ;  /* 0x00000001a96d7824 */ /* 0x000fe200078e026d */
[----:B------:R-:W-:Y:S01]  /*1a40*/  SHF.R.S32.HI R112, RZ, 0x1f, R113 ;  /* 0x0000001fff707819 */ /* 0x000fe20000011471 */
[----:B------:R-:W-:Y:S01]  /*1a50*/  IMAD.IADD R92, R153, 0x1, R5 ;  /* 0x00000001995c7824 */ /* 0x000fe200078e0205 */
[----:B------:R-:W-:Y:S01]  /*1a60*/  SHF.R.S32.HI R114, RZ, 0x1f, R115 ;  /* 0x0000001fff727819 */ /* 0x000fe20000011473 */
[----:B------:R-:W-:Y:S01]  /*1a70*/  IMAD.SHL.U32 R125, R125, 0x2, RZ ;  /* 0x000000027d7d7824 */ /* 0x000fe200078e00ff */
[----:B------:R-:W-:Y:S01]  /*1a80*/  ISETP.GE.AND P0, PT, R87, 0x1, PT ;  /* 0x000000015700780c */ /* 0x000fe20003f06270 */
[----:B------:R-:W-:Y:S01]  /*1a90*/  IMAD.SHL.U32 R124, R124, 0x2, RZ ;  /* 0x000000027c7c7824 */ /* 0x000fe200078e00ff */
[----:B------:R-:W-:Y:S01]  /*1aa0*/  LOP3.LUT R136, R136, 0xfffffff8, RZ, 0xc0, !PT ;  /* 0xfffffff888887812 */ /* 0x000fe200078ec0ff */
[----:B------:R-:W-:Y:S01]  /*1ab0*/  IMAD.SHL.U32 R123, R123, 0x2, RZ ;  /* 0x000000027b7b7824 */ /* 0x000fe200078e00ff */
[----:B------:R-:W-:-:S02]  /*1ac0*/  ISETP.NE.AND P1, PT, R101, 0x1, PT ;  /* 0x000000016500780c */ /* 0x000fc40003f25270 */
[----:B------:R-:W-:Y:S02]  /*1ad0*/  SHF.R.S32.HI R128, RZ, 0x3, R0 ;  /* 0x00000003ff807819 */ /* 0x000fe40000011400 */
[C---:B------:R-:W-:Y:S01]  /*1ae0*/  SHF.L.U64.HI R110, R111.reuse, 0x1, R110 ;  /* 0x000000016f6e7819 */ /* 0x040fe2000001026e */
[----:B------:R-:W-:Y:S01]  /*1af0*/  IMAD.SHL.U32 R111, R111, 0x2, RZ ;  /* 0x000000026f6f7824 */ /* 0x000fe200078e00ff */
[C---:B------:R-:W-:Y:S01]  /*1b00*/  SHF.L.U64.HI R112, R113.reuse, 0x1, R112 ;  /* 0x0000000171707819 */ /* 0x040fe20000010270 */
[----:B------:R-:W-:Y:S01]  /*1b10*/  IMAD.SHL.U32 R113, R113, 0x2, RZ ;  /* 0x0000000271717824 */ /* 0x000fe200078e00ff */
[C---:B------:R-:W-:Y:S01]  /*1b20*/  SHF.L.U64.HI R114, R115.reuse, 0x1, R114 ;  /* 0x0000000173727819 */ /* 0x040fe20000010272 */
[----:B------:R-:W-:Y:S01]  /*1b30*/  IMAD.SHL.U32 R115, R115, 0x2, RZ ;  /* 0x0000000273737824 */ /* 0x000fe200078e00ff */
[----:B------:R-:W-:Y:S02]  /*1b40*/  P2R R0, PR, RZ, 0x1 ;  /* 0x00000001ff007803 */ /* 0x000fe40000000000 */
[----:B------:R-:W-:-:S02]  /*1b50*/  P2R R149, PR, RZ, 0x4 ;  /* 0x00000004ff957803 */ /* 0x000fc40000000000 */
[----:B------:R-:W-:Y:S02]  /*1b60*/  P2R R148, PR, RZ, 0x8 ;  /* 0x00000008ff947803 */ /* 0x000fe40000000000 */
[----:B------:R-:W-:Y:S02]  /*1b70*/  SHF.R.S32.HI R134, RZ, 0x3, R4 ;  /* 0x00000003ff867819 */ /* 0x000fe40000011404 */
[----:B------:R-:W-:Y:S02]  /*1b80*/  SHF.R.S32.HI R121, RZ, 0x1f, R136 ;  /* 0x0000001fff797819 */ /* 0x000fe40000011488 */
[----:B------:R-:W-:Y:S02]  /*1b90*/  SHF.R.S32.HI R131, RZ, 0x3, R2 ;  /* 0x00000003ff837819 */ /* 0x000fe40000011402 */
[----:B------:R-:W-:Y:S01]  /*1ba0*/  P2R R0, PR, RZ, 0x2 ;  /* 0x00000002ff007803 */ /* 0x000fe20000000000 */
[----:B--2---:R-:W-:Y:S06]  /*1bb0*/  BAR.SYNC.DEFER_BLOCKING 0x0 ;  /* 0x0000000000007b1d */ /* 0x004fec0000010000 */
.L_x_2049:
[----:B------:R-:W-:Y:S01]  /*1bc0*/  IMAD.SHL.U32 R93, R141, 0x40, RZ ;  /* 0x000000408d5d7824 */ /* 0x000fe200078e00ff */
[----:B------:R-:W-:Y:S04]  /*1bd0*/  DEPBAR.LE SB0, 0x0 ;  /* 0x000080000000791a */ /* 0x000fe80000000000 */
[----:B-1----:R-:W-:Y:S01]  /*1be0*/  IMAD.IADD R3, R138, 0x1, R93 ;  /* 0x000000018a037824 */ /* 0x002fe200078e025d */
        /* <DEDUP_REMOVED lines=11> */
[----:B------:R-:W-:Y:S02]  /*1ca0*/  @!P0 LEA.HI.X.SX32 R0, R3, R92, 0x1, P1 ;  /* 0x0000005c03008211 */ /* 0x000fe400008f0eff */
[C---:B------:R-:W-:Y:S04]  /*1cb0*/  @!P0 LEA R6, P1, R5.reuse, c[0x0][0x2a0], 0x2 ;  /* 0x0000a80005068a11 */ /* 0x040fe800078210ff */
[----:B------:R-:W-:Y:S01]  /*1cc0*/  @!P0 LEA.HI.X R7, R5, c[0x0][0x2a4], R0, 0x2, P1 ;  /* 0x0000a90005078a11 */ /* 0x000fe200008f1400 */
[----:B------:R-:W-:Y:S04]  /*1cd0*/  IMAD.MOV R0, RZ, RZ, -R3 ;  /* 0x000000ffff007224 */ /* 0x000fe800078e0a03 */
[----:B------:R-:W-:Y:S01]  /*1ce0*/  IMAD R91, R0, c[0x0][0x2b8], R91 ;  /* 0x0000ae00005b7a24 */ /* 0x000fe200078e025b */
[----:B--2---:R-:W2:Y:S03]  /*1cf0*/  @!P0 LDG.E R127, [R6.64] ;  /* 0x00000006067f8981 */ /* 0x004ea6000c1e1900 */
[C---:B------:R-:W-:Y:S01]  /*1d00*/  IMAD.WIDE.U32 R2, R91.reuse, c[0x0][0x1e0], RZ ;  /* 0x000078005b027a25 */ /* 0x040fe200078e00ff */
[----:B------:R-:W-:Y:S01]  /*1d10*/  SHF.R.S32.HI R90, RZ, 0x1f, R91 ;  /* 0x0000001fff5a7819 */ /* 0x000fe2000001145b */
[----:B------:R-:W-:Y:S04]  /*1d20*/  BAR.SYNC.DEFER_BLOCKING 0x0 ;  /* 0x0000000000007b1d */ /* 0x000fe80000010000 */
        /* <DEDUP_REMOVED lines=84> */
.L_x_2029:
[----:B------:R-:W-:Y:S05]  /*2270*/  BSYNC B0 ;  /* 0x0000000000007941 */ /* 0x000fea0003800000 */
.L_x_2028:
        /* <DEDUP_REMOVED lines=104> */
.L_x_2032:
[----:B------:R-:W-:Y:S05]  /*2900*/  BSYNC B0 ;  /* 0x0000000000007941 */ /* 0x000fea0003800000 */
.L_x_2031:
        /* <DEDUP_REMOVED lines=58> */
.L_x_2034:
[----:B------:R-:W-:Y:S05]  /*2cb0*/  BSYNC B0 ;  /* 0x0000000000007941 */ /* 0x000fea0003800000 */
.L_x_2033:
        /* <DEDUP_REMOVED lines=58> */
.L_x_2036:
[----:B------:R-:W-:Y:S05]  /*3060*/  BSYNC B0 ;  /* 0x0000000000007941 */ /* 0x000fea0003800000 */
.L_x_2035:
        /* <DEDUP_REMOVED lines=58> */
.L_x_2038:
[----:B------:R-:W-:Y:S05]  /*3410*/  BSYNC B0 ;  /* 0x0000000000007941 */ /* 0x000fea0003800000 */
.L_x_2037:
        /* <DEDUP_REMOVED lines=58> */
.L_x_2040:
[----:B------:R-:W-:Y:S05]  /*37c0*/  BSYNC B0 ;  /* 0x0000000000007941 */ /* 0x000fea0003800000 */
.L_x_2039:
        /* <DEDUP_REMOVED lines=58> */
.L_x_2027:
        /* <DEDUP_REMOVED lines=47> */
.L_x_2042:
[----:B------:R-:W-:Y:S05]  /*3e60*/  BSYNC B0 ;  /* 0x0000000000007941 */ /* 0x000fea0003800000 */
.L_x_2041:
        /* <DEDUP_REMOVED lines=166> */
.L_x_2044:
[----:B------:R-:W-:Y:S05]  /*48d0*/  BSYNC B0 ;  /* 0x0000000000007941 */ /* 0x000fea0003800000 */
.L_x_2043:
        /* <DEDUP_REMOVED lines=67> */
[----:B--2---:R-:W-:Y:S01]  /*4d10*/  @!P0 FMUL.FTZ R72, R30, R47 ;  /* 0x0000002f1e488220 */ /* 0x004fe20000410000 */
        /* <DEDUP_REMOVED lines=55> */
.L_x_2046:
[----:B------:R-:W-:Y:S05]  /*5090*/  BSYNC B0 ;  /* 0x0000000000007941 */ /* 0x000fea0003800000 */
.L_x_2045:
        /* <DEDUP_REMOVED lines=126> */
.L_x_2026:
        /* <DEDUP_REMOVED lines=38> */
.L_x_2030:
[----:B------:R-:W-:Y:S05]  /*5ae0*/  BSYNC B1 ;  /* 0x0000000000017941 */ /* 0x000fea0003800000 */
.L_x_2025:
[----:B------:R-:W-:Y:S01]  /*5af0*/  IMAD.IADD R93, R100, 0x1, -R93 ;  /* 0x00000001645d7824 */ /* 0x000fe200078e0a5d */
[----:B-1----:R-:W-:Y:S01]  /*5b00*/  LEA R6, P0, R141, R166, 0x6 ;  /* 0x000000a68d067211 */ /* 0x002fe200078030ff */
[----:B------:R-:W-:Y:S01]  /*5b10*/  IMAD R90, R90, c[0x0][0x208], RZ ;  /* 0x000082005a5a7a24 */ /* 0x000fe200078e02ff */
[----:B------:R-:W-:Y:S01]  /*5b20*/  ISETP.NE.AND P3, PT, R151, RZ, PT ;  /* 0x000000ff9700720c */ /* 0x000fe20003f65270 */
[----:B-----5:R-:W-:Y:S01]  /*5b30*/  IMAD.WIDE.U32 R20, R91, c[0x0][0x208], RZ ;  /* 0x000082005b147a25 */ /* 0x020fe200078e00ff */
        /* <DEDUP_REMOVED lines=15> */
[----:B------:R-:W-:Y:S02]  /*5c30*/  @P1 IMAD.MOV.U32 R22, RZ, RZ, R162 ;  /* 0x000000ffff161224 */ /* 0x000fe400078e00a2 */
[----:B------:R-:W-:Y:S02]  /*5c40*/  @P1 IMAD R5, R7, c[0x0][0x258], RZ ;  /* 0x0000960007051a24 */ /* 0x000fe400078e02ff */
[C---:B------:R-:W-:Y:S04]  /*5c50*/  @P1 IMAD.WIDE.U32 R22, R6.reuse, c[0x0][0x258], R22 ;  /* 0x0000960006161a25 */ /* 0x040fe800078e0016 */
[----:B------:R-:W-:Y:S01]  /*5c60*/  @P1 IMAD R5, R6, c[0x0][0x25c], R5 ;  /* 0x0000970006051a24 */ /* 0x000fe200078e0205 */
[----:B------:R-:W-:Y:S01]  /*5c70*/  @P1 LEA R20, P2, R22, c[0x0][0x250], 0x1 ;  /* 0x0000940016141a11 */ /* 0x000fe200078408ff */
[----:B------:R-:W-:Y:S02]  /*5c80*/  @P0 IMAD R7, R0, c[0x0][0x258], RZ ;  /* 0x0000960000070a24 */ /* 0x000fe400078e02ff */
[----:B------:R-:W-:Y:S02]  /*5c90*/  @P1 IMAD.IADD R5, R23, 0x1, R5 ;  /* 0x0000000117051824 */ /* 0x000fe400078e0205 */
[----:B------:R-:W-:Y:S02]  /*5ca0*/  @P0 IMAD.MOV.U32 R23, RZ, RZ, R99 ;  /* 0x000000ffff170224 */ /* 0x000fe400078e0063 */
[----:B------:R-:W-:Y:S01]  /*5cb0*/  @P0 IMAD R7, R2, c[0x0][0x25c], R7 ;  /* 0x0000970002070a24 */ /* 0x000fe200078e0207 */
        /* <DEDUP_REMOVED lines=12> */
[----:B------:R-:W-:Y:S03]  /*5d80*/  @P0 IADD3 R7, R23, R7, RZ ;  /* 0x0000000717070210 */ /* 0x000fe60007ffe0ff */
[----:B------:R1:W3:Y:S01]  /*5d90*/  SHFL.IDX PT, R0, R5, RZ, 0x1c1f ;  /* 0x001c1fff05007589 */ /* 0x0002e200000e0000 */
[----:B------:R-:W-:Y:S03]  /*5da0*/  @P0 LEA.HI.X R25, R22, c[0x0][0x254], R7, 0x1, P2 ;  /* 0x0000950016190a11 */ /* 0x000fe600010f0c07 */
[----:B------:R-:W4:Y:S04]  /*5db0*/  SHFL.IDX PT, R3, R3, RZ, 0x1c1f ;  /* 0x001c1fff03037589 */ /* 0x000f2800000e0000 */
        /* <DEDUP_REMOVED lines=39> */
.L_x_2048:
[----:B-1-34-:R-:W-:Y:S05]  /*6030*/  BSYNC B0 ;  /* 0x0000000000007941 */ /* 0x01afea0003800000 */
.L_x_2047:
[C---:B------:R-:W-:Y:S02]  /*6040*/  ISETP.GT.AND P0, PT, R141.reuse, R86, PT ;  /* 0x000000568d00720c */ /* 0x040fe40003f04270 */
        /* <DEDUP_REMOVED lines=24> */
[----:B------:R-:W3:Y:S04]  /*61d0*/  LDL R189, [R1+0x64] ;  /* 0x0000640001bd7983 */ /* 0x000ee80000100800 */
[----:B------:R4:W5:Y:S04]  /*61e0*/  LDL R0, [R1+0x58] ;  /* 0x0000580001007983 */ /* 0x0009680000100800 */
[----:B------:R-:W-:Y:S01]  /*61f0*/  BAR.SYNC.DEFER_BLOCKING 0x0 ;  /* 0x0000000000007b1d */ /* 0x000fe20000010000 */
[----:B-1-3--:R-:W-:-:S04]  /*6200*/  IADD3 R3, R189, 0x3f, RZ ;  /* 0x0000003fbd037810 */ /* 0x00afc80007ffe0ff */
[----:B------:R-:W-:-:S04]  /*6210*/  SHF.R.S32.HI R2, RZ, 0x1f, R3 ;  /* 0x0000001fff027819 */ /* 0x000fc80000011403 */
[----:B------:R-:W-:-:S04]  /*6220*/  LEA.HI R2, R2, R3, RZ, 0x6 ;  /* 0x0000000302027211 */ /* 0x000fc800078f30ff */
[----:B------:R-:W-:Y:S02]  /*6230*/  SHF.R.S32.HI R160, RZ, 0x6, R2 ;  /* 0x00000006ffa07819 */ /* 0x000fe40000011402 */
.L_x_2024:
[----:B----4-:R-:W-:Y:S01]  /*6240*/  IMAD.MOV.U32 R2, RZ, RZ, c[0x0][0x2c4] ;  /* 0x0000b100ff027624 */ /* 0x010fe200078e00ff */
[----:B------:R1:W-:Y:S04]  /*6250*/  STL.64 [R1], R84 ;  /* 0x0000005401007387 */ /* 0x0003e80000100a00 */
[----:B------:R-:W-:Y:S02]  /*6260*/  ISETP.NE.AND P2, PT, R2, 0x1, PT ;  /* 0x000000010200780c */ /* 0x000fe40003f45270 */
[----:B------:R-:W-:-:S05]  /*6270*/  IADD3 R2, R83, 0x7f, RZ ;  /* 0x0000007f53027810 */ /* 0x000fca0007ffe0ff */
[----:B------:R-:W-:-:S06]  /*6280*/  IMAD.MOV.U32 R4, RZ, RZ, R2 ;  /* 0x000000ffff047224 */ /* 0x000fcc00078e0002 */
[----:B------:R-:W-:-:S04]  /*6290*/  @P2 IMAD.HI.U32 R3, R2, c[0x0][0x2c8], RZ ;  /* 0x0000b20002032a27 */ /* 0x000fc800078e00ff */
[----:B------:R-:W-:Y:S01]  /*62a0*/  IMAD.MOV.U32 R2, RZ, RZ, c[0x0][0x32c] ;  /* 0x0000cb00ff027624 */ /* 0x000fe200078e00ff */
[----:B------:R-:W-:-:S04]  /*62b0*/  @P2 SHF.R.U32.HI R4, RZ, c[0x0][0x2cc], R3 ;  /* 0x0000b300ff042a19 */ /* 0x000fc80000011603 */
[----:B------:R-:W-:Y:S02]  /*62c0*/  ISETP.GE.AND P1, PT, R2, 0x1, PT ;  /* 0x000000010200780c */ /* 0x000fe40003f26270 */
[----:B------:R-:W-:-:S05]  /*62d0*/  IADD3 R3, R4, 0x1, R189 ;  /* 0x0000000104037810 */ /* 0x000fca0007ffe0bd */
[----:B-----5:R-:W-:-:S05]  /*62e0*/  IMAD.IADD R4, R3, 0x1, -R0 ;  /* 0x0000000103047824 */ /* 0x020fca00078e0a00 */
[----:B------:R-:W-:Y:S01]  /*62f0*/  IADD3 R6, R4, c[0x0][0x328], RZ ;  /* 0x0000ca0004067a10 */ /* 0x000fe20007ffe0ff */
[----:B------:R-:W-:Y:S05]  /*6300*/  @!P1 BRA `(.L_x_2050) ;  /* 0x0000010000009947 */ /* 0x000fea0003800000 */
[C---:B-1----:R-:W-:Y:S01]  /*6310*/  ISETP.GT.AND P0, PT, R4.reuse, RZ, PT ;  /* 0x000000ff0400720c */ /* 0x042fe20003f04270 */
        /* <DEDUP_REMOVED lines=9> */
.L_x_2052:
[----:B------:R-:W-:-:S13]  /*63b0*/  ISETP.NE.AND P0, PT, R2, 0x1, PT ;  /* 0x000000010200780c */ /* 0x000fda0003f05270 */
[----:B------:R-:W-:-:S05]  /*63c0*/  @P0 IMAD.HI.U32 R4, R3, c[0x0][0x330], RZ ;  /* 0x0000cc0003040a27 */ /* 0x000fca00078e00ff */
[----:B------:R-:W-:Y:S02]  /*63d0*/  @P0 SHF.R.U32.HI R3, RZ, c[0x0][0x334], R4 ;  /* 0x0000cd00ff030a19 */ /* 0x000fe40000011604 */
.L_x_2053:
[----:B------:R-:W-:Y:S05]  /*63e0*/  BSYNC B0 ;  /* 0x0000000000007941 */ /* 0x000fea0003800000 */
.L_x_2051:
[----:B------:R-:W-:-:S05]  /*63f0*/  IMAD R3, R3, R2, c[0x0][0x32c] ;  /* 0x0000cb0003037624 */ /* 0x000fca00078e0202 */
[----:B------:R-:W-:-:S04]  /*6400*/  IMNMX R6, R6, R3, PT ;  /* 0x0000000306067217 */ /* 0x000fc80003800200 */
.L_x_2050:
[----:B-1----:R-:W-:Y:S01]  /*6410*/  IADD3 R6, R6, 0x3f, RZ ;  /* 0x0000003f06067810 */ /* 0x002fe20007ffe0ff */
        /* <DEDUP_REMOVED lines=19> */
.L_x_2056:
[----:B------:R-:W-:-:S13]  /*6550*/  ISETP.NE.AND P0, PT, R2, 0x1, PT ;  /* 0x000000010200780c */ /* 0x000fda0003f05270 */
[----:B------:R-:W-:-:S05]  /*6560*/  @P0 IMAD.HI.U32 R2, R3, c[0x0][0x330], RZ ;  /* 0x0000cc0003020a27 */ /* 0x000fca00078e00ff */
[----:B------:R-:W-:Y:S02]  /*6570*/  @P0 SHF.R.U32.HI R3, RZ, c[0x0][0x334], R2 ;  /* 0x0000cd00ff030a19 */ /* 0x000fe40000011602 */
.L_x_2057:
[----:B------:R-:W-:Y:S05]  /*6580*/  BSYNC B0 ;  /* 0x0000000000007941 */ /* 0x000fea0003800000 */
.L_x_2055:
[----:B------:R-:W-:-:S05]  /*6590*/  IMAD R2, R3, c[0x0][0x32c], RZ ;  /* 0x0000cb0003027a24 */ /* 0x000fca00078e02ff */
[----:B------:R-:W-:-:S04]  /*65a0*/  IMNMX R195, R195, R2, !PT ;  /* 0x00000002c3c37217 */ /* 0x000fc80007800200 */
.L_x_2054:
        /* <DEDUP_REMOVED lines=11> */
[----:B------:R-:W-:Y:S01]  /*6660*/  IMAD.MOV.U32 R85, RZ, RZ, RZ ;  /* 0x000000ffff557224 */ /* 0x000fe200078e00ff */
[----:B------:R-:W-:Y:S01]  /*6670*/  IMNMX R195, RZ, R195, !PT ;  /* 0x000000c3ffc37217 */ /* 0x000fe20007800200 */
[----:B------:R-:W-:Y:S01]  /*6680*/  CS2R R2, SRZ ;  /* 0x0000000000027805 */ /* 0x000fe2000001ff00 */
[----:B------:R-:W-:Y:S01]  /*6690*/  IMAD.MOV.U32 R7, RZ, RZ, RZ ;  /* 0x000000ffff077224 */ /* 0x000fe200078e00ff */
[----:B------:R-:W-:Y:S01]  /*66a0*/  CS2R R80, SRZ ;  /* 0x0000000000507805 */ /* 0x000fe2000001ff00 */
[----:B------:R-:W-:Y:S01]  /*66b0*/  ISETP.GT.AND P0, PT, R160, R195, PT ;  /* 0x000000c3a000720c */ /* 0x000fe20003f04270 */
[----:B------:R-:W-:Y:S01]  /*66c0*/  IMAD.MOV.U32 R82, RZ, RZ, RZ ;  /* 0x000000ffff527224 */ /* 0x000fe200078e00ff */
        /* <DEDUP_REMOVED lines=40> */
[----:B------:R-:W2:Y:S01]  /*6950*/  LDL R5, [R1+0x4c] ;  /* 0x00004c0001057983 */ /* 0x000ea20000100800 */
[----:B------:R-:W-:Y:S01]  /*6960*/  ISETP.NE.U32.AND P6, PT, RZ, c[0x0][0x340], PT ;  /* 0x0000d000ff007a0c */ /* 0x000fe20003fc5070 */
[----:B------:R-:W-:-:S03]  /*6970*/  ULDC.64 UR4, c[0x0][0x18] ;  /* 0x0000060000047ab9 */ /* 0x000fc60000000a00 */
[----:B------:R-:W-:-:S13]  /*6980*/  ISETP.NE.AND.EX P6, PT, RZ, c[0x0][0x344], PT, P6 ;  /* 0x0000d100ff007a0c */ /* 0x000fda0003fc5360 */
[----:B------:R-:W-:-:S04]  /*6990*/  @P6 IMAD.MOV.U32 R213, RZ, RZ, 0x4 ;  /* 0x00000004ffd56424 */ /* 0x000fc800078e00ff */
[----:B------:R-:W-:-:S06]  /*69a0*/  @P6 IMAD.WIDE R212, R192, R213, c[0x0][0x340] ;  /* 0x0000d000c0d46625 */ /* 0x000fcc00078e02d5 */
[----:B------:R1:W5:Y:S01]  /*69b0*/  @P6 LDG.E R212, [R212.64] ;  /* 0x00000006d4d46981 */ /* 0x000362000c1e1900 */
[----:B------:R-:W-:Y:S01]  /*69c0*/  ISETP.NE.U32.AND P0, PT, RZ, c[0x0][0x348], PT ;  /* 0x0000d200ff007a0c */ /* 0x000fe20003f05070 */
[----:B------:R-:W-:Y:S01]  /*69d0*/  UIADD3 UR4, UP0, UR4, 0xc100, URZ ;  /* 0x0000c10004047890 */ /* 0x000fe2000ff1e03f */
[----:B------:R-:W-:Y:S01]  /*69e0*/  SHF.R.S32.HI R7, RZ, 0x1f, R192 ;  /* 0x0000001fff077819 */ /* 0x000fe200000114c0 */
[----:B------:R-:W-:Y:S01]  /*69f0*/  STL [R1+0x10], R0 ;  /* 0x0000100001007387 */ /* 0x000fe20000100800 */
[----:B------:R-:W-:Y:S01]  /*6a00*/  ISETP.NE.AND.EX P0, PT, RZ, c[0x0][0x34c], PT, P0 ;  /* 0x0000d300ff007a0c */ /* 0x000fe20003f05300 */
[----:B------:R-:W-:Y:S01]  /*6a10*/  UIADD3.X UR5, URZ, UR5, URZ, UP0, !UPT ;  /* 0x000000053f057290 */ /* 0x000fe200087fe43f */
[----:B------:R-:W-:Y:S01]  /*6a20*/  IADD3 R82, R160, -0x1, RZ ;  /* 0xffffffffa0527810 */ /* 0x000fe20007ffe0ff */
[----:B------:R-:W-:Y:S01]  /*6a30*/  IMAD.U32 R18, RZ, RZ, UR4 ;  /* 0x00000004ff127e24 */ /* 0x000fe2000f8e00ff */
[----:B------:R-:W-:Y:S02]  /*6a40*/  SEL R7, R7, RZ, !P0 ;  /* 0x000000ff07077207 */ /* 0x000fe40004000000 */
[----:B------:R-:W-:Y:S01]  /*6a50*/  SEL R4, R192, RZ, !P0 ;  /* 0x000000ffc0047207 */ /* 0x000fe20004000000 */
[----:B------:R-:W-:-:S02]  /*6a60*/  IMAD.U32 R19, RZ, RZ, UR5 ;  /* 0x00000005ff137e24 */ /* 0x000fc4000f8e00ff */
[----:B------:R-:W-:-:S03]  /*6a70*/  IMAD R7, R7, c[0x0][0x1c0], RZ ;  /* 0x0000700007077a24 */ /* 0x000fc600078e02ff */
[----:B------:R3:W-:Y:S01]  /*6a80*/  STL.64 [R1+0x8], R18 ;  /* 0x0000081201007387 */ /* 0x0007e20000100a00 */
[----:B------:R-:W-:Y:S01]  /*6a90*/  IMAD R20, R4, c[0x0][0x1c4], R7 ;  /* 0x0000710004147a24 */ /* 0x000fe200078e0207 */
[----:B--2---:R-:W-:Y:S01]  /*6aa0*/  SHF.R.S32.HI R10, RZ, 0x1f, R5 ;  /* 0x0000001fff0a7819 */ /* 0x004fe20000011405 */
[----:B------:R-:W-:-:S04]  /*6ab0*/  IMAD.WIDE.U32 R2, R5, c[0x0][0x178], RZ ;  /* 0x00005e0005027a25 */ /* 0x000fc800078e00ff */
[----:B------:R-:W-:-:S04]  /*6ac0*/  IMAD R10, R10, c[0x0][0x178], RZ ;  /* 0x00005e000a0a7a24 */ /* 0x000fc800078e02ff */
[----:B------:R-:W-:Y:S01]  /*6ad0*/  IMAD R10, R5, c[0x0][0x17c], R10 ;  /* 0x00005f00050a7a24 */ /* 0x000fe200078e020a */
[----:B------:R-:W-:-:S03]  /*6ae0*/  SHF.R.S32.HI R5, RZ, 0x1f, R84 ;  /* 0x0000001fff057819 */ /* 0x000fc60000011454 */
[----:B------:R-:W-:Y:S01]  /*6af0*/  IMAD.IADD R11, R3, 0x1, R10 ;  /* 0x00000001030b7824 */ /* 0x000fe200078e020a */
[CC--:B------:R-:W-:Y:S01]  /*6b00*/  LEA.HI R6, R5.reuse, R84.reuse, RZ, 0x3 ;  /* 0x0000005405067211 */ /* 0x0c0fe200078f18ff */
[----:B------:R-:W-:Y:S01]  /*6b10*/  IMAD.MOV.U32 R10, RZ, RZ, R2 ;  /* 0x000000ffff0a7224 */ /* 0x000fe200078e0002 */
[----:B------:R-:W-:Y:S01]  /*6b20*/  LEA.HI R14, R5, R84, RZ, 0x4 ;  /* 0x00000054050e7211 */ /* 0x000fe200078f20ff */
[----:B------:R-:W-:Y:S01]  /*6b30*/  IMAD R2, R190, c[0x0][0x1b8], RZ ;  /* 0x00006e00be027a24 */ /* 0x000fe200078e02ff */
[----:B------:R-:W-:Y:S01]  /*6b40*/  LOP3.LUT R3, R6, 0xfffffff8, RZ, 0xc0, !PT ;  /* 0xfffffff806037812 */ /* 0x000fe200078ec0ff */
[----:B------:R-:W-:Y:S01]  /*6b50*/  IMAD.WIDE.U32 R10, R191, c[0x0][0x1b8], R10 ;  /* 0x00006e00bf0a7a25 */ /* 0x000fe200078e000a */
[----:B------:R-:W-:-:S03]  /*6b60*/  SHF.R.S32.HI R6, RZ, 0x3, R6 ;  /* 0x00000003ff067819 */ /* 0x000fc60000011406 */
[----:B------:R-:W-:Y:S02]  /*6b70*/  IMAD.IADD R3, R84, 0x1, -R3 ;  /* 0x0000000154037824 */ /* 0x000fe400078e0a03 */
[----:B------:R-:W-:Y:S02]  /*6b80*/  IMAD R9, R191, c[0x0][0x1bc], R2 ;  /* 0x00006f00bf097a24 */ /* 0x000fe400078e0202 */
[----:B------:R-:W-:Y:S02]  /*6b90*/  IMAD R2, R3, 0x20, R6 ;  /* 0x0000002003027824 */ /* 0x000fe400078e0206 */
[----:B------:R-:W-:Y:S02]  /*6ba0*/  IMAD.IADD R11, R11, 0x1, R9 ;  /* 0x000000010b0b7824 */ /* 0x000fe400078e0209 */
[----:B------:R-:W-:Y:S02]  /*6bb0*/  IMAD.IADD R9, R83, 0x1, R2 ;  /* 0x0000000153097824 */ /* 0x000fe400078e0202 */
[----:B------:R-:W-:-:S03]  /*6bc0*/  IMAD.WIDE.U32 R10, R4, c[0x0][0x1c0], R10 ;  /* 0x00007000040a7a25 */ /* 0x000fc600078e000a */
[----:B------:R-:W-:Y:S01]  /*6bd0*/  MOV R2, R9 ;  /* 0x0000000900027202 */ /* 0x000fe20000000f00 */
[----:B------:R-:W-:-:S04]  /*6be0*/  @P2 IMAD.HI.U32 R7, R9, c[0x0][0x2c8], RZ ;  /* 0x0000b20009072a27 */ /* 0x000fc800078e00ff */
[----:B------:R-:W-:Y:S01]  /*6bf0*/  IMAD.IADD R21, R11, 0x1, R20 ;  /* 0x000000010b157824 */ /* 0x000fe200078e0214 */
[----:B------:R-:W-:Y:S01]  /*6c00*/  @P2 SHF.R.U32.HI R2, RZ, c[0x0][0x2cc], R7 ;  /* 0x0000b300ff022a19 */ /* 0x000fe20000011607 */
[----:B------:R-:W-:Y:S01]  /*6c10*/  IMAD.MOV.U32 R20, RZ, RZ, R10 ;  /* 0x000000ffff147224 */ /* 0x000fe200078e000a */
[----:B------:R-:W-:Y:S01]  /*6c20*/  LOP3.LUT R11, R14, 0xfffffff0, RZ, 0xc0, !PT ;  /* 0xfffffff00e0b7812 */ /* 0x000fe200078ec0ff */
[----:B------:R-:W-:Y:S01]  /*6c30*/  IMAD.SHL.U32 R4, R6, 0x40, RZ ;  /* 0x0000004006047824 */ /* 0x000fe200078e00ff */
[--C-:B------:R-:W-:Y:S01]  /*6c40*/  SHF.R.S32.HI R7, RZ, 0x1f, R2.reuse ;  /* 0x0000001fff077819 */ /* 0x100fe20000011402 */
[----:B------:R-:W-:Y:S02]  /*6c50*/  IMAD.MOV R16, RZ, RZ, -R2 ;  /* 0x000000ffff107224 */ /* 0x000fe400078e0a02 */
[----:B------:R-:W-:Y:S01]  /*6c60*/  IMAD.IADD R11, R84, 0x1, -R11 ;  /* 0x00000001540b7824 */ /* 0x000fe200078e0a0b */
[----:B------:R-:W-:Y:S01]  /*6c70*/  LOP3.LUT R4, R4, 0x1c0, RZ, 0xc0, !PT ;  /* 0x000001c004047812 */ /* 0x000fe200078ec0ff */
[----:B------:R-:W-:-:S02]  /*6c80*/  IMAD R7, R7, c[0x0][0x1b0], RZ ;  /* 0x00006c0007077a24 */ /* 0x000fc400078e02ff */
[----:B------:R-:W-:Y:S02]  /*6c90*/  IMAD R16, R16, c[0x0][0x2c4], R9 ;  /* 0x0000b10010107a24 */ /* 0x000fe400078e0209 */
[C---:B------:R-:W-:Y:S02]  /*6ca0*/  IMAD R7, R2.reuse, c[0x0][0x1b4], R7 ;  /* 0x00006d0002077a24 */ /* 0x040fe400078e0207 */
[----:B------:R-:W-:Y:S01]  /*6cb0*/  IMAD.WIDE.U32 R20, R2, c[0x0][0x1b0], R20 ;  /* 0x00006c0002147a25 */ /* 0x000fe200078e0014 */
[----:B------:R-:W-:Y:S02]  /*6cc0*/  SHF.R.S32.HI R2, RZ, 0x1f, R11 ;  /* 0x0000001fff027819 */ /* 0x000fe4000001140b */
[----:B------:R-:W-:Y:S01]  /*6cd0*/  SHF.R.S32.HI R15, RZ, 0x1f, R16 ;  /* 0x0000001fff0f7819 */ /* 0x000fe20000011410 */
[----:B------:R-:W-:Y:S01]  /*6ce0*/  IMAD.SHL.U32 R13, R3, 0x8, RZ ;  /* 0x00000008030d7824 */ /* 0x000fe200078e00ff */
[----:B------:R-:W-:Y:S01]  /*6cf0*/  LEA.HI R9, R2, R11, RZ, 0x3 ;  /* 0x0000000b02097211 */ /* 0x000fe200078f18ff */
[----:B------:R-:W-:Y:S01]  /*6d00*/  @!P6 IMAD.MOV.U32 R212, RZ, RZ, R192 ;  /* 0x000000ffffd4e224 */ /* 0x000fe200078e00c0 */
[----:B------:R-:W-:Y:S01]  /*6d10*/  IADD3 R21, R21, R7, RZ ;  /* 0x0000000715157210 */ /* 0x000fe20007ffe0ff */
[----:B------:R-:W-:Y:S01]  /*6d20*/  IMAD R15, R15, c[0x0][0x1a8], RZ ;  /* 0x00006a000f0f7a24 */ /* 0x000fe200078e02ff */
[----:B------:R-:W-:-:S02]  /*6d30*/  LOP3.LUT R8, R9, 0xfffffff8, RZ, 0xc0, !PT ;  /* 0xfffffff809087812 */ /* 0x000fc400078ec0ff */
[----:B------:R-:W-:Y:S01]  /*6d40*/  LEA.HI R7, R5, R84, RZ, 0x6 ;  /* 0x0000005405077211 */ /* 0x000fe200078f30ff */
[C---:B------:R-:W-:Y:S01]  /*6d50*/  IMAD R15, R16.reuse, c[0x0][0x1ac], R15 ;  /* 0x00006b00100f7a24 */ /* 0x040fe200078e020f */
[----:B------:R-:W-:Y:S01]  /*6d60*/  SHF.R.U32.HI R2, RZ, 0x3, R4 ;  /* 0x00000003ff027819 */ /* 0x000fe20000011604 */
[----:B------:R-:W-:Y:S01]  /*6d70*/  IMAD.WIDE.U32 R16, R16, c[0x0][0x1a8], R20 ;  /* 0x00006a0010107a25 */ /* 0x000fe200078e0014 */
[----:B---3--:R-:W-:Y:S02]  /*6d80*/  LOP3.LUT R19, R4, 0x38, R13, 0xf8, !PT ;  /* 0x0000003804137812 */ /* 0x008fe400078ef80d */
[----:B------:R-:W-:Y:S01]  /*6d90*/  IADD3 R10, R13, 0x80, RZ ;  /* 0x000000800d0a7810 */ /* 0x000fe20007ffe0ff */
[----:B------:R-:W-:Y:S01]  /*6da0*/  IMAD.IADD R8, R11, 0x1, -R8 ;  /* 0x000000010b087824 */ /* 0x000fe200078e0a08 */
[----:B------:R-:W-:Y:S01]  /*6db0*/  IADD3 R11, R13, 0x40, RZ ;  /* 0x000000400d0b7810 */ /* 0x000fe20007ffe0ff */
[----:B------:R-:W-:Y:S01]  /*6dc0*/  IMAD.SHL.U32 R7, R7, 0x8, RZ ;  /* 0x0000000807077824 */ /* 0x000fe200078e00ff */
[----:B------:R-:W-:Y:S01]  /*6dd0*/  LOP3.LUT R2, R19, R2, RZ, 0x3c, !PT ;  /* 0x0000000213027212 */ /* 0x000fe200078e3cff */
[----:B------:R-:W-:Y:S01]  /*6de0*/  IMAD.MOV.U32 R4, RZ, RZ, 0x10 ;  /* 0x00000010ff047424 */ /* 0x000fe200078e00ff */
[----:B------:R-:W-:-:S02]  /*6df0*/  LEA R12, P0, R16, c[0x0][0x160], 0x1 ;  /* 0x00005800100c7a11 */ /* 0x000fc400078008ff */
[----:B------:R-:W-:Y:S02]  /*6e00*/  ISETP.GE.AND P3, PT, R13, c[0x0][0x198], PT ;  /* 0x000066000d007a0c */ /* 0x000fe40003f66270 */
[----:B------:R-:W-:Y:S02]  /*6e10*/  ISETP.GE.AND P5, PT, R11, c[0x0][0x198], PT ;  /* 0x000066000b007a0c */ /* 0x000fe40003fa6270 */
[----:B------:R-:W-:Y:S02]  /*6e20*/  ISETP.GE.AND P4, PT, R10, c[0x0][0x198], PT ;  /* 0x000066000a007a0c */ /* 0x000fe40003f86270 */
[----:B------:R-:W-:Y:S01]  /*6e30*/  LOP3.LUT R7, R2, 0xfffffe00, R7, 0xf8, !PT ;  /* 0xfffffe0002077812 */ /* 0x000fe200078ef807 */
[----:B------:R-:W-:Y:S01]  /*6e40*/  IMAD.MOV.U32 R2, RZ, RZ, 0x20 ;  /* 0x00000020ff027424 */ /* 0x000fe200078e00ff */
[----:B------:R-:W-:Y:S02]  /*6e50*/  R2P PR, R8, 0x6 ;  /* 0x0000000608007804 */ /* 0x000fe40000000000 */
[----:B------:R-:W-:-:S03]  /*6e60*/  IADD3 R15, R17, R15, RZ ;  /* 0x0000000f110f7210 */ /* 0x000fc60007ffe0ff */
[----:B------:R-:W-:Y:S02]  /*6e70*/  SEL R4, R4, 0xfffffff0, !P1 ;  /* 0xfffffff004047807 */ /* 0x000fe40004800000 */
[----:B------:R-:W-:Y:S02]  /*6e80*/  LEA.HI.X R15, R16, c[0x0][0x164], R15, 0x1, P0 ;  /* 0x00005900100f7a11 */ /* 0x000fe400000f0c0f */
[----:B------:R-:W-:Y:S01]  /*6e90*/  SEL R2, R2, 0xffffffe0, !P2 ;  /* 0xffffffe002027807 */ /* 0x000fe20005000000 */
[----:B------:R-:W-:Y:S05]  /*6ea0*/  BRA.DIV ~URZ, `(.L_x_2059) ;  /* 0x000109527f007947 */ /* 0x000fea000b800000 */
[----:B-1----:R1:W2:Y:S02]  /*6eb0*/  SHFL.IDX PT, R17, R15, RZ, 0x181f ;  /* 0x00181fff0f117589 */ /* 0x0022a400000e0000 */
.L_x_2175:
[----:B------:R-:W-:Y:S05]  /*6ec0*/  BRA.DIV ~URZ, `(.L_x_2060) ;  /* 0x000109b27f007947 */ /* 0x000fea000b800000 */
[----:B------:R3:W4:Y:S02]  /*6ed0*/  SHFL.IDX PT, R20, R12, RZ, 0x181f ;  /* 0x00181fff0c147589 */ /* 0x00072400000e0000 */
.L_x_2176:
[----:B------:R-:W-:Y:S01]  /*6ee0*/  IMAD R0, R0, c[0x0][0x2c4], RZ ;  /* 0x0000b10000007a24 */ /* 0x000fe200078e02ff */
[----:B------:R-:W-:Y:S01]  /*6ef0*/  IADD3 R83, R83, R6, RZ ;  /* 0x0000000653537210 */ /* 0x000fe20007ffe0ff */
[----:B------:R-:W-:Y:S01]  /*6f00*/  BSSY B0, `(.L_x_2061) ;  /* 0x0000014000007945 */ /* 0x000fe20003800000 */
[----:B--2---:R-:W-:Y:S02]  /*6f10*/  MOV R21, R17 ;  /* 0x0000001100157202 */ /* 0x004fe40000000f00 */
[----:B------:R-:W-:-:S13]  /*6f20*/  ISETP.GE.AND P0, PT, R83, R0, PT ;  /* 0x000000005300720c */ /* 0x000fda0003f06270 */
[----:B------:R-:W-:Y:S05]  /*6f30*/  @P0 BRA `(.L_x_2062) ;  /* 0x0000010000000947 */ /* 0x000fea0003800000 */
[----:B------:R-:W-:Y:S01]  /*6f40*/  SHF.R.S32.HI R16, RZ, 0x1f, R11 ;  /* 0x0000001fff107819 */ /* 0x000fe2000001140b */
[----:B------:R-:W-:Y:S01]  /*6f50*/  IMAD.SHL.U32 R18, R7, 0x2, RZ ;  /* 0x0000000207127824 */ /* 0x000fe200078e00ff */
[----:B------:R-:W-:Y:S01]  /*6f60*/  SHF.R.S32.HI R19, RZ, 0x1f, R10 ;  /* 0x0000001fff137819 */ /* 0x000fe2000001140a */
[----:B----4-:R-:W-:Y:S01]  /*6f70*/  IMAD.WIDE R22, R13, 0x2, R20 ;  /* 0x000000020d167825 */ /* 0x010fe200078e0214 */
[----:B------:R-:W-:Y:S02]  /*6f80*/  LEA.HI R17, R16, R11, RZ, 0x3 ;  /* 0x0000000b10117211 */ /* 0x000fe400078f18ff */
[----:B------:R-:W-:Y:S02]  /*6f90*/  LEA.HI R16, R19, R10, RZ, 0x3 ;  /* 0x0000000a13107211 */ /* 0x000fe400078f18ff */
[----:B------:R-:W-:Y:S01]  /*6fa0*/  LOP3.LUT R17, R17, 0xfffffff8, RZ, 0xc0, !PT ;  /* 0xfffffff811117812 */ /* 0x000fe200078ec0ff */
[----:B------:R-:W-:Y:S01]  /*6fb0*/  @!PT LDS RZ, [RZ] ;  /* 0x00000000fffff984 */ /* 0x000fe20000000800 */
[----:B------:R-:W-:Y:S01]  /*6fc0*/  @!PT LDS RZ, [RZ] ;  /* 0x00000000fffff984 */ /* 0x000fe20000000800 */
[----:B------:R-:W-:Y:S01]  /*6fd0*/  @!PT LDS RZ, [RZ] ;  /* 0x00000000fffff984 */ /* 0x000fe20000000800 */
[----:B------:R2:W-:Y:S01]  /*6fe0*/  LDGSTS.E.BYPASS.LTC128B.128 [R18+0xc100], [R22.64], !P3 ;  /* 0x0c10000016127fae */ /* 0x0005e2000d901d46 */
[----:B------:R-:W-:-:S03]  /*6ff0*/  LOP3.LUT R16, R16, 0xfffffff8, RZ, 0xc0, !PT ;  /* 0xfffffff810107812 */ /* 0x000fc600078ec0ff */
[----:B------:R-:W-:-:S04]  /*7000*/  IMAD.WIDE R24, R17, 0x2, R20 ;  /* 0x0000000211187825 */ /* 0x000fc800078e0214 */
[----:B------:R-:W-:Y:S01]  /*7010*/  IMAD.WIDE R16, R16, 0x2, R20 ;  /* 0x0000000210107825 */ /* 0x000fe200078e0214 */
[----:B------:R2:W-:Y:S04]  /*7020*/  LDGSTS.E.BYPASS.LTC128B.128 [R18+0x10100], [R24.64], !P5 ;  /* 0x1010000018127fae */ /* 0x0005e8000e901d46 */
[----:B------:R2:W-:Y:S02]  /*7030*/  LDGSTS.E.BYPASS.LTC128B.128 [R18+0x14100], [R16.64], !P4 ;  /* 0x1410000010127fae */ /* 0x0005e4000e101d46 */
.L_x_2062:
[----:B------:R-:W-:Y:S05]  /*7040*/  BSYNC B0 ;  /* 0x0000000000007941 */ /* 0x000fea0003800000 */
.L_x_2061:
[----:B------:R-:W-:Y:S05]  /*7050*/  BRA.DIV ~URZ, `(.L_x_2063) ;  /* 0x000108a27f007947 */ /* 0x000fea000b800000 */
[----:B--2---:R2:W1:Y:S04]  /*7060*/  SHFL.IDX PT, R17, R15, 0x1, 0x181f ;  /* 0x00381f000f117f89 */ /* 0x00446800000e0000 */
[----:B----4-:R2:W4:Y:S02]  /*7070*/  SHFL.IDX PT, R20, R12, 0x1, 0x181f ;  /* 0x00381f000c147f89 */ /* 0x01052400000e0000 */
.L_x_2177:
[----:B------:R-:W-:Y:S01]  /*7080*/  IADD3 R19, R83, 0x20, RZ ;  /* 0x0000002053137810 */ /* 0x000fe20007ffe0ff */
[----:B------:R-:W-:Y:S01]  /*7090*/  BSSY B0, `(.L_x_2064) ;  /* 0x0000014000007945 */ /* 0x000fe20003800000 */
[----:B-1----:R-:W-:-:S02]  /*70a0*/  IMAD.MOV.U32 R21, RZ, RZ, R17 ;  /* 0x000000ffff157224 */ /* 0x002fc400078e0011 */
        /* <DEDUP_REMOVED lines=18> */
.L_x_2065:
[----:B------:R-:W-:Y:S05]  /*71d0*/  BSYNC B0 ;  /* 0x0000000000007941 */ /* 0x000fea0003800000 */
.L_x_2064:
[----:B------:R-:W-:Y:S05]  /*71e0*/  BRA.DIV ~URZ, `(.L_x_2066) ;  /* 0x000108027f007947 */ /* 0x000fea000b800000 */
[----:B-1----:R1:W2:Y:S02]  /*71f0*/  SHFL.IDX PT, R17, R15, 0x2, 0x181f ;  /* 0x00581f000f117f89 */ /* 0x0022a400000e0000 */
.L_x_2178:
[----:B------:R-:W-:Y:S05]  /*7200*/  BRA.DIV ~URZ, `(.L_x_2067) ;  /* 0x000108627f007947 */ /* 0x000fea000b800000 */
[----:B----4-:R4:W1:Y:S02]  /*7210*/  SHFL.IDX PT, R20, R12, 0x2, 0x181f ;  /* 0x00581f000c147f89 */ /* 0x01086400000e0000 */
.L_x_2179:
[----:B------:R-:W-:Y:S01]  /*7220*/  IADD3 R19, R83, 0x40, RZ ;  /* 0x0000004053137810 */ /* 0x000fe20007ffe0ff */
[----:B------:R-:W-:Y:S01]  /*7230*/  BSSY B0, `(.L_x_2068) ;  /* 0x0000014000007945 */ /* 0x000fe20003800000 */
[----:B--2---:R-:W-:Y:S02]  /*7240*/  IMAD.MOV.U32 R21, RZ, RZ, R17 ;  /* 0x000000ffff157224 */ /* 0x004fe400078e0011 */
[----:B------:R-:W-:-:S13]  /*7250*/  ISETP.GE.AND P0, PT, R19, R0, PT ;  /* 0x000000001300720c */ /* 0x000fda0003f06270 */
[----:B------:R-:W-:Y:S05]  /*7260*/  @P0 BRA `(.L_x_2069) ;  /* 0x0000010000000947 */ /* 0x000fea0003800000 */
[----:B------:R-:W-:Y:S01]  /*7270*/  SHF.R.S32.HI R16, RZ, 0x1f, R11 ;  /* 0x0000001fff107819 */ /* 0x000fe2000001140b */
[----:B------:R-:W-:Y:S01]  /*7280*/  IMAD.SHL.U32 R18, R7, 0x2, RZ ;  /* 0x0000000207127824 */ /* 0x000fe200078e00ff */
[----:B------:R-:W-:Y:S01]  /*7290*/  SHF.R.S32.HI R19, RZ, 0x1f, R10 ;  /* 0x0000001fff137819 */ /* 0x000fe2000001140a */
[----:B-1----:R-:W-:Y:S01]  /*72a0*/  IMAD.WIDE R22, R13, 0x2, R20 ;  /* 0x000000020d167825 */ /* 0x002fe200078e0214 */
        /* <DEDUP_REMOVED lines=12> */
.L_x_2069:
[----:B------:R-:W-:Y:S05]  /*7370*/  BSYNC B0 ;  /* 0x0000000000007941 */ /* 0x000fea0003800000 */
.L_x_2068:
[----:B------:R-:W-:Y:S05]  /*7380*/  BRA.DIV ~URZ, `(.L_x_2070) ;  /* 0x000107627f007947 */ /* 0x000fea000b800000 */
[----:B-1----:R-:W1:Y:S04]  /*7390*/  SHFL.IDX PT, R15, R15, 0x3, 0x181f ;  /* 0x00781f000f0f7f89 */ /* 0x002e6800000e0000 */
[----:B------:R2:W3:Y:S02]  /*73a0*/  SHFL.IDX PT, R20, R12, 0x3, 0x181f ;  /* 0x00781f000c147f89 */ /* 0x0004e400000e0000 */
.L_x_2180:
[----:B--2---:R-:W2:Y:S04]  /*73b0*/  LDL R17, [R1] ;  /* 0x0000000001117983 */ /* 0x004ea80000100800 */
[----:B------:R4:W5:Y:S04]  /*73c0*/  LDL R44, [R1+0x64] ;  /* 0x00006400012c7983 */ /* 0x0009680000100800 */
[----:B------:R4:W5:Y:S01]  /*73d0*/  LDL R206, [R1+0x48] ;  /* 0x0000480001ce7983 */ /* 0x0009620000100800 */
[----:B------:R-:W-:Y:S01]  /*73e0*/  IADD3 R83, R83, 0x60, RZ ;  /* 0x0000006053537810 */ /* 0x000fe20007ffe0ff */
[----:B-1----:R-:W-:Y:S01]  /*73f0*/  IMAD.MOV.U32 R21, RZ, RZ, R15 ;  /* 0x000000ffff157224 */ /* 0x002fe200078e000f */
[----:B---34-:R-:W-:Y:S01]  /*7400*/  IADD3 R12, P1, R1, c[0x0][0x20], RZ ;  /* 0x00000800010c7a10 */ /* 0x018fe20007f3e0ff */
[----:B------:R-:W-:Y:S01]  /*7410*/  ULDC.64 UR4, c[0x0][0x40] ;  /* 0x0000100000047ab9 */ /* 0x000fe20000000a00 */
[----:B------:R-:W-:Y:S01]  /*7420*/  ISETP.GE.AND P0, PT, R83, R0, PT ;  /* 0x000000005300720c */ /* 0x000fe20003f06270 */
[----:B------:R-:W-:Y:S01]  /*7430*/  UIADD3 UR4, UP0, UR4, 0x160, URZ ;  /* 0x0000016004047890 */ /* 0x000fe2000ff1e03f */
[----:B------:R-:W-:Y:S01]  /*7440*/  IADD3 R26, P2, R12, 0x8, RZ ;  /* 0x000000080c1a7810 */ /* 0x000fe20007f5e0ff */
[----:B------:R-:W-:-:S02]  /*7450*/  IMAD R16, R190, c[0x0][0x1e8], RZ ;  /* 0x00007a00be107a24 */ /* 0x000fc400078e02ff */
[----:B------:R-:W-:Y:S01]  /*7460*/  UIADD3.X UR5, URZ, UR5, URZ, UP0, !UPT ;  /* 0x000000053f057290 */ /* 0x000fe200087fe43f */
[----:B------:R-:W-:Y:S02]  /*7470*/  IMAD.SHL.U32 R9, R9, 0x40, RZ ;  /* 0x0000004009097824 */ /* 0x000fe400078e00ff */
[C---:B------:R-:W-:Y:S02]  /*7480*/  IMAD R193, R191.reuse, c[0x0][0x1ec], R16 ;  /* 0x00007b00bfc17a24 */ /* 0x040fe400078e0210 */
[----:B------:R-:W-:Y:S01]  /*7490*/  IMAD.WIDE.U32 R210, R191, c[0x0][0x1e8], RZ ;  /* 0x00007a00bfd27a25 */ /* 0x000fe200078e00ff */
[----:B------:R-:W-:Y:S02]  /*74a0*/  LOP3.LUT R9, R9, 0xfffffe00, RZ, 0xc0, !PT ;  /* 0xfffffe0009097812 */ /* 0x000fe400078ec0ff */
[----:B------:R-:W-:Y:S01]  /*74b0*/  @!P0 SHF.R.S32.HI R15, RZ, 0x1f, R10 ;  /* 0x0000001fff0f8819 */ /* 0x000fe2000001140a */
[----:B------:R-:W-:Y:S01]  /*74c0*/  @!P0 IMAD.SHL.U32 R19, R7, 0x2, RZ ;  /* 0x0000000207138824 */ /* 0x000fe200078e00ff */
[----:B------:R-:W-:Y:S01]  /*74d0*/  SHF.R.S32.HI R7, RZ, 0x4, R14 ;  /* 0x00000004ff077819 */ /* 0x000fe2000001140e */
[----:B------:R-:W-:Y:S01]  /*74e0*/  @!P0 IMAD.WIDE R24, R13, 0x2, R20 ;  /* 0x000000020d188825 */ /* 0x000fe200078e0214 */
[----:B------:R-:W-:-:S02]  /*74f0*/  @!P0 LEA.HI R15, R15, R10, RZ, 0x3 ;  /* 0x0000000a0f0f8211 */ /* 0x000fc400078f18ff */
[----:B------:R-:W-:Y:S01]  /*7500*/  LEA.HI R0, R14, R7, RZ, 0x1 ;  /* 0x000000070e007211 */ /* 0x000fe200078f08ff */
[----:B------:R-:W-:Y:S01]  /*7510*/  IMAD.X R13, RZ, RZ, c[0x0][0x24], P1 ;  /* 0x00000900ff0d7624 */ /* 0x000fe200008e06ff */
[----:B------:R-:W-:Y:S01]  /*7520*/  IADD3 R22, P1, R12, 0x10, RZ ;  /* 0x000000100c167810 */ /* 0x000fe20007f3e0ff */
[----:B------:R-:W-:Y:S01]  /*7530*/  @!PT LDS RZ, [RZ] ;  /* 0x00000000fffff984 */ /* 0x000fe20000000800 */
[----:B------:R-:W-:Y:S01]  /*7540*/  @!PT LDS RZ, [RZ] ;  /* 0x00000000fffff984 */ /* 0x000fe20000000800 */
[----:B------:R-:W-:Y:S01]  /*7550*/  @!PT LDS RZ, [RZ] ;  /* 0x00000000fffff984 */ /* 0x000fe20000000800 */
[----:B------:R1:W-:Y:S01]  /*7560*/  @!P0 LDGSTS.E.BYPASS.LTC128B.128 [R19+0xf100], [R24.64], !P3 ;  /* 0x0f10000018138fae */ /* 0x0003e2000d901d46 */
[----:B------:R-:W-:Y:S01]  /*7570*/  LOP3.LUT R0, R0, 0xfffffffe, RZ, 0xc0, !PT ;  /* 0xfffffffe00007812 */ /* 0x000fe200078ec0ff */
[----:B------:R-:W-:Y:S01]  /*7580*/  IMAD.X R27, RZ, RZ, R13, P2 ;  /* 0x000000ffff1b7224 */ /* 0x000fe200010e060d */
[----:B------:R-:W-:Y:S01]  /*7590*/  @!P0 SHF.R.S32.HI R14, RZ, 0x1f, R11 ;  /* 0x0000001fff0e8819 */ /* 0x000fe2000001140b */
[--C-:B------:R-:W-:Y:S01]  /*75a0*/  IMAD.X R23, RZ, RZ, R13.reuse, P1 ;  /* 0x000000ffff177224 */ /* 0x100fe200008e060d */
[----:B------:R-:W-:Y:S01]  /*75b0*/  IADD3 R30, P3, R12, 0x48, RZ ;  /* 0x000000480c1e7810 */ /* 0x000fe20007f7e0ff */
[----:B------:R-:W-:Y:S01]  /*75c0*/  IMAD.IADD R7, R7, 0x1, -R0 ;  /* 0x0000000107077824 */ /* 0x000fe200078e0a00 */
[----:B------:R-:W-:Y:S01]  /*75d0*/  @!P0 LEA.HI R11, R14, R11, RZ, 0x3 ;  /* 0x0000000b0e0b8211 */ /* 0x000fe200078f18ff */
[----:B------:R-:W-:Y:S01]  /*75e0*/  IMAD.SHL.U32 R0, R8, 0x40, RZ ;  /* 0x0000004008007824 */ /* 0x000fe200078e00ff */
[----:B------:R3:W-:Y:S01]  /*75f0*/  STL.64 [R1+0x28], R22 ;  /* 0x0000281601007387 */ /* 0x0007e20000100a00 */
[--C-:B------:R-:W-:Y:S01]  /*7600*/  IMAD.X R31, RZ, RZ, R13.reuse, P3 ;  /* 0x000000ffff1f7224 */ /* 0x100fe200018e060d */
[----:B------:R-:W-:Y:S01]  /*7610*/  @!P0 LOP3.LUT R11, R11, 0xfffffff8, RZ, 0xc0, !PT ;  /* 0xfffffff80b0b8812 */ /* 0x000fe200078ec0ff */
[----:B------:R-:W-:Y:S01]  /*7620*/  IMAD.SHL.U32 R10, R3, 0x40, RZ ;  /* 0x00000040030a7824 */ /* 0x000fe200078e00ff */
[----:B------:R-:W-:Y:S01]  /*7630*/  LOP3.LUT R0, R0, 0x1c0, RZ, 0xc0, !PT ;  /* 0x000001c000007812 */ /* 0x000fe200078ec0ff */
[----:B------:R-:W-:Y:S01]  /*7640*/  STL.64 [R1+0x20], R12 ;  /* 0x0000200c01007387 */ /* 0x000fe20000100a00 */
[----:B------:R-:W-:Y:S01]  /*7650*/  IADD3 R28, P1, R12, 0x4, RZ ;  /* 0x000000040c1c7810 */ /* 0x000fe20007f3e0ff */
[----:B------:R-:W-:Y:S01]  /*7660*/  IMAD.WIDE.U32 R208, R191, c[0x0][0x210], RZ ;  /* 0x00008400bfd07a25 */ /* 0x000fe200078e00ff */
[----:B------:R-:W-:Y:S01]  /*7670*/  @!P0 LOP3.LUT R15, R15, 0xfffffff8, RZ, 0xc0, !PT ;  /* 0xfffffff80f0f8812 */ /* 0x000fe200078ec0ff */
[----:B------:R4:W-:Y:S01]  /*7680*/  STL.64 [R1+0x30], R30 ;  /* 0x0000301e01007387 */ /* 0x0009e20000100a00 */
[----:B------:R-:W-:Y:S01]  /*7690*/  LOP3.LUT R10, R10, 0x1c0, RZ, 0xc0, !PT ;  /* 0x000001c00a0a7812 */ /* 0x000fe200078ec0ff */
[----:B------:R-:W-:-:S02]  /*76a0*/  IMAD.X R29, RZ, RZ, R13, P1 ;  /* 0x000000ffff1d7224 */ /* 0x000fc400008e060d */
[----:B------:R2:W-:Y:S01]  /*76b0*/  STL.64 [R1+0x40], R26 ;  /* 0x0000401a01007387 */ /* 0x0005e20000100a00 */
[----:B------:R-:W-:-:S03]  /*76c0*/  IMAD.IADD R193, R211, 0x1, R193 ;  /* 0x00000001d3c17824 */ /* 0x000fc600078e02c1 */
[----:B------:R2:W-:Y:S01]  /*76d0*/  STL.64 [R1+0x38], R28 ;  /* 0x0000381c01007387 */ /* 0x0005e20000100a00 */
[----:B-1----:R-:W-:Y:S02]  /*76e0*/  IMAD.U32 R24, RZ, RZ, UR4 ;  /* 0x00000004ff187e24 */ /* 0x002fe4000f8e00ff */
[----:B------:R-:W-:-:S05]  /*76f0*/  IMAD.U32 R25, RZ, RZ, UR5 ;  /* 0x00000005ff197e24 */ /* 0x000fca000f8e00ff */
[----:B------:R1:W-:Y:S01]  /*7700*/  STL.64 [R1+0x18], R24 ;  /* 0x0000181801007387 */ /* 0x0003e20000100a00 */
[----:B---3--:R-:W-:-:S05]  /*7710*/  IMAD.SHL.U32 R23, R7, 0x8, RZ ;  /* 0x0000000807177824 */ /* 0x008fca00078e00ff */
[----:B------:R-:W-:Y:S01]  /*7720*/  LOP3.LUT R8, R0, 0x8, R23, 0xf8, !PT ;  /* 0x0000000800087812 */ /* 0x000fe200078ef817 */
[----:B----4-:R-:W-:Y:S01]  /*7730*/  @!P0 IMAD.WIDE R30, R11, 0x2, R20 ;  /* 0x000000020b1e8825 */ /* 0x010fe200078e0214 */
[----:B------:R-:W-:Y:S02]  /*7740*/  SHF.R.U32.HI R11, RZ, 0x3, R0 ;  /* 0x00000003ff0b7819 */ /* 0x000fe40000011600 */
[----:B-----5:R-:W-:Y:S01]  /*7750*/  SHF.R.S32.HI R0, RZ, 0x1f, R212 ;  /* 0x0000001fff007819 */ /* 0x020fe200000114d4 */
[----:B------:R-:W-:Y:S01]  /*7760*/  @!P0 IMAD.WIDE R20, R15, 0x2, R20 ;  /* 0x000000020f148825 */ /* 0x000fe200078e0214 */
[----:B------:R-:W-:Y:S01]  /*7770*/  LOP3.LUT R8, R8, R11, RZ, 0x3c, !PT ;  /* 0x0000000b08087212 */ /* 0x000fe200078e3cff */
[----:B------:R3:W-:Y:S02]  /*7780*/  @!P0 LDGSTS.E.BYPASS.LTC128B.128 [R19+0x13100], [R30.64], !P5 ;  /* 0x131000001e138fae */ /* 0x0007e4000e901d46 */
[----:B------:R-:W-:Y:S02]  /*7790*/  IMAD R15, R0, c[0x0][0x2b0], RZ ;  /* 0x0000ac00000f7a24 */ /* 0x000fe400078e02ff */
[----:B------:R4:W-:Y:S01]  /*77a0*/  @!P0 LDGSTS.E.BYPASS.LTC128B.128 [R19+0x17100], [R20.64], !P4 ;  /* 0x1710000014138fae */ /* 0x0009e2000e101d46 */
[----:B------:R-:W-:Y:S01]  /*77b0*/  IMAD.MOV.U32 R0, RZ, RZ, 0x20 ;  /* 0x00000020ff007424 */ /* 0x000fe200078e00ff */
[----:B------:R-:W-:Y:S01]  /*77c0*/  LOP3.LUT P0, RZ, R3, 0x4, RZ, 0xc0, !PT ;  /* 0x0000000403ff7812 */ /* 0x000fe2000780c0ff */
[C---:B------:R-:W-:Y:S01]  /*77d0*/  IMAD R15, R212.reuse, c[0x0][0x2b4], R15 ;  /* 0x0000ad00d40f7a24 */ /* 0x040fe200078e020f */
[----:B------:R-:W0:Y:S01]  /*77e0*/  LDGDEPBAR ;  /* 0x00000000000079af */ /* 0x000e220000000000 */
[----:B------:R-:W-:Y:S01]  /*77f0*/  IMAD.WIDE.U32 R212, R212, c[0x0][0x2b0], RZ ;  /* 0x0000ac00d4d47a25 */ /* 0x000fe200078e00ff */
[----:B------:R-:W-:Y:S01]  /*7800*/  WARPSYNC 0xffffffff ;  /* 0xffffffff00007948 */ /* 0x000fe20003800000 */
[----:B------:R-:W-:-:S02]  /*7810*/  SEL R0, R0, 0xffffffe0, !P0 ;  /* 0xffffffe000007807 */ /* 0x000fc40004000000 */
[----:B------:R-:W-:Y:S02]  /*7820*/  IMAD.IADD R194, R213, 0x1, R15 ;  /* 0x00000001d5c27824 */ /* 0x000fe400078e020f */
[----:B----4-:R-:W-:-:S04]  /*7830*/  IMAD R20, R190, c[0x0][0x210], RZ ;  /* 0x00008400be147a24 */ /* 0x010fc800078e02ff */
[----:B---3--:R-:W-:-:S04]  /*7840*/  IMAD R19, R191, c[0x0][0x214], R20 ;  /* 0x00008500bf137a24 */ /* 0x008fc800078e0214 */
        /* <DEDUP_REMOVED lines=11> */
[----:B------:R-:W-:-:S02]  /*7900*/  P2R R20, PR, RZ, 0x8 ;  /* 0x00000008ff147803 */ /* 0x000fc40000000000 */
[----:B------:R-:W-:Y:S02]  /*7910*/  SEL R134, RZ, 0x10, P5 ;  /* 0x00000010ff867807 */ /* 0x000fe40002800000 */
[----:B-1----:R-:W-:Y:S01]  /*7920*/  SHF.R.S32.HI R13, RZ, 0x3, R11 ;  /* 0x00000003ff0d7819 */ /* 0x002fe2000001140b */
[----:B------:R-:W-:Y:S01]  /*7930*/  IMAD.MOV.U32 R11, RZ, RZ, c[0x0][0x2b8] ;  /* 0x0000ae00ff0b7624 */ /* 0x000fe200078e00ff */
[----:B------:R-:W-:Y:S01]  /*7940*/  BAR.SYNC.DEFER_BLOCKING 0x0 ;  /* 0x0000000000007b1d */ /* 0x000fe20000010000 */
[----:B------:R-:W-:Y:S02]  /*7950*/  IMAD.SHL.U32 R80, R82, 0x40, RZ ;  /* 0x0000004052507824 */ /* 0x000fe400078e00ff */
[----:B------:R-:W-:Y:S01]  /*7960*/  IMAD R203, R18, 0x20, R13 ;  /* 0x0000002012cb7824 */ /* 0x000fe200078e020d */
[----:B------:R-:W-:Y:S01]  /*7970*/  ISETP.NE.AND P1, PT, R11, 0x1, PT ;  /* 0x000000010b00780c */ /* 0x000fe20003f25270 */
[----:B------:R-:W-:Y:S02]  /*7980*/  IMAD.MOV.U32 R201, RZ, RZ, RZ ;  /* 0x000000ffffc97224 */ /* 0x000fe400078e00ff */
[----:B------:R-:W-:-:S04]  /*7990*/  IMAD.IADD R11, R203, 0x1, R80 ;  /* 0x00000001cb0b7824 */ /* 0x000fc800078e0250 */
[----:B------:R-:W-:Y:S01]  /*79a0*/  IMAD.IADD R202, R206, 0x1, R11 ;  /* 0x00000001ceca7824 */ /* 0x000fe200078e020b */
[----:B------:R-:W-:-:S03]  /*79b0*/  ISETP.GE.AND P0, PT, R11, R44, PT ;  /* 0x0000002c0b00720c */ /* 0x000fc60003f06270 */
[----:B------:R-:W-:Y:S01]  /*79c0*/  IMAD.MOV.U32 R11, RZ, RZ, R202 ;  /* 0x000000ffff0b7224 */ /* 0x000fe200078e00ca */
[----:B------:R-:W-:Y:S01]  /*79d0*/  ISETP.GT.OR P0, PT, R203, 0x3f, P0 ;  /* 0x0000003fcb00780c */ /* 0x000fe20000704670 */
[----:B------:R-:W-:-:S05]  /*79e0*/  @P1 IMAD.HI.U32 R15, R202, c[0x0][0x2bc], RZ ;  /* 0x0000af00ca0f1a27 */ /* 0x000fca00078e00ff */
[----:B------:R-:W-:-:S07]  /*79f0*/  @P1 SHF.R.U32.HI R11, RZ, c[0x0][0x2c0], R15 ;  /* 0x0000b000ff0b1a19 */ /* 0x000fce000001160f */
[----:B------:R-:W-:-:S04]  /*7a00*/  @!P0 IADD3 R18, P1, R11, R212, RZ ;  /* 0x000000d40b128210 */ /* 0x000fc80007f3e0ff */
[----:B------:R-:W-:Y:S02]  /*7a10*/  @!P0 LEA.HI.X.SX32 R15, R11, R194, 0x1, P1 ;  /* 0x000000c20b0f8211 */ /* 0x000fe400008f0eff */
[----:B------:R-:W-:-:S04]  /*7a20*/  @!P0 LEA R24, P1, R18, c[0x0][0x2a0], 0x2 ;  /* 0x0000a80012188a11 */ /* 0x000fc800078210ff */
[----:B------:R-:W-:-:S05]  /*7a30*/  @!P0 LEA.HI.X R25, R18, c[0x0][0x2a4], R15, 0x2, P1 ;  /* 0x0000a90012198a11 */ /* 0x000fca00008f140f */
[----:B------:R-:W2:Y:S01]  /*7a40*/  @!P0 LDG.E R201, [R24.64] ;  /* 0x0000000618c98981 */ /* 0x000ea2000c1e1900 */
[----:B------:R-:W-:Y:S01]  /*7a50*/  IMAD.MOV R11, RZ, RZ, -R11 ;  /* 0x000000ffff0b7224 */ /* 0x000fe200078e0a0b */
[C---:B------:R-:W-:Y:S01]  /*7a60*/  IADD3 R44, -R13.reuse, R44, -R80 ;  /* 0x0000002c0d2c7210 */ /* 0x040fe20007ffe950 */
[----:B------:R-:W-:Y:S01]  /*7a70*/  IMAD.SHL.U32 R15, R13, 0x40, RZ ;  /* 0x000000400d0f7824 */ /* 0x000fe200078e00ff */
[----:B------:R-:W-:Y:S01]  /*7a80*/  LEA.HI R14, R14, R17, RZ, 0x6 ;  /* 0x000000110e0e7211 */ /* 0x000fe200078f30ff */
[----:B------:R-:W-:Y:S01]  /*7a90*/  IMAD R202, R11, c[0x0][0x2b8], R202 ;  /* 0x0000ae000bca7a24 */ /* 0x000fe200078e02ca */
[----:B------:R-:W-:Y:S01]  /*7aa0*/  ISETP.GE.AND P1, PT, R44, 0x1, PT ;  /* 0x000000012c00780c */ /* 0x000fe20003f26270 */
[----:B------:R-:W-:Y:S01]  /*7ab0*/  BSSY B2, `(.L_x_2071) ;  /* 0x0000041000027945 */ /* 0x000fe20003800000 */
[----:B------:R-:W-:Y:S01]  /*7ac0*/  LOP3.LUT R15, R15, 0x1c0, RZ, 0xc0, !PT ;  /* 0x000001c00f0f7812 */ /* 0x000fe200078ec0ff */
[----:B------:R-:W-:Y:S01]  /*7ad0*/  IMAD.WIDE.U32 R20, R202, c[0x0][0x1e0], RZ ;  /* 0x00007800ca147a25 */ /* 0x000fe200078e00ff */
[----:B------:R-:W-:-:S02]  /*7ae0*/  SHF.R.S32.HI R19, RZ, 0x1f, R202 ;  /* 0x0000001fff137819 */ /* 0x000fc400000114ca */
[----:B------:R-:W-:Y:S01]  /*7af0*/  LOP3.LUT R13, R15, 0x38, R204, 0xf8, !PT ;  /* 0x000000380f0d7812 */ /* 0x000fe200078ef8cc */
[----:B------:R-:W-:Y:S01]  /*7b00*/  IMAD.SHL.U32 R14, R14, 0x8, RZ ;  /* 0x000000080e0e7824 */ /* 0x000fe200078e00ff */
[----:B------:R-:W-:Y:S01]  /*7b10*/  SHF.R.U32.HI R26, RZ, 0x3, R15 ;  /* 0x00000003ff1a7819 */ /* 0x000fe2000001160f */
[----:B------:R-:W-:Y:S01]  /*7b20*/  IMAD R11, R19, c[0x0][0x1e0], RZ ;  /* 0x00007800130b7a24 */ /* 0x000fe200078e02ff */
[----:B------:R-:W-:Y:S02]  /*7b30*/  SHF.R.S32.HI R200, RZ, 0x1f, R223 ;  /* 0x0000001fffc87819 */ /* 0x000fe400000114df */
[----:B------:R-:W-:Y:S01]  /*7b40*/  SHF.R.S32.HI R199, RZ, 0x1f, R16 ;  /* 0x0000001fffc77819 */ /* 0x000fe20000011410 */
[----:B------:R-:W-:Y:S01]  /*7b50*/  IMAD R11, R202, c[0x0][0x1e4], R11 ;  /* 0x00007900ca0b7a24 */ /* 0x000fe200078e020b */
[----:B------:R-:W-:Y:S02]  /*7b60*/  LOP3.LUT R13, R13, R26, RZ, 0x3c, !PT ;  /* 0x0000001a0d0d7212 */ /* 0x000fe400078e3cff */
[----:B------:R-:W-:Y:S01]  /*7b70*/  LEA.HI R200, R200, R223, RZ, 0x3 ;  /* 0x000000dfc8c87211 */ /* 0x000fe200078f18ff */
[----:B------:R-:W-:Y:S01]  /*7b80*/  IMAD.IADD R21, R21, 0x1, R11 ;  /* 0x0000000115157824 */ /* 0x000fe200078e020b */
[----:B------:R-:W-:-:S02]  /*7b90*/  LEA.HI R199, R199, R16, RZ, 0x3 ;  /* 0x00000010c7c77211 */ /* 0x000fc400078f18ff */
[----:B------:R-:W-:Y:S02]  /*7ba0*/  LOP3.LUT R17, R13, 0xfffffe00, R14, 0xf8, !PT ;  /* 0xfffffe000d117812 */ /* 0x000fe400078ef80e */
[----:B------:R-:W-:Y:S02]  /*7bb0*/  LOP3.LUT R200, R200, 0xfffffff8, RZ, 0xc0, !PT ;  /* 0xfffffff8c8c87812 */ /* 0x000fe400078ec0ff */
[----:B------:R-:W-:Y:S02]  /*7bc0*/  LOP3.LUT R199, R199, 0xfffffff8, RZ, 0xc0, !PT ;  /* 0xfffffff8c7c77812 */ /* 0x000fe400078ec0ff */
[----:B------:R-:W-:Y:S02]  /*7bd0*/  LEA.HI R5, R5, R84, RZ, 0x5 ;  /* 0x0000005405057211 */ /* 0x000fe400078f28ff */
[----:B------:R-:W-:Y:S02]  /*7be0*/  ISETP.GT.AND P4, PT, R203, 0x3f, PT ;  /* 0x0000003fcb00780c */ /* 0x000fe40003f84270 */
[----:B------:R-:W-:Y:S01]  /*7bf0*/  IADD3 R31, R12, 0x18, RZ ;  /* 0x000000180c1f7810 */ /* 0x000fe20007ffe0ff */
[----:B------:R-:W-:Y:S01]  /*7c00*/  IMAD.SHL.U32 R5, R5, 0x20, RZ ;  /* 0x0000002005057824 */ /* 0x000fe200078e00ff */
[----:B------:R-:W-:-:S02]  /*7c10*/  SHF.R.S32.HI R197, RZ, 0x1f, R200 ;  /* 0x0000001fffc57819 */ /* 0x000fc400000114c8 */
[----:B------:R-:W-:Y:S02]  /*7c20*/  SHF.R.S32.HI R196, RZ, 0x1f, R199 ;  /* 0x0000001fffc47819 */ /* 0x000fe400000114c7 */
[----:B------:R-:W-:-:S04]  /*7c30*/  LOP3.LUT R5, R5, 0xfffffc00, RZ, 0xc0, !PT ;  /* 0xfffffc0005057812 */ /* 0x000fc800078ec0ff */
[----:B------:R-:W-:Y:S02]  /*7c40*/  IADD3 R5, R8, R9, R5 ;  /* 0x0000000908057210 */ /* 0x000fe40007ffe005 */
[----:B--2---:R-:W-:Y:S01]  /*7c50*/  SHF.R.S32.HI R18, RZ, 0x1f, R201 ;  /* 0x0000001fff127819 */ /* 0x004fe200000114c9 */
[----:B------:R-:W-:-:S04]  /*7c60*/  IMAD.WIDE.U32 R20, R201, c[0x0][0x1f0], R20 ;  /* 0x00007c00c9147a25 */ /* 0x000fc800078e0014 */
[----:B------:R-:W-:Y:S01]  /*7c70*/  IMAD R22, R18, c[0x0][0x1f0], RZ ;  /* 0x00007c0012167a24 */ /* 0x000fe200078e02ff */
[----:B------:R-:W-:-:S03]  /*7c80*/  IADD3 R20, P0, R210, R20, RZ ;  /* 0x00000014d2147210 */ /* 0x000fc60007f1e0ff */
[----:B------:R-:W-:-:S05]  /*7c90*/  IMAD R22, R201, c[0x0][0x1f4], R22 ;  /* 0x00007d00c9167a24 */ /* 0x000fca00078e0216 */
[----:B------:R-:W-:Y:S02]  /*7ca0*/  IADD3.X R11, R193, R21, R22, P0, !PT ;  /* 0x00000015c10b7210 */ /* 0x000fe400007fe416 */
[----:B------:R-:W-:-:S04]  /*7cb0*/  LEA R24, P0, R20, c[0x0][0x1c8], 0x1 ;  /* 0x0000720014187a11 */ /* 0x000fc800078008ff */
[----:B------:R-:W-:Y:S01]  /*7cc0*/  LEA.HI.X R11, R20, c[0x0][0x1cc], R11, 0x1, P0 ;  /* 0x00007300140b7a11 */ /* 0x000fe200000f0c0b */
[----:B------:R-:W-:Y:S01]  /*7cd0*/  SHFL.IDX PT, R22, R24, RZ, 0x181f ;  /* 0x00181fff18167589 */ /* 0x000fe200000e0000 */
[----:B------:R-:W-:-:S03]  /*7ce0*/  ISETP.GT.AND P0, PT, R44, 0x20, PT ;  /* 0x000000202c00780c */ /* 0x000fc60003f04270 */
[----:B------:R-:W1:Y:S04]  /*7cf0*/  SHFL.IDX PT, R23, R11, RZ, 0x181f ;  /* 0x00181fff0b177589 */ /* 0x000e6800000e0000 */
[----:B------:R2:W-:Y:S04]  /*7d00*/  SHFL.IDX PT, R20, R24, 0x1, 0x181f ;  /* 0x00381f0018147f89 */ /* 0x0005e800000e0000 */
[----:B------:R3:W4:Y:S02]  /*7d10*/  SHFL.IDX PT, R21, R11, 0x1, 0x181f ;  /* 0x00381f000b157f89 */ /* 0x00072400000e0000 */
[----:B------:R-:W-:-:S02]  /*7d20*/  @P0 IMAD.SHL.U32 R13, R17, 0x2, RZ ;  /* 0x00000002110d0824 */ /* 0x000fc400078e00ff */
[----:B-1----:R-:W-:-:S04]  /*7d30*/  @P1 IMAD.WIDE R14, R204, 0x2, R22 ;  /* 0x00000002cc0e1825 */ /* 0x002fc800078e0216 */
[----:B--2---:R-:W-:-:S04]  /*7d40*/  @P1 IMAD.WIDE R24, R200, 0x2, R22 ;  /* 0x00000002c8181825 */ /* 0x004fc800078e0216 */
[----:B---3--:R-:W-:Y:S02]  /*7d50*/  @P1 IMAD.SHL.U32 R11, R17, 0x2, RZ ;  /* 0x00000002110b1824 */ /* 0x008fe400078e00ff */
[----:B------:R-:W-:-:S03]  /*7d60*/  @P1 IMAD.WIDE R28, R199, 0x2, R22 ;  /* 0x00000002c71c1825 */ /* 0x000fc600078e0216 */
[----:B------:R1:W-:Y:S01]  /*7d70*/  @P1 LDGSTS.E.BYPASS.LTC128B.128 [R11+0x6100], [R14.64], !P6 ;  /* 0x061000000e0b1fae */ /* 0x0003e2000f101d46 */
[----:B----4-:R-:W-:-:S03]  /*7d80*/  @P0 IMAD.WIDE R26, R204, 0x2, R20 ;  /* 0x00000002cc1a0825 */ /* 0x010fc600078e0214 */
[----:B------:R2:W-:Y:S01]  /*7d90*/  @P1 LDGSTS.E.BYPASS.LTC128B.128 [R11+0x8100], [R24.64], !P3 ;  /* 0x08100000180b1fae */ /* 0x0005e2000d901d46 */
[----:B------:R-:W-:-:S03]  /*7da0*/  @P0 IMAD.WIDE R22, R200, 0x2, R20 ;  /* 0x00000002c8160825 */ /* 0x000fc600078e0214 */
[----:B------:R3:W-:Y:S01]  /*7db0*/  @P1 LDGSTS.E.BYPASS.LTC128B.128 [R11+0xa100], [R28.64], !P5 ;  /* 0x0a1000001c0b1fae */ /* 0x0007e2000e901d46 */
[----:B------:R-:W-:-:S03]  /*7dc0*/  @P0 IMAD.WIDE R20, R199, 0x2, R20 ;  /* 0x00000002c7140825 */ /* 0x000fc600078e0214 */
[----:B------:R2:W-:Y:S04]  /*7dd0*/  @P0 LDGSTS.E.BYPASS.LTC128B.128 [R13+0x7100], [R26.64], !P6 ;  /* 0x071000001a0d0fae */ /* 0x0005e8000f101d46 */
[----:B------:R2:W-:Y:S04]  /*7de0*/  @P0 LDGSTS.E.BYPASS.LTC128B.128 [R13+0x9100], [R22.64], !P3 ;  /* 0x09100000160d0fae */ /* 0x0005e8000d901d46 */
[----:B------:R2:W-:Y:S01]  /*7df0*/  @P0 LDGSTS.E.BYPASS.LTC128B.128 [R13+0xb100], [R20.64], !P5 ;  /* 0x0b100000140d0fae */ /* 0x0005e2000e901d46 */
[----:B------:R-:W-:Y:S02]  /*7e00*/  LOP3.LUT P0, RZ, R3, 0x2, RZ, 0xc0, !PT ;  /* 0x0000000203ff7812 */ /* 0x000fe4000780c0ff */
[----:B------:R-:W-:Y:S01]  /*7e10*/  LOP3.LUT R3, R8, R9, RZ, 0xfc, !PT ;  /* 0x0000000908037212 */ /* 0x000fe200078efcff */
[----:B------:R-:W0:Y:S01]  /*7e20*/  LDGDEPBAR ;  /* 0x00000000000079af */ /* 0x000e220000000000 */
[----:B-1----:R-:W-:-:S02]  /*7e30*/  IMAD.SHL.U32 R15, R6, 0x8, RZ ;  /* 0x00000008060f7824 */ /* 0x002fc400078e00ff */
[----:B------:R-:W-:-:S03]  /*7e40*/  IMAD.MOV.U32 R6, RZ, RZ, 0x10 ;  /* 0x00000010ff067424 */ /* 0x000fc600078e00ff */
[----:B------:R-:W-:Y:S02]  /*7e50*/  LOP3.LUT R15, R10, 0x8, R15, 0xf8, !PT ;  /* 0x000000080a0f7812 */ /* 0x000fe400078ef80f */
[----:B------:R-:W-:Y:S02]  /*7e60*/  SHF.R.U32.HI R10, RZ, 0x3, R10 ;  /* 0x00000003ff0a7819 */ /* 0x000fe4000001160a */
[----:B------:R-:W-:Y:S02]  /*7e70*/  SEL R6, R6, 0xfffffff0, !P0 ;  /* 0xfffffff006067807 */ /* 0x000fe40004000000 */
[----:B------:R-:W-:Y:S02]  /*7e80*/  LOP3.LUT R10, R15, R10, RZ, 0x3c, !PT ;  /* 0x0000000a0f0a7212 */ /* 0x000fe400078e3cff */
[----:B---3--:R-:W-:-:S03]  /*7e90*/  MOV R28, 0x7ec0 ;  /* 0x00007ec0001c7802 */ /* 0x008fc60000000f00 */
[----:B------:R-:W-:Y:S02]  /*7ea0*/  IMAD R7, R7, 0x200, R10 ;  /* 0x0000020007077824 */ /* 0x000fe400078e020a */
[----:B--2---:R-:W-:Y:S05]  /*7eb0*/  CALL.REL.NOINC `($_ZN7cutlass13device_kernelIN5flash19enable_sm80_to_sm89INS1_16FlashAttnFwdSm80INS1_25CollectiveMainloopFwdSm80ILi8ELi1ELb0EN4cute5tupleIJNS5_1CILi128EEENS7_ILi64EEENS7_ILi192EEEEEELi192ENS_10bfloat16_tEfNS_4arch4Sm80ELb0ELb1ELb0ELb1ELb1ELb1ELb1ELb0EEENS1_21CollectiveEpilogueFwdINS6_IJS8_SA_S9_EEENS6_IJNS7_ILi1EEESI_SI_EEESC_SE_Li256ELb1ELb1ELb0ELb0EEENS1_19SingleTileSchedulerILb1ELb0ELb1ELi128EEEEEEEEEvNT_6ParamsE$_ZZN5flash25CollectiveMainloopFwdSm80ILi8ELi1ELb0EN4cute5tupleIJNS1_1CILi128EEENS3_ILi64EEENS3_ILi192EEEEEELi192EN7cutlass10bfloat16_tEfNS8_4arch4Sm80ELb0ELb1ELb0ELb1ELb1ELb1ELb1ELb0EE3mmaINS_16FlashAttnFwdSm80ISC_NS_21CollectiveEpilogueFwdINS2_IJS4_S6_S5_EEENS2_IJNS3_ILi1EEESH_SH_EEES9_SB_Li256ELb1ELb1ELb0ELb0EEENS_19SingleTileSchedulerILb1ELb0ELb1ELi128EEEE13SharedStorageENS1_6TensorINS1_11ArrayEngineIfLm96EEENS1_6LayoutINS2_IJNS2_IJNS3_ILi2EEESS_EEESH_NS3_ILi24EEEEEENS2_IJNS2_IJSH_SS_EEENS3_ILi0EEENS3_ILi4EEEEEEEEEENS_7SoftmaxILi2ELi0EEEEEbRKNSC_6ParamsERT0_RT1_iRKNS_16SeqlenInfoQKNewKILb1ELb1EEENS2_IJiiiiEEERT_ENKUlvE_clEv) ;  /* 0x0001198000007944 */ /* 0x004fea0003c00000 */
[----:B------:R-:W-:Y:S05]  /*7ec0*/  BSYNC B2 ;  /* 0x0000000000027941 */ /* 0x000fea0003800000 */
.L_x_2071:
[----:B------:R2:W5:Y:S01]  /*7ed0*/  LDL R81, [R1] ;  /* 0x0000000001517983 */ /* 0x0005620000100800 */
[----:B------:R-:W-:-:S04]  /*7ee0*/  DEPBAR.LE SB0, 0x0 ;  /* 0x000080000000791a */ /* 0x000fc80000000000 */
[----:B------:R2:W5:Y:S01]  /*7ef0*/  LDL R198, [R1+0x10] ;  /* 0x0000100001c67983 */ /* 0x0005620000100800 */
[----:B------:R-:W-:Y:S01]  /*7f00*/  WARPSYNC 0xffffffff ;  /* 0xffffffff00007948 */ /* 0x000fe20003800000 */
[----:B------:R-:W-:Y:S01]  /*7f10*/  SHF.L.U32 R187, R5, 0x1, RZ ;  /* 0x0000000105bb7819 */ /* 0x000fe200000006ff */
[----:B------:R-:W-:Y:S01]  /*7f20*/  IMAD R5, R19, c[0x0][0x208], RZ ;  /* 0x0000820013057a24 */ /* 0x000fe200078e02ff */
[----:B------:R-:W-:Y:S01]  /*7f30*/  BAR.SYNC.DEFER_BLOCKING 0x0 ;  /* 0x0000000000007b1d */ /* 0x000fe20000010000 */
[----:B-1----:R-:W-:Y:S01]  /*7f40*/  IMAD.WIDE.U32 R8, R202, c[0x0][0x208], RZ ;  /* 0x00008200ca087a25 */ /* 0x002fe200078e00ff */
[----:B------:R-:W-:-:S03]  /*7f50*/  SHF.L.U32 R186, R7, 0x1, RZ ;  /* 0x0000000107ba7819 */ /* 0x000fc600000006ff */
[----:B------:R-:W-:Y:S01]  /*7f60*/  IMAD R5, R202, c[0x0][0x20c], R5 ;  /* 0x00008300ca057a24 */ /* 0x000fe200078e0205 */
[----:B------:R-:W-:Y:S01]  /*7f70*/  LEA R7, R6, R186, 0x1 ;  /* 0x000000ba06077211 */ /* 0x000fe200078e08ff */
[----:B------:R-:W-:Y:S02]  /*7f80*/  IMAD R18, R18, c[0x0][0x218], RZ ;  /* 0x0000860012127a24 */ /* 0x000fe400078e02ff */
[----:B------:R-:W-:Y:S01]  /*7f90*/  IMAD R182, R4, 0x2, R187 ;  /* 0x0000000204b67824 */ /* 0x000fe200078e02bb */
[----:B------:R-:W-:Y:S01]  /*7fa0*/  IADD3 R9, R9, R5, RZ ;  /* 0x0000000509097210 */ /* 0x000fe20007ffe0ff */
[----:B------:R-:W-:Y:S01]  /*7fb0*/  IMAD R11, R201, c[0x0][0x21c], R18 ;  /* 0x00008700c90b7a24 */ /* 0x000fe200078e0212 */
[----:B------:R-:W-:-:S03]  /*7fc0*/  IADD3 R5, R186, 0x6100, RZ ;  /* 0x00006100ba057810 */ /* 0x000fc60007ffe0ff */
[----:B------:R-:W-:-:S04]  /*7fd0*/  IMAD.WIDE.U32 R238, R201, c[0x0][0x218], R8 ;  /* 0x00008600c9ee7a25 */ /* 0x000fc800078e0008 */
[----:B------:R-:W-:Y:S01]  /*7fe0*/  IMAD R185, R6, 0x2, R5 ;  /* 0x0000000206b97824 */ /* 0x000fe200078e0205 */
[----:B------:R-:W-:Y:S01]  /*7ff0*/  IADD3 R9, P1, R208, R238, RZ ;  /* 0x000000eed0097210 */ /* 0x000fe20007f3e0ff */
[----:B------:R-:W1:Y:S03]  /*8000*/  LDSM.16.M88.4 R28, [R7+0x6100] ;  /* 0x00610000071c783b */ /* 0x000e660000000200 */
[----:B------:R-:W-:Y:S01]  /*8010*/  IADD3.X R238, R188, R239, R11, P1, !PT ;  /* 0x000000efbcee7210 */ /* 0x000fe20000ffe40b */
[----:B------:R-:W3:Y:S04]  /*8020*/  LDSM.16.M88.4 R20, [R7+0x6900] ;  /* 0x006900000714783b */ /* 0x000ee80000000200 */
[----:B------:R-:W4:Y:S04]  /*8030*/  LDSM.16.M88.4 R12, [R7+0x7100] ;  /* 0x00710000070c783b */ /* 0x000f280000000200 */
[----:B------:R2:W1:Y:S04]  /*8040*/  LDSM.16.M88.4 R56, [R7+0x7900] ;  /* 0x007900000738783b */ /* 0x0004680000000200 */
[----:B------:R1:W1:Y:S04]  /*8050*/  LDSM.16.M88.4 R60, [R187+0xc100] ;  /* 0x00c10000bb3c783b */ /* 0x0002680000000200 */
[----:B------:R1:W1:Y:S04]  /*8060*/  LDSM.16.M88.4 R36, [R186+0x6100] ;  /* 0x00610000ba24783b */ /* 0x0002680000000200 */
[----:B------:R1:W1:Y:S04]  /*8070*/  LDSM.16.M88.4 R68, [R186+0x6900] ;  /* 0x00690000ba44783b */ /* 0x0002680000000200 */
[----:B------:R1:W1:Y:S04]  /*8080*/  LDSM.16.M88.4 R64, [R186+0x7100] ;  /* 0x00710000ba40783b */ /* 0x0002680000000200 */
[----:B------:R1:W1:Y:S01]  /*8090*/  LDSM.16.M88.4 R32, [R186+0x7900] ;  /* 0x00790000ba20783b */ /* 0x0002620000000200 */
[----:B--2---:R-:W-:-:S03]  /*80a0*/  LEA R7, P0, R9, c[0x0][0x1f8], 0x1 ;  /* 0x00007e0009077a11 */ /* 0x004fc600078008ff */
[----:B------:R2:W1:Y:S01]  /*80b0*/  LDSM.16.M88.4 R76, [R182+0xc100] ;  /* 0x00c10000b64c783b */ /* 0x0004620000000200 */
[----:B------:R-:W-:Y:S01]  /*80c0*/  LEA.HI.X R238, R9, c[0x0][0x1fc], R238, 0x1, P0 ;  /* 0x00007f0009ee7a11 */ /* 0x000fe200000f0cee */
[----:B------:R-:W-:Y:S06]  /*80d0*/  BRA.DIV ~URZ, `(.L_x_2072) ;  /* 0x0000fb027f007947 */ /* 0x000fec000b800000 */
[----:B------:R2:W4:Y:S02]  /*80e0*/  SHFL.IDX PT, R240, R238, RZ, 0x181f ;  /* 0x00181fffeef07589 */ /* 0x00052400000e0000 */
.L_x_2181:
[----:B------:R-:W2:Y:S01]  /*80f0*/  SHFL.IDX PT, R9, R7, RZ, 0x181f ;  /* 0x00181fff07097589 */ /* 0x000ea200000e0000 */
[C---:B------:R-:W-:Y:S01]  /*8100*/  IMAD.WIDE R10, R204.reuse, 0x2, RZ ;  /* 0x00000002cc0a7825 */ /* 0x040fe200078e02ff */
[----:B------:R-:W-:Y:S01]  /*8110*/  ISETP.GE.AND P3, PT, R204, c[0x0][0x1d4], PT ;  /* 0x00007500cc007a0c */ /* 0x000fe20003f66270 */
[C---:B-1----:R-:W-:Y:S01]  /*8120*/  HMMA.16816.F32.BF16 R40, R60.reuse, R36, RZ ;  /* 0x000000243c28723c */ /* 0x042fe200000418ff */
[----:B------:R-:W1:Y:S01]  /*8130*/  SHFL.IDX PT, R6, R7, 0x1, 0x181f ;  /* 0x00381f0007067f89 */ /* 0x000e6200000e0000 */
[----:B------:R-:W-:Y:S01]  /*8140*/  IMAD.WIDE R50, R200, 0x2, RZ ;  /* 0x00000002c8327825 */ /* 0x000fe200078e02ff */
[----:B------:R-:W-:Y:S01]  /*8150*/  ISETP.GE.AND P2, PT, R223, c[0x0][0x1d4], PT ;  /* 0x00007500df007a0c */ /* 0x000fe20003f46270 */
[----:B------:R-:W-:Y:S01]  /*8160*/  BSSY B0, `(.L_x_2073) ;  /* 0x0000103000007945 */ /* 0x000fe20003800000 */
[----:B------:R-:W4:Y:S01]  /*8170*/  SHFL.IDX PT, R5, R238, 0x1, 0x181f ;  /* 0x00381f00ee057f89 */ /* 0x000f2200000e0000 */
[----:B------:R-:W-:Y:S01]  /*8180*/  ISETP.LT.OR P1, PT, R44, 0x1, P3 ;  /* 0x000000012c00780c */ /* 0x000fe20001f21670 */
[----:B------:R-:W-:Y:S01]  /*8190*/  IMAD.SHL.U32 R205, R17, 0x2, RZ ;  /* 0x0000000211cd7824 */ /* 0x000fe200078e00ff */
[----:B------:R-:W-:Y:S01]  /*81a0*/  HMMA.16816.F32.BF16 R36, R60, R38, RZ ;  /* 0x000000263c24723c */ /* 0x000fe200000418ff */
[----:B------:R-:W-:Y:S01]  /*81b0*/  IMAD.WIDE R46, R199, 0x2, RZ ;  /* 0x00000002c72e7825 */ /* 0x000fe200078e02ff */
[----:B------:R-:W-:-:S02]  /*81c0*/  SHF.R.S32.HI R207, RZ, 0x1f, R204 ;  /* 0x0000001fffcf7819 */ /* 0x000fc400000114cc */
[----:B------:R-:W-:Y:S01]  /*81d0*/  IADD3 R222, R205, 0x100, RZ ;  /* 0x00000100cdde7810 */ /* 0x000fe20007ffe0ff */
[----:B------:R-:W-:Y:S02]  /*81e0*/  IMAD R180, R0, 0x2, R186 ;  /* 0x0000000200b47824 */ /* 0x000fe400078e02ba */
[C---:B------:R-:W-:Y:S02]  /*81f0*/  IMAD R181, R2.reuse, 0x2, R187 ;  /* 0x0000000202b57824 */ /* 0x040fe400078e02bb */
[----:B------:R-:W-:Y:S02]  /*8200*/  IMAD R179, R2, 0x2, R182 ;  /* 0x0000000202b37824 */ /* 0x000fe400078e02b6 */
[----:B------:R-:W-:Y:S01]  /*8210*/  IMAD R184, R0, 0x2, R185 ;  /* 0x0000000200b87824 */ /* 0x000fe200078e02b9 */
[----:B--2---:R-:W-:-:S05]  /*8220*/  IADD3 R18, P0, R9, R10, RZ ;  /* 0x0000000a09127210 */ /* 0x004fca0007f1e0ff */
[----:B----4-:R-:W-:Y:S01]  /*8230*/  IMAD.X R19, R11, 0x1, R240, P0 ;  /* 0x000000010b137824 */ /* 0x010fe200000e06f0 */
[----:B------:R-:W-:-:S04]  /*8240*/  IADD3 R24, P0, R9, R50, RZ ;  /* 0x0000003209187210 */ /* 0x000fc80007f1e0ff */
[----:B------:R2:W-:Y:S01]  /*8250*/  LDGSTS.E.BYPASS.LTC128B.128 [R205+0x100], [R18.64], !P1 ;  /* 0x0010000012cd7fae */ /* 0x0005e2000c901d46 */
[----:B------:R-:W-:Y:S01]  /*8260*/  IMAD.X R25, R51, 0x1, R240, P0 ;  /* 0x0000000133197824 */ /* 0x000fe200000e06f0 */
[----:B------:R-:W-:Y:S02]  /*8270*/  ISETP.LT.OR P0, PT, R44, 0x1, P2 ;  /* 0x000000012c00780c */ /* 0x000fe40001701670 */
[----:B------:R-:W-:Y:S02]  /*8280*/  ISETP.GE.AND P1, PT, R16, c[0x0][0x1d4], PT ;  /* 0x0000750010007a0c */ /* 0x000fe40003f26270 */
[----:B------:R-:W-:-:S09]  /*8290*/  ISETP.LT.OR P2, PT, R44, 0x21, P2 ;  /* 0x000000212c00780c */ /* 0x000fd20001741670 */
[----:B------:R4:W-:Y:S01]  /*82a0*/  LDGSTS.E.BYPASS.LTC128B.128 [R205+0x2100], [R24.64], !P0 ;  /* 0x0210000018cd7fae */ /* 0x0009e2000c101d46 */
[----:B-1----:R-:W-:-:S05]  /*82b0*/  IADD3 R48, P0, R10, R6, RZ ;  /* 0x000000060a307210 */ /* 0x002fca0007f1e0ff */
[----:B------:R-:W-:Y:S01]  /*82c0*/  IMAD.X R49, R11, 0x1, R5, P0 ;  /* 0x000000010b317824 */ /* 0x000fe200000e0605 */
[----:B------:R-:W-:Y:S02]  /*82d0*/  IADD3 R52, P0, R9, R46, RZ ;  /* 0x0000002e09347210 */ /* 0x000fe40007f1e0ff */
[C---:B------:R-:W-:Y:S03]  /*82e0*/  HMMA.16816.F32.BF16 R8, R60.reuse, R32, RZ ;  /* 0x000000203c08723c */ /* 0x040fe600000418ff */
[----:B------:R-:W-:Y:S01]  /*82f0*/  IMAD.X R53, R47, 0x1, R240, P0 ;  /* 0x000000012f357824 */ /* 0x000fe200000e06f0 */
[C---:B------:R-:W-:Y:S02]  /*8300*/  ISETP.LT.OR P0, PT, R44.reuse, 0x1, P1 ;  /* 0x000000012c00780c */ /* 0x040fe40000f01670 */
[C---:B------:R-:W-:Y:S02]  /*8310*/  ISETP.LT.OR P1, PT, R44.reuse, 0x21, P1 ;  /* 0x000000212c00780c */ /* 0x040fe40000f21670 */
[C---:B--2---:R-:W-:Y:S08]  /*8320*/  HMMA.16816.F32.BF16 R16, R60.reuse, R64, RZ ;  /* 0x000000403c10723c */ /* 0x044ff000000418ff */
[----:B------:R-:W-:Y:S01]  /*8330*/  HMMA.16816.F32.BF16 R64, R60, R66, RZ ;  /* 0x000000423c40723c */ /* 0x000fe200000418ff */
[----:B------:R1:W-:Y:S01]  /*8340*/  LDGSTS.E.BYPASS.LTC128B.128 [R205+0x4100], [R52.64], !P0 ;  /* 0x0410000034cd7fae */ /* 0x0003e2000c101d46 */
[----:B------:R-:W-:-:S06]  /*8350*/  ISETP.LT.OR P0, PT, R44, 0x21, P3 ;  /* 0x000000212c00780c */ /* 0x000fcc0001f01670 */
[C---:B----4-:R-:W-:Y:S07]  /*8360*/  HMMA.16816.F32.BF16 R24, R60.reuse, R68, RZ ;  /* 0x000000443c18723c */ /* 0x050fee00000418ff */
[----:B------:R2:W-:Y:S01]  /*8370*/  LDGSTS.E.BYPASS.LTC128B.128 [R205+0x1100], [R48.64], !P0 ;  /* 0x0110000030cd7fae */ /* 0x0005e2000c101d46 */
[-C--:B------:R-:W-:Y:S01]  /*8380*/  IADD3 R72, P0, R50, R6.reuse, RZ ;  /* 0x0000000632487210 */ /* 0x080fe20007f1e0ff */
[----:B------:R-:W-:Y:S04]  /*8390*/  HMMA.16816.F32.BF16 R68, R60, R70, RZ ;  /* 0x000000463c44723c */ /* 0x000fe800000418ff */
[----:B------:R-:W-:Y:S01]  /*83a0*/  IMAD.X R73, R51, 0x1, R5, P0 ;  /* 0x0000000133497824 */ /* 0x000fe200000e0605 */
[----:B------:R-:W-:-:S03]  /*83b0*/  IADD3 R6, P0, R46, R6, RZ ;  /* 0x000000062e067210 */ /* 0x000fc60007f1e0ff */
[----:B------:R-:W-:Y:S01]  /*83c0*/  HMMA.16816.F32.BF16 R60, R60, R34, RZ ;  /* 0x000000223c3c723c */ /* 0x000fe200000418ff */
[----:B------:R4:W-:Y:S01]  /*83d0*/  LDGSTS.E.BYPASS.LTC128B.128 [R205+0x3100], [R72.64], !P2 ;  /* 0x0310000048cd7fae */ /* 0x0009e2000d101d46 */
[----:B------:R-:W-:Y:S01]  /*83e0*/  IMAD.X R7, R47, 0x1, R5, P0 ;  /* 0x000000012f077824 */ /* 0x000fe200000e0605 */
[----:B------:R-:W-:-:S04]  /*83f0*/  ISETP.GT.AND P0, PT, R82, R195, PT ;  /* 0x000000c35200720c */ /* 0x000fc80003f04270 */
[----:B------:R3:W-:Y:S01]  /*8400*/  LDGSTS.E.BYPASS.LTC128B.128 [R205+0x5100], [R6.64], !P1 ;  /* 0x0510000006cd7fae */ /* 0x0007e2000c901d46 */
[C---:B------:R-:W-:Y:S03]  /*8410*/  HMMA.16816.F32.BF16 R32, R76.reuse, R28, R40 ;  /* 0x0000001c4c20723c */ /* 0x040fe60000041828 */
[----:B-1----:R-:W-:Y:S04]  /*8420*/  LDSM.16.M88.4 R52, [R181+0xc100] ;  /* 0x00c10000b534783b */ /* 0x002fe80000000200 */
[----:B------:R-:W-:Y:S01]  /*8430*/  LDSM.16.M88.4 R44, [R180+0x6900] ;  /* 0x00690000b42c783b */ /* 0x000fe20000000200 */
[C---:B------:R-:W-:Y:S03]  /*8440*/  HMMA.16816.F32.BF16 R28, R76.reuse, R30, R36 ;  /* 0x0000001e4c1c723c */ /* 0x040fe60000041824 */
[----:B--2---:R-:W1:Y:S04]  /*8450*/  LDSM.16.M88.4 R48, [R180+0x6100] ;  /* 0x00610000b430783b */ /* 0x004e680000000200 */
[----:B------:R-:W2:Y:S01]  /*8460*/  LDSM.16.M88.4 R40, [R180+0x7100] ;  /* 0x00710000b428783b */ /* 0x000ea20000000200 */
[C---:B---3--:R-:W-:Y:S03]  /*8470*/  HMMA.16816.F32.BF16 R24, R76.reuse, R20, R24 ;  /* 0x000000144c18723c */ /* 0x048fe60000041818 */
[----:B------:R-:W3:Y:S04]  /*8480*/  LDSM.16.M88.4 R36, [R180+0x7900] ;  /* 0x00790000b424783b */ /* 0x000ee80000000200 */
[----:B----4-:R-:W-:Y:S01]  /*8490*/  LDSM.16.M88.4 R72, [R179+0xc100] ;  /* 0x00c10000b348783b */ /* 0x010fe20000000200 */
[C---:B------:R-:W-:Y:S03]  /*84a0*/  HMMA.16816.F32.BF16 R16, R76.reuse, R12, R16 ;  /* 0x0000000c4c10723c */ /* 0x040fe60000041810 */
[----:B------:R-:W0:Y:S05]  /*84b0*/  LDGDEPBAR ;  /* 0x00000000000079af */ /* 0x000e2a0000000000 */
[C---:B------:R-:W-:Y:S01]  /*84c0*/  HMMA.16816.F32.BF16 R20, R76.reuse, R22, R68 ;  /* 0x000000164c14723c */ /* 0x040fe20000041844 */
[----:B------:R-:W4:Y:S07]  /*84d0*/  LDSM.16.M88.4 R68, [R184] ;  /* 0x00000000b844783b */ /* 0x000f2e0000000200 */
[C---:B------:R-:W-:Y:S01]  /*84e0*/  HMMA.16816.F32.BF16 R12, R76.reuse, R14, R64 ;  /* 0x0000000e4c0c723c */ /* 0x040fe20000041840 */
[----:B------:R-:W2:Y:S07]  /*84f0*/  LDSM.16.M88.4 R64, [R184+0x800] ;  /* 0x00080000b840783b */ /* 0x000eae0000000200 */
[C---:B------:R-:W-:Y:S08]  /*8500*/  HMMA.16816.F32.BF16 R8, R76.reuse, R56, R8 ;  /* 0x000000384c08723c */ /* 0x040ff00000041808 */
[----:B------:R-:W-:Y:S01]  /*8510*/  HMMA.16816.F32.BF16 R76, R76, R58, R60 ;  /* 0x0000003a4c4c723c */ /* 0x000fe2000004183c */
[----:B------:R-:W3:Y:S04]  /*8520*/  LDSM.16.M88.4 R60, [R184+0x1000] ;  /* 0x00100000b83c783b */ /* 0x000ee80000000200 */
        /* <DEDUP_REMOVED lines=12> */
[----:B------:R-:W1:Y:S04]  /*85f0*/  LDSM.16.M88.4 R52, [R187+0x10100] ;  /* 0x01010000bb34783b */ /* 0x000e680000000200 */
[----:B------:R-:W2:Y:S03]  /*8600*/  LDSM.16.M88.4 R36, [R186+0x9900] ;  /* 0x00990000ba24783b */ /* 0x000ea60000000200 */
[C---:B----4-:R-:W-:Y:S08]  /*8610*/  HMMA.16816.F32.BF16 R32, R72.reuse, R68, R32 ;  /* 0x000000444820723c */ /* 0x050ff00000041820 */
        /* <DEDUP_REMOVED lines=108> */
[----:B------:R-:W-:Y:S01]  /*8ce0*/  @!UPT UIADD3 URZ, URZ, URZ, URZ ;  /* 0x0000003f3f3ff290 */ /* 0x000fe2000fffe03f */
[----:B------:R-:W-:Y:S11]  /*8cf0*/  @!P0 BRA `(.L_x_2074) ;  /* 0x0000049000008947 */ /* 0x000ff60003800000 */
[----:B------:R-:W-:Y:S01]  /*8d00*/  IMAD.MOV.U32 R0, RZ, RZ, c[0x0][0x2b8] ;  /* 0x0000ae00ff007624 */ /* 0x000fe200078e00ff */
        /* <DEDUP_REMOVED lines=29> */
.L_x_2182:
[----:B------:R-:W-:Y:S05]  /*8ee0*/  BRA.DIV ~URZ, `(.L_x_2076) ;  /* 0x0000edd27f007947 */ /* 0x000fea000b800000 */
[----:B------:R-:W3:Y:S01]  /*8ef0*/  SHFL.IDX PT, R38, R0, RZ, 0x181f ;  /* 0x00181fff00267589 */ /* 0x000ee200000e0000 */
[----:B------:R-:W-:Y:S01]  /*8f00*/  IMAD.SHL.U32 R7, R204, 0x2, RZ ;  /* 0x00000002cc077824 */ /* 0x000fe200078e00ff */
[----:B------:R-:W-:Y:S01]  /*8f10*/  ISETP.GE.AND P3, PT, R223, c[0x0][0x1d4], PT ;  /* 0x00007500df007a0c */ /* 0x000fe20003f66270 */
[----:B------:R-:W-:Y:S01]  /*8f20*/  IMAD.SHL.U32 R37, R200, 0x2, RZ ;  /* 0x00000002c8257824 */ /* 0x000fe200078e00ff */
[----:B------:R-:W-:Y:S01]  /*8f30*/  SHF.L.U64.HI R5, R204, 0x1, R207 ;  /* 0x00000001cc057819 */ /* 0x000fe200000102cf */
[C---:B------:R-:W-:Y:S01]  /*8f40*/  IMAD.SHL.U32 R39, R199.reuse, 0x2, RZ ;  /* 0x00000002c7277824 */ /* 0x040fe200078e00ff */
[----:B------:R-:W-:Y:S01]  /*8f50*/  SHF.L.U64.HI R6, R200, 0x1, R197 ;  /* 0x00000001c8067819 */ /* 0x000fe200000102c5 */
[----:B-1----:R-:W1:Y:S01]  /*8f60*/  SHFL.IDX PT, R41, R41, 0x1, 0x181f ;  /* 0x00381f0029297f89 */ /* 0x002e6200000e0000 */
[----:B------:R-:W-:Y:S02]  /*8f70*/  SHF.L.U64.HI R36, R199, 0x1, R196 ;  /* 0x00000001c7247819 */ /* 0x000fe400000102c4 */
[----:B------:R-:W-:Y:S01]  /*8f80*/  SEL R40, RZ, 0x10, P6 ;  /* 0x00000010ff287807 */ /* 0x000fe20003000000 */
[----:B------:R4:W2:Y:S01]  /*8f90*/  SHFL.IDX PT, R240, R0, 0x1, 0x181f ;  /* 0x00381f0000f07f89 */ /* 0x0008a200000e0000 */
[----:B---3--:R-:W-:-:S02]  /*8fa0*/  IADD3 R46, P2, R38, R7, RZ ;  /* 0x00000007262e7210 */ /* 0x008fc40007f5e0ff */
[C---:B------:R-:W-:Y:S02]  /*8fb0*/  IADD3 R44, P1, R38.reuse, R37, RZ ;  /* 0x00000025262c7210 */ /* 0x040fe40007f3e0ff */
[----:B------:R-:W-:Y:S01]  /*8fc0*/  IADD3 R42, P0, R38, R39, RZ ;  /* 0x00000027262a7210 */ /* 0x000fe20007f1e0ff */
[C---:B--2---:R-:W-:Y:S01]  /*8fd0*/  IMAD.X R47, R43.reuse, 0x1, R5, P2 ;  /* 0x000000012b2f7824 */ /* 0x044fe200010e0605 */
[----:B------:R-:W-:Y:S01]  /*8fe0*/  SEL R38, RZ, 0x10, P3 ;  /* 0x00000010ff267807 */ /* 0x000fe20001800000 */
[C---:B------:R-:W-:Y:S02]  /*8ff0*/  IMAD.X R45, R43.reuse, 0x1, R6, P1 ;  /* 0x000000012b2d7824 */ /* 0x040fe400008e0606 */
[----:B------:R-:W-:Y:S01]  /*9000*/  IMAD.X R43, R43, 0x1, R36, P0 ;  /* 0x000000012b2b7824 */ /* 0x000fe200000e0624 */
[----:B------:R4:W-:Y:S04]  /*9010*/  LDGSTS.E.BYPASS.LTC128B.128 [R205+0x6100], [R46.64], !P6 ;  /* 0x061000002ecd7fae */ /* 0x0009e8000f101d46 */
[----:B------:R4:W-:Y:S04]  /*9020*/  LDGSTS.E.BYPASS.LTC128B.128 [R205+0x8100], [R44.64], !P3 ;  /* 0x081000002ccd7fae */ /* 0x0009e8000d901d46 */
[----:B------:R4:W-:Y:S02]  /*9030*/  LDGSTS.E.BYPASS.LTC128B.128 [R205+0xa100], [R42.64], !P5 ;  /* 0x0a1000002acd7fae */ /* 0x0009e4000e901d46 */
.L_x_2183:
[----:B-1--4-:R-:W-:Y:S02]  /*9040*/  IADD3 R42, -R40, 0x10, RZ ;  /* 0x00000010282a7810 */ /* 0x012fe40007ffe1ff */
        /* <DEDUP_REMOVED lines=20> */
.L_x_2074:
[----:B------:R-:W-:Y:S05]  /*9190*/  BSYNC B0 ;  /* 0x0000000000007941 */ /* 0x000fea0003800000 */
.L_x_2073:
[----:B------:R-:W2:Y:S01]  /*91a0*/  LDL R0, [R1+0x4] ;  /* 0x0000040001007983 */ /* 0x000ea20000100800 */
        /* <DEDUP_REMOVED lines=19> */
[----:B------:R-:W-:Y:S01]  /*92e0*/  IMAD.IADD R36, R7, 0x1, -R36 ;  /* 0x0000000107247824 */ /* 0x000fe200078e0a24 */
[----:B------:R-:W-:Y:S01]  /*92f0*/  IADD3 R7, R189, 0x1, -R80 ;  /* 0x00000001bd077810 */ /* 0x000fe20007ffe850 */
[----:B------:R-:W-:Y:S01]  /*9300*/  IMAD.IADD R37, R6, 0x1, -R37 ;  /* 0x0000000106257824 */ /* 0x000fe200078e0a25 */
[----:B------:R-:W-:Y:S01]  /*9310*/  SHF.R.S32.HI R221, RZ, 0x2, R5 ;  /* 0x00000002ffdd7819 */ /* 0x000fe20000011405 */
[----:B------:R-:W-:Y:S01]  /*9320*/  IMAD.SHL.U32 R219, R36, 0x10, RZ ;  /* 0x0000001024db7824 */ /* 0x000fe200078e00ff */
[----:B------:R-:W-:Y:S01]  /*9330*/  LOP3.LUT R6, R5, 0x7ffffffc, RZ, 0xc0, !PT ;  /* 0x7ffffffc05067812 */ /* 0x000fe200078ec0ff */
[----:B------:R-:W-:-:S04]  /*9340*/  IMAD.SHL.U32 R218, R37, 0x8, RZ ;  /* 0x0000000825da7824 */ /* 0x000fc800078e00ff */
[----:B------:R-:W-:-:S04]  /*9350*/  IMAD.IADD R6, R81, 0x1, -R6 ;  /* 0x0000000151067824 */ /* 0x000fc800078e0a06 */
[----:B------:R-:W-:-:S05]  /*9360*/  IMAD.SHL.U32 R220, R6, 0x2, RZ ;  /* 0x0000000206dc7824 */ /* 0x000fca00078e00ff */
[----:B------:R-:W-:Y:S02]  /*9370*/  IADD3 R7, -R198, R7, -R220 ;  /* 0x00000007c6077210 */ /* 0x000fe40007ffe9dc */
[----:B------:R-:W-:Y:S02]  /*9380*/  IADD3 R6, -R220, R189, -R80 ;  /* 0x000000bddc067210 */ /* 0x000fe40007ffe950 */
[----:B------:R-:W-:Y:S01]  /*9390*/  IADD3 R5, R7, c[0x0][0x328], RZ ;  /* 0x0000ca0007057a10 */ /* 0x000fe20007ffe0ff */
[----:B--2---:R-:W-:-:S05]  /*93a0*/  IMAD R0, R0, 0x80, R221 ;  /* 0x0000008000007824 */ /* 0x004fca00078e02dd */
[----:B------:R-:W-:-:S05]  /*93b0*/  IADD3 R238, R218, R0, R219 ;  /* 0x00000000daee7210 */ /* 0x000fca0007ffe0db */
[----:B------:R-:W-:-:S05]  /*93c0*/  @P0 IMAD.HI.U32 R0, R238, c[0x0][0x2c8], RZ ;  /* 0x0000b200ee000a27 */ /* 0x000fca00078e00ff */
[----:B------:R-:W-:Y:S01]  /*93d0*/  @P0 SHF.R.U32.HI R238, RZ, c[0x0][0x2cc], R0 ;  /* 0x0000b300ffee0a19 */ /* 0x000fe20000011600 */
[----:B------:R-:W-:Y:S01]  /*93e0*/  IMAD.IADD R0, R7, 0x1, R216 ;  /* 0x0000000107007824 */ /* 0x000fe200078e02d8 */
[----:B------:R-:W-:Y:S05]  /*93f0*/  BRA.DIV ~URZ, `(.L_x_2077) ;  /* 0x0000eb527f007947 */ /* 0x000fea000b800000 */
[----:B-1----:R1:W2:Y:S02]  /*9400*/  SHFL.IDX PT, R240, R238, RZ, 0x1c1f ;  /* 0x001c1fffeef07589 */ /* 0x0022a400000e0000 */
.L_x_2184:
[----:B------:R-:W-:Y:S01]  /*9410*/  IMAD.MOV.U32 R37, RZ, RZ, 0x1 ;  /* 0x00000001ff257424 */ /* 0x000fe200078e00ff */
[----:B--2---:R-:W-:Y:S01]  /*9420*/  IADD3 R39, R5, R240, RZ ;  /* 0x000000f005277210 */ /* 0x004fe20007ffe0ff */
[----:B------:R-:W-:-:S03]  /*9430*/  IMAD.IADD R7, R0, 0x1, R240 ;  /* 0x0000000100077824 */ /* 0x000fc600078e02f0 */
[----:B------:R-:W-:Y:S02]  /*9440*/  ISETP.LE.AND P1, PT, R37, c[0x0][0x32c], PT ;  /* 0x0000cb0025007a0c */ /* 0x000fe40003f23270 */
[----:B------:R-:W-:-:S11]  /*9450*/  IMNMX R36, R6, R39, PT ;  /* 0x0000002706247217 */ /* 0x000fd60003800200 */
[----:B------:R-:W-:Y:S05]  /*9460*/  @!P1 BRA `(.L_x_2078) ;  /* 0x0000013000009947 */ /* 0x000fea0003800000 */
[----:B------:R-:W-:Y:S01]  /*9470*/  IADD3 R39, -R198, R189, R240 ;  /* 0x000000bdc6277210 */ /* 0x000fe20007ffe1f0 */
        /* <DEDUP_REMOVED lines=9> */
.L_x_2080:
[----:B------:R-:W-:-:S13]  /*9510*/  ISETP.NE.AND P0, PT, R37, c[0x0][0x32c], PT ;  /* 0x0000cb0025007a0c */ /* 0x000fda0003f05270 */
[----:B------:R-:W-:-:S05]  /*9520*/  @P0 IMAD.HI.U32 R37, R39, c[0x0][0x330], RZ ;  /* 0x0000cc0027250a27 */ /* 0x000fca00078e00ff */
[----:B------:R-:W-:Y:S02]  /*9530*/  @P0 SHF.R.U32.HI R39, RZ, c[0x0][0x334], R37 ;  /* 0x0000cd00ff270a19 */ /* 0x000fe40000011625 */
.L_x_2081:
[----:B------:R-:W-:Y:S05]  /*9540*/  BSYNC B0 ;  /* 0x0000000000007941 */ /* 0x000fea0003800000 */
.L_x_2079:
[----:B------:R-:W-:-:S04]  /*9550*/  IMAD R39, R39, c[0x0][0x32c], -R80 ;  /* 0x0000cb0027277a24 */ /* 0x000fc800078e0a50 */
[----:B------:R-:W-:-:S05]  /*9560*/  IMAD.IADD R38, R39, 0x1, -R220 ;  /* 0x0000000127267824 */ /* 0x000fca00078e0adc */
[----:B------:R-:W-:Y:S02]  /*9570*/  IADD3 R37, R38, c[0x0][0x32c], RZ ;  /* 0x0000cb0026257a10 */ /* 0x000fe40007ffe0ff */
[----:B------:R-:W-:Y:S02]  /*9580*/  IMNMX R7, R7, R38, !PT ;  /* 0x0000002607077217 */ /* 0x000fe40007800200 */
[----:B------:R-:W-:Y:S02]  /*9590*/  IMNMX R36, R36, R37, PT ;  /* 0x0000002524247217 */ /* 0x000fe40003800200 */
.L_x_2078:
[----:B------:R-:W-:-:S04]  /*95a0*/  ISETP.GT.AND P2, PT, R160, RZ, PT ;  /* 0x000000ffa000720c */ /* 0x000fc80003f44270 */
        /* <DEDUP_REMOVED lines=49> */
[----:B------:R2:W3:Y:S02]  /*98c0*/  SHFL.IDX PT, R240, R238, 0x1, 0x1c1f ;  /* 0x003c1f00eef07f89 */ /* 0x0004e400000e0000 */
.L_x_2185:
[----:B---3--:R-:W-:Y:S01]  /*98d0*/  IMAD.IADD R5, R5, 0x1, R240 ;  /* 0x0000000105057824 */ /* 0x008fe200078e02f0 */
[----:B------:R-:W-:-:S04]  /*98e0*/  IADD3 R0, R0, R240, RZ ;  /* 0x000000f000007210 */ /* 0x000fc80007ffe0ff */
[----:B------:R-:W-:Y:S01]  /*98f0*/  IMNMX R6, R6, R5, PT ;  /* 0x0000000506067217 */ /* 0x000fe20003800200 */
[----:B------:R-:W-:Y:S05]  /*9900*/  @!P1 BRA `(.L_x_2083) ;  /* 0x0000015000009947 */ /* 0x000fea0003800000 */
[----:B------:R-:W-:Y:S01]  /*9910*/  IADD3 R7, -R198, R189, R240 ;  /* 0x000000bdc6077210 */ /* 0x000fe20007ffe1f0 */
        /* <DEDUP_REMOVED lines=10> */
.L_x_2085:
[----:B------:R-:W-:-:S04]  /*99c0*/  MOV R5, 0x1 ;  /* 0x0000000100057802 */ /* 0x000fc80000000f00 */
[----:B------:R-:W-:-:S13]  /*99d0*/  ISETP.NE.AND P0, PT, R5, c[0x0][0x32c], PT ;  /* 0x0000cb0005007a0c */ /* 0x000fda0003f05270 */
[----:B------:R-:W-:-:S05]  /*99e0*/  @P0 IMAD.HI.U32 R5, R7, c[0x0][0x330], RZ ;  /* 0x0000cc0007050a27 */ /* 0x000fca00078e00ff */
[----:B------:R-:W-:Y:S02]  /*99f0*/  @P0 SHF.R.U32.HI R7, RZ, c[0x0][0x334], R5 ;  /* 0x0000cd00ff070a19 */ /* 0x000fe40000011605 */
.L_x_2086:
[----:B------:R-:W-:Y:S05]  /*9a00*/  BSYNC B0 ;  /* 0x0000000000007941 */ /* 0x000fea0003800000 */
.L_x_2084:
[----:B------:R-:W-:-:S04]  /*9a10*/  IMAD R7, R7, c[0x0][0x32c], -R80 ;  /* 0x0000cb0007077a24 */ /* 0x000fc800078e0a50 */
[----:B------:R-:W-:-:S05]  /*9a20*/  IMAD.IADD R7, R7, 0x1, -R220 ;  /* 0x0000000107077824 */ /* 0x000fca00078e0adc */
[----:B------:R-:W-:Y:S02]  /*9a30*/  IADD3 R5, R7, c[0x0][0x32c], RZ ;  /* 0x0000cb0007057a10 */ /* 0x000fe40007ffe0ff */
[----:B------:R-:W-:Y:S02]  /*9a40*/  IMNMX R0, R0, R7, !PT ;  /* 0x0000000700007217 */ /* 0x000fe40007800200 */
[----:B------:R-:W-:Y:S02]  /*9a50*/  IMNMX R6, R6, R5, PT ;  /* 0x0000000506067217 */ /* 0x000fe40003800200 */
.L_x_2083:
[C---:B------:R-:W-:Y:S01]  /*9a60*/  ISETP.GT.AND P0, PT, R0.reuse, 0x1, P2 ;  /* 0x000000010000780c */ /* 0x040fe20001704270 */
[----:B------:R-:W-:Y:S01]  /*9a70*/  IMAD.MOV.U32 R215, RZ, RZ, 0x1f ;  /* 0x0000001fffd77424 */ /* 0x000fe200078e00ff */
[----:B------:R-:W-:Y:S01]  /*9a80*/  ISETP.GT.AND P1, PT, R0, 0x8, P2 ;  /* 0x000000080000780c */ /* 0x000fe20001724270 */
[----:B------:R-:W-:Y:S01]  /*9a90*/  IMAD.MOV.U32 R214, RZ, RZ, -0x1 ;  /* 0xffffffffffd67424 */ /* 0x000fe200078e00ff */
        /* <DEDUP_REMOVED lines=9> */
[----:B------:R-:W-:Y:S02]  /*9b30*/  FMNMX.FTZ R7, R32, R33, !PT ;  /* 0x0000002120077209 */ /* 0x000fe40007810000 */
[----:B------:R-:W-:Y:S02]  /*9b40*/  ISETP.LT.OR P1, PT, R6, 0x12, P0 ;  /* 0x000000120600780c */ /* 0x000fe40000721670 */
[C---:B------:R-:W-:Y:S02]  /*9b50*/  ISETP.GT.AND P0, PT, R0.reuse, 0x18, P2 ;  /* 0x000000180000780c */ /* 0x040fe40001704270 */
[----:B------:R-:W-:Y:S02]  /*9b60*/  FSEL R27, R27, -INF , !P1 ;  /* 0xff8000001b1b7808 */ /* 0x000fe40004800000 */
[----:B------:R-:W-:-:S02]  /*9b70*/  ISETP.GT.AND P1, PT, R0, RZ, P2 ;  /* 0x000000ff0000720c */ /* 0x000fc40001724270 */
[C---:B------:R-:W-:Y:S02]  /*9b80*/  ISETP.LT.OR P0, PT, R6.reuse, 0x19, P0 ;  /* 0x000000190600780c */ /* 0x040fe40000701670 */
[C---:B------:R-:W-:Y:S02]  /*9b90*/  ISETP.LT.OR P1, PT, R6.reuse, 0x1, P1 ;  /* 0x000000010600780c */ /* 0x040fe40000f21670 */
[----:B------:R-:W-:Y:S02]  /*9ba0*/  ISETP.LT.OR P3, PT, R6, 0x11, P3 ;  /* 0x000000110600780c */ /* 0x000fe40001f61670 */
[----:B------:R-:W-:Y:S02]  /*9bb0*/  FSEL R34, R34, -INF , !P1 ;  /* 0xff80000022227808 */ /* 0x000fe40004800000 */
[----:B------:R-:W-:Y:S02]  /*9bc0*/  FMNMX.FTZ R38, R28, R7, !PT ;  /* 0x000000071c267209 */ /* 0x000fe40007810000 */
[----:B------:R-:W-:-:S02]  /*9bd0*/  FMNMX.FTZ R5, R34, R35, !PT ;  /* 0x0000002322057209 */ /* 0x000fc40007810000 */
[----:B------:R-:W-:Y:S02]  /*9be0*/  FSEL R22, R22, -INF , !P0 ;  /* 0xff80000016167808 */ /* 0x000fe40004000000 */
[----:B------:R-:W-:Y:S02]  /*9bf0*/  FMNMX.FTZ R36, R30, R5, !PT ;  /* 0x000000051e247209 */ /* 0x000fe40007810000 */
[----:B------:R-:W-:Y:S02]  /*9c00*/  ISETP.GT.AND P0, PT, R0, 0x19, P2 ;  /* 0x000000190000780c */ /* 0x000fe40001704270 */
[----:B------:R-:W-:Y:S02]  /*9c10*/  FSEL R26, R26, -INF , !P3 ;  /* 0xff8000001a1a7808 */ /* 0x000fe40005800000 */
[----:B------:R-:W-:Y:S02]  /*9c20*/  FMNMX.FTZ R7, R29, R38, !PT ;  /* 0x000000261d077209 */ /* 0x000fe40007810000 */
[----:B------:R-:W-:-:S02]  /*9c30*/  FMNMX.FTZ R5, R31, R36, !PT ;  /* 0x000000241f057209 */ /* 0x000fc40007810000 */
[----:B------:R-:W-:Y:S02]  /*9c40*/  ISETP.LT.OR P0, PT, R6, 0x1a, P0 ;  /* 0x0000001a0600780c */ /* 0x000fe40000701670 */
[----:B------:R-:W-:Y:S02]  /*9c50*/  FMNMX.FTZ R38, R24, R7, !PT ;  /* 0x0000000718267209 */ /* 0x000fe40007810000 */
[----:B------:R-:W-:Y:S02]  /*9c60*/  FMNMX.FTZ R36, R26, R5, !PT ;  /* 0x000000051a247209 */ /* 0x000fe40007810000 */
[----:B------:R-:W-:Y:S02]  /*9c70*/  FSEL R23, R23, -INF , !P0 ;  /* 0xff80000017177808 */ /* 0x000fe40004000000 */
[C---:B------:R-:W-:Y:S02]  /*9c80*/  ISETP.GT.AND P1, PT, R0.reuse, 0x20, P2 ;  /* 0x000000200000780c */ /* 0x040fe40001724270 */
[----:B------:R-:W-:-:S02]  /*9c90*/  ISETP.GT.AND P0, PT, R0, 0x21, P2 ;  /* 0x000000210000780c */ /* 0x000fc40001704270 */
[----:B------:R-:W-:Y:S02]  /*9ca0*/  FMNMX.FTZ R7, R25, R38, !PT ;  /* 0x0000002619077209 */ /* 0x000fe40007810000 */
[----:B------:R-:W-:Y:S02]  /*9cb0*/  FMNMX.FTZ R5, R27, R36, !PT ;  /* 0x000000241b057209 */ /* 0x000fe40007810000 */
[C---:B------:R-:W-:Y:S02]  /*9cc0*/  ISETP.LT.OR P1, PT, R6.reuse, 0x21, P1 ;  /* 0x000000210600780c */ /* 0x040fe40000f21670 */
[----:B------:R-:W-:Y:S02]  /*9cd0*/  ISETP.LT.OR P0, PT, R6, 0x22, P0 ;  /* 0x000000220600780c */ /* 0x000fe40000701670 */
[----:B------:R-:W-:Y:S02]  /*9ce0*/  FMNMX.FTZ R38, R20, R7, !PT ;  /* 0x0000000714267209 */ /* 0x000fe40007810000 */
[----:B------:R-:W-:-:S02]  /*9cf0*/  FMNMX.FTZ R36, R22, R5, !PT ;  /* 0x0000000516247209 */ /* 0x000fc40007810000 */
[----:B------:R-:W-:Y:S02]  /*9d00*/  FSEL R18, R18, -INF , !P1 ;  /* 0xff80000012127808 */ /* 0x000fe40004800000 */
[----:B------:R-:W-:Y:S02]  /*9d10*/  FSEL R19, R19, -INF , !P0 ;  /* 0xff80000013137808 */ /* 0x000fe40004000000 */
[C---:B------:R-:W-:Y:S02]  /*9d20*/  ISETP.GT.AND P1, PT, R0.reuse, 0x28, P2 ;  /* 0x000000280000780c */ /* 0x040fe40001724270 */
[----:B------:R-:W-:Y:S02]  /*9d30*/  FMNMX.FTZ R7, R21, R38, !PT ;  /* 0x0000002615077209 */ /* 0x000fe40007810000 */
[----:B------:R-:W-:Y:S02]  /*9d40*/  FMNMX.FTZ R5, R23, R36, !PT ;  /* 0x0000002417057209 */ /* 0x000fe40007810000 */
[----:B------:R-:W-:-:S02]  /*9d50*/  ISETP.GT.AND P0, PT, R0, 0x29, P2 ;  /* 0x000000290000780c */ /* 0x000fc40001704270 */
[----:B------:R-:W-:Y:S02]  /*9d60*/  ISETP.LT.OR P3, PT, R6, 0x29, P1 ;  /* 0x000000290600780c */ /* 0x000fe40000f61670 */
[----:B------:R-:W-:Y:S02]  /*9d70*/  FMNMX.FTZ R38, R16, R7, !PT ;  /* 0x0000000710267209 */ /* 0x000fe40007810000 */
[----:B------:R-:W-:Y:S02]  /*9d80*/  FMNMX.FTZ R36, R18, R5, !PT ;  /* 0x0000000512247209 */ /* 0x000fe40007810000 */
[----:B------:R-:W-:Y:S02]  /*9d90*/  ISETP.LT.OR P1, PT, R6, 0x2a, P0 ;  /* 0x0000002a0600780c */ /* 0x000fe40000721670 */
[----:B------:R-:W-:Y:S02]  /*9da0*/  ISETP.GT.AND P0, PT, R0, 0x30, P2 ;  /* 0x000000300000780c */ /* 0x000fe40001704270 */
[----:B------:R-:W-:-:S02]  /*9db0*/  FSEL R14, R14, -INF , !P3 ;  /* 0xff8000000e0e7808 */ /* 0x000fc40005800000 */
[----:B------:R-:W-:Y:S02]  /*9dc0*/  FMNMX.FTZ R7, R17, R38, !PT ;  /* 0x0000002611077209 */ /* 0x000fe40007810000 */
[----:B------:R-:W-:Y:S02]  /*9dd0*/  FMNMX.FTZ R5, R19, R36, !PT ;  /* 0x0000002413057209 */ /* 0x000fe40007810000 */
[----:B------:R-:W-:Y:S02]  /*9de0*/  FSEL R15, R15, -INF , !P1 ;  /* 0xff8000000f0f7808 */ /* 0x000fe40004800000 */
[----:B------:R-:W-:Y:S02]  /*9df0*/  ISETP.LT.OR P1, PT, R6, 0x31, P0 ;  /* 0x000000310600780c */ /* 0x000fe40000721670 */
[----:B------:R-:W-:Y:S02]  /*9e00*/  ISETP.GT.AND P0, PT, R0, 0x31, P2 ;  /* 0x000000310000780c */ /* 0x000fe40001704270 */
[----:B------:R-:W-:-:S02]  /*9e10*/  FMNMX.FTZ R36, R12, R7, !PT ;  /* 0x000000070c247209 */ /* 0x000fc40007810000 */
[----:B------:R-:W-:Y:S02]  /*9e20*/  FMNMX.FTZ R38, R14, R5, !PT ;  /* 0x000000050e267209 */ /* 0x000fe40007810000 */
[----:B------:R-:W-:Y:S02]  /*9e30*/  FSEL R10, R10, -INF , !P1 ;  /* 0xff8000000a0a7808 */ /* 0x000fe40004800000 */
[----:B------:R-:W-:Y:S02]  /*9e40*/  ISETP.LT.OR P1, PT, R6, 0x32, P0 ;  /* 0x000000320600780c */ /* 0x000fe40000721670 */
[----:B------:R-:W-:Y:S02]  /*9e50*/  ISETP.GT.AND P3, PT, R0, 0x38, P2 ;  /* 0x000000380000780c */ /* 0x000fe40001764270 */
[----:B------:R-:W-:Y:S02]  /*9e60*/  FMNMX.FTZ R5, R13, R36, !PT ;  /* 0x000000240d057209 */ /* 0x000fe40007810000 */
[----:B------:R-:W-:-:S02]  /*9e70*/  FMNMX.FTZ R7, R15, R38, !PT ;  /* 0x000000260f077209 */ /* 0x000fc40007810000 */
[----:B------:R-:W-:Y:S02]  /*9e80*/  ISETP.GT.AND P0, PT, R0, 0x39, P2 ;  /* 0x000000390000780c */ /* 0x000fe40001704270 */
[----:B------:R-:W-:Y:S02]  /*9e90*/  FSEL R11, R11, -INF , !P1 ;  /* 0xff8000000b0b7808 */ /* 0x000fe40004800000 */
        /* <DEDUP_REMOVED lines=13> */
[----:B------:R3:W4:Y:S02]  /*9f70*/  SHFL.BFLY PT, R154, R135, 0x2, 0x1f ;  /* 0x0c401f00879a7f89 */ /* 0x00072400000e0000 */
.L_x_2186:
[----:B----4-:R-:W-:Y:S01]  /*9f80*/  FMNMX.FTZ R5, R135, R154, !PT ;  /* 0x0000009a87057209 */ /* 0x010fe20007810000 */
[----:B------:R-:W-:Y:S05]  /*9f90*/  BRA.DIV ~URZ, `(.L_x_2088) ;  /* 0x0000e0b27f007947 */ /* 0x000fea000b800000 */
[----:B------:R-:W4:Y:S04]  /*9fa0*/  SHFL.BFLY PT, R6, R7, 0x2, 0x1f ;  /* 0x0c401f0007067f89 */ /* 0x000f2800000e0000 */
[----:B------:R-:W5:Y:S01]  /*9fb0*/  SHFL.BFLY PT, R0, R5, 0x1, 0x1f ;  /* 0x0c201f0005007f89 */ /* 0x000f6200000e0000 */
[----:B---34-:R-:W-:Y:S02]  /*9fc0*/  FMNMX.FTZ R135, R7, R6, !PT ;  /* 0x0000000607877209 */ /* 0x018fe40007810000 */
[----:B-----5:R-:W-:-:S03]  /*9fd0*/  FMNMX.FTZ R0, R5, R0, !PT ;  /* 0x0000000005007209 */ /* 0x020fc60007810000 */
[----:B------:R3:W4:Y:S04]  /*9fe0*/  SHFL.BFLY PT, R154, R135, 0x1, 0x1f ;  /* 0x0c201f00879a7f89 */ /* 0x00072800000e0000 */
.L_x_2187:
[C---:B------:R-:W-:Y:S01]  /*9ff0*/  FMUL.FTZ R5, R0.reuse, c[0x0][0x2d0] ;  /* 0x0000b40000057a20 */ /* 0x040fe20000410000 */
[----:B------:R-:W-:Y:S01]  /*a000*/  FSETP.NEU.FTZ.AND P0, PT, R0, -INF , PT ;  /* 0xff8000000000780b */ /* 0x000fe20003f1d000 */
[----:B------:R-:W-:Y:S01]  /*a010*/  WARPSYNC 0xffffffff ;  /* 0xffffffff00007948 */ /* 0x000fe20003800000 */
[----:B----4-:R-:W-:Y:S02]  /*a020*/  FMNMX.FTZ R132, R154, R135, !PT ;  /* 0x000000879a847209 */ /* 0x010fe40007810000 */
[----:B------:R-:W-:Y:S02]  /*a030*/  FSEL R5, R5, RZ, P0 ;  /* 0x000000ff05057208 */ /* 0x000fe40000000000 */
[----:B------:R-:W-:Y:S02]  /*a040*/  FSETP.NEU.FTZ.AND P0, PT, R132, -INF , PT ;  /* 0xff8000008400780b */ /* 0x000fe40003f1d000 */
[----:B------:R-:W-:Y:S01]  /*a050*/  SHF.L.U32 R183, R3, 0x1, RZ ;  /* 0x0000000103b77819 */ /* 0x000fe200000006ff */
[----:B------:R-:W-:-:S02]  /*a060*/  FFMA.FTZ R146, R12, c[0x0][0x2d0], -R5 ;  /* 0x0000b4000c927a23 */ /* 0x000fc40000010805 */
[----:B------:R-:W-:Y:S02]  /*a070*/  FMUL.FTZ R12, R132, c[0x0][0x2d0] ;  /* 0x0000b400840c7a20 */ /* 0x000fe40000410000 */
[--C-:B------:R-:W-:Y:S02]  /*a080*/  FFMA.FTZ R6, R32, c[0x0][0x2d0], -R5.reuse ;  /* 0x0000b40020067a23 */ /* 0x100fe40000010805 */
[--C-:B------:R-:W-:Y:S01]  /*a090*/  FFMA.FTZ R33, R33, c[0x0][0x2d0], -R5.reuse ;  /* 0x0000b40021217a23 */ /* 0x100fe20000010805 */
[----:B------:R-:W-:Y:S01]  /*a0a0*/  FSEL R12, R12, RZ, P0 ;  /* 0x000000ff0c0c7208 */ /* 0x000fe20000000000 */
[--C-:B------:R-:W-:Y:S01]  /*a0b0*/  FFMA.FTZ R7, R28, c[0x0][0x2d0], -R5.reuse ;  /* 0x0000b4001c077a23 */ /* 0x100fe20000010805 */
[----:B------:R-:W-:Y:S01]  /*a0c0*/  MUFU.EX2 R146, R146 ;  /* 0x0000009200927308 */ /* 0x000fe20000000800 */
[--C-:B------:R-:W-:Y:S02]  /*a0d0*/  FFMA.FTZ R28, R29, c[0x0][0x2d0], -R5.reuse ;  /* 0x0000b4001d1c7a23 */ /* 0x100fe40000010805 */
[----:B------:R-:W-:-:S02]  /*a0e0*/  FFMA.FTZ R140, R24, c[0x0][0x2d0], -R5 ;  /* 0x0000b400188c7a23 */ /* 0x000fc40000010805 */
[--C-:B------:R-:W-:Y:S02]  /*a0f0*/  FFMA.FTZ R25, R25, c[0x0][0x2d0], -R5.reuse ;  /* 0x0000b40019197a23 */ /* 0x100fe40000010805 */
[--C-:B------:R-:W-:Y:S01]  /*a100*/  FFMA.FTZ R142, R20, c[0x0][0x2d0], -R5.reuse ;  /* 0x0000b400148e7a23 */ /* 0x100fe20000010805 */
[----:B------:R-:W-:Y:S01]  /*a110*/  MUFU.EX2 R6, R6 ;  /* 0x0000000600067308 */ /* 0x000fe20000000800 */
[--C-:B------:R-:W-:Y:S02]  /*a120*/  FFMA.FTZ R21, R21, c[0x0][0x2d0], -R5.reuse ;  /* 0x0000b40015157a23 */ /* 0x100fe40000010805 */
[--C-:B------:R-:W-:Y:S02]  /*a130*/  FFMA.FTZ R144, R16, c[0x0][0x2d0], -R5.reuse ;  /* 0x0000b40010907a23 */ /* 0x100fe40000010805 */
[--C-:B------:R-:W-:Y:S02]  /*a140*/  FFMA.FTZ R17, R17, c[0x0][0x2d0], -R5.reuse ;  /* 0x0000b40011117a23 */ /* 0x100fe40000010805 */
[--C-:B------:R-:W-:Y:S01]  /*a150*/  FFMA.FTZ R13, R13, c[0x0][0x2d0], -R5.reuse ;  /* 0x0000b4000d0d7a23 */ /* 0x100fe20000010805 */
[----:B------:R-:W4:Y:S01]  /*a160*/  MUFU.EX2 R33, R33 ;  /* 0x0000002100217308 */ /* 0x000f220000000800 */
[----:B------:R-:W-:-:S02]  /*a170*/  FFMA.FTZ R96, R8, c[0x0][0x2d0], -R5 ;  /* 0x0000b40008607a23 */ /* 0x000fc40000010805 */
[--C-:B------:R-:W-:Y:S02]  /*a180*/  FFMA.FTZ R9, R9, c[0x0][0x2d0], -R5.reuse ;  /* 0x0000b40009097a23 */ /* 0x100fe40000010805 */
[--C-:B------:R-:W-:Y:S02]  /*a190*/  FFMA.FTZ R98, R76, c[0x0][0x2d0], -R5.reuse ;  /* 0x0000b4004c627a23 */ /* 0x100fe40000010805 */
[----:B------:R-:W-:Y:S01]  /*a1a0*/  FFMA.FTZ R29, R77, c[0x0][0x2d0], -R5 ;  /* 0x0000b4004d1d7a23 */ /* 0x000fe20000010805 */
[----:B------:R-:W5:Y:S01]  /*a1b0*/  MUFU.EX2 R7, R7 ;  /* 0x0000000700077308 */ /* 0x000f620000000800 */
[--C-:B------:R-:W-:Y:S02]  /*a1c0*/  FFMA.FTZ R5, R34, c[0x0][0x2d0], -R12.reuse ;  /* 0x0000b40022057a23 */ /* 0x100fe4000001080c */
[--C-:B------:R-:W-:Y:S02]  /*a1d0*/  FFMA.FTZ R16, R35, c[0x0][0x2d0], -R12.reuse ;  /* 0x0000b40023107a23 */ /* 0x100fe4000001080c */
[----:B------:R-:W-:-:S02]  /*a1e0*/  FFMA.FTZ R8, R30, c[0x0][0x2d0], -R12 ;  /* 0x0000b4001e087a23 */ /* 0x000fc4000001080c */
[--C-:B------:R-:W-:Y:S01]  /*a1f0*/  FFMA.FTZ R31, R31, c[0x0][0x2d0], -R12.reuse ;  /* 0x0000b4001f1f7a23 */ /* 0x100fe2000001080c */
[----:B------:R-:W1:Y:S01]  /*a200*/  MUFU.EX2 R28, R28 ;  /* 0x0000001c001c7308 */ /* 0x000e620000000800 */
[--C-:B------:R-:W-:Y:S02]  /*a210*/  FFMA.FTZ R141, R26, c[0x0][0x2d0], -R12.reuse ;  /* 0x0000b4001a8d7a23 */ /* 0x100fe4000001080c */
[----:B----4-:R-:W-:Y:S02]  /*a220*/  FADD.FTZ R24, R6, R33 ;  /* 0x0000002106187221 */ /* 0x010fe40000010000 */
[--C-:B------:R-:W-:Y:S02]  /*a230*/  FFMA.FTZ R143, R22, c[0x0][0x2d0], -R12.reuse ;  /* 0x0000b400168f7a23 */ /* 0x100fe4000001080c */
[--C-:B------:R-:W-:Y:S01]  /*a240*/  FFMA.FTZ R20, R27, c[0x0][0x2d0], -R12.reuse ;  /* 0x0000b4001b147a23 */ /* 0x100fe2000001080c */
[----:B------:R-:W-:Y:S01]  /*a250*/  MUFU.EX2 R5, R5 ;  /* 0x0000000500057308 */ /* 0x000fe20000000800 */
[----:B------:R-:W-:-:S02]  /*a260*/  FFMA.FTZ R22, R23, c[0x0][0x2d0], -R12 ;  /* 0x0000b40017167a23 */ /* 0x000fc4000001080c */
[----:B-----5:R-:W-:Y:S02]  /*a270*/  FADD.FTZ R23, R7, R24 ;  /* 0x0000001807177221 */ /* 0x020fe40000010000 */
[--C-:B------:R-:W-:Y:S02]  /*a280*/  FFMA.FTZ R145, R18, c[0x0][0x2d0], -R12.reuse ;  /* 0x0000b40012917a23 */ /* 0x100fe4000001080c */
[--C-:B------:R-:W-:Y:S01]  /*a290*/  FFMA.FTZ R18, R19, c[0x0][0x2d0], -R12.reuse ;  /* 0x0000b40013127a23 */ /* 0x100fe2000001080c */
[----:B------:R-:W4:Y:S01]  /*a2a0*/  MUFU.EX2 R16, R16 ;  /* 0x0000001000107308 */ /* 0x000f220000000800 */
[----:B-1----:R-:W-:Y:S02]  /*a2b0*/  FADD.FTZ R23, R28, R23 ;  /* 0x000000171c177221 */ /* 0x002fe40000010000 */
[--C-:B------:R-:W-:Y:S02]  /*a2c0*/  FFMA.FTZ R147, R14, c[0x0][0x2d0], -R12.reuse ;  /* 0x0000b4000e937a23 */ /* 0x100fe4000001080c */
[----:B------:R-:W-:-:S02]  /*a2d0*/  FFMA.FTZ R24, R15, c[0x0][0x2d0], -R12 ;  /* 0x0000b4000f187a23 */ /* 0x000fc4000001080c */
[--C-:B------:R-:W-:Y:S01]  /*a2e0*/  FFMA.FTZ R97, R10, c[0x0][0x2d0], -R12.reuse ;  /* 0x0000b4000a617a23 */ /* 0x100fe2000001080c */
[----:B------:R-:W1:Y:S01]  /*a2f0*/  MUFU.EX2 R140, R140 ;  /* 0x0000008c008c7308 */ /* 0x000e620000000800 */
[--C-:B------:R-:W-:Y:S02]  /*a300*/  FFMA.FTZ R10, R11, c[0x0][0x2d0], -R12.reuse ;  /* 0x0000b4000b0a7a23 */ /* 0x100fe4000001080c */
[--C-:B------:R-:W-:Y:S02]  /*a310*/  FFMA.FTZ R99, R78, c[0x0][0x2d0], -R12.reuse ;  /* 0x0000b4004e637a23 */ /* 0x100fe4000001080c */
[----:B------:R-:W-:Y:S01]  /*a320*/  FFMA.FTZ R79, R79, c[0x0][0x2d0], -R12 ;  /* 0x0000b4004f4f7a23 */ /* 0x000fe2000001080c */
[----:B------:R-:W-:Y:S02]  /*a330*/  F2FP.BF16.PACK_AB R12, R33, R6 ;  /* 0x00000006210c723e */ /* 0x000fe400000010ff */
[----:B------:R-:W5:Y:S01]  /*a340*/  MUFU.EX2 R8, R8 ;  /* 0x0000000800087308 */ /* 0x000f620000000800 */
[----:B----4-:R-:W-:-:S07]  /*a350*/  FADD.FTZ R19, R5, R16 ;  /* 0x0000001005137221 */ /* 0x010fce0000010000 */
[----:B------:R-:W4:Y:S01]  /*a360*/  MUFU.EX2 R25, R25 ;  /* 0x0000001900197308 */ /* 0x000f220000000800 */
[----:B-1----:R-:W-:-:S07]  /*a370*/  FADD.FTZ R14, R140, R23 ;  /* 0x000000178c0e7221 */ /* 0x002fce0000010000 */
[----:B------:R-:W1:Y:S01]  /*a380*/  MUFU.EX2 R31, R31 ;  /* 0x0000001f001f7308 */ /* 0x000e620000000800 */
[----:B-----5:R-:W-:-:S07]  /*a390*/  FADD.FTZ R26, R8, R19 ;  /* 0x00000013081a7221 */ /* 0x020fce0000010000 */
[----:B------:R-:W5:Y:S01]  /*a3a0*/  MUFU.EX2 R142, R142 ;  /* 0x0000008e008e7308 */ /* 0x000f620000000800 */
[C---:B----4-:R-:W-:Y:S01]  /*a3b0*/  FADD.FTZ R15, R25.reuse, R14 ;  /* 0x0000000e190f7221 */ /* 0x050fe20000010000 */
[----:B------:R-:W-:-:S06]  /*a3c0*/  F2FP.BF16.PACK_AB R140, R25, R140 ;  /* 0x0000008c198c723e */ /* 0x000fcc00000010ff */
[----:B------:R-:W4:Y:S01]  /*a3d0*/  MUFU.EX2 R141, R141 ;  /* 0x0000008d008d7308 */ /* 0x000f220000000800 */
[----:B-1----:R-:W-:-:S07]  /*a3e0*/  FADD.FTZ R26, R31, R26 ;  /* 0x0000001a1f1a7221 */ /* 0x002fce0000010000 */
[----:B------:R-:W1:Y:S01]  /*a3f0*/  MUFU.EX2 R21, R21 ;  /* 0x0000001500157308 */ /* 0x000e620000000800 */
[----:B-----5:R-:W-:-:S07]  /*a400*/  FADD.FTZ R14, R142, R15 ;  /* 0x0000000f8e0e7221 */ /* 0x020fce0000010000 */
[----:B------:R-:W5:Y:S01]  /*a410*/  MUFU.EX2 R20, R20 ;  /* 0x0000001400147308 */ /* 0x000f620000000800 */
[----:B----4-:R-:W-:-:S07]  /*a420*/  FADD.FTZ R19, R141, R26 ;  /* 0x0000001a8d137221 */ /* 0x010fce0000010000 */
[----:B------:R-:W4:Y:S01]  /*a430*/  MUFU.EX2 R144, R144 ;  /* 0x0000009000907308 */ /* 0x000f220000000800 */
[C---:B-1----:R-:W-:Y:S01]  /*a440*/  FADD.FTZ R15, R21.reuse, R14 ;  /* 0x0000000e150f7221 */ /* 0x042fe20000010000 */
[----:B------:R-:W-:-:S06]  /*a450*/  F2FP.BF16.PACK_AB R142, R21, R142 ;  /* 0x0000008e158e723e */ /* 0x000fcc00000010ff */
[----:B------:R-:W1:Y:S01]  /*a460*/  MUFU.EX2 R143, R143 ;  /* 0x0000008f008f7308 */ /* 0x000e620000000800 */
[C---:B-----5:R-:W-:Y:S01]  /*a470*/  FADD.FTZ R26, R20.reuse, R19 ;  /* 0x00000013141a7221 */ /* 0x060fe20000010000 */
[----:B------:R-:W-:-:S06]  /*a480*/  F2FP.BF16.PACK_AB R141, R20, R141 ;  /* 0x0000008d148d723e */ /* 0x000fcc00000010ff */
[----:B------:R-:W5:Y:S01]  /*a490*/  MUFU.EX2 R17, R17 ;  /* 0x0000001100117308 */ /* 0x000f620000000800 */
[----:B----4-:R-:W-:-:S07]  /*a4a0*/  FADD.FTZ R14, R144, R15 ;  /* 0x0000000f900e7221 */ /* 0x010fce0000010000 */
[----:B------:R-:W4:Y:S01]  /*a4b0*/  MUFU.EX2 R22, R22 ;  /* 0x0000001600167308 */ /* 0x000f220000000800 */
[----:B-1----:R-:W-:-:S07]  /*a4c0*/  FADD.FTZ R15, R143, R26 ;  /* 0x0000001a8f0f7221 */ /* 0x002fce0000010000 */
[----:B------:R-:W1:Y:S01]  /*a4d0*/  MUFU.EX2 R145, R145 ;  /* 0x0000009100917308 */ /* 0x000e620000000800 */
[C---:B-----5:R-:W-:Y:S01]  /*a4e0*/  FADD.FTZ R11, R17.reuse, R14 ;  /* 0x0000000e110b7221 */ /* 0x060fe20000010000 */
[----:B------:R-:W-:-:S03]  /*a4f0*/  F2FP.BF16.PACK_AB R144, R17, R144 ;  /* 0x000000901190723e */ /* 0x000fc600000010ff */
[----:B------:R-:W-:-:S03]  /*a500*/  FADD.FTZ R14, R146, R11 ;  /* 0x0000000b920e7221 */ /* 0x000fc60000010000 */
[----:B------:R-:W5:Y:S01]  /*a510*/  MUFU.EX2 R13, R13 ;  /* 0x0000000d000d7308 */ /* 0x000f620000000800 */
[C---:B----4-:R-:W-:Y:S01]  /*a520*/  FADD.FTZ R26, R22.reuse, R15 ;  /* 0x0000000f161a7221 */ /* 0x050fe20000010000 */
[----:B------:R-:W-:-:S06]  /*a530*/  F2FP.BF16.PACK_AB R143, R22, R143 ;  /* 0x0000008f168f723e */ /* 0x000fcc00000010ff */
[----:B------:R-:W4:Y:S01]  /*a540*/  MUFU.EX2 R18, R18 ;  /* 0x0000001200127308 */ /* 0x000f220000000800 */
[----:B-1----:R-:W-:-:S07]  /*a550*/  FADD.FTZ R11, R145, R26 ;  /* 0x0000001a910b7221 */ /* 0x002fce0000010000 */
[----:B------:R-:W1:Y:S01]  /*a560*/  MUFU.EX2 R96, R96 ;  /* 0x0000006000607308 */ /* 0x000e620000000800 */
[C---:B-----5:R-:W-:Y:S01]  /*a570*/  FADD.FTZ R15, R13.reuse, R14 ;  /* 0x0000000e0d0f7221 */ /* 0x060fe20000010000 */
[----:B------:R-:W-:Y:S02]  /*a580*/  F2FP.BF16.PACK_AB R14, R28, R7 ;  /* 0x000000071c0e723e */ /* 0x000fe400000010ff */
[----:B------:R-:W-:Y:S02]  /*a590*/  F2FP.BF16.PACK_AB R146, R13, R146 ;  /* 0x000000920d92723e */ /* 0x000fe400000010ff */
[----:B------:R-:W-:Y:S02]  /*a5a0*/  F2FP.BF16.PACK_AB R13, R16, R5 ;  /* 0x00000005100d723e */ /* 0x000fe400000010ff */
[----:B------:R-:W5:Y:S01]  /*a5b0*/  MUFU.EX2 R147, R147 ;  /* 0x0000009300937308 */ /* 0x000f620000000800 */
[C---:B----4-:R-:W-:Y:S01]  /*a5c0*/  FADD.FTZ R6, R18.reuse, R11 ;  /* 0x0000000b12067221 */ /* 0x050fe20000010000 */
[----:B------:R-:W-:-:S06]  /*a5d0*/  F2FP.BF16.PACK_AB R145, R18, R145 ;  /* 0x000000911291723e */ /* 0x000fcc00000010ff */
[----:B------:R-:W4:Y:S01]  /*a5e0*/  MUFU.EX2 R9, R9 ;  /* 0x0000000900097308 */ /* 0x000f220000000800 */
[----:B-1----:R-:W-:Y:S01]  /*a5f0*/  FADD.FTZ R26, R96, R15 ;  /* 0x0000000f601a7221 */ /* 0x002fe20000010000 */
[----:B------:R-:W-:-:S06]  /*a600*/  F2FP.BF16.PACK_AB R15, R31, R8 ;  /* 0x000000081f0f723e */ /* 0x000fcc00000010ff */
[----:B------:R-:W1:Y:S01]  /*a610*/  MUFU.EX2 R24, R24 ;  /* 0x0000001800187308 */ /* 0x000e620000000800 */
[----:B-----5:R-:W-:-:S07]  /*a620*/  FADD.FTZ R7, R147, R6 ;  /* 0x0000000693077221 */ /* 0x020fce0000010000 */
[----:B------:R-:W5:Y:S01]  /*a630*/  MUFU.EX2 R97, R97 ;  /* 0x0000006100617308 */ /* 0x000f620000000800 */
[C---:B----4-:R-:W-:Y:S01]  /*a640*/  FADD.FTZ R11, R9.reuse, R26 ;  /* 0x0000001a090b7221 */ /* 0x050fe20000010000 */
[----:B------:R-:W-:-:S06]  /*a650*/  F2FP.BF16.PACK_AB R96, R9, R96 ;  /* 0x000000600960723e */ /* 0x000fcc00000010ff */
[----:B------:R-:W4:Y:S01]  /*a660*/  MUFU.EX2 R10, R10 ;  /* 0x0000000a000a7308 */ /* 0x000f220000000800 */
[C---:B-1----:R-:W-:Y:S01]  /*a670*/  FADD.FTZ R26, R24.reuse, R7 ;  /* 0x00000007181a7221 */ /* 0x042fe20000010000 */
[----:B------:R-:W-:-:S06]  /*a680*/  F2FP.BF16.PACK_AB R147, R24, R147 ;  /* 0x000000931893723e */ /* 0x000fcc00000010ff */
        /* <DEDUP_REMOVED lines=8> */
[----:B-----5:R-:W-:Y:S02]  /*a710*/  FADD.FTZ R217, R99, R16 ;  /* 0x0000001063d97221 */ /* 0x020fe40000010000 */
[C---:B----4-:R-:W-:Y:S01]  /*a720*/  FADD.FTZ R224, R29.reuse, R224 ;  /* 0x000000e01de07221 */ /* 0x050fe20000010000 */
[----:B------:R-:W-:Y:S01]  /*a730*/  F2FP.BF16.PACK_AB R98, R29, R98 ;  /* 0x000000621d62723e */ /* 0x000fe200000010ff */
[C---:B-1----:R-:W-:Y:S01]  /*a740*/  FADD.FTZ R217, R6.reuse, R217 ;  /* 0x000000d906d97221 */ /* 0x042fe20000010000 */
[----:B------:R-:W-:Y:S02]  /*a750*/  F2FP.BF16.PACK_AB R99, R6, R99 ;  /* 0x000000630663723e */ /* 0x000fe400000010ff */
[----:B------:R-:W4:Y:S01]  /*a760*/  LDL R133, [R1+0x4] ;  /* 0x0000040001857983 */ /* 0x000f220000100800 */
[--C-:B------:R-:W-:Y:S02]  /*a770*/  IMAD R178, R4, 0x2, R183.reuse ;  /* 0x0000000204b27824 */ /* 0x100fe400078e02b7 */
[C---:B------:R-:W-:Y:S01]  /*a780*/  IMAD R177, R2.reuse, 0x2, R183 ;  /* 0x0000000202b17824 */ /* 0x040fe200078e02b7 */
[----:B------:R-:W5:Y:S04]  /*a790*/  LDL R162, [R1+0x64] ;  /* 0x0000640001a27983 */ /* 0x000f680000100800 */
[----:B------:R-:W5:Y:S04]  /*a7a0*/  LDL R3, [R1+0x58] ;  /* 0x0000580001037983 */ /* 0x000f680000100800 */
[----:B------:R-:W1:Y:S04]  /*a7b0*/  LDSM.16.MT88.4 R104, [R178+0x100] ;  /* 0x00010000b268783b */ /* 0x000e680000004200 */
[----:B------:R-:W-:Y:S04]  /*a7c0*/  LDSM.16.MT88.4 R8, [R178+0x900] ;  /* 0x00090000b208783b */ /* 0x000fe80000004200 */
[----:B------:R-:W2:Y:S04]  /*a7d0*/  LDSM.16.MT88.4 R112, [R177+0x100] ;  /* 0x00010000b170783b */ /* 0x000ea80000004200 */
[----:B------:R-:W3:Y:S04]  /*a7e0*/  LDSM.16.MT88.4 R124, [R183+0x100] ;  /* 0x00010000b77c783b */ /* 0x000ee80000004200 */
[----:B------:R-:W2:Y:S04]  /*a7f0*/  LDSM.16.MT88.4 R40, [R183+0x2100] ;  /* 0x00210000b728783b */ /* 0x000ea80000004200 */
[----:B------:R-:W3:Y:S04]  /*a800*/  LDSM.16.MT88.4 R72, [R183+0x4100] ;  /* 0x00410000b748783b */ /* 0x000ee80000004200 */
[----:B------:R-:W3:Y:S04]  /*a810*/  LDSM.16.MT88.4 R88, [R177+0x4100] ;  /* 0x00410000b158783b */ /* 0x000ee80000004200 */
[----:B------:R-:W3:Y:S04]  /*a820*/  LDSM.16.MT88.4 R4, [R177+0x900] ;  /* 0x00090000b104783b */ /* 0x000ee80000004200 */
[----:B------:R-:W3:Y:S04]  /*a830*/  LDSM.16.MT88.4 R24, [R183+0x900] ;  /* 0x00090000b718783b */ /* 0x000ee80000004200 */
[----:B------:R-:W3:Y:S01]  /*a840*/  LDSM.16.MT88.4 R20, [R183+0x2900] ;  /* 0x00290000b714783b */ /* 0x000ee20000004200 */
[C---:B-1----:R-:W-:Y:S03]  /*a850*/  HMMA.16816.F32.BF16 R100, R12.reuse, R104, RZ ;  /* 0x000000680c64723c */ /* 0x042fe600000418ff */
[----:B------:R-:W1:Y:S04]  /*a860*/  LDSM.16.MT88.4 R16, [R183+0x4900] ;  /* 0x00490000b710783b */ /* 0x000e680000004200 */
[----:B------:R-:W-:Y:S01]  /*a870*/  LDSM.16.MT88.4 R48, [R178+0x2100] ;  /* 0x00210000b230783b */ /* 0x000fe20000004200 */
[C---:B------:R-:W-:Y:S03]  /*a880*/  HMMA.16816.F32.BF16 R104, R12.reuse, R106, RZ ;  /* 0x0000006a0c68723c */ /* 0x040fe600000418ff */
[----:B------:R-:W-:Y:S04]  /*a890*/  LDSM.16.MT88.4 R56, [R177+0x2100] ;  /* 0x00210000b138783b */ /* 0x000fe80000004200 */
[----:B------:R-:W-:Y:S01]  /*a8a0*/  LDSM.16.MT88.4 R80, [R178+0x4100] ;  /* 0x00410000b250783b */ /* 0x000fe20000004200 */
[----:B--2---:R-:W-:Y:S01]  /*a8b0*/  HMMA.16816.F32.BF16 R108, R12, R112, RZ ;  /* 0x000000700c6c723c */ /* 0x004fe200000418ff */
[----:B------:R-:W-:-:S02]  /*a8c0*/  IMAD R176, R2, 0x2, R178 ;  /* 0x0000000202b07824 */ /* 0x000fc400078e02b2 */
[----:B------:R-:W-:Y:S04]  /*a8d0*/  LDSM.16.MT88.4 R136, [R178+0x1100] ;  /* 0x00110000b288783b */ /* 0x000fe80000004200 */
[----:B------:R-:W-:Y:S01]  /*a8e0*/  LDSM.16.MT88.4 R120, [R176+0x100] ;  /* 0x00010000b078783b */ /* 0x000fe20000004200 */
[C---:B------:R-:W-:Y:S03]  /*a8f0*/  HMMA.16816.F32.BF16 R100, R140.reuse, R8, R100 ;  /* 0x000000088c64723c */ /* 0x040fe60000041864 */
[----:B------:R-:W-:Y:S04]  /*a900*/  LDSM.16.MT88.4 R64, [R176+0x2100] ;  /* 0x00210000b040783b */ /* 0x000fe80000004200 */
[----:B------:R-:W-:Y:S01]  /*a910*/  LDSM.16.MT88.4 R148, [R176+0x4900] ;  /* 0x00490000b094783b */ /* 0x000fe20000004200 */
[----:B------:R-:W-:Y:S03]  /*a920*/  HMMA.16816.F32.BF16 R104, R140, R10, R104 ;  /* 0x0000000a8c68723c */ /* 0x000fe60000041868 */
[----:B------:R-:W2:Y:S04]  /*a930*/  LDSM.16.MT88.4 R8, [R177+0x4900] ;  /* 0x00490000b108783b */ /* 0x000ea80000004200 */
[----:B------:R-:W-:Y:S01]  /*a940*/  LDSM.16.MT88.4 R32, [R177+0x1100] ;  /* 0x00110000b120783b */ /* 0x000fe20000004200 */
[C---:B---3--:R-:W-:Y:S03]  /*a950*/  HMMA.16816.F32.BF16 R128, R12.reuse, R124, RZ ;  /* 0x0000007c0c80723c */ /* 0x048fe600000418ff */
[----:B------:R-:W-:Y:S04]  /*a960*/  LDSM.16.MT88.4 R28, [R178+0x3100] ;  /* 0x00310000b21c783b */ /* 0x000fe80000004200 */
[----:B------:R-:W-:Y:S01]  /*a970*/  LDSM.16.MT88.4 R152, [R176+0x3100] ;  /* 0x00310000b098783b */ /* 0x000fe20000004200 */
[C---:B------:R-:W-:Y:S03]  /*a980*/  HMMA.16816.F32.BF16 R36, R12.reuse, R40, RZ ;  /* 0x000000280c24723c */ /* 0x040fe600000418ff */
[----:B------:R-:W-:Y:S05]  /*a990*/  LDSM.16.MT88.4 R156, [R183+0x5900] ;  /* 0x00590000b79c783b */ /* 0x000fea0000004200 */
[C---:B------:R-:W-:Y:S08]  /*a9a0*/  HMMA.16816.F32.BF16 R68, R12.reuse, R72, RZ ;  /* 0x000000480c44723c */ /* 0x040ff000000418ff */
[C---:B------:R-:W-:Y:S08]  /*a9b0*/  HMMA.16816.F32.BF16 R112, R12.reuse, R114, RZ ;  /* 0x000000720c70723c */ /* 0x040ff000000418ff */
[C---:B------:R-:W-:Y:S08]  /*a9c0*/  HMMA.16816.F32.BF16 R84, R12.reuse, R88, RZ ;  /* 0x000000580c54723c */ /* 0x040ff000000418ff */
[C---:B------:R-:W-:Y:S08]  /*a9d0*/  HMMA.16816.F32.BF16 R124, R12.reuse, R126, RZ ;  /* 0x0000007e0c7c723c */ /* 0x040ff000000418ff */
[C---:B------:R-:W-:Y:S08]  /*a9e0*/  HMMA.16816.F32.BF16 R40, R12.reuse, R42, RZ ;  /* 0x0000002a0c28723c */ /* 0x040ff000000418ff */
[C---:B------:R-:W-:Y:S08]  /*a9f0*/  HMMA.16816.F32.BF16 R72, R12.reuse, R74, RZ ;  /* 0x0000004a0c48723c */ /* 0x040ff000000418ff */
[----:B------:R-:W-:Y:S08]  /*aa00*/  HMMA.16816.F32.BF16 R88, R12, R90, RZ ;  /* 0x0000005a0c58723c */ /* 0x000ff000000418ff */
[C---:B------:R-:W-:Y:S08]  /*aa10*/  HMMA.16816.F32.BF16 R108, R140.reuse, R4, R108 ;  /* 0x000000048c6c723c */ /* 0x040ff0000004186c */
        /* <DEDUP_REMOVED lines=12> */
[----:B------:R-:W-:Y:S01]  /*aae0*/  HMMA.16816.F32.BF16 R88, R140, R10, R88 ;  /* 0x0000000a8c58723c */ /* 0x000fe20000041858 */
[----:B------:R-:W2:Y:S07]  /*aaf0*/  LDSM.16.MT88.4 R8, [R183+0x3100] ;  /* 0x00310000b708783b */ /* 0x000eae0000004200 */
[C---:B------:R-:W-:Y:S08]  /*ab00*/  HMMA.16816.F32.BF16 R44, R12.reuse, R48, RZ ;  /* 0x000000300c2c723c */ /* 0x040ff000000418ff */
[C---:B------:R-:W-:Y:S08]  /*ab10*/  HMMA.16816.F32.BF16 R52, R12.reuse, R56, RZ ;  /* 0x000000380c34723c */ /* 0x040ff000000418ff */
[C---:B------:R-:W-:Y:S08]  /*ab20*/  HMMA.16816.F32.BF16 R76, R12.reuse, R80, RZ ;  /* 0x000000500c4c723c */ /* 0x040ff000000418ff */
[C---:B------:R-:W-:Y:S08]  /*ab30*/  HMMA.16816.F32.BF16 R48, R12.reuse, R50, RZ ;  /* 0x000000320c30723c */ /* 0x040ff000000418ff */
[C---:B------:R-:W-:Y:S08]  /*ab40*/  HMMA.16816.F32.BF16 R56, R12.reuse, R58, RZ ;  /* 0x0000003a0c38723c */ /* 0x040ff000000418ff */
[C---:B------:R-:W-:Y:S08]  /*ab50*/  HMMA.16816.F32.BF16 R80, R12.reuse, R82, RZ ;  /* 0x000000520c50723c */ /* 0x040ff000000418ff */
[C---:B------:R-:W-:Y:S08]  /*ab60*/  HMMA.16816.F32.BF16 R116, R12.reuse, R120, RZ ;  /* 0x000000780c74723c */ /* 0x040ff000000418ff */
[C---:B------:R-:W-:Y:S08]  /*ab70*/  HMMA.16816.F32.BF16 R60, R12.reuse, R64, RZ ;  /* 0x000000400c3c723c */ /* 0x040ff000000418ff */
[----:B---3--:R-:W-:Y:S08]  /*ab80*/  HMMA.16816.F32.BF16 R92, R12, R4, RZ ;  /* 0x000000040c5c723c */ /* 0x008ff000000418ff */
[C---:B------:R-:W-:Y:S08]  /*ab90*/  HMMA.16816.F32.BF16 R44, R140.reuse, R24, R44 ;  /* 0x000000188c2c723c */ /* 0x040ff0000004182c */
[C---:B------:R-:W-:Y:S01]  /*aba0*/  HMMA.16816.F32.BF16 R48, R140.reuse, R26, R48 ;  /* 0x0000001a8c30723c */ /* 0x040fe20000041830 */
[----:B------:R-:W3:Y:S07]  /*abb0*/  LDSM.16.MT88.4 R24, [R183+0x1100] ;  /* 0x00110000b718783b */ /* 0x000eee0000004200 */
[C---:B------:R-:W-:Y:S08]  /*abc0*/  HMMA.16816.F32.BF16 R52, R140.reuse, R20, R52 ;  /* 0x000000148c34723c */ /* 0x040ff00000041834 */
[C---:B------:R-:W-:Y:S01]  /*abd0*/  HMMA.16816.F32.BF16 R56, R140.reuse, R22, R56 ;  /* 0x000000168c38723c */ /* 0x040fe20000041838 */
[----:B------:R-:W2:Y:S07]  /*abe0*/  LDSM.16.MT88.4 R20, [R183+0x5100] ;  /* 0x00510000b714783b */ /* 0x000eae0000004200 */
[C---:B-1----:R-:W-:Y:S08]  /*abf0*/  HMMA.16816.F32.BF16 R76, R140.reuse, R16, R76 ;  /* 0x000000108c4c723c */ /* 0x042ff0000004184c */
[----:B------:R-:W-:Y:S01]  /*ac00*/  HMMA.16816.F32.BF16 R80, R140, R18, R80 ;  /* 0x000000128c50723c */ /* 0x000fe20000041850 */
[----:B------:R-:W1:Y:S07]  /*ac10*/  LDSM.16.MT88.4 R16, [R176+0x900] ;  /* 0x00090000b010783b */ /* 0x000e6e0000004200 */
[C---:B------:R-:W-:Y:S08]  /*ac20*/  HMMA.16816.F32.BF16 R120, R12.reuse, R122, RZ ;  /* 0x0000007a0c78723c */ /* 0x040ff000000418ff */
[C---:B------:R-:W-:Y:S08]  /*ac30*/  HMMA.16816.F32.BF16 R64, R12.reuse, R66, RZ ;  /* 0x000000420c40723c */ /* 0x040ff000000418ff */
[----:B------:R-:W-:Y:S01]  /*ac40*/  HMMA.16816.F32.BF16 R4, R12, R6, RZ ;  /* 0x000000060c04723c */ /* 0x000fe200000418ff */
        /* <DEDUP_REMOVED lines=8> */
[----:B------:R-:W-:Y:S01]  /*acd0*/  HMMA.16816.F32.BF16 R72, R144, R22, R72 ;  /* 0x000000169048723c */ /* 0x000fe20000041848 */
[----:B------:R-:W3:Y:S07]  /*ace0*/  LDSM.16.MT88.4 R20, [R177+0x5100] ;  /* 0x00510000b114783b */ /* 0x000eee0000004200 */
[C---:B-1----:R-:W-:Y:S08]  /*acf0*/  HMMA.16816.F32.BF16 R116, R140.reuse, R16, R116 ;  /* 0x000000108c74723c */ /* 0x042ff00000041874 */
[C---:B------:R-:W-:Y:S01]  /*ad00*/  HMMA.16816.F32.BF16 R120, R140.reuse, R18, R120 ;  /* 0x000000128c78723c */ /* 0x040fe20000041878 */
[----:B------:R-:W1:Y:S07]  /*ad10*/  LDSM.16.MT88.4 R16, [R183+0x1900] ;  /* 0x00190000b710783b */ /* 0x000e6e0000004200 */
[C---:B------:R-:W-:Y:S08]  /*ad20*/  HMMA.16816.F32.BF16 R60, R140.reuse, R12, R60 ;  /* 0x0000000c8c3c723c */ /* 0x040ff0000004183c */
[----:B------:R-:W-:Y:S01]  /*ad30*/  HMMA.16816.F32.BF16 R64, R140, R14, R64 ;  /* 0x0000000e8c40723c */ /* 0x000fe20000041840 */
[----:B------:R-:W1:Y:S07]  /*ad40*/  LDSM.16.MT88.4 R12, [R183+0x3900] ;  /* 0x00390000b70c783b */ /* 0x000e6e0000004200 */
[C---:B--2---:R-:W-:Y:S08]  /*ad50*/  HMMA.16816.F32.BF16 R52, R144.reuse, R8, R52 ;  /* 0x000000089034723c */ /* 0x044ff00000041834 */
[----:B------:R-:W-:Y:S01]  /*ad60*/  HMMA.16816.F32.BF16 R56, R144, R10, R56 ;  /* 0x0000000a9038723c */ /* 0x000fe20000041838 */
[----:B------:R-:W2:Y:S07]  /*ad70*/  LDSM.16.MT88.4 R8, [R176+0x1100] ;  /* 0x00110000b008783b */ /* 0x000eae0000004200 */
[C---:B------:R-:W-:Y:S08]  /*ad80*/  HMMA.16816.F32.BF16 R92, R140.reuse, R148, R92 ;  /* 0x000000948c5c723c */ /* 0x040ff0000004185c */
[----:B------:R-:W-:Y:S01]  /*ad90*/  HMMA.16816.F32.BF16 R4, R140, R150, R4 ;  /* 0x000000968c04723c */ /* 0x000fe20000041804 */
[----:B------:R-:W1:Y:S04]  /*ada0*/  LDSM.16.MT88.4 R148, [R176+0x5100] ;  /* 0x00510000b094783b */ /* 0x000e680000004200 */
[----:B------:R-:W1:Y:S03]  /*adb0*/  LDSM.16.MT88.4 R140, [R178+0x1900] ;  /* 0x00190000b28c783b */ /* 0x000e660000004200 */
[C---:B------:R-:W-:Y:S08]  /*adc0*/  HMMA.16816.F32.BF16 R100, R144.reuse, R136, R100 ;  /* 0x000000889064723c */ /* 0x040ff00000041864 */
[C---:B------:R-:W-:Y:S01]  /*add0*/  HMMA.16816.F32.BF16 R104, R144.reuse, R138, R104 ;  /* 0x0000008a9068723c */ /* 0x040fe20000041868 */
[----:B------:R-:W1:Y:S07]  /*ade0*/  LDSM.16.MT88.4 R136, [R177+0x1900] ;  /* 0x00190000b188783b */ /* 0x000e6e0000004200 */
[C---:B------:R-:W-:Y:S08]  /*adf0*/  HMMA.16816.F32.BF16 R108, R144.reuse, R32, R108 ;  /* 0x00000020906c723c */ /* 0x040ff0000004186c */
        /* <DEDUP_REMOVED lines=18> */
[C---:B------:R-:W-:Y:S01]  /*af20*/  HMMA.16816.F32.BF16 R120, R144.reuse, R10, R120 ;  /* 0x0000000a9078723c */ /* 0x040fe20000041878 */
[----:B------:R-:W2:Y:S07]  /*af30*/  LDSM.16.MT88.4 R8, [R176+0x5900] ;  /* 0x00590000b008783b */ /* 0x000eae0000004200 */
[C---:B------:R-:W-:Y:S08]  /*af40*/  HMMA.16816.F32.BF16 R60, R144.reuse, R152, R60 ;  /* 0x00000098903c723c */ /* 0x040ff0000004183c */
[C---:B------:R-:W-:Y:S08]  /*af50*/  HMMA.16816.F32.BF16 R64, R144.reuse, R154, R64 ;  /* 0x0000009a9040723c */ /* 0x040ff00000041840 */
[C---:B------:R-:W-:Y:S08]  /*af60*/  HMMA.16816.F32.BF16 R92, R144.reuse, R148, R92 ;  /* 0x00000094905c723c */ /* 0x040ff0000004185c */
[----:B------:R-:W-:Y:S01]  /*af70*/  HMMA.16816.F32.BF16 R4, R144, R150, R4 ;  /* 0x000000969004723c */ /* 0x000fe20000041804 */
[----:B------:R-:W-:-:S04]  /*af80*/  MOV R2, 0x1 ;  /* 0x0000000100027802 */ /* 0x000fc80000000f00 */
[C---:B------:R-:W-:Y:S01]  /*af90*/  ISETP.NE.AND P3, PT, R2.reuse, c[0x0][0x2c4], PT ;  /* 0x0000b10002007a0c */ /* 0x040fe20003f65270 */
[----:B----4-:R-:W-:Y:S01]  /*afa0*/  IMAD.SHL.U32 R133, R133, 0x80, RZ ;  /* 0x0000008085857824 */ /* 0x010fe200078e00ff */
[----:B------:R-:W-:Y:S01]  /*afb0*/  ISETP.LE.AND P2, PT, R2, c[0x0][0x32c], PT ;  /* 0x0000cb0002007a0c */ /* 0x000fe20003f43270 */
        /* <DEDUP_REMOVED lines=14> */
[C---:B-1----:R-:W-:Y:S08]  /*b0a0*/  HMMA.16816.F32.BF16 R116, R96.reuse, R16, R116 ;  /* 0x000000106074723c */ /* 0x042ff00000041874 */
[C---:B------:R-:W-:Y:S08]  /*b0b0*/  HMMA.16816.F32.BF16 R120, R96.reuse, R18, R120 ;  /* 0x000000126078723c */ /* 0x040ff00000041878 */
[C---:B------:R-:W-:Y:S08]  /*b0c0*/  HMMA.16816.F32.BF16 R60, R96.reuse, R12, R60 ;  /* 0x0000000c603c723c */ /* 0x040ff0000004183c */
[C---:B------:R-:W-:Y:S08]  /*b0d0*/  HMMA.16816.F32.BF16 R64, R96.reuse, R14, R64 ;  /* 0x0000000e6040723c */ /* 0x040ff00000041840 */
[C---:B--2---:R-:W-:Y:S08]  /*b0e0*/  HMMA.16816.F32.BF16 R92, R96.reuse, R8, R92 ;  /* 0x00000008605c723c */ /* 0x044ff0000004185c */
[----:B------:R-:W-:Y:S07]  /*b0f0*/  HMMA.16816.F32.BF16 R96, R96, R10, R4 ;  /* 0x0000000a6060723c */ /* 0x000fee0000041804 */
[----:B------:R-:W-:Y:S01]  /*b100*/  @P3 IMAD.HI.U32 R4, R133, c[0x0][0x2c8], RZ ;  /* 0x0000b20085043a27 */ /* 0x000fe200078e00ff */
[----:B------:R-:W-:-:S04]  /*b110*/  MOV R5, R133 ;  /* 0x0000008500057202 */ /* 0x000fc80000000f00 */
[----:B------:R-:W-:-:S04]  /*b120*/  @P3 SHF.R.U32.HI R5, RZ, c[0x0][0x2cc], R4 ;  /* 0x0000b300ff053a19 */ /* 0x000fc80000011604 */
[----:B-----5:R-:W-:Y:S02]  /*b130*/  IADD3 R3, -R3, R162, R5 ;  /* 0x000000a203037210 */ /* 0x020fe40007ffe105 */
[----:B------:R-:W-:Y:S02]  /*b140*/  IADD3 R226, R160, -0x2, RZ ;  /* 0xfffffffea0e27810 */ /* 0x000fe40007ffe0ff */
        /* <DEDUP_REMOVED lines=12> */
.L_x_2091:
[----:B------:R-:W-:-:S13]  /*b210*/  ISETP.NE.AND P0, PT, R2, c[0x0][0x32c], PT ;  /* 0x0000cb0002007a0c */ /* 0x000fda0003f05270 */
[----:B------:R-:W-:-:S05]  /*b220*/  @P0 IMAD.HI.U32 R2, R4, c[0x0][0x330], RZ ;  /* 0x0000cc0004020a27 */ /* 0x000fca00078e00ff */
[----:B------:R-:W-:Y:S02]  /*b230*/  @P0 SHF.R.U32.HI R4, RZ, c[0x0][0x334], R2 ;  /* 0x0000cd00ff040a19 */ /* 0x000fe40000011602 */
.L_x_2092:
[----:B------:R-:W-:Y:S05]  /*b240*/  BSYNC B0 ;  /* 0x0000000000007941 */ /* 0x000fea0003800000 */
.L_x_2090:
[----:B------:R-:W-:-:S05]  /*b250*/  MOV R3, c[0x0][0x32c] ;  /* 0x0000cb0000037a02 */ /* 0x000fca0000000f00 */
[----:B------:R-:W-:-:S05]  /*b260*/  IMAD R4, R4, R3, c[0x0][0x32c] ;  /* 0x0000cb0004047624 */ /* 0x000fca00078e0203 */
[----:B------:R-:W-:-:S04]  /*b270*/  IMNMX R5, R5, R4, PT ;  /* 0x0000000405057217 */ /* 0x000fc80003800200 */
.L_x_2089:
        /* <DEDUP_REMOVED lines=14> */
.L_x_2114:
        /* <DEDUP_REMOVED lines=17> */
[----:B------:R-:W-:Y:S02]  /*b470*/  SHF.R.S32.HI R2, RZ, 0x1f, R202 ;  /* 0x0000001fff027819 */ /* 0x000fe400000114ca */
[----:B------:R-:W-:Y:S03]  /*b480*/  SHF.R.S32.HI R3, RZ, 0x1f, R201 ;  /* 0x0000001fff037819 */ /* 0x000fe600000114c9 */
[----:B------:R-:W-:Y:S02]  /*b490*/  IMAD R2, R2, c[0x0][0x208], RZ ;  /* 0x0000820002027a24 */ /* 0x000fe400078e02ff */
[----:B------:R-:W-:Y:S02]  /*b4a0*/  IMAD R3, R3, c[0x0][0x218], RZ ;  /* 0x0000860003037a24 */ /* 0x000fe400078e02ff */
[----:B------:R-:W-:Y:S02]  /*b4b0*/  IMAD R2, R202, c[0x0][0x20c], R2 ;  /* 0x00008300ca027a24 */ /* 0x000fe400078e0202 */
[----:B------:R-:W-:Y:S03]  /*b4c0*/  IMAD R3, R201, c[0x0][0x21c], R3 ;  /* 0x00008700c9037a24 */ /* 0x000fe600078e0203 */
[----:B------:R-:W-:Y:S05]  /*b4d0*/  IADD3 R5, R5, R2, RZ ;  /* 0x0000000205057210 */ /* 0x000fea0007ffe0ff */
[----:B------:R-:W-:Y:S05]  /*b4e0*/  IMAD.WIDE.U32 R4, R201, c[0x0][0x218], R4 ;  /* 0x00008600c9047a25 */ /* 0x000fea00078e0004 */
[----:B------:R-:W-:Y:S04]  /*b4f0*/  IADD3 R4, P0, R208, R4, RZ ;  /* 0x00000004d0047210 */ /* 0x000fe80007f1e0ff */
[----:B------:R-:W-:Y:S02]  /*b500*/  IADD3.X R3, R188, R5, R3, P0, !PT ;  /* 0x00000005bc037210 */ /* 0x000fe400007fe403 */
[C---:B------:R-:W-:Y:S04]  /*b510*/  LEA R2, P0, R4.reuse, c[0x0][0x1f8], 0x1 ;  /* 0x00007e0004027a11 */ /* 0x040fe800078008ff */
[----:B------:R-:W-:Y:S01]  /*b520*/  LEA.HI.X R3, R4, c[0x0][0x1fc], R3, 0x1, P0 ;  /* 0x00007f0004037a11 */ /* 0x000fe200000f0c03 */
[----:B------:R-:W-:-:S06]  /*b530*/  BRA.DIV ~URZ, `(.L_x_2096) ;  /* 0x0000cbf27f007947 */ /* 0x000fcc000b800000 */
[----:B------:R4:W3:Y:S02]  /*b540*/  SHFL.IDX PT, R5, R3, RZ, 0x181f ;  /* 0x00181fff03057589 */ /* 0x0008e400000e0000 */
.L_x_2188:
[----:B------:R-:W-:-:S05]  /*b550*/  BRA.DIV ~URZ, `(.L_x_2097) ;  /* 0x0000cc527f007947 */ /* 0x000fca000b800000 */
[----:B------:R-:W5:Y:S01]  /*b560*/  SHFL.IDX PT, R4, R2, RZ, 0x181f ;  /* 0x00181fff02047589 */ /* 0x000f6200000e0000 */
[----:B------:R-:W-:Y:S03]  /*b570*/  ISETP.GE.AND P1, PT, R223, c[0x0][0x1d4], PT ;  /* 0x00007500df007a0c */ /* 0x000fe60003f26270 */
[----:B----4-:R-:W4:Y:S04]  /*b580*/  SHFL.IDX PT, R3, R3, 0x1, 0x181f ;  /* 0x00381f0003037f89 */ /* 0x010f2800000e0000 */
[----:B------:R3:W2:Y:S01]  /*b590*/  SHFL.IDX PT, R240, R2, 0x1, 0x181f ;  /* 0x00381f0002f07f89 */ /* 0x0006a200000e0000 */
[C---:B-----5:R-:W-:Y:S05]  /*b5a0*/  IADD3 R8, P0, R4.reuse, R231, RZ ;  /* 0x000000e704087210 */ /* 0x060fea0007f1e0ff */
[C---:B---3--:R-:W-:Y:S01]  /*b5b0*/  IMAD.X R9, R5.reuse, 0x1, R232, P0 ;  /* 0x0000000105097824 */ /* 0x048fe200000e06e8 */
[C---:B------:R-:W-:Y:S04]  /*b5c0*/  IADD3 R6, P0, R4.reuse, R229, RZ ;  /* 0x000000e504067210 */ /* 0x040fe80007f1e0ff */
[----:B------:R3:W-:Y:S01]  /*b5d0*/  LDGSTS.E.BYPASS.LTC128B.128 [R222], [R8.64], !P6 ;  /* 0x0000000008de7fae */ /* 0x0007e2000f101d46 */
[C---:B------:R-:W-:Y:S01]  /*b5e0*/  IMAD.X R7, R5.reuse, 0x1, R230, P0 ;  /* 0x0000000105077824 */ /* 0x040fe200000e06e6 */
[----:B------:R-:W-:Y:S04]  /*b5f0*/  IADD3 R4, P0, R4, R225, RZ ;  /* 0x000000e104047210 */ /* 0x000fe80007f1e0ff */
[----:B------:R3:W-:Y:S01]  /*b600*/  LDGSTS.E.BYPASS.LTC128B.128 [R222+0x2000], [R6.64], !P1 ;  /* 0x0200000006de7fae */ /* 0x0007e2000c901d46 */
[----:B------:R-:W-:Y:S05]  /*b610*/  IMAD.X R5, R5, 0x1, R227, P0 ;  /* 0x0000000105057824 */ /* 0x000fea00000e06e3 */
[----:B------:R3:W-:Y:S03]  /*b620*/  LDGSTS.E.BYPASS.LTC128B.128 [R222+0x4000], [R4.64], !P5 ;  /* 0x0400000004de7fae */ /* 0x0007e6000e901d46 */
.L_x_2189:
[----:B--2-4-:R-:W-:Y:S04]  /*b630*/  IADD3 R2, -R228, 0x10, RZ ;  /* 0x00000010e4027810 */ /* 0x014fe80007ffe1ff */
[----:B------:R-:W-:Y:S04]  /*b640*/  LOP3.LUT R2, R2, 0xf, RZ, 0xc0, !PT ;  /* 0x0000000f02027812 */ /* 0x000fe800078ec0ff */
[-C--:B---3--:R-:W-:Y:S02]  /*b650*/  IADD3 R4, P1, P0, R2, R240.reuse, R229 ;  /* 0x000000f002047210 */ /* 0x088fe4000783e0e5 */
[----:B------:R-:W-:Y:S02]  /*b660*/  IADD3 R2, -R134, 0x10, RZ ;  /* 0x0000001086027810 */ /* 0x000fe40007ffe1ff */
[-C--:B------:R-:W-:Y:S02]  /*b670*/  IADD3.X R5, RZ, R3.reuse, R230, P1, P0 ;  /* 0x00000003ff057210 */ /* 0x080fe40000fe04e6 */
[----:B------:R-:W-:Y:S04]  /*b680*/  LOP3.LUT R2, R2, 0xf, RZ, 0xc0, !PT ;  /* 0x0000000f02027812 */ /* 0x000fe800078ec0ff */
        /* <DEDUP_REMOVED lines=13> */
.L_x_2095:
[----:B------:R-:W-:Y:S05]  /*b760*/  BSYNC B0 ;  /* 0x0000000000007941 */ /* 0x000fea0003800000 */
.L_x_2094:
[----:B------:R-:W0:Y:S01]  /*b770*/  LDGDEPBAR ;  /* 0x00000000000079af */ /* 0x000e220000000000 */
[----:B------:R-:W-:Y:S01]  /*b780*/  WARPSYNC 0xffffffff ;  /* 0xffffffff00007948 */ /* 0x000fe20003800000 */
[C---:B--23--:R-:W-:Y:S01]  /*b790*/  HMMA.16816.F32.BF16 R4, R136.reuse, R140, RZ ;  /* 0x0000008c8804723c */ /* 0x04cfe200000418ff */
[----:B------:R-:W-:Y:S02]  /*b7a0*/  BSSY B0, `(.L_x_2098) ;  /* 0x00000d6000007945 */ /* 0x000fe40003800000 */
[----:B------:R-:W-:Y:S05]  /*b7b0*/  ISETP.GT.AND P0, PT, R226, R195, PT ;  /* 0x000000c3e200720c */ /* 0x000fea0003f04270 */
[C---:B------:R-:W-:Y:S01]  /*b7c0*/  HMMA.16816.F32.BF16 R8, R136.reuse, R142, RZ ;  /* 0x0000008e8808723c */ /* 0x040fe200000418ff */
[----:B------:R-:W-:Y:S07]  /*b7d0*/  LDSM.16.M88.4 R140, [R181+0xc100] ;  /* 0x00c10000b58c783b */ /* 0x000fee0000000200 */
        /* <DEDUP_REMOVED lines=145> */
[----:B------:R-:W-:Y:S07]  /*c0f0*/  @!UPT UIADD3 URZ, URZ, URZ, URZ ;  /* 0x0000003f3f3ff290 */ /* 0x000fee000fffe03f */
[----:B------:R-:W-:-:S11]  /*c100*/  @!P0 BRA `(.L_x_2099) ;  /* 0x000003f000008947 */ /* 0x000fd60003800000 */
[----:B------:R-:W-:Y:S01]  /*c110*/  MOV R201, RZ ;  /* 0x000000ff00c97202 */ /* 0x000fe20000000f00 */
        /* <DEDUP_REMOVED lines=20> */
[C---:B------:R-:W-:Y:S04]  /*c260*/  IMAD.WIDE.U32 R136, R201.reuse, c[0x0][0x1f0], R136 ;  /* 0x00007c00c9887a25 */ /* 0x040fe800078e0088 */
        /* <DEDUP_REMOVED lines=8> */
.L_x_2190:
[----:B------:R-:W-:-:S05]  /*c2f0*/  BRA.DIV ~URZ, `(.L_x_2101) ;  /* 0x0000c1427f007947 */ /* 0x000fca000b800000 */
[----:B------:R-:W3:Y:S01]  /*c300*/  SHFL.IDX PT, R136, R2, RZ, 0x181f ;  /* 0x00181fff02887589 */ /* 0x000ee200000e0000 */
[----:B------:R-:W-:Y:S03]  /*c310*/  ISETP.GE.AND P1, PT, R223, c[0x0][0x1d4], PT ;  /* 0x00007500df007a0c */ /* 0x000fe60003f26270 */
[----:B-1----:R-:W1:Y:S04]  /*c320*/  SHFL.IDX PT, R3, R3, 0x1, 0x181f ;  /* 0x00381f0003037f89 */ /* 0x002e6800000e0000 */
[----:B------:R4:W2:Y:S01]  /*c330*/  SHFL.IDX PT, R240, R2, 0x1, 0x181f ;  /* 0x00381f0002f07f89 */ /* 0x0008a200000e0000 */
[C---:B---3--:R-:W-:Y:S05]  /*c340*/  IADD3 R140, P0, R136.reuse, R231, RZ ;  /* 0x000000e7888c7210 */ /* 0x048fea0007f1e0ff */
[C---:B--2---:R-:W-:Y:S01]  /*c350*/  IMAD.X R141, R133.reuse, 0x1, R232, P0 ;  /* 0x00000001858d7824 */ /* 0x044fe200000e06e8 */
[C---:B------:R-:W-:Y:S04]  /*c360*/  IADD3 R138, P0, R136.reuse, R229, RZ ;  /* 0x000000e5888a7210 */ /* 0x040fe80007f1e0ff */
[----:B------:R4:W-:Y:S01]  /*c370*/  LDGSTS.E.BYPASS.LTC128B.128 [R205+0x6100], [R140.64], !P6 ;  /* 0x061000008ccd7fae */ /* 0x0009e2000f101d46 */
[C---:B------:R-:W-:Y:S01]  /*c380*/  IMAD.X R139, R133.reuse, 0x1, R230, P0 ;  /* 0x00000001858b7824 */ /* 0x040fe200000e06e6 */
[----:B------:R-:W-:Y:S04]  /*c390*/  IADD3 R136, P0, R136, R225, RZ ;  /* 0x000000e188887210 */ /* 0x000fe80007f1e0ff */
[----:B------:R4:W-:Y:S01]  /*c3a0*/  LDGSTS.E.BYPASS.LTC128B.128 [R205+0x8100], [R138.64], !P1 ;  /* 0x081000008acd7fae */ /* 0x0009e2000c901d46 */
[----:B------:R-:W-:Y:S05]  /*c3b0*/  IMAD.X R137, R133, 0x1, R227, P0 ;  /* 0x0000000185897824 */ /* 0x000fea00000e06e3 */
[----:B------:R4:W-:Y:S03]  /*c3c0*/  LDGSTS.E.BYPASS.LTC128B.128 [R205+0xa100], [R136.64], !P5 ;  /* 0x0a10000088cd7fae */ /* 0x0009e6000e901d46 */
.L_x_2191:
[----:B-1--4-:R-:W-:Y:S04]  /*c3d0*/  IADD3 R2, -R228, 0x10, RZ ;  /* 0x00000010e4027810 */ /* 0x012fe80007ffe1ff */
[----:B------:R-:W-:Y:S04]  /*c3e0*/  LOP3.LUT R2, R2, 0xf, RZ, 0xc0, !PT ;  /* 0x0000000f02027812 */ /* 0x000fe800078ec0ff */
[-C--:B------:R-:W-:Y:S02]  /*c3f0*/  IADD3 R136, P1, P0, R2, R240.reuse, R229 ;  /* 0x000000f002887210 */ /* 0x080fe4000783e0e5 */
        /* <DEDUP_REMOVED lines=16> */
.L_x_2099:
[----:B------:R-:W-:Y:S05]  /*c500*/  BSYNC B0 ;  /* 0x0000000000007941 */ /* 0x000fea0003800000 */
.L_x_2098:
[----:B------:R-:W2:Y:S01]  /*c510*/  LDL R238, [R1+0x4] ;  /* 0x0000040001ee7983 */ /* 0x000ea20000100800 */
[----:B-1----:R-:W-:Y:S03]  /*c520*/  IMAD.SHL.U32 R139, R226, 0x40, RZ ;  /* 0x00000040e28b7824 */ /* 0x002fe600078e00ff */
        /* <DEDUP_REMOVED lines=10> */
[----:B------:R1:W2:Y:S02]  /*c5d0*/  SHFL.IDX PT, R240, R238, RZ, 0x1c1f ;  /* 0x001c1fffeef07589 */ /* 0x0002a400000e0000 */
.L_x_2192:
[-C--:B--2---:R-:W-:Y:S02]  /*c5e0*/  IADD3 R136, R135, R240.reuse, RZ ;  /* 0x000000f087887210 */ /* 0x084fe40007ffe0ff */
        /* <DEDUP_REMOVED lines=15> */
.L_x_2105:
[----:B------:R-:W-:Y:S04]  /*c6e0*/  MOV R133, 0x1 ;  /* 0x0000000100857802 */ /* 0x000fe80000000f00 */
[----:B------:R-:W-:Y:S11]  /*c6f0*/  ISETP.NE.AND P0, PT, R133, c[0x0][0x32c], PT ;  /* 0x0000cb0085007a0c */ /* 0x000ff60003f05270 */
[----:B------:R-:W-:Y:S02]  /*c700*/  @!UPT UIADD3 URZ, URZ, URZ, URZ ;  /* 0x0000003f3f3ff290 */ /* 0x000fe4000fffe03f */
[----:B------:R-:W-:Y:S05]  /*c710*/  @P0 IMAD.HI.U32 R133, R240, c[0x0][0x330], RZ ;  /* 0x0000cc00f0850a27 */ /* 0x000fea00078e00ff */
[----:B------:R-:W-:Y:S02]  /*c720*/  @P0 SHF.R.U32.HI R240, RZ, c[0x0][0x334], R133 ;  /* 0x0000cd00fff00a19 */ /* 0x000fe40000011685 */
.L_x_2106:
[----:B------:R-:W-:Y:S05]  /*c730*/  BSYNC B0 ;  /* 0x0000000000007941 */ /* 0x000fea0003800000 */
.L_x_2104:
[----:B------:R-:W-:Y:S04]  /*c740*/  IMAD R137, R240, c[0x0][0x32c], -R139 ;  /* 0x0000cb00f0897a24 */ /* 0x000fe800078e0a8b */
[----:B------:R-:W-:Y:S05]  /*c750*/  IMAD.IADD R137, R137, 0x1, -R220 ;  /* 0x0000000189897824 */ /* 0x000fea00078e0adc */
[----:B------:R-:W-:Y:S02]  /*c760*/  IADD3 R133, R137, c[0x0][0x32c], RZ ;  /* 0x0000cb0089857a10 */ /* 0x000fe40007ffe0ff */
[----:B------:R-:W-:Y:S02]  /*c770*/  IMNMX R2, R2, R137, !PT ;  /* 0x0000008902027217 */ /* 0x000fe40007800200 */
[----:B------:R-:W-:Y:S02]  /*c780*/  IMNMX R136, R136, R133, PT ;  /* 0x0000008588887217 */ /* 0x000fe40003800200 */
.L_x_2103:
        /* <DEDUP_REMOVED lines=51> */
.L_x_2193:
        /* <DEDUP_REMOVED lines=16> */
.L_x_2110:
[----:B------:R-:W-:Y:S04]  /*cbc0*/  MOV R2, 0x1 ;  /* 0x0000000100027802 */ /* 0x000fe80000000f00 */
[----:B------:R-:W-:Y:S11]  /*cbd0*/  ISETP.NE.AND P0, PT, R2, c[0x0][0x32c], PT ;  /* 0x0000cb0002007a0c */ /* 0x000ff60003f05270 */
[----:B------:R-:W-:Y:S02]  /*cbe0*/  @!UPT UIADD3 URZ, URZ, URZ, URZ ;  /* 0x0000003f3f3ff290 */ /* 0x000fe4000fffe03f */
[----:B------:R-:W-:Y:S05]  /*cbf0*/  @P0 IMAD.HI.U32 R2, R240, c[0x0][0x330], RZ ;  /* 0x0000cc00f0020a27 */ /* 0x000fea00078e00ff */
[----:B------:R-:W-:Y:S02]  /*cc00*/  @P0 SHF.R.U32.HI R240, RZ, c[0x0][0x334], R2 ;  /* 0x0000cd00fff00a19 */ /* 0x000fe40000011602 */
.L_x_2111:
[----:B------:R-:W-:Y:S05]  /*cc10*/  BSYNC B0 ;  /* 0x0000000000007941 */ /* 0x000fea0003800000 */
.L_x_2109:
[----:B------:R-:W-:Y:S04]  /*cc20*/  IMAD R139, R240, c[0x0][0x32c], -R139 ;  /* 0x0000cb00f08b7a24 */ /* 0x000fe800078e0a8b */
[----:B------:R-:W-:Y:S05]  /*cc30*/  IMAD.IADD R4, R139, 0x1, -R220 ;  /* 0x000000018b047824 */ /* 0x000fea00078e0adc */
[----:B------:R-:W-:Y:S02]  /*cc40*/  IADD3 R2, R4, c[0x0][0x32c], RZ ;  /* 0x0000cb0004027a10 */ /* 0x000fe40007ffe0ff */
[----:B------:R-:W-:Y:S02]  /*cc50*/  IMNMX R3, R3, R4, !PT ;  /* 0x0000000403037217 */ /* 0x000fe40007800200 */
[----:B------:R-:W-:Y:S02]  /*cc60*/  IMNMX R135, R135, R2, PT ;  /* 0x0000000287877217 */ /* 0x000fe40003800200 */
.L_x_2108:
[----:B------:R-:W-:Y:S02]  /*cc70*/  ISETP.GT.AND P0, PT, R3, RZ, P1 ;  /* 0x000000ff0300720c */ /* 0x000fe40000f04270 */
        /* <DEDUP_REMOVED lines=72> */
[----:B------:R-:W-:Y:S02]  /*d100*/  FSEL R146, R34, -INF , !P0 ;  /* 0xff80000022927808 */ /* 0x000fe40004000000 */
[----:B------:R-:W-:Y:S02]  /*d110*/  ISETP.GT.AND P0, PT, R3, 0x39, P1 ;  /* 0x000000390300780c */ /* 0x000fe40000f04270 */
[----:B------:R-:W-:Y:S02]  /*d120*/  FMNMX.FTZ R7, R146, R7, !PT ;  /* 0x0000000792077209 */ /* 0x000fe40007810000 */
[----:B------:R-:W-:Y:S02]  /*d130*/  ISETP.LT.OR P0, PT, R135, 0x3a, P0 ;  /* 0x0000003a8700780c */ /* 0x000fe40000701670 */
[----:B------:R-:W-:Y:S02]  /*d140*/  FMNMX.FTZ R135, R147, R2, !PT ;  /* 0x0000000293877209 */ /* 0x000fe40007810000 */
[----:B------:R-:W-:Y:S04]  /*d150*/  FSEL R144, R35, -INF , !P0 ;  /* 0xff80000023907808 */ /* 0x000fe80004000000 */
[----:B------:R-:W-:Y:S01]  /*d160*/  FMNMX.FTZ R11, R144, R7, !PT ;  /* 0x00000007900b7209 */ /* 0x000fe20007810000 */
[----:B------:R-:W-:-:S05]  /*d170*/  BRA.DIV ~URZ, `(.L_x_2112) ;  /* 0x0000b5927f007947 */ /* 0x000fca000b800000 */
[----:B------:R3:W4:Y:S02]  /*d180*/  SHFL.BFLY PT, R154, R135, 0x2, 0x1f ;  /* 0x0c401f00879a7f89 */ /* 0x00072400000e0000 */
.L_x_2194:
[----:B----4-:R-:W-:Y:S01]  /*d190*/  FMNMX.FTZ R7, R135, R154, !PT ;  /* 0x0000009a87077209 */ /* 0x010fe20007810000 */
[----:B------:R-:W-:-:S05]  /*d1a0*/  BRA.DIV ~URZ, `(.L_x_2113) ;  /* 0x0000b5a27f007947 */ /* 0x000fca000b800000 */
[----:B------:R-:W-:Y:S04]  /*d1b0*/  SHFL.BFLY PT, R2, R11, 0x2, 0x1f ;  /* 0x0c401f000b027f89 */ /* 0x000fe800000e0000 */
[----:B------:R-:W4:Y:S02]  /*d1c0*/  SHFL.BFLY PT, R12, R7, 0x1, 0x1f ;  /* 0x0c201f00070c7f89 */ /* 0x000f2400000e0000 */
[----:B----4-:R-:W-:Y:S02]  /*d1d0*/  FMNMX.FTZ R3, R7, R12, !PT ;  /* 0x0000000c07037209 */ /* 0x010fe40007810000 */
[----:B---3--:R-:W-:Y:S05]  /*d1e0*/  FMNMX.FTZ R135, R11, R2, !PT ;  /* 0x000000020b877209 */ /* 0x008fea0007810000 */
[----:B------:R3:W4:Y:S02]  /*d1f0*/  SHFL.BFLY PT, R2, R135, 0x1, 0x1f ;  /* 0x0c201f0087027f89 */ /* 0x00072400000e0000 */
.L_x_2195:
[C---:B------:R-:W-:Y:S01]  /*d200*/  FMUL.FTZ R154, R3.reuse, c[0x0][0x2d0] ;  /* 0x0000b400039a7a20 */ /* 0x040fe20000410000 */
[----:B------:R-:W-:Y:S01]  /*d210*/  FSETP.NEU.FTZ.AND P0, PT, R3, -INF , PT ;  /* 0xff8000000300780b */ /* 0x000fe20003f1d000 */
[----:B------:R-:W-:Y:S01]  /*d220*/  WARPSYNC 0xffffffff ;  /* 0xffffffff00007948 */ /* 0x000fe20003800000 */
[----:B----4-:R-:W-:Y:S01]  /*d230*/  FMNMX.FTZ R2, R2, R135, !PT ;  /* 0x0000008702027209 */ /* 0x010fe20007810000 */
[----:B------:R-:W4:Y:S01]  /*d240*/  LDSM.16.MT88.4 R12, [R183+0x100] ;  /* 0x00010000b70c783b */ /* 0x000f220000004200 */
[----:B------:R-:W-:Y:S03]  /*d250*/  FSEL R154, R154, RZ, P0 ;  /* 0x000000ff9a9a7208 */ /* 0x000fe60000000000 */
[C---:B------:R-:W-:Y:S02]  /*d260*/  FMUL.FTZ R145, R2.reuse, c[0x0][0x2d0] ;  /* 0x0000b40002917a20 */ /* 0x040fe40000410000 */
[--C-:B------:R-:W-:Y:S01]  /*d270*/  FFMA.FTZ R160, R5, c[0x0][0x2d0], -R154.reuse ;  /* 0x0000b40005a07a23 */ /* 0x100fe2000001089a */
[----:B------:R-:W-:Y:S01]  /*d280*/  FSEL R5, R3, RZ, P0 ;  /* 0x000000ff03057208 */ /* 0x000fe20000000000 */
[--C-:B------:R-:W-:Y:S01]  /*d290*/  FFMA.FTZ R161, R133, c[0x0][0x2d0], -R154.reuse ;  /* 0x0000b40085a17a23 */ /* 0x100fe2000001089a */
[C---:B------:R-:W-:Y:S01]  /*d2a0*/  FSETP.NEU.FTZ.AND P0, PT, R2.reuse, -INF , PT ;  /* 0xff8000000200780b */ /* 0x040fe20003f1d000 */
[----:B------:R-:W-:Y:S01]  /*d2b0*/  FFMA.FTZ R162, R137, c[0x0][0x2d0], -R154 ;  /* 0x0000b40089a27a23 */ /* 0x000fe2000001089a */
[----:B------:R-:W5:Y:S01]  /*d2c0*/  LDSM.16.MT88.4 R20, [R178+0x100] ;  /* 0x00010000b214783b */ /* 0x000f620000004200 */
[----:B------:R-:W-:Y:S01]  /*d2d0*/  FADD.FTZ R5, -R5, R0 ;  /* 0x0000000005057221 */ /* 0x000fe20000010100 */
[----:B------:R-:W-:Y:S01]  /*d2e0*/  FSEL R145, R145, RZ, P0 ;  /* 0x000000ff91917208 */ /* 0x000fe20000000000 */
[----:B------:R-:W-:Y:S01]  /*d2f0*/  FFMA.FTZ R9, R9, c[0x0][0x2d0], -R154 ;  /* 0x0000b40009097a23 */ /* 0x000fe2000001089a */
[----:B------:R-:W-:Y:S01]  /*d300*/  MUFU.EX2 R161, R161 ;  /* 0x000000a100a17308 */ /* 0x000fe20000000800 */
[----:B------:R-:W-:Y:S01]  /*d310*/  FMUL.FTZ R133, R5, c[0x0][0x2d0] ;  /* 0x0000b40005857a20 */ /* 0x000fe20000410000 */
[----:B------:R-:W-:Y:S01]  /*d320*/  FSEL R5, R2, RZ, P0 ;  /* 0x000000ff02057208 */ /* 0x000fe20000000000 */
[--C-:B------:R-:W-:Y:S01]  /*d330*/  FFMA.FTZ R165, R8, c[0x0][0x2d0], -R145.reuse ;  /* 0x0000b40008a57a23 */ /* 0x100fe20000010891 */
[----:B------:R-:W1:Y:S01]  /*d340*/  LDSM.16.MT88.4 R28, [R177+0x100] ;  /* 0x00010000b11c783b */ /* 0x000e620000004200 */
[--C-:B------:R-:W-:Y:S01]  /*d350*/  FFMA.FTZ R164, R6, c[0x0][0x2d0], -R145.reuse ;  /* 0x0000b40006a47a23 */ /* 0x100fe20000010891 */
[C---:B------:R-:W-:Y:S01]  /*d360*/  ISETP.GT.AND P0, PT, R226.reuse, R233, PT ;  /* 0x000000e9e200720c */ /* 0x040fe20003f04270 */
[----:B------:R-:W-:Y:S01]  /*d370*/  FADD.FTZ R5, -R5, R132 ;  /* 0x0000008405057221 */ /* 0x000fe20000010100 */
[----:B------:R-:W-:Y:S01]  /*d380*/  IADD3 R226, R226, -0x1, RZ ;  /* 0xffffffffe2e27810 */ /* 0x000fe20007ffe0ff */
[--C-:B------:R-:W-:Y:S01]  /*d390*/  FFMA.FTZ R163, R10, c[0x0][0x2d0], -R145.reuse ;  /* 0x0000b4000aa37a23 */ /* 0x100fe20000010891 */
[----:B------:R-:W2:Y:S01]  /*d3a0*/  MUFU.EX2 R162, R162 ;  /* 0x000000a200a27308 */ /* 0x000ea20000000800 */
[----:B------:R-:W-:Y:S02]  /*d3b0*/  FMUL.FTZ R0, R5, c[0x0][0x2d0] ;  /* 0x0000b40005007a20 */ /* 0x000fe40000410000 */
[--C-:B------:R-:W-:Y:S02]  /*d3c0*/  FFMA.FTZ R6, R4, c[0x0][0x2d0], -R145.reuse ;  /* 0x0000b40004067a23 */ /* 0x100fe40000010891 */
[--C-:B------:R-:W-:Y:S02]  /*d3d0*/  FFMA.FTZ R168, R143, c[0x0][0x2d0], -R154.reuse ;  /* 0x0000b4008fa87a23 */ /* 0x100fe4000001089a */
[--C-:B------:R-:W-:Y:S02]  /*d3e0*/  FFMA.FTZ R173, R140, c[0x0][0x2d0], -R145.reuse ;  /* 0x0000b4008cad7a23 */ /* 0x100fe40000010891 */
[--C-:B------:R-:W-:Y:S01]  /*d3f0*/  FFMA.FTZ R175, R159, c[0x0][0x2d0], -R154.reuse ;  /* 0x0000b4009faf7a23 */ /* 0x100fe2000001089a */
[----:B------:R-:W-:Y:S01]  /*d400*/  MUFU.EX2 R160, R160 ;  /* 0x000000a000a07308 */ /* 0x000fe20000000800 */
[--C-:B------:R-:W-:Y:S02]  /*d410*/  FFMA.FTZ R236, R157, c[0x0][0x2d0], -R154.reuse ;  /* 0x0000b4009dec7a23 */ /* 0x100fe4000001089a */
[--C-:B------:R-:W-:Y:S02]  /*d420*/  FFMA.FTZ R235, R155, c[0x0][0x2d0], -R154.reuse ;  /* 0x0000b4009beb7a23 */ /* 0x100fe4000001089a */
[--C-:B-12---:R-:W-:Y:S02]  /*d430*/  FFMA.FTZ R238, R153, c[0x0][0x2d0], -R154.reuse ;  /* 0x0000b40099ee7a23 */ /* 0x106fe4000001089a */
[--C-:B------:R-:W-:Y:S02]  /*d440*/  FFMA.FTZ R239, R156, c[0x0][0x2d0], -R145.reuse ;  /* 0x0000b4009cef7a23 */ /* 0x100fe40000010891 */
[--C-:B------:R-:W-:Y:S01]  /*d450*/  FFMA.FTZ R240, R152, c[0x0][0x2d0], -R154.reuse ;  /* 0x0000b40098f07a23 */ /* 0x100fe2000001089a */
[----:B---3--:R-:W-:Y:S01]  /*d460*/  MUFU.EX2 R135, R9 ;  /* 0x0000000900877308 */ /* 0x008fe20000000800 */
[--C-:B------:R-:W-:Y:S02]  /*d470*/  FFMA.FTZ R241, R151, c[0x0][0x2d0], -R154.reuse ;  /* 0x0000b40097f17a23 */ /* 0x100fe4000001089a */
[--C-:B------:R-:W-:Y:S02]  /*d480*/  FFMA.FTZ R242, R149, c[0x0][0x2d0], -R154.reuse ;  /* 0x0000b40095f27a23 */ /* 0x100fe4000001089a */
[--C-:B------:R-:W-:Y:S02]  /*d490*/  FFMA.FTZ R244, R150, c[0x0][0x2d0], -R145.reuse ;  /* 0x0000b40096f47a23 */ /* 0x100fe40000010891 */
[--C-:B------:R-:W-:Y:S02]  /*d4a0*/  FFMA.FTZ R245, R148, c[0x0][0x2d0], -R145.reuse ;  /* 0x0000b40094f57a23 */ /* 0x100fe40000010891 */
[----:B------:R-:W-:Y:S01]  /*d4b0*/  LDSM.16.MT88.4 R148, [R177+0x3900] ;  /* 0x00390000b194783b */ /* 0x000fe20000004200 */
[----:B------:R-:W1:Y:S01]  /*d4c0*/  MUFU.EX2 R133, R133 ;  /* 0x0000008500857308 */ /* 0x000e620000000800 */
        /* <DEDUP_REMOVED lines=8> */
[--C-:B------:R-:W-:Y:S02]  /*d550*/  FFMA.FTZ R172, R142, c[0x0][0x2d0], -R145.reuse ;  /* 0x0000b4008eac7a23 */ /* 0x100fe40000010891 */
[----:B------:R-:W-:Y:S01]  /*d560*/  LDSM.16.MT88.4 R140, [R177+0x2900] ;  /* 0x00290000b18c783b */ /* 0x000fe20000004200 */
[--C-:B------:R-:W-:Y:S02]  /*d570*/  FFMA.FTZ R234, R234, c[0x0][0x2d0], -R145.reuse ;  /* 0x0000b400eaea7a23 */ /* 0x100fe40000010891 */
[----:B------:R-:W2:Y:S01]  /*d580*/  MUFU.EX2 R164, R164 ;  /* 0x000000a400a47308 */ /* 0x000ea20000000800 */
[--C-:B------:R-:W-:Y:S02]  /*d590*/  FFMA.FTZ R237, R174, c[0x0][0x2d0], -R145.reuse ;  /* 0x0000b400aeed7a23 */ /* 0x100fe40000010891 */
[--C-:B------:R-:W-:Y:S02]  /*d5a0*/  FFMA.FTZ R174, R158, c[0x0][0x2d0], -R145.reuse ;  /* 0x0000b4009eae7a23 */ /* 0x100fe40000010891 */
[----:B------:R-:W-:Y:S01]  /*d5b0*/  LDSM.16.MT88.4 R156, [R183+0x5900] ;  /* 0x00590000b79c783b */ /* 0x000fe20000004200 */
[----:B------:R-:W-:Y:S04]  /*d5c0*/  FFMA.FTZ R145, R144, c[0x0][0x2d0], -R145 ;  /* 0x0000b40090917a23 */ /* 0x000fe80000010891 */
[----:B------:R-:W-:Y:S10]  /*d5d0*/  MUFU.EX2 R163, R163 ;  /* 0x000000a300a37308 */ /* 0x000ff40000000800 */
[----:B------:R-:W-:Y:S10]  /*d5e0*/  MUFU.EX2 R132, R6 ;  /* 0x0000000600847308 */ /* 0x000ff40000000800 */
[----:B------:R-:W3:Y:S10]  /*d5f0*/  MUFU.EX2 R0, R0 ;  /* 0x0000000000007308 */ /* 0x000ef40000000800 */
[----:B------:R1:W-:Y:S10]  /*d600*/  MUFU.EX2 R243, R154 ;  /* 0x0000009a00f37308 */ /* 0x0003f40000000800 */
[----:B------:R2:W-:Y:S10]  /*d610*/  MUFU.EX2 R247, R145 ;  /* 0x0000009100f77308 */ /* 0x0005f40000000800 */
[----:B------:R-:W-:Y:S01]  /*d620*/  MUFU.EX2 R166, R166 ;  /* 0x000000a600a67308 */ /* 0x000fe20000000800 */
[----:B-1----:R-:W-:Y:S09]  /*d630*/  LDSM.16.MT88.4 R152, [R176+0x3900] ;  /* 0x00390000b098783b */ /* 0x002ff20000004200 */
[----:B------:R-:W1:Y:S01]  /*d640*/  MUFU.EX2 R167, R167 ;  /* 0x000000a700a77308 */ /* 0x000e620000000800 */
[----:B--2---:R-:W-:Y:S09]  /*d650*/  LDSM.16.MT88.4 R144, [R178+0x3900] ;  /* 0x00390000b290783b */ /* 0x004ff20000004200 */
[----:B------:R-:W-:Y:S10]  /*d660*/  MUFU.EX2 R168, R168 ;  /* 0x000000a800a87308 */ /* 0x000ff40000000800 */
[----:B------:R-:W-:Y:S10]  /*d670*/  MUFU.EX2 R169, R169 ;  /* 0x000000a900a97308 */ /* 0x000ff40000000800 */
[----:B------:R-:W-:Y:S10]  /*d680*/  MUFU.EX2 R170, R170 ;  /* 0x000000aa00aa7308 */ /* 0x000ff40000000800 */
[----:B------:R-:W2:Y:S10]  /*d690*/  MUFU.EX2 R171, R171 ;  /* 0x000000ab00ab7308 */ /* 0x000eb40000000800 */
[----:B------:R-:W-:Y:S10]  /*d6a0*/  MUFU.EX2 R172, R172 ;  /* 0x000000ac00ac7308 */ /* 0x000ff40000000800 */
[----:B------:R-:W1:Y:S10]  /*d6b0*/  MUFU.EX2 R173, R173 ;  /* 0x000000ad00ad7308 */ /* 0x000e740000000800 */
        /* <DEDUP_REMOVED lines=11> */
[----:B------:R-:W-:Y:S10]  /*d770*/  MUFU.EX2 R244, R244 ;  /* 0x000000f400f47308 */ /* 0x000ff40000000800 */
[----:B------:R-:W1:Y:S10]  /*d780*/  MUFU.EX2 R245, R245 ;  /* 0x000000f500f57308 */ /* 0x000e740000000800 */
[----:B------:R-:W1:Y:S01]  /*d790*/  MUFU.EX2 R246, R246 ;  /* 0x000000f600f67308 */ /* 0x000e620000000800 */
[----:B------:R-:W-:Y:S01]  /*d7a0*/  F2FP.BF16.PACK_AB R136, R161, R162 ;  /* 0x000000a2a188723e */ /* 0x000fe200000010ff */
[----:B------:R-:W-:Y:S01]  /*d7b0*/  FMUL.FTZ R4, R133, R128 ;  /* 0x0000008085047220 */ /* 0x000fe20000410000 */
[----:B------:R-:W-:Y:S01]  /*d7c0*/  F2FP.BF16.PACK_AB R138, R135, R160 ;  /* 0x000000a0878a723e */ /* 0x000fe200000010ff */
[C---:B------:R-:W-:Y:S01]  /*d7d0*/  FMUL.FTZ R5, R133.reuse, R129 ;  /* 0x0000008185057220 */ /* 0x040fe20000410000 */
[----:B------:R-:W-:Y:S01]  /*d7e0*/  F2FP.BF16.PACK_AB R137, R164, R165 ;  /* 0x000000a5a489723e */ /* 0x000fe200000010ff */
[----:B---3--:R-:W-:Y:S01]  /*d7f0*/  FMUL.FTZ R6, R0, R130 ;  /* 0x0000008200067220 */ /* 0x008fe20000410000 */
[----:B------:R-:W-:Y:S01]  /*d800*/  F2FP.BF16.PACK_AB R139, R132, R163 ;  /* 0x000000a3848b723e */ /* 0x000fe200000010ff */
[C---:B------:R-:W-:Y:S02]  /*d810*/  FMUL.FTZ R7, R0.reuse, R131 ;  /* 0x0000008300077220 */ /* 0x040fe40000410000 */
[----:B------:R-:W-:Y:S01]  /*d820*/  LDSM.16.MT88.4 R128, [R178+0x2900] ;  /* 0x00290000b280783b */ /* 0x000fe20000004200 */
[C---:B------:R-:W-:Y:S02]  /*d830*/  FMUL.FTZ R8, R133.reuse, R124 ;  /* 0x0000007c85087220 */ /* 0x040fe40000410000 */
[C---:B------:R-:W-:Y:S02]  /*d840*/  FMUL.FTZ R9, R133.reuse, R125 ;  /* 0x0000007d85097220 */ /* 0x040fe40000410000 */
[C---:B----4-:R-:W-:Y:S05]  /*d850*/  HMMA.16816.F32.BF16 R4, R136.reuse, R12, R4 ;  /* 0x0000000c8804723c */ /* 0x050fea0000041804 */
[C---:B------:R-:W-:Y:S02]  /*d860*/  FMUL.FTZ R10, R0.reuse, R126 ;  /* 0x0000007e000a7220 */ /* 0x040fe40000410000 */
[C---:B------:R-:W-:Y:S02]  /*d870*/  FMUL.FTZ R11, R0.reuse, R127 ;  /* 0x0000007f000b7220 */ /* 0x040fe40000410000 */
[----:B------:R-:W-:Y:S03]  /*d880*/  LDSM.16.MT88.4 R124, [R183+0x2900] ;  /* 0x00290000b77c783b */ /* 0x000fe60000004200 */
[C---:B------:R-:W-:Y:S02]  /*d890*/  FMUL.FTZ R12, R133.reuse, R100 ;  /* 0x00000064850c7220 */ /* 0x040fe40000410000 */
[C---:B------:R-:W-:Y:S03]  /*d8a0*/  HMMA.16816.F32.BF16 R8, R136.reuse, R14, R8 ;  /* 0x0000000e8808723c */ /* 0x040fe60000041808 */
[C---:B------:R-:W-:Y:S02]  /*d8b0*/  FMUL.FTZ R13, R133.reuse, R101 ;  /* 0x00000065850d7220 */ /* 0x040fe40000410000 */
[C---:B------:R-:W-:Y:S02]  /*d8c0*/  FMUL.FTZ R16, R133.reuse, R104 ;  /* 0x0000006885107220 */ /* 0x040fe40000410000 */
[C---:B------:R-:W-:Y:S02]  /*d8d0*/  FMUL.FTZ R14, R0.reuse, R102 ;  /* 0x00000066000e7220 */ /* 0x040fe40000410000 */
[C---:B------:R-:W-:Y:S02]  /*d8e0*/  FMUL.FTZ R15, R0.reuse, R103 ;  /* 0x00000067000f7220 */ /* 0x040fe40000410000 */
[----:B------:R-:W3:Y:S01]  /*d8f0*/  LDSM.16.MT88.4 R100, [R176+0x100] ;  /* 0x00010000b064783b */ /* 0x000ee20000004200 */
[C---:B------:R-:W-:Y:S02]  /*d900*/  FMUL.FTZ R17, R133.reuse, R105 ;  /* 0x0000006985117220 */ /* 0x040fe40000410000 */
[C---:B------:R-:W-:Y:S02]  /*d910*/  FMUL.FTZ R18, R0.reuse, R106 ;  /* 0x0000006a00127220 */ /* 0x040fe40000410000 */
[C---:B-----5:R-:W-:Y:S03]  /*d920*/  HMMA.16816.F32.BF16 R12, R136.reuse, R20, R12 ;  /* 0x00000014880c723c */ /* 0x060fe6000004180c */
[C---:B------:R-:W-:Y:S02]  /*d930*/  FMUL.FTZ R19, R0.reuse, R107 ;  /* 0x0000006b00137220 */ /* 0x040fe40000410000 */
[----:B------:R-:W4:Y:S01]  /*d940*/  LDSM.16.MT88.4 R104, [R183+0x2100] ;  /* 0x00210000b768783b */ /* 0x000f220000004200 */
[C---:B------:R-:W-:Y:S02]  /*d950*/  FMUL.FTZ R24, R133.reuse, R112 ;  /* 0x0000007085187220 */ /* 0x040fe40000410000 */
[C---:B------:R-:W-:Y:S02]  /*d960*/  FMUL.FTZ R20, R133.reuse, R108 ;  /* 0x0000006c85147220 */ /* 0x040fe40000410000 */
[C---:B------:R-:W-:Y:S03]  /*d970*/  HMMA.16816.F32.BF16 R16, R136.reuse, R22, R16 ;  /* 0x000000168810723c */ /* 0x040fe60000041810 */
[C---:B------:R-:W-:Y:S02]  /*d980*/  FMUL.FTZ R21, R133.reuse, R109 ;  /* 0x0000006d85157220 */ /* 0x040fe40000410000 */
[C---:B------:R-:W-:Y:S02]  /*d990*/  FMUL.FTZ R25, R133.reuse, R113 ;  /* 0x0000007185197220 */ /* 0x040fe40000410000 */
[C---:B------:R-:W-:Y:S02]  /*d9a0*/  FMUL.FTZ R22, R0.reuse, R110 ;  /* 0x0000006e00167220 */ /* 0x040fe40000410000 */
[C---:B------:R-:W-:Y:S02]  /*d9b0*/  FMUL.FTZ R23, R0.reuse, R111 ;  /* 0x0000006f00177220 */ /* 0x040fe40000410000 */
[----:B------:R-:W5:Y:S01]  /*d9c0*/  LDSM.16.MT88.4 R108, [R178+0x2100] ;  /* 0x00210000b26c783b */ /* 0x000f620000004200 */
[C---:B------:R-:W-:Y:S02]  /*d9d0*/  FMUL.FTZ R26, R0.reuse, R114 ;  /* 0x00000072001a7220 */ /* 0x040fe40000410000 */
[C---:B------:R-:W-:Y:S02]  /*d9e0*/  FMUL.FTZ R27, R0.reuse, R115 ;  /* 0x00000073001b7220 */ /* 0x040fe40000410000 */
[C---:B------:R-:W-:Y:S03]  /*d9f0*/  HMMA.16816.F32.BF16 R20, R136.reuse, R28, R20 ;  /* 0x0000001c8814723c */ /* 0x040fe60000041814 */
[----:B------:R-:W-:Y:S01]  /*da00*/  LDSM.16.MT88.4 R112, [R183+0x900] ;  /* 0x00090000b770783b */ /* 0x000fe20000004200 */
[C---:B------:R-:W-:Y:S02]  /*da10*/  FMUL.FTZ R32, R133.reuse, R120 ;  /* 0x0000007885207220 */ /* 0x040fe40000410000 */
[C---:B------:R-:W-:Y:S02]  /*da20*/  FMUL.FTZ R33, R133.reuse, R121 ;  /* 0x0000007985217220 */ /* 0x040fe40000410000 */
        /* <DEDUP_REMOVED lines=8> */
[C---:B---3--:R-:W-:Y:S03]  /*dab0*/  HMMA.16816.F32.BF16 R28, R136.reuse, R100, R28 ;  /* 0x00000064881c723c */ /* 0x048fe6000004181c */
[----:B------:R-:W-:Y:S01]  /*dac0*/  LDSM.16.MT88.4 R120, [R176+0x900] ;  /* 0x00090000b078783b */ /* 0x000fe20000004200 */
[C---:B------:R-:W-:Y:S02]  /*dad0*/  FMUL.FTZ R36, R133.reuse, R36 ;  /* 0x0000002485247220 */ /* 0x040fe40000410000 */
[C---:B------:R-:W-:Y:S02]  /*dae0*/  FMUL.FTZ R37, R133.reuse, R37 ;  /* 0x0000002585257220 */ /* 0x040fe40000410000 */
[C---:B------:R-:W-:Y:S03]  /*daf0*/  HMMA.16816.F32.BF16 R32, R136.reuse, R102, R32 ;  /* 0x000000668820723c */ /* 0x040fe60000041820 */
[----:B------:R-:W3:Y:S01]  /*db00*/  LDSM.16.MT88.4 R100, [R177+0x2100] ;  /* 0x00210000b164783b */ /* 0x000ee20000004200 */
[C---:B------:R-:W-:Y:S02]  /*db10*/  FMUL.FTZ R38, R0.reuse, R38 ;  /* 0x0000002600267220 */ /* 0x040fe40000410000 */
[C---:B------:R-:W-:Y:S02]  /*db20*/  FMUL.FTZ R39, R0.reuse, R39 ;  /* 0x0000002700277220 */ /* 0x040fe40000410000 */
[C---:B------:R-:W-:Y:S04]  /*db30*/  FMUL.FTZ R40, R133.reuse, R40 ;  /* 0x0000002885287220 */ /* 0x040fe80000410000 */
[C---:B------:R-:W-:Y:S01]  /*db40*/  FMUL.FTZ R41, R133.reuse, R41 ;  /* 0x0000002985297220 */ /* 0x040fe20000410000 */
[C---:B----4-:R-:W-:Y:S03]  /*db50*/  HMMA.16816.F32.BF16 R36, R136.reuse, R104, R36 ;  /* 0x000000688824723c */ /* 0x050fe60000041824 */
[C---:B------:R-:W-:Y:S02]  /*db60*/  FMUL.FTZ R42, R0.reuse, R42 ;  /* 0x0000002a002a7220 */ /* 0x040fe40000410000 */
[C---:B------:R-:W-:Y:S02]  /*db70*/  FMUL.FTZ R43, R0.reuse, R43 ;  /* 0x0000002b002b7220 */ /* 0x040fe40000410000 */
[C---:B------:R-:W-:Y:S02]  /*db80*/  FMUL.FTZ R44, R133.reuse, R44 ;  /* 0x0000002c852c7220 */ /* 0x040fe40000410000 */
[C---:B------:R-:W-:Y:S03]  /*db90*/  FMUL.FTZ R45, R133.reuse, R45 ;  /* 0x0000002d852d7220 */ /* 0x040fe60000410000 */
[C---:B------:R-:W-:Y:S01]  /*dba0*/  HMMA.16816.F32.BF16 R40, R136.reuse, R106, R40 ;  /* 0x0000006a8828723c */ /* 0x040fe20000041828 */
[----:B------:R-:W4:Y:S02]  /*dbb0*/  LDSM.16.MT88.4 R104, [R176+0x2100] ;  /* 0x00210000b068783b */ /* 0x000f240000004200 */
[C---:B------:R-:W-:Y:S02]  /*dbc0*/  FMUL.FTZ R46, R0.reuse, R46 ;  /* 0x0000002e002e7220 */ /* 0x040fe40000410000 */
[C---:B------:R-:W-:Y:S02]  /*dbd0*/  FMUL.FTZ R47, R0.reuse, R47 ;  /* 0x0000002f002f7220 */ /* 0x040fe40000410000 */
[C---:B------:R-:W-:Y:S02]  /*dbe0*/  FMUL.FTZ R48, R133.reuse, R48 ;  /* 0x0000003085307220 */ /* 0x040fe40000410000 */
[C---:B------:R-:W-:Y:S03]  /*dbf0*/  FMUL.FTZ R49, R133.reuse, R49 ;  /* 0x0000003185317220 */ /* 0x040fe60000410000 */
[C---:B-----5:R-:W-:Y:S03]  /*dc00*/  HMMA.16816.F32.BF16 R44, R136.reuse, R108, R44 ;  /* 0x0000006c882c723c */ /* 0x060fe6000004182c */
[C---:B------:R-:W-:Y:S02]  /*dc10*/  FMUL.FTZ R50, R0.reuse, R50 ;  /* 0x0000003200327220 */ /* 0x040fe40000410000 */
[C---:B------:R-:W-:Y:S02]  /*dc20*/  FMUL.FTZ R51, R0.reuse, R51 ;  /* 0x0000003300337220 */ /* 0x040fe40000410000 */
[C---:B------:R-:W-:Y:S02]  /*dc30*/  FMUL.FTZ R52, R133.reuse, R52 ;  /* 0x0000003485347220 */ /* 0x040fe40000410000 */
[C---:B------:R-:W-:Y:S03]  /*dc40*/  FMUL.FTZ R53, R133.reuse, R53 ;  /* 0x0000003585357220 */ /* 0x040fe60000410000 */
[C---:B------:R-:W-:Y:S01]  /*dc50*/  HMMA.16816.F32.BF16 R48, R136.reuse, R110, R48 ;  /* 0x0000006e8830723c */ /* 0x040fe20000041830 */
[----:B------:R-:W5:Y:S02]  /*dc60*/  LDSM.16.MT88.4 R108, [R183+0x4100] ;  /* 0x00410000b76c783b */ /* 0x000f640000004200 */
        /* <DEDUP_REMOVED lines=40> */
[----:B------:R-:W-:Y:S01]  /*def0*/  FMUL.FTZ R84, R133, R84 ;  /* 0x0000005485547220 */ /* 0x000fe20000410000 */
[----:B-1----:R-:W-:Y:S01]  /*df00*/  F2FP.BF16.PACK_AB R100, R167, R166 ;  /* 0x000000a6a764723e */ /* 0x002fe200000010ff */
[----:B------:R-:W-:Y:S03]  /*df10*/  FMUL.FTZ R85, R133, R85 ;  /* 0x0000005585557220 */ /* 0x000fe60000410000 */
[C---:B------:R-:W-:Y:S03]  /*df20*/  HMMA.16816.F32.BF16 R80, R136.reuse, R102, R80 ;  /* 0x000000668850723c */ /* 0x040fe60000041850 */
[C---:B------:R-:W-:Y:S01]  /*df30*/  FMUL.FTZ R86, R0.reuse, R86 ;  /* 0x0000005600567220 */ /* 0x040fe20000410000 */
[----:B--2---:R-:W-:Y:S01]  /*df40*/  F2FP.BF16.PACK_AB R101, R171, R170 ;  /* 0x000000aaab65723e */ /* 0x004fe200000010ff */
[C---:B------:R-:W-:Y:S02]  /*df50*/  FMUL.FTZ R87, R0.reuse, R87 ;  /* 0x0000005700577220 */ /* 0x040fe40000410000 */
[----:B------:R-:W-:Y:S01]  /*df60*/  FMUL.FTZ R88, R133, R88 ;  /* 0x0000005885587220 */ /* 0x000fe20000410000 */
[----:B------:R-:W-:Y:S01]  /*df70*/  F2FP.BF16.PACK_AB R102, R169, R168 ;  /* 0x000000a8a966723e */ /* 0x000fe200000010ff */
[----:B------:R-:W-:Y:S03]  /*df80*/  FMUL.FTZ R89, R133, R89 ;  /* 0x0000005985597220 */ /* 0x000fe60000410000 */
[C---:B----4-:R-:W-:Y:S03]  /*df90*/  HMMA.16816.F32.BF16 R84, R136.reuse, R104, R84 ;  /* 0x000000688854723c */ /* 0x050fe60000041854 */
[C---:B------:R-:W-:Y:S01]  /*dfa0*/  FMUL.FTZ R90, R0.reuse, R90 ;  /* 0x0000005a005a7220 */ /* 0x040fe20000410000 */
[----:B------:R-:W-:Y:S01]  /*dfb0*/  F2FP.BF16.PACK_AB R103, R173, R172 ;  /* 0x000000acad67723e */ /* 0x000fe200000010ff */
        /* <DEDUP_REMOVED lines=9> */
[C---:B-----5:R-:W-:Y:S03]  /*e050*/  HMMA.16816.F32.BF16 R92, R136.reuse, R108, R92 ;  /* 0x0000006c885c723c */ /* 0x060fe6000004185c */
[C---:B------:R-:W-:Y:S02]  /*e060*/  FMUL.FTZ R98, R0.reuse, R98 ;  /* 0x0000006200627220 */ /* 0x040fe40000410000 */
[C---:B------:R-:W-:Y:S02]  /*e070*/  FMUL.FTZ R99, R0.reuse, R99 ;  /* 0x0000006300637220 */ /* 0x040fe40000410000 */
[----:B------:R-:W-:Y:S02]  /*e080*/  FFMA.FTZ R162, R133, R224, R162 ;  /* 0x000000e085a27223 */ /* 0x000fe400000100a2 */
[----:B------:R-:W-:Y:S03]  /*e090*/  FFMA.FTZ R165, R0, R217, R165 ;  /* 0x000000d900a57223 */ /* 0x000fe600000100a5 */
[----:B------:R-:W-:Y:S01]  /*e0a0*/  HMMA.16816.F32.BF16 R96, R136, R110, R96 ;  /* 0x0000006e8860723c */ /* 0x000fe20000041860 */
[----:B------:R-:W2:Y:S02]  /*e0b0*/  LDSM.16.MT88.4 R108, [R176+0x2900] ;  /* 0x00290000b06c783b */ /* 0x000ea40000004200 */
[----:B------:R-:W-:Y:S01]  /*e0c0*/  MOV R0, R3 ;  /* 0x0000000300007202 */ /* 0x000fe20000000f00 */
[----:B------:R-:W-:Y:S02]  /*e0d0*/  FADD.FTZ R161, R161, R162 ;  /* 0x000000a2a1a17221 */ /* 0x000fe40000010000 */
[----:B------:R-:W-:Y:S02]  /*e0e0*/  FADD.FTZ R164, R164, R165 ;  /* 0x000000a5a4a47221 */ /* 0x000fe40000010000 */
[C---:B------:R-:W-:Y:S01]  /*e0f0*/  HMMA.16816.F32.BF16 R4, R100.reuse, R112, R4 ;  /* 0x000000706404723c */ /* 0x040fe20000041804 */
[----:B------:R-:W-:Y:S04]  /*e100*/  LDSM.16.MT88.4 R136, [R177+0x3100] ;  /* 0x00310000b188783b */ /* 0x000fe80000004200 */
[----:B------:R-:W-:Y:S03]  /*e110*/  FADD.FTZ R160, R160, R161 ;  /* 0x000000a1a0a07221 */ /* 0x000fe60000010000 */
[C---:B------:R-:W-:Y:S01]  /*e120*/  HMMA.16816.F32.BF16 R8, R100.reuse, R114, R8 ;  /* 0x000000726408723c */ /* 0x040fe20000041808 */
[----:B------:R-:W-:Y:S03]  /*e130*/  LDSM.16.MT88.4 R112, [R178+0x4900] ;  /* 0x00490000b270783b */ /* 0x000fe60000004200 */
[----:B------:R-:W-:Y:S04]  /*e140*/  FADD.FTZ R135, R135, R160 ;  /* 0x000000a087877221 */ /* 0x000fe80000010000 */
[C---:B------:R-:W-:Y:S04]  /*e150*/  HMMA.16816.F32.BF16 R12, R100.reuse, R116, R12 ;  /* 0x00000074640c723c */ /* 0x040fe8000004180c */
[----:B------:R-:W-:Y:S04]  /*e160*/  FADD.FTZ R166, R166, R135 ;  /* 0x00000087a6a67221 */ /* 0x000fe80000010000 */
[C---:B------:R-:W-:Y:S01]  /*e170*/  HMMA.16816.F32.BF16 R16, R100.reuse, R118, R16 ;  /* 0x000000766410723c */ /* 0x040fe20000041810 */
[----:B------:R-:W-:Y:S03]  /*e180*/  LDSM.16.MT88.4 R116, [R177+0x4900] ;  /* 0x00490000b174783b */ /* 0x000fe60000004200 */
[----:B------:R-:W-:Y:S04]  /*e190*/  FADD.FTZ R167, R167, R166 ;  /* 0x000000a6a7a77221 */ /* 0x000fe80000010000 */
[C---:B-1----:R-:W-:Y:S04]  /*e1a0*/  HMMA.16816.F32.BF16 R20, R100.reuse, R104, R20 ;  /* 0x000000686414723c */ /* 0x042fe80000041814 */
[----:B------:R-:W-:Y:S04]  /*e1b0*/  FADD.FTZ R168, R168, R167 ;  /* 0x000000a7a8a87221 */ /* 0x000fe80000010000 */
[C---:B------:R-:W-:Y:S01]  /*e1c0*/  HMMA.16816.F32.BF16 R24, R100.reuse, R106, R24 ;  /* 0x0000006a6418723c */ /* 0x040fe20000041818 */
[----:B------:R-:W1:Y:S03]  /*e1d0*/  LDSM.16.MT88.4 R104, [R183+0x4900] ;  /* 0x00490000b768783b */ /* 0x000e660000004200 */
        /* <DEDUP_REMOVED lines=27> */
[----:B------:R-:W-:Y:S06]  /*e390*/  LDSM.16.MT88.4 R108, [R183+0x5100] ;  /* 0x00510000b76c783b */ /* 0x000fec0000004200 */
[----:B------:R-:W-:Y:S01]  /*e3a0*/  F2FP.BF16.PACK_AB R100, R236, R175 ;  /* 0x000000afec64723e */ /* 0x000fe200000010ff */
[----:B------:R-:W-:Y:S01]  /*e3b0*/  FADD.FTZ R175, R175, R168 ;  /* 0x000000a8afaf7221 */ /* 0x000fe20000010000 */
[----:B------:R-:W-:Y:S03]  /*e3c0*/  F2FP.BF16.PACK_AB R102, R238, R235 ;  /* 0x000000ebee66723e */ /* 0x000fe600000010ff */
[----:B------:R-:W-:Y:S01]  /*e3d0*/  F2FP.BF16.PACK_AB R101, R237, R234 ;  /* 0x000000eaed65723e */ /* 0x000fe200000010ff */
[----:B------:R-:W-:Y:S01]  /*e3e0*/  FADD.FTZ R236, R236, R175 ;  /* 0x000000afecec7221 */ /* 0x000fe20000010000 */
[----:B------:R-:W-:Y:S03]  /*e3f0*/  F2FP.BF16.PACK_AB R103, R239, R174 ;  /* 0x000000aeef67723e */ /* 0x000fe600000010ff */
[----:B------:R-:W-:Y:S04]  /*e400*/  FADD.FTZ R235, R235, R236 ;  /* 0x000000ecebeb7221 */ /* 0x000fe80000010000 */
[C---:B-1----:R-:W-:Y:S03]  /*e410*/  HMMA.16816.F32.BF16 R4, R100.reuse, R104, R4 ;  /* 0x000000686404723c */ /* 0x042fe60000041804 */
[----:B------:R-:W-:Y:S05]  /*e420*/  FADD.FTZ R235, R238, R235 ;  /* 0x000000ebeeeb7221 */ /* 0x000fea0000010000 */
[C---:B------:R-:W-:Y:S01]  /*e430*/  HMMA.16816.F32.BF16 R8, R100.reuse, R106, R8 ;  /* 0x0000006a6408723c */ /* 0x040fe20000041808 */
[----:B------:R-:W1:Y:S07]  /*e440*/  LDSM.16.MT88.4 R104, [R176+0x3100] ;  /* 0x00310000b068783b */ /* 0x000e6e0000004200 */
[C---:B------:R-:W-:Y:S08]  /*e450*/  HMMA.16816.F32.BF16 R12, R100.reuse, R120, R12 ;  /* 0x00000078640c723c */ /* 0x040ff0000004180c */
[C---:B------:R-:W-:Y:S01]  /*e460*/  HMMA.16816.F32.BF16 R16, R100.reuse, R122, R16 ;  /* 0x0000007a6410723c */ /* 0x040fe20000041810 */
[----:B------:R-:W-:Y:S07]  /*e470*/  LDSM.16.MT88.4 R120, [R176+0x1900] ;  /* 0x00190000b078783b */ /* 0x000fee0000004200 */
[C---:B---3--:R-:W-:Y:S08]  /*e480*/  HMMA.16816.F32.BF16 R20, R100.reuse, R112, R20 ;  /* 0x000000706414723c */ /* 0x048ff00000041814 */
[C---:B------:R-:W-:Y:S01]  /*e490*/  HMMA.16816.F32.BF16 R24, R100.reuse, R114, R24 ;  /* 0x000000726418723c */ /* 0x040fe20000041818 */
[----:B------:R-:W2:Y:S07]  /*e4a0*/  LDSM.16.MT88.4 R112, [R178+0x5100] ;  /* 0x00510000b270783b */ /* 0x000eae0000004200 */
[C---:B------:R-:W-:Y:S08]  /*e4b0*/  HMMA.16816.F32.BF16 R28, R100.reuse, R124, R28 ;  /* 0x0000007c641c723c */ /* 0x040ff0000004181c */
[C---:B------:R-:W-:Y:S01]  /*e4c0*/  HMMA.16816.F32.BF16 R32, R100.reuse, R126, R32 ;  /* 0x0000007e6420723c */ /* 0x040fe20000041820 */
[----:B------:R-:W-:Y:S07]  /*e4d0*/  LDSM.16.MT88.4 R124, [R183+0x1900] ;  /* 0x00190000b77c783b */ /* 0x000fee0000004200 */
[C---:B----4-:R-:W-:Y:S08]  /*e4e0*/  HMMA.16816.F32.BF16 R36, R100.reuse, R116, R36 ;  /* 0x000000746424723c */ /* 0x050ff00000041824 */
        /* <DEDUP_REMOVED lines=12> */
[----:B------:R-:W-:Y:S03]  /*e5b0*/  FADD.FTZ R241, R241, R240 ;  /* 0x000000f0f1f17221 */ /* 0x000fe60000010000 */
[C---:B------:R-:W-:Y:S01]  /*e5c0*/  HMMA.16816.F32.BF16 R64, R100.reuse, R106, R64 ;  /* 0x0000006a6440723c */ /* 0x040fe20000041840 */
[----:B------:R-:W1:Y:S03]  /*e5d0*/  LDSM.16.MT88.4 R104, [R176+0x5100] ;  /* 0x00510000b068783b */ /* 0x000e660000004200 */
[----:B------:R-:W-:Y:S04]  /*e5e0*/  FADD.FTZ R224, R242, R241 ;  /* 0x000000f1f2e07221 */ /* 0x000fe80000010000 */
[C---:B------:R-:W-:Y:S04]  /*e5f0*/  HMMA.16816.F32.BF16 R68, R100.reuse, R108, R68 ;  /* 0x0000006c6444723c */ /* 0x040fe80000041844 */
[----:B------:R-:W-:Y:S04]  /*e600*/  FADD.FTZ R224, R243, R224 ;  /* 0x000000e0f3e07221 */ /* 0x000fe80000010000 */
[C---:B------:R-:W-:Y:S01]  /*e610*/  HMMA.16816.F32.BF16 R72, R100.reuse, R110, R72 ;  /* 0x0000006e6448723c */ /* 0x040fe20000041848 */
[----:B------:R-:W4:Y:S07]  /*e620*/  LDSM.16.MT88.4 R108, [R178+0x1900] ;  /* 0x00190000b26c783b */ /* 0x000f2e0000004200 */
[C---:B--2---:R-:W-:Y:S08]  /*e630*/  HMMA.16816.F32.BF16 R76, R100.reuse, R112, R76 ;  /* 0x00000070644c723c */ /* 0x044ff0000004184c */
[C---:B------:R-:W-:Y:S01]  /*e640*/  HMMA.16816.F32.BF16 R80, R100.reuse, R114, R80 ;  /* 0x000000726450723c */ /* 0x040fe20000041850 */
[----:B------:R-:W2:Y:S07]  /*e650*/  LDSM.16.MT88.4 R112, [R177+0x1900] ;  /* 0x00190000b170783b */ /* 0x000eae0000004200 */
        /* <DEDUP_REMOVED lines=8> */
[C---:B----4-:R-:W-:Y:S01]  /*e6e0*/  HMMA.16816.F32.BF16 R100, R136.reuse, R108, R12 ;  /* 0x0000006c8864723c */ /* 0x050fe2000004180c */
[----:B------:R-:W4:Y:S07]  /*e6f0*/  LDSM.16.MT88.4 R12, [R176+0x5900] ;  /* 0x00590000b00c783b */ /* 0x000f2e0000004200 */
        /* <DEDUP_REMOVED lines=19> */
[----:B------:R-:W-:Y:S03]  /*e830*/  MOV R132, R2 ;  /* 0x0000000200847202 */ /* 0x000fe60000000f00 */
[C---:B---3--:R-:W-:Y:S04]  /*e840*/  HMMA.16816.F32.BF16 R84, R136.reuse, R8, R84 ;  /* 0x000000088854723c */ /* 0x048fe80000041854 */
[----:B------:R-:W-:Y:S04]  /*e850*/  FADD.FTZ R170, R170, R5 ;  /* 0x00000005aaaa7221 */ /* 0x000fe80000010000 */
[C---:B------:R-:W-:Y:S04]  /*e860*/  HMMA.16816.F32.BF16 R88, R136.reuse, R10, R88 ;  /* 0x0000000a8858723c */ /* 0x040fe80000041858 */
[----:B------:R-:W-:Y:S04]  /*e870*/  FADD.FTZ R171, R171, R170 ;  /* 0x000000aaabab7221 */ /* 0x000fe80000010000 */
[----:B------:R-:W-:Y:S01]  /*e880*/  FADD.FTZ R172, R172, R171 ;  /* 0x000000abacac7221 */ /* 0x000fe20000010000 */
[C---:B----4-:R-:W-:Y:S03]  /*e890*/  HMMA.16816.F32.BF16 R92, R136.reuse, R12, R92 ;  /* 0x0000000c885c723c */ /* 0x050fe6000004185c */
        /* <DEDUP_REMOVED lines=11> */
[----:B------:R-:W2:Y:S01]  /*e950*/  LDL R133, [R1+0x4] ;  /* 0x0000040001857983 */ /* 0x000ea20000100800 */
[----:B------:R-:W-:-:S02]  /*e960*/  MOV R132, R2 ;  /* 0x0000000200847202 */ /* 0x000fc40000000f00 */
[----:B------:R-:W-:Y:S02]  /*e970*/  MOV R0, R3 ;  /* 0x0000000300007202 */ /* 0x000fe40000000f00 */
[----:B--2---:R-:W-:Y:S02]  /*e980*/  SHF.L.U32 R133, R133, 0x7, RZ ;  /* 0x0000000785857819 */ /* 0x004fe400000006ff */
.L_x_2093:
[----:B------:R-:W2:Y:S04]  /*e990*/  LDL R3, [R1+0x64] ;  /* 0x0000640001037983 */ /* 0x000ea80000100800 */
[----:B------:R-:W3:Y:S01]  /*e9a0*/  LDL R2, [R1+0x58] ;  /* 0x0000580001027983 */ /* 0x000ee20000100800 */
[----:B------:R-:W-:Y:S01]  /*e9b0*/  IMAD.MOV.U32 R223, RZ, RZ, 0x1 ;  /* 0x00000001ffdf7424 */ /* 0x000fe200078e00ff */
[----:B------:R-:W-:-:S04]  /*e9c0*/  IADD3 R6, R133, 0x7f, RZ ;  /* 0x0000007f85067810 */ /* 0x000fc80007ffe0ff */
[C---:B------:R-:W-:Y:S02]  /*e9d0*/  ISETP.NE.AND P0, PT, R223.reuse, c[0x0][0x2c4], PT ;  /* 0x0000b100df007a0c */ /* 0x040fe40003f05270 */
[----:B------:R-:W-:Y:S02]  /*e9e0*/  ISETP.LE.AND P6, PT, R223, c[0x0][0x32c], PT ;  /* 0x0000cb00df007a0c */ /* 0x000fe40003fc3270 */
[----:B------:R-:W-:-:S09]  /*e9f0*/  P2R R4, PR, RZ, 0x1 ;  /* 0x00000001ff047803 */ /* 0x000fd20000000000 */
[----:B------:R-:W-:-:S05]  /*ea00*/  @P0 IMAD.HI.U32 R4, R6, c[0x0][0x2c8], RZ ;  /* 0x0000b20006040a27 */ /* 0x000fca00078e00ff */
[----:B------:R-:W-:-:S04]  /*ea10*/  @P0 SHF.R.U32.HI R6, RZ, c[0x0][0x2cc], R4 ;  /* 0x0000b300ff060a19 */ /* 0x000fc80000011604 */
[----:B--2---:R-:W-:-:S05]  /*ea20*/  IADD3 R3, R6, 0x1, R3 ;  /* 0x0000000106037810 */ /* 0x004fca0007ffe003 */
[----:B---3--:R-:W-:-:S05]  /*ea30*/  IMAD.IADD R3, R3, 0x1, -R2 ;  /* 0x0000000103037824 */ /* 0x008fca00078e0a02 */
[----:B------:R-:W-:Y:S01]  /*ea40*/  IADD3 R4, R3, -c[0x0][0x324], RZ ;  /* 0x8000c90003047a10 */ /* 0x000fe20007ffe0ff */
[----:B------:R-:W-:Y:S05]  /*ea50*/  @!P6 BRA `(.L_x_2115) ;  /* 0x000000f00000e947 */ /* 0x000fea0003800000 */
[----:B------:R-:W-:Y:S01]  /*ea60*/  ISETP.GT.AND P0, PT, R3, -0x1, PT ;  /* 0xffffffff0300780c */ /* 0x000fe20003f04270 */
[----:B------:R-:W-:-:S12]  /*ea70*/  BSSY B0, `(.L_x_2116) ;  /* 0x000000b000007945 */ /* 0x000fd80003800000 */
[----:B------:R-:W-:Y:S05]  /*ea80*/  @P0 BRA `(.L_x_2117) ;  /* 0x0000006000000947 */ /* 0x000fea0003800000 */
[----:B------:R-:W-:Y:S02]  /*ea90*/  ISETP.NE.AND P0, PT, R223, c[0x0][0x32c], PT ;  /* 0x0000cb00df007a0c */ /* 0x000fe40003f05270 */
[----:B------:R-:W-:-:S11]  /*eaa0*/  LOP3.LUT R3, RZ, R3, RZ, 0x33, !PT ;  /* 0x00000003ff037212 */ /* 0x000fd600078e33ff */
[----:B------:R-:W-:-:S05]  /*eab0*/  @P0 IMAD.HI.U32 R2, R3, c[0x0][0x330], RZ ;  /* 0x0000cc0003020a27 */ /* 0x000fca00078e00ff */
[----:B------:R-:W-:-:S04]  /*eac0*/  @P0 SHF.R.U32.HI R3, RZ, c[0x0][0x334], R2 ;  /* 0x0000cd00ff030a19 */ /* 0x000fc80000011602 */
[----:B------:R-:W-:Y:S01]  /*ead0*/  LOP3.LUT R3, RZ, R3, RZ, 0x33, !PT ;  /* 0x00000003ff037212 */ /* 0x000fe200078e33ff */
[----:B------:R-:W-:Y:S05]  /*eae0*/  BRA `(.L_x_2118) ;  /* 0x0000003000007947 */ /* 0x000fea0003800000 */
.L_x_2117:
[----:B------:R-:W-:-:S13]  /*eaf0*/  ISETP.NE.AND P0, PT, R223, c[0x0][0x32c], PT ;  /* 0x0000cb00df007a0c */ /* 0x000fda0003f05270 */
[----:B------:R-:W-:-:S05]  /*eb00*/  @P0 IMAD.HI.U32 R2, R3, c[0x0][0x330], RZ ;  /* 0x0000cc0003020a27 */ /* 0x000fca00078e00ff */
[----:B------:R-:W-:Y:S02]  /*eb10*/  @P0 SHF.R.U32.HI R3, RZ, c[0x0][0x334], R2 ;  /* 0x0000cd00ff030a19 */ /* 0x000fe40000011602 */
.L_x_2118:
[----:B------:R-:W-:Y:S05]  /*eb20*/  BSYNC B0 ;  /* 0x0000000000007941 */ /* 0x000fea0003800000 */
.L_x_2116:
[----:B------:R-:W-:-:S05]  /*eb30*/  IMAD R3, R3, c[0x0][0x32c], RZ ;  /* 0x0000cb0003037a24 */ /* 0x000fca00078e02ff */
[----:B------:R-:W-:-:S04]  /*eb40*/  IMNMX R4, R4, R3, !PT ;  /* 0x0000000304047217 */ /* 0x000fc80007800200 */
.L_x_2115:
        /* <DEDUP_REMOVED lines=19> */
.L_x_2130:
        /* <DEDUP_REMOVED lines=31> */
.L_x_2196:
[----:B------:R-:W-:-:S05]  /*ee70*/  BRA.DIV ~URZ, `(.L_x_2123) ;  /* 0x00009a427f007947 */ /* 0x000fca000b800000 */
[----:B------:R-:W5:Y:S04]  /*ee80*/  SHFL.IDX PT, R2, R0, RZ, 0x181f ;  /* 0x00181fff00027589 */ /* 0x000f6800000e0000 */
        /* <DEDUP_REMOVED lines=11> */
.L_x_2197:
        /* <DEDUP_REMOVED lines=19> */
.L_x_2121:
[----:B------:R-:W-:Y:S05]  /*f070*/  BSYNC B0 ;  /* 0x0000000000007941 */ /* 0x000fea0003800000 */
.L_x_2120:
[----:B------:R-:W0:Y:S01]  /*f080*/  LDGDEPBAR ;  /* 0x00000000000079af */ /* 0x000e220000000000 */
[----:B------:R-:W-:Y:S01]  /*f090*/  WARPSYNC 0xffffffff ;  /* 0xffffffff00007948 */ /* 0x000fe20003800000 */
[C---:B--23--:R-:W-:Y:S01]  /*f0a0*/  HMMA.16816.F32.BF16 R4, R32.reuse, R8, RZ ;  /* 0x000000082004723c */ /* 0x04cfe200000418ff */
[----:B------:R-:W-:Y:S02]  /*f0b0*/  BSSY B0, `(.L_x_2124) ;  /* 0x00000d5000007945 */ /* 0x000fe40003800000 */
[----:B------:R-:W-:Y:S01]  /*f0c0*/  ISETP.GT.AND P0, PT, R226, R195, PT ;  /* 0x000000c3e200720c */ /* 0x000fe20003f04270 */
[----:B------:R-:W-:Y:S04]  /*f0d0*/  LDSM.16.M88.4 R160, [R181+0xc100] ;  /* 0x00c10000b5a0783b */ /* 0x000fe80000000200 */
[C---:B------:R-:W-:Y:S02]  /*f0e0*/  HMMA.16816.F32.BF16 R8, R32.reuse, R10, RZ ;  /* 0x0000000a2008723c */ /* 0x040fe400000418ff */
[----:B------:R-:W2:Y:S06]  /*f0f0*/  LDSM.16.M88.4 R164, [R180+0x6100] ;  /* 0x00610000b4a4783b */ /* 0x000eac0000000200 */
[C---:B----4-:R-:W-:Y:S01]  /*f100*/  HMMA.16816.F32.BF16 R12, R32.reuse, R16, RZ ;  /* 0x00000010200c723c */ /* 0x050fe200000418ff */
[----:B------:R-:W3:Y:S06]  /*f110*/  LDSM.16.M88.4 R168, [R180+0x6900] ;  /* 0x00690000b4a8783b */ /* 0x000eec0000000200 */
[----:B------:R-:W-:Y:S01]  /*f120*/  LDSM.16.M88.4 R172, [R180+0x7900] ;  /* 0x00790000b4ac783b */ /* 0x000fe20000000200 */
[C---:B------:R-:W-:Y:S08]  /*f130*/  HMMA.16816.F32.BF16 R16, R32.reuse, R18, RZ ;  /* 0x000000122010723c */ /* 0x040ff000000418ff */
        /* <DEDUP_REMOVED lines=33> */
[----:B------:R-:W-:Y:S07]  /*f350*/  LDSM.16.M88.4 R148, [R185+0x2000] ;  /* 0x00200000b994783b */ /* 0x000fee0000000200 */
[C---:B-----5:R-:W-:Y:S08]  /*f360*/  HMMA.16816.F32.BF16 R12, R144.reuse, R152, R12 ;  /* 0x00000098900c723c */ /* 0x060ff0000004180c */
        /* <DEDUP_REMOVED lines=137> */
.L_x_2198:
[----:B------:R-:W-:-:S05]  /*fc00*/  BRA.DIV ~URZ, `(.L_x_2127) ;  /* 0x00008f327f007947 */ /* 0x000fca000b800000 */
[----:B------:R-:W3:Y:S04]  /*fc10*/  SHFL.IDX PT, R2, R0, RZ, 0x181f ;  /* 0x00181fff00027589 */ /* 0x000ee800000e0000 */
        /* <DEDUP_REMOVED lines=11> */
.L_x_2199:
        /* <DEDUP_REMOVED lines=19> */
.L_x_2125:
[----:B------:R-:W-:Y:S05]  /*fe00*/  BSYNC B0 ;  /* 0x0000000000007941 */ /* 0x000fea0003800000 */
.L_x_2124:
[----:B------:R-:W-:Y:S01]  /*fe10*/  FMNMX.FTZ R2, R4, R3, !PT ;  /* 0x0000000304027209 */ /* 0x000fe20007810000 */
[----:B------:R-:W0:Y:S01]  /*fe20*/  LDGDEPBAR ;  /* 0x00000000000079af */ /* 0x000e220000000000 */
[----:B------:R-:W-:Y:S02]  /*fe30*/  FMNMX.FTZ R0, R6, R133, !PT ;  /* 0x0000008506007209 */ /* 0x000fe40007810000 */
[----:B-1----:R-:W-:Y:S02]  /*fe40*/  FMNMX.FTZ R137, R5, R2, !PT ;  /* 0x0000000205897209 */ /* 0x002fe40007810000 */
        /* <DEDUP_REMOVED lines=31> */
.L_x_2200:
[----:B--2---:R-:W-:Y:S01]  /*10040*/  FMNMX.FTZ R137, R135, R154, !PT ;  /* 0x0000009a87897209 */ /* 0x004fe20007810000 */
[----:B------:R-:W-:-:S05]  /*10050*/  BRA.DIV ~URZ, `(.L_x_2129) ;  /* 0x00008d227f007947 */ /* 0x000fca000b800000 */
[----:B------:R-:W-:Y:S04]  /*10060*/  SHFL.BFLY PT, R2, R139, 0x2, 0x1f ;  /* 0x0c401f008b027f89 */ /* 0x000fe800000e0000 */
[----:B------:R-:W2:Y:S02]  /*10070*/  SHFL.BFLY PT, R0, R137, 0x1, 0x1f ;  /* 0x0c201f0089007f89 */ /* 0x000ea400000e0000 */
[----:B--2---:R-:W-:Y:S02]  /*10080*/  FMNMX.FTZ R0, R137, R0, !PT ;  /* 0x0000000089007209 */ /* 0x004fe40007810000 */
[----:B-1----:R-:W-:Y:S05]  /*10090*/  FMNMX.FTZ R135, R139, R2, !PT ;  /* 0x000000028b877209 */ /* 0x002fea0007810000 */
[----:B------:R1:W2:Y:S02]  /*100a0*/  SHFL.BFLY PT, R132, R135, 0x1, 0x1f ;  /* 0x0c201f0087847f89 */ /* 0x0002a400000e0000 */
.L_x_2201:
[----:B--2---:R-:W-:Y:S01]  /*100b0*/  FMNMX.FTZ R132, R132, R135, !PT ;  /* 0x0000008784847209 */ /* 0x004fe20007810000 */
[C---:B------:R-:W-:Y:S01]  /*100c0*/  FMUL.FTZ R167, R0.reuse, c[0x0][0x2d0] ;  /* 0x0000b40000a77a20 */ /* 0x040fe20000410000 */
[----:B------:R-:W-:Y:S01]  /*100d0*/  WARPSYNC 0xffffffff ;  /* 0xffffffff00007948 */ /* 0x000fe20003800000 */
[----:B------:R-:W-:Y:S01]  /*100e0*/  FADD.FTZ R2, -R0, R3 ;  /* 0x0000000300027221 */ /* 0x000fe20000010100 */
[----:B------:R-:W2:Y:S01]  /*100f0*/  LDSM.16.MT88.4 R140, [R183+0x100] ;  /* 0x00010000b78c783b */ /* 0x000ea20000004200 */
[----:B------:R-:W-:Y:S01]  /*10100*/  FFMA.FTZ R163, R4, c[0x0][0x2d0], -R167 ;  /* 0x0000b40004a37a23 */ /* 0x000fe200000108a7 */
[----:B------:R-:W-:Y:S01]  /*10110*/  ISETP.GT.AND P0, PT, R226, R233, PT ;  /* 0x000000e9e200720c */ /* 0x000fe20003f04270 */
[----:B------:R-:W-:Y:S01]  /*10120*/  FADD.FTZ R4, -R132, R133 ;  /* 0x0000008584047221 */ /* 0x000fe20000010100 */
[----:B------:R-:W-:Y:S01]  /*10130*/  IADD3 R226, R226, -0x1, RZ ;  /* 0xffffffffe2e27810 */ /* 0x000fe20007ffe0ff */
[----:B------:R-:W-:Y:S02]  /*10140*/  FMUL.FTZ R165, R132, c[0x0][0x2d0] ;  /* 0x0000b40084a57a20 */ /* 0x000fe40000410000 */
[----:B------:R-:W-:Y:S01]  /*10150*/  FMUL.FTZ R3, R2, c[0x0][0x2d0] ;  /* 0x0000b40002037a20 */ /* 0x000fe20000410000 */
[----:B------:R-:W-:Y:S01]  /*10160*/  MUFU.EX2 R163, R163 ;  /* 0x000000a300a37308 */ /* 0x000fe20000000800 */
[----:B------:R-:W-:Y:S01]  /*10170*/  FMUL.FTZ R2, R4, c[0x0][0x2d0] ;  /* 0x0000b40004027a20 */ /* 0x000fe20000410000 */
[----:B------:R-:W3:Y:S01]  /*10180*/  LDSM.16.MT88.4 R144, [R178+0x100] ;  /* 0x00010000b290783b */ /* 0x000ee20000004200 */
[--C-:B------:R-:W-:Y:S02]  /*10190*/  FFMA.FTZ R160, R5, c[0x0][0x2d0], -R167.reuse ;  /* 0x0000b40005a07a23 */ /* 0x100fe400000108a7 */
[--C-:B------:R-:W-:Y:S02]  /*101a0*/  FFMA.FTZ R161, R8, c[0x0][0x2d0], -R167.reuse ;  /* 0x0000b40008a17a23 */ /* 0x100fe400000108a7 */
[----:B------:R-:W-:Y:S02]  /*101b0*/  FFMA.FTZ R162, R9, c[0x0][0x2d0], -R167 ;  /* 0x0000b40009a27a23 */ /* 0x000fe400000108a7 */
[--C-:B------:R-:W-:Y:S01]  /*101c0*/  FFMA.FTZ R133, R6, c[0x0][0x2d0], -R165.reuse ;  /* 0x0000b40006857a23 */ /* 0x100fe200000108a5 */
[----:B------:R-:W4:Y:S01]  /*101d0*/  MUFU.EX2 R3, R3 ;  /* 0x0000000300037308 */ /* 0x000f220000000800 */
[--C-:B------:R-:W-:Y:S01]  /*101e0*/  FFMA.FTZ R164, R7, c[0x0][0x2d0], -R165.reuse ;  /* 0x0000b40007a47a23 */ /* 0x100fe200000108a5 */
[----:B------:R-:W-:Y:S01]  /*101f0*/  LDSM.16.MT88.4 R148, [R183+0x2900] ;  /* 0x00290000b794783b */ /* 0x000fe20000004200 */
[--C-:B-1----:R-:W-:Y:S02]  /*10200*/  FFMA.FTZ R135, R10, c[0x0][0x2d0], -R165.reuse ;  /* 0x0000b4000a877a23 */ /* 0x102fe400000108a5 */
[----:B------:R-:W-:Y:S02]  /*10210*/  FFMA.FTZ R166, R11, c[0x0][0x2d0], -R165 ;  /* 0x0000b4000ba67a23 */ /* 0x000fe400000108a5 */
[--C-:B------:R-:W-:Y:S02]  /*10220*/  FFMA.FTZ R170, R16, c[0x0][0x2d0], -R167.reuse ;  /* 0x0000b40010aa7a23 */ /* 0x100fe400000108a7 */
[----:B------:R-:W-:Y:S01]  /*10230*/  FFMA.FTZ R171, R17, c[0x0][0x2d0], -R167 ;  /* 0x0000b40011ab7a23 */ /* 0x000fe200000108a7 */
[----:B------:R-:W-:Y:S01]  /*10240*/  MUFU.EX2 R2, R2 ;  /* 0x0000000200027308 */ /* 0x000fe20000000800 */
[----:B------:R-:W-:Y:S01]  /*10250*/  LDSM.16.MT88.4 R152, [R178+0x2900] ;  /* 0x00290000b298783b */ /* 0x000fe20000004200 */
[--C-:B------:R-:W-:Y:S02]  /*10260*/  FFMA.FTZ R174, R18, c[0x0][0x2d0], -R165.reuse ;  /* 0x0000b40012ae7a23 */ /* 0x100fe400000108a5 */
[----:B------:R-:W-:Y:S02]  /*10270*/  FFMA.FTZ R175, R19, c[0x0][0x2d0], -R165 ;  /* 0x0000b40013af7a23 */ /* 0x000fe400000108a5 */
[--C-:B------:R-:W-:Y:S02]  /*10280*/  FFMA.FTZ R234, R28, c[0x0][0x2d0], -R167.reuse ;  /* 0x0000b4001cea7a23 */ /* 0x100fe400000108a7 */
[--C-:B------:R-:W-:Y:S01]  /*10290*/  FFMA.FTZ R235, R29, c[0x0][0x2d0], -R167.reuse ;  /* 0x0000b4001deb7a23 */ /* 0x100fe200000108a7 */
[----:B------:R-:W-:Y:S01]  /*102a0*/  LDSM.16.MT88.4 R16, [R177+0x900] ;  /* 0x00090000b110783b */ /* 0x000fe20000004200 */
[----:B------:R-:W1:Y:S01]  /*102b0*/  MUFU.EX2 R160, R160 ;  /* 0x000000a000a07308 */ /* 0x000e620000000800 */
[----:B------:R-:W-:Y:S02]  /*102c0*/  FFMA.FTZ R236, R32, c[0x0][0x2d0], -R167 ;  /* 0x0000b40020ec7a23 */ /* 0x000fe400000108a7 */
[--C-:B------:R-:W-:Y:S02]  /*102d0*/  FFMA.FTZ R237, R30, c[0x0][0x2d0], -R165.reuse ;  /* 0x0000b4001eed7a23 */ /* 0x100fe400000108a5 */
[--C-:B------:R-:W-:Y:S02]  /*102e0*/  FFMA.FTZ R238, R31, c[0x0][0x2d0], -R165.reuse ;  /* 0x0000b4001fee7a23 */ /* 0x100fe400000108a5 */
[----:B------:R-:W-:Y:S01]  /*102f0*/  LDSM.16.MT88.4 R156, [R177+0x2900] ;  /* 0x00290000b19c783b */ /* 0x000fe20000004200 */
[----:B------:R-:W-:Y:S02]  /*10300*/  FFMA.FTZ R239, R34, c[0x0][0x2d0], -R165 ;  /* 0x0000b40022ef7a23 */ /* 0x000fe400000108a5 */
[----:B------:R-:W-:Y:S01]  /*10310*/  MUFU.EX2 R161, R161 ;  /* 0x000000a100a17308 */ /* 0x000fe20000000800 */
[--C-:B------:R-:W-:Y:S02]  /*10320*/  FFMA.FTZ R168, R12, c[0x0][0x2d0], -R167.reuse ;  /* 0x0000b4000ca87a23 */ /* 0x100fe400000108a7 */
[----:B------:R-:W-:Y:S02]  /*10330*/  FFMA.FTZ R169, R13, c[0x0][0x2d0], -R167 ;  /* 0x0000b4000da97a23 */ /* 0x000fe400000108a7 */
[----:B------:R-:W-:Y:S01]  /*10340*/  LDSM.16.MT88.4 R28, [R177+0x1900] ;  /* 0x00190000b11c783b */ /* 0x000fe20000004200 */
[--C-:B------:R-:W-:Y:S02]  /*10350*/  FFMA.FTZ R172, R14, c[0x0][0x2d0], -R165.reuse ;  /* 0x0000b4000eac7a23 */ /* 0x100fe400000108a5 */
[----:B------:R-:W-:Y:S02]  /*10360*/  FFMA.FTZ R173, R15, c[0x0][0x2d0], -R165 ;  /* 0x0000b4000fad7a23 */ /* 0x000fe400000108a5 */
[----:B------:R-:W5:Y:S10]  /*10370*/  MUFU.EX2 R162, R162 ;  /* 0x000000a200a27308 */ /* 0x000f740000000800 */
        /* <DEDUP_REMOVED lines=14> */
[----:B------:R-:W-:Y:S10]  /*10460*/  MUFU.EX2 R236, R236 ;  /* 0x000000ec00ec7308 */ /* 0x000ff40000000800 */
[----:B------:R-:W-:Y:S10]  /*10470*/  MUFU.EX2 R237, R237 ;  /* 0x000000ed00ed7308 */ /* 0x000ff40000000800 */
[----:B------:R-:W-:Y:S10]  /*10480*/  MUFU.EX2 R238, R238 ;  /* 0x000000ee00ee7308 */ /* 0x000ff40000000800 */
[----:B------:R-:W-:Y:S01]  /*10490*/  MUFU.EX2 R239, R239 ;  /* 0x000000ef00ef7308 */ /* 0x000fe20000000800 */
[C---:B----4-:R-:W-:Y:S01]  /*104a0*/  FMUL.FTZ R4, R3.reuse, R128 ;  /* 0x0000008003047220 */ /* 0x050fe20000410000 */
[----:B-1----:R-:W-:Y:S01]  /*104b0*/  F2FP.BF16.PACK_AB R136, R160, R163 ;  /* 0x000000a3a088723e */ /* 0x002fe200000010ff */
[C---:B------:R-:W-:Y:S01]  /*104c0*/  FMUL.FTZ R5, R3.reuse, R129 ;  /* 0x0000008103057220 */ /* 0x040fe20000410000 */
[----:B-----5:R-:W-:Y:S01]  /*104d0*/  F2FP.BF16.PACK_AB R138, R162, R161 ;  /* 0x000000a1a28a723e */ /* 0x020fe200000010ff */
[----:B------:R-:W-:Y:S01]  /*104e0*/  FMUL.FTZ R6, R2, R130 ;  /* 0x0000008202067220 */ /* 0x000fe20000410000 */
[----:B------:R-:W-:Y:S01]  /*104f0*/  F2FP.BF16.PACK_AB R137, R164, R133 ;  /* 0x00000085a489723e */ /* 0x000fe200000010ff */
[----:B------:R-:W-:Y:S01]  /*10500*/  FMUL.FTZ R7, R2, R131 ;  /* 0x0000008302077220 */ /* 0x000fe20000410000 */
[----:B------:R-:W-:Y:S01]  /*10510*/  F2FP.BF16.PACK_AB R139, R166, R135 ;  /* 0x00000087a68b723e */ /* 0x000fe200000010ff */
[----:B------:R-:W1:Y:S01]  /*10520*/  LDSM.16.MT88.4 R128, [R177+0x100] ;  /* 0x00010000b180783b */ /* 0x000e620000004200 */
[----:B------:R-:W-:Y:S01]  /*10530*/  FMUL.FTZ R8, R3, R124 ;  /* 0x0000007c03087220 */ /* 0x000fe20000410000 */
[----:B------:R-:W-:Y:S01]  /*10540*/  F2FP.BF16.PACK_AB R12, R169, R168 ;  /* 0x000000a8a90c723e */ /* 0x000fe200000010ff */
[----:B------:R-:W-:Y:S01]  /*10550*/  FMUL.FTZ R9, R3, R125 ;  /* 0x0000007d03097220 */ /* 0x000fe20000410000 */
[----:B------:R-:W-:Y:S01]  /*10560*/  F2FP.BF16.PACK_AB R14, R171, R170 ;  /* 0x000000aaab0e723e */ /* 0x000fe200000010ff */
[C---:B------:R-:W-:Y:S01]  /*10570*/  FMUL.FTZ R10, R2.reuse, R126 ;  /* 0x0000007e020a7220 */ /* 0x040fe20000410000 */
[C---:B--2---:R-:W-:Y:S05]  /*10580*/  HMMA.16816.F32.BF16 R4, R136.reuse, R140, R4 ;  /* 0x0000008c8804723c */ /* 0x044fea0000041804 */
[C---:B------:R-:W-:Y:S01]  /*10590*/  FMUL.FTZ R11, R2.reuse, R127 ;  /* 0x0000007f020b7220 */ /* 0x040fe20000410000 */
[----:B------:R-:W-:Y:S01]  /*105a0*/  F2FP.BF16.PACK_AB R13, R173, R172 ;  /* 0x000000acad0d723e */ /* 0x000fe200000010ff */
[----:B------:R-:W2:Y:S01]  /*105b0*/  LDSM.16.MT88.4 R124, [R176+0x100] ;  /* 0x00010000b07c783b */ /* 0x000ea20000004200 */
[----:B------:R-:W-:Y:S01]  /*105c0*/  FMUL.FTZ R100, R3, R100 ;  /* 0x0000006403647220 */ /* 0x000fe20000410000 */
[----:B------:R-:W-:Y:S03]  /*105d0*/  F2FP.BF16.PACK_AB R15, R175, R174 ;  /* 0x000000aeaf0f723e */ /* 0x000fe600000010ff */
[C---:B------:R-:W-:Y:S03]  /*105e0*/  HMMA.16816.F32.BF16 R8, R136.reuse, R142, R8 ;  /* 0x0000008e8808723c */ /* 0x040fe60000041808 */
[C---:B------:R-:W-:Y:S01]  /*105f0*/  FMUL.FTZ R101, R3.reuse, R101 ;  /* 0x0000006503657220 */ /* 0x040fe20000410000 */
[----:B------:R-:W4:Y:S01]  /*10600*/  LDSM.16.MT88.4 R140, [R183+0x2100] ;  /* 0x00210000b78c783b */ /* 0x000f220000004200 */
[C---:B------:R-:W-:Y:S02]  /*10610*/  FMUL.FTZ R102, R2.reuse, R102 ;  /* 0x0000006602667220 */ /* 0x040fe40000410000 */
[C---:B------:R-:W-:Y:S02]  /*10620*/  FMUL.FTZ R103, R2.reuse, R103 ;  /* 0x0000006702677220 */ /* 0x040fe40000410000 */
[C---:B------:R-:W-:Y:S03]  /*10630*/  FMUL.FTZ R104, R3.reuse, R104 ;  /* 0x0000006803687220 */ /* 0x040fe60000410000 */
[C---:B------:R-:W-:Y:S02]  /*10640*/  FMUL.FTZ R105, R3.reuse, R105 ;  /* 0x0000006903697220 */ /* 0x040fe40000410000 */
[C---:B---3--:R-:W-:Y:S03]  /*10650*/  HMMA.16816.F32.BF16 R100, R136.reuse, R144, R100 ;  /* 0x000000908864723c */ /* 0x048fe60000041864 */
[C---:B------:R-:W-:Y:S02]  /*10660*/  FMUL.FTZ R106, R2.reuse, R106 ;  /* 0x0000006a026a7220 */ /* 0x040fe40000410000 */
        /* <DEDUP_REMOVED lines=115> */
[----:B------:R-:W-:Y:S02]  /*10da0*/  LDSM.16.MT88.4 R128, [R178+0x4900] ;  /* 0x00490000b280783b */ /* 0x000fe40000004200 */
[----:B------:R-:W-:Y:S02]  /*10db0*/  FADD.FTZ R160, R160, R163 ;  /* 0x000000a3a0a07221 */ /* 0x000fe40000010000 */
[----:B------:R-:W-:Y:S01]  /*10dc0*/  FADD.FTZ R164, R164, R133 ;  /* 0x00000085a4a47221 */ /* 0x000fe20000010000 */
[----:B------:R-:W-:Y:S01]  /*10dd0*/  MOV R133, R132 ;  /* 0x0000008400857202 */ /* 0x000fe20000000f00 */
[----:B------:R-:W-:Y:S01]  /*10de0*/  FADD.FTZ R161, R161, R160 ;  /* 0x000000a0a1a17221 */ /* 0x000fe20000010000 */
[C---:B--2---:R-:W-:Y:S01]  /*10df0*/  HMMA.16816.F32.BF16 R4, R12.reuse, R124, R4 ;  /* 0x0000007c0c04723c */ /* 0x044fe20000041804 */
[----:B------:R-:W-:Y:S04]  /*10e00*/  LDSM.16.MT88.4 R136, [R177+0x4900] ;  /* 0x00490000b188783b */ /* 0x000fe80000004200 */
[----:B------:R-:W-:Y:S03]  /*10e10*/  FADD.FTZ R161, R162, R161 ;  /* 0x000000a1a2a17221 */ /* 0x000fe60000010000 */
[C---:B------:R-:W-:Y:S01]  /*10e20*/  HMMA.16816.F32.BF16 R8, R12.reuse, R126, R8 ;  /* 0x0000007e0c08723c */ /* 0x040fe20000041808 */
[----:B------:R-:W1:Y:S03]  /*10e30*/  LDSM.16.MT88.4 R124, [R176+0x2900] ;  /* 0x00290000b07c783b */ /* 0x000e660000004200 */
[----:B------:R-:W-:Y:S04]  /*10e40*/  FADD.FTZ R168, R168, R161 ;  /* 0x000000a1a8a87221 */ /* 0x000fe80000010000 */
[C---:B------:R-:W-:Y:S04]  /*10e50*/  HMMA.16816.F32.BF16 R100, R12.reuse, R144, R100 ;  /* 0x000000900c64723c */ /* 0x040fe80000041864 */
[----:B------:R-:W-:Y:S04]  /*10e60*/  FADD.FTZ R169, R169, R168 ;  /* 0x000000a8a9a97221 */ /* 0x000fe80000010000 */
[C---:B------:R-:W-:Y:S01]  /*10e70*/  HMMA.16816.F32.BF16 R104, R12.reuse, R146, R104 ;  /* 0x000000920c68723c */ /* 0x040fe20000041868 */
[----:B------:R-:W-:Y:S03]  /*10e80*/  LDSM.16.MT88.4 R144, [R177+0x3100] ;  /* 0x00310000b190783b */ /* 0x000fe60000004200 */
[----:B------:R-:W-:Y:S04]  /*10e90*/  FADD.FTZ R170, R170, R169 ;  /* 0x000000a9aaaa7221 */ /* 0x000fe80000010000 */
[C---:B------:R-:W-:Y:S04]  /*10ea0*/  HMMA.16816.F32.BF16 R108, R12.reuse, R16, R108 ;  /* 0x000000100c6c723c */ /* 0x040fe8000004186c */
[----:B------:R-:W-:Y:S04]  /*10eb0*/  FADD.FTZ R171, R171, R170 ;  /* 0x000000aaabab7221 */ /* 0x000fe80000010000 */
[C---:B------:R-:W-:Y:S01]  /*10ec0*/  HMMA.16816.F32.BF16 R112, R12.reuse, R18, R112 ;  /* 0x000000120c70723c */ /* 0x040fe20000041870 */
[----:B------:R-:W2:Y:S07]  /*10ed0*/  LDSM.16.MT88.4 R16, [R183+0x4900] ;  /* 0x00490000b710783b */ /* 0x000eae0000004200 */
[C---:B---3--:R-:W-:Y:S08]  /*10ee0*/  HMMA.16816.F32.BF16 R116, R12.reuse, R140, R116 ;  /* 0x0000008c0c74723c */ /* 0x048ff00000041874 */
        /* <DEDUP_REMOVED lines=13> */
[----:B------:R-:W-:Y:S01]  /*10fc0*/  FFMA.FTZ R167, R33, c[0x0][0x2d0], -R167 ;  /* 0x0000b40021a77a23 */ /* 0x000fe200000108a7 */
[----:B------:R-:W3:Y:S01]  /*10fd0*/  MUFU.EX2 R153, R153 ;  /* 0x0000009900997308 */ /* 0x000ee20000000800 */
[C---:B------:R-:W-:Y:S04]  /*10fe0*/  HMMA.16816.F32.BF16 R56, R12.reuse, R158, R56 ;  /* 0x0000009e0c38723c */ /* 0x040fe80000041838 */
[--C-:B------:R-:W-:Y:S02]  /*10ff0*/  FFMA.FTZ R156, R22, c[0x0][0x2d0], -R165.reuse ;  /* 0x0000b400169c7a23 */ /* 0x100fe400000108a5 */
[--C-:B------:R-:W-:Y:S02]  /*11000*/  FFMA.FTZ R157, R23, c[0x0][0x2d0], -R165.reuse ;  /* 0x0000b400179d7a23 */ /* 0x100fe400000108a5 */
[C---:B-1----:R-:W-:Y:S01]  /*11010*/  HMMA.16816.F32.BF16 R60, R12.reuse, R124, R60 ;  /* 0x0000007c0c3c723c */ /* 0x042fe2000004183c */
[----:B------:R-:W-:Y:S01]  /*11020*/  LDSM.16.MT88.4 R20, [R178+0x1100] ;  /* 0x00110000b214783b */ /* 0x000fe20000004200 */
[----:B------:R-:W-:Y:S02]  /*11030*/  MUFU.EX2 R154, R154 ;  /* 0x0000009a009a7308 */ /* 0x000fe40000000800 */
[--C-:B------:R-:W-:Y:S02]  /*11040*/  FFMA.FTZ R158, R26, c[0x0][0x2d0], -R165.reuse ;  /* 0x0000b4001a9e7a23 */ /* 0x100fe400000108a5 */
[--C-:B------:R-:W-:Y:S02]  /*11050*/  FFMA.FTZ R159, R27, c[0x0][0x2d0], -R165.reuse ;  /* 0x0000b4001b9f7a23 */ /* 0x100fe400000108a5 */
[C---:B------:R-:W-:Y:S01]  /*11060*/  HMMA.16816.F32.BF16 R64, R12.reuse, R126, R64 ;  /* 0x0000007e0c40723c */ /* 0x040fe20000041840 */
[----:B------:R-:W1:Y:S03]  /*11070*/  LDSM.16.MT88.4 R124, [R176+0x4900] ;  /* 0x00490000b07c783b */ /* 0x000e660000004200 */
[----:B------:R-:W-:Y:S01]  /*11080*/  FFMA.FTZ R165, R35, c[0x0][0x2d0], -R165 ;  /* 0x0000b40023a57a23 */ /* 0x000fe200000108a5 */
[----:B------:R-:W4:Y:S03]  /*11090*/  MUFU.EX2 R155, R155 ;  /* 0x0000009b009b7308 */ /* 0x000f260000000800 */
[C---:B--2---:R-:W-:Y:S01]  /*110a0*/  HMMA.16816.F32.BF16 R68, R12.reuse, R16, R68 ;  /* 0x000000100c44723c */ /* 0x044fe20000041844 */
[----:B------:R-:W-:Y:S06]  /*110b0*/  LDSM.16.MT88.4 R24, [R177+0x1100] ;  /* 0x00110000b118783b */ /* 0x000fec0000004200 */
[----:B------:R-:W-:Y:S01]  /*110c0*/  MUFU.EX2 R156, R156 ;  /* 0x0000009c009c7308 */ /* 0x000fe20000000800 */
[C---:B------:R-:W-:Y:S01]  /*110d0*/  HMMA.16816.F32.BF16 R72, R12.reuse, R18, R72 ;  /* 0x000000120c48723c */ /* 0x040fe20000041848 */
[----:B------:R-:W2:Y:S07]  /*110e0*/  LDSM.16.MT88.4 R16, [R183+0x1100] ;  /* 0x00110000b710783b */ /* 0x000eae0000004200 */
[C---:B------:R-:W-:Y:S01]  /*110f0*/  HMMA.16816.F32.BF16 R76, R12.reuse, R128, R76 ;  /* 0x000000800c4c723c */ /* 0x040fe2000004184c */
[----:B------:R-:W-:Y:S01]  /*11100*/  LDSM.16.MT88.4 R32, [R176+0x1900] ;  /* 0x00190000b020783b */ /* 0x000fe20000004200 */
[----:B------:R-:W5:Y:S06]  /*11110*/  MUFU.EX2 R157, R157 ;  /* 0x0000009d009d7308 */ /* 0x000f6c0000000800 */
[C---:B------:R-:W-:Y:S01]  /*11120*/  HMMA.16816.F32.BF16 R80, R12.reuse, R130, R80 ;  /* 0x000000820c50723c */ /* 0x040fe20000041850 */
[----:B------:R-:W2:Y:S03]  /*11130*/  LDSM.16.MT88.4 R128, [R176+0x1100] ;  /* 0x00110000b080783b */ /* 0x000ea60000004200 */
[----:B------:R-:W-:Y:S04]  /*11140*/  MUFU.EX2 R158, R158 ;  /* 0x0000009e009e7308 */ /* 0x000fe80000000800 */
[C---:B------:R-:W-:Y:S06]  /*11150*/  HMMA.16816.F32.BF16 R84, R12.reuse, R136, R84 ;  /* 0x000000880c54723c */ /* 0x040fec0000041854 */
[----:B------:R-:W2:Y:S02]  /*11160*/  MUFU.EX2 R159, R159 ;  /* 0x0000009f009f7308 */ /* 0x000ea40000000800 */
[C---:B------:R-:W-:Y:S01]  /*11170*/  HMMA.16816.F32.BF16 R88, R12.reuse, R138, R88 ;  /* 0x0000008a0c58723c */ /* 0x040fe20000041858 */
[----:B------:R-:W2:Y:S07]  /*11180*/  LDSM.16.MT88.4 R136, [R183+0x3100] ;  /* 0x00310000b788783b */ /* 0x000eae0000004200 */
[C---:B-1----:R-:W-:Y:S01]  /*11190*/  HMMA.16816.F32.BF16 R92, R12.reuse, R124, R92 ;  /* 0x0000007c0c5c723c */ /* 0x042fe2000004185c */
[----:B------:R-:W1:Y:S07]  /*111a0*/  MUFU.EX2 R167, R167 ;  /* 0x000000a700a77308 */ /* 0x000e6e0000000800 */
[----:B------:R-:W-:Y:S01]  /*111b0*/  HMMA.16816.F32.BF16 R96, R12, R126, R96 ;  /* 0x0000007e0c60723c */ /* 0x000fe20000041860 */
[----:B------:R-:W-:Y:S02]  /*111c0*/  LDSM.16.MT88.4 R124, [R177+0x5100] ;  /* 0x00510000b17c783b */ /* 0x000fe40000004200 */
[----:B------:R-:W1:Y:S04]  /*111d0*/  MUFU.EX2 R240, R165 ;  /* 0x000000a500f07308 */ /* 0x000e680000000800 */
[----:B---3--:R-:W-:Y:S01]  /*111e0*/  F2FP.BF16.PACK_AB R12, R153, R152 ;  /* 0x00000098990c723e */ /* 0x008fe200000010ff */
[----:B------:R-:W-:Y:S01]  /*111f0*/  FADD.FTZ R152, R152, R171 ;  /* 0x000000ab98987221 */ /* 0x000fe20000010000 */
[----:B----4-:R-:W-:Y:S03]  /*11200*/  F2FP.BF16.PACK_AB R14, R155, R154 ;  /* 0x0000009a9b0e723e */ /* 0x010fe600000010ff */
[----:B-----5:R-:W-:Y:S01]  /*11210*/  F2FP.BF16.PACK_AB R13, R157, R156 ;  /* 0x0000009c9d0d723e */ /* 0x020fe200000010ff */
[----:B------:R-:W-:Y:S01]  /*11220*/  FADD.FTZ R153, R153, R152 ;  /* 0x0000009899997221 */ /* 0x000fe20000010000 */
[----:B--2---:R-:W-:Y:S03]  /*11230*/  F2FP.BF16.PACK_AB R15, R159, R158 ;  /* 0x0000009e9f0f723e */ /* 0x004fe600000010ff */
[----:B------:R-:W-:Y:S04]  /*11240*/  FADD.FTZ R154, R154, R153 ;  /* 0x000000999a9a7221 */ /* 0x000fe80000010000 */
[C---:B------:R-:W-:Y:S03]  /*11250*/  HMMA.16816.F32.BF16 R4, R12.reuse, R16, R4 ;  /* 0x000000100c04723c */ /* 0x040fe60000041804 */
[----:B------:R-:W-:Y:S05]  /*11260*/  FADD.FTZ R155, R155, R154 ;  /* 0x0000009a9b9b7221 */ /* 0x000fea0000010000 */
        /* <DEDUP_REMOVED lines=8> */
[C---:B------:R-:W-:Y:S08]  /*112f0*/  HMMA.16816.F32.BF16 R116, R12.reuse, R128, R116 ;  /* 0x000000800c74723c */ /* 0x040ff00000041874 */
[C---:B------:R-:W-:Y:S08]  /*11300*/  HMMA.16816.F32.BF16 R120, R12.reuse, R130, R120 ;  /* 0x000000820c78723c */ /* 0x040ff00000041878 */
        /* <DEDUP_REMOVED lines=18> */
[C---:B------:R-:W-:Y:S08]  /*11430*/  HMMA.16816.F32.BF16 R84, R12.reuse, R124, R84 ;  /* 0x0000007c0c54723c */ /* 0x040ff00000041854 */
[C---:B------:R-:W-:Y:S08]  /*11440*/  HMMA.16816.F32.BF16 R88, R12.reuse, R126, R88 ;  /* 0x0000007e0c58723c */ /* 0x040ff00000041858 */
[C---:B--2---:R-:W-:Y:S08]  /*11450*/  HMMA.16816.F32.BF16 R92, R12.reuse, R16, R92 ;  /* 0x000000100c5c723c */ /* 0x044ff0000004185c */
[----:B------:R-:W-:Y:S01]  /*11460*/  HMMA.16816.F32.BF16 R96, R12, R18, R96 ;  /* 0x000000120c60723c */ /* 0x000fe20000041860 */
[----:B------:R-:W2:Y:S06]  /*11470*/  LDSM.16.MT88.4 R16, [R177+0x3900] ;  /* 0x00390000b110783b */ /* 0x000eac0000004200 */
[----:B------:R-:W-:Y:S01]  /*11480*/  F2FP.BF16.PACK_AB R12, R235, R234 ;  /* 0x000000eaeb0c723e */ /* 0x000fe200000010ff */
[----:B------:R-:W-:Y:S01]  /*11490*/  FADD.FTZ R234, R234, R155 ;  /* 0x0000009beaea7221 */ /* 0x000fe20000010000 */
[----:B-1----:R-:W-:Y:S03]  /*114a0*/  F2FP.BF16.PACK_AB R14, R167, R236 ;  /* 0x000000eca70e723e */ /* 0x002fe600000010ff */
[----:B------:R-:W-:Y:S01]  /*114b0*/  F2FP.BF16.PACK_AB R13, R238, R237 ;  /* 0x000000edee0d723e */ /* 0x000fe200000010ff */
[----:B------:R-:W-:Y:S01]  /*114c0*/  FADD.FTZ R235, R235, R234 ;  /* 0x000000eaebeb7221 */ /* 0x000fe20000010000 */
[----:B------:R-:W-:Y:S03]  /*114d0*/  F2FP.BF16.PACK_AB R15, R240, R239 ;  /* 0x000000eff00f723e */ /* 0x000fe600000010ff */
[----:B------:R-:W-:Y:S04]  /*114e0*/  FADD.FTZ R224, R236, R235 ;  /* 0x000000ebece07221 */ /* 0x000fe80000010000 */
[C---:B---3--:R-:W-:Y:S01]  /*114f0*/  HMMA.16816.F32.BF16 R128, R12.reuse, R20, R4 ;  /* 0x000000140c80723c */ /* 0x048fe20000041804 */
[----:B------:R-:W1:Y:S02]  /*11500*/  LDSM.16.MT88.4 R4, [R178+0x5900] ;  /* 0x00590000b204783b */ /* 0x000e640000004200 */
[----:B------:R-:W-:Y:S05]  /*11510*/  FADD.FTZ R224, R167, R224 ;  /* 0x000000e0a7e07221 */ /* 0x000fea0000010000 */
[C---:B------:R-:W-:Y:S01]  /*11520*/  HMMA.16816.F32.BF16 R124, R12.reuse, R22, R8 ;  /* 0x000000160c7c723c */ /* 0x040fe20000041808 */
[----:B------:R-:W3:Y:S07]  /*11530*/  LDSM.16.MT88.4 R8, [R177+0x5900] ;  /* 0x00590000b108783b */ /* 0x000eee0000004200 */
        /* <DEDUP_REMOVED lines=11> */
[C---:B------:R-:W-:Y:S01]  /*115f0*/  HMMA.16816.F32.BF16 R56, R12.reuse, R18, R56 ;  /* 0x000000120c38723c */ /* 0x040fe20000041838 */
[----:B------:R-:W2:Y:S07]  /*11600*/  LDSM.16.MT88.4 R16, [R176+0x5900] ;  /* 0x00590000b010783b */ /* 0x000eae0000004200 */
        /* <DEDUP_REMOVED lines=25> */
.L_x_2119:
[----:B------:R-:W-:-:S13]  /*117a0*/  ISETP.GE.AND P0, PT, R226, R195, PT ;  /* 0x000000c3e200720c */ /* 0x000fda0003f06270 */
[----:B------:R-:W-:Y:S05]  /*117b0*/  @!P0 BRA `(.L_x_2131) ;  /* 0x0000355000008947 */ /* 0x000fea0003800000 */
[C---:B------:R-:W-:Y:S01]  /*117c0*/  IADD3 R2, R204.reuse, 0x40, RZ ;  /* 0x00000040cc027810 */ /* 0x040fe20007ffe0ff */
[----:B------:R-:W-:Y:S01]  /*117d0*/  IMAD.MOV.U32 R3, RZ, RZ, R0 ;  /* 0x000000ffff037224 */ /* 0x000fe200078e0000 */
[----:B------:R-:W-:Y:S02]  /*117e0*/  ISETP.GE.AND P2, PT, R204, c[0x0][0x1d4], PT ;  /* 0x00007500cc007a0c */ /* 0x000fe40003f46270 */
[----:B------:R-:W-:Y:S01]  /*117f0*/  ISETP.GE.AND P3, PT, R2, c[0x0][0x1d4], PT ;  /* 0x0000750002007a0c */ /* 0x000fe20003f66270 */
[----:B------:R-:W-:Y:S02]  /*11800*/  IMAD.MOV.U32 R2, RZ, RZ, R132 ;  /* 0x000000ffff027224 */ /* 0x000fe400078e0084 */
.L_x_2149:
[----:B------:R-:W-:Y:S04]  /*11810*/  DEPBAR.LE SB0, 0x0 ;  /* 0x000080000000791a */ /* 0x000fe80000000000 */
[----:B------:R-:W-:Y:S01]  /*11820*/  WARPSYNC 0xffffffff ;  /* 0xffffffff00007948 */ /* 0x000fe20003800000 */
        /* <DEDUP_REMOVED lines=10> */
[----:B------:R1:W2:Y:S04]  /*118d0*/  LDSM.16.M88.4 R32, [R187+0xc100] ;  /* 0x00c10000bb20783b */ /* 0x0002a80000000200 */
[----:B------:R-:W-:Y:S01]  /*118e0*/  IADD3 R5, P0, R208, R238, RZ ;  /* 0x000000eed0057210 */ /* 0x000fe20007f1e0ff */
[----:B------:R1:W3:Y:S03]  /*118f0*/  LDSM.16.M88.4 R8, [R186+0x6100] ;  /* 0x00610000ba08783b */ /* 0x0002e60000000200 */
[----:B------:R-:W-:Y:S02]  /*11900*/  IADD3.X R238, R188, R239, R7, P0, !PT ;  /* 0x000000efbcee7210 */ /* 0x000fe400007fe407 */
[C---:B------:R-:W-:Y:S01]  /*11910*/  LEA R20, P0, R5.reuse, c[0x0][0x1f8], 0x1 ;  /* 0x00007e0005147a11 */ /* 0x040fe200078008ff */
[----:B------:R1:W4:Y:S03]  /*11920*/  LDSM.16.M88.4 R16, [R186+0x6900] ;  /* 0x00690000ba10783b */ /* 0x0003260000000200 */
[----:B------:R-:W-:Y:S01]  /*11930*/  LEA.HI.X R238, R5, c[0x0][0x1fc], R238, 0x1, P0 ;  /* 0x00007f0005ee7a11 */ /* 0x000fe200000f0cee */
[----:B------:R1:W1:Y:S04]  /*11940*/  LDSM.16.M88.4 R24, [R186+0x7100] ;  /* 0x00710000ba18783b */ /* 0x0002680000000200 */
        /* <DEDUP_REMOVED lines=8> */
.L_x_2202:
[C---:B--23--:R-:W-:Y:S01]  /*119d0*/  HMMA.16816.F32.BF16 R4, R32.reuse, R8, RZ ;  /* 0x000000082004723c */ /* 0x04cfe200000418ff */
[----:B------:R-:W2:Y:S01]  /*119e0*/  SHFL.IDX PT, R171, R20, RZ, 0x181f ;  /* 0x00181fff14ab7589 */ /* 0x000ea200000e0000 */
[----:B------:R-:W-:Y:S02]  /*119f0*/  BSSY B0, `(.L_x_2133) ;  /* 0x00000e9000007945 */ /* 0x000fe40003800000 */
[C---:B------:R-:W-:Y:S01]  /*11a00*/  IMAD.SHL.U32 R0, R204.reuse, 0x2, RZ ;  /* 0x00000002cc007824 */ /* 0x040fe200078e00ff */
[----:B------:R-:W-:Y:S01]  /*11a10*/  SHF.L.U64.HI R174, R204, 0x1, R207 ;  /* 0x00000001ccae7819 */ /* 0x000fe200000102cf */
[----:B------:R3:W5:Y:S01]  /*11a20*/  SHFL.IDX PT, R29, R20, 0x1, 0x181f ;  /* 0x00381f00141d7f89 */ /* 0x00076200000e0000 */
[C---:B------:R-:W-:Y:S01]  /*11a30*/  IMAD.SHL.U32 R172, R200.reuse, 0x2, RZ ;  /* 0x00000002c8ac7824 */ /* 0x040fe200078e00ff */
[C---:B------:R-:W-:Y:S01]  /*11a40*/  HMMA.16816.F32.BF16 R8, R32.reuse, R10, RZ ;  /* 0x0000000a2008723c */ /* 0x040fe200000418ff */
[----:B------:R-:W-:Y:S02]  /*11a50*/  SHF.L.U64.HI R173, R200, 0x1, R197 ;  /* 0x00000001c8ad7819 */ /* 0x000fe400000102c5 */
[----:B----4-:R-:W4:Y:S01]  /*11a60*/  SHFL.IDX PT, R238, R238, 0x1, 0x181f ;  /* 0x00381f00eeee7f89 */ /* 0x010f2200000e0000 */
[C---:B------:R-:W-:Y:S01]  /*11a70*/  IMAD.SHL.U32 R175, R199.reuse, 0x2, RZ ;  /* 0x00000002c7af7824 */ /* 0x040fe200078e00ff */
[----:B------:R-:W-:Y:S03]  /*11a80*/  SHF.L.U64.HI R225, R199, 0x1, R196 ;  /* 0x00000001c7e17819 */ /* 0x000fe600000102c4 */
[C---:B------:R-:W-:Y:S08]  /*11a90*/  HMMA.16816.F32.BF16 R12, R32.reuse, R16, RZ ;  /* 0x00000010200c723c */ /* 0x040ff000000418ff */
[C---:B------:R-:W-:Y:S08]  /*11aa0*/  HMMA.16816.F32.BF16 R16, R32.reuse, R18, RZ ;  /* 0x000000122010723c */ /* 0x040ff000000418ff */
[C---:B-1-3--:R-:W-:Y:S08]  /*11ab0*/  HMMA.16816.F32.BF16 R20, R32.reuse, R24, RZ ;  /* 0x000000182014723c */ /* 0x04aff000000418ff */
[C---:B------:R-:W-:Y:S01]  /*11ac0*/  HMMA.16816.F32.BF16 R24, R32.reuse, R26, RZ ;  /* 0x0000001a2018723c */ /* 0x040fe200000418ff */
[C---:B--2---:R-:W-:Y:S05]  /*11ad0*/  IADD3 R156, P0, R171.reuse, R0, RZ ;  /* 0x00000000ab9c7210 */ /* 0x044fea0007f1e0ff */
[C-C-:B------:R-:W-:Y:S01]  /*11ae0*/  IMAD.X R157, R240.reuse, 0x1, R174.reuse, P0 ;  /* 0x00000001f09d7824 */ /* 0x140fe200000e06ae */
[C---:B------:R-:W-:Y:S04]  /*11af0*/  IADD3 R168, P0, R171.reuse, R172, RZ ;  /* 0x000000acaba87210 */ /* 0x040fe80007f1e0ff */
[----:B------:R1:W-:Y:S01]  /*11b00*/  LDGSTS.E.BYPASS.LTC128B.128 [R222], [R156.64], !P2 ;  /* 0x000000009cde7fae */ /* 0x0003e2000d101d46 */
[C---:B------:R-:W-:Y:S01]  /*11b10*/  IMAD.X R169, R240.reuse, 0x1, R173, P0 ;  /* 0x00000001f0a97824 */ /* 0x040fe200000e06ad */
[-C--:B------:R-:W-:Y:S04]  /*11b20*/  IADD3 R170, P0, R171, R175.reuse, RZ ;  /* 0x000000afabaa7210 */ /* 0x080fe80007f1e0ff */
[----:B------:R2:W-:Y:S01]  /*11b30*/  LDGSTS.E.BYPASS.LTC128B.128 [R222+0x2000], [R168.64], !P3 ;  /* 0x02000000a8de7fae */ /* 0x0005e2000d901d46 */
[----:B------:R-:W-:Y:S01]  /*11b40*/  IMAD.X R171, R240, 0x1, R225, P0 ;  /* 0x00000001f0ab7824 */ /* 0x000fe200000e06e1 */
[C---:B-----5:R-:W-:Y:S04]  /*11b50*/  IADD3 R232, P0, R29.reuse, R0, RZ ;  /* 0x000000001de87210 */ /* 0x060fe80007f1e0ff */
[----:B------:R2:W-:Y:S01]  /*11b60*/  LDGSTS.E.BYPASS.LTC128B.128 [R222+0x4000], [R170.64], !P5 ;  /* 0x04000000aade7fae */ /* 0x0005e2000e901d46 */
[C---:B----4-:R-:W-:Y:S01]  /*11b70*/  IMAD.X R233, R238.reuse, 0x1, R174, P0 ;  /* 0x00000001eee97824 */ /* 0x050fe200000e06ae */
[C---:B------:R-:W-:Y:S04]  /*11b80*/  IADD3 R228, P0, R29.reuse, R172, RZ ;  /* 0x000000ac1de47210 */ /* 0x040fe80007f1e0ff */
[----:B------:R3:W-:Y:S01]  /*11b90*/  LDGSTS.E.BYPASS.LTC128B.128 [R222+0x1000], [R232.64], !P2 ;  /* 0x01000000e8de7fae */ /* 0x0007e2000d101d46 */
[C---:B------:R-:W-:Y:S01]  /*11ba0*/  IMAD.X R229, R238.reuse, 0x1, R173, P0 ;  /* 0x00000001eee57824 */ /* 0x040fe200000e06ad */
[----:B------:R-:W-:Y:S02]  /*11bb0*/  IADD3 R230, P0, R29, R175, RZ ;  /* 0x000000af1de67210 */ /* 0x000fe40007f1e0ff */
[C---:B------:R-:W-:Y:S02]  /*11bc0*/  HMMA.16816.F32.BF16 R28, R32.reuse, R132, RZ ;  /* 0x00000084201c723c */ /* 0x040fe400000418ff */
[----:B------:R3:W-:Y:S01]  /*11bd0*/  LDGSTS.E.BYPASS.LTC128B.128 [R222+0x3000], [R228.64], !P3 ;  /* 0x03000000e4de7fae */ /* 0x0007e2000d901d46 */
[----:B------:R-:W-:Y:S01]  /*11be0*/  IMAD.X R231, R238, 0x1, R225, P0 ;  /* 0x00000001eee77824 */ /* 0x000fe200000e06e1 */
[----:B------:R-:W-:Y:S04]  /*11bf0*/  ISETP.GT.AND P0, PT, R226, R195, PT ;  /* 0x000000c3e200720c */ /* 0x000fe80003f04270 */
[----:B------:R-:W-:Y:S01]  /*11c00*/  HMMA.16816.F32.BF16 R32, R32, R134, RZ ;  /* 0x000000862020723c */ /* 0x000fe200000418ff */
[----:B------:R3:W-:Y:S05]  /*11c10*/  LDGSTS.E.BYPASS.LTC128B.128 [R222+0x5000], [R230.64], !P5 ;  /* 0x05000000e6de7fae */ /* 0x0007ea000e901d46 */
[----:B-1----:R-:W-:Y:S02]  /*11c20*/  LDSM.16.M88.4 R156, [R181+0xc100] ;  /* 0x00c10000b59c783b */ /* 0x002fe40000000200 */
[C---:B------:R-:W-:Y:S03]  /*11c30*/  HMMA.16816.F32.BF16 R4, R136.reuse, R140, R4 ;  /* 0x0000008c8804723c */ /* 0x040fe60000041804 */
[----:B------:R-:W0:Y:S05]  /*11c40*/  LDGDEPBAR ;  /* 0x00000000000079af */ /* 0x000e2a0000000000 */
[C---:B------:R-:W-:Y:S01]  /*11c50*/  HMMA.16816.F32.BF16 R8, R136.reuse, R142, R8 ;  /* 0x0000008e8808723c */ /* 0x040fe20000041808 */
[----:B------:R-:W1:Y:S05]  /*11c60*/  LDSM.16.M88.4 R160, [R180+0x6100] ;  /* 0x00610000b4a0783b */ /* 0x000e6a0000000200 */
[----:B------:R-:W4:Y:S02]  /*11c70*/  LDSM.16.M88.4 R164, [R180+0x6900] ;  /* 0x00690000b4a4783b */ /* 0x000f240000000200 */
[C---:B------:R-:W-:Y:S03]  /*11c80*/  HMMA.16816.F32.BF16 R12, R136.reuse, R144, R12 ;  /* 0x00000090880c723c */ /* 0x040fe6000004180c */
[----:B------:R-:W5:Y:S05]  /*11c90*/  LDSM.16.M88.4 R132, [R180+0x7100] ;  /* 0x00710000b484783b */ /* 0x000f6a0000000200 */
[C---:B------:R-:W-:Y:S01]  /*11ca0*/  HMMA.16816.F32.BF16 R16, R136.reuse, R146, R16 ;  /* 0x000000928810723c */ /* 0x040fe20000041810 */
[----:B--2---:R-:W2:Y:S05]  /*11cb0*/  LDSM.16.M88.4 R168, [R180+0x7900] ;  /* 0x00790000b4a8783b */ /* 0x004eaa0000000200 */
[----:B------:R-:W-:Y:S02]  /*11cc0*/  LDSM.16.M88.4 R140, [R179+0xc100] ;  /* 0x00c10000b38c783b */ /* 0x000fe40000000200 */
[C---:B------:R-:W-:Y:S03]  /*11cd0*/  HMMA.16816.F32.BF16 R20, R136.reuse, R148, R20 ;  /* 0x000000948814723c */ /* 0x040fe60000041814 */
[----:B------:R-:W2:Y:S05]  /*11ce0*/  LDSM.16.M88.4 R144, [R184] ;  /* 0x00000000b890783b */ /* 0x000eaa0000000200 */
[C---:B------:R-:W-:Y:S01]  /*11cf0*/  HMMA.16816.F32.BF16 R24, R136.reuse, R150, R24 ;  /* 0x000000968818723c */ /* 0x040fe20000041818 */
[----:B------:R-:W2:Y:S07]  /*11d00*/  LDSM.16.M88.4 R148, [R184+0x800] ;  /* 0x00080000b894783b */ /* 0x000eae0000000200 */
[C---:B------:R-:W-:Y:S08]  /*11d10*/  HMMA.16816.F32.BF16 R28, R136.reuse, R152, R28 ;  /* 0x00000098881c723c */ /* 0x040ff0000004181c */
[----:B------:R-:W-:Y:S01]  /*11d20*/  HMMA.16816.F32.BF16 R32, R136, R154, R32 ;  /* 0x0000009a8820723c */ /* 0x000fe20000041820 */
[----:B------:R-:W2:Y:S05]  /*11d30*/  LDSM.16.M88.4 R136, [R184+0x1000] ;  /* 0x00100000b888783b */ /* 0x000eaa0000000200 */
[----:B------:R-:W2:Y:S02]  /*11d40*/  LDSM.16.M88.4 R152, [R184+0x1800] ;  /* 0x00180000b898783b */ /* 0x000ea40000000200 */
        /* <DEDUP_REMOVED lines=11> */
[----:B------:R-:W2:Y:S05]  /*11e00*/  LDSM.16.M88.4 R156, [R186+0x9100] ;  /* 0x00910000ba9c783b */ /* 0x000eaa0000000200 */
[----:B------:R-:W4:Y:S02]  /*11e10*/  LDSM.16.M88.4 R168, [R186+0x9900] ;  /* 0x00990000baa8783b */ /* 0x000f240000000200 */
        /* <DEDUP_REMOVED lines=8> */
[----:B------:R-:W5:Y:S07]  /*11ea0*/  LDSM.16.M88.4 R136, [R182+0x10100] ;  /* 0x01010000b688783b */ /* 0x000f6e0000000200 */
[C---:B------:R-:W-:Y:S08]  /*11eb0*/  HMMA.16816.F32.BF16 R28, R140.reuse, R152, R28 ;  /* 0x000000988c1c723c */ /* 0x040ff0000004181c */
[----:B------:R-:W-:Y:S01]  /*11ec0*/  HMMA.16816.F32.BF16 R32, R140, R154, R32 ;  /* 0x0000009a8c20723c */ /* 0x000fe20000041820 */
[----:B------:R-:W3:Y:S05]  /*11ed0*/  LDSM.16.M88.4 R140, [R185+0x3000] ;  /* 0x00300000b98c783b */ /* 0x000eea0000000200 */
[----:B------:R-:W3:Y:S02]  /*11ee0*/  LDSM.16.M88.4 R152, [R185+0x3800] ;  /* 0x00380000b998783b */ /* 0x000ee40000000200 */
        /* <DEDUP_REMOVED lines=11> */
[----:B------:R-:W2:Y:S05]  /*11fa0*/  LDSM.16.M88.4 R132, [R180+0x9100] ;  /* 0x00910000b484783b */ /* 0x000eaa0000000200 */
[----:B------:R-:W4:Y:S02]  /*11fb0*/  LDSM.16.M88.4 R168, [R180+0x9900] ;  /* 0x00990000b4a8783b */ /* 0x000f240000000200 */
        /* <DEDUP_REMOVED lines=11> */
[----:B------:R-:W5:Y:S05]  /*12070*/  LDSM.16.M88.4 R136, [R184+0x3000] ;  /* 0x00300000b888783b */ /* 0x000f6a0000000200 */
        /* <DEDUP_REMOVED lines=103> */
.L_x_2203:
        /* <DEDUP_REMOVED lines=13> */
.L_x_2204:
[----:B-1----:R-:W-:Y:S05]  /*127c0*/  IADD3 R134, P0, R240, R0, RZ ;  /* 0x00000000f0867210 */ /* 0x002fea0007f1e0ff */
[----:B------:R-:W-:Y:S01]  /*127d0*/  IMAD.X R135, R132, 0x1, R174, P0 ;  /* 0x0000000184877824 */ /* 0x000fe200000e06ae */
        /* <DEDUP_REMOVED lines=10> */
.L_x_2134:
[----:B------:R-:W-:Y:S05]  /*12880*/  BSYNC B0 ;  /* 0x0000000000007941 */ /* 0x000fea0003800000 */
.L_x_2133:
[----:B------:R-:W-:Y:S01]  /*12890*/  ISETP.NE.AND P0, PT, R223, c[0x0][0x2c4], PT ;  /* 0x0000b100df007a0c */ /* 0x000fe20003f05270 */
[----:B------:R-:W2:Y:S01]  /*128a0*/  LDL R238, [R1+0x4] ;  /* 0x0000040001ee7983 */ /* 0x000ea20000100800 */
[----:B------:R-:W-:Y:S04]  /*128b0*/  IMAD.SHL.U32 R157, R226, 0x40, RZ ;  /* 0x00000040e29d7824 */ /* 0x000fe800078e00ff */
[----:B------:R-:W0:Y:S01]  /*128c0*/  LDGDEPBAR ;  /* 0x00000000000079af */ /* 0x000e220000000000 */
[----:B-1----:R-:W-:Y:S04]  /*128d0*/  IADD3 R135, -R220, 0x1, -R157 ;  /* 0x00000001dc877810 */ /* 0x002fe80007ffe99d */
        /* <DEDUP_REMOVED lines=9> */
.L_x_2205:
        /* <DEDUP_REMOVED lines=9> */
[----:B----4-:R-:W-:Y:S05]  /*12a00*/  IMAD.MOV.U32 R133, RZ, RZ, 0x1 ;  /* 0x00000001ff857424 */ /* 0x010fea00078e00ff */
[----:B------:R-:W-:Y:S11]  /*12a10*/  ISETP.NE.AND P0, PT, R133, c[0x0][0x32c], PT ;  /* 0x0000cb0085007a0c */ /* 0x000ff60003f05270 */
[----:B------:R-:W-:Y:S02]  /*12a20*/  @!UPT UIADD3 URZ, URZ, URZ, URZ ;  /* 0x0000003f3f3ff290 */ /* 0x000fe4000fffe03f */
[----:B------:R-:W-:Y:S05]  /*12a30*/  @P0 IMAD.HI.U32 R133, R240, c[0x0][0x330], RZ ;  /* 0x0000cc00f0850a27 */ /* 0x000fea00078e00ff */
[----:B------:R-:W-:Y:S04]  /*12a40*/  @P0 SHF.R.U32.HI R240, RZ, c[0x0][0x334], R133 ;  /* 0x0000cd00fff00a19 */ /* 0x000fe80000011685 */
[----:B------:R-:W-:Y:S01]  /*12a50*/  LOP3.LUT R240, RZ, R240, RZ, 0x33, !PT ;  /* 0x000000f0fff07212 */ /* 0x000fe200078e33ff */
[----:B------:R-:W-:-:S05]  /*12a60*/  BRA `(.L_x_2141) ;  /* 0x0000005000007947 */ /* 0x000fca0003800000 */
.L_x_2140:
[----:B----4-:R-:W-:Y:S04]  /*12a70*/  MOV R133, 0x1 ;  /* 0x0000000100857802 */ /* 0x010fe80000000f00 */
[----:B------:R-:W-:Y:S11]  /*12a80*/  ISETP.NE.AND P0, PT, R133, c[0x0][0x32c], PT ;  /* 0x0000cb0085007a0c */ /* 0x000ff60003f05270 */
[----:B------:R-:W-:Y:S02]  /*12a90*/  @!UPT UIADD3 URZ, URZ, URZ, URZ ;  /* 0x0000003f3f3ff290 */ /* 0x000fe4000fffe03f */
[----:B------:R-:W-:Y:S05]  /*12aa0*/  @P0 IMAD.HI.U32 R133, R240, c[0x0][0x330], RZ ;  /* 0x0000cc00f0850a27 */ /* 0x000fea00078e00ff */
[----:B------:R-:W-:Y:S02]  /*12ab0*/  @P0 SHF.R.U32.HI R240, RZ, c[0x0][0x334], R133 ;  /* 0x0000cd00fff00a19 */ /* 0x000fe40000011685 */
.L_x_2141:
[----:B------:R-:W-:Y:S05]  /*12ac0*/  BSYNC B0 ;  /* 0x0000000000007941 */ /* 0x000fea0003800000 */
.L_x_2139:
[----:B------:R-:W-:Y:S04]  /*12ad0*/  IMAD R137, R240, c[0x0][0x32c], -R157 ;  /* 0x0000cb00f0897a24 */ /* 0x000fe800078e0a9d */
[----:B------:R-:W-:Y:S05]  /*12ae0*/  IMAD.IADD R137, R137, 0x1, -R220 ;  /* 0x0000000189897824 */ /* 0x000fea00078e0adc */
[----:B------:R-:W-:Y:S02]  /*12af0*/  IADD3 R133, R137, c[0x0][0x32c], RZ ;  /* 0x0000cb0089857a10 */ /* 0x000fe40007ffe0ff */
[----:B------:R-:W-:Y:S02]  /*12b00*/  IMNMX R0, R0, R137, !PT ;  /* 0x0000008900007217 */ /* 0x000fe40007800200 */
[----:B------:R-:W-:Y:S02]  /*12b10*/  IMNMX R132, R132, R133, PT ;  /* 0x0000008584847217 */ /* 0x000fe40003800200 */
.L_x_2138:
        /* <DEDUP_REMOVED lines=9> */
[----:B----4-:R-:W-:Y:S02]  /*12bb0*/  FSEL R141, R8, -INF , !P0 ;  /* 0xff800000088d7808 */ /* 0x010fe40004000000 */
        /* <DEDUP_REMOVED lines=41> */
.L_x_2206:
        /* <DEDUP_REMOVED lines=16> */
.L_x_2145:
[----:B------:R-:W-:Y:S04]  /*12f50*/  MOV R0, 0x1 ;  /* 0x0000000100007802 */ /* 0x000fe80000000f00 */
[----:B------:R-:W-:Y:S11]  /*12f60*/  ISETP.NE.AND P0, PT, R0, c[0x0][0x32c], PT ;  /* 0x0000cb0000007a0c */ /* 0x000ff60003f05270 */
[----:B------:R-:W-:Y:S02]  /*12f70*/  @!UPT UIADD3 URZ, URZ, URZ, URZ ;  /* 0x0000003f3f3ff290 */ /* 0x000fe4000fffe03f */
[----:B------:R-:W-:Y:S05]  /*12f80*/  @P0 IMAD.HI.U32 R0, R240, c[0x0][0x330], RZ ;  /* 0x0000cc00f0000a27 */ /* 0x000fea00078e00ff */
[----:B------:R-:W-:Y:S02]  /*12f90*/  @P0 SHF.R.U32.HI R240, RZ, c[0x0][0x334], R0 ;  /* 0x0000cd00fff00a19 */ /* 0x000fe40000011600 */
.L_x_2146:
[----:B------:R-:W-:Y:S05]  /*12fa0*/  BSYNC B0 ;  /* 0x0000000000007941 */ /* 0x000fea0003800000 */
.L_x_2144:
[----:B------:R-:W-:Y:S04]  /*12fb0*/  IMAD R157, R240, c[0x0][0x32c], -R157 ;  /* 0x0000cb00f09d7a24 */ /* 0x000fe800078e0a9d */
[----:B------:R-:W-:Y:S05]  /*12fc0*/  IMAD.IADD R8, R157, 0x1, -R220 ;  /* 0x000000019d087824 */ /* 0x000fea00078e0adc */
[----:B------:R-:W-:Y:S02]  /*12fd0*/  IADD3 R0, R8, c[0x0][0x32c], RZ ;  /* 0x0000cb0008007a10 */ /* 0x000fe40007ffe0ff */
[----:B------:R-:W-:Y:S02]  /*12fe0*/  IMNMX R135, R135, R8, !PT ;  /* 0x0000000887877217 */ /* 0x000fe40007800200 */
[----:B------:R-:W-:Y:S02]  /*12ff0*/  IMNMX R151, R151, R0, PT ;  /* 0x0000000097977217 */ /* 0x000fe40003800200 */
.L_x_2143:
        /* <DEDUP_REMOVED lines=82> */
.L_x_2207:
[----:B---34-:R-:W-:Y:S01]  /*13520*/  FMNMX.FTZ R135, R135, R154, !PT ;  /* 0x0000009a87877209 */ /* 0x018fe20007810000 */
[----:B------:R-:W-:-:S05]  /*13530*/  BRA.DIV ~URZ, `(.L_x_2148) ;  /* 0x00005d127f007947 */ /* 0x000fca000b800000 */
[----:B------:R-:W-:Y:S04]  /*13540*/  SHFL.BFLY PT, R12, R7, 0x2, 0x1f ;  /* 0x0c401f00070c7f89 */ /* 0x000fe800000e0000 */
[----:B------:R-:W3:Y:S02]  /*13550*/  SHFL.BFLY PT, R0, R135, 0x1, 0x1f ;  /* 0x0c201f0087007f89 */ /* 0x000ee400000e0000 */
[----:B---3--:R-:W-:Y:S02]  /*13560*/  FMNMX.FTZ R0, R135, R0, !PT ;  /* 0x0000000087007209 */ /* 0x008fe40007810000 */
[----:B------:R-:W-:Y:S05]  /*13570*/  FMNMX.FTZ R5, R7, R12, !PT ;  /* 0x0000000c07057209 */ /* 0x000fea0007810000 */
[----:B------:R3:W4:Y:S02]  /*13580*/  SHFL.BFLY PT, R12, R5, 0x1, 0x1f ;  /* 0x0c201f00050c7f89 */ /* 0x00072400000e0000 */
.L_x_2208:
[C---:B------:R-:W-:Y:S01]  /*13590*/  FMUL.FTZ R154, R0.reuse, c[0x0][0x2d0] ;  /* 0x0000b400009a7a20 */ /* 0x040fe20000410000 */
[----:B------:R-:W-:Y:S01]  /*135a0*/  FSETP.NEU.FTZ.AND P0, PT, R0, -INF , PT ;  /* 0xff8000000000780b */ /* 0x000fe20003f1d000 */
[----:B------:R-:W-:Y:S01]  /*135b0*/  WARPSYNC 0xffffffff ;  /* 0xffffffff00007948 */ /* 0x000fe20003800000 */
[----:B----4-:R-:W-:Y:S01]  /*135c0*/  FMNMX.FTZ R12, R12, R5, !PT ;  /* 0x000000050c0c7209 */ /* 0x010fe20007810000 */
[----:B------:R-:W4:Y:S01]  /*135d0*/  LDSM.16.MT88.4 R20, [R183+0x100] ;  /* 0x00010000b714783b */ /* 0x000f220000004200 */
[----:B------:R-:W-:Y:S05]  /*135e0*/  FSEL R154, R154, RZ, P0 ;  /* 0x000000ff9a9a7208 */ /* 0x000fea0000000000 */
[--C-:B------:R-:W-:Y:S01]  /*135f0*/  FFMA.FTZ R15, R4, c[0x0][0x2d0], -R154.reuse ;  /* 0x0000b400040f7a23 */ /* 0x100fe2000001089a */
[----:B------:R-:W-:Y:S01]  /*13600*/  FSEL R4, R0, RZ, P0 ;  /* 0x000000ff00047208 */ /* 0x000fe20000000000 */
[--C-:B------:R-:W-:Y:S01]  /*13610*/  FFMA.FTZ R13, R141, c[0x0][0x2d0], -R154.reuse ;  /* 0x0000b4008d0d7a23 */ /* 0x100fe2000001089a */
[C---:B------:R-:W-:Y:S01]  /*13620*/  FSETP.NEU.FTZ.AND P0, PT, R12.reuse, -INF , PT ;  /* 0xff8000000c00780b */ /* 0x040fe20003f1d000 */
[----:B------:R-:W-:Y:S01]  /*13630*/  FMUL.FTZ R141, R12, c[0x0][0x2d0] ;  /* 0x0000b4000c8d7a20 */ /* 0x000fe20000410000 */
[----:B------:R-:W5:Y:S01]  /*13640*/  LDSM.16.MT88.4 R24, [R178+0x100] ;  /* 0x00010000b218783b */ /* 0x000f620000004200 */
[----:B------:R-:W-:Y:S01]  /*13650*/  FADD.FTZ R4, -R4, R3 ;  /* 0x0000000304047221 */ /* 0x000fe20000010100 */
[----:B---3--:R-:W-:Y:S01]  /*13660*/  FSEL R5, R12, RZ, P0 ;  /* 0x000000ff0c057208 */ /* 0x008fe20000000000 */
[--C-:B------:R-:W-:Y:S01]  /*13670*/  FFMA.FTZ R14, R149, c[0x0][0x2d0], -R154.reuse ;  /* 0x0000b400950e7a23 */ /* 0x100fe2000001089a */
[----:B------:R-:W-:Y:S01]  /*13680*/  FSEL R141, R141, RZ, P0 ;  /* 0x000000ff8d8d7208 */ /* 0x000fe20000000000 */
[----:B------:R-:W-:Y:S01]  /*13690*/  FFMA.FTZ R148, R9, c[0x0][0x2d0], -R154 ;  /* 0x0000b40009947a23 */ /* 0x000fe2000001089a */
[----:B------:R-:W-:Y:S01]  /*136a0*/  MUFU.EX2 R15, R15 ;  /* 0x0000000f000f7308 */ /* 0x000fe20000000800 */
[----:B------:R-:W-:Y:S01]  /*136b0*/  FADD.FTZ R5, -R5, R2 ;  /* 0x0000000205057221 */ /* 0x000fe20000010100 */
[----:B------:R-:W3:Y:S01]  /*136c0*/  LDSM.16.MT88.4 R28, [R177+0x100] ;  /* 0x00010000b11c783b */ /* 0x000ee20000004200 */
[----:B------:R-:W-:Y:S01]  /*136d0*/  FMUL.FTZ R3, R4, c[0x0][0x2d0] ;  /* 0x0000b40004037a20 */ /* 0x000fe20000410000 */
[----:B------:R-:W-:Y:S01]  /*136e0*/  ISETP.GT.AND P0, PT, R226, R195, PT ;  /* 0x000000c3e200720c */ /* 0x000fe20003f04270 */
[--C-:B------:R-:W-:Y:S02]  /*136f0*/  FFMA.FTZ R151, R16, c[0x0][0x2d0], -R141.reuse ;  /* 0x0000b40010977a23 */ /* 0x100fe4000001088d */
[--C-:B------:R-:W-:Y:S02]  /*13700*/  FFMA.FTZ R150, R8, c[0x0][0x2d0], -R141.reuse ;  /* 0x0000b40008967a23 */ /* 0x100fe4000001088d */
[--C-:B------:R-:W-:Y:S01]  /*13710*/  FFMA.FTZ R149, R10, c[0x0][0x2d0], -R141.reuse ;  /* 0x0000b4000a957a23 */ /* 0x100fe2000001088d */
[----:B------:R-:W1:Y:S01]  /*13720*/  MUFU.EX2 R3, R3 ;  /* 0x0000000300037308 */ /* 0x000e620000000800 */
[--C-:B------:R-:W-:Y:S02]  /*13730*/  FFMA.FTZ R152, R6, c[0x0][0x2d0], -R141.reuse ;  /* 0x0000b40006987a23 */ /* 0x100fe4000001088d */
[----:B------:R-:W-:Y:S02]  /*13740*/  FMUL.FTZ R2, R5, c[0x0][0x2d0] ;  /* 0x0000b40005027a20 */ /* 0x000fe40000410000 */
[--C-:B------:R-:W-:Y:S02]  /*13750*/  FFMA.FTZ R156, R139, c[0x0][0x2d0], -R154.reuse ;  /* 0x0000b4008b9c7a23 */ /* 0x100fe4000001089a */
[--C-:B------:R-:W-:Y:S02]  /*13760*/  FFMA.FTZ R157, R137, c[0x0][0x2d0], -R154.reuse ;  /* 0x0000b400899d7a23 */ /* 0x100fe4000001089a */
[--C-:B------:R-:W-:Y:S01]  /*13770*/  FFMA.FTZ R158, R133, c[0x0][0x2d0], -R154.reuse ;  /* 0x0000b400859e7a23 */ /* 0x100fe2000001089a */
        /* <DEDUP_REMOVED lines=8> */
[--C-:B------:R-:W-:Y:S02]  /*13800*/  FFMA.FTZ R173, R146, c[0x0][0x2d0], -R141.reuse ;  /* 0x0000b40092ad7a23 */ /* 0x100fe4000001088d */
[--C-:B------:R-:W-:Y:S02]  /*13810*/  FFMA.FTZ R228, R144, c[0x0][0x2d0], -R141.reuse ;  /* 0x0000b40090e47a23 */ /* 0x100fe4000001088d */
[--C-:B------:R-:W-:Y:S02]  /*13820*/  FFMA.FTZ R175, R142, c[0x0][0x2d0], -R141.reuse ;  /* 0x0000b4008eaf7a23 */ /* 0x100fe4000001088d */
[--C-:B------:R-:W-:Y:S01]  /*13830*/  FFMA.FTZ R155, R155, c[0x0][0x2d0], -R154.reuse ;  /* 0x0000b4009b9b7a23 */ /* 0x100fe2000001089a */
[----:B------:R-:W-:Y:S01]  /*13840*/  LDSM.16.MT88.4 R132, [R178+0x2900] ;  /* 0x00290000b284783b */ /* 0x000fe20000004200 */
        /* <DEDUP_REMOVED lines=12> */
[----:B------:R-:W-:Y:S01]  /*13910*/  MUFU.EX2 R151, R151 ;  /* 0x0000009700977308 */ /* 0x000fe20000000800 */
[----:B------:R-:W-:Y:S01]  /*13920*/  LDSM.16.MT88.4 R144, [R183+0x5900] ;  /* 0x00590000b790783b */ /* 0x000fe20000004200 */
[----:B------:R-:W-:Y:S02]  /*13930*/  FFMA.FTZ R141, R140, c[0x0][0x2d0], -R141 ;  /* 0x0000b4008c8d7a23 */ /* 0x000fe4000001088d */
[--C-:B------:R-:W-:Y:S02]  /*13940*/  FFMA.FTZ R153, R153, c[0x0][0x2d0], -R154.reuse ;  /* 0x0000b40099997a23 */ /* 0x100fe4000001089a */
[----:B------:R-:W-:Y:S04]  /*13950*/  FFMA.FTZ R154, R143, c[0x0][0x2d0], -R154 ;  /* 0x0000b4008f9a7a23 */ /* 0x000fe8000001089a */
[----:B------:R-:W1:Y:S10]  /*13960*/  MUFU.EX2 R150, R150 ;  /* 0x0000009600967308 */ /* 0x000e740000000800 */
[----:B------:R-:W-:Y:S10]  /*13970*/  MUFU.EX2 R149, R149 ;  /* 0x0000009500957308 */ /* 0x000ff40000000800 */
[----:B------:R-:W1:Y:S10]  /*13980*/  MUFU.EX2 R152, R152 ;  /* 0x0000009800987308 */ /* 0x000e740000000800 */
[----:B------:R-:W-:Y:S10]  /*13990*/  MUFU.EX2 R171, R154 ;  /* 0x0000009a00ab7308 */ /* 0x000ff40000000800 */
[----:B------:R1:W-:Y:S10]  /*139a0*/  MUFU.EX2 R154, R141 ;  /* 0x0000008d009a7308 */ /* 0x0003f40000000800 */
[----:B------:R-:W-:Y:S10]  /*139b0*/  MUFU.EX2 R155, R155 ;  /* 0x0000009b009b7308 */ /* 0x000ff40000000800 */
[----:B------:R-:W2:Y:S01]  /*139c0*/  MUFU.EX2 R156, R156 ;  /* 0x0000009c009c7308 */ /* 0x000ea20000000800 */
[----:B-1----:R-:W-:Y:S09]  /*139d0*/  LDSM.16.MT88.4 R140, [R176+0x3900] ;  /* 0x00390000b08c783b */ /* 0x002ff20000004200 */
        /* <DEDUP_REMOVED lines=10> */
[----:B------:R-:W1:Y:S10]  /*13a80*/  MUFU.EX2 R163, R163 ;  /* 0x000000a300a37308 */ /* 0x000e740000000800 */
[----:B------:R-:W1:Y:S10]  /*13a90*/  MUFU.EX2 R168, R168 ;  /* 0x000000a800a87308 */ /* 0x000e740000000800 */
[----:B------:R-:W1:Y:S10]  /*13aa0*/  MUFU.EX2 R166, R166 ;  /* 0x000000a600a67308 */ /* 0x000e740000000800 */
[----:B------:R-:W1:Y:S10]  /*13ab0*/  MUFU.EX2 R167, R167 ;  /* 0x000000a700a77308 */ /* 0x000e740000000800 */
[----:B------:R-:W-:Y:S10]  /*13ac0*/  MUFU.EX2 R153, R153 ;  /* 0x0000009900997308 */ /* 0x000ff40000000800 */
[----:B------:R-:W1:Y:S10]  /*13ad0*/  MUFU.EX2 R164, R164 ;  /* 0x000000a400a47308 */ /* 0x000e740000000800 */
[----:B------:R-:W1:Y:S10]  /*13ae0*/  MUFU.EX2 R170, R170 ;  /* 0x000000aa00aa7308 */ /* 0x000e740000000800 */
[----:B------:R-:W-:Y:S10]  /*13af0*/  MUFU.EX2 R173, R173 ;  /* 0x000000ad00ad7308 */ /* 0x000ff40000000800 */
[----:B------:R-:W1:Y:S10]  /*13b00*/  MUFU.EX2 R228, R228 ;  /* 0x000000e400e47308 */ /* 0x000e740000000800 */
[----:B------:R-:W1:Y:S01]  /*13b10*/  MUFU.EX2 R175, R175 ;  /* 0x000000af00af7308 */ /* 0x000e620000000800 */
[C---:B------:R-:W-:Y:S01]  /*13b20*/  FMUL.FTZ R4, R3.reuse, R128 ;  /* 0x0000008003047220 */ /* 0x040fe20000410000 */
[----:B--2---:R-:W-:Y:S01]  /*13b30*/  F2FP.BF16.PACK_AB R16, R14, R15 ;  /* 0x0000000f0e10723e */ /* 0x004fe200000010ff */
[C---:B------:R-:W-:Y:S01]  /*13b40*/  FMUL.FTZ R5, R3.reuse, R129 ;  /* 0x0000008103057220 */ /* 0x040fe20000410000 */
[----:B------:R-:W-:Y:S01]  /*13b50*/  F2FP.BF16.PACK_AB R18, R148, R13 ;  /* 0x0000000d9412723e */ /* 0x000fe200000010ff */
[----:B------:R-:W-:Y:S01]  /*13b60*/  FMUL.FTZ R6, R2, R130 ;  /* 0x0000008202067220 */ /* 0x000fe20000410000 */
[----:B------:R-:W-:Y:S01]  /*13b70*/  F2FP.BF16.PACK_AB R17, R150, R151 ;  /* 0x000000979611723e */ /* 0x000fe200000010ff */
[----:B------:R-:W-:Y:S01]  /*13b80*/  FMUL.FTZ R7, R2, R131 ;  /* 0x0000008302077220 */ /* 0x000fe20000410000 */
[----:B------:R-:W-:Y:S01]  /*13b90*/  F2FP.BF16.PACK_AB R19, R152, R149 ;  /* 0x000000959813723e */ /* 0x000fe200000010ff */
[----:B------:R-:W-:Y:S01]  /*13ba0*/  LDSM.16.MT88.4 R128, [R183+0x2900] ;  /* 0x00290000b780783b */ /* 0x000fe20000004200 */
[C---:B------:R-:W-:Y:S02]  /*13bb0*/  FMUL.FTZ R8, R3.reuse, R124 ;  /* 0x0000007c03087220 */ /* 0x040fe40000410000 */
[C---:B------:R-:W-:Y:S02]  /*13bc0*/  FMUL.FTZ R9, R3.reuse, R125 ;  /* 0x0000007d03097220 */ /* 0x040fe40000410000 */
[C---:B------:R-:W-:Y:S01]  /*13bd0*/  FMUL.FTZ R10, R2.reuse, R126 ;  /* 0x0000007e020a7220 */ /* 0x040fe20000410000 */
[C---:B----4-:R-:W-:Y:S05]  /*13be0*/  HMMA.16816.F32.BF16 R4, R16.reuse, R20, R4 ;  /* 0x000000141004723c */ /* 0x050fea0000041804 */
[C---:B------:R-:W-:Y:S02]  /*13bf0*/  FMUL.FTZ R11, R2.reuse, R127 ;  /* 0x0000007f020b7220 */ /* 0x040fe40000410000 */
[----:B------:R-:W-:Y:S01]  /*13c00*/  LDSM.16.MT88.4 R124, [R176+0x900] ;  /* 0x00090000b07c783b */ /* 0x000fe20000004200 */
[C---:B------:R-:W-:Y:S04]  /*13c10*/  FMUL.FTZ R100, R3.reuse, R100 ;  /* 0x0000006403647220 */ /* 0x040fe80000410000 */
[C---:B------:R-:W-:Y:S03]  /*13c20*/  HMMA.16816.F32.BF16 R8, R16.reuse, R22, R8 ;  /* 0x000000161008723c */ /* 0x040fe60000041808 */
[----:B------:R-:W2:Y:S01]  /*13c30*/  LDSM.16.MT88.4 R20, [R176+0x100] ;  /* 0x00010000b014783b */ /* 0x000ea20000004200 */
[C---:B------:R-:W-:Y:S02]  /*13c40*/  FMUL.FTZ R101, R3.reuse, R101 ;  /* 0x0000006503657220 */ /* 0x040fe40000410000 */
[C---:B------:R-:W-:Y:S02]  /*13c50*/  FMUL.FTZ R102, R2.reuse, R102 ;  /* 0x0000006602667220 */ /* 0x040fe40000410000 */
[C---:B------:R-:W-:Y:S04]  /*13c60*/  FMUL.FTZ R103, R2.reuse, R103 ;  /* 0x0000006702677220 */ /* 0x040fe80000410000 */
[C---:B------:R-:W-:Y:S02]  /*13c70*/  FMUL.FTZ R104, R3.reuse, R104 ;  /* 0x0000006803687220 */ /* 0x040fe40000410000 */
[C---:B------:R-:W-:Y:S01]  /*13c80*/  FMUL.FTZ R105, R3.reuse, R105 ;  /* 0x0000006903697220 */ /* 0x040fe20000410000 */
[C---:B-----5:R-:W-:Y:S03]  /*13c90*/  HMMA.16816.F32.BF16 R100, R16.reuse, R24, R100 ;  /* 0x000000181064723c */ /* 0x060fe60000041864 */
        /* <DEDUP_REMOVED lines=115> */
[----:B------:R-:W-:Y:S02]  /*143d0*/  LDSM.16.MT88.4 R28, [R178+0x4900] ;  /* 0x00490000b21c783b */ /* 0x000fe40000004200 */
[----:B------:R-:W-:Y:S02]  /*143e0*/  FADD.FTZ R14, R14, R15 ;  /* 0x0000000f0e0e7221 */ /* 0x000fe40000010000 */
[----:B------:R-:W-:Y:S02]  /*143f0*/  FADD.FTZ R150, R150, R151 ;  /* 0x0000009796967221 */ /* 0x000fe40000010000 */
[----:B------:R-:W-:Y:S01]  /*14400*/  F2FP.BF16.PACK_AB R16, R156, R155 ;  /* 0x0000009b9c10723e */ /* 0x000fe200000010ff */
[----:B------:R-:W-:Y:S01]  /*14410*/  FADD.FTZ R13, R13, R14 ;  /* 0x0000000e0d0d7221 */ /* 0x000fe20000010000 */
[----:B-1----:R-:W-:Y:S03]  /*14420*/  F2FP.BF16.PACK_AB R18, R158, R157 ;  /* 0x0000009d9e12723e */ /* 0x002fe600000010ff */
        /* <DEDUP_REMOVED lines=20> */
[C---:B----4-:R-:W-:Y:S04]  /*14570*/  HMMA.16816.F32.BF16 R108, R16.reuse, R24, R108 ;  /* 0x00000018106c723c */ /* 0x050fe8000004186c */
[----:B------:R-:W-:Y:S04]  /*14580*/  FADD.FTZ R3, R168, R3 ;  /* 0x00000003a8037221 */ /* 0x000fe80000010000 */
[C---:B------:R-:W-:Y:S01]  /*14590*/  HMMA.16816.F32.BF16 R112, R16.reuse, R26, R112 ;  /* 0x0000001a1070723c */ /* 0x040fe20000041870 */
[----:B------:R-:W2:Y:S03]  /*145a0*/  LDSM.16.MT88.4 R24, [R183+0x4900] ;  /* 0x00490000b718783b */ /* 0x000ea60000004200 */
[----:B------:R-:W-:Y:S01]  /*145b0*/  FADD.FTZ R2, R166, R3 ;  /* 0x00000003a6027221 */ /* 0x000fe20000010000 */
[----:B------:R-:W-:Y:S03]  /*145c0*/  MOV R3, R0 ;  /* 0x0000000000037202 */ /* 0x000fe60000000f00 */
        /* <DEDUP_REMOVED lines=33> */
[----:B------:R-:W-:Y:S03]  /*147e0*/  F2FP.BF16.PACK_AB R19, R167, R166 ;  /* 0x000000a6a713723e */ /* 0x000fe600000010ff */
[----:B------:R-:W-:Y:S04]  /*147f0*/  FADD.FTZ R165, R165, R172 ;  /* 0x000000aca5a57221 */ /* 0x000fe80000010000 */
[C---:B--2---:R-:W-:Y:S03]  /*14800*/  HMMA.16816.F32.BF16 R4, R16.reuse, R24, R4 ;  /* 0x000000181004723c */ /* 0x044fe60000041804 */
[----:B------:R-:W-:Y:S05]  /*14810*/  FADD.FTZ R174, R174, R165 ;  /* 0x000000a5aeae7221 */ /* 0x000fea0000010000 */
[C---:B------:R-:W-:Y:S01]  /*14820*/  HMMA.16816.F32.BF16 R8, R16.reuse, R26, R8 ;  /* 0x0000001a1008723c */ /* 0x040fe20000041808 */
[----:B------:R-:W2:Y:S07]  /*14830*/  LDSM.16.MT88.4 R24, [R183+0x5100] ;  /* 0x00510000b718783b */ /* 0x000eae0000004200 */
        /* <DEDUP_REMOVED lines=39> */
[----:B------:R-:W-:Y:S01]  /*14ab0*/  IADD3 R2, R226, -0x1, RZ ;  /* 0xffffffffe2027810 */ /* 0x000fe20007ffe0ff */
[----:B------:R-:W-:Y:S02]  /*14ac0*/  FADD.FTZ R228, R228, R173 ;  /* 0x000000ade4e47221 */ /* 0x000fe40000010000 */
[----:B------:R-:W-:Y:S01]  /*14ad0*/  FADD.FTZ R170, R170, R153 ;  /* 0x00000099aaaa7221 */ /* 0x000fe20000010000 */
[----:B------:R-:W-:Y:S01]  /*14ae0*/  MOV R226, R2 ;  /* 0x0000000200e27202 */ /* 0x000fe20000000f00 */
[C---:B------:R-:W-:Y:S01]  /*14af0*/  HMMA.16816.F32.BF16 R128, R16.reuse, R124, R4 ;  /* 0x0000007c1080723c */ /* 0x040fe20000041804 */
[----:B------:R-:W5:Y:S02]  /*14b00*/  LDSM.16.MT88.4 R4, [R178+0x5900] ;  /* 0x00590000b204783b */ /* 0x000f640000004200 */
[----:B------:R-:W-:Y:S01]  /*14b10*/  FADD.FTZ R175, R175, R228 ;  /* 0x000000e4afaf7221 */ /* 0x000fe20000010000 */
[-C--:B------:R-:W-:Y:S01]  /*14b20*/  MOV R2, R12.reuse ;  /* 0x0000000c00027202 */ /* 0x080fe20000000f00 */
[----:B------:R-:W-:Y:S02]  /*14b30*/  FADD.FTZ R224, R171, R170 ;  /* 0x000000aaabe07221 */ /* 0x000fe40000010000 */
[----:B------:R-:W-:Y:S01]  /*14b40*/  FADD.FTZ R217, R154, R175 ;  /* 0x000000af9ad97221 */ /* 0x000fe20000010000 */
[C---:B------:R-:W-:Y:S01]  /*14b50*/  HMMA.16816.F32.BF16 R124, R16.reuse, R126, R8 ;  /* 0x0000007e107c723c */ /* 0x040fe20000041808 */
[----:B------:R-:W1:Y:S07]  /*14b60*/  LDSM.16.MT88.4 R8, [R177+0x5900] ;  /* 0x00590000b108783b */ /* 0x000e6e0000004200 */
[C---:B--2---:R-:W-:Y:S08]  /*14b70*/  HMMA.16816.F32.BF16 R100, R16.reuse, R24, R100 ;  /* 0x000000181064723c */ /* 0x044ff00000041864 */
[C---:B------:R-:W-:Y:S08]  /*14b80*/  HMMA.16816.F32.BF16 R104, R16.reuse, R26, R104 ;  /* 0x0000001a1068723c */ /* 0x040ff00000041868 */
[C---:B---3--:R-:W-:Y:S08]  /*14b90*/  HMMA.16816.F32.BF16 R108, R16.reuse, R28, R108 ;  /* 0x0000001c106c723c */ /* 0x048ff0000004186c */
[C---:B------:R-:W-:Y:S08]  /*14ba0*/  HMMA.16816.F32.BF16 R112, R16.reuse, R30, R112 ;  /* 0x0000001e1070723c */ /* 0x040ff00000041870 */
[C---:B----4-:R-:W-:Y:S08]  /*14bb0*/  HMMA.16816.F32.BF16 R116, R16.reuse, R32, R116 ;  /* 0x000000201074723c */ /* 0x050ff00000041874 */
[C---:B------:R-:W-:Y:S08]  /*14bc0*/  HMMA.16816.F32.BF16 R120, R16.reuse, R34, R120 ;  /* 0x000000221078723c */ /* 0x040ff00000041878 */
[C---:B------:R-:W-:Y:S07]  /*14bd0*/  HMMA.16816.F32.BF16 R36, R16.reuse, R132, R36 ;  /* 0x000000841024723c */ /* 0x040fee0000041824 */
[----:B------:R-:W-:Y:S01]  /*14be0*/  MOV R132, R12 ;  /* 0x0000000c00847202 */ /* 0x000fe20000000f00 */
        /* <DEDUP_REMOVED lines=14> */
[C---:B-1----:R-:W-:Y:S08]  /*14cd0*/  HMMA.16816.F32.BF16 R92, R16.reuse, R20, R92 ;  /* 0x00000014105c723c */ /* 0x042ff0000004185c */
[----:B------:R-:W-:Y:S01]  /*14ce0*/  HMMA.16816.F32.BF16 R96, R16, R22, R96 ;  /* 0x000000161060723c */ /* 0x000fe20000041860 */
[----:B------:R-:W-:Y:S07]  /*14cf0*/  @!UPT UIADD3 URZ, URZ, URZ, URZ ;  /* 0x0000003f3f3ff290 */ /* 0x000fee000fffe03f */
[----:B------:R-:W-:-:S11]  /*14d00*/  @P0 BRA `(.L_x_2149) ;  /* 0xffffcb0000000947 */ /* 0x000fd6000383ffff */
.L_x_2131:
[----:B------:R-:W-:Y:S05]  /*14d10*/  BRA.DIV ~URZ, `(.L_x_2150) ;  /* 0x000046227f007947 */ /* 0x000fea000b800000 */
[----:B------:R1:W2:Y:S02]  /*14d20*/  SHFL.BFLY PT, R154, R224, 0x2, 0x1f ;  /* 0x0c401f00e09a7f89 */ /* 0x0002a400000e0000 */
.L_x_2209:
[----:B--2---:R-:W-:Y:S01]  /*14d30*/  FADD.FTZ R135, R154, R224 ;  /* 0x000000e09a877221 */ /* 0x004fe20000010000 */
[----:B------:R-:W-:Y:S05]  /*14d40*/  BRA.DIV ~URZ, `(.L_x_2151) ;  /* 0x000046427f007947 */ /* 0x000fea000b800000 */
[----:B------:R-:W2:Y:S04]  /*14d50*/  SHFL.BFLY PT, R4, R217, 0x2, 0x1f ;  /* 0x0c401f00d9047f89 */ /* 0x000ea800000e0000 */
[----:B------:R-:W3:Y:S01]  /*14d60*/  SHFL.BFLY PT, R2, R135, 0x1, 0x1f ;  /* 0x0c201f0087027f89 */ /* 0x000ee200000e0000 */
[----:B--2---:R-:W-:-:S02]  /*14d70*/  FADD.FTZ R3, R4, R217 ;  /* 0x000000d904037221 */ /* 0x004fc40000010000 */
[----:B---3--:R-:W-:-:S03]  /*14d80*/  FADD.FTZ R2, R135, R2 ;  /* 0x0000000287027221 */ /* 0x008fc60000010000 */
[----:B------:R2:W3:Y:S04]  /*14d90*/  SHFL.BFLY PT, R154, R3, 0x1, 0x1f ;  /* 0x0c201f00039a7f89 */ /* 0x0004e800000e0000 */
.L_x_2210:
[----:B---3--:R-:W-:Y:S01]  /*14da0*/  FADD.FTZ R5, R154, R3 ;  /* 0x000000039a057221 */ /* 0x008fe20000010000 */
[----:B------:R-:W-:Y:S02]  /*14db0*/  FSETP.NE.FTZ.AND P1, PT, R2, RZ, PT ;  /* 0x000000ff0200720b */ /* 0x000fe40003f35000 */
[----:B------:R-:W-:Y:S02]  /*14dc0*/  MOV R6, RZ ;  /* 0x000000ff00067202 */ /* 0x000fe40000000f00 */
[----:B------:R-:W-:Y:S02]  /*14dd0*/  FSETP.NE.FTZ.AND P0, PT, R5, RZ, PT ;  /* 0x000000ff0500720b */ /* 0x000fe40003f15000 */
[----:B------:R-:W-:Y:S02]  /*14de0*/  MOV R4, RZ ;  /* 0x000000ff00047202 */ /* 0x000fe40000000f00 */
[----:B--2---:R-:W-:-:S05]  /*14df0*/  MOV R3, 0xff800000 ;  /* 0xff80000000037802 */ /* 0x004fca0000000f00 */
[----:B------:R-:W2:Y:S01]  /*14e00*/  @P1 MUFU.LG2 R8, R2 ;  /* 0x0000000200081308 */ /* 0x000ea20000000c00 */
[----:B------:R-:W-:-:S05]  /*14e10*/  @P1 MOV R7, 0x3f317218 ;  /* 0x3f31721800071802 */ /* 0x000fca0000000f00 */
[----:B------:R-:W-:Y:S02]  /*14e20*/  @P1 FMUL.FTZ R7, R7, c[0x0][0x2d0] ;  /* 0x0000b40007071a20 */ /* 0x000fe40000410000 */
[----:B------:R-:W3:Y:S08]  /*14e30*/  @P0 MUFU.RCP R6, R5 ;  /* 0x0000000500060308 */ /* 0x000ef00000001000 */
[----:B------:R-:W4:Y:S01]  /*14e40*/  @P0 MUFU.LG2 R5, R5 ;  /* 0x0000000500050308 */ /* 0x000f220000000c00 */
[----:B--2---:R-:W-:Y:S01]  /*14e50*/  @P1 FMUL.FTZ R9, R8, 0.69314718246459960938 ;  /* 0x3f31721808091820 */ /* 0x004fe20000410000 */
[----:B------:R-:W-:-:S03]  /*14e60*/  @P0 MOV R8, 0x3f317218 ;  /* 0x3f31721800080802 */ /* 0x000fc60000000f00 */
[----:B------:R-:W-:-:S03]  /*14e70*/  @P1 FFMA.FTZ R3, R7, R0, R9 ;  /* 0x0000000007031223 */ /* 0x000fc60000010009 */
[----:B------:R-:W2:Y:S01]  /*14e80*/  @P1 MUFU.RCP R4, R2 ;  /* 0x0000000200041308 */ /* 0x000ea20000001000 */
[C---:B---3--:R-:W-:Y:S01]  /*14e90*/  FMUL.FTZ R130, R6.reuse, R130 ;  /* 0x0000008206827220 */ /* 0x048fe20000410000 */
[----:B------:R-:W-:Y:S01]  /*14ea0*/  PLOP3.LUT P1, PT, PT, PT, PT, 0x8, 0x0 ;  /* 0x000000000000781c */ /* 0x000fe20003f2e170 */
[C---:B------:R-:W-:Y:S02]  /*14eb0*/  FMUL.FTZ R131, R6.reuse, R131 ;  /* 0x0000008306837220 */ /* 0x040fe40000410000 */
[C---:B------:R-:W-:Y:S02]  /*14ec0*/  FMUL.FTZ R126, R6.reuse, R126 ;  /* 0x0000007e067e7220 */ /* 0x040fe40000410000 */
[----:B------:R-:W-:Y:S02]  /*14ed0*/  FMUL.FTZ R127, R6, R127 ;  /* 0x0000007f067f7220 */ /* 0x000fe40000410000 */
[----:B----4-:R-:W-:Y:S02]  /*14ee0*/  @P0 FMUL.FTZ R0, R5, 0.69314718246459960938 ;  /* 0x3f31721805000820 */ /* 0x010fe40000410000 */
[----:B------:R-:W-:-:S02]  /*14ef0*/  @P0 FMUL.FTZ R5, R8, c[0x0][0x2d0] ;  /* 0x0000b40008050a20 */ /* 0x000fc40000410000 */
[C---:B------:R-:W-:Y:S02]  /*14f00*/  FMUL.FTZ R102, R6.reuse, R102 ;  /* 0x0000006606667220 */ /* 0x040fe40000410000 */
[----:B------:R-:W-:Y:S02]  /*14f10*/  FMUL.FTZ R103, R6, R103 ;  /* 0x0000006706677220 */ /* 0x000fe40000410000 */
[C---:B--2---:R-:W-:Y:S02]  /*14f20*/  FMUL.FTZ R128, R4.reuse, R128 ;  /* 0x0000008004807220 */ /* 0x044fe40000410000 */
        /* <DEDUP_REMOVED lines=91> */
.L_x_2058:
[----:B------:R-:W-:Y:S05]  /*154e0*/  @P1 BRA `(.L_x_2152) ;  /* 0x0000169000001947 */ /* 0x000fea0003800000 */
[----:B------:R-:W2:Y:S01]  /*154f0*/  S2R R0, SR_TID.X ;  /* 0x0000000000007919 */ /* 0x000ea20000002100 */
[----:B------:R-:W-:Y:S01]  /*15500*/  WARPSYNC 0xffffffff ;  /* 0xffffffff00007948 */ /* 0x000fe20003800000 */
[----:B------:R-:W-:Y:S02]  /*15510*/  F2FP.BF16.PACK_AB R128, R129, R128 ;  /* 0x000000808180723e */ /* 0x000fe400000010ff */
[----:B------:R-:W-:Y:S01]  /*15520*/  BAR.SYNC.DEFER_BLOCKING 0x1, 0x100 ;  /* 0x0044000000007b1d */ /* 0x000fe20000010000 */
        /* <DEDUP_REMOVED lines=10> */
[----:B--2---:R-:W-:Y:S02]  /*155d0*/  SHF.R.S32.HI R5, RZ, 0x1f, R0 ;  /* 0x0000001fff057819 */ /* 0x004fe40000011400 */
        /* <DEDUP_REMOVED lines=112> */
[----:B------:R-:W-:Y:S01]  /*15ce0*/  STS [R9+0x8400], R7 ;  /* 0x0084000709007388 */ /* 0x000fe20000000800 */
[----:B--2---:R-:W-:-:S03]  /*15cf0*/  IMAD.MOV.U32 R13, RZ, RZ, 0x4 ;  /* 0x00000004ff0d7424 */ /* 0x004fc600078e00ff */
[----:B------:R2:W-:Y:S04]  /*15d00*/  STS [R19+0x8080], R2 ;  /* 0x0080800213007388 */ /* 0x0005e80000000800 */
[----:B------:R4:W-:Y:S04]  /*15d10*/  STS [R19+0x8480], R86 ;  /* 0x0084805613007388 */ /* 0x0009e80000000800 */
[----:B------:R4:W-:Y:S04]  /*15d20*/  STS [R21+0x8000], R88 ;  /* 0x0080005815007388 */ /* 0x0009e80000000800 */
[----:B------:R4:W-:Y:S01]  /*15d30*/  STS [R21+0x8400], R90 ;  /* 0x0084005a15007388 */ /* 0x0009e20000000800 */
[----:B---3--:R-:W-:-:S03]  /*15d40*/  IMAD.WIDE R16, R192, R13, c[0x0][0x500] ;  /* 0x00014000c0107625 */ /* 0x008fc600078e020d */
[----:B------:R4:W-:Y:S04]  /*15d50*/  STS [R23+0x8080], R92 ;  /* 0x0080805c17007388 */ /* 0x0009e80000000800 */
[----:B------:R4:W-:Y:S04]  /*15d60*/  STS [R23+0x8480], R94 ;  /* 0x0084805e17007388 */ /* 0x0009e80000000800 */
[----:B------:R4:W-:Y:S04]  /*15d70*/  STS [R25+0x8000], R96 ;  /* 0x0080006019007388 */ /* 0x0009e80000000800 */
[----:B------:R4:W-:Y:S04]  /*15d80*/  STS [R25+0x8400], R98 ;  /* 0x0084006219007388 */ /* 0x0009e80000000800 */
[----:B------:R-:W-:Y:S01]  /*15d90*/  BAR.SYNC.DEFER_BLOCKING 0x1, 0x100 ;  /* 0x0044000000007b1d */ /* 0x000fe20000010000 */
[----:B--2---:R-:W-:-:S02]  /*15da0*/  IMAD.MOV.U32 R2, RZ, RZ, c[0x0][0x388] ;  /* 0x0000e200ff027624 */ /* 0x004fc400078e00ff */
[----:B------:R-:W-:-:S03]  /*15db0*/  @P1 IMAD.WIDE R12, R192, R13, c[0x0][0x508] ;  /* 0x00014200c00c1625 */ /* 0x000fc600078e020d */
[----:B------:R-:W2:Y:S04]  /*15dc0*/  @P0 LDG.E R7, [R16.64] ;  /* 0x0000000610070981 */ /* 0x000ea8000c1e1900 */
[----:B------:R4:W5:Y:S01]  /*15dd0*/  @P1 LDG.E R2, [R12.64] ;  /* 0x000000060c021981 */ /* 0x000962000c1e1900 */
[----:B------:R-:W-:Y:S02]  /*15de0*/  CS2R R14, SRZ ;  /* 0x00000000000e7805 */ /* 0x000fe4000001ff00 */
[--C-:B--2---:R-:W-:Y:S01]  /*15df0*/  @P0 SHF.R.S32.HI R15, RZ, 0x1f, R7.reuse ;  /* 0x0000001fff0f0819 */ /* 0x104fe20000011407 */
[----:B------:R-:W-:Y:S01]  /*15e00*/  @P0 IMAD.MOV.U32 R14, RZ, RZ, R7 ;  /* 0x000000ffff0e0224 */ /* 0x000fe200078e0007 */
[----:B------:R-:W-:Y:S05]  /*15e10*/  @P1 BRA `(.L_x_2153) ;  /* 0x0000004000001947 */ /* 0x000fea0003800000 */
[----:B----4-:R-:W-:Y:S05]  /*15e20*/  @!P0 BRA `(.L_x_2153) ;  /* 0x0000003000008947 */ /* 0x010fea0003800000 */
[----:B-----5:R-:W2:Y:S04]  /*15e30*/  LDG.E R2, [R16.64] ;  /* 0x0000000610027981 */ /* 0x020ea8000c1e1900 */
[----:B------:R-:W2:Y:S02]  /*15e40*/  LDG.E R7, [R16.64+0x4] ;  /* 0x0000040610077981 */ /* 0x000ea4000c1e1900 */
[----:B--2---:R-:W-:-:S02]  /*15e50*/  IADD3 R2, -R2, R7, RZ ;  /* 0x0000000702027210 */ /* 0x004fc40007ffe1ff */
.L_x_2153:
[----:B----4-:R-:W-:Y:S01]  /*15e60*/  LOP3.LUT R7, R8, 0xffffffe0, RZ, 0xc0, !PT ;  /* 0xffffffe008077812 */ /* 0x010fe200078ec0ff */
[----:B------:R-:W2:Y:S01]  /*15e70*/  S2R R57, SR_CTAID.X ;  /* 0x0000000000397919 */ /* 0x000ea20000002500 */
[----:B------:R-:W-:Y:S01]  /*15e80*/  SHF.R.S32.HI R13, RZ, 0x1f, R10 ;  /* 0x0000001fff0d7819 */ /* 0x000fe2000001140a */
[----:B------:R-:W-:Y:S01]  /*15e90*/  IMAD.MOV.U32 R6, RZ, RZ, c[0x0][0x4e8] ;  /* 0x00013a00ff067624 */ /* 0x000fe200078e00ff */
[----:B------:R-:W-:Y:S01]  /*15ea0*/  MOV R20, R14 ;  /* 0x0000000e00147202 */ /* 0x000fe20000000f00 */
[----:B------:R-:W-:Y:S01]  /*15eb0*/  IMAD.IADD R12, R0, 0x1, -R7 ;  /* 0x00000001000c7824 */ /* 0x000fe200078e0a07 */
[----:B------:R-:W-:Y:S01]  /*15ec0*/  LEA.HI R13, R13, R10, RZ, 0x3 ;  /* 0x0000000a0d0d7211 */ /* 0x000fe200078f18ff */
[----:B------:R-:W-:Y:S01]  /*15ed0*/  IMAD.MOV.U32 R21, RZ, RZ, R15 ;  /* 0x000000ffff157224 */ /* 0x000fe200078e000f */
[----:B------:R-:W-:Y:S01]  /*15ee0*/  LEA.HI R7, R11, R11, RZ, 0x1 ;  /* 0x0000000b0b077211 */ /* 0x000fe200078f08ff */
[----:B-----5:R-:W-:Y:S01]  /*15ef0*/  IMAD R2, R2, c[0x0][0x4e8], RZ ;  /* 0x00013a0002027a24 */ /* 0x020fe200078e02ff */
[----:B------:R-:W-:Y:S01]  /*15f00*/  SHF.R.S32.HI R9, RZ, 0x1f, R12 ;  /* 0x0000001fff097819 */ /* 0x000fe2000001140c */
[----:B------:R-:W-:Y:S01]  /*15f10*/  IMAD.WIDE.U32 R20, R191, c[0x0][0x490], R20 ;  /* 0x00012400bf147a25 */ /* 0x000fe200078e0014 */
[----:B------:R-:W-:Y:S01]  /*15f20*/  LOP3.LUT R13, R13, 0xffffff8, RZ, 0xc0, !PT ;  /* 0x0ffffff80d0d7812 */ /* 0x000fe200078ec0ff */
[----:B------:R-:W-:Y:S01]  /*15f30*/  BSSY B0, `(.L_x_2154) ;  /* 0x000007c000007945 */ /* 0x000fe20003800000 */
[----:B------:R-:W-:-:S02]  /*15f40*/  LEA.HI R9, R9, R12, RZ, 0x2 ;  /* 0x0000000c09097211 */ /* 0x000fc400078f10ff */
[----:B------:R-:W-:Y:S02]  /*15f50*/  IADD3 R8, R10, -R13, RZ ;  /* 0x8000000d0a087210 */ /* 0x000fe40007ffe0ff */
[----:B------:R-:W-:Y:S02]  /*15f60*/  LOP3.LUT R10, R7, 0x1ffffffe, RZ, 0xc0, !PT ;  /* 0x1ffffffe070a7812 */ /* 0x000fe400078ec0ff */
[----:B------:R-:W-:Y:S02]  /*15f70*/  SHF.R.S32.HI R9, RZ, 0x2, R9 ;  /* 0x00000002ff097819 */ /* 0x000fe40000011409 */
[----:B------:R-:W-:Y:S01]  /*15f80*/  ISETP.NE.AND P1, PT, R6, 0x1, PT ;  /* 0x000000010600780c */ /* 0x000fe20003f25270 */
[----:B------:R-:W-:Y:S01]  /*15f90*/  IMAD.IADD R7, R11, 0x1, -R10 ;  /* 0x000000010b077824 */ /* 0x000fe200078e0a0a */
[CC--:B------:R-:W-:Y:S01]  /*15fa0*/  LEA.HI R6, R5.reuse, R0.reuse, RZ, 0x3 ;  /* 0x0000000005067211 */ /* 0x0c0fe200078f18ff */
[----:B------:R-:W-:Y:S01]  /*15fb0*/  IMAD R10, R190, c[0x0][0x490], RZ ;  /* 0x00012400be0a7a24 */ /* 0x000fe200078e02ff */
[----:B------:R-:W-:Y:S01]  /*15fc0*/  LEA.HI R5, R5, R0, RZ, 0x6 ;  /* 0x0000000005057211 */ /* 0x000fe200078f30ff */
[----:B------:R-:W-:Y:S01]  /*15fd0*/  IMAD R8, R8, 0x10, R9 ;  /* 0x0000001008087824 */ /* 0x000fe200078e0209 */
[----:B------:R-:W-:Y:S01]  /*15fe0*/  LOP3.LUT P2, RZ, R12, 0x3, RZ, 0xc0, !PT ;  /* 0x000000030cff7812 */ /* 0x000fe2000784c0ff */
[----:B------:R-:W-:-:S02]  /*15ff0*/  IMAD R11, R191, c[0x0][0x494], R10 ;  /* 0x00012500bf0b7a24 */ /* 0x000fc400078e020a */
[----:B------:R-:W-:Y:S01]  /*16000*/  IMAD R10, R7, 0x8, R8 ;  /* 0x00000008070a7824 */ /* 0x000fe200078e0208 */
[----:B------:R-:W-:Y:S01]  /*16010*/  LOP3.LUT R7, R6, 0xfffffff8, RZ, 0xc0, !PT ;  /* 0xfffffff806077812 */ /* 0x000fe200078ec0ff */
[----:B------:R-:W-:Y:S01]  /*16020*/  IMAD R9, R15, c[0x0][0x3a0], RZ ;  /* 0x0000e8000f097a24 */ /* 0x000fe200078e02ff */
[----:B------:R-:W-:Y:S01]  /*16030*/  SHF.R.S32.HI R6, RZ, 0x3, R6 ;  /* 0x00000003ff067819 */ /* 0x000fe20000011406 */
[----:B------:R-:W-:Y:S01]  /*16040*/  IMAD.IADD R21, R21, 0x1, R11 ;  /* 0x0000000115157824 */ /* 0x000fe200078e020b */
[----:B--2---:R-:W-:Y:S01]  /*16050*/  LEA R10, R57, R10, 0x7 ;  /* 0x0000000a390a7211 */ /* 0x004fe200078e38ff */
[C---:B------:R-:W-:Y:S02]  /*16060*/  IMAD R9, R14.reuse, c[0x0][0x3a4], R9 ;  /* 0x0000e9000e097a24 */ /* 0x040fe400078e0209 */
[----:B------:R-:W-:-:S04]  /*16070*/  IMAD.WIDE.U32 R14, R14, c[0x0][0x3a0], RZ ;  /* 0x0000e8000e0e7a25 */ /* 0x000fc800078e00ff */
[----:B------:R-:W-:Y:S01]  /*16080*/  @P1 IMAD.HI.U32 R11, R10, c[0x0][0x4ec], RZ ;  /* 0x00013b000a0b1a27 */ /* 0x000fe200078e00ff */
[----:B------:R-:W-:Y:S02]  /*16090*/  IADD3 R15, R15, R9, RZ ;  /* 0x000000090f0f7210 */ /* 0x000fe40007ffe0ff */
[----:B------:R-:W-:Y:S01]  /*160a0*/  SHF.R.S32.HI R9, RZ, 0x1f, R192 ;  /* 0x0000001fff097819 */ /* 0x000fe200000114c0 */
[----:B------:R-:W-:Y:S01]  /*160b0*/  IMAD.IADD R7, R0, 0x1, -R7 ;  /* 0x0000000100077824 */ /* 0x000fe200078e0a07 */
        /* <DEDUP_REMOVED lines=9> */
[----:B------:R-:W-:-:S03]  /*16150*/  IMAD.WIDE.U32 R20, R192, c[0x0][0x498], R20 ;  /* 0x00012600c0147a25 */ /* 0x000fc600078e0014 */
[----:B------:R-:W-:Y:S01]  /*16160*/  IADD3 R15, R15, R17, RZ ;  /* 0x000000110f0f7210 */ /* 0x000fe20007ffe0ff */
[----:B------:R-:W-:Y:S01]  /*16170*/  IMAD R12, R11, c[0x0][0x4e8], R10 ;  /* 0x00013a000b0c7a24 */ /* 0x000fe200078e020a */
[----:B------:R-:W-:Y:S01]  /*16180*/  SHF.R.S32.HI R17, RZ, 0x1f, R0 ;  /* 0x0000001fff117819 */ /* 0x000fe20000011400 */
[----:B------:R-:W-:Y:S01]  /*16190*/  IMAD R19, R9, c[0x0][0x498], RZ ;  /* 0x0001260009137a24 */ /* 0x000fe200078e02ff */
[----:B------:R-:W-:Y:S01]  /*161a0*/  IADD3 R20, P0, R0, R20, RZ ;  /* 0x0000001400147210 */ /* 0x000fe20007f1e0ff */
[----:B------:R-:W-:Y:S01]  /*161b0*/  IMAD R11, R57, 0x80, R16 ;  /* 0x00000080390b7824 */ /* 0x000fe200078e0210 */
[----:B------:R-:W-:Y:S01]  /*161c0*/  SHF.R.S32.HI R0, RZ, 0x1f, R12 ;  /* 0x0000001fff007819 */ /* 0x000fe2000001140c */
[----:B------:R-:W-:Y:S02]  /*161d0*/  IMAD R16, R192, c[0x0][0x49c], R19 ;  /* 0x00012700c0107a24 */ /* 0x000fe400078e0213 */
[----:B------:R-:W-:Y:S02]  /*161e0*/  IMAD.SHL.U32 R13, R6, 0x40, RZ ;  /* 0x00000040060d7824 */ /* 0x000fe400078e00ff */
[----:B------:R-:W-:Y:S01]  /*161f0*/  @P1 IMAD.HI.U32 R18, R11, c[0x0][0x4ec], RZ ;  /* 0x00013b000b121a27 */ /* 0x000fe200078e00ff */
[----:B------:R-:W-:-:S02]  /*16200*/  IADD3.X R21, R17, R21, R16, P0, !PT ;  /* 0x0000001511157210 */ /* 0x000fc400007fe410 */
[----:B------:R-:W-:Y:S01]  /*16210*/  LOP3.LUT R13, R13, 0x1c0, RZ, 0xc0, !PT ;  /* 0x000001c00d0d7812 */ /* 0x000fe200078ec0ff */
[----:B------:R-:W-:Y:S02]  /*16220*/  IMAD R17, R0, c[0x0][0x488], RZ ;  /* 0x0001220000117a24 */ /* 0x000fe400078e02ff */
[----:B------:R-:W-:Y:S01]  /*16230*/  IMAD.SHL.U32 R0, R7, 0x8, RZ ;  /* 0x0000000807007824 */ /* 0x000fe200078e00ff */
[----:B------:R-:W-:Y:S01]  /*16240*/  SHF.R.U32.HI R7, RZ, 0x3, R13 ;  /* 0x00000003ff077819 */ /* 0x000fe2000001160d */
[----:B------:R-:W-:-:S04]  /*16250*/  IMAD.WIDE.U32 R20, R12, c[0x0][0x488], R20 ;  /* 0x000122000c147a25 */ /* 0x000fc800078e0014 */
[----:B------:R-:W-:Y:S01]  /*16260*/  IMAD R17, R12, c[0x0][0x48c], R17 ;  /* 0x000123000c117a24 */ /* 0x000fe200078e0211 */
[----:B------:R-:W-:Y:S01]  /*16270*/  LOP3.LUT R12, R13, 0x38, R0, 0xf8, !PT ;  /* 0x000000380d0c7812 */ /* 0x000fe200078ef800 */
[----:B------:R-:W-:Y:S01]  /*16280*/  IMAD R9, R9, c[0x0][0x3f0], RZ ;  /* 0x0000fc0009097a24 */ /* 0x000fe200078e02ff */
[----:B------:R-:W-:Y:S01]  /*16290*/  LEA R13, P0, R20, c[0x0][0x450], 0x2 ;  /* 0x00011400140d7a11 */ /* 0x000fe200078010ff */
        /* <DEDUP_REMOVED lines=10> */
[----:B------:R-:W2:Y:S01]  /*16340*/  SHFL.IDX PT, R35, R17, RZ, 0x1c1f ;  /* 0x001c1fff11237589 */ /* 0x000ea200000e0000 */
[----:B------:R-:W-:Y:S01]  /*16350*/  SHF.R.S32.HI R16, RZ, 0x1f, R10 ;  /* 0x0000001fff107819 */ /* 0x000fe2000001140a */
[C---:B------:R-:W-:Y:S01]  /*16360*/  IMAD R9, R57.reuse, 0x80, R8 ;  /* 0x0000008039097824 */ /* 0x040fe200078e0208 */
[----:B------:R-:W-:Y:S01]  /*16370*/  LEA R57, R57, R6, 0x7 ;  /* 0x0000000639397211 */ /* 0x000fe200078e38ff */
[----:B------:R-:W-:Y:S01]  /*16380*/  SHFL.IDX PT, R48, R13, 0x1, 0x1c1f ;  /* 0x003c1f000d307f89 */ /* 0x000fe200000e0000 */
[----:B------:R-:W-:-:S02]  /*16390*/  IMAD R12, R12, c[0x0][0x4e8], R11 ;  /* 0x00013a000c0c7a24 */ /* 0x000fc400078e020b */
[----:B------:R-:W-:Y:S01]  /*163a0*/  IMAD R11, R16, c[0x0][0x3e0], RZ ;  /* 0x0000f800100b7a24 */ /* 0x000fe200078e02ff */
[----:B------:R-:W3:Y:S01]  /*163b0*/  SHFL.IDX PT, R49, R17, 0x1, 0x1c1f ;  /* 0x003c1f0011317f89 */ /* 0x000ee200000e0000 */
        /* <DEDUP_REMOVED lines=11> */
[----:B--2---:R2:W-:Y:S01]  /*16470*/  @!P1 ST.E [R34.64], R3 ;  /* 0x0000000322009985 */ /* 0x0045e2000c101906 */
[----:B------:R-:W-:-:S04]  /*16480*/  IMAD.WIDE.U32 R32, R12, c[0x0][0x3d8], R14 ;  /* 0x0000f6000c207a25 */ /* 0x000fc800078e000e */
[----:B------:R-:W-:Y:S01]  /*16490*/  IMAD R5, R12, c[0x0][0x3dc], R5 ;  /* 0x0000f7000c057a24 */ /* 0x000fe200078e0205 */
[----:B---3--:R2:W-:Y:S03]  /*164a0*/  @!P0 ST.E [R48.64], R4 ;  /* 0x0000000430008985 */ /* 0x0085e6000c101906 */
[----:B------:R-:W-:Y:S01]  /*164b0*/  IMAD.IADD R5, R33, 0x1, R5 ;  /* 0x0000000121057824 */ /* 0x000fe200078e0205 */
[C---:B------:R-:W-:Y:S01]  /*164c0*/  LEA R56, P0, R32.reuse, c[0x0][0x380], 0x1 ;  /* 0x0000e00020387a11 */ /* 0x040fe200078008ff */
[----:B------:R2:W3:Y:S03]  /*164d0*/  LDS.128 R44, [R58+0x1080] ;  /* 0x001080003a2c7984 */ /* 0x0004e60000000c00 */
[----:B------:R-:W-:Y:S01]  /*164e0*/  LEA.HI.X R55, R32, c[0x0][0x384], R5, 0x1, P0 ;  /* 0x0000e10020377a11 */ /* 0x000fe200000f0c05 */
        /* <DEDUP_REMOVED lines=12> */
[----:B--23--:R-:W2:Y:S01]  /*165b0*/  LDS.128 R48, [R58+0x80] ;  /* 0x000080003a307984 */ /* 0x00cea20000000c00 */
[----:B------:R-:W-:-:S02]  /*165c0*/  IADD3 R54, R0, 0x40, RZ ;  /* 0x0000004000367810 */ /* 0x000fc40007ffe0ff */
[----:B------:R-:W-:Y:S01]  /*165d0*/  IADD3 R52, R0, 0x80, RZ ;  /* 0x0000008000347810 */ /* 0x000fe20007ffe0ff */
[----:B------:R-:W3:Y:S01]  /*165e0*/  LDS.128 R32, [R58+0x4080] ;  /* 0x004080003a207984 */ /* 0x000ee20000000c00 */
        /* <DEDUP_REMOVED lines=13> */
[----:B--2---:R1:W-:Y:S04]  /*166c0*/  @!P2 ST.E.128 [R58.64], R48 ;  /* 0x000000303a00a985 */ /* 0x0043e8000c101d06 */
[----:B---3--:R1:W-:Y:S04]  /*166d0*/  @!P1 ST.E.128 [R52.64], R32 ;  /* 0x0000002034009985 */ /* 0x0083e8000c101d06 */
[----:B----4-:R1:W-:Y:S02]  /*166e0*/  @!P0 ST.E.128 [R60.64], R4 ;  /* 0x000000043c008985 */ /* 0x0103e4000c101d06 */
.L_x_2155:
[----:B---3--:R-:W-:Y:S05]  /*166f0*/  BSYNC B0 ;  /* 0x0000000000007941 */ /* 0x008fea0003800000 */
.L_x_2154:
[----:B--2---:R-:W-:Y:S01]  /*16700*/  IADD3 R3, R57, 0x20, RZ ;  /* 0x0000002039037810 */ /* 0x004fe20007ffe0ff */
[----:B-1----:R1:W2:Y:S01]  /*16710*/  SHFL.IDX PT, R33, R55, 0x1, 0x181f ;  /* 0x00381f0037217f89 */ /* 0x0022a200000e0000 */
        /* <DEDUP_REMOVED lines=21> */
.L_x_2157:
[----:B------:R-:W-:Y:S05]  /*16870*/  BSYNC B0 ;  /* 0x0000000000007941 */ /* 0x000fea0003800000 */
.L_x_2156:
        /* <DEDUP_REMOVED lines=23> */
.L_x_2159:
[----:B------:R-:W-:Y:S05]  /*169f0*/  BSYNC B0 ;  /* 0x0000000000007941 */ /* 0x000fea0003800000 */
.L_x_2158:
        /* <DEDUP_REMOVED lines=24> */
.L_x_2152:
        /* <DEDUP_REMOVED lines=18> */
.L_x_2160:
        /* <DEDUP_REMOVED lines=30> */
[----:B------:R-:W-:-:S04]  /*16e80*/  IADD3.X R13, R5, R13, R3, P0, !PT ;  /* 0x0000000d050d7210 */ /* 0x000fc800007fe403 */
[----:B------:R-:W-:Y:S01]  /*16e90*/  SHF.R.S32.HI R6, RZ, 0x1f, R10 ;  /* 0x0000001fff067819 */ /* 0x000fe2000001140a */
[----:B------:R-:W-:-:S04]  /*16ea0*/  IMAD.WIDE.U32 R12, R10, c[0x0][0x488], R12 ;  /* 0x000122000a0c7a25 */ /* 0x000fc800078e000c */
[----:B------:R-:W-:Y:S01]  /*16eb0*/  IMAD R3, R6, c[0x0][0x488], RZ ;  /* 0x0001220006037a24 */ /* 0x000fe200078e02ff */
[----:B------:R-:W-:-:S03]  /*16ec0*/  LEA R6, P0, R12, c[0x0][0x450], 0x2 ;  /* 0x000114000c067a11 */ /* 0x000fc600078010ff */
[----:B------:R-:W-:-:S05]  /*16ed0*/  IMAD R3, R10, c[0x0][0x48c], R3 ;  /* 0x000123000a037a24 */ /* 0x000fca00078e0203 */
[----:B------:R-:W-:-:S04]  /*16ee0*/  IADD3 R3, R13, R3, RZ ;  /* 0x000000030d037210 */ /* 0x000fc80007ffe0ff */
[----:B------:R-:W-:Y:S02]  /*16ef0*/  LEA.HI.X R7, R12, c[0x0][0x454], R3, 0x2, P0 ;  /* 0x000115000c077a11 */ /* 0x000fe400000f1403 */
[----:B------:R-:W-:-:S05]  /*16f00*/  MOV R3, 0xff800000 ;  /* 0xff80000000037802 */ /* 0x000fca0000000f00 */
[----:B------:R2:W-:Y:S02]  /*16f10*/  STG.E [R6.64], R3 ;  /* 0x0000000306007986 */ /* 0x0005e4000c101906 */
.L_x_2162:
[----:B------:R-:W-:Y:S05]  /*16f20*/  BSYNC B0 ;  /* 0x0000000000007941 */ /* 0x000fea0003800000 */
.L_x_2161:
[----:B--2---:R-:W2:Y:S01]  /*16f30*/  S2R R3, SR_CTAID.X ;  /* 0x0000000000037919 */ /* 0x004ea20000002500 */
[----:B------:R-:W-:Y:S01]  /*16f40*/  SHF.R.S32.HI R5, RZ, 0x1f, R2 ;  /* 0x0000001fff057819 */ /* 0x000fe20000011402 */
[----:B------:R-:W-:Y:S02]  /*16f50*/  IMAD R7, R9, c[0x0][0x3a0], RZ ;  /* 0x0000e80009077a24 */ /* 0x000fe400078e02ff */
[----:B------:R-:W-:Y:S01]  /*16f60*/  IMAD.WIDE.U32 R10, R8, c[0x0][0x3a0], RZ ;  /* 0x0000e800080a7a25 */ /* 0x000fe200078e00ff */
[----:B------:R-:W-:-:S03]  /*16f70*/  LEA.HI R5, R5, R2, RZ, 0x3 ;  /* 0x0000000205057211 */ /* 0x000fc600078f18ff */
[----:B------:R-:W-:Y:S01]  /*16f80*/  IMAD R6, R8, c[0x0][0x3a4], R7 ;  /* 0x0000e90008067a24 */ /* 0x000fe200078e0207 */
[----:B------:R-:W-:Y:S01]  /*16f90*/  LOP3.LUT R9, R5, 0xfffffff8, RZ, 0xc0, !PT ;  /* 0xfffffff805097812 */ /* 0x000fe200078ec0ff */
[----:B------:R-:W-:Y:S01]  /*16fa0*/  IMAD R190, R190, c[0x0][0x3e8], RZ ;  /* 0x0000fa00bebe7a24 */ /* 0x000fe200078e02ff */
[----:B------:R-:W-:Y:S02]  /*16fb0*/  MOV R7, c[0x0][0x4e8] ;  /* 0x00013a0000077a02 */ /* 0x000fe40000000f00 */
[----:B------:R-:W-:Y:S01]  /*16fc0*/  IADD3 R11, R11, R6, RZ ;  /* 0x000000060b0b7210 */ /* 0x000fe20007ffe0ff */
[----:B------:R-:W-:Y:S01]  /*16fd0*/  IMAD.IADD R9, R2, 0x1, -R9 ;  /* 0x0000000102097824 */ /* 0x000fe200078e0a09 */
[----:B------:R-:W-:Y:S01]  /*16fe0*/  ISETP.NE.AND P0, PT, R7, 0x1, PT ;  /* 0x000000010700780c */ /* 0x000fe20003f05270 */
[C---:B------:R-:W-:Y:S01]  /*16ff0*/  IMAD R190, R191.reuse, c[0x0][0x3ec], R190 ;  /* 0x0000fb00bfbe7a24 */ /* 0x040fe200078e02be */
[----:B------:R-:W-:Y:S01]  /*17000*/  SHF.R.S32.HI R2, RZ, 0x3, R5 ;  /* 0x00000003ff027819 */ /* 0x000fe20000011405 */
[----:B------:R-:W-:-:S03]  /*17010*/  IMAD.WIDE.U32 R10, R191, c[0x0][0x3e8], R10 ;  /* 0x0000fa00bf0a7a25 */ /* 0x000fc600078e000a */
[-C--:B------:R-:W-:Y:S01]  /*17020*/  LEA R6, R9, R2.reuse, 0x5 ;  /* 0x0000000209067211 */ /* 0x080fe200078e28ff */
[----:B------:R-:W-:Y:S01]  /*17030*/  IMAD R5, R4, c[0x0][0x3f0], RZ ;  /* 0x0000fc0004057a24 */ /* 0x000fe200078e02ff */
[----:B------:R-:W-:Y:S02]  /*17040*/  IADD3 R11, R190, R11, RZ ;  /* 0x0000000bbe0b7210 */ /* 0x000fe40007ffe0ff */
[C---:B--2---:R-:W-:Y:S01]  /*17050*/  LEA R2, R3.reuse, R2, 0x7 ;  /* 0x0000000203027211 */ /* 0x044fe200078e38ff */
[----:B------:R-:W-:Y:S02]  /*17060*/  IMAD R6, R3, 0x80, R6 ;  /* 0x0000008003067824 */ /* 0x000fe400078e0206 */
[----:B------:R-:W-:Y:S02]  /*17070*/  IMAD R5, R192, c[0x0][0x3f4], R5 ;  /* 0x0000fd00c0057a24 */ /* 0x000fe400078e0205 */
[----:B------:R-:W-:Y:S01]  /*17080*/  @P0 IMAD.HI.U32 R4, R6, c[0x0][0x4ec], RZ ;  /* 0x00013b0006040a27 */ /* 0x000fe200078e00ff */
[----:B------:R-:W-:-:S03]  /*17090*/  MOV R7, R6 ;  /* 0x0000000600077202 */ /* 0x000fc60000000f00 */
[----:B------:R-:W-:Y:S01]  /*170a0*/  IMAD.WIDE.U32 R10, R192, c[0x0][0x3f0], R10 ;  /* 0x0000fc00c00a7a25 */ /* 0x000fe200078e000a */
[----:B------:R-:W-:-:S03]  /*170b0*/  @P0 SHF.R.U32.HI R7, RZ, c[0x0][0x4f0], R4 ;  /* 0x00013c00ff070a19 */ /* 0x000fc60000011604 */
[----:B------:R-:W-:Y:S01]  /*170c0*/  IMAD.IADD R11, R11, 0x1, R5 ;  /* 0x000000010b0b7824 */ /* 0x000fe200078e0205 */
[----:B------:R-:W-:Y:S02]  /*170d0*/  SHF.R.S32.HI R4, RZ, 0x1f, R7 ;  /* 0x0000001fff047819 */ /* 0x000fe40000011407 */
[C---:B------:R-:W-:Y:S01]  /*170e0*/  IADD3 R5, -R7.reuse, RZ, RZ ;  /* 0x000000ff07057210 */ /* 0x040fe20007ffe1ff */
[----:B------:R-:W-:-:S04]  /*170f0*/  IMAD.WIDE.U32 R10, R7, c[0x0][0x3e0], R10 ;  /* 0x0000f800070a7a25 */ /* 0x000fc800078e000a */
[----:B------:R-:W-:Y:S02]  /*17100*/  IMAD R4, R4, c[0x0][0x3e0], RZ ;  /* 0x0000f80004047a24 */ /* 0x000fe400078e02ff */
[----:B------:R-:W-:Y:S02]  /*17110*/  IMAD R5, R5, c[0x0][0x4e8], R6 ;  /* 0x00013a0005057a24 */ /* 0x000fe400078e0206 */
[----:B------:R-:W-:-:S03]  /*17120*/  IMAD R7, R7, c[0x0][0x3e4], R4 ;  /* 0x0000f90007077a24 */ /* 0x000fc600078e0204 */
[----:B------:R-:W-:Y:S02]  /*17130*/  SHF.R.S32.HI R4, RZ, 0x1f, R5 ;  /* 0x0000001fff047819 */ /* 0x000fe40000011405 */
[----:B------:R-:W-:-:S03]  /*17140*/  IADD3 R11, R11, R7, RZ ;  /* 0x000000070b0b7210 */ /* 0x000fc60007ffe0ff */
[----:B------:R-:W-:Y:S02]  /*17150*/  IMAD R4, R4, c[0x0][0x3d8], RZ ;  /* 0x0000f60004047a24 */ /* 0x000fe400078e02ff */
[----:B------:R-:W-:-:S04]  /*17160*/  IMAD.WIDE.U32 R10, R5, c[0x0][0x3d8], R10 ;  /* 0x0000f600050a7a25 */ /* 0x000fc800078e000a */
[----:B------:R-:W-:Y:S01]  /*17170*/  IMAD R13, R5, c[0x0][0x3dc], R4 ;  /* 0x0000f700050d7a24 */ /* 0x000fe200078e0204 */
[----:B------:R-:W-:Y:S01]  /*17180*/  LEA R7, P0, R10, c[0x0][0x380], 0x1 ;  /* 0x0000e0000a077a11 */ /* 0x000fe200078008ff */
[----:B------:R-:W-:-:S03]  /*17190*/  IMAD.SHL.U32 R5, R9, 0x8, RZ ;  /* 0x0000000809057824 */ /* 0x000fc600078e00ff */
[----:B------:R-:W-:Y:S02]  /*171a0*/  IADD3 R9, R11, R13, RZ ;  /* 0x0000000d0b097210 */ /* 0x000fe40007ffe0ff */
[C---:B------:R-:W-:Y:S02]  /*171b0*/  IADD3 R4, R5.reuse, 0x40, RZ ;  /* 0x0000004005047810 */ /* 0x040fe40007ffe0ff */
[----:B------:R-:W-:Y:S02]  /*171c0*/  LEA.HI.X R6, R10, c[0x0][0x384], R9, 0x1, P0 ;  /* 0x0000e1000a067a11 */ /* 0x000fe400000f0c09 */
[----:B------:R-:W-:Y:S01]  /*171d0*/  IADD3 R3, R5, 0x80, RZ ;  /* 0x0000008005037810 */ /* 0x000fe20007ffe0ff */
[----:B------:R-:W-:Y:S05]  /*171e0*/  BRA.DIV ~URZ, `(.L_x_2163) ;  /* 0x000022827f007947 */ /* 0x000fea000b800000 */
[----:B------:R2:W3:Y:S02]  /*171f0*/  SHFL.IDX PT, R9, R6, RZ, 0x181f ;  /* 0x00181fff06097589 */ /* 0x0004e400000e0000 */
.L_x_2211:
[----:B------:R-:W-:Y:S05]  /*17200*/  BRA.DIV ~URZ, `(.L_x_2164) ;  /* 0x000022e27f007947 */ /* 0x000fea000b800000 */
[----:B------:R4:W1:Y:S02]  /*17210*/  SHFL.IDX PT, R12, R7, RZ, 0x181f ;  /* 0x00181fff070c7589 */ /* 0x00086400000e0000 */
.L_x_2212:
        /* <DEDUP_REMOVED lines=20> */
.L_x_2166:
[----:B------:R-:W-:Y:S05]  /*17360*/  BSYNC B0 ;  /* 0x0000000000007941 */ /* 0x000fea0003800000 */
.L_x_2165:
[----:B------:R-:W-:Y:S05]  /*17370*/  BRA.DIV ~URZ, `(.L_x_2167) ;  /* 0x000021f27f007947 */ /* 0x000fea000b800000 */
[----:B-1----:R1:W3:Y:S04]  /*17380*/  SHFL.IDX PT, R9, R6, 0x1, 0x181f ;  /* 0x00381f0006097f89 */ /* 0x0022e800000e0000 */
[----:B------:R1:W2:Y:S02]  /*17390*/  SHFL.IDX PT, R12, R7, 0x1, 0x181f ;  /* 0x00381f00070c7f89 */ /* 0x0002a400000e0000 */
.L_x_2213:
[----:B------:R-:W-:Y:S01]  /*173a0*/  IADD3 R0, R2, 0x20, RZ ;  /* 0x0000002002007810 */ /* 0x000fe20007ffe0ff */
[----:B------:R-:W-:Y:S01]  /*173b0*/  BSSY B0, `(.L_x_2168) ;  /* 0x0000013000007945 */ /* 0x000fe20003800000 */
[----:B---3--:R-:W-:-:S02]  /*173c0*/  IMAD.MOV.U32 R13, RZ, RZ, R9 ;  /* 0x000000ffff0d7224 */ /* 0x008fc400078e0009 */
        /* <DEDUP_REMOVED lines=17> */
.L_x_2169:
[----:B------:R-:W-:Y:S05]  /*174e0*/  BSYNC B0 ;  /* 0x0000000000007941 */ /* 0x000fea0003800000 */
.L_x_2168:
[----:B------:R-:W-:Y:S05]  /*174f0*/  BRA.DIV ~URZ, `(.L_x_2170) ;  /* 0x000021627f007947 */ /* 0x000fea000b800000 */
[----:B--2---:R2:W3:Y:S02]  /*17500*/  SHFL.IDX PT, R9, R6, 0x2, 0x181f ;  /* 0x00581f0006097f89 */ /* 0x0044e400000e0000 */
.L_x_2214:
[----:B------:R-:W-:Y:S05]  /*17510*/  BRA.DIV ~URZ, `(.L_x_2171) ;  /* 0x000021c27f007947 */ /* 0x000fea000b800000 */
[----:B------:R1:W2:Y:S02]  /*17520*/  SHFL.IDX PT, R12, R7, 0x2, 0x181f ;  /* 0x00581f00070c7f89 */ /* 0x0002a400000e0000 */
.L_x_2215:
[----:B------:R-:W-:Y:S01]  /*17530*/  IADD3 R0, R2, 0x40, RZ ;  /* 0x0000004002007810 */ /* 0x000fe20007ffe0ff */
[----:B------:R-:W-:Y:S01]  /*17540*/  BSSY B0, `(.L_x_2172) ;  /* 0x0000013000007945 */ /* 0x000fe20003800000 */
[----:B---3--:R-:W-:Y:S02]  /*17550*/  IMAD.MOV.U32 R13, RZ, RZ, R9 ;  /* 0x000000ffff0d7224 */ /* 0x008fe400078e0009 */
        /* <DEDUP_REMOVED lines=17> */
.L_x_2173:
[----:B------:R-:W-:Y:S05]  /*17670*/  BSYNC B0 ;  /* 0x0000000000007941 */ /* 0x000fea0003800000 */
.L_x_2172:
[----:B------:R-:W-:Y:S05]  /*17680*/  BRA.DIV ~URZ, `(.L_x_2174) ;  /* 0x000020d27f007947 */ /* 0x000fea000b800000 */
[----:B--2---:R2:W3:Y:S04]  /*17690*/  SHFL.IDX PT, R9, R6, 0x3, 0x181f ;  /* 0x00781f0006097f89 */ /* 0x0044e800000e0000 */
[----:B------:R2:W1:Y:S02]  /*176a0*/  SHFL.IDX PT, R240, R7, 0x3, 0x181f ;  /* 0x00781f0007f07f89 */ /* 0x00046400000e0000 */
.L_x_2216:
[----:B------:R-:W-:Y:S01]  /*176b0*/  IADD3 R2, R2, 0x60, RZ ;  /* 0x0000006002027810 */ /* 0x000fe20007ffe0ff */
[----:B---3--:R-:W-:-:S03]  /*176c0*/  IMAD.MOV.U32 R241, RZ, RZ, R9 ;  /* 0x000000fffff17224 */ /* 0x008fc600078e0009 */
[----:B------:R-:W-:-:S13]  /*176d0*/  ISETP.GE.AND P0, PT, R2, R11, PT ;  /* 0x0000000b0200720c */ /* 0x000fda0003f06270 */
[----:B------:R-:W-:Y:S05]  /*176e0*/  @P0 EXIT ;  /* 0x000000000000094d */ /* 0x000fea0003800000 */
[----:B------:R-:W-:Y:S02]  /*176f0*/  ISETP.GE.AND P0, PT, R4, c[0x0][0x3c8], PT ;  /* 0x0000f20004007a0c */ /* 0x000fe40003f06270 */
[----:B------:R-:W-:-:S11]  /*17700*/  ISETP.GE.AND P1, PT, R5, c[0x0][0x3c8], PT ;  /* 0x0000f20005007a0c */ /* 0x000fd60003f26270 */
[----:B-12-4-:R-:W-:-:S04]  /*17710*/  @!P0 SHF.R.S32.HI R7, RZ, 0x1f, R4 ;  /* 0x0000001fff078819 */ /* 0x016fc80000011404 */
[----:B------:R-:W-:Y:S01]  /*17720*/  @!P0 LEA.HI R7, R7, R4, RZ, 0x3 ;  /* 0x0000000407078211 */ /* 0x000fe200078f18ff */
[----:B------:R-:W-:-:S03]  /*17730*/  @!P1 IMAD.WIDE R4, R5, 0x2, R240 ;  /* 0x0000000205049825 */ /* 0x000fc600078e02f0 */
        /* <DEDUP_REMOVED lines=8> */
[----:B------:R-:W-:-:S05]  /*177c0*/  LOP3.LUT R3, R3, 0xfffffff8, RZ, 0xc0, !PT ;  /* 0xfffffff803037812 */ /* 0x000fca00078ec0ff */
[----:B------:R-:W-:-:S05]  /*177d0*/  IMAD.WIDE R240, R3, 0x2, R240 ;  /* 0x0000000203f07825 */ /* 0x000fca00078e02f0 */
[----:B------:R-:W-:Y:S01]  /*177e0*/  ST.E.128 [R240.64], RZ ;  /* 0x000000fff0007985 */ /* 0x000fe2000c101d06 */
[----:B------:R-:W-:Y:S05]  /*177f0*/  EXIT ;  /* 0x000000000000794d */ /* 0x000fea0003800000 */
.L_x_2059:
[----:B-1----:R-:W-:Y:S01]  /*17800*/  IMAD.MOV.U32 R238, RZ, RZ, R15 ;  /* 0x000000ffffee7224 */ /* 0x002fe200078e000f */
[----:B------:R-:W-:Y:S01]  /*17810*/  MOV R236, 0x181f ;  /* 0x0000181f00ec7802 */ /* 0x000fe20000000f00 */
[----:B------:R-:W-:Y:S01]  /*17820*/  IMAD.MOV.U32 R237, RZ, RZ, RZ ;  /* 0x000000ffffed7224 */ /* 0x000fe200078e00ff */
[----:B------:R-:W-:Y:S02]  /*17830*/  MOV R235, 0xffffffff ;  /* 0xffffffff00eb7802 */ /* 0x000fe40000000f00 */
[----:B------:R-:W-:Y:S02]  /*17840*/  MOV R234, 0x17860 ;  /* 0x0001786000ea7802 */ /* 0x000fe40000000f00 */
[----:B-----5:R-:W-:Y:S05]  /*17850*/  CALL.REL.NOINC `($__internal_9_$__cuda_sm70_shflsync_idx_p) ;  /* 0x0000a39000007944 */ /* 0x020fea0003c00000 */
[----:B--2---:R-:W-:Y:S01]  /*17860*/  MOV R17, R240 ;  /* 0x000000f000117202 */ /* 0x004fe20000000f00 */
[----:B-1----:R-:W-:Y:S05]  /*17870*/  BRA `(.L_x_2175) ;  /* 0xfffef64000007947 */ /* 0x002fea000383ffff */
.L_x_2060:
[----:B------:R-:W-:Y:S01]  /*17880*/  IMAD.MOV.U32 R238, RZ, RZ, R12 ;  /* 0x000000ffffee7224 */ /* 0x000fe200078e000c */
[----:B------:R-:W-:Y:S01]  /*17890*/  MOV R236, 0x181f ;  /* 0x0000181f00ec7802 */ /* 0x000fe20000000f00 */
[----:B------:R-:W-:Y:S01]  /*178a0*/  IMAD.MOV.U32 R237, RZ, RZ, RZ ;  /* 0x000000ffffed7224 */ /* 0x000fe200078e00ff */
[----:B------:R-:W-:-:S02]  /*178b0*/  MOV R235, 0xffffffff ;  /* 0xffffffff00eb7802 */ /* 0x000fc40000000f00 */
[----:B------:R-:W-:Y:S02]  /*178c0*/  MOV R234, 0x178e0 ;  /* 0x000178e000ea7802 */ /* 0x000fe40000000f00 */
[----:B-12--5:R-:W-:Y:S05]  /*178d0*/  CALL.REL.NOINC `($__internal_9_$__cuda_sm70_shflsync_idx_p) ;  /* 0x0000a31000007944 */ /* 0x026fea0003c00000 */
[----:B--2---:R-:W-:Y:S01]  /*178e0*/  MOV R20, R240 ;  /* 0x000000f000147202 */ /* 0x004fe20000000f00 */
[----:B-1----:R-:W-:Y:S05]  /*178f0*/  BRA `(.L_x_2176) ;  /* 0xfffef5e000007947 */ /* 0x002fea000383ffff */
.L_x_2063:
[----:B------:R-:W-:Y:S01]  /*17900*/  IMAD.MOV.U32 R238, RZ, RZ, R15 ;  /* 0x000000ffffee7224 */ /* 0x000fe200078e000f */
[----:B------:R-:W-:Y:S01]  /*17910*/  MOV R236, 0x181f ;  /* 0x0000181f00ec7802 */ /* 0x000fe20000000f00 */
[----:B------:R-:W-:Y:S01]  /*17920*/  IMAD.MOV.U32 R237, RZ, RZ, 0x1 ;  /* 0x00000001ffed7424 */ /* 0x000fe200078e00ff */
[----:B------:R-:W-:Y:S02]  /*17930*/  MOV R235, 0xffffffff ;  /* 0xffffffff00eb7802 */ /* 0x000fe40000000f00 */
[----:B------:R-:W-:Y:S02]  /*17940*/  MOV R234, 0x17960 ;  /* 0x0001796000ea7802 */ /* 0x000fe40000000f00 */
[----:B-12345:R-:W-:Y:S05]  /*17950*/  CALL.REL.NOINC `($__internal_9_$__cuda_sm70_shflsync_idx_p) ;  /* 0x0000a29000007944 */ /* 0x03efea0003c00000 */
[----:B--2---:R-:W-:Y:S01]  /*17960*/  IMAD.MOV.U32 R17, RZ, RZ, R240 ;  /* 0x000000ffff117224 */ /* 0x004fe200078e00f0 */
[----:B-1----:R-:W-:Y:S01]  /*17970*/  MOV R238, R12 ;  /* 0x0000000c00ee7202 */ /* 0x002fe20000000f00 */
[----:B------:R-:W-:Y:S01]  /*17980*/  IMAD.MOV.U32 R237, RZ, RZ, 0x1 ;  /* 0x00000001ffed7424 */ /* 0x000fe200078e00ff */
[----:B------:R-:W-:Y:S01]  /*17990*/  MOV R236, 0x181f ;  /* 0x0000181f00ec7802 */ /* 0x000fe20000000f00 */
[----:B------:R-:W-:Y:S01]  /*179a0*/  IMAD.MOV.U32 R235, RZ, RZ, -0x1 ;  /* 0xffffffffffeb7424 */ /* 0x000fe200078e00ff */
[----:B------:R-:W-:-:S02]  /*179b0*/  MOV R234, 0x179d0 ;  /* 0x000179d000ea7802 */ /* 0x000fc40000000f00 */
[----:B------:R-:W-:Y:S05]  /*179c0*/  CALL.REL.NOINC `($__internal_9_$__cuda_sm70_shflsync_idx_p) ;  /* 0x0000a22000007944 */ /* 0x000fea0003c00000 */
[----:B--2---:R-:W-:Y:S01]  /*179d0*/  MOV R20, R240 ;  /* 0x000000f000147202 */ /* 0x004fe20000000f00 */
[----:B-1----:R-:W-:Y:S05]  /*179e0*/  BRA `(.L_x_2177) ;  /* 0xfffef69000007947 */ /* 0x002fea000383ffff */
.L_x_2066:
[----:B------:R-:W-:Y:S01]  /*179f0*/  IMAD.MOV.U32 R238, RZ, RZ, R15 ;  /* 0x000000ffffee7224 */ /* 0x000fe200078e000f */
[----:B------:R-:W-:Y:S01]  /*17a00*/  MOV R236, 0x181f ;  /* 0x0000181f00ec7802 */ /* 0x000fe20000000f00 */
[----:B------:R-:W-:Y:S01]  /*17a10*/  IMAD.MOV.U32 R237, RZ, RZ, 0x2 ;  /* 0x00000002ffed7424 */ /* 0x000fe200078e00ff */
[----:B------:R-:W-:-:S02]  /*17a20*/  MOV R235, 0xffffffff ;  /* 0xffffffff00eb7802 */ /* 0x000fc40000000f00 */
[----:B------:R-:W-:Y:S02]  /*17a30*/  MOV R234, 0x17a50 ;  /* 0x00017a5000ea7802 */ /* 0x000fe40000000f00 */
[----:B-12345:R-:W-:Y:S05]  /*17a40*/  CALL.REL.NOINC `($__internal_9_$__cuda_sm70_shflsync_idx_p) ;  /* 0x0000a1a000007944 */ /* 0x03efea0003c00000 */
[----:B--2---:R-:W-:Y:S01]  /*17a50*/  MOV R17, R240 ;  /* 0x000000f000117202 */ /* 0x004fe20000000f00 */
[----:B-1----:R-:W-:Y:S05]  /*17a60*/  BRA `(.L_x_2178) ;  /* 0xfffef79000007947 */ /* 0x002fea000383ffff */
.L_x_2067:
[----:B------:R-:W-:Y:S01]  /*17a70*/  IMAD.MOV.U32 R238, RZ, RZ, R12 ;  /* 0x000000ffffee7224 */ /* 0x000fe200078e000c */
[----:B------:R-:W-:Y:S01]  /*17a80*/  MOV R236, 0x181f ;  /* 0x0000181f00ec7802 */ /* 0x000fe20000000f00 */
[----:B------:R-:W-:Y:S01]  /*17a90*/  IMAD.MOV.U32 R237, RZ, RZ, 0x2 ;  /* 0x00000002ffed7424 */ /* 0x000fe200078e00ff */
[----:B------:R-:W-:Y:S02]  /*17aa0*/  MOV R235, 0xffffffff ;  /* 0xffffffff00eb7802 */ /* 0x000fe40000000f00 */
[----:B------:R-:W-:Y:S02]  /*17ab0*/  MOV R234, 0x17ad0 ;  /* 0x00017ad000ea7802 */ /* 0x000fe40000000f00 */
[----:B-12345:R-:W-:Y:S05]  /*17ac0*/  CALL.REL.NOINC `($__internal_9_$__cuda_sm70_shflsync_idx_p) ;  /* 0x0000a12000007944 */ /* 0x03efea0003c00000 */
[----:B--2---:R-:W-:Y:S01]  /*17ad0*/  MOV R20, R240 ;  /* 0x000000f000147202 */ /* 0x004fe20000000f00 */
[----:B-1----:R-:W-:Y:S05]  /*17ae0*/  BRA `(.L_x_2179) ;  /* 0xfffef73000007947 */ /* 0x002fea000383ffff */
.L_x_2070:
[----:B------:R-:W-:Y:S01]  /*17af0*/  IMAD.MOV.U32 R238, RZ, RZ, R15 ;  /* 0x000000ffffee7224 */ /* 0x000fe200078e000f */
[----:B------:R-:W-:Y:S01]  /*17b00*/  MOV R236, 0x181f ;  /* 0x0000181f00ec7802 */ /* 0x000fe20000000f00 */
[----:B------:R-:W-:Y:S01]  /*17b10*/  IMAD.MOV.U32 R237, RZ, RZ, 0x3 ;  /* 0x00000003ffed7424 */ /* 0x000fe200078e00ff */
[----:B------:R-:W-:-:S02]  /*17b20*/  MOV R235, 0xffffffff ;  /* 0xffffffff00eb7802 */ /* 0x000fc40000000f00 */
[----:B------:R-:W-:Y:S02]  /*17b30*/  MOV R234, 0x17b50 ;  /* 0x00017b5000ea7802 */ /* 0x000fe40000000f00 */
[----:B-1-345:R-:W-:Y:S05]  /*17b40*/  CALL.REL.NOINC `($__internal_9_$__cuda_sm70_shflsync_idx_p) ;  /* 0x0000a0a000007944 */ /* 0x03afea0003c00000 */
[----:B--2---:R-:W-:Y:S01]  /*17b50*/  IMAD.MOV.U32 R15, RZ, RZ, R240 ;  /* 0x000000ffff0f7224 */ /* 0x004fe200078e00f0 */
[----:B-1----:R-:W-:Y:S01]  /*17b60*/  MOV R238, R12 ;  /* 0x0000000c00ee7202 */ /* 0x002fe20000000f00 */
[----:B------:R-:W-:Y:S01]  /*17b70*/  IMAD.MOV.U32 R237, RZ, RZ, 0x3 ;  /* 0x00000003ffed7424 */ /* 0x000fe200078e00ff */
[----:B------:R-:W-:Y:S01]  /*17b80*/  MOV R236, 0x181f ;  /* 0x0000181f00ec7802 */ /* 0x000fe20000000f00 */
[----:B------:R-:W-:Y:S01]  /*17b90*/  IMAD.MOV.U32 R235, RZ, RZ, -0x1 ;  /* 0xffffffffffeb7424 */ /* 0x000fe200078e00ff */
[----:B------:R-:W-:Y:S02]  /*17ba0*/  MOV R234, 0x17bc0 ;  /* 0x00017bc000ea7802 */ /* 0x000fe40000000f00 */
[----:B------:R-:W-:Y:S05]  /*17bb0*/  CALL.REL.NOINC `($__internal_9_$__cuda_sm70_shflsync_idx_p) ;  /* 0x0000a03000007944 */ /* 0x000fea0003c00000 */
[----:B--2---:R-:W-:Y:S01]  /*17bc0*/  MOV R20, R240 ;  /* 0x000000f000147202 */ /* 0x004fe20000000f00 */
[----:B-1----:R-:W-:Y:S05]  /*17bd0*/  BRA `(.L_x_2180) ;  /* 0xfffef7d000007947 */ /* 0x002fea000383ffff */
.L_x_2072:
[----:B------:R-:W-:Y:S01]  /*17be0*/  IMAD.MOV.U32 R237, RZ, RZ, RZ ;  /* 0x000000ffffed7224 */ /* 0x000fe200078e00ff */
[----:B------:R-:W-:Y:S01]  /*17bf0*/  MOV R236, 0x181f ;  /* 0x0000181f00ec7802 */ /* 0x000fe20000000f00 */
[----:B------:R-:W-:Y:S01]  /*17c00*/  IMAD.MOV.U32 R235, RZ, RZ, -0x1 ;  /* 0xffffffffffeb7424 */ /* 0x000fe200078e00ff */
[----:B------:R-:W-:Y:S02]  /*17c10*/  MOV R234, 0x17c30 ;  /* 0x00017c3000ea7802 */ /* 0x000fe40000000f00 */
[----:B-12345:R-:W-:Y:S05]  /*17c20*/  CALL.REL.NOINC `($__internal_9_$__cuda_sm70_shflsync_idx_p) ;  /* 0x00009fc000007944 */ /* 0x03efea0003c00000 */
[----:B-12---:R-:W-:Y:S05]  /*17c30*/  BRA `(.L_x_2181) ;  /* 0xffff04b000007947 */ /* 0x006fea000383ffff */
.L_x_2075:
[----:B------:R-:W-:Y:S01]  /*17c40*/  IMAD.MOV.U32 R238, RZ, RZ, R41 ;  /* 0x000000ffffee7224 */ /* 0x000fe200078e0029 */
[----:B------:R-:W-:Y:S01]  /*17c50*/  MOV R236, 0x181f ;  /* 0x0000181f00ec7802 */ /* 0x000fe20000000f00 */
[----:B------:R-:W-:Y:S01]  /*17c60*/  IMAD.MOV.U32 R237, RZ, RZ, RZ ;  /* 0x000000ffffed7224 */ /* 0x000fe200078e00ff */
[----:B------:R-:W-:-:S02]  /*17c70*/  MOV R235, 0xffffffff ;  /* 0xffffffff00eb7802 */ /* 0x000fc40000000f00 */
[----:B------:R-:W-:Y:S02]  /*17c80*/  MOV R234, 0x17ca0 ;  /* 0x00017ca000ea7802 */ /* 0x000fe40000000f00 */
[----:B-----5:R-:W-:Y:S05]  /*17c90*/  CALL.REL.NOINC `($__internal_9_$__cuda_sm70_shflsync_idx_p) ;  /* 0x00009f5000007944 */ /* 0x020fea0003c00000 */
[----:B--2---:R-:W-:Y:S01]  /*17ca0*/  MOV R43, R240 ;  /* 0x000000f0002b7202 */ /* 0x004fe20000000f00 */
[----:B-1----:R-:W-:Y:S05]  /*17cb0*/  BRA `(.L_x_2182) ;  /* 0xffff122000007947 */ /* 0x002fea000383ffff */
.L_x_2076:
[----:B------:R-:W-:Y:S01]  /*17cc0*/  IMAD.MOV.U32 R238, RZ, RZ, R0 ;  /* 0x000000ffffee7224 */ /* 0x000fe200078e0000 */
[----:B------:R-:W-:Y:S01]  /*17cd0*/  MOV R236, 0x181f ;  /* 0x0000181f00ec7802 */ /* 0x000fe20000000f00 */
[----:B------:R-:W-:Y:S01]  /*17ce0*/  IMAD.MOV.U32 R237, RZ, RZ, RZ ;  /* 0x000000ffffed7224 */ /* 0x000fe200078e00ff */
[----:B------:R-:W-:Y:S02]  /*17cf0*/  MOV R235, 0xffffffff ;  /* 0xffffffff00eb7802 */ /* 0x000fe40000000f00 */
[----:B------:R-:W-:Y:S02]  /*17d00*/  MOV R234, 0x17d20 ;  /* 0x00017d2000ea7802 */ /* 0x000fe40000000f00 */
[----:B-12--5:R-:W-:Y:S05]  /*17d10*/  CALL.REL.NOINC `($__internal_9_$__cuda_sm70_shflsync_idx_p) ;  /* 0x00009ed000007944 */ /* 0x026fea0003c00000 */
[----:B------:R-:W-:Y:S01]  /*17d20*/  IMAD.SHL.U32 R7, R204, 0x2, RZ ;  /* 0x00000002cc077824 */ /* 0x000fe200078e00ff */
[----:B------:R-:W-:Y:S01]  /*17d30*/  ISETP.GE.AND P3, PT, R223, c[0x0][0x1d4], PT ;  /* 0x00007500df007a0c */ /* 0x000fe20003f66270 */
[----:B------:R-:W-:Y:S01]  /*17d40*/  IMAD.SHL.U32 R37, R200, 0x2, RZ ;  /* 0x00000002c8257824 */ /* 0x000fe200078e00ff */
[----:B------:R-:W-:Y:S01]  /*17d50*/  SHF.L.U64.HI R5, R204, 0x1, R207 ;  /* 0x00000001cc057819 */ /* 0x000fe200000102cf */
[----:B------:R-:W-:Y:S01]  /*17d60*/  IMAD.SHL.U32 R39, R199, 0x2, RZ ;  /* 0x00000002c7277824 */ /* 0x000fe200078e00ff */
[----:B--2---:R-:W-:Y:S01]  /*17d70*/  IADD3 R46, P2, R240, R7, RZ ;  /* 0x00000007f02e7210 */ /* 0x004fe20007f5e0ff */
[----:B-1----:R-:W-:Y:S01]  /*17d80*/  IMAD.MOV.U32 R238, RZ, RZ, R41 ;  /* 0x000000ffffee7224 */ /* 0x002fe200078e0029 */
[----:B------:R-:W-:Y:S01]  /*17d90*/  SHF.L.U64.HI R6, R200, 0x1, R197 ;  /* 0x00000001c8067819 */ /* 0x000fe200000102c5 */
[----:B------:R-:W-:Y:S01]  /*17da0*/  IMAD.MOV.U32 R237, RZ, RZ, 0x1 ;  /* 0x00000001ffed7424 */ /* 0x000fe200078e00ff */
[C---:B------:R-:W-:Y:S01]  /*17db0*/  IADD3 R44, P1, R240.reuse, R37, RZ ;  /* 0x00000025f02c7210 */ /* 0x040fe20007f3e0ff */
[----:B------:R-:W-:Y:S01]  /*17dc0*/  IMAD.X R47, R43, 0x1, R5, P2 ;  /* 0x000000012b2f7824 */ /* 0x000fe200010e0605 */
[----:B------:R-:W-:Y:S01]  /*17dd0*/  SHF.L.U64.HI R36, R199, 0x1, R196 ;  /* 0x00000001c7247819 */ /* 0x000fe200000102c4 */
[----:B------:R-:W-:Y:S01]  /*17de0*/  IMAD.MOV.U32 R236, RZ, RZ, 0x181f ;  /* 0x0000181fffec7424 */ /* 0x000fe200078e00ff */
[----:B------:R-:W-:Y:S01]  /*17df0*/  IADD3 R42, P0, R240, R39, RZ ;  /* 0x00000027f02a7210 */ /* 0x000fe20007f1e0ff */
[C---:B------:R-:W-:Y:S01]  /*17e00*/  IMAD.X R45, R43.reuse, 0x1, R6, P1 ;  /* 0x000000012b2d7824 */ /* 0x040fe200008e0606 */
[----:B------:R-:W-:Y:S01]  /*17e10*/  @!PT LDS RZ, [RZ] ;  /* 0x00000000fffff984 */ /* 0x000fe20000000800 */
[----:B------:R-:W-:Y:S01]  /*17e20*/  @!PT LDS RZ, [RZ] ;  /* 0x00000000fffff984 */ /* 0x000fe20000000800 */
[----:B------:R-:W-:Y:S01]  /*17e30*/  @!PT LDS RZ, [RZ] ;  /* 0x00000000fffff984 */ /* 0x000fe20000000800 */
[----:B------:R1:W-:Y:S01]  /*17e40*/  LDGSTS.E.BYPASS.LTC128B.128 [R205+0x6100], [R46.64], !P6 ;  /* 0x061000002ecd7fae */ /* 0x0003e2000f101d46 */
[----:B------:R-:W-:Y:S01]  /*17e50*/  SEL R40, RZ, 0x10, P6 ;  /* 0x00000010ff287807 */ /* 0x000fe20003000000 */
[----:B------:R-:W-:Y:S01]  /*17e60*/  IMAD.MOV.U32 R235, RZ, RZ, -0x1 ;  /* 0xffffffffffeb7424 */ /* 0x000fe200078e00ff */
[----:B------:R-:W-:Y:S01]  /*17e70*/  SEL R38, RZ, 0x10, P3 ;  /* 0x00000010ff267807 */ /* 0x000fe20001800000 */
[----:B------:R-:W-:Y:S01]  /*17e80*/  IMAD.X R43, R43, 0x1, R36, P0 ;  /* 0x000000012b2b7824 */ /* 0x000fe200000e0624 */
[----:B------:R1:W-:Y:S01]  /*17e90*/  LDGSTS.E.BYPASS.LTC128B.128 [R205+0x8100], [R44.64], !P3 ;  /* 0x081000002ccd7fae */ /* 0x0003e2000d901d46 */
[----:B------:R-:W-:-:S03]  /*17ea0*/  MOV R234, 0x17ed0 ;  /* 0x00017ed000ea7802 */ /* 0x000fc60000000f00 */
[----:B------:R1:W-:Y:S04]  /*17eb0*/  LDGSTS.E.BYPASS.LTC128B.128 [R205+0xa100], [R42.64], !P5 ;  /* 0x0a1000002acd7fae */ /* 0x0003e8000e901d46 */
[----:B-1----:R-:W-:Y:S05]  /*17ec0*/  CALL.REL.NOINC `($__internal_9_$__cuda_sm70_shflsync_idx_p) ;  /* 0x00009d2000007944 */ /* 0x002fea0003c00000 */
[----:B--2---:R-:W-:Y:S01]  /*17ed0*/  IMAD.MOV.U32 R41, RZ, RZ, R240 ;  /* 0x000000ffff297224 */ /* 0x004fe200078e00f0 */
[----:B-1----:R-:W-:Y:S01]  /*17ee0*/  MOV R238, R0 ;  /* 0x0000000000ee7202 */ /* 0x002fe20000000f00 */
[----:B------:R-:W-:Y:S01]  /*17ef0*/  IMAD.MOV.U32 R237, RZ, RZ, 0x1 ;  /* 0x00000001ffed7424 */ /* 0x000fe200078e00ff */
[----:B------:R-:W-:Y:S01]  /*17f00*/  MOV R236, 0x181f ;  /* 0x0000181f00ec7802 */ /* 0x000fe20000000f00 */
[----:B------:R-:W-:Y:S01]  /*17f10*/  IMAD.MOV.U32 R235, RZ, RZ, -0x1 ;  /* 0xffffffffffeb7424 */ /* 0x000fe200078e00ff */
[----:B------:R-:W-:Y:S02]  /*17f20*/  MOV R234, 0x17f40 ;  /* 0x00017f4000ea7802 */ /* 0x000fe40000000f00 */
[----:B------:R-:W-:Y:S05]  /*17f30*/  CALL.REL.NOINC `($__internal_9_$__cuda_sm70_shflsync_idx_p) ;  /* 0x00009cb000007944 */ /* 0x000fea0003c00000 */
[----:B-12---:R-:W-:Y:S05]  /*17f40*/  BRA `(.L_x_2183) ;  /* 0xffff10f000007947 */ /* 0x006fea000383ffff */
.L_x_2077:
[----:B------:R-:W-:Y:S01]  /*17f50*/  IMAD.MOV.U32 R237, RZ, RZ, RZ ;  /* 0x000000ffffed7224 */ /* 0x000fe200078e00ff */
[----:B------:R-:W-:Y:S01]  /*17f60*/  MOV R236, 0x1c1f ;  /* 0x00001c1f00ec7802 */ /* 0x000fe20000000f00 */
[----:B------:R-:W-:Y:S01]  /*17f70*/  IMAD.MOV.U32 R235, RZ, RZ, -0x1 ;  /* 0xffffffffffeb7424 */ /* 0x000fe200078e00ff */
[----:B------:R-:W-:Y:S02]  /*17f80*/  MOV R234, 0x17fa0 ;  /* 0x00017fa000ea7802 */ /* 0x000fe40000000f00 */
[----:B-1----:R-:W-:Y:S05]  /*17f90*/  CALL.REL.NOINC `($__internal_9_$__cuda_sm70_shflsync_idx_p) ;  /* 0x00009c5000007944 */ /* 0x002fea0003c00000 */
[----:B-12---:R-:W-:Y:S05]  /*17fa0*/  BRA `(.L_x_2184) ;  /* 0xffff146000007947 */ /* 0x006fea000383ffff */
.L_x_2082:
[----:B------:R-:W-:Y:S01]  /*17fb0*/  IMAD.MOV.U32 R237, RZ, RZ, 0x1 ;  /* 0x00000001ffed7424 */ /* 0x000fe200078e00ff */
[----:B------:R-:W-:Y:S01]  /*17fc0*/  MOV R236, 0x1c1f ;  /* 0x00001c1f00ec7802 */ /* 0x000fe20000000f00 */
[----:B------:R-:W-:Y:S01]  /*17fd0*/  IMAD.MOV.U32 R235, RZ, RZ, -0x1 ;  /* 0xffffffffffeb7424 */ /* 0x000fe200078e00ff */
[----:B------:R-:W-:-:S02]  /*17fe0*/  MOV R234, 0x18000 ;  /* 0x0001800000ea7802 */ /* 0x000fc40000000f00 */
[----:B-1----:R-:W-:Y:S05]  /*17ff0*/  CALL.REL.NOINC `($__internal_9_$__cuda_sm70_shflsync_idx_p) ;  /* 0x00009bf000007944 */ /* 0x002fea0003c00000 */
[----:B-12---:R-:W-:Y:S05]  /*18000*/  BRA `(.L_x_2185) ;  /* 0xffff18c000007947 */ /* 0x006fea000383ffff */
.L_x_2087:
[----:B------:R-:W-:Y:S02]  /*18010*/  MOV R154, 0x2 ;  /* 0x00000002009a7802 */ /* 0x000fe40000000f00 */
[----:B------:R-:W-:-:S02]  /*18020*/  MOV R138, 0x18040 ;  /* 0x00018040008a7802 */ /* 0x000fc40000000f00 */
[----:B-12---:R-:W-:Y:S05]  /*18030*/  CALL.REL.NOINC `($__internal_8_$__cuda_sm70_shflsync_bfly_p) ;  /* 0x00009b6000007944 */ /* 0x006fea0003c00000 */
[----:B-12---:R-:W-:Y:S05]  /*18040*/  BRA `(.L_x_2186) ;  /* 0xffff1f3000007947 */ /* 0x006fea000383ffff */
.L_x_2088:
[----:B---3--:R-:W-:Y:S01]  /*18050*/  IMAD.MOV.U32 R135, RZ, RZ, R5 ;  /* 0x000000ffff877224 */ /* 0x008fe200078e0005 */
[----:B------:R-:W-:-:S02]  /*18060*/  MOV R154, 0x1 ;  /* 0x00000001009a7802 */ /* 0x000fc40000000f00 */
[----:B------:R-:W-:Y:S02]  /*18070*/  MOV R138, 0x18090 ;  /* 0x00018090008a7802 */ /* 0x000fe40000000f00 */
[----:B-12---:R-:W-:Y:S05]  /*18080*/  CALL.REL.NOINC `($__internal_8_$__cuda_sm70_shflsync_bfly_p) ;  /* 0x00009b1000007944 */ /* 0x006fea0003c00000 */
[----:B--2---:R-:W-:Y:S01]  /*18090*/  FMNMX.FTZ R0, R5, R154, !PT ;  /* 0x0000009a05007209 */ /* 0x004fe20007810000 */
[----:B-1----:R-:W-:Y:S01]  /*180a0*/  IMAD.MOV.U32 R135, RZ, RZ, R7 ;  /* 0x000000ffff877224 */ /* 0x002fe200078e0007 */
[----:B------:R-:W-:Y:S01]  /*180b0*/  MOV R138, 0x180e0 ;  /* 0x000180e0008a7802 */ /* 0x000fe20000000f00 */
[----:B------:R-:W-:Y:S02]  /*180c0*/  IMAD.MOV.U32 R154, RZ, RZ, 0x2 ;  /* 0x00000002ff9a7424 */ /* 0x000fe400078e00ff */
[----:B------:R-:W-:Y:S05]  /*180d0*/  CALL.REL.NOINC `($__internal_8_$__cuda_sm70_shflsync_bfly_p) ;  /* 0x00009ac000007944 */ /* 0x000fea0003c00000 */
[----:B-12---:R-:W-:Y:S01]  /*180e0*/  FMNMX.FTZ R135, R7, R154, !PT ;  /* 0x0000009a07877209 */ /* 0x006fe20007810000 */
[----:B------:R-:W-:Y:S01]  /*180f0*/  IMAD.MOV.U32 R154, RZ, RZ, 0x1 ;  /* 0x00000001ff9a7424 */ /* 0x000fe200078e00ff */
[----:B------:R-:W-:Y:S02]  /*18100*/  MOV R138, 0x18120 ;  /* 0x00018120008a7802 */ /* 0x000fe40000000f00 */
[----:B------:R-:W-:Y:S05]  /*18110*/  CALL.REL.NOINC `($__internal_8_$__cuda_sm70_shflsync_bfly_p) ;  /* 0x00009a8000007944 */ /* 0x000fea0003c00000 */
[----:B-12---:R-:W-:Y:S05]  /*18120*/  BRA `(.L_x_2187) ;  /* 0xffff1ec000007947 */ /* 0x006fea000383ffff */
.L_x_2096:
[----:B------:R-:W-:Y:S01]  /*18130*/  MOV R236, 0x181f ;  /* 0x0000181f00ec7802 */ /* 0x000fe20000000f00 */
[----:B------:R-:W-:Y:S01]  /*18140*/  IMAD.MOV.U32 R238, RZ, RZ, R3 ;  /* 0x000000ffffee7224 */ /* 0x000fe200078e0003 */
[----:B------:R-:W-:Y:S01]  /*18150*/  MOV R235, 0xffffffff ;  /* 0xffffffff00eb7802 */ /* 0x000fe20000000f00 */
[----:B------:R-:W-:Y:S01]  /*18160*/  IMAD.MOV.U32 R237, RZ, RZ, RZ ;  /* 0x000000ffffed7224 */ /* 0x000fe200078e00ff */
[----:B------:R-:W-:Y:S02]  /*18170*/  MOV R234, 0x18190 ;  /* 0x0001819000ea7802 */ /* 0x000fe40000000f00 */
[----:B-1234-:R-:W-:Y:S05]  /*18180*/  CALL.REL.NOINC `($__internal_9_$__cuda_sm70_shflsync_idx_p) ;  /* 0x00009a6000007944 */ /* 0x01efea0003c00000 */
[----:B--2---:R-:W-:Y:S01]  /*18190*/  MOV R5, R240 ;  /* 0x000000f000057202 */ /* 0x004fe20000000f00 */
[----:B-1----:R-:W-:-:S05]  /*181a0*/  BRA `(.L_x_2188) ;  /* 0xffff33a000007947 */ /* 0x002fca000383ffff */
.L_x_2097:
[----:B------:R-:W-:Y:S01]  /*181b0*/  MOV R236, 0x181f ;  /* 0x0000181f00ec7802 */ /* 0x000fe20000000f00 */
[----:B------:R-:W-:Y:S01]  /*181c0*/  IMAD.MOV.U32 R238, RZ, RZ, R2 ;  /* 0x000000ffffee7224 */ /* 0x000fe200078e0002 */
[----:B------:R-:W-:Y:S01]  /*181d0*/  MOV R235, 0xffffffff ;  /* 0xffffffff00eb7802 */ /* 0x000fe20000000f00 */
[----:B------:R-:W-:Y:S01]  /*181e0*/  IMAD.MOV.U32 R237, RZ, RZ, RZ ;  /* 0x000000ffffed7224 */ /* 0x000fe200078e00ff */
[----:B------:R-:W-:Y:S02]  /*181f0*/  MOV R234, 0x18210 ;  /* 0x0001821000ea7802 */ /* 0x000fe40000000f00 */
[----:B-1234-:R-:W-:Y:S05]  /*18200*/  CALL.REL.NOINC `($__internal_9_$__cuda_sm70_shflsync_idx_p) ;  /* 0x000099e000007944 */ /* 0x01efea0003c00000 */
[C---:B--2---:R-:W-:Y:S01]  /*18210*/  IADD3 R8, P0, R240.reuse, R231, RZ ;  /* 0x000000e7f0087210 */ /* 0x044fe20007f1e0ff */
[----:B-1----:R-:W-:Y:S01]  /*18220*/  IMAD.MOV.U32 R237, RZ, RZ, 0x1 ;  /* 0x00000001ffed7424 */ /* 0x002fe200078e00ff */
[----:B------:R-:W-:Y:S01]  /*18230*/  ISETP.GE.AND P1, PT, R223, c[0x0][0x1d4], PT ;  /* 0x00007500df007a0c */ /* 0x000fe20003f26270 */
[----:B------:R-:W-:Y:S01]  /*18240*/  IMAD.MOV.U32 R236, RZ, RZ, 0x181f ;  /* 0x0000181fffec7424 */ /* 0x000fe200078e00ff */
[----:B------:R-:W-:Y:S01]  /*18250*/  MOV R238, R3 ;  /* 0x0000000300ee7202 */ /* 0x000fe20000000f00 */
        /* <DEDUP_REMOVED lines=12> */
[----:B------:R1:W-:Y:S03]  /*18320*/  LDGSTS.E.BYPASS.LTC128B.128 [R222+0x4000], [R4.64], !P5 ;  /* 0x0400000004de7fae */ /* 0x0003e6000e901d46 */
[----:B-1----:R-:W-:Y:S05]  /*18330*/  CALL.REL.NOINC `($__internal_9_$__cuda_sm70_shflsync_idx_p) ;  /* 0x000098b000007944 */ /* 0x002fea0003c00000 */
[----:B-1----:R-:W-:Y:S01]  /*18340*/  MOV R238, R2 ;  /* 0x0000000200ee7202 */ /* 0x002fe20000000f00 */
[----:B--2---:R-:W-:Y:S01]  /*18350*/  IMAD.MOV.U32 R3, RZ, RZ, R240 ;  /* 0x000000ffff037224 */ /* 0x004fe200078e00f0 */
[----:B------:R-:W-:Y:S01]  /*18360*/  MOV R236, 0x181f ;  /* 0x0000181f00ec7802 */ /* 0x000fe20000000f00 */
[----:B------:R-:W-:Y:S01]  /*18370*/  IMAD.MOV.U32 R237, RZ, RZ, 0x1 ;  /* 0x00000001ffed7424 */ /* 0x000fe200078e00ff */
[----:B------:R-:W-:Y:S01]  /*18380*/  MOV R234, 0x183b0 ;  /* 0x000183b000ea7802 */ /* 0x000fe20000000f00 */
[----:B------:R-:W-:Y:S02]  /*18390*/  IMAD.MOV.U32 R235, RZ, RZ, -0x1 ;  /* 0xffffffffffeb7424 */ /* 0x000fe400078e00ff */
[----:B------:R-:W-:Y:S05]  /*183a0*/  CALL.REL.NOINC `($__internal_9_$__cuda_sm70_shflsync_idx_p) ;  /* 0x0000984000007944 */ /* 0x000fea0003c00000 */
[----:B-12---:R-:W-:-:S05]  /*183b0*/  BRA `(.L_x_2189) ;  /* 0xffff327000007947 */ /* 0x006fca000383ffff */
.L_x_2100:
[----:B------:R-:W-:Y:S01]  /*183c0*/  MOV R236, 0x181f ;  /* 0x0000181f00ec7802 */ /* 0x000fe20000000f00 */
[----:B------:R-:W-:Y:S01]  /*183d0*/  IMAD.MOV.U32 R238, RZ, RZ, R3 ;  /* 0x000000ffffee7224 */ /* 0x000fe200078e0003 */
[----:B------:R-:W-:Y:S01]  /*183e0*/  MOV R235, 0xffffffff ;  /* 0xffffffff00eb7802 */ /* 0x000fe20000000f00 */
[----:B------:R-:W-:Y:S01]  /*183f0*/  IMAD.MOV.U32 R237, RZ, RZ, RZ ;  /* 0x000000ffffed7224 */ /* 0x000fe200078e00ff */
[----:B------:R-:W-:Y:S02]  /*18400*/  MOV R234, 0x18420 ;  /* 0x0001842000ea7802 */ /* 0x000fe40000000f00 */
[----:B------:R-:W-:Y:S05]  /*18410*/  CALL.REL.NOINC `($__internal_9_$__cuda_sm70_shflsync_idx_p) ;  /* 0x000097d000007944 */ /* 0x000fea0003c00000 */
[----:B--2---:R-:W-:Y:S01]  /*18420*/  MOV R133, R240 ;  /* 0x000000f000857202 */ /* 0x004fe20000000f00 */
[----:B-1----:R-:W-:-:S05]  /*18430*/  BRA `(.L_x_2190) ;  /* 0xffff3eb000007947 */ /* 0x002fca000383ffff */
.L_x_2101:
[----:B------:R-:W-:Y:S01]  /*18440*/  MOV R236, 0x181f ;  /* 0x0000181f00ec7802 */ /* 0x000fe20000000f00 */
[----:B------:R-:W-:Y:S01]  /*18450*/  IMAD.MOV.U32 R238, RZ, RZ, R2 ;  /* 0x000000ffffee7224 */ /* 0x000fe200078e0002 */
[----:B------:R-:W-:Y:S01]  /*18460*/  MOV R235, 0xffffffff ;  /* 0xffffffff00eb7802 */ /* 0x000fe20000000f00 */
[----:B------:R-:W-:Y:S01]  /*18470*/  IMAD.MOV.U32 R237, RZ, RZ, RZ ;  /* 0x000000ffffed7224 */ /* 0x000fe200078e00ff */
[----:B------:R-:W-:Y:S02]  /*18480*/  MOV R234, 0x184a0 ;  /* 0x000184a000ea7802 */ /* 0x000fe40000000f00 */
[----:B-12---:R-:W-:Y:S05]  /*18490*/  CALL.REL.NOINC `($__internal_9_$__cuda_sm70_shflsync_idx_p) ;  /* 0x0000975000007944 */ /* 0x006fea0003c00000 */
        /* <DEDUP_REMOVED lines=27> */
.L_x_2102:
[----:B------:R-:W-:Y:S01]  /*18650*/  MOV R236, 0x1c1f ;  /* 0x00001c1f00ec7802 */ /* 0x000fe20000000f00 */
[----:B------:R-:W-:Y:S01]  /*18660*/  IMAD.MOV.U32 R237, RZ, RZ, RZ ;  /* 0x000000ffffed7224 */ /* 0x000fe200078e00ff */
[----:B------:R-:W-:Y:S01]  /*18670*/  MOV R234, 0x186a0 ;  /* 0x000186a000ea7802 */ /* 0x000fe20000000f00 */
[----:B------:R-:W-:Y:S02]  /*18680*/  IMAD.MOV.U32 R235, RZ, RZ, -0x1 ;  /* 0xffffffffffeb7424 */ /* 0x000fe400078e00ff */
[----:B------:R-:W-:Y:S05]  /*18690*/  CALL.REL.NOINC `($__internal_9_$__cuda_sm70_shflsync_idx_p) ;  /* 0x0000955000007944 */ /* 0x000fea0003c00000 */
[----:B-12---:R-:W-:-:S05]  /*186a0*/  BRA `(.L_x_2192) ;  /* 0xffff3f3000007947 */ /* 0x006fca000383ffff */
.L_x_2107:
[----:B------:R-:W-:Y:S01]  /*186b0*/  MOV R236, 0x1c1f ;  /* 0x00001c1f00ec7802 */ /* 0x000fe20000000f00 */
[----:B------:R-:W-:Y:S01]  /*186c0*/  IMAD.MOV.U32 R237, RZ, RZ, 0x1 ;  /* 0x00000001ffed7424 */ /* 0x000fe200078e00ff */
[----:B------:R-:W-:Y:S01]  /*186d0*/  MOV R234, 0x18700 ;  /* 0x0001870000ea7802 */ /* 0x000fe20000000f00 */
[----:B------:R-:W-:Y:S02]  /*186e0*/  IMAD.MOV.U32 R235, RZ, RZ, -0x1 ;  /* 0xffffffffffeb7424 */ /* 0x000fe400078e00ff */
[----:B-1----:R-:W-:Y:S05]  /*186f0*/  CALL.REL.NOINC `($__internal_9_$__cuda_sm70_shflsync_idx_p) ;  /* 0x000094f000007944 */ /* 0x002fea0003c00000 */
[----:B-12---:R-:W-:-:S05]  /*18700*/  BRA `(.L_x_2193) ;  /* 0xffff43b000007947 */ /* 0x006fca000383ffff */
.L_x_2112:
[----:B------:R-:W-:Y:S02]  /*18710*/  MOV R154, 0x2 ;  /* 0x00000002009a7802 */ /* 0x000fe40000000f00 */
[----:B------:R-:W-:Y:S02]  /*18720*/  MOV R138, 0x18740 ;  /* 0x00018740008a7802 */ /* 0x000fe40000000f00 */
[----:B-12---:R-:W-:Y:S05]  /*18730*/  CALL.REL.NOINC `($__internal_8_$__cuda_sm70_shflsync_bfly_p) ;  /* 0x0000946000007944 */ /* 0x006fea0003c00000 */
[----:B-12---:R-:W-:-:S05]  /*18740*/  BRA `(.L_x_2194) ;  /* 0xffff4a4000007947 */ /* 0x006fca000383ffff */
.L_x_2113:
[----:B------:R-:W-:Y:S01]  /*18750*/  MOV R154, 0x1 ;  /* 0x00000001009a7802 */ /* 0x000fe20000000f00 */
[----:B---3--:R-:W-:Y:S01]  /*18760*/  IMAD.MOV.U32 R135, RZ, RZ, R7 ;  /* 0x000000ffff877224 */ /* 0x008fe200078e0007 */
[----:B------:R-:W-:Y:S02]  /*18770*/  MOV R138, 0x18790 ;  /* 0x00018790008a7802 */ /* 0x000fe40000000f00 */
[----:B-12---:R-:W-:Y:S05]  /*18780*/  CALL.REL.NOINC `($__internal_8_$__cuda_sm70_shflsync_bfly_p) ;  /* 0x0000941000007944 */ /* 0x006fea0003c00000 */
[----:B-1----:R-:W-:Y:S01]  /*18790*/  IMAD.MOV.U32 R135, RZ, RZ, R11 ;  /* 0x000000ffff877224 */ /* 0x002fe200078e000b */
[----:B--2---:R-:W-:Y:S01]  /*187a0*/  FMNMX.FTZ R3, R7, R154, !PT ;  /* 0x0000009a07037209 */ /* 0x004fe20007810000 */
[----:B------:R-:W-:Y:S01]  /*187b0*/  IMAD.MOV.U32 R154, RZ, RZ, 0x2 ;  /* 0x00000002ff9a7424 */ /* 0x000fe200078e00ff */
[----:B------:R-:W-:Y:S02]  /*187c0*/  MOV R138, 0x187e0 ;  /* 0x000187e0008a7802 */ /* 0x000fe40000000f00 */
[----:B------:R-:W-:Y:S05]  /*187d0*/  CALL.REL.NOINC `($__internal_8_$__cuda_sm70_shflsync_bfly_p) ;  /* 0x000093c000007944 */ /* 0x000fea0003c00000 */
[----:B-12---:R-:W-:Y:S01]  /*187e0*/  FMNMX.FTZ R135, R11, R154, !PT ;  /* 0x0000009a0b877209 */ /* 0x006fe20007810000 */
[----:B------:R-:W-:Y:S01]  /*187f0*/  IMAD.MOV.U32 R154, RZ, RZ, 0x1 ;  /* 0x00000001ff9a7424 */ /* 0x000fe200078e00ff */
[----:B------:R-:W-:Y:S02]  /*18800*/  MOV R138, 0x18820 ;  /* 0x00018820008a7802 */ /* 0x000fe40000000f00 */
[----:B------:R-:W-:Y:S05]  /*18810*/  CALL.REL.NOINC `($__internal_8_$__cuda_sm70_shflsync_bfly_p) ;  /* 0x0000938000007944 */ /* 0x000fea0003c00000 */
[----:B--2---:R-:W-:Y:S01]  /*18820*/  MOV R2, R154 ;  /* 0x0000009a00027202 */ /* 0x004fe20000000f00 */
[----:B-1----:R-:W-:-:S05]  /*18830*/  BRA `(.L_x_2195) ;  /* 0xffff49c000007947 */ /* 0x002fca000383ffff */
.L_x_2122:
        /* <DEDUP_REMOVED lines=8> */
.L_x_2123:
[----:B------:R-:W-:Y:S01]  /*188c0*/  MOV R236, 0x181f ;  /* 0x0000181f00ec7802 */ /* 0x000fe20000000f00 */
[----:B------:R-:W-:Y:S01]  /*188d0*/  IMAD.MOV.U32 R238, RZ, RZ, R0 ;  /* 0x000000ffffee7224 */ /* 0x000fe200078e0000 */
[----:B------:R-:W-:Y:S01]  /*188e0*/  MOV R235, 0xffffffff ;  /* 0xffffffff00eb7802 */ /* 0x000fe20000000f00 */
[----:B------:R-:W-:Y:S01]  /*188f0*/  IMAD.MOV.U32 R237, RZ, RZ, RZ ;  /* 0x000000ffffed7224 */ /* 0x000fe200078e00ff */
[----:B------:R-:W-:Y:S02]  /*18900*/  MOV R234, 0x18920 ;  /* 0x0001892000ea7802 */ /* 0x000fe40000000f00 */
[----:B-1234-:R-:W-:Y:S05]  /*18910*/  CALL.REL.NOINC `($__internal_9_$__cuda_sm70_shflsync_idx_p) ;  /* 0x000092d000007944 */ /* 0x01efea0003c00000 */
[C---:B--2---:R-:W-:Y:S01]  /*18920*/  IADD3 R14, P0, R240.reuse, R231, RZ ;  /* 0x000000e7f00e7210 */ /* 0x044fe20007f1e0ff */
[----:B-1----:R-:W-:Y:S01]  /*18930*/  IMAD.MOV.U32 R238, RZ, RZ, R5 ;  /* 0x000000ffffee7224 */ /* 0x002fe200078e0005 */
[----:B------:R-:W-:Y:S01]  /*18940*/  MOV R237, 0x1 ;  /* 0x0000000100ed7802 */ /* 0x000fe20000000f00 */
[----:B------:R-:W-:Y:S01]  /*18950*/  IMAD.MOV.U32 R236, RZ, RZ, 0x181f ;  /* 0x0000181fffec7424 */ /* 0x000fe200078e00ff */
        /* <DEDUP_REMOVED lines=22> */
.L_x_2126:
        /* <DEDUP_REMOVED lines=8> */
.L_x_2127:
[----:B------:R-:W-:Y:S01]  /*18b40*/  MOV R236, 0x181f ;  /* 0x0000181f00ec7802 */ /* 0x000fe20000000f00 */
[----:B------:R-:W-:Y:S01]  /*18b50*/  IMAD.MOV.U32 R238, RZ, RZ, R0 ;  /* 0x000000ffffee7224 */ /* 0x000fe200078e0000 */
[----:B------:R-:W-:Y:S01]  /*18b60*/  MOV R235, 0xffffffff ;  /* 0xffffffff00eb7802 */ /* 0x000fe20000000f00 */
[----:B------:R-:W-:Y:S01]  /*18b70*/  IMAD.MOV.U32 R237, RZ, RZ, RZ ;  /* 0x000000ffffed7224 */ /* 0x000fe200078e00ff */
[----:B------:R-:W-:Y:S02]  /*18b80*/  MOV R234, 0x18ba0 ;  /* 0x00018ba000ea7802 */ /* 0x000fe40000000f00 */
[----:B-12---:R-:W-:Y:S05]  /*18b90*/  CALL.REL.NOINC `($__internal_9_$__cuda_sm70_shflsync_idx_p) ;  /* 0x0000905000007944 */ /* 0x006fea0003c00000 */
        /* <DEDUP_REMOVED lines=26> */
.L_x_2128:
[----:B------:R-:W-:Y:S02]  /*18d40*/  MOV R154, 0x2 ;  /* 0x00000002009a7802 */ /* 0x000fe40000000f00 */
[----:B------:R-:W-:Y:S02]  /*18d50*/  MOV R138, 0x18d70 ;  /* 0x00018d70008a7802 */ /* 0x000fe40000000f00 */
[----:B------:R-:W-:Y:S05]  /*18d60*/  CALL.REL.NOINC `($__internal_8_$__cuda_sm70_shflsync_bfly_p) ;  /* 0x00008e3000007944 */ /* 0x000fea0003c00000 */
[----:B-12---:R-:W-:-:S05]  /*18d70*/  BRA `(.L_x_2200) ;  /* 0xffff72c000007947 */ /* 0x006fca000383ffff */
.L_x_2129:
[----:B------:R-:W-:Y:S01]  /*18d80*/  MOV R154, 0x1 ;  /* 0x00000001009a7802 */ /* 0x000fe20000000f00 */
[----:B-1----:R-:W-:Y:S01]  /*18d90*/  IMAD.MOV.U32 R135, RZ, RZ, R137 ;  /* 0x000000ffff877224 */ /* 0x002fe200078e0089 */
[----:B------:R-:W-:Y:S02]  /*18da0*/  MOV R138, 0x18dc0 ;  /* 0x00018dc0008a7802 */ /* 0x000fe40000000f00 */
[----:B------:R-:W-:Y:S05]  /*18db0*/  CALL.REL.NOINC `($__internal_8_$__cuda_sm70_shflsync_bfly_p) ;  /* 0x00008de000007944 */ /* 0x000fea0003c00000 */
        /* <DEDUP_REMOVED lines=11> */
.L_x_2132:
[----:B------:R-:W-:Y:S01]  /*18e70*/  MOV R236, 0x181f ;  /* 0x0000181f00ec7802 */ /* 0x000fe20000000f00 */
[----:B------:R-:W-:Y:S01]  /*18e80*/  IMAD.MOV.U32 R237, RZ, RZ, RZ ;  /* 0x000000ffffed7224 */ /* 0x000fe200078e00ff */
[----:B------:R-:W-:Y:S01]  /*18e90*/  MOV R234, 0x18ec0 ;  /* 0x00018ec000ea7802 */ /* 0x000fe20000000f00 */
[----:B------:R-:W-:Y:S02]  /*18ea0*/  IMAD.MOV.U32 R235, RZ, RZ, -0x1 ;  /* 0xffffffffffeb7424 */ /* 0x000fe400078e00ff */
[----:B-1234-:R-:W-:Y:S05]  /*18eb0*/  CALL.REL.NOINC `($__internal_9_$__cuda_sm70_shflsync_idx_p) ;  /* 0x00008d3000007944 */ /* 0x01efea0003c00000 */
[----:B-12---:R-:W-:-:S05]  /*18ec0*/  BRA `(.L_x_2202) ;  /* 0xffff8b0000007947 */ /* 0x006fca000383ffff */
.L_x_2135:
        /* <DEDUP_REMOVED lines=8> */
.L_x_2136:
[----:B------:R-:W-:Y:S01]  /*18f50*/  MOV R236, 0x181f ;  /* 0x0000181f00ec7802 */ /* 0x000fe20000000f00 */
[----:B------:R-:W-:Y:S01]  /*18f60*/  IMAD.MOV.U32 R238, RZ, RZ, R133 ;  /* 0x000000ffffee7224 */ /* 0x000fe200078e0085 */
[----:B------:R-:W-:Y:S01]  /*18f70*/  MOV R235, 0xffffffff ;  /* 0xffffffff00eb7802 */ /* 0x000fe20000000f00 */
[----:B------:R-:W-:Y:S01]  /*18f80*/  IMAD.MOV.U32 R237, RZ, RZ, RZ ;  /* 0x000000ffffed7224 */ /* 0x000fe200078e00ff */
[----:B------:R-:W-:Y:S02]  /*18f90*/  MOV R234, 0x18fb0 ;  /* 0x00018fb000ea7802 */ /* 0x000fe40000000f00 */
[----:B-12---:R-:W-:Y:S05]  /*18fa0*/  CALL.REL.NOINC `($__internal_9_$__cuda_sm70_shflsync_idx_p) ;  /* 0x00008c4000007944 */ /* 0x006fea0003c00000 */
[----:B--2---:R-:W-:Y:S01]  /*18fb0*/  IADD3 R138, P0, R240, R0, RZ ;  /* 0x00000000f08a7210 */ /* 0x004fe20007f1e0ff */
[----:B-1----:R-:W-:Y:S01]  /*18fc0*/  IMAD.MOV.U32 R238, RZ, RZ, R132 ;  /* 0x000000ffffee7224 */ /* 0x002fe200078e0084 */
[----:B------:R-:W-:Y:S01]  /*18fd0*/  MOV R237, 0x1 ;  /* 0x0000000100ed7802 */ /* 0x000fe20000000f00 */
[----:B------:R-:W-:Y:S01]  /*18fe0*/  IMAD.MOV.U32 R236, RZ, RZ, 0x181f ;  /* 0x0000181fffec7424 */ /* 0x000fe200078e00ff */
[----:B------:R-:W-:Y:S01]  /*18ff0*/  MOV R235, 0xffffffff ;  /* 0xffffffff00eb7802 */ /* 0x000fe20000000f00 */
[----:B------:R-:W-:Y:S01]  /*19000*/  IMAD.X R139, R134, 0x1, R174, P0 ;  /* 0x00000001868b7824 */ /* 0x000fe200000e06ae */
[----:B------:R-:W-:Y:S02]  /*19010*/  IADD3 R136, P0, R240, R172, RZ ;  /* 0x000000acf0887210 */ /* 0x000fe40007f1e0ff */
[----:B------:R-:W-:Y:S02]  /*19020*/  MOV R234, 0x190d0 ;  /* 0x000190d000ea7802 */ /* 0x000fe40000000f00 */
[----:B------:R-:W-:Y:S01]  /*19030*/  @!PT LDS RZ, [RZ] ;  /* 0x00000000fffff984 */ /* 0x000fe20000000800 */
[----:B------:R-:W-:Y:S01]  /*19040*/  @!PT LDS RZ, [RZ] ;  /* 0x00000000fffff984 */ /* 0x000fe20000000800 */
[----:B------:R-:W-:Y:S01]  /*19050*/  @!PT LDS RZ, [RZ] ;  /* 0x00000000fffff984 */ /* 0x000fe20000000800 */
[----:B------:R1:W-:Y:S01]  /*19060*/  LDGSTS.E.BYPASS.LTC128B.128 [R205+0x6100], [R138.64], !P2 ;  /* 0x061000008acd7fae */ /* 0x0003e2000d101d46 */
[----:B------:R-:W-:Y:S01]  /*19070*/  IMAD.X R137, R134, 0x1, R173, P0 ;  /* 0x0000000186897824 */ /* 0x000fe200000e06ad */
        /* <DEDUP_REMOVED lines=13> */
.L_x_2137:
[----:B------:R-:W-:Y:S01]  /*19150*/  MOV R236, 0x1c1f ;  /* 0x00001c1f00ec7802 */ /* 0x000fe20000000f00 */
[----:B------:R-:W-:Y:S01]  /*19160*/  IMAD.MOV.U32 R237, RZ, RZ, RZ ;  /* 0x000000ffffed7224 */ /* 0x000fe200078e00ff */
[----:B------:R-:W-:Y:S01]  /*19170*/  MOV R234, 0x191a0 ;  /* 0x000191a000ea7802 */ /* 0x000fe20000000f00 */
[----:B------:R-:W-:Y:S02]  /*19180*/  IMAD.MOV.U32 R235, RZ, RZ, -0x1 ;  /* 0xffffffffffeb7424 */ /* 0x000fe400078e00ff */
[----:B----4-:R-:W-:Y:S05]  /*19190*/  CALL.REL.NOINC `($__internal_9_$__cuda_sm70_shflsync_idx_p) ;  /* 0x00008a5000007944 */ /* 0x010fea0003c00000 */
[----:B-12---:R-:W-:-:S05]  /*191a0*/  BRA `(.L_x_2205) ;  /* 0xffff97c000007947 */ /* 0x006fca000383ffff */
.L_x_2142:
[----:B------:R-:W-:Y:S01]  /*191b0*/  MOV R236, 0x1c1f ;  /* 0x00001c1f00ec7802 */ /* 0x000fe20000000f00 */
[----:B------:R-:W-:Y:S01]  /*191c0*/  IMAD.MOV.U32 R237, RZ, RZ, 0x1 ;  /* 0x00000001ffed7424 */ /* 0x000fe200078e00ff */
[----:B------:R-:W-:Y:S01]  /*191d0*/  MOV R234, 0x19200 ;  /* 0x0001920000ea7802 */ /* 0x000fe20000000f00 */
[----:B------:R-:W-:Y:S02]  /*191e0*/  IMAD.MOV.U32 R235, RZ, RZ, -0x1 ;  /* 0xffffffffffeb7424 */ /* 0x000fe400078e00ff */
[----:B-1----:R-:W-:Y:S05]  /*191f0*/  CALL.REL.NOINC `($__internal_9_$__cuda_sm70_shflsync_idx_p) ;  /* 0x000089f000007944 */ /* 0x002fea0003c00000 */
[----:B-12---:R-:W-:-:S05]  /*19200*/  BRA `(.L_x_2206) ;  /* 0xffff9c4000007947 */ /* 0x006fca000383ffff */
.L_x_2147:
[----:B------:R-:W-:Y:S02]  /*19210*/  MOV R154, 0x2 ;  /* 0x00000002009a7802 */ /* 0x000fe40000000f00 */
[----:B------:R-:W-:Y:S02]  /*19220*/  MOV R138, 0x19240 ;  /* 0x00019240008a7802 */ /* 0x000fe40000000f00 */
[----:B-12---:R-:W-:Y:S05]  /*19230*/  CALL.REL.NOINC `($__internal_8_$__cuda_sm70_shflsync_bfly_p) ;  /* 0x0000896000007944 */ /* 0x006fea0003c00000 */
[----:B-12---:R-:W-:-:S05]  /*19240*/  BRA `(.L_x_2207) ;  /* 0xffffa2d000007947 */ /* 0x006fca000383ffff */
.L_x_2148:
[----:B------:R-:W-:Y:S02]  /*19250*/  MOV R154, 0x1 ;  /* 0x00000001009a7802 */ /* 0x000fe40000000f00 */
[----:B------:R-:W-:Y:S02]  /*19260*/  MOV R138, 0x19280 ;  /* 0x00019280008a7802 */ /* 0x000fe40000000f00 */
[----:B-12---:R-:W-:Y:S05]  /*19270*/  CALL.REL.NOINC `($__internal_8_$__cuda_sm70_shflsync_bfly_p) ;  /* 0x0000892000007944 */ /* 0x006fea0003c00000 */
[----:B--2---:R-:W-:Y:S01]  /*19280*/  FMNMX.FTZ R0, R135, R154, !PT ;  /* 0x0000009a87007209 */ /* 0x004fe20007810000 */
[----:B-1----:R-:W-:Y:S01]  /*19290*/  IMAD.MOV.U32 R135, RZ, RZ, R7 ;  /* 0x000000ffff877224 */ /* 0x002fe200078e0007 */
[----:B------:R-:W-:Y:S01]  /*192a0*/  MOV R138, 0x192d0 ;  /* 0x000192d0008a7802 */ /* 0x000fe20000000f00 */
[----:B------:R-:W-:Y:S02]  /*192b0*/  IMAD.MOV.U32 R154, RZ, RZ, 0x2 ;  /* 0x00000002ff9a7424 */ /* 0x000fe400078e00ff */
[----:B------:R-:W-:Y:S05]  /*192c0*/  CALL.REL.NOINC `($__internal_8_$__cuda_sm70_shflsync_bfly_p) ;  /* 0x000088d000007944 */ /* 0x000fea0003c00000 */
[----:B--2---:R-:W-:Y:S01]  /*192d0*/  FMNMX.FTZ R5, R7, R154, !PT ;  /* 0x0000009a07057209 */ /* 0x004fe20007810000 */
[----:B------:R-:W-:Y:S01]  /*192e0*/  IMAD.MOV.U32 R154, RZ, RZ, 0x1 ;  /* 0x00000001ff9a7424 */ /* 0x000fe200078e00ff */
[----:B------:R-:W-:Y:S03]  /*192f0*/  MOV R138, 0x19320 ;  /* 0x00019320008a7802 */ /* 0x000fe60000000f00 */
[----:B-1----:R-:W-:Y:S02]  /*19300*/  IMAD.MOV.U32 R135, RZ, RZ, R5 ;  /* 0x000000ffff877224 */ /* 0x002fe400078e0005 */
[----:B------:R-:W-:Y:S05]  /*19310*/  CALL.REL.NOINC `($__internal_8_$__cuda_sm70_shflsync_bfly_p) ;  /* 0x0000888000007944 */ /* 0x000fea0003c00000 */
[----:B--2---:R-:W-:Y:S01]  /*19320*/  MOV R12, R154 ;  /* 0x0000009a000c7202 */ /* 0x004fe20000000f00 */
[----:B-1----:R-:W-:-:S05]  /*19330*/  BRA `(.L_x_2208) ;  /* 0xffffa25000007947 */ /* 0x002fca000383ffff */
.L_x_2150:
[----:B------:R-:W-:Y:S01]  /*19340*/  IMAD.MOV.U32 R135, RZ, RZ, R224 ;  /* 0x000000ffff877224 */ /* 0x000fe200078e00e0 */
[----:B------:R-:W-:-:S02]  /*19350*/  MOV R154, 0x2 ;  /* 0x00000002009a7802 */ /* 0x000fc40000000f00 */
[----:B------:R-:W-:Y:S02]  /*19360*/  MOV R138, 0x19380 ;  /* 0x00019380008a7802 */ /* 0x000fe40000000f00 */
[----:B------:R-:W-:Y:S05]  /*19370*/  CALL.REL.NOINC `($__internal_8_$__cuda_sm70_shflsync_bfly_p) ;  /* 0x0000882000007944 */ /* 0x000fea0003c00000 */
[----:B-12---:R-:W-:Y:S05]  /*19380*/  BRA `(.L_x_2209) ;  /* 0xffffb9a000007947 */ /* 0x006fea000383ffff */
.L_x_2151:
[----:B------:R-:W-:Y:S02]  /*19390*/  MOV R154, 0x1 ;  /* 0x00000001009a7802 */ /* 0x000fe40000000f00 */
[----:B------:R-:W-:Y:S02]  /*193a0*/  MOV R138, 0x193c0 ;  /* 0x000193c0008a7802 */ /* 0x000fe40000000f00 */
[----:B-1----:R-:W-:Y:S05]  /*193b0*/  CALL.REL.NOINC `($__internal_8_$__cuda_sm70_shflsync_bfly_p) ;  /* 0x000087e000007944 */ /* 0x002fea0003c00000 */
[----:B--2---:R-:W-:Y:S01]  /*193c0*/  FADD.FTZ R2, R135, R154 ;  /* 0x0000009a87027221 */ /* 0x004fe20000010000 */
[----:B-1----:R-:W-:Y:S02]  /*193d0*/  MOV R135, R217 ;  /* 0x000000d900877202 */ /* 0x002fe40000000f00 */
[----:B------:R-:W-:Y:S02]  /*193e0*/  MOV R154, 0x2 ;  /* 0x00000002009a7802 */ /* 0x000fe40000000f00 */
[----:B------:R-:W-:Y:S02]  /*193f0*/  MOV R138, 0x19410 ;  /* 0x00019410008a7802 */ /* 0x000fe40000000f00 */
[----:B------:R-:W-:Y:S05]  /*19400*/  CALL.REL.NOINC `($__internal_8_$__cuda_sm70_shflsync_bfly_p) ;  /* 0x0000879000007944 */ /* 0x000fea0003c00000 */
[----:B--2---:R-:W-:Y:S01]  /*19410*/  FADD.FTZ R3, R217, R154 ;  /* 0x0000009ad9037221 */ /* 0x004fe20000010000 */
[----:B------:R-:W-:Y:S02]  /*19420*/  MOV R154, 0x1 ;  /* 0x00000001009a7802 */ /* 0x000fe40000000f00 */
[----:B------:R-:W-:-:S02]  /*19430*/  MOV R138, 0x19460 ;  /* 0x00019460008a7802 */ /* 0x000fc40000000f00 */
[----:B-1----:R-:W-:Y:S02]  /*19440*/  MOV R135, R3 ;  /* 0x0000000300877202 */ /* 0x002fe40000000f00 */
[----:B------:R-:W-:Y:S05]  /*19450*/  CALL.REL.NOINC `($__internal_8_$__cuda_sm70_shflsync_bfly_p) ;  /* 0x0000874000007944 */ /* 0x000fea0003c00000 */
[----:B-12---:R-:W-:Y:S05]  /*19460*/  BRA `(.L_x_2210) ;  /* 0xffffb93000007947 */ /* 0x006fea000383ffff */
.L_x_2163:
[----:B------:R-:W-:Y:S01]  /*19470*/  IMAD.MOV.U32 R238, RZ, RZ, R6 ;  /* 0x000000ffffee7224 */ /* 0x000fe200078e0006 */
[----:B------:R-:W-:Y:S01]  /*19480*/  MOV R236, 0x181f ;  /* 0x0000181f00ec7802 */ /* 0x000fe20000000f00 */
[----:B------:R-:W-:Y:S01]  /*19490*/  IMAD.MOV.U32 R237, RZ, RZ, RZ ;  /* 0x000000ffffed7224 */ /* 0x000fe200078e00ff */
[----:B------:R-:W-:Y:S02]  /*194a0*/  MOV R235, 0xffffffff ;  /* 0xffffffff00eb7802 */ /* 0x000fe40000000f00 */
[----:B------:R-:W-:Y:S02]  /*194b0*/  MOV R234, 0x194d0 ;  /* 0x000194d000ea7802 */ /* 0x000fe40000000f00 */
[----:B-1---5:R-:W-:Y:S05]  /*194c0*/  CALL.REL.NOINC `($__internal_9_$__cuda_sm70_shflsync_idx_p) ;  /* 0x0000872000007944 */ /* 0x022fea0003c00000 */
[----:B--2---:R-:W-:Y:S01]  /*194d0*/  MOV R9, R240 ;  /* 0x000000f000097202 */ /* 0x004fe20000000f00 */
[----:B-1----:R-:W-:Y:S05]  /*194e0*/  BRA `(.L_x_2211) ;  /* 0xffffdd1000007947 */ /* 0x002fea000383ffff */
.L_x_2164:
[----:B------:R-:W-:Y:S01]  /*194f0*/  IMAD.MOV.U32 R238, RZ, RZ, R7 ;  /* 0x000000ffffee7224 */ /* 0x000fe200078e0007 */
[----:B------:R-:W-:Y:S01]  /*19500*/  MOV R236, 0x181f ;  /* 0x0000181f00ec7802 */ /* 0x000fe20000000f00 */
[----:B------:R-:W-:Y:S01]  /*19510*/  IMAD.MOV.U32 R237, RZ, RZ, RZ ;  /* 0x000000ffffed7224 */ /* 0x000fe200078e00ff */
[----:B------:R-:W-:Y:S02]  /*19520*/  MOV R235, 0xffffffff ;  /* 0xffffffff00eb7802 */ /* 0x000fe40000000f00 */
[----:B------:R-:W-:-:S02]  /*19530*/  MOV R234, 0x19550 ;  /* 0x0001955000ea7802 */ /* 0x000fc40000000f00 */
[----:B-123-5:R-:W-:Y:S05]  /*19540*/  CALL.REL.NOINC `($__internal_9_$__cuda_sm70_shflsync_idx_p) ;  /* 0x000086a000007944 */ /* 0x02efea0003c00000 */
[----:B--2---:R-:W-:Y:S01]  /*19550*/  MOV R12, R240 ;  /* 0x000000f0000c7202 */ /* 0x004fe20000000f00 */
[----:B-1----:R-:W-:Y:S05]  /*19560*/  BRA `(.L_x_2212) ;  /* 0xffffdcb000007947 */ /* 0x002fea000383ffff */
.L_x_2167:
[----:B------:R-:W-:Y:S01]  /*19570*/  IMAD.MOV.U32 R238, RZ, RZ, R6 ;  /* 0x000000ffffee7224 */ /* 0x000fe200078e0006 */
[----:B------:R-:W-:Y:S01]  /*19580*/  MOV R236, 0x181f ;  /* 0x0000181f00ec7802 */ /* 0x000fe20000000f00 */
[----:B------:R-:W-:Y:S01]  /*19590*/  IMAD.MOV.U32 R237, RZ, RZ, 0x1 ;  /* 0x00000001ffed7424 */ /* 0x000fe200078e00ff */
[----:B------:R-:W-:-:S02]  /*195a0*/  MOV R235, 0xffffffff ;  /* 0xffffffff00eb7802 */ /* 0x000fc40000000f00 */
[----:B------:R-:W-:Y:S02]  /*195b0*/  MOV R234, 0x195d0 ;  /* 0x000195d000ea7802 */ /* 0x000fe40000000f00 */
[----:B-12-4-:R-:W-:Y:S05]  /*195c0*/  CALL.REL.NOINC `($__internal_9_$__cuda_sm70_shflsync_idx_p) ;  /* 0x0000862000007944 */ /* 0x016fea0003c00000 */
        /* <DEDUP_REMOVED lines=9> */
.L_x_2170:
[----:B------:R-:W-:Y:S01]  /*19660*/  IMAD.MOV.U32 R238, RZ, RZ, R6 ;  /* 0x000000ffffee7224 */ /* 0x000fe200078e0006 */
[----:B------:R-:W-:Y:S01]  /*19670*/  MOV R236, 0x181f ;  /* 0x0000181f00ec7802 */ /* 0x000fe20000000f00 */
[----:B------:R-:W-:Y:S01]  /*19680*/  IMAD.MOV.U32 R237, RZ, RZ, 0x2 ;  /* 0x00000002ffed7424 */ /* 0x000fe200078e00ff */
[----:B------:R-:W-:Y:S02]  /*19690*/  MOV R235, 0xffffffff ;  /* 0xffffffff00eb7802 */ /* 0x000fe40000000f00 */
[----:B------:R-:W-:-:S02]  /*196a0*/  MOV R234, 0x196c0 ;  /* 0x000196c000ea7802 */ /* 0x000fc40000000f00 */
[----:B-12-4-:R-:W-:Y:S05]  /*196b0*/  CALL.REL.NOINC `($__internal_9_$__cuda_sm70_shflsync_idx_p) ;  /* 0x0000853000007944 */ /* 0x016fea0003c00000 */
[----:B--2---:R-:W-:Y:S01]  /*196c0*/  MOV R9, R240 ;  /* 0x000000f000097202 */ /* 0x004fe20000000f00 */
[----:B-1----:R-:W-:Y:S05]  /*196d0*/  BRA `(.L_x_2214) ;  /* 0xffffde3000007947 */ /* 0x002fea000383ffff */
.L_x_2171:
[----:B------:R-:W-:Y:S01]  /*196e0*/  IMAD.MOV.U32 R238, RZ, RZ, R7 ;  /* 0x000000ffffee7224 */ /* 0x000fe200078e0007 */
[----:B------:R-:W-:Y:S01]  /*196f0*/  MOV R236, 0x181f ;  /* 0x0000181f00ec7802 */ /* 0x000fe20000000f00 */
[----:B------:R-:W-:Y:S01]  /*19700*/  IMAD.MOV.U32 R237, RZ, RZ, 0x2 ;  /* 0x00000002ffed7424 */ /* 0x000fe200078e00ff */
[----:B------:R-:W-:-:S02]  /*19710*/  MOV R235, 0xffffffff ;  /* 0xffffffff00eb7802 */ /* 0x000fc40000000f00 */
[----:B------:R-:W-:Y:S02]  /*19720*/  MOV R234, 0x19740 ;  /* 0x0001974000ea7802 */ /* 0x000fe40000000f00 */
[----:B-1234-:R-:W-:Y:S05]  /*19730*/  CALL.REL.NOINC `($__internal_9_$__cuda_sm70_shflsync_idx_p) ;  /* 0x000084b000007944 */ /* 0x01efea0003c00000 */
[----:B--2---:R-:W-:Y:S01]  /*19740*/  MOV R12, R240 ;  /* 0x000000f0000c7202 */ /* 0x004fe20000000f00 */
[----:B-1----:R-:W-:Y:S05]  /*19750*/  BRA `(.L_x_2215) ;  /* 0xffffddd000007947 */ /* 0x002fea000383ffff */
.L_x_2174:
[----:B------:R-:W-:Y:S01]  /*19760*/  IMAD.MOV.U32 R238, RZ, RZ, R6 ;  /* 0x000000ffffee7224 */ /* 0x000fe200078e0006 */
[----:B------:R-:W-:Y:S01]  /*19770*/  MOV R236, 0x181f ;  /* 0x0000181f00ec7802 */ /* 0x000fe20000000f00 */
[----:B------:R-:W-:Y:S01]  /*19780*/  IMAD.MOV.U32 R237, RZ, RZ, 0x3 ;  /* 0x00000003ffed7424 */ /* 0x000fe200078e00ff */
[----:B------:R-:W-:Y:S02]  /*19790*/  MOV R235, 0xffffffff ;  /* 0xffffffff00eb7802 */ /* 0x000fe40000000f00 */
[----:B------:R-:W-:Y:S02]  /*197a0*/  MOV R234, 0x197c0 ;  /* 0x000197c000ea7802 */ /* 0x000fe40000000f00 */
[----:B-12-4-:R-:W-:Y:S05]  /*197b0*/  CALL.REL.NOINC `($__internal_9_$__cuda_sm70_shflsync_idx_p) ;  /* 0x0000843000007944 */ /* 0x016fea0003c00000 */
[----:B--2---:R-:W-:Y:S01]  /*197c0*/  IMAD.MOV.U32 R9, RZ, RZ, R240 ;  /* 0x000000ffff097224 */ /* 0x004fe200078e00f0 */
[----:B-1----:R-:W-:Y:S01]  /*197d0*/  MOV R238, R7 ;  /* 0x0000000700ee7202 */ /* 0x002fe20000000f00 */
[----:B------:R-:W-:Y:S01]  /*197e0*/  IMAD.MOV.U32 R237, RZ, RZ, 0x3 ;  /* 0x00000003ffed7424 */ /* 0x000fe200078e00ff */
[----:B------:R-:W-:Y:S01]  /*197f0*/  MOV R236, 0x181f ;  /* 0x0000181f00ec7802 */ /* 0x000fe20000000f00 */
[----:B------:R-:W-:Y:S01]  /*19800*/  IMAD.MOV.U32 R235, RZ, RZ, -0x1 ;  /* 0xffffffffffeb7424 */ /* 0x000fe200078e00ff */
[----:B------:R-:W-:-:S02]  /*19810*/  MOV R234, 0x19830 ;  /* 0x0001983000ea7802 */ /* 0x000fc40000000f00 */
[----:B------:R-:W-:Y:S05]  /*19820*/  CALL.REL.NOINC `($__internal_9_$__cuda_sm70_shflsync_idx_p) ;  /* 0x000083c000007944 */ /* 0x000fea0003c00000 */
[----:B-12---:R-:W-:Y:S05]  /*19830*/  BRA `(.L_x_2216) ;  /* 0xffffde7000007947 */ /* 0x006fea000383ffff */
        .type           $_ZN7cutlass13device_kernelIN5flash19enable_sm80_to_sm89INS1_16FlashAttnFwdSm80INS1_25CollectiveMainloopFwdSm80ILi8ELi1ELb0EN4cute5tupleIJNS5_1CILi128EEENS7_ILi64EEENS7_ILi192EEEEEELi192ENS_10bfloat16_tEfNS_4arch4Sm80ELb0ELb1ELb0ELb1ELb1ELb1ELb1ELb0EEENS1_21CollectiveEpilogueFwdINS6_IJS8_SA_S9_EEENS6_IJNS7_ILi1EEESI_SI_EEESC_SE_Li256ELb1ELb1ELb0ELb0EEENS1_19SingleTileSchedulerILb1ELb0ELb1ELi128EEEEEEEEEvNT_6ParamsE$_ZZN5flash25CollectiveMainloopFwdSm80ILi8ELi1ELb0EN4cute5tupleIJNS1_1CILi128EEENS3_ILi64EEENS3_ILi192EEEEEELi192EN7cutlass10bfloat16_tEfNS8_4arch4Sm80ELb0ELb1ELb0ELb1ELb1ELb1ELb1ELb0EE3mmaINS_16FlashAttnFwdSm80ISC_NS_21CollectiveEpilogueFwdINS2_IJS4_S6_S5_EEENS2_IJNS3_ILi1EEESH_SH_EEES9_SB_Li256ELb1ELb1ELb0ELb0EEENS_19SingleTileSchedulerILb1ELb0ELb1ELi128EEEE13SharedStorageENS1_6TensorINS1_11ArrayEngineIfLm96EEENS1_6LayoutINS2_IJNS2_IJNS3_ILi2EEESS_EEESH_NS3_ILi24EEEEEENS2_IJNS2_IJSH_SS_EEENS3_ILi0EEENS3_ILi4EEEEEEEEEENS_7SoftmaxILi2ELi0EEEEEbRKNSC_6ParamsERT0_RT1_iRKNS_16SeqlenInfoQKNewKILb1ELb1EEENS2_IJiiiiEEERT_ENKUlvE_clEv,@function
        .size           $_ZN7cutlass13device_kernelIN5flash19enable_sm80_to_sm89INS1_16FlashAttnFwdSm80INS1_25CollectiveMainloopFwdSm80ILi8ELi1ELb0EN4cute5tupleIJNS5_1CILi128EEENS7_ILi64EEENS7_ILi192EEEEEELi192ENS_10bfloat16_tEfNS_4arch4Sm80ELb0ELb1ELb0ELb1ELb1ELb1ELb1ELb0EEENS1_21CollectiveEpilogueFwdINS6_IJS8_SA_S9_EEENS6_IJNS7_ILi1EEESI_SI_EEESC_SE_Li256ELb1ELb1ELb0ELb0EEENS1_19SingleTileSchedulerILb1ELb0ELb1ELi128EEEEEEEEEvNT_6ParamsE$_ZZN5flash25CollectiveMainloopFwdSm80ILi8ELi1ELb0EN4cute5tupleIJNS1_1CILi128EEENS3_ILi64EEENS3_ILi192EEEEEELi192EN7cutlass10bfloat16_tEfNS8_4arch4Sm80ELb0ELb1ELb0ELb1ELb1ELb1ELb1ELb0EE3mmaINS_16FlashAttnFwdSm80ISC_NS_21CollectiveEpilogueFwdINS2_IJS4_S6_S5_EEENS2_IJNS3_ILi1EEESH_SH_EEES9_SB_Li256ELb1ELb1ELb0ELb0EEENS_19SingleTileSchedulerILb1ELb0ELb1ELi128EEEE13SharedStorageENS1_6TensorINS1_11ArrayEngineIfLm96EEENS1_6LayoutINS2_IJNS2_IJNS3_ILi2EEESS_EEESH_NS3_ILi24EEEEEENS2_IJNS2_IJSH_SS_EEENS3_ILi0EEENS3_ILi4EEEEEEEEEENS_7SoftmaxILi2ELi0EEEEEbRKNSC_6ParamsERT0_RT1_iRKNS_16SeqlenInfoQKNewKILb1ELb1EEENS2_IJiiiiEEERT_ENKUlvE_clEv,($__internal_8_$__cuda_sm70_shflsync_bfly_p - $_ZN7cutlass13device_kernelIN5flash19enable_sm80_to_sm89INS1_16FlashAttnFwdSm80INS1_25CollectiveMainloopFwdSm80ILi8ELi1ELb0EN4cute5tupleIJNS5_1CILi128EEENS7_ILi64EEENS7_ILi192EEEEEELi192ENS_10bfloat16_tEfNS_4arch4Sm80ELb0ELb1ELb0ELb1ELb1ELb1ELb1ELb0EEENS1_21CollectiveEpilogueFwdINS6_IJS8_SA_S9_EEENS6_IJNS7_ILi1EEESI_SI_EEESC_SE_Li256ELb1ELb1ELb0ELb0EEENS1_19SingleTileSchedulerILb1ELb0ELb1ELi128EEEEEEEEEvNT_6ParamsE$_ZZN5flash25CollectiveMainloopFwdSm80ILi8ELi1ELb0EN4cute5tupleIJNS1_1CILi128EEENS3_ILi64EEENS3_ILi192EEEEEELi192EN7cutlass10bfloat16_tEfNS8_4arch4Sm80ELb0ELb1ELb0ELb1ELb1ELb1ELb1ELb0EE3mmaINS_16FlashAttnFwdSm80ISC_NS_21CollectiveEpilogueFwdINS2_IJS4_S6_S5_EEENS2_IJNS3_ILi1EEESH_SH_EEES9_SB_Li256ELb1ELb1ELb0ELb0EEENS_19SingleTileSchedulerILb1ELb0ELb1ELi128EEEE13SharedStorageENS1_6TensorINS1_11ArrayEngineIfLm96EEENS1_6LayoutINS2_IJNS2_IJNS3_ILi2EEESS_EEESH_NS3_ILi24EEEEEENS2_IJNS2_IJSH_SS_EEENS3_ILi0EEENS3_ILi4EEEEEEEEEENS_7SoftmaxILi2ELi0EEEEEbRKNSC_6ParamsERT0_RT1_iRKNS_16SeqlenInfoQKNewKILb1ELb1EEENS2_IJiiiiEEERT_ENKUlvE_clEv)
$_ZN7cutlass13device_kernelIN5flash19enable_sm80_to_sm89INS1_16FlashAttnFwdSm80INS1_25CollectiveMainloopFwdSm80ILi8ELi1ELb0EN4cute5tupleIJNS5_1CILi128EEENS7_ILi64EEENS7_ILi192EEEEEELi192ENS_10bfloat16_tEfNS_4arch4Sm80ELb0ELb1ELb0ELb1ELb1ELb1ELb1ELb0EEENS1_21CollectiveEpilogueFwdINS6_IJS8_SA_S9_EEENS6_IJNS7_ILi1EEESI_SI_EEESC_SE_Li256ELb1ELb1ELb0ELb0EEENS1_19SingleTileSchedulerILb1ELb0ELb1ELi128EEEEEEEEEvNT_6ParamsE$_ZZN5flash25CollectiveMainloopFwdSm80ILi8ELi1ELb0EN4cute5tupleIJNS1_1CILi128EEENS3_ILi64EEENS3_ILi192EEEEEELi192EN7cutlass10bfloat16_tEfNS8_4arch4Sm80ELb0ELb1ELb0ELb1ELb1ELb1ELb1ELb0EE3mmaINS_16FlashAttnFwdSm80ISC_NS_21CollectiveEpilogueFwdINS2_IJS4_S6_S5_EEENS2_IJNS3_ILi1EEESH_SH_EEES9_SB_Li256ELb1ELb1ELb0ELb0EEENS_19SingleTileSchedulerILb1ELb0ELb1ELi128EEEE13SharedStorageENS1_6TensorINS1_11ArrayEngineIfLm96EEENS1_6LayoutINS2_IJNS2_IJNS3_ILi2EEESS_EEESH_NS3_ILi24EEEEEENS2_IJNS2_IJSH_SS_EEENS3_ILi0EEENS3_ILi4EEEEEEEEEENS_7SoftmaxILi2ELi0EEEEEbRKNSC_6ParamsERT0_RT1_iRKNS_16SeqlenInfoQKNewKILb1ELb1EEENS2_IJiiiiEEERT_ENKUlvE_clEv:
[----:B------:R-:W-:-:S05]  /*19840*/  IADD3 R31, R31, -c[0x0][0x20], RZ ;  /* 0x800008001f1f7a10 */ /* 0x000fca0007ffe0ff */
[----:B------:R-:W2:Y:S01]  /*19850*/  LDL.64 R36, [R31] ;  /* 0x000000001f247983 */ /* 0x000ea20000100a00 */
[----:B------:R-:W-:-:S03]  /*19860*/  ULDC.64 UR4, c[0x0][0x118] ;  /* 0x0000460000047ab9 */ /* 0x000fc60000000a00 */
[----:B--2---:R-:W2:Y:S02]  /*19870*/  LD.E R29, [R36.64+0x11c] ;  /* 0x00011c04241d7980 */ /* 0x004ea4000c101900 */
[----:B--2---:R-:W-:-:S13]  /*19880*/  ISETP.GT.AND P0, PT, R29, RZ, PT ;  /* 0x000000ff1d00720c */ /* 0x004fda0003f04270 */
[----:B------:R-:W-:Y:S05]  /*19890*/  @P0 BRA `(.L_x_2217) ;  /* 0x0000003000000947 */ /* 0x000fea0003800000 */
[----:B------:R-:W-:Y:S01]  /*198a0*/  MOV R29, 0x0 ;  /* 0x00000000001d7802 */ /* 0x000fe20000000f00 */
[----:B------:R-:W-:-:S04]  /*198b0*/  DEPBAR.LE SB0, 0x1 ;  /* 0x000080400000791a */ /* 0x000fc80000000000 */
[----:B------:R-:W-:Y:S05]  /*198c0*/  RET.REL.NODEC R28 `(_ZN7cutlass13device_kernelIN5flash19enable_sm80_to_sm89INS1_16FlashAttnFwdSm80INS1_25CollectiveMainloopFwdSm80ILi8ELi1ELb0EN4cute5tupleIJNS5_1CILi128EEENS7_ILi64EEENS7_ILi192EEEEEELi192ENS_10bfloat16_tEfNS_4arch4Sm80ELb0ELb1ELb0ELb1ELb1ELb1ELb1ELb0EEENS1_21CollectiveEpilogueFwdINS6_IJS8_SA_S9_EEENS6_IJNS7_ILi1EEESI_SI_EEESC_SE_Li256ELb1ELb1ELb0ELb0EEENS1_19SingleTileSchedulerILb1ELb0ELb1ELi128EEEEEEEEEvNT_6ParamsE) ;  /* 0xfffe67301c007950 */ /* 0x000fea0003c3ffff */
.L_x_2217:
[----:B------:R-:W2:Y:S04]  /*198d0*/  LDL.64 R108, [R31+0x8] ;  /* 0x000008001f6c7983 */ /* 0x000ea80000100a00 */
[----:B------:R-:W3:Y:S04]  /*198e0*/  LDL.64 R12, [R31+0x18] ;  /* 0x000018001f0c7983 */ /* 0x000ee80000100a00 */
[----:B------:R-:W4:Y:S04]  /*198f0*/  LDL.64 R38, [R31+0x20] ;  /* 0x000020001f267983 */ /* 0x000f280000100a00 */
[----:B------:R-:W4:Y:S04]  /*19900*/  LD.E.64 R26, [R36.64+0x130] ;  /* 0x00013004241a7980 */ /* 0x000f28000c101b00 */
[----:B------:R-:W4:Y:S04]  /*19910*/  LD.E.U8 R14, [R36.64+0x138] ;  /* 0x00013804240e7980 */ /* 0x000f28000c101100 */
[----:B------:R-:W4:Y:S04]  /*19920*/  LD.E.64 R32, [R36.64+0x120] ;  /* 0x0001200424207980 */ /* 0x000f28000c101b00 */
[----:B------:R-:W4:Y:S04]  /*19930*/  LDL.64 R34, [R31+0x10] ;  /* 0x000010001f227983 */ /* 0x000f280000100a00 */
[----:B------:R1:W5:Y:S04]  /*19940*/  LD.E R8, [R36.64+0x164] ;  /* 0x0001640424087980 */ /* 0x000368000c101900 */
[----:B------:R1:W5:Y:S04]  /*19950*/  LD.E.64 R22, [R36.64+0x110] ;  /* 0x0001100424167980 */ /* 0x000368000c101b00 */
[----:B------:R1:W5:Y:S04]  /*19960*/  LD.E.64 R10, [R36.64+0x128] ;  /* 0x00012804240a7980 */ /* 0x000368000c101b00 */
[----:B--2---:R-:W2:Y:S04]  /*19970*/  LD.E R108, [R108.64] ;  /* 0x000000046c6c7980 */ /* 0x004ea8000c101900 */
[----:B---3--:R-:W3:Y:S04]  /*19980*/  LD.E R20, [R12.64+0x20] ;  /* 0x000020040c147980 */ /* 0x008ee8000c101900 */
[----:B----4-:R-:W4:Y:S01]  /*19990*/  LD.E R21, [R38.64] ;  /* 0x0000000426157980 */ /* 0x010f22000c101900 */
[----:B------:R-:W-:-:S03]  /*199a0*/  ISETP.NE.AND P0, PT, R14, RZ, PT ;  /* 0x000000ff0e00720c */ /* 0x000fc60003f05270 */
[----:B------:R1:W5:Y:S01]  /*199b0*/  LD.E R9, [R34.64] ;  /* 0x0000000422097980 */ /* 0x000362000c101900 */
[----:B--2---:R-:W-:Y:S02]  /*199c0*/  SHF.R.S32.HI R69, RZ, 0x1f, R108 ;  /* 0x0000001fff457819 */ /* 0x004fe4000001146c */
[----:B---3--:R-:W-:Y:S01]  /*199d0*/  SHF.R.S32.HI R25, RZ, 0x1f, R20 ;  /* 0x0000001fff197819 */ /* 0x008fe20000011414 */
[----:B------:R-:W-:Y:S01]  /*199e0*/  IMAD R15, R27, R20, RZ ;  /* 0x000000141b0f7224 */ /* 0x000fe200078e02ff */
[----:B------:R-:W-:Y:S01]  /*199f0*/  LEA.HI R30, R69, R108, RZ, 0x2 ;  /* 0x0000006c451e7211 */ /* 0x000fe200078f10ff */
[----:B------:R-:W-:Y:S02]  /*19a00*/  IMAD R13, R33, R20, RZ ;  /* 0x00000014210d7224 */ /* 0x000fe400078e02ff */
[-C--:B------:R-:W-:Y:S01]  /*19a10*/  IMAD R12, R26, R25.reuse, R15 ;  /* 0x000000191a0c7224 */ /* 0x080fe200078e020f */
[----:B------:R-:W-:Y:S02]  /*19a20*/  LOP3.LUT R15, R30, 0xfffffffc, RZ, 0xc0, !PT ;  /* 0xfffffffc1e0f7812 */ /* 0x000fe400078ec0ff */
[----:B------:R-:W-:Y:S01]  /*19a30*/  SHF.R.S32.HI R30, RZ, 0x2, R30 ;  /* 0x00000002ff1e7819 */ /* 0x000fe2000001141e */
[----:B------:R-:W-:-:S02]  /*19a40*/  IMAD R13, R32, R25, R13 ;  /* 0x00000019200d7224 */ /* 0x000fc400078e020d */
[----:B------:R-:W-:-:S04]  /*19a50*/  IMAD.WIDE.U32 R24, R32, R20, RZ ;  /* 0x0000001420187225 */ /* 0x000fc800078e00ff */
[----:B------:R-:W-:Y:S02]  /*19a60*/  IMAD.IADD R84, R108, 0x1, -R15 ;  /* 0x000000016c547824 */ /* 0x000fe400078e0a0f */
[----:B----4-:R-:W-:Y:S02]  /*19a70*/  IMAD R21, R21, 0x80, R30 ;  /* 0x0000008015157824 */ /* 0x010fe400078e021e */
[----:B-1----:R-:W-:Y:S01]  /*19a80*/  IMAD.WIDE.U32 R34, R26, R20, RZ ;  /* 0x000000141a227225 */ /* 0x002fe200078e00ff */
[----:B------:R-:W-:Y:S02]  /*19a90*/  IADD3 R39, R25, R13, RZ ;  /* 0x0000000d19277210 */ /* 0x000fe40007ffe0ff */
[C---:B------:R-:W-:Y:S01]  /*19aa0*/  SHF.L.U32 R46, R84.reuse, 0x3, RZ ;  /* 0x00000003542e7819 */ /* 0x040fe200000006ff */
[----:B------:R-:W-:Y:S01]  /*19ab0*/  IMAD.IADD R41, R35, 0x1, R12 ;  /* 0x0000000123297824 */ /* 0x000fe200078e020c */
[----:B------:R-:W-:Y:S01]  /*19ac0*/  LEA R14, R84, R21, 0x6 ;  /* 0x00000015540e7211 */ /* 0x000fe200078e30ff */
[----:B------:R-:W-:Y:S05]  /*19ad0*/  @!P0 BRA `(.L_x_2218) ;  /* 0x00003c6000008947 */ /* 0x000fea0003800000 */
[----:B-----5:R-:W-:Y:S01]  /*19ae0*/  ISETP.NE.AND P0, PT, R8, 0x1, PT ;  /* 0x000000010800780c */ /* 0x020fe20003f05270 */
[----:B------:R-:W-:-:S12]  /*19af0*/  BSSY B0, `(.L_x_2219) ;  /* 0x0000006000007945 */ /* 0x000fd80003800000 */
[----:B------:R-:W-:Y:S05]  /*19b00*/  @!P0 BRA `(.L_x_2220) ;  /* 0x0000004000008947 */ /* 0x000fea0003800000 */
[----:B------:R-:W2:Y:S04]  /*19b10*/  LD.E R13, [R36.64+0x168] ;  /* 0x00016804240d7980 */ /* 0x000ea8000c101900 */
[----:B------:R-:W3:Y:S01]  /*19b20*/  LD.E R12, [R36.64+0x16c] ;  /* 0x00016c04240c7980 */ /* 0x000ee2000c101900 */
[----:B--2---:R-:W-:-:S05]  /*19b30*/  IMAD.HI.U32 R13, R14, R13, RZ ;  /* 0x0000000d0e0d7227 */ /* 0x004fca00078e00ff */
[----:B---3--:R-:W-:Y:S02]  /*19b40*/  SHF.R.U32.HI R14, RZ, R12, R13 ;  /* 0x0000000cff0e7219 */ /* 0x008fe4000001160d */
.L_x_2220:
[----:B------:R-:W-:Y:S05]  /*19b50*/  BSYNC B0 ;  /* 0x0000000000007941 */ /* 0x000fea0003800000 */
.L_x_2219:
[----:B------:R-:W-:Y:S01]  /*19b60*/  SHF.R.S32.HI R12, RZ, 0x1f, R14 ;  /* 0x0000001fff0c7819 */ /* 0x000fe2000001140e */
[----:B------:R-:W-:Y:S01]  /*19b70*/  IMAD R15, R33, R14, RZ ;  /* 0x0000000e210f7224 */ /* 0x000fe200078e02ff */
[----:B------:R-:W-:Y:S01]  /*19b80*/  MOV R38, R24 ;  /* 0x0000001800267202 */ /* 0x000fe20000000f00 */
[----:B------:R-:W-:Y:S01]  /*19b90*/  IMAD R13, R27, R14, RZ ;  /* 0x0000000e1b0d7224 */ /* 0x000fe200078e02ff */
[----:B------:R-:W-:Y:S01]  /*19ba0*/  MOV R40, R34 ;  /* 0x0000002200287202 */ /* 0x000fe20000000f00 */
[C---:B------:R-:W-:Y:S02]  /*19bb0*/  IMAD R15, R32.reuse, R12, R15 ;  /* 0x0000000c200f7224 */ /* 0x040fe400078e020f */
[----:B------:R-:W-:-:S04]  /*19bc0*/  IMAD.WIDE.U32 R38, R32, R14, R38 ;  /* 0x0000000e20267225 */ /* 0x000fc800078e0026 */
[----:B------:R-:W-:Y:S01]  /*19bd0*/  IMAD.WIDE.U32 R40, R26, R14, R40 ;  /* 0x0000000e1a287225 */ /* 0x000fe200078e0028 */
[----:B------:R-:W-:-:S03]  /*19be0*/  IADD3 R15, R39, R15, RZ ;  /* 0x0000000f270f7210 */ /* 0x000fc60007ffe0ff */
[----:B------:R-:W-:Y:S01]  /*19bf0*/  IMAD R12, R26, R12, R13 ;  /* 0x0000000c1a0c7224 */ /* 0x000fe200078e020d */
[----:B------:R-:W-:Y:S02]  /*19c00*/  LEA R13, P1, R38, R22, 0x1 ;  /* 0x00000016260d7211 */ /* 0x000fe400078208ff */
[----:B------:R-:W-:Y:S02]  /*19c10*/  LEA R10, P0, R40, R10, 0x1 ;  /* 0x0000000a280a7211 */ /* 0x000fe400078008ff */
[----:B------:R-:W-:Y:S02]  /*19c20*/  IADD3 R25, R41, R12, RZ ;  /* 0x0000000c29197210 */ /* 0x000fe40007ffe0ff */
[----:B------:R-:W-:Y:S02]  /*19c30*/  LEA.HI.X R20, R38, R23, R15, 0x1, P1 ;  /* 0x0000001726147211 */ /* 0x000fe400008f0c0f */
[----:B------:R-:W-:Y:S01]  /*19c40*/  LEA.HI.X R11, R40, R11, R25, 0x1, P0 ;  /* 0x0000000b280b7211 */ /* 0x000fe200000f0c19 */
[----:B------:R-:W-:Y:S05]  /*19c50*/  BRA.DIV ~URZ, `(.L_x_2221) ;  /* 0x000078127f007947 */ /* 0x000fea000b800000 */
[----:B------:R1:W2:Y:S02]  /*19c60*/  SHFL.IDX PT, R27, R20, RZ, 0x1c1f ;  /* 0x001c1fff141b7589 */ /* 0x0002a400000e0000 */
.L_x_2269:
[----:B------:R-:W-:Y:S05]  /*19c70*/  BRA.DIV ~URZ, `(.L_x_2222) ;  /* 0x000078727f007947 */ /* 0x000fea000b800000 */
[----:B------:R3:W4:Y:S04]  /*19c80*/  SHFL.IDX PT, R26, R13, RZ, 0x1c1f ;  /* 0x001c1fff0d1a7589 */ /* 0x00072800000e0000 */
[----:B------:R3:W1:Y:S04]  /*19c90*/  SHFL.IDX PT, R23, R11, RZ, 0x1c1f ;  /* 0x001c1fff0b177589 */ /* 0x00066800000e0000 */
[----:B------:R3:W2:Y:S02]  /*19ca0*/  SHFL.IDX PT, R240, R10, RZ, 0x1c1f ;  /* 0x001c1fff0af07589 */ /* 0x0006a400000e0000 */
.L_x_2270:
[----:B------:R-:W-:Y:S01]  /*19cb0*/  IMAD R8, R9, R8, RZ ;  /* 0x0000000809087224 */ /* 0x000fe200078e02ff */
[----:B------:R-:W-:Y:S01]  /*19cc0*/  SHF.R.S32.HI R9, RZ, 0x1f, R108 ;  /* 0x0000001fff097819 */ /* 0x000fe2000001146c */
[----:B------:R-:W-:Y:S01]  /*19cd0*/  BSSY B0, `(.L_x_2223) ;  /* 0x0000053000007945 */ /* 0x000fe20003800000 */
[----:B------:R-:W-:Y:S01]  /*19ce0*/  CS2R R14, SRZ ;  /* 0x00000000000e7805 */ /* 0x000fe2000001ff00 */
        /* <DEDUP_REMOVED lines=16> */
[----:B------:R-:W-:-:S02]  /*19df0*/  IMAD.SHL.U32 R12, R12, 0x4, RZ ;  /* 0x000000040c0c7824 */ /* 0x000fc400078e00ff */
[----:B-1----:R-:W-:Y:S01]  /*19e00*/  IMAD.MOV.U32 R241, RZ, RZ, R23 ;  /* 0x000000fffff17224 */ /* 0x002fe200078e0017 */
[----:B------:R-:W-:Y:S05]  /*19e10*/  @P0 BRA `(.L_x_2224) ;  /* 0x000003e000000947 */ /* 0x000fea0003800000 */
[C---:B------:R-:W-:Y:S01]  /*19e20*/  IADD3 R24, R12.reuse, 0x10, RZ ;  /* 0x000000100c187810 */ /* 0x040fe20007ffe0ff */
[----:B------:R-:W-:Y:S01]  /*19e30*/  CS2R R120, SRZ ;  /* 0x0000000000787805 */ /* 0x000fe2000001ff00 */
[----:B------:R-:W-:Y:S02]  /*19e40*/  IADD3 R22, R12, 0x20, RZ ;  /* 0x000000200c167810 */ /* 0x000fe40007ffe0ff */
[-C--:B------:R-:W-:Y:S02]  /*19e50*/  ISETP.GE.AND P1, PT, R24, R29.reuse, PT ;  /* 0x0000001d1800720c */ /* 0x080fe40003f26270 */
[-C--:B------:R-:W-:Y:S02]  /*19e60*/  ISETP.GE.AND P0, PT, R22, R29.reuse, PT ;  /* 0x0000001d1600720c */ /* 0x080fe40003f06270 */
[----:B------:R-:W-:-:S09]  /*19e70*/  ISETP.GE.AND P2, PT, R12, R29, PT ;  /* 0x0000001d0c00720c */ /* 0x000fd20003f46270 */
[----:B------:R-:W-:Y:S02]  /*19e80*/  @!P1 SHF.R.S32.HI R25, RZ, 0x1f, R24 ;  /* 0x0000001fff199819 */ /* 0x000fe40000011418 */
[----:B------:R-:W-:Y:S02]  /*19e90*/  @!P0 SHF.R.S32.HI R23, RZ, 0x1f, R22 ;  /* 0x0000001fff178819 */ /* 0x000fe40000011416 */
[----:B------:R-:W-:Y:S01]  /*19ea0*/  @!P1 LEA.HI R25, R25, R24, RZ, 0x2 ;  /* 0x0000001819199211 */ /* 0x000fe200078f10ff */
[C---:B--2-4-:R-:W-:Y:S01]  /*19eb0*/  @!P2 IMAD.WIDE R32, R12.reuse, 0x2, R26 ;  /* 0x000000020c20a825 */ /* 0x054fe200078e021a */
[----:B------:R-:W-:Y:S02]  /*19ec0*/  @!P0 LEA.HI R23, R23, R22, RZ, 0x2 ;  /* 0x0000001617178211 */ /* 0x000fe400078f10ff */
[----:B------:R-:W-:Y:S02]  /*19ed0*/  @!P1 LOP3.LUT R25, R25, 0xfffffffc, RZ, 0xc0, !PT ;  /* 0xfffffffc19199812 */ /* 0x000fe400078ec0ff */
[----:B------:R-:W-:Y:S01]  /*19ee0*/  @!P0 LOP3.LUT R23, R23, 0xfffffffc, RZ, 0xc0, !PT ;  /* 0xfffffffc17178812 */ /* 0x000fe200078ec0ff */
[----:B------:R-:W-:Y:S01]  /*19ef0*/  CS2R R122, SRZ ;  /* 0x00000000007a7805 */ /* 0x000fe2000001ff00 */
[----:B------:R-:W-:Y:S01]  /*19f00*/  CS2R R130, SRZ ;  /* 0x0000000000827805 */ /* 0x000fe2000001ff00 */
[----:B------:R-:W-:Y:S01]  /*19f10*/  CS2R R128, SRZ ;  /* 0x0000000000807805 */ /* 0x000fe2000001ff00 */
[C---:B------:R-:W-:Y:S01]  /*19f20*/  @!P2 IMAD.WIDE R42, R12.reuse, 0x2, R240 ;  /* 0x000000020c2aa825 */ /* 0x040fe200078e02f0 */
[----:B------:R1:W5:Y:S01]  /*19f30*/  @!P2 LD.E.64 R120, [R32.64] ;  /* 0x000000042078a980 */ /* 0x000362000c101b00 */
[----:B------:R-:W-:Y:S01]  /*19f40*/  CS2R R118, SRZ ;  /* 0x0000000000767805 */ /* 0x000fe2000001ff00 */
[----:B------:R-:W-:Y:S01]  /*19f50*/  CS2R R116, SRZ ;  /* 0x0000000000747805 */ /* 0x000fe2000001ff00 */
[C---:B------:R-:W-:Y:S01]  /*19f60*/  @!P1 IMAD.WIDE R38, R25.reuse, 0x2, R26 ;  /* 0x0000000219269825 */ /* 0x040fe200078e021a */
[----:B------:R2:W5:Y:S03]  /*19f70*/  @!P2 LD.E.64 R122, [R42.64] ;  /* 0x000000042a7aa980 */ /* 0x000566000c101b00 */
[----:B------:R-:W-:Y:S01]  /*19f80*/  @!P1 IMAD.WIDE R40, R25, 0x2, R240 ;  /* 0x0000000219289825 */ /* 0x000fe200078e02f0 */
[----:B------:R-:W-:Y:S01]  /*19f90*/  IADD3 R25, R12, 0x40, RZ ;  /* 0x000000400c197810 */ /* 0x000fe20007ffe0ff */
[----:B------:R2:W5:Y:S02]  /*19fa0*/  @!P1 LD.E.64 R130, [R38.64] ;  /* 0x0000000426829980 */ /* 0x000564000c101b00 */
[----:B------:R-:W-:-:S02]  /*19fb0*/  @!P0 IMAD.WIDE R36, R23, 0x2, R26 ;  /* 0x0000000217248825 */ /* 0x000fc400078e021a */
[----:B------:R2:W5:Y:S02]  /*19fc0*/  @!P1 LD.E.64 R128, [R40.64] ;  /* 0x0000000428809980 */ /* 0x000564000c101b00 */
[----:B------:R-:W-:Y:S01]  /*19fd0*/  @!P0 IMAD.WIDE R34, R23, 0x2, R240 ;  /* 0x0000000217228825 */ /* 0x000fe200078e02f0 */
[----:B------:R-:W-:Y:S01]  /*19fe0*/  IADD3 R23, R12, 0x50, RZ ;  /* 0x000000500c177810 */ /* 0x000fe20007ffe0ff */
[----:B------:R4:W5:Y:S01]  /*19ff0*/  @!P0 LD.E.64 R118, [R36.64] ;  /* 0x0000000424768980 */ /* 0x000962000c101b00 */
[----:B------:R-:W-:-:S03]  /*1a000*/  ISETP.GE.AND P1, PT, R25, R29, PT ;  /* 0x0000001d1900720c */ /* 0x000fc60003f26270 */
[----:B------:R3:W5:Y:S01]  /*1a010*/  @!P0 LD.E.64 R116, [R34.64] ;  /* 0x0000000422748980 */ /* 0x000762000c101b00 */
[----:B-1----:R-:W-:Y:S02]  /*1a020*/  IADD3 R33, R12, 0x30, RZ ;  /* 0x000000300c217810 */ /* 0x002fe40007ffe0ff */
[-C--:B------:R-:W-:Y:S02]  /*1a030*/  ISETP.GE.AND P0, PT, R23, R29.reuse, PT ;  /* 0x0000001d1700720c */ /* 0x080fe40003f06270 */
[----:B------:R-:W-:-:S05]  /*1a040*/  ISETP.GE.AND P2, PT, R33, R29, PT ;  /* 0x0000001d2100720c */ /* 0x000fca0003f46270 */
[----:B------:R-:W-:-:S04]  /*1a050*/  @!P1 SHF.R.S32.HI R24, RZ, 0x1f, R25 ;  /* 0x0000001fff189819 */ /* 0x000fc80000011419 */
[----:B------:R-:W-:Y:S02]  /*1a060*/  @!P1 LEA.HI R25, R24, R25, RZ, 0x2 ;  /* 0x0000001918199211 */ /* 0x000fe400078f10ff */
[----:B------:R-:W-:Y:S02]  /*1a070*/  @!P0 SHF.R.S32.HI R22, RZ, 0x1f, R23 ;  /* 0x0000001fff168819 */ /* 0x000fe40000011417 */
[----:B------:R-:W-:Y:S02]  /*1a080*/  @!P2 SHF.R.S32.HI R32, RZ, 0x1f, R33 ;  /* 0x0000001fff20a819 */ /* 0x000fe40000011421 */
[----:B------:R-:W-:Y:S02]  /*1a090*/  @!P0 LEA.HI R23, R22, R23, RZ, 0x2 ;  /* 0x0000001716178211 */ /* 0x000fe400078f10ff */
[----:B------:R-:W-:Y:S02]  /*1a0a0*/  @!P2 LEA.HI R33, R32, R33, RZ, 0x2 ;  /* 0x000000212021a211 */ /* 0x000fe400078f10ff */
[----:B------:R-:W-:-:S02]  /*1a0b0*/  @!P1 LOP3.LUT R25, R25, 0xfffffffc, RZ, 0xc0, !PT ;  /* 0xfffffffc19199812 */ /* 0x000fc400078ec0ff */
[----:B------:R-:W-:Y:S02]  /*1a0c0*/  @!P2 LOP3.LUT R33, R33, 0xfffffffc, RZ, 0xc0, !PT ;  /* 0xfffffffc2121a812 */ /* 0x000fe400078ec0ff */
[----:B------:R-:W-:Y:S01]  /*1a0d0*/  @!P0 LOP3.LUT R23, R23, 0xfffffffc, RZ, 0xc0, !PT ;  /* 0xfffffffc17178812 */ /* 0x000fe200078ec0ff */
[--C-:B---3--:R-:W-:Y:S01]  /*1a0e0*/  @!P1 IMAD.WIDE R34, R25, 0x2, R26.reuse ;  /* 0x0000000219229825 */ /* 0x108fe200078e021a */
[----:B------:R-:W-:Y:S01]  /*1a0f0*/  CS2R R114, SRZ ;  /* 0x0000000000727805 */ /* 0x000fe2000001ff00 */
[----:B------:R-:W-:Y:S01]  /*1a100*/  CS2R R112, SRZ ;  /* 0x0000000000707805 */ /* 0x000fe2000001ff00 */
[----:B------:R-:W-:Y:S01]  /*1a110*/  CS2R R110, SRZ ;  /* 0x00000000006e7805 */ /* 0x000fe2000001ff00 */
[C---:B----4-:R-:W-:Y:S01]  /*1a120*/  @!P2 IMAD.WIDE R36, R33.reuse, 0x2, R26 ;  /* 0x000000022124a825 */ /* 0x050fe200078e021a */
[----:B------:R-:W-:Y:S01]  /*1a130*/  CS2R R92, SRZ ;  /* 0x00000000005c7805 */ /* 0x000fe2000001ff00 */
[----:B------:R-:W-:Y:S01]  /*1a140*/  CS2R R106, SRZ ;  /* 0x00000000006a7805 */ /* 0x000fe2000001ff00 */
[----:B------:R-:W-:Y:S01]  /*1a150*/  CS2R R90, SRZ ;  /* 0x00000000005a7805 */ /* 0x000fe2000001ff00 */
[--C-:B------:R-:W-:Y:S01]  /*1a160*/  @!P2 IMAD.WIDE R32, R33, 0x2, R240.reuse ;  /* 0x000000022120a825 */ /* 0x100fe200078e02f0 */
[----:B------:R2:W5:Y:S03]  /*1a170*/  @!P2 LD.E.64 R114, [R36.64] ;  /* 0x000000042472a980 */ /* 0x000566000c101b00 */
[----:B------:R-:W-:Y:S01]  /*1a180*/  @!P1 IMAD.WIDE R24, R25, 0x2, R240 ;  /* 0x0000000219189825 */ /* 0x000fe200078e02f0 */
[----:B------:R2:W5:Y:S03]  /*1a190*/  @!P2 LD.E.64 R112, [R32.64] ;  /* 0x000000042070a980 */ /* 0x000566000c101b00 */
[C---:B------:R-:W-:Y:S01]  /*1a1a0*/  @!P0 IMAD.WIDE R26, R23.reuse, 0x2, R26 ;  /* 0x00000002171a8825 */ /* 0x040fe200078e021a */
[----:B------:R2:W5:Y:S03]  /*1a1b0*/  @!P1 LD.E.64 R110, [R34.64] ;  /* 0x00000004226e9980 */ /* 0x000566000c101b00 */
[----:B------:R-:W-:Y:S01]  /*1a1c0*/  @!P0 IMAD.WIDE R240, R23, 0x2, R240 ;  /* 0x0000000217f08825 */ /* 0x000fe200078e02f0 */
[----:B------:R2:W5:Y:S04]  /*1a1d0*/  @!P0 LD.E.64 R92, [R26.64] ;  /* 0x000000041a5c8980 */ /* 0x000568000c101b00 */
[----:B------:R2:W5:Y:S04]  /*1a1e0*/  @!P1 LD.E.64 R106, [R24.64] ;  /* 0x00000004186a9980 */ /* 0x000568000c101b00 */
[----:B------:R2:W5:Y:S02]  /*1a1f0*/  @!P0 LD.E.64 R90, [R240.64] ;  /* 0x00000004f05a8980 */ /* 0x000564000c101b00 */
.L_x_2224:
[----:B------:R-:W-:Y:S05]  /*1a200*/  BSYNC B0 ;  /* 0x0000000000007941 */ /* 0x000fea0003800000 */
.L_x_2223:
[----:B--2--5:R-:W-:Y:S02]  /*1a210*/  IMAD.MOV.U32 R25, RZ, RZ, R92 ;  /* 0x000000ffff197224 */ /* 0x024fe400078e005c */
[----:B------:R-:W-:-:S02]  /*1a220*/  IMAD.MOV.U32 R24, RZ, RZ, R93 ;  /* 0x000000ffff187224 */ /* 0x000fc400078e005d */
        /* <DEDUP_REMOVED lines=45> */
[----:B------:R-:W-:Y:S01]  /*1a500*/  PRMT R102, R22, 0x7610, R102 ;  /* 0x0000761016667816 */ /* 0x000fe20000000066 */
[----:B------:R-:W-:Y:S05]  /*1a510*/  BRA.DIV ~URZ, `(.L_x_2225) ;  /* 0x000071227f007947 */ /* 0x000fea000b800000 */
[----:B------:R1:W2:Y:S04]  /*1a520*/  SHFL.IDX PT, R23, R20, 0x1, 0x1c1f ;  /* 0x003c1f0014177f89 */ /* 0x0002a800000e0000 */
[----:B------:R1:W3:Y:S04]  /*1a530*/  SHFL.IDX PT, R22, R13, 0x1, 0x1c1f ;  /* 0x003c1f000d167f89 */ /* 0x0002e800000e0000 */
[----:B---3--:R-:W3:Y:S04]  /*1a540*/  SHFL.IDX PT, R11, R11, 0x1, 0x1c1f ;  /* 0x003c1f000b0b7f89 */ /* 0x008ee800000e0000 */
[----:B------:R1:W4:Y:S02]  /*1a550*/  SHFL.IDX PT, R240, R10, 0x1, 0x1c1f ;  /* 0x003c1f000af07f89 */ /* 0x00032400000e0000 */
.L_x_2271:
        /* <DEDUP_REMOVED lines=18> */
[----:B-1----:R-:W-:Y:S02]  /*1a680*/  IADD3 R10, R12, 0x20, RZ ;  /* 0x000000200c0a7810 */ /* 0x002fe40007ffe0ff */
[-C--:B------:R-:W-:Y:S02]  /*1a690*/  ISETP.GE.AND P1, PT, R14, R29.reuse, PT ;  /* 0x0000001d0e00720c */ /* 0x080fe40003f26270 */
[-C--:B------:R-:W-:Y:S02]  /*1a6a0*/  ISETP.GE.AND P0, PT, R10, R29.reuse, PT ;  /* 0x0000001d0a00720c */ /* 0x080fe40003f06270 */
[----:B------:R-:W-:-:S09]  /*1a6b0*/  ISETP.GE.AND P2, PT, R12, R29, PT ;  /* 0x0000001d0c00720c */ /* 0x000fd20003f46270 */
[----:B------:R-:W-:Y:S02]  /*1a6c0*/  @!P1 SHF.R.S32.HI R13, RZ, 0x1f, R14 ;  /* 0x0000001fff0d9819 */ /* 0x000fe4000001140e */
[----:B------:R-:W-:Y:S02]  /*1a6d0*/  @!P0 SHF.R.S32.HI R11, RZ, 0x1f, R10 ;  /* 0x0000001fff0b8819 */ /* 0x000fe4000001140a */
[----:B------:R-:W-:Y:S01]  /*1a6e0*/  @!P1 LEA.HI R13, R13, R14, RZ, 0x2 ;  /* 0x0000000e0d0d9211 */ /* 0x000fe200078f10ff */
[C---:B--2---:R-:W-:Y:S01]  /*1a6f0*/  @!P2 IMAD.WIDE R20, R12.reuse, 0x2, R22 ;  /* 0x000000020c14a825 */ /* 0x044fe200078e0216 */
[----:B------:R-:W-:Y:S02]  /*1a700*/  @!P0 LEA.HI R11, R11, R10, RZ, 0x2 ;  /* 0x0000000a0b0b8211 */ /* 0x000fe400078f10ff */
[----:B------:R-:W-:Y:S02]  /*1a710*/  @!P1 LOP3.LUT R13, R13, 0xfffffffc, RZ, 0xc0, !PT ;  /* 0xfffffffc0d0d9812 */ /* 0x000fe400078ec0ff */
[----:B------:R-:W-:Y:S01]  /*1a720*/  @!P0 LOP3.LUT R11, R11, 0xfffffffc, RZ, 0xc0, !PT ;  /* 0xfffffffc0b0b8812 */ /* 0x000fe200078ec0ff */
[----:B------:R-:W-:Y:S01]  /*1a730*/  CS2R R98, SRZ ;  /* 0x0000000000627805 */ /* 0x000fe2000001ff00 */
[----:B------:R-:W-:Y:S01]  /*1a740*/  CS2R R88, SRZ ;  /* 0x0000000000587805 */ /* 0x000fe2000001ff00 */
[----:B------:R-:W-:Y:S01]  /*1a750*/  CS2R R86, SRZ ;  /* 0x0000000000567805 */ /* 0x000fe2000001ff00 */
[C---:B----4-:R-:W-:Y:S01]  /*1a760*/  @!P2 IMAD.WIDE R36, R12.reuse, 0x2, R240 ;  /* 0x000000020c24a825 */ /* 0x050fe200078e02f0 */
[----:B------:R-:W-:Y:S01]  /*1a770*/  CS2R R78, SRZ ;  /* 0x00000000004e7805 */ /* 0x000fe2000001ff00 */
[----:B------:R-:W-:Y:S01]  /*1a780*/  CS2R R76, SRZ ;  /* 0x00000000004c7805 */ /* 0x000fe2000001ff00 */
[----:B------:R1:W5:Y:S01]  /*1a790*/  @!P2 LD.E.64 R100, [R20.64] ;  /* 0x000000041464a980 */ /* 0x000362000c101b00 */
[----:B------:R-:W-:Y:S01]  /*1a7a0*/  @!P1 IMAD.WIDE R32, R13, 0x2, R22 ;  /* 0x000000020d209825 */ /* 0x000fe200078e0216 */
[----:B------:R-:W-:-:S02]  /*1a7b0*/  IADD3 R14, R12, 0x40, RZ ;  /* 0x000000400c0e7810 */ /* 0x000fc40007ffe0ff */
[----:B------:R2:W5:Y:S01]  /*1a7c0*/  @!P2 LD.E.64 R98, [R36.64] ;  /* 0x000000042462a980 */ /* 0x000562000c101b00 */
[----:B------:R-:W-:-:S03]  /*1a7d0*/  @!P1 IMAD.WIDE R34, R13, 0x2, R240 ;  /* 0x000000020d229825 */ /* 0x000fc600078e02f0 */
[----:B------:R3:W5:Y:S01]  /*1a7e0*/  @!P1 LD.E.64 R88, [R32.64] ;  /* 0x0000000420589980 */ /* 0x000762000c101b00 */
[----:B------:R-:W-:-:S03]  /*1a7f0*/  @!P0 IMAD.WIDE R26, R11, 0x2, R22 ;  /* 0x000000020b1a8825 */ /* 0x000fc600078e0216 */
[----:B------:R2:W5:Y:S01]  /*1a800*/  @!P1 LD.E.64 R86, [R34.64] ;  /* 0x0000000422569980 */ /* 0x000562000c101b00 */
[----:B------:R-:W-:Y:S01]  /*1a810*/  @!P0 IMAD.WIDE R24, R11, 0x2, R240 ;  /* 0x000000020b188825 */ /* 0x000fe200078e02f0 */
[----:B------:R-:W-:Y:S02]  /*1a820*/  IADD3 R11, R12, 0x50, RZ ;  /* 0x000000500c0b7810 */ /* 0x000fe40007ffe0ff */
        /* <DEDUP_REMOVED lines=19> */
[--C-:B---3--:R-:W-:Y:S01]  /*1a960*/  @!P2 IMAD.WIDE R32, R13, 0x2, R22.reuse ;  /* 0x000000020d20a825 */ /* 0x108fe200078e0216 */
[----:B------:R-:W-:Y:S01]  /*1a970*/  CS2R R14, SRZ ;  /* 0x00000000000e7805 */ /* 0x000fe2000001ff00 */
[----:B------:R-:W-:Y:S01]  /*1a980*/  CS2R R64, SRZ ;  /* 0x0000000000407805 */ /* 0x000fe2000001ff00 */
[----:B------:R-:W-:Y:S01]  /*1a990*/  CS2R R50, SRZ ;  /* 0x0000000000327805 */ /* 0x000fe2000001ff00 */
[C---:B------:R-:W-:Y:S01]  /*1a9a0*/  @!P0 IMAD.WIDE R22, R10.reuse, 0x2, R22 ;  /* 0x000000020a168825 */ /* 0x040fe200078e0216 */
[----:B------:R1:W5:Y:S03]  /*1a9b0*/  @!P2 LD.E.64 R70, [R32.64] ;  /* 0x000000042046a980 */ /* 0x000366000c101b00 */
[--C-:B----4-:R-:W-:Y:S01]  /*1a9c0*/  @!P1 IMAD.WIDE R26, R11, 0x2, R240.reuse ;  /* 0x000000020b1a9825 */ /* 0x110fe200078e02f0 */
[----:B------:R1:W5:Y:S03]  /*1a9d0*/  @!P1 LD.E.64 R66, [R20.64] ;  /* 0x0000000414429980 */ /* 0x000366000c101b00 */
[--C-:B--2---:R-:W-:Y:S01]  /*1a9e0*/  @!P2 IMAD.WIDE R24, R13, 0x2, R240.reuse ;  /* 0x000000020d18a825 */ /* 0x104fe200078e02f0 */
[----:B------:R1:W5:Y:S03]  /*1a9f0*/  @!P0 LD.E.64 R14, [R22.64] ;  /* 0x00000004160e8980 */ /* 0x000366000c101b00 */
[----:B------:R-:W-:Y:S01]  /*1aa00*/  @!P0 IMAD.WIDE R10, R10, 0x2, R240 ;  /* 0x000000020a0a8825 */ /* 0x000fe200078e02f0 */
[----:B------:R1:W5:Y:S04]  /*1aa10*/  @!P2 LD.E.64 R68, [R24.64] ;  /* 0x000000041844a980 */ /* 0x000368000c101b00 */
[----:B------:R1:W5:Y:S04]  /*1aa20*/  @!P1 LD.E.64 R64, [R26.64] ;  /* 0x000000041a409980 */ /* 0x000368000c101b00 */
[----:B------:R1:W5:Y:S02]  /*1aa30*/  @!P0 LD.E.64 R50, [R10.64] ;  /* 0x000000040a328980 */ /* 0x000364000c101b00 */
.L_x_2227:
[----:B------:R-:W-:Y:S05]  /*1aa40*/  BSYNC B0 ;  /* 0x0000000000007941 */ /* 0x000fea0003800000 */
.L_x_2226:
[----:B-1----:R-:W3:Y:S01]  /*1aa50*/  LDL.64 R24, [R31+0x20] ;  /* 0x000020001f187983 */ /* 0x002ee20000100a00 */
[----:B------:R-:W-:-:S04]  /*1aa60*/  DEPBAR.LE SB0, 0x1 ;  /* 0x000080400000791a */ /* 0x000fc80000000000 */
[----:B----4-:R-:W4:Y:S01]  /*1aa70*/  LDL.64 R52, [R31+0x28] ;  /* 0x000028001f347983 */ /* 0x010f220000100a00 */
[----:B------:R-:W-:Y:S03]  /*1aa80*/  WARPSYNC 0xffffffff ;  /* 0xffffffff00007948 */ /* 0x000fe60003800000 */
[----:B------:R-:W-:Y:S01]  /*1aa90*/  BAR.SYNC.DEFER_BLOCKING 0x0 ;  /* 0x0000000000007b1d */ /* 0x000fe20000010000 */
[----:B-----5:R-:W-:Y:S01]  /*1aaa0*/  IMAD.MOV.U32 R10, RZ, RZ, R66 ;  /* 0x000000ffff0a7224 */ /* 0x020fe200078e0042 */
[----:B------:R-:W-:Y:S01]  /*1aab0*/  LEA.HI R108, R9, R108, RZ, 0x5 ;  /* 0x0000006c096c7211 */ /* 0x000fe200078f28ff */
[----:B------:R-:W-:Y:S02]  /*1aac0*/  IMAD.MOV.U32 R9, RZ, RZ, R78 ;  /* 0x000000ffff097224 */ /* 0x000fe400078e004e */
[----:B------:R-:W-:-:S03]  /*1aad0*/  IMAD.MOV.U32 R11, RZ, RZ, R15 ;  /* 0x000000ffff0b7224 */ /* 0x000fc600078e000f */
[----:B------:R-:W-:Y:S01]  /*1aae0*/  PRMT R37, R9, 0x7610, R37 ;  /* 0x0000761009257816 */ /* 0x000fe20000000025 */
[----:B---3--:R1:W3:Y:S04]  /*1aaf0*/  LD.E R63, [R24.64] ;  /* 0x00000004183f7980 */ /* 0x0082e8000c101900 */
[----:B----4-:R-:W4:Y:S01]  /*1ab00*/  LD.E.64 R52, [R52.64] ;  /* 0x0000000434347980 */ /* 0x010f22000c101b00 */
[----:B------:R-:W-:Y:S01]  /*1ab10*/  PRMT R31, R10, 0x7610, R31 ;  /* 0x000076100a1f7816 */ /* 0x000fe2000000001f */
[----:B------:R-:W-:Y:S01]  /*1ab20*/  IMAD.MOV.U32 R10, RZ, RZ, R71 ;  /* 0x000000ffff0a7224 */ /* 0x000fe200078e0047 */
[----:B------:R-:W-:Y:S01]  /*1ab30*/  SHF.R.S32.HI R9, RZ, 0x1f, R30 ;  /* 0x0000001fff097819 */ /* 0x000fe2000001141e */
[----:B------:R-:W-:Y:S01]  /*1ab40*/  IMAD.MOV.U32 R13, RZ, RZ, R14 ;  /* 0x000000ffff0d7224 */ /* 0x000fe200078e000e */
[----:B------:R-:W-:Y:S01]  /*1ab50*/  PRMT R21, R11, 0x7610, R21 ;  /* 0x000076100b157816 */ /* 0x000fe20000000015 */
[----:B------:R-:W-:Y:S01]  /*1ab60*/  IMAD.MOV.U32 R11, RZ, RZ, R70 ;  /* 0x000000ffff0b7224 */ /* 0x000fe200078e0046 */
[----:B------:R-:W-:Y:S01]  /*1ab70*/  PRMT R32, R10, 0x7610, R32 ;  /* 0x000076100a207816 */ /* 0x000fe20000000020 */
[----:B------:R-:W-:Y:S01]  /*1ab80*/  IMAD.MOV.U32 R10, RZ, RZ, R89 ;  /* 0x000000ffff0a7224 */ /* 0x000fe200078e0059 */
[----:B------:R-:W-:Y:S01]  /*1ab90*/  LEA.HI R9, R9, R30, RZ, 0x3 ;  /* 0x0000001e09097211 */ /* 0x000fe200078f18ff */
[----:B------:R-:W-:Y:S01]  /*1aba0*/  IMAD.SHL.U32 R108, R108, 0x10, RZ ;  /* 0x000000106c6c7824 */ /* 0x000fe200078e00ff */
[----:B------:R-:W-:Y:S01]  /*1abb0*/  PRMT R33, R11, 0x7610, R33 ;  /* 0x000076100b217816 */ /* 0x000fe20000000021 */
[----:B------:R-:W-:Y:S01]  /*1abc0*/  IMAD.MOV.U32 R11, RZ, RZ, R88 ;  /* 0x000000ffff0b7224 */ /* 0x000fe200078e0058 */
[----:B------:R-:W-:Y:S01]  /*1abd0*/  LOP3.LUT R9, R9, 0xfffffff8, RZ, 0xc0, !PT ;  /* 0xfffffff809097812 */ /* 0x000fe200078ec0ff */
[----:B------:R-:W-:Y:S01]  /*1abe0*/  BSSY B1, `(.L_x_2228) ;  /* 0x000016f000017945 */ /* 0x000fe20003800000 */
[----:B------:R-:W-:Y:S01]  /*1abf0*/  PRMT R45, R10, 0x7610, R45 ;  /* 0x000076100a2d7816 */ /* 0x000fe2000000002d */
[----:B------:R-:W-:Y:S01]  /*1ac00*/  IMAD.MOV.U32 R10, RZ, RZ, R50 ;  /* 0x000000ffff0a7224 */ /* 0x000fe200078e0032 */
[----:B------:R-:W-:Y:S01]  /*1ac10*/  PRMT R47, R11, 0x7610, R47 ;  /* 0x000076100b2f7816 */ /* 0x000fe2000000002f */
[----:B------:R-:W-:Y:S01]  /*1ac20*/  IMAD.IADD R9, R30, 0x1, -R9 ;  /* 0x000000011e097824 */ /* 0x000fe200078e0a09 */
[----:B------:R-:W-:Y:S01]  /*1ac30*/  PRMT R22, R13, 0x7610, R22 ;  /* 0x000076100d167816 */ /* 0x000fe20000000016 */
[----:B------:R-:W-:Y:S01]  /*1ac40*/  IMAD.MOV.U32 R11, RZ, RZ, R101 ;  /* 0x000000ffff0b7224 */ /* 0x000fe200078e0065 */
[----:B------:R-:W-:Y:S01]  /*1ac50*/  PRMT R20, R10, 0x7610, R20 ;  /* 0x000076100a147816 */ /* 0x000fe20000000014 */
[----:B------:R-:W-:Y:S01]  /*1ac60*/  IMAD.MOV.U32 R10, RZ, RZ, R65 ;  /* 0x000000ffff0a7224 */ /* 0x000fe200078e0041 */
[C---:B------:R-:W-:Y:S01]  /*1ac70*/  LOP3.LUT P1, RZ, R9.reuse, 0x4, RZ, 0xc0, !PT ;  /* 0x0000000409ff7812 */ /* 0x040fe2000782c0ff */
[----:B--2---:R-:W-:Y:S01]  /*1ac80*/  IMAD.SHL.U32 R23, R9, 0x40, RZ ;  /* 0x0000004009177824 */ /* 0x004fe200078e00ff */
[----:B------:R-:W-:Y:S01]  /*1ac90*/  PRMT R49, R11, 0x7610, R49 ;  /* 0x000076100b317816 */ /* 0x000fe20000000031 */
[----:B------:R-:W-:Y:S01]  /*1aca0*/  IMAD.MOV.U32 R13, RZ, RZ, R67 ;  /* 0x000000ffff0d7224 */ /* 0x000fe200078e0043 */
[----:B-1----:R-:W-:Y:S01]  /*1acb0*/  PRMT R25, R10, 0x7610, R25 ;  /* 0x000076100a197816 */ /* 0x002fe20000000019 */
        /* <DEDUP_REMOVED lines=9> */
[----:B------:R-:W-:Y:S01]  /*1ad50*/  PRMT R26, R11, 0x7610, R26 ;  /* 0x000076100b1a7816 */ /* 0x000fe2000000001a */
[----:B------:R-:W-:Y:S01]  /*1ad60*/  IMAD.MOV.U32 R11, RZ, RZ, R69 ;  /* 0x000000ffff0b7224 */ /* 0x000fe200078e0045 */
[----:B------:R-:W-:Y:S01]  /*1ad70*/  PRMT R43, R10, 0x7610, R43 ;  /* 0x000076100a2b7816 */ /* 0x000fe2000000002b */
[----:B------:R-:W-:Y:S01]  /*1ad80*/  IMAD.MOV.U32 R10, RZ, RZ, R86 ;  /* 0x000000ffff0a7224 */ /* 0x000fe200078e0056 */
[----:B------:R-:W-:-:S02]  /*1ad90*/  LOP3.LUT R23, R46, R23, RZ, 0x3c, !PT ;  /* 0x000000172e177212 */ /* 0x000fc400078e3cff */
[----:B------:R-:W-:Y:S01]  /*1ada0*/  PRMT R36, R13, 0x7610, R36 ;  /* 0x000076100d247816 */ /* 0x000fe20000000024 */
[----:B------:R-:W-:Y:S01]  /*1adb0*/  IMAD.MOV.U32 R13, RZ, RZ, R100 ;  /* 0x000000ffff0d7224 */ /* 0x000fe200078e0064 */
[----:B------:R-:W-:Y:S01]  /*1adc0*/  PRMT R35, R24, 0x7610, R35 ;  /* 0x0000761018237816 */ /* 0x000fe20000000023 */
[----:B------:R-:W-:Y:S01]  /*1add0*/  IMAD.MOV.U32 R24, RZ, RZ, 0x20 ;  /* 0x00000020ff187424 */ /* 0x000fe200078e00ff */
[----:B------:R-:W-:Y:S01]  /*1ade0*/  PRMT R34, R11, 0x7610, R34 ;  /* 0x000076100b227816 */ /* 0x000fe20000000022 */
[----:B------:R-:W-:Y:S01]  /*1adf0*/  IMAD.MOV.U32 R11, RZ, RZ, R77 ;  /* 0x000000ffff0b7224 */ /* 0x000fe200078e004d */
[----:B------:R-:W-:Y:S01]  /*1ae00*/  PRMT R48, R10, 0x7610, R48 ;  /* 0x000076100a307816 */ /* 0x000fe20000000030 */
[----:B------:R-:W-:Y:S01]  /*1ae10*/  IMAD.MOV.U32 R10, RZ, RZ, R87 ;  /* 0x000000ffff0a7224 */ /* 0x000fe200078e0057 */
[----:B------:R-:W-:Y:S02]  /*1ae20*/  LOP3.LUT R23, R23, 0xfffffe00, R108, 0xf8, !PT ;  /* 0xfffffe0017177812 */ /* 0x000fe400078ef86c */
[----:B------:R-:W-:Y:S01]  /*1ae30*/  PRMT R54, R13, 0x7610, R54 ;  /* 0x000076100d367816 */ /* 0x000fe20000000036 */
[----:B------:R-:W-:Y:S01]  /*1ae40*/  IMAD.MOV.U32 R13, RZ, RZ, R51 ;  /* 0x000000ffff0d7224 */ /* 0x000fe200078e0033 */
[----:B------:R-:W-:-:S02]  /*1ae50*/  PRMT R42, R11, 0x7610, R42 ;  /* 0x000076100b2a7816 */ /* 0x000fc4000000002a */
[----:B------:R-:W-:Y:S02]  /*1ae60*/  PRMT R46, R10, 0x7610, R46 ;  /* 0x000076100a2e7816 */ /* 0x000fe4000000002e */
[----:B------:R-:W-:Y:S02]  /*1ae70*/  PRMT R56, R9, 0x7610, R56 ;  /* 0x0000761009387816 */ /* 0x000fe40000000038 */
[----:B------:R-:W-:Y:S01]  /*1ae80*/  SEL R24, R24, 0xffffffe0, !P1 ;  /* 0xffffffe018187807 */ /* 0x000fe20004800000 */
[----:B---3--:R-:W-:Y:S02]  /*1ae90*/  IMAD R63, R63, -0x80, R8 ;  /* 0xffffff803f3f7824 */ /* 0x008fe400078e0208 */
[----:B------:R-:W-:-:S03]  /*1aea0*/  IMAD.MOV.U32 R8, RZ, RZ, R99 ;  /* 0x000000ffff087224 */ /* 0x000fc600078e0063 */
[----:B------:R-:W-:Y:S01]  /*1aeb0*/  IMNMX R63, R63, 0x80, PT ;  /* 0x000000803f3f7817 */ /* 0x000fe20003800200 */
[----:B----4-:R-:W-:Y:S01]  /*1aec0*/  IMAD.WIDE.U32 R58, R23, 0x2, R52 ;  /* 0x00000002173a7825 */ /* 0x010fe200078e0034 */
[----:B------:R-:W-:Y:S02]  /*1aed0*/  PRMT R55, R8, 0x7610, R55 ;  /* 0x0000761008377816 */ /* 0x000fe40000000037 */
[----:B------:R-:W-:-:S13]  /*1aee0*/  ISETP.GE.AND P0, PT, R30, R63, PT ;  /* 0x0000003f1e00720c */ /* 0x000fda0003f06270 */
[----:B------:R-:W-:Y:S05]  /*1aef0*/  @P0 BRA `(.L_x_2229) ;  /* 0x000013d000000947 */ /* 0x000fea0003800000 */
[----:B------:R-:W-:Y:S01]  /*1af00*/  ISETP.GE.AND P0, PT, R12, R29, PT ;  /* 0x0000001d0c00720c */ /* 0x000fe20003f06270 */
[----:B------:R-:W-:-:S12]  /*1af10*/  BSSY B0, `(.L_x_2230) ;  /* 0x0000030000007945 */ /* 0x000fd80003800000 */
[----:B------:R-:W-:Y:S05]  /*1af20*/  @P0 BRA `(.L_x_2231) ;  /* 0x000002e000000947 */ /* 0x000fea0003800000 */
[----:B------:R-:W2:Y:S01]  /*1af30*/  LD.E.128 R8, [R58.64] ;  /* 0x000000043a087980 */ /* 0x000ea2000c101d00 */
[----:B------:R-:W-:Y:S02]  /*1af40*/  SHF.R.U64 R120, R120, 0x10, R121 ;  /* 0x0000001078787819 */ /* 0x000fe40000001279 */
[----:B------:R-:W-:Y:S02]  /*1af50*/  SHF.R.U32.HI R109, RZ, 0x10, R123 ;  /* 0x00000010ff6d7819 */ /* 0x000fe4000001167b */
[----:B------:R-:W-:Y:S02]  /*1af60*/  SHF.R.U32.HI R121, RZ, 0x10, R121 ;  /* 0x00000010ff797819 */ /* 0x000fe40000011679 */
[----:B------:R-:W-:Y:S02]  /*1af70*/  SHF.R.U64 R108, R122, 0x10, R123 ;  /* 0x000000107a6c7819 */ /* 0x000fe4000000127b */
[----:B------:R-:W-:Y:S02]  /*1af80*/  PRMT R102, R102, 0x5410, R109 ;  /* 0x0000541066667816 */ /* 0x000fe4000000006d */
[----:B------:R-:W-:-:S02]  /*1af90*/  PRMT R104, R104, 0x5410, R121 ;  /* 0x0000541068687816 */ /* 0x000fc40000000079 */
[----:B------:R-:W-:Y:S02]  /*1afa0*/  PRMT R103, R103, 0x5410, R108 ;  /* 0x0000541067677816 */ /* 0x000fe4000000006c */
[----:B------:R-:W-:Y:S02]  /*1afb0*/  PRMT R105, R105, 0x5410, R120 ;  /* 0x0000541069697816 */ /* 0x000fe40000000078 */
[----:B------:R-:W-:Y:S02]  /*1afc0*/  LOP3.LUT R125, R102, 0xffff0000, RZ, 0xc0, !PT ;  /* 0xffff0000667d7812 */ /* 0x000fe400078ec0ff */
[----:B------:R-:W-:Y:S01]  /*1afd0*/  LOP3.LUT R127, R104, 0xffff0000, RZ, 0xc0, !PT ;  /* 0xffff0000687f7812 */ /* 0x000fe200078ec0ff */
[C---:B--2---:R-:W-:Y:S01]  /*1afe0*/  IMAD.U32 R109, R10.reuse, 0x10000, RZ ;  /* 0x000100000a6d7824 */ /* 0x044fe200078e00ff */
        /* <DEDUP_REMOVED lines=33> */
[----:B------:R1:W-:Y:S02]  /*1b200*/  ST.E.128 [R58.64], R8 ;  /* 0x000000083a007985 */ /* 0x0003e4000c101d04 */
.L_x_2231:
[----:B------:R-:W-:Y:S05]  /*1b210*/  BSYNC B0 ;  /* 0x0000000000007941 */ /* 0x000fea0003800000 */
.L_x_2230:
[----:B-1----:R-:W-:Y:S01]  /*1b220*/  IADD3 R8, R12, 0x10, RZ ;  /* 0x000000100c087810 */ /* 0x002fe20007ffe0ff */
[----:B------:R-:W-:Y:S03]  /*1b230*/  BSSY B0, `(.L_x_2232) ;  /* 0x0000035000007945 */ /* 0x000fe60003800000 */
[----:B------:R-:W-:-:S13]  /*1b240*/  ISETP.GE.AND P0, PT, R8, R29, PT ;  /* 0x0000001d0800720c */ /* 0x000fda0003f06270 */
[----:B------:R-:W-:Y:S05]  /*1b250*/  @P0 BRA `(.L_x_2233) ;  /* 0x0000032000000947 */ /* 0x000fea0003800000 */
[----:B------:R-:W-:-:S04]  /*1b260*/  IADD3 R11, P0, R24, R23, RZ ;  /* 0x00000017180b7210 */ /* 0x000fc80007f1e0ff */
[----:B------:R-:W-:Y:S02]  /*1b270*/  LEA.HI.X.SX32 R9, R24, RZ, 0x1, P0 ;  /* 0x000000ff18097211 */ /* 0x000fe400000f0eff */
[----:B------:R-:W-:-:S04]  /*1b280*/  LEA R122, P0, R11, R52, 0x1 ;  /* 0x000000340b7a7211 */ /* 0x000fc800078008ff */
[----:B------:R-:W-:-:S05]  /*1b290*/  LEA.HI.X R123, R11, R53, R9, 0x1, P0 ;  /* 0x000000350b7b7211 */ /* 0x000fca00000f0c09 */
[----:B------:R-:W2:Y:S01]  /*1b2a0*/  LD.E.128 R8, [R122.64] ;  /* 0x000000047a087980 */ /* 0x000ea2000c101d00 */
[--C-:B------:R-:W-:Y:S02]  /*1b2b0*/  SHF.R.U64 R104, R128, 0x10, R129.reuse ;  /* 0x0000001080687819 */ /* 0x100fe40000001281 */
[----:B------:R-:W-:Y:S02]  /*1b2c0*/  SHF.R.U32.HI R129, RZ, 0x10, R129 ;  /* 0x00000010ff817819 */ /* 0x000fe40000011681 */
[----:B------:R-:W-:Y:S02]  /*1b2d0*/  SHF.R.U32.HI R109, RZ, 0x10, R131 ;  /* 0x00000010ff6d7819 */ /* 0x000fe40000011683 */
[----:B------:R-:W-:Y:S02]  /*1b2e0*/  PRMT R129, R94, 0x5410, R129 ;  /* 0x000054105e817816 */ /* 0x000fe40000000081 */
[----:B------:R-:W-:Y:S02]  /*1b2f0*/  SHF.R.U64 R102, R130, 0x10, R131 ;  /* 0x0000001082667819 */ /* 0x000fe40000001283 */
[----:B------:R-:W-:Y:S01]  /*1b300*/  PRMT R109, R96, 0x5410, R109 ;  /* 0x00005410606d7816 */ /* 0x000fe2000000006d */
[----:B------:R-:W-:Y:S01]  /*1b310*/  IMAD.U32 R105, R129, 0x10000, RZ ;  /* 0x0001000081697824 */ /* 0x000fe200078e00ff */
[----:B------:R-:W-:-:S02]  /*1b320*/  PRMT R97, R97, 0x5410, R102 ;  /* 0x0000541061617816 */ /* 0x000fc40000000066 */
[----:B------:R-:W-:Y:S01]  /*1b330*/  LOP3.LUT R103, R129, 0xffff0000, RZ, 0xc0, !PT ;  /* 0xffff000081677812 */ /* 0x000fe200078ec0ff */
[----:B------:R-:W-:Y:S01]  /*1b340*/  IMAD.U32 R121, R109, 0x10000, RZ ;  /* 0x000100006d797824 */ /* 0x000fe200078e00ff */
[----:B------:R-:W-:Y:S02]  /*1b350*/  PRMT R95, R95, 0x5410, R104 ;  /* 0x000054105f5f7816 */ /* 0x000fe40000000068 */
        /* <DEDUP_REMOVED lines=10> */
[----:B------:R-:W-:Y:S02]  /*1b400*/  FMUL.FTZ R94, R94, R121 ;  /* 0x000000795e5e7220 */ /* 0x000fe40000410000 */
[----:B------:R-:W-:Y:S02]  /*1b410*/  FMUL.FTZ R9, R102, R103 ;  /* 0x0000006766097220 */ /* 0x000fe40000410000 */
[----:B------:R-:W-:Y:S02]  /*1b420*/  FFMA.FTZ R94, R96, R105, R94 ;  /* 0x00000069605e7223 */ /* 0x000fe4000001005e */
[-C--:B------:R-:W-:Y:S02]  /*1b430*/  FMUL.FTZ R102, R102, R109.reuse ;  /* 0x0000006d66667220 */ /* 0x080fe40000410000 */
[----:B------:R-:W-:-:S02]  /*1b440*/  FFMA.FTZ R9, R10, R109, -R9 ;  /* 0x0000006d0a097223 */ /* 0x000fc40000010809 */
[C---:B------:R-:W-:Y:S01]  /*1b450*/  IMAD.U32 R105, R95.reuse, 0x10000, RZ ;  /* 0x000100005f697824 */ /* 0x040fe200078e00ff */
[----:B------:R-:W-:Y:S01]  /*1b460*/  LOP3.LUT R95, R95, 0xffff0000, RZ, 0xc0, !PT ;  /* 0xffff00005f5f7812 */ /* 0x000fe200078ec0ff */
[C---:B------:R-:W-:Y:S01]  /*1b470*/  IMAD.U32 R109, R97.reuse, 0x10000, RZ ;  /* 0x00010000616d7824 */ /* 0x040fe200078e00ff */
[----:B------:R-:W-:Y:S01]  /*1b480*/  LOP3.LUT R97, R97, 0xffff0000, RZ, 0xc0, !PT ;  /* 0xffff000061617812 */ /* 0x000fe200078ec0ff */
[----:B------:R-:W-:Y:S02]  /*1b490*/  FFMA.FTZ R11, R96, R121, -R11 ;  /* 0x00000079600b7223 */ /* 0x000fe4000001080b */
[----:B------:R-:W-:Y:S02]  /*1b4a0*/  FFMA.FTZ R102, R10, R103, R102 ;  /* 0x000000670a667223 */ /* 0x000fe40000010066 */
[----:B------:R-:W-:Y:S02]  /*1b4b0*/  FMUL.FTZ R10, R104, R105 ;  /* 0x00000069680a7220 */ /* 0x000fe40000410000 */
[----:B------:R-:W-:-:S02]  /*1b4c0*/  FMUL.FTZ R96, R120, R95 ;  /* 0x0000005f78607220 */ /* 0x000fc40000410000 */
[----:B------:R-:W-:Y:S02]  /*1b4d0*/  FMUL.FTZ R104, R104, R109 ;  /* 0x0000006d68687220 */ /* 0x000fe40000410000 */
[----:B------:R-:W-:Y:S02]  /*1b4e0*/  FMUL.FTZ R120, R120, R97 ;  /* 0x0000006178787220 */ /* 0x000fe40000410000 */
[----:B------:R-:W-:Y:S01]  /*1b4f0*/  FFMA.FTZ R109, R108, R109, -R10 ;  /* 0x0000006d6c6d7223 */ /* 0x000fe2000001080a */
        /* <DEDUP_REMOVED lines=8> */
.L_x_2233:
[----:B------:R-:W-:Y:S05]  /*1b580*/  BSYNC B0 ;  /* 0x0000000000007941 */ /* 0x000fea0003800000 */
.L_x_2232:
[----:B-1----:R-:W-:Y:S01]  /*1b590*/  IADD3 R8, R12, 0x20, RZ ;  /* 0x000000200c087810 */ /* 0x002fe20007ffe0ff */
[----:B------:R-:W-:Y:S03]  /*1b5a0*/  BSSY B0, `(.L_x_2234) ;  /* 0x0000031000007945 */ /* 0x000fe60003800000 */
[----:B------:R-:W-:-:S13]  /*1b5b0*/  ISETP.GE.AND P0, PT, R8, R29, PT ;  /* 0x0000001d0800720c */ /* 0x000fda0003f06270 */
[----:B------:R-:W-:Y:S05]  /*1b5c0*/  @P0 BRA `(.L_x_2235) ;  /* 0x000002e000000947 */ /* 0x000fea0003800000 */
[----:B------:R-:W2:Y:S01]  /*1b5d0*/  LD.E.128 R8, [R58.64+0x4000] ;  /* 0x004000043a087980 */ /* 0x000ea2000c101d00 */
[----:B------:R-:W-:Y:S02]  /*1b5e0*/  SHF.R.U64 R96, R116, 0x10, R117 ;  /* 0x0000001074607819 */ /* 0x000fe40000001275 */
[----:B------:R-:W-:Y:S02]  /*1b5f0*/  SHF.R.U64 R94, R118, 0x10, R119 ;  /* 0x00000010765e7819 */ /* 0x000fe40000001277 */
[----:B------:R-:W-:Y:S02]  /*1b600*/  SHF.R.U32.HI R116, RZ, 0x10, R117 ;  /* 0x00000010ff747819 */ /* 0x000fe40000011675 */
[----:B------:R-:W-:Y:S02]  /*1b610*/  SHF.R.U32.HI R119, RZ, 0x10, R119 ;  /* 0x00000010ff777819 */ /* 0x000fe40000011677 */
[----:B------:R-:W-:Y:S02]  /*1b620*/  PRMT R81, R81, 0x5410, R116 ;  /* 0x0000541051517816 */ /* 0x000fe40000000074 */
[----:B------:R-:W-:-:S02]  /*1b630*/  PRMT R84, R84, 0x5410, R119 ;  /* 0x0000541054547816 */ /* 0x000fc40000000077 */
[----:B------:R-:W-:Y:S02]  /*1b640*/  PRMT R85, R85, 0x5410, R94 ;  /* 0x0000541055557816 */ /* 0x000fe4000000005e */
[----:B------:R-:W-:Y:S02]  /*1b650*/  PRMT R83, R83, 0x5410, R96 ;  /* 0x0000541053537816 */ /* 0x000fe40000000060 */
[----:B------:R-:W-:Y:S01]  /*1b660*/  LOP3.LUT R105, R84, 0xffff0000, RZ, 0xc0, !PT ;  /* 0xffff000054697812 */ /* 0x000fe200078ec0ff */
[C---:B--2---:R-:W-:Y:S01]  /*1b670*/  IMAD.U32 R95, R10.reuse, 0x10000, RZ ;  /* 0x000100000a5f7824 */ /* 0x044fe200078e00ff */
[----:B------:R-:W-:Y:S01]  /*1b680*/  LOP3.LUT R94, R10, 0xffff0000, RZ, 0xc0, !PT ;  /* 0xffff00000a5e7812 */ /* 0x000fe200078ec0ff */
[----:B------:R-:W-:Y:S01]  /*1b690*/  IMAD.U32 R10, R11, 0x10000, RZ ;  /* 0x000100000b0a7824 */ /* 0x000fe200078e00ff */
[C---:B------:R-:W-:Y:S02]  /*1b6a0*/  SHF.L.U32 R103, R8.reuse, 0x10, RZ ;  /* 0x0000001008677819 */ /* 0x040fe400000006ff */
[----:B------:R-:W-:Y:S01]  /*1b6b0*/  LOP3.LUT R102, R8, 0xffff0000, RZ, 0xc0, !PT ;  /* 0xffff000008667812 */ /* 0x000fe200078ec0ff */
[----:B------:R-:W-:Y:S01]  /*1b6c0*/  IMAD.U32 R8, R81, 0x10000, RZ ;  /* 0x0001000051087824 */ /* 0x000fe200078e00ff */
[----:B------:R-:W-:Y:S01]  /*1b6d0*/  LOP3.LUT R96, R11, 0xffff0000, RZ, 0xc0, !PT ;  /* 0xffff00000b607812 */ /* 0x000fe200078ec0ff */
[----:B------:R-:W-:Y:S01]  /*1b6e0*/  IMAD.U32 R11, R84, 0x10000, RZ ;  /* 0x00010000540b7824 */ /* 0x000fe200078e00ff */
[----:B------:R-:W-:Y:S01]  /*1b6f0*/  LOP3.LUT R81, R81, 0xffff0000, RZ, 0xc0, !PT ;  /* 0xffff000051517812 */ /* 0x000fe200078ec0ff */
[CC--:B------:R-:W-:Y:S01]  /*1b700*/  FMUL.FTZ R84, R94.reuse, R8.reuse ;  /* 0x000000085e547220 */ /* 0x0c0fe20000410000 */
[C---:B------:R-:W-:Y:S01]  /*1b710*/  SHF.L.U32 R97, R9.reuse, 0x10, RZ ;  /* 0x0000001009617819 */ /* 0x040fe200000006ff */
[-C--:B------:R-:W-:Y:S01]  /*1b720*/  FMUL.FTZ R94, R94, R11.reuse ;  /* 0x0000000b5e5e7220 */ /* 0x080fe20000410000 */
[----:B------:R-:W-:Y:S01]  /*1b730*/  LOP3.LUT R104, R9, 0xffff0000, RZ, 0xc0, !PT ;  /* 0xffff000009687812 */ /* 0x000fe200078ec0ff */
        /* <DEDUP_REMOVED lines=22> */
[----:B------:R1:W-:Y:S02]  /*1b8a0*/  ST.E.128 [R58.64+0x4000], R8 ;  /* 0x004000083a007985 */ /* 0x0003e4000c101d04 */
.L_x_2235:
[----:B------:R-:W-:Y:S05]  /*1b8b0*/  BSYNC B0 ;  /* 0x0000000000007941 */ /* 0x000fea0003800000 */
.L_x_2234:
[----:B-1----:R-:W-:Y:S01]  /*1b8c0*/  IADD3 R8, R12, 0x30, RZ ;  /* 0x000000300c087810 */ /* 0x002fe20007ffe0ff */
[----:B------:R-:W-:Y:S03]  /*1b8d0*/  BSSY B0, `(.L_x_2236) ;  /* 0x0000036000007945 */ /* 0x000fe60003800000 */
[----:B------:R-:W-:-:S13]  /*1b8e0*/  ISETP.GE.AND P0, PT, R8, R29, PT ;  /* 0x0000001d0800720c */ /* 0x000fda0003f06270 */
[----:B------:R-:W-:Y:S05]  /*1b8f0*/  @P0 BRA `(.L_x_2237) ;  /* 0x0000033000000947 */ /* 0x000fea0003800000 */
[----:B------:R-:W-:-:S04]  /*1b900*/  IADD3 R8, R24, 0x2000, RZ ;  /* 0x0000200018087810 */ /* 0x000fc80007ffe0ff */
        /* <DEDUP_REMOVED lines=50> */
.L_x_2237:
[----:B------:R-:W-:Y:S05]  /*1bc30*/  BSYNC B0 ;  /* 0x0000000000007941 */ /* 0x000fea0003800000 */
.L_x_2236:
        /* <DEDUP_REMOVED lines=23> */
[----:B------:R-:W-:Y:S01]  /*1bdb0*/  LOP3.LUT R61, R61, 0xffff0000, RZ, 0xc0, !PT ;  /* 0xffff00003d3d7812 */ /* 0x000fe200078ec0ff */
[-C--:B------:R-:W-:Y:S01]  /*1bdc0*/  FMUL.FTZ R72, R72, R11.reuse ;  /* 0x0000000b48487220 */ /* 0x080fe20000410000 */
[----:B------:R-:W-:Y:S01]  /*1bdd0*/  SHF.L.U32 R75, R9, 0x10, RZ ;  /* 0x00000010094b7819 */ /* 0x000fe200000006ff */
[----:B------:R-:W-:Y:S01]  /*1bde0*/  FFMA.FTZ R84, R73, R11, -R84 ;  /* 0x0000000b49547223 */ /* 0x000fe20000010854 */
[----:B------:R-:W-:Y:S01]  /*1bdf0*/  LOP3.LUT R85, R9, 0xffff0000, RZ, 0xc0, !PT ;  /* 0xffff000009557812 */ /* 0x000fe200078ec0ff */
[----:B------:R-:W-:Y:S01]  /*1be00*/  FFMA.FTZ R73, R73, R8, R72 ;  /* 0x0000000849497223 */ /* 0x000fe20000010048 */
[----:B------:R-:W-:Y:S01]  /*1be10*/  SHF.L.U32 R72, R62, 0x10, RZ ;  /* 0x000000103e487819 */ /* 0x000fe200000006ff */
[----:B------:R-:W-:Y:S01]  /*1be20*/  FMUL.FTZ R9, R74, R57 ;  /* 0x000000394a097220 */ /* 0x000fe20000410000 */
[----:B------:R-:W-:Y:S01]  /*1be30*/  LOP3.LUT R62, R62, 0xffff0000, RZ, 0xc0, !PT ;  /* 0xffff00003e3e7812 */ /* 0x000fe200078ec0ff */
[C---:B------:R-:W-:Y:S01]  /*1be40*/  IMAD.U32 R8, R60.reuse, 0x10000, RZ ;  /* 0x000100003c087824 */ /* 0x040fe200078e00ff */
[----:B------:R-:W-:Y:S01]  /*1be50*/  LOP3.LUT R60, R60, 0xffff0000, RZ, 0xc0, !PT ;  /* 0xffff00003c3c7812 */ /* 0x000fe200078ec0ff */
[----:B------:R-:W-:-:S02]  /*1be60*/  FMUL.FTZ R74, R74, R61 ;  /* 0x0000003d4a4a7220 */ /* 0x000fc40000410000 */
[C---:B------:R-:W-:Y:S02]  /*1be70*/  FFMA.FTZ R9, R10.reuse, R61, -R9 ;  /* 0x0000003d0a097223 */ /* 0x040fe40000010809 */
[----:B------:R-:W-:Y:S02]  /*1be80*/  FFMA.FTZ R74, R10, R57, R74 ;  /* 0x000000390a4a7223 */ /* 0x000fe4000001004a */
[----:B------:R-:W-:Y:S02]  /*1be90*/  FMUL.FTZ R10, R81, R8 ;  /* 0x00000008510a7220 */ /* 0x000fe40000410000 */
[----:B------:R-:W-:Y:S02]  /*1bea0*/  FMUL.FTZ R11, R85, R60 ;  /* 0x0000003c550b7220 */ /* 0x000fe40000410000 */
[----:B------:R-:W-:Y:S02]  /*1beb0*/  FMUL.FTZ R81, R81, R72 ;  /* 0x0000004851517220 */ /* 0x000fe40000410000 */
[----:B------:R-:W-:-:S02]  /*1bec0*/  FMUL.FTZ R85, R85, R62 ;  /* 0x0000003e55557220 */ /* 0x000fc40000410000 */
[----:B------:R-:W-:Y:S01]  /*1bed0*/  FFMA.FTZ R72, R83, R72, -R10 ;  /* 0x0000004853487223 */ /* 0x000fe2000001080a */
[----:B------:R-:W-:Y:S01]  /*1bee0*/  F2FP.BF16.PACK_AB R10, R73, R84 ;  /* 0x00000054490a723e */ /* 0x000fe200000010ff */
[----:B------:R-:W-:Y:S02]  /*1bef0*/  FFMA.FTZ R81, R83, R8, R81 ;  /* 0x0000000853517223 */ /* 0x000fe40000010051 */
[C---:B------:R-:W-:Y:S01]  /*1bf00*/  FFMA.FTZ R62, R75.reuse, R62, -R11 ;  /* 0x0000003e4b3e7223 */ /* 0x040fe2000001080b */
[----:B------:R-:W-:Y:S01]  /*1bf10*/  F2FP.BF16.PACK_AB R11, R74, R9 ;  /* 0x000000094a0b723e */ /* 0x000fe200000010ff */
[----:B------:R-:W-:Y:S01]  /*1bf20*/  FFMA.FTZ R85, R75, R60, R85 ;  /* 0x0000003c4b557223 */ /* 0x000fe20000010055 */
[----:B------:R-:W-:-:S04]  /*1bf30*/  F2FP.BF16.PACK_AB R8, R81, R72 ;  /* 0x000000485108723e */ /* 0x000fc800000010ff */
[----:B------:R-:W-:-:S05]  /*1bf40*/  F2FP.BF16.PACK_AB R9, R85, R62 ;  /* 0x0000003e5509723e */ /* 0x000fca00000010ff */
[----:B------:R1:W-:Y:S02]  /*1bf50*/  ST.E.128 [R58.64+0x8000], R8 ;  /* 0x008000083a007985 */ /* 0x0003e4000c101d04 */
.L_x_2239:
[----:B------:R-:W-:Y:S05]  /*1bf60*/  BSYNC B0 ;  /* 0x0000000000007941 */ /* 0x000fea0003800000 */
.L_x_2238:
[----:B-1----:R-:W-:-:S04]  /*1bf70*/  IADD3 R8, R12, 0x50, RZ ;  /* 0x000000500c087810 */ /* 0x002fc80007ffe0ff */
        /* <DEDUP_REMOVED lines=53> */
.L_x_2229:
[----:B------:R-:W-:Y:S05]  /*1c2d0*/  BSYNC B1 ;  /* 0x0000000000017941 */ /* 0x000fea0003800000 */
.L_x_2228:
[----:B------:R-:W-:Y:S01]  /*1c2e0*/  IADD3 R30, R30, 0x40, RZ ;  /* 0x000000401e1e7810 */ /* 0x000fe20007ffe0ff */
[----:B-1----:R-:W-:Y:S02]  /*1c2f0*/  IMAD.MOV.U32 R8, RZ, RZ, R28 ;  /* 0x000000ffff087224 */ /* 0x002fe400078e001c */
[----:B------:R-:W-:Y:S01]  /*1c300*/  IMAD.MOV.U32 R9, RZ, RZ, 0x0 ;  /* 0x00000000ff097424 */ /* 0x000fe200078e00ff */
[----:B------:R-:W-:-:S13]  /*1c310*/  ISETP.GE.AND P0, PT, R30, R63, PT ;  /* 0x0000003f1e00720c */ /* 0x000fda0003f06270 */
[----:B------:R-:W-:Y:S05]  /*1c320*/  @P0 RET.REL.NODEC R8 `(_ZN7cutlass13device_kernelIN5flash19enable_sm80_to_sm89INS1_16FlashAttnFwdSm80INS1_25CollectiveMainloopFwdSm80ILi8ELi1ELb0EN4cute5tupleIJNS5_1CILi128EEENS7_ILi64EEENS7_ILi192EEEEEELi192ENS_10bfloat16_tEfNS_4arch4Sm80ELb0ELb1ELb0ELb1ELb1ELb1ELb1ELb0EEENS1_21CollectiveEpilogueFwdINS6_IJS8_SA_S9_EEENS6_IJNS7_ILi1EEESI_SI_EEESC_SE_Li256ELb1ELb1ELb0ELb0EEENS1_19SingleTileSchedulerILb1ELb0ELb1ELi128EEEEEEEEEvNT_6ParamsE) ;  /* 0xfffe3cd008000950 */ /* 0x000fea0003c3ffff */
[----:B------:R-:W-:Y:S01]  /*1c330*/  ISETP.GE.AND P0, PT, R12, R29, PT ;  /* 0x0000001d0c00720c */ /* 0x000fe20003f06270 */
[----:B------:R-:W-:-:S12]  /*1c340*/  BSSY B0, `(.L_x_2240) ;  /* 0x0000030000007945 */ /* 0x000fd80003800000 */
        /* <DEDUP_REMOVED lines=11> */
[----:B------:R-:W-:Y:S02]  /*1c400*/  PRMT R56, R56, 0x5410, R41 ;  /* 0x0000541038387816 */ /* 0x000fe40000000029 */
[----:B------:R-:W-:Y:S01]  /*1c410*/  SHF.L.U32 R62, R54, 0x10, RZ ;  /* 0x00000010363e7819 */ /* 0x000fe200000006ff */
[C---:B--2---:R-:W-:Y:S01]  /*1c420*/  IMAD.U32 R38, R10.reuse, 0x10000, RZ ;  /* 0x000100000a267824 */ /* 0x044fe200078e00ff */
        /* <DEDUP_REMOVED lines=10> */
[----:B------:R-:W-:Y:S01]  /*1c4d0*/  FFMA.FTZ R49, R38, R39, -R49 ;  /* 0x0000002726317223 */ /* 0x000fe20000010831 */
[----:B------:R-:W-:Y:S01]  /*1c4e0*/  LOP3.LUT R60, R9, 0xffff0000, RZ, 0xc0, !PT ;  /* 0xffff0000093c7812 */ /* 0x000fe200078ec0ff */
[----:B------:R-:W-:Y:S01]  /*1c4f0*/  FMUL.FTZ R9, R40, R55 ;  /* 0x0000003728097220 */ /* 0x000fe20000410000 */
[----:B------:R-:W-:Y:S01]  /*1c500*/  LOP3.LUT R39, R54, 0xffff0000, RZ, 0xc0, !PT ;  /* 0xffff000036277812 */ /* 0x000fe200078ec0ff */
[----:B------:R-:W-:Y:S01]  /*1c510*/  FFMA.FTZ R30, R38, R11, R30 ;  /* 0x0000000b261e7223 */ /* 0x000fe2000001001e */
[----:B------:R-:W-:Y:S01]  /*1c520*/  LOP3.LUT R11, R56, 0xffff0000, RZ, 0xc0, !PT ;  /* 0xffff0000380b7812 */ /* 0x000fe200078ec0ff */
[----:B------:R-:W-:-:S02]  /*1c530*/  FMUL.FTZ R40, R40, R61 ;  /* 0x0000003d28287220 */ /* 0x000fc40000410000 */
[----:B------:R-:W-:Y:S02]  /*1c540*/  IMAD.U32 R38, R56, 0x10000, RZ ;  /* 0x0001000038267824 */ /* 0x000fe400078e00ff */
[C---:B------:R-:W-:Y:S02]  /*1c550*/  FFMA.FTZ R9, R10.reuse, R61, -R9 ;  /* 0x0000003d0a097223 */ /* 0x040fe40000010809 */
[----:B------:R-:W-:Y:S02]  /*1c560*/  FFMA.FTZ R40, R10, R55, R40 ;  /* 0x000000370a287223 */ /* 0x000fe40000010028 */
[C---:B------:R-:W-:Y:S02]  /*1c570*/  FMUL.FTZ R10, R41.reuse, R38 ;  /* 0x00000026290a7220 */ /* 0x040fe40000410000 */
[----:B------:R-:W-:Y:S02]  /*1c580*/  FMUL.FTZ R54, R41, R62 ;  /* 0x0000003e29367220 */ /* 0x000fe40000410000 */
[----:B------:R-:W-:-:S02]  /*1c590*/  FMUL.FTZ R41, R60, R11 ;  /* 0x0000000b3c297220 */ /* 0x000fc40000410000 */
[----:B------:R-:W-:Y:S02]  /*1c5a0*/  FMUL.FTZ R60, R60, R39 ;  /* 0x000000273c3c7220 */ /* 0x000fe40000410000 */
[C---:B------:R-:W-:Y:S01]  /*1c5b0*/  FFMA.FTZ R62, R57.reuse, R62, -R10 ;  /* 0x0000003e393e7223 */ /* 0x040fe2000001080a */
[----:B------:R-:W-:Y:S01]  /*1c5c0*/  F2FP.BF16.PACK_AB R10, R30, R49 ;  /* 0x000000311e0a723e */ /* 0x000fe200000010ff */
[----:B------:R-:W-:Y:S02]  /*1c5d0*/  FFMA.FTZ R57, R57, R38, R54 ;  /* 0x0000002639397223 */ /* 0x000fe40000010036 */
[C---:B------:R-:W-:Y:S02]  /*1c5e0*/  FFMA.FTZ R41, R8.reuse, R39, -R41 ;  /* 0x0000002708297223 */ /* 0x040fe40000010829 */
[----:B------:R-:W-:Y:S01]  /*1c5f0*/  FFMA.FTZ R60, R8, R11, R60 ;  /* 0x0000000b083c7223 */ /* 0x000fe2000001003c */
[----:B------:R-:W-:Y:S02]  /*1c600*/  F2FP.BF16.PACK_AB R11, R40, R9 ;  /* 0x00000009280b723e */ /* 0x000fe400000010ff */
[----:B------:R-:W-:-:S02]  /*1c610*/  F2FP.BF16.PACK_AB R8, R57, R62 ;  /* 0x0000003e3908723e */ /* 0x000fc400000010ff */
[----:B------:R-:W-:-:S05]  /*1c620*/  F2FP.BF16.PACK_AB R9, R60, R41 ;  /* 0x000000293c09723e */ /* 0x000fca00000010ff */
[----:B------:R1:W-:Y:S02]  /*1c630*/  ST.E.128 [R58.64+0x2000], R8 ;  /* 0x002000083a007985 */ /* 0x0003e4000c101d04 */
.L_x_2241:
[----:B------:R-:W-:Y:S05]  /*1c640*/  BSYNC B0 ;  /* 0x0000000000007941 */ /* 0x000fea0003800000 */
.L_x_2240:
        /* <DEDUP_REMOVED lines=10> */
[----:B------:R-:W-:Y:S02]  /*1c6f0*/  SHF.R.U64 R39, R86, 0x10, R87 ;  /* 0x0000001056277819 */ /* 0x000fe40000001257 */
[----:B------:R-:W-:Y:S02]  /*1c700*/  SHF.R.U64 R30, R88, 0x10, R89 ;  /* 0x00000010581e7819 */ /* 0x000fe40000001259 */
[----:B------:R-:W-:Y:S02]  /*1c710*/  SHF.R.U32.HI R87, RZ, 0x10, R87 ;  /* 0x00000010ff577819 */ /* 0x000fe40000011657 */
[----:B------:R-:W-:Y:S02]  /*1c720*/  SHF.R.U32.HI R88, RZ, 0x10, R89 ;  /* 0x00000010ff587819 */ /* 0x000fe40000011659 */
[----:B------:R-:W-:Y:S02]  /*1c730*/  PRMT R46, R46, 0x5410, R87 ;  /* 0x000054102e2e7816 */ /* 0x000fe40000000057 */
[----:B------:R-:W-:-:S02]  /*1c740*/  PRMT R45, R45, 0x5410, R88 ;  /* 0x000054102d2d7816 */ /* 0x000fc40000000058 */
[----:B------:R-:W-:Y:S01]  /*1c750*/  PRMT R47, R47, 0x5410, R30 ;  /* 0x000054102f2f7816 */ /* 0x000fe2000000001e */
[----:B------:R-:W-:Y:S01]  /*1c760*/  IMAD.U32 R41, R46, 0x10000, RZ ;  /* 0x000100002e297824 */ /* 0x000fe200078e00ff */
[----:B------:R-:W-:Y:S01]  /*1c770*/  PRMT R48, R48, 0x5410, R39 ;  /* 0x0000541030307816 */ /* 0x000fe20000000027 */
[C---:B------:R-:W-:Y:S01]  /*1c780*/  IMAD.U32 R49, R45.reuse, 0x10000, RZ ;  /* 0x000100002d317824 */ /* 0x040fe200078e00ff */
[----:B------:R-:W-:Y:S02]  /*1c790*/  LOP3.LUT R39, R46, 0xffff0000, RZ, 0xc0, !PT ;  /* 0xffff00002e277812 */ /* 0x000fe400078ec0ff */
        /* <DEDUP_REMOVED lines=34> */
.L_x_2243:
[----:B------:R-:W-:Y:S05]  /*1c9c0*/  BSYNC B0 ;  /* 0x0000000000007941 */ /* 0x000fea0003800000 */
.L_x_2242:
        /* <DEDUP_REMOVED lines=15> */
[----:B------:R-:W-:Y:S01]  /*1cac0*/  LOP3.LUT R47, R42, 0xffff0000, RZ, 0xc0, !PT ;  /* 0xffff00002a2f7812 */ /* 0x000fe200078ec0ff */
[C---:B--2---:R-:W-:Y:S01]  /*1cad0*/  IMAD.U32 R38, R10.reuse, 0x10000, RZ ;  /* 0x000100000a267824 */ /* 0x044fe200078e00ff */
        /* <DEDUP_REMOVED lines=32> */
[----:B------:R1:W-:Y:S02]  /*1cce0*/  ST.E.128 [R58.64+0x6000], R8 ;  /* 0x006000083a007985 */ /* 0x0003e4000c101d04 */
.L_x_2245:
[----:B------:R-:W-:Y:S05]  /*1ccf0*/  BSYNC B0 ;  /* 0x0000000000007941 */ /* 0x000fea0003800000 */
.L_x_2244:
        /* <DEDUP_REMOVED lines=12> */
[--C-:B------:R-:W-:Y:S02]  /*1cdc0*/  SHF.R.U32.HI R41, RZ, 0x10, R71.reuse ;  /* 0x00000010ff297819 */ /* 0x100fe40000011647 */
[----:B------:R-:W-:Y:S02]  /*1cdd0*/  SHF.R.U64 R30, R70, 0x10, R71 ;  /* 0x00000010461e7819 */ /* 0x000fe40000001247 */
[----:B------:R-:W-:Y:S02]  /*1cde0*/  PRMT R69, R34, 0x5410, R69 ;  /* 0x0000541022457816 */ /* 0x000fe40000000045 */
[----:B------:R-:W-:-:S02]  /*1cdf0*/  PRMT R41, R32, 0x5410, R41 ;  /* 0x0000541020297816 */ /* 0x000fc40000000029 */
[----:B------:R-:W-:Y:S01]  /*1ce00*/  PRMT R33, R33, 0x5410, R30 ;  /* 0x0000541021217816 */ /* 0x000fe2000000001e */
[C---:B------:R-:W-:Y:S01]  /*1ce10*/  IMAD.U32 R39, R69.reuse, 0x10000, RZ ;  /* 0x0001000045277824 */ /* 0x040fe200078e00ff */
        /* <DEDUP_REMOVED lines=37> */
.L_x_2247:
[----:B------:R-:W-:Y:S05]  /*1d070*/  BSYNC B0 ;  /* 0x0000000000007941 */ /* 0x000fea0003800000 */
.L_x_2246:
        /* <DEDUP_REMOVED lines=31> */
[C---:B------:R-:W-:Y:S01]  /*1d270*/  SHF.L.U32 R32, R31.reuse, 0x10, RZ ;  /* 0x000000101f207819 */ /* 0x040fe200000006ff */
[----:B------:R-:W-:Y:S01]  /*1d280*/  FMUL.FTZ R34, R34, R37 ;  /* 0x0000002522227220 */ /* 0x000fe20000410000 */
[----:B------:R-:W-:Y:S01]  /*1d290*/  LOP3.LUT R31, R31, 0xffff0000, RZ, 0xc0, !PT ;  /* 0xffff00001f1f7812 */ /* 0x000fe200078ec0ff */
[----:B------:R-:W-:-:S02]  /*1d2a0*/  IMAD.U32 R11, R26, 0x10000, RZ ;  /* 0x000100001a0b7824 */ /* 0x000fc400078e00ff */
[C---:B------:R-:W-:Y:S02]  /*1d2b0*/  FFMA.FTZ R9, R10.reuse, R37, -R9 ;  /* 0x000000250a097223 */ /* 0x040fe40000010809 */
[----:B------:R-:W-:Y:S02]  /*1d2c0*/  FFMA.FTZ R34, R10, R25, R34 ;  /* 0x000000190a227223 */ /* 0x000fe40000010022 */
[C---:B------:R-:W-:Y:S02]  /*1d2d0*/  FMUL.FTZ R25, R35.reuse, R11 ;  /* 0x0000000b23197220 */ /* 0x040fe40000410000 */
[C---:B------:R-:W-:Y:S02]  /*1d2e0*/  FMUL.FTZ R10, R38.reuse, R33 ;  /* 0x00000021260a7220 */ /* 0x040fe40000410000 */
[----:B------:R-:W-:Y:S02]  /*1d2f0*/  FMUL.FTZ R35, R35, R32 ;  /* 0x0000002023237220 */ /* 0x000fe40000410000 */
[----:B------:R-:W-:-:S02]  /*1d300*/  FMUL.FTZ R38, R38, R31 ;  /* 0x0000001f26267220 */ /* 0x000fc40000410000 */
[C---:B------:R-:W-:Y:S02]  /*1d310*/  FFMA.FTZ R25, R36.reuse, R32, -R25 ;  /* 0x0000002024197223 */ /* 0x040fe40000010819 */
[----:B------:R-:W-:Y:S01]  /*1d320*/  FFMA.FTZ R36, R36, R11, R35 ;  /* 0x0000000b24247223 */ /* 0x000fe20000010023 */
[----:B------:R-:W-:Y:S01]  /*1d330*/  F2FP.BF16.PACK_AB R11, R34, R9 ;  /* 0x00000009220b723e */ /* 0x000fe200000010ff */
[----:B------:R-:W-:Y:S01]  /*1d340*/  FFMA.FTZ R31, R8, R31, -R10 ;  /* 0x0000001f081f7223 */ /* 0x000fe2000001080a */
[----:B------:R-:W-:Y:S01]  /*1d350*/  F2FP.BF16.PACK_AB R10, R30, R27 ;  /* 0x0000001b1e0a723e */ /* 0x000fe200000010ff */
[----:B------:R-:W-:Y:S01]  /*1d360*/  FFMA.FTZ R38, R8, R33, R38 ;  /* 0x0000002108267223 */ /* 0x000fe20000010026 */
[----:B------:R-:W-:-:S04]  /*1d370*/  F2FP.BF16.PACK_AB R8, R36, R25 ;  /* 0x000000192408723e */ /* 0x000fc800000010ff */
[----:B------:R-:W-:-:S05]  /*1d380*/  F2FP.BF16.PACK_AB R9, R38, R31 ;  /* 0x0000001f2609723e */ /* 0x000fca00000010ff */
[----:B------:R1:W-:Y:S02]  /*1d390*/  ST.E.128 [R58.64+0xa000], R8 ;  /* 0x00a000083a007985 */ /* 0x0003e4000c101d04 */
.L_x_2249:
[----:B------:R-:W-:Y:S05]  /*1d3a0*/  BSYNC B0 ;  /* 0x0000000000007941 */ /* 0x000fea0003800000 */
.L_x_2248:
[----:B------:R-:W-:-:S04]  /*1d3b0*/  IADD3 R12, R12, 0x50, RZ ;  /* 0x000000500c0c7810 */ /* 0x000fc80007ffe0ff */
[----:B------:R-:W-:Y:S01]  /*1d3c0*/  ISETP.GE.AND P0, PT, R12, R29, PT ;  /* 0x0000001d0c00720c */ /* 0x000fe20003f06270 */
[----:B------:R-:W-:-:S12]  /*1d3d0*/  IMAD.MOV.U32 R29, RZ, RZ, 0x0 ;  /* 0x00000000ff1d7424 */ /* 0x000fd800078e00ff */
[----:B------:R-:W-:Y:S05]  /*1d3e0*/  @P0 RET.REL.NODEC R28 `(_ZN7cutlass13device_kernelIN5flash19enable_sm80_to_sm89INS1_16FlashAttnFwdSm80INS1_25CollectiveMainloopFwdSm80ILi8ELi1ELb0EN4cute5tupleIJNS5_1CILi128EEENS7_ILi64EEENS7_ILi192EEEEEELi192ENS_10bfloat16_tEfNS_4arch4Sm80ELb0ELb1ELb0ELb1ELb1ELb1ELb1ELb0EEENS1_21CollectiveEpilogueFwdINS6_IJS8_SA_S9_EEENS6_IJNS7_ILi1EEESI_SI_EEESC_SE_Li256ELb1ELb1ELb0ELb0EEENS1_19SingleTileSchedulerILb1ELb0ELb1ELi128EEEEEEEEEvNT_6ParamsE) ;  /* 0xfffe2c101c000950 */ /* 0x000fea0003c3ffff */
[----:B------:R-:W-:-:S04]  /*1d3f0*/  IADD3 R24, R24, 0x5000, RZ ;  /* 0x0000500018187810 */ /* 0x000fc80007ffe0ff */
[----:B------:R-:W-:-:S04]  /*1d400*/  IADD3 R23, P0, R23, R24, RZ ;  /* 0x0000001817177210 */ /* 0x000fc80007f1e0ff */
[----:B-1----:R-:W-:Y:S02]  /*1d410*/  LEA.HI.X.SX32 R9, R24, RZ, 0x1, P0 ;  /* 0x000000ff18097211 */ /* 0x002fe400000f0eff */
        /* <DEDUP_REMOVED lines=21> */
[C---:B------:R-:W-:Y:S01]  /*1d570*/  FMUL.FTZ R8, R12.reuse, R14 ;  /* 0x0000000e0c087220 */ /* 0x040fe20000410000 */
[----:B------:R-:W-:Y:S01]  /*1d580*/  LOP3.LUT R30, R9, 0xffff0000, RZ, 0xc0, !PT ;  /* 0xffff0000091e7812 */ /* 0x000fe200078ec0ff */
[----:B------:R-:W-:-:S02]  /*1d590*/  FMUL.FTZ R12, R12, R21 ;  /* 0x000000150c0c7220 */ /* 0x000fc40000410000 */
[----:B------:R-:W-:Y:S02]  /*1d5a0*/  FFMA.FTZ R8, R13, R21, -R8 ;  /* 0x000000150d087223 */ /* 0x000fe40000010808 */
[----:B------:R-:W-:Y:S02]  /*1d5b0*/  IMAD.U32 R23, R9, 0x10000, RZ ;  /* 0x0001000009177824 */ /* 0x000fe400078e00ff */
[----:B------:R-:W-:Y:S02]  /*1d5c0*/  FFMA.FTZ R13, R13, R14, R12 ;  /* 0x0000000e0d0d7223 */ /* 0x000fe4000001000c */
[----:B------:R-:W-:Y:S02]  /*1d5d0*/  FMUL.FTZ R9, R26, R11 ;  /* 0x0000000b1a097220 */ /* 0x000fe40000410000 */
[C---:B------:R-:W-:Y:S01]  /*1d5e0*/  IMAD.U32 R12, R20.reuse, 0x10000, RZ ;  /* 0x00010000140c7824 */ /* 0x040fe200078e00ff */
[----:B------:R-:W-:Y:S01]  /*1d5f0*/  LOP3.LUT R20, R20, 0xffff0000, RZ, 0xc0, !PT ;  /* 0xffff000014147812 */ /* 0x000fe200078ec0ff */
[----:B------:R-:W-:-:S02]  /*1d600*/  FMUL.FTZ R26, R26, R15 ;  /* 0x0000000f1a1a7220 */ /* 0x000fc40000410000 */
[C---:B------:R-:W-:Y:S01]  /*1d610*/  IMAD.U32 R14, R22.reuse, 0x10000, RZ ;  /* 0x00010000160e7824 */ /* 0x040fe200078e00ff */
[----:B------:R-:W-:Y:S01]  /*1d620*/  LOP3.LUT R22, R22, 0xffff0000, RZ, 0xc0, !PT ;  /* 0xffff000016167812 */ /* 0x000fe200078ec0ff */
[C---:B------:R-:W-:Y:S02]  /*1d630*/  FFMA.FTZ R9, R10.reuse, R15, -R9 ;  /* 0x0000000f0a097223 */ /* 0x040fe40000010809 */
[----:B------:R-:W-:Y:S02]  /*1d640*/  FFMA.FTZ R26, R10, R11, R26 ;  /* 0x0000000b0a1a7223 */ /* 0x000fe4000001001a */
[C---:B------:R-:W-:Y:S02]  /*1d650*/  FMUL.FTZ R10, R27.reuse, R12 ;  /* 0x0000000c1b0a7220 */ /* 0x040fe40000410000 */
[----:B------:R-:W-:Y:S02]  /*1d660*/  FMUL.FTZ R11, R30, R20 ;  /* 0x000000141e0b7220 */ /* 0x000fe40000410000 */
[----:B------:R-:W-:-:S02]  /*1d670*/  FMUL.FTZ R27, R27, R14 ;  /* 0x0000000e1b1b7220 */ /* 0x000fc40000410000 */
[-C--:B------:R-:W-:Y:S02]  /*1d680*/  FMUL.FTZ R30, R30, R22.reuse ;  /* 0x000000161e1e7220 */ /* 0x080fe40000410000 */
[----:B------:R-:W-:Y:S01]  /*1d690*/  FFMA.FTZ R22, R23, R22, -R11 ;  /* 0x0000001617167223 */ /* 0x000fe2000001080b */
[----:B------:R-:W-:Y:S01]  /*1d6a0*/  F2FP.BF16.PACK_AB R11, R26, R9 ;  /* 0x000000091a0b723e */ /* 0x000fe200000010ff */
[----:B------:R-:W-:Y:S01]  /*1d6b0*/  FFMA.FTZ R14, R29, R14, -R10 ;  /* 0x0000000e1d0e7223 */ /* 0x000fe2000001080a */
[----:B------:R-:W-:Y:S01]  /*1d6c0*/  F2FP.BF16.PACK_AB R10, R13, R8 ;  /* 0x000000080d0a723e */ /* 0x000fe200000010ff */
[----:B------:R-:W-:Y:S02]  /*1d6d0*/  FFMA.FTZ R27, R29, R12, R27 ;  /* 0x0000000c1d1b7223 */ /* 0x000fe4000001001b */
[----:B------:R-:W-:Y:S02]  /*1d6e0*/  FFMA.FTZ R23, R23, R20, R30 ;  /* 0x0000001417177223 */ /* 0x000fe4000001001e */
[----:B------:R-:W-:Y:S01]  /*1d6f0*/  IMAD.MOV.U32 R29, RZ, RZ, 0x0 ;  /* 0x00000000ff1d7424 */ /* 0x000fe200078e00ff */
[----:B------:R-:W-:-:S02]  /*1d700*/  F2FP.BF16.PACK_AB R8, R27, R14 ;  /* 0x0000000e1b08723e */ /* 0x000fc400000010ff */
[----:B------:R-:W-:-:S05]  /*1d710*/  F2FP.BF16.PACK_AB R9, R23, R22 ;  /* 0x000000161709723e */ /* 0x000fca00000010ff */
[----:B------:R1:W-:Y:S01]  /*1d720*/  ST.E.128 [R24.64], R8 ;  /* 0x0000000818007985 */ /* 0x0003e2000c101d04 */
[----:B------:R-:W-:Y:S05]  /*1d730*/  RET.REL.NODEC R28 `(_ZN7cutlass13device_kernelIN5flash19enable_sm80_to_sm89INS1_16FlashAttnFwdSm80INS1_25CollectiveMainloopFwdSm80ILi8ELi1ELb0EN4cute5tupleIJNS5_1CILi128EEENS7_ILi64EEENS7_ILi192EEEEEELi192ENS_10bfloat16_tEfNS_4arch4Sm80ELb0ELb1ELb0ELb1ELb1ELb1ELb1ELb0EEENS1_21CollectiveEpilogueFwdINS6_IJS8_SA_S9_EEENS6_IJNS7_ILi1EEESI_SI_EEESC_SE_Li256ELb1ELb1ELb0ELb0EEENS1_19SingleTileSchedulerILb1ELb0ELb1ELi128EEEEEEEEEvNT_6ParamsE) ;  /* 0xfffe28c01c007950 */ /* 0x000fea0003c3ffff */
.L_x_2218:
[----:B-----5:R-:W-:Y:S01]  /*1d740*/  ISETP.NE.AND P0, PT, R8, 0x1, PT ;  /* 0x000000010800780c */ /* 0x020fe20003f05270 */
[----:B------:R-:W-:-:S12]  /*1d750*/  BSSY B0, `(.L_x_2250) ;  /* 0x0000006000007945 */ /* 0x000fd80003800000 */
[----:B------:R-:W-:Y:S05]  /*1d760*/  @!P0 BRA `(.L_x_2251) ;  /* 0x0000004000008947 */ /* 0x000fea0003800000 */
[----:B------:R-:W2:Y:S04]  /*1d770*/  LD.E R13, [R36.64+0x168] ;  /* 0x00016804240d7980 */ /* 0x000ea8000c101900 */
[----:B------:R-:W3:Y:S01]  /*1d780*/  LD.E R12, [R36.64+0x16c] ;  /* 0x00016c04240c7980 */ /* 0x000ee2000c101900 */
[----:B--2---:R-:W-:-:S05]  /*1d790*/  IMAD.HI.U32 R13, R14, R13, RZ ;  /* 0x0000000d0e0d7227 */ /* 0x004fca00078e00ff */
[----:B---3--:R-:W-:Y:S02]  /*1d7a0*/  SHF.R.U32.HI R14, RZ, R12, R13 ;  /* 0x0000000cff0e7219 */ /* 0x008fe4000001160d */
.L_x_2251:
[----:B------:R-:W-:Y:S05]  /*1d7b0*/  BSYNC B0 ;  /* 0x0000000000007941 */ /* 0x000fea0003800000 */
.L_x_2250:
        /* <DEDUP_REMOVED lines=18> */
.L_x_2272:
[----:B------:R-:W-:Y:S05]  /*1d8e0*/  BRA.DIV ~URZ, `(.L_x_2253) ;  /* 0x00003f927f007947 */ /* 0x000fea000b800000 */
[----:B------:R3:W4:Y:S04]  /*1d8f0*/  SHFL.IDX PT, R32, R25, RZ, 0x1c1f ;  /* 0x001c1fff19207589 */ /* 0x00072800000e0000 */
[----:B------:R3:W1:Y:S04]  /*1d900*/  SHFL.IDX PT, R27, R45, RZ, 0x1c1f ;  /* 0x001c1fff2d1b7589 */ /* 0x00066800000e0000 */
[----:B------:R3:W2:Y:S02]  /*1d910*/  SHFL.IDX PT, R240, R20, RZ, 0x1c1f ;  /* 0x001c1fff14f07589 */ /* 0x0006a400000e0000 */
.L_x_2273:
        /* <DEDUP_REMOVED lines=20> */
[----:B------:R-:W-:Y:S01]  /*1da60*/  IADD3 R8, R46, 0x40, RZ ;  /* 0x000000402e087810 */ /* 0x000fe20007ffe0ff */
[----:B------:R-:W-:Y:S01]  /*1da70*/  CS2R R12, SRZ ;  /* 0x00000000000c7805 */ /* 0x000fe2000001ff00 */
[-C--:B------:R-:W-:Y:S02]  /*1da80*/  ISETP.GE.AND P1, PT, R10, R29.reuse, PT ;  /* 0x0000001d0a00720c */ /* 0x080fe40003f26270 */
[-C--:B------:R-:W-:Y:S02]  /*1da90*/  ISETP.GE.AND P0, PT, R8, R29.reuse, PT ;  /* 0x0000001d0800720c */ /* 0x080fe40003f06270 */
[----:B------:R-:W-:-:S09]  /*1daa0*/  ISETP.GE.AND P2, PT, R46, R29, PT ;  /* 0x0000001d2e00720c */ /* 0x000fd20003f46270 */
[----:B------:R-:W-:Y:S02]  /*1dab0*/  @!P1 SHF.R.S32.HI R35, RZ, 0x1f, R10 ;  /* 0x0000001fff239819 */ /* 0x000fe4000001140a */
[----:B------:R-:W-:Y:S02]  /*1dac0*/  @!P0 SHF.R.S32.HI R27, RZ, 0x1f, R8 ;  /* 0x0000001fff1b8819 */ /* 0x000fe40000011408 */
[----:B------:R-:W-:Y:S01]  /*1dad0*/  @!P1 LEA.HI R35, R35, R10, RZ, 0x3 ;  /* 0x0000000a23239211 */ /* 0x000fe200078f18ff */
[--C-:B--2-4-:R-:W-:Y:S01]  /*1dae0*/  @!P2 IMAD.WIDE R36, R46, 0x2, R32.reuse ;  /* 0x000000022e24a825 */ /* 0x114fe200078e0220 */
[----:B------:R-:W-:Y:S02]  /*1daf0*/  @!P0 LEA.HI R27, R27, R8, RZ, 0x3 ;  /* 0x000000081b1b8211 */ /* 0x000fe400078f18ff */
[----:B------:R-:W-:Y:S02]  /*1db00*/  @!P1 LOP3.LUT R35, R35, 0xfffffff8, RZ, 0xc0, !PT ;  /* 0xfffffff823239812 */ /* 0x000fe400078ec0ff */
[----:B------:R-:W-:Y:S01]  /*1db10*/  @!P0 LOP3.LUT R27, R27, 0xfffffff8, RZ, 0xc0, !PT ;  /* 0xfffffff81b1b8812 */ /* 0x000fe200078ec0ff */
        /* <DEDUP_REMOVED lines=11> */
[----:B-1----:R-:W-:-:S04]  /*1dbd0*/  @!P1 IMAD.WIDE R36, R35, 0x2, R32 ;  /* 0x0000000223249825 */ /* 0x002fc800078e0220 */
[----:B------:R-:W-:Y:S01]  /*1dbe0*/  @!P0 IMAD.WIDE R32, R27, 0x2, R32 ;  /* 0x000000021b208825 */ /* 0x000fe200078e0220 */
        /* <DEDUP_REMOVED lines=8> */
.L_x_2255:
[----:B------:R-:W-:Y:S05]  /*1dc70*/  BSYNC B0 ;  /* 0x0000000000007941 */ /* 0x000fea0003800000 */
.L_x_2254:
[----:B-12--5:R-:W-:Y:S02]  /*1dc80*/  IMAD.MOV.U32 R33, RZ, RZ, R58 ;  /* 0x000000ffff217224 */ /* 0x026fe400078e003a */
[----:B----4-:R-:W-:-:S02]  /*1dc90*/  IMAD.MOV.U32 R32, RZ, RZ, R59 ;  /* 0x000000ffff207224 */ /* 0x010fc400078e003b */
        /* <DEDUP_REMOVED lines=48> */
[----:B------:R1:W4:Y:S04]  /*1dfa0*/  SHFL.IDX PT, R70, R25, 0x1, 0x1c1f ;  /* 0x003c1f0019467f89 */ /* 0x00032800000e0000 */
[----:B---3--:R-:W3:Y:S04]  /*1dfb0*/  SHFL.IDX PT, R45, R45, 0x1, 0x1c1f ;  /* 0x003c1f002d2d7f89 */ /* 0x008ee800000e0000 */
[----:B------:R1:W1:Y:S02]  /*1dfc0*/  SHFL.IDX PT, R240, R20, 0x1, 0x1c1f ;  /* 0x003c1f0014f07f89 */ /* 0x00026400000e0000 */
.L_x_2274:
[----:B-1----:R-:W-:Y:S01]  /*1dfd0*/  IADD3 R25, R21, 0x40, RZ ;  /* 0x0000004015197810 */ /* 0x002fe20007ffe0ff */
        /* <DEDUP_REMOVED lines=31> */
[C-C-:B------:R-:W-:Y:S01]  /*1e1d0*/  @!P1 IMAD.WIDE R72, R21.reuse, 0x2, R70.reuse ;  /* 0x0000000215489825 */ /* 0x140fe200078e0246 */
[----:B------:R-:W-:Y:S01]  /*1e1e0*/  CS2R R40, SRZ ;  /* 0x0000000000287805 */ /* 0x000fe2000001ff00 */
[----:B------:R-:W-:Y:S01]  /*1e1f0*/  CS2R R38, SRZ ;  /* 0x0000000000267805 */ /* 0x000fe2000001ff00 */
[----:B------:R-:W-:Y:S01]  /*1e200*/  CS2R R36, SRZ ;  /* 0x0000000000247805 */ /* 0x000fe2000001ff00 */
[C---:B------:R-:W-:Y:S01]  /*1e210*/  @!P0 IMAD.WIDE R70, R20.reuse, 0x2, R70 ;  /* 0x0000000214468825 */ /* 0x040fe200078e0246 */
[----:B------:R-:W-:Y:S01]  /*1e220*/  CS2R R34, SRZ ;  /* 0x0000000000227805 */ /* 0x000fe2000001ff00 */
[----:B------:R-:W-:Y:S01]  /*1e230*/  CS2R R32, SRZ ;  /* 0x0000000000207805 */ /* 0x000fe2000001ff00 */
[----:B------:R-:W-:Y:S01]  /*1e240*/  CS2R R22, SRZ ;  /* 0x0000000000167805 */ /* 0x000fe2000001ff00 */
[--C-:B------:R-:W-:Y:S01]  /*1e250*/  @!P1 IMAD.WIDE R74, R21, 0x2, R240.reuse ;  /* 0x00000002154a9825 */ /* 0x100fe200078e02f0 */
[----:B------:R-:W-:Y:S01]  /*1e260*/  CS2R R24, SRZ ;  /* 0x0000000000187805 */ /* 0x000fe2000001ff00 */
[----:B------:R2:W5:Y:S02]  /*1e270*/  @!P1 LD.E.128 R36, [R72.64] ;  /* 0x0000000448249980 */ /* 0x000564000c101d00 */
[----:B------:R-:W-:-:S02]  /*1e280*/  @!P0 IMAD.WIDE R76, R20, 0x2, R240 ;  /* 0x00000002144c8825 */ /* 0x000fc400078e02f0 */
[----:B------:R-:W-:Y:S01]  /*1e290*/  CS2R R20, SRZ ;  /* 0x0000000000147805 */ /* 0x000fe2000001ff00 */
[----:B------:R2:W5:Y:S01]  /*1e2a0*/  @!P1 LD.E.128 R32, [R74.64] ;  /* 0x000000044a209980 */ /* 0x000562000c101d00 */
[----:B------:R-:W-:-:S04]  /*1e2b0*/  @!P2 IMAD.WIDE R240, R46, 0x2, R240 ;  /* 0x000000022ef0a825 */ /* 0x000fc800078e02f0 */
[----:B------:R2:W5:Y:S01]  /*1e2c0*/  @!P0 LD.E.128 R20, [R70.64] ;  /* 0x0000000446148980 */ /* 0x000562000c101d00 */
[----:B-1----:R-:W-:-:S03]  /*1e2d0*/  CS2R R26, SRZ ;  /* 0x00000000001a7805 */ /* 0x002fc6000001ff00 */
[----:B------:R2:W5:Y:S04]  /*1e2e0*/  @!P2 LD.E.128 R40, [R240.64] ;  /* 0x00000004f028a980 */ /* 0x000568000c101d00 */
[----:B------:R2:W5:Y:S02]  /*1e2f0*/  @!P0 LD.E.128 R24, [R76.64] ;  /* 0x000000044c188980 */ /* 0x000564000c101d00 */
.L_x_2258:
[----:B------:R-:W-:Y:S05]  /*1e300*/  BSYNC B0 ;  /* 0x0000000000007941 */ /* 0x000fea0003800000 */
.L_x_2257:
[----:B--2---:R-:W2:Y:S01]  /*1e310*/  LDL.64 R72, [R31+0x20] ;  /* 0x000020001f487983 */ /* 0x004ea20000100a00 */
[----:B------:R-:W-:-:S04]  /*1e320*/  DEPBAR.LE SB0, 0x1 ;  /* 0x000080400000791a */ /* 0x000fc80000000000 */
[----:B------:R-:W3:Y:S01]  /*1e330*/  LDL.64 R118, [R31+0x28] ;  /* 0x000028001f767983 */ /* 0x000ee20000100a00 */
[----:B------:R-:W-:Y:S03]  /*1e340*/  WARPSYNC 0xffffffff ;  /* 0xffffffff00007948 */ /* 0x000fe60003800000 */
[----:B------:R-:W-:Y:S01]  /*1e350*/  BAR.SYNC.DEFER_BLOCKING 0x0 ;  /* 0x0000000000007b1d */ /* 0x000fe20000010000 */
[----:B----45:R-:W-:-:S05]  /*1e360*/  IMAD.MOV.U32 R70, RZ, RZ, R23 ;  /* 0x000000ffff467224 */ /* 0x030fca00078e0017 */
[----:B--2---:R1:W2:Y:S04]  /*1e370*/  LD.E R109, [R72.64] ;  /* 0x00000004486d7980 */ /* 0x0042a8000c101900 */
[----:B---3--:R-:W5:Y:S01]  /*1e380*/  LD.E.64 R118, [R118.64] ;  /* 0x0000000476767980 */ /* 0x008f62000c101b00 */
[----:B------:R-:W-:Y:S01]  /*1e390*/  PRMT R79, R70, 0x7610, R79 ;  /* 0x00007610464f7816 */ /* 0x000fe2000000004f */
[----:B------:R-:W-:Y:S01]  /*1e3a0*/  IMAD.MOV.U32 R70, RZ, RZ, R38 ;  /* 0x000000ffff467224 */ /* 0x000fe200078e0026 */
        /* <DEDUP_REMOVED lines=11> */
[----:B------:R-:W-:Y:S01]  /*1e460*/  MOV R70, R26 ;  /* 0x0000001a00467202 */ /* 0x000fe20000000f00 */
        /* <DEDUP_REMOVED lines=26> */
[----:B------:R-:W-:Y:S01]  /*1e610*/  PRMT R101, R70, 0x7610, R101 ;  /* 0x0000761046657816 */ /* 0x000fe20000000065 */
[----:B--2---:R-:W-:Y:S01]  /*1e620*/  IMAD R109, R109, -0x80, R68 ;  /* 0xffffff806d6d7824 */ /* 0x004fe200078e0244 */
[----:B------:R-:W-:-:S04]  /*1e630*/  MOV R68, R33 ;  /* 0x0000002100447202 */ /* 0x000fc80000000f00 */
[----:B------:R-:W-:Y:S02]  /*1e640*/  IMNMX R109, R109, 0x80, PT ;  /* 0x000000806d6d7817 */ /* 0x000fe40003800200 */
[----:B------:R-:W-:Y:S01]  /*1e650*/  PRMT R83, R68, 0x7610, R83 ;  /* 0x0000761044537816 */ /* 0x000fe20000000053 */
[----:B------:R-:W-:Y:S01]  /*1e660*/  IMAD.MOV.U32 R68, RZ, RZ, R41 ;  /* 0x000000ffff447224 */ /* 0x000fe200078e0029 */
[----:B------:R-:W-:-:S04]  /*1e670*/  ISETP.GE.AND P0, PT, R30, R109, PT ;  /* 0x0000006d1e00720c */ /* 0x000fc80003f06270 */
[----:B------:R-:W-:-:S09]  /*1e680*/  PRMT R100, R68, 0x7610, R100 ;  /* 0x0000761044647816 */ /* 0x000fd20000000064 */
        /* <DEDUP_REMOVED lines=13> */
[----:B------:R-:W-:Y:S01]  /*1e760*/  LOP3.LUT R129, R129, 0xfffffe00, RZ, 0xc0, !PT ;  /* 0xfffffe0081817812 */ /* 0x000fe200078ec0ff */
[----:B------:R-:W-:Y:S01]  /*1e770*/  IMAD.SHL.U32 R68, R68, 0x400, RZ ;  /* 0x0000040044447824 */ /* 0x000fe200078e00ff */
[----:B------:R-:W-:Y:S02]  /*1e780*/  SHF.R.U32.HI R70, RZ, 0x3, R73 ;  /* 0x00000003ff467819 */ /* 0x000fe40000011649 */
        /* <DEDUP_REMOVED lines=9> */
[--C-:B------:R-:W-:Y:S02]  /*1e820*/  SHF.R.U64 R8, R8, 0x10, R9.reuse ;  /* 0x0000001008087819 */ /* 0x100fe40000001209 */
[----:B------:R-:W-:Y:S02]  /*1e830*/  SHF.R.U32.HI R9, RZ, 0x10, R9 ;  /* 0x00000010ff097819 */ /* 0x000fe40000011609 */
[----:B------:R-:W-:Y:S02]  /*1e840*/  SHF.R.U64 R10, R10, 0x10, R11 ;  /* 0x000000100a0a7819 */ /* 0x000fe4000000120b */
[--C-:B------:R-:W-:Y:S02]  /*1e850*/  SHF.R.U64 R14, R14, 0x10, R15.reuse ;  /* 0x000000100e0e7819 */ /* 0x100fe4000000120f */
[----:B------:R-:W-:Y:S02]  /*1e860*/  SHF.R.U32.HI R15, RZ, 0x10, R15 ;  /* 0x00000010ff0f7819 */ /* 0x000fe4000001160f */
[----:B------:R-:W-:-:S02]  /*1e870*/  SHF.R.U64 R12, R12, 0x10, R13 ;  /* 0x000000100c0c7819 */ /* 0x000fc4000000120d */
[----:B------:R-:W-:Y:S02]  /*1e880*/  PRMT R121, R121, 0x5410, R8 ;  /* 0x0000541079797816 */ /* 0x000fe40000000008 */
[----:B------:R-:W-:Y:S02]  /*1e890*/  PRMT R120, R120, 0x5410, R9 ;  /* 0x0000541078787816 */ /* 0x000fe40000000009 */
[----:B------:R-:W-:Y:S02]  /*1e8a0*/  PRMT R123, R123, 0x5410, R10 ;  /* 0x000054107b7b7816 */ /* 0x000fe4000000000a */
[----:B------:R-:W-:Y:S02]  /*1e8b0*/  PRMT R126, R126, 0x5410, R15 ;  /* 0x000054107e7e7816 */ /* 0x000fe4000000000f */
[----:B------:R-:W-:Y:S02]  /*1e8c0*/  PRMT R125, R125, 0x5410, R12 ;  /* 0x000054107d7d7816 */ /* 0x000fe4000000000c */
[----:B------:R-:W-:-:S02]  /*1e8d0*/  PRMT R127, R127, 0x5410, R14 ;  /* 0x000054107f7f7816 */ /* 0x000fc4000000000e */
[----:B------:R-:W-:Y:S01]  /*1e8e0*/  SHF.R.U32.HI R13, RZ, 0x10, R13 ;  /* 0x00000010ff0d7819 */ /* 0x000fe2000001160d */
[----:B------:R-:W-:Y:S01]  /*1e8f0*/  IMAD.U32 R132, R125, 0x10000, RZ ;  /* 0x000100007d847824 */ /* 0x000fe200078e00ff */
[----:B------:R-:W-:Y:S02]  /*1e900*/  LOP3.LUT R136, R121, 0xffff0000, RZ, 0xc0, !PT ;  /* 0xffff000079887812 */ /* 0x000fe400078ec0ff */
[----:B------:R-:W-:Y:S02]  /*1e910*/  LOP3.LUT R138, R125, 0xffff0000, RZ, 0xc0, !PT ;  /* 0xffff00007d8a7812 */ /* 0x000fe400078ec0ff */
[----:B------:R-:W-:Y:S02]  /*1e920*/  PRMT R124, R124, 0x5410, R13 ;  /* 0x000054107c7c7816 */ /* 0x000fe4000000000d */
[----:B------:R-:W-:-:S03]  /*1e930*/  SHF.R.U32.HI R11, RZ, 0x10, R11 ;  /* 0x00000010ff0b7819 */ /* 0x000fc6000001160b */
[----:B------:R-:W-:Y:S01]  /*1e940*/  IMAD.U32 R125, R124, 0x10000, RZ ;  /* 0x000100007c7d7824 */ /* 0x000fe200078e00ff */
        /* <DEDUP_REMOVED lines=12> */
[----:B------:R-:W-:Y:S01]  /*1ea10*/  SHF.L.U32 R68, R121, 0x10, RZ ;  /* 0x0000001079447819 */ /* 0x000fe200000006ff */
[----:B------:R-:W-:Y:S01]  /*1ea20*/  IMAD.U32 R121, R120, 0x10000, RZ ;  /* 0x0001000078797824 */ /* 0x000fe200078e00ff */
[----:B------:R-:W-:Y:S01]  /*1ea30*/  LOP3.LUT R135, R69, 0xffff0000, RZ, 0xc0, !PT ;  /* 0xffff000045877812 */ /* 0x000fe200078ec0ff */
[----:B------:R-:W-:Y:S01]  /*1ea40*/  IMAD.U32 R133, R70, 0x10000, RZ ;  /* 0x0001000046857824 */ /* 0x000fe200078e00ff */
[----:B------:R-:W-:Y:S01]  /*1ea50*/  LOP3.LUT R120, R120, 0xffff0000, RZ, 0xc0, !PT ;  /* 0xffff000078787812 */ /* 0x000fe200078ec0ff */
[C---:B------:R-:W-:Y:S01]  /*1ea60*/  FMUL.FTZ R69, R73.reuse, R68 ;  /* 0x0000004449457220 */ /* 0x040fe20000410000 */
[----:B------:R-:W-:Y:S01]  /*1ea70*/  LOP3.LUT R70, R70, 0xffff0000, RZ, 0xc0, !PT ;  /* 0xffff000046467812 */ /* 0x000fe200078ec0ff */
[----:B------:R-:W-:-:S02]  /*1ea80*/  FMUL.FTZ R73, R73, R132 ;  /* 0x0000008449497220 */ /* 0x000fc40000410000 */
[C---:B------:R-:W-:Y:S02]  /*1ea90*/  FFMA.FTZ R69, R10.reuse, R132, -R69 ;  /* 0x000000840a457223 */ /* 0x040fe40000010845 */
[C---:B------:R-:W-:Y:S02]  /*1eaa0*/  FMUL.FTZ R132, R15.reuse, R136 ;  /* 0x000000880f847220 */ /* 0x040fe40000410000 */
[----:B------:R-:W-:Y:S02]  /*1eab0*/  FMUL.FTZ R15, R15, R138 ;  /* 0x0000008a0f0f7220 */ /* 0x000fe40000410000 */
[----:B------:R-:W-:Y:S02]  /*1eac0*/  FFMA.FTZ R73, R10, R68, R73 ;  /* 0x000000440a497223 */ /* 0x000fe40000010049 */
[----:B------:R-:W-:Y:S01]  /*1ead0*/  FFMA.FTZ R136, R9, R136, R15 ;  /* 0x0000008809887223 */ /* 0x000fe2000001000f */
[----:B------:R-:W-:Y:S01]  /*1eae0*/  LOP3.LUT R15, R124, 0xffff0000, RZ, 0xc0, !PT ;  /* 0xffff00007c0f7812 */ /* 0x000fe200078ec0ff */
[----:B------:R-:W-:-:S02]  /*1eaf0*/  FMUL.FTZ R10, R14, R121 ;  /* 0x000000790e0a7220 */ /* 0x000fc40000410000 */
[----:B------:R-:W-:Y:S02]  /*1eb00*/  FMUL.FTZ R14, R14, R125 ;  /* 0x0000007d0e0e7220 */ /* 0x000fe40000410000 */
[----:B------:R-:W-:Y:S02]  /*1eb10*/  FMUL.FTZ R68, R135, R120 ;  /* 0x0000007887447220 */ /* 0x000fe40000410000 */
[----:B------:R-:W-:Y:S02]  /*1eb20*/  FFMA.FTZ R132, R9, R138, -R132 ;  /* 0x0000008a09847223 */ /* 0x000fe40000010884 */
[----:B------:R-:W-:Y:S02]  /*1eb30*/  FMUL.FTZ R135, R135, R15 ;  /* 0x0000000f87877220 */ /* 0x000fe40000410000 */
[C---:B------:R-:W-:Y:S02]  /*1eb40*/  FFMA.FTZ R10, R8.reuse, R125, -R10 ;  /* 0x0000007d080a7223 */ /* 0x040fe4000001080a */
[----:B------:R-:W-:Y:S01]  /*1eb50*/  FFMA.FTZ R9, R8, R121, R14 ;  /* 0x0000007908097223 */ /* 0x000fe2000001000e */
[C---:B------:R-:W-:Y:S01]  /*1eb60*/  SHF.L.U32 R14, R127.reuse, 0x10, RZ ;  /* 0x000000107f0e7819 */ /* 0x040fe200000006ff */
[----:B------:R-:W-:Y:S01]  /*1eb70*/  FFMA.FTZ R15, R72, R15, -R68 ;  /* 0x0000000f480f7223 */ /* 0x000fe20000010844 */
[----:B------:R-:W-:Y:S01]  /*1eb80*/  LOP3.LUT R127, R127, 0xffff0000, RZ, 0xc0, !PT ;  /* 0xffff00007f7f7812 */ /* 0x000fe200078ec0ff */
[C---:B------:R-:W-:Y:S01]  /*1eb90*/  IMAD.U32 R75, R71.reuse, 0x10000, RZ ;  /* 0x00010000474b7824 */ /* 0x040fe200078e00ff */
[----:B------:R-:W-:Y:S01]  /*1eba0*/  LOP3.LUT R71, R71, 0xffff0000, RZ, 0xc0, !PT ;  /* 0xffff000047477812 */ /* 0x000fe200078ec0ff */
[C---:B------:R-:W-:Y:S01]  /*1ebb0*/  IMAD.U32 R8, R123.reuse, 0x10000, RZ ;  /* 0x000100007b087824 */ /* 0x040fe200078e00ff */
[----:B------:R-:W-:Y:S01]  /*1ebc0*/  LOP3.LUT R123, R123, 0xffff0000, RZ, 0xc0, !PT ;  /* 0xffff00007b7b7812 */ /* 0x000fe200078ec0ff */
[C---:B------:R-:W-:Y:S01]  /*1ebd0*/  IMAD.U32 R68, R122.reuse, 0x10000, RZ ;  /* 0x000100007a447824 */ /* 0x040fe200078e00ff */
[----:B------:R-:W-:Y:S01]  /*1ebe0*/  LOP3.LUT R122, R122, 0xffff0000, RZ, 0xc0, !PT ;  /* 0xffff00007a7a7812 */ /* 0x000fe200078ec0ff */
[C---:B------:R-:W-:Y:S01]  /*1ebf0*/  IMAD.U32 R124, R126.reuse, 0x10000, RZ ;  /* 0x000100007e7c7824 */ /* 0x040fe200078e00ff */
[----:B------:R-:W-:Y:S01]  /*1ec00*/  LOP3.LUT R126, R126, 0xffff0000, RZ, 0xc0, !PT ;  /* 0xffff00007e7e7812 */ /* 0x000fe200078ec0ff */
[----:B------:R-:W-:-:S02]  /*1ec10*/  FFMA.FTZ R72, R72, R120, R135 ;  /* 0x0000007848487223 */ /* 0x000fc40000010087 */
[----:B------:R-:W-:Y:S02]  /*1ec20*/  FMUL.FTZ R121, R133, R8 ;  /* 0x0000000885797220 */ /* 0x000fe40000410000 */
[----:B------:R-:W-:Y:S01]  /*1ec30*/  FMUL.FTZ R120, R75, R68 ;  /* 0x000000444b787220 */ /* 0x000fe20000410000 */
[----:B------:R-:W-:Y:S01]  /*1ec40*/  F2FP.BF16.PACK_AB R9, R72, R9 ;  /* 0x000000094809723e */ /* 0x000fe200000010ff */
[----:B------:R-:W-:Y:S02]  /*1ec50*/  FMUL.FTZ R133, R133, R14 ;  /* 0x0000000e85857220 */ /* 0x000fe40000410000 */
[-C--:B------:R-:W-:Y:S02]  /*1ec60*/  FMUL.FTZ R75, R75, R124.reuse ;  /* 0x0000007c4b4b7220 */ /* 0x080fe40000410000 */
[----:B------:R-:W-:Y:S02]  /*1ec70*/  FFMA.FTZ R120, R11, R124, -R120 ;  /* 0x0000007c0b787223 */ /* 0x000fe40000010878 */
[----:B------:R-:W-:-:S02]  /*1ec80*/  FFMA.FTZ R133, R13, R8, R133 ;  /* 0x000000080d857223 */ /* 0x000fc40000010085 */
[----:B------:R-:W-:Y:S02]  /*1ec90*/  FFMA.FTZ R11, R11, R68, R75 ;  /* 0x000000440b0b7223 */ /* 0x000fe4000001004b */
[----:B------:R-:W-:Y:S02]  /*1eca0*/  FFMA.FTZ R14, R13, R14, -R121 ;  /* 0x0000000e0d0e7223 */ /* 0x000fe40000010879 */
[C---:B------:R-:W-:Y:S02]  /*1ecb0*/  FMUL.FTZ R8, R70.reuse, R123 ;  /* 0x0000007b46087220 */ /* 0x040fe40000410000 */
[C---:B------:R-:W-:Y:S02]  /*1ecc0*/  FMUL.FTZ R75, R71.reuse, R122 ;  /* 0x0000007a474b7220 */ /* 0x040fe40000410000 */
[----:B------:R-:W-:Y:S02]  /*1ecd0*/  FMUL.FTZ R68, R70, R127 ;  /* 0x0000007f46447220 */ /* 0x000fe40000410000 */
[----:B------:R-:W-:-:S02]  /*1ece0*/  FMUL.FTZ R13, R71, R126 ;  /* 0x0000007e470d7220 */ /* 0x000fc40000410000 */
[----:B------:R-:W-:Y:S01]  /*1ecf0*/  FFMA.FTZ R127, R12, R127, -R8 ;  /* 0x0000007f0c7f7223 */ /* 0x000fe20000010808 */
[----:B------:R-:W-:Y:S01]  /*1ed00*/  F2FP.BF16.PACK_AB R8, R136, R73 ;  /* 0x000000498808723e */ /* 0x000fe200000010ff */
[----:B------:R-:W-:Y:S02]  /*1ed10*/  FFMA.FTZ R71, R74, R126, -R75 ;  /* 0x0000007e4a477223 */ /* 0x000fe4000001084b */
        /* <DEDUP_REMOVED lines=10> */
.L_x_2262:
[----:B------:R-:W-:Y:S05]  /*1edc0*/  BSYNC B0 ;  /* 0x0000000000007941 */ /* 0x000fea0003800000 */
.L_x_2261:
[----:B-1----:R-:W-:Y:S01]  /*1edd0*/  IADD3 R13, R46, 0x20, RZ ;  /* 0x000000202e0d7810 */ /* 0x002fe20007ffe0ff */
[----:B------:R-:W-:Y:S03]  /*1ede0*/  BSSY B0, `(.L_x_2263) ;  /* 0x000007a000007945 */ /* 0x000fe60003800000 */
[----:B------:R-:W-:-:S13]  /*1edf0*/  ISETP.GE.AND P0, PT, R13, R29, PT ;  /* 0x0000001d0d00720c */ /* 0x000fda0003f06270 */
[----:B------:R-:W-:Y:S05]  /*1ee00*/  @P0 BRA `(.L_x_2264) ;  /* 0x0000077000000947 */ /* 0x000fea0003800000 */
[----:B------:R-:W-:Y:S01]  /*1ee10*/  SHF.R.S32.HI R14, RZ, 0x1f, R13 ;  /* 0x0000001fff0e7819 */ /* 0x000fe2000001140d */
[----:B------:R-:W-:Y:S01]  /*1ee20*/  IMAD.SHL.U32 R10, R30, 0x40, RZ ;  /* 0x000000401e0a7824 */ /* 0x000fe200078e00ff */
[----:B------:R-:W-:Y:S02]  /*1ee30*/  SHF.R.S32.HI R11, RZ, 0x1f, R108 ;  /* 0x0000001fff0b7819 */ /* 0x000fe4000001146c */
        /* <DEDUP_REMOVED lines=21> */
[----:B------:R-:W-:-:S03]  /*1ef90*/  IADD3 R69, R69, R9, R8 ;  /* 0x0000000945457210 */ /* 0x000fc60007ffe008 */
[----:B-----5:R-:W-:-:S04]  /*1efa0*/  IMAD.WIDE.U32 R70, R15, 0x2, R118 ;  /* 0x000000020f467825 */ /* 0x020fc800078e0076 */
[----:B------:R-:W-:Y:S01]  /*1efb0*/  IMAD.WIDE.U32 R68, R69, 0x2, R118 ;  /* 0x0000000245447825 */ /* 0x000fe200078e0076 */
[----:B------:R-:W2:Y:S04]  /*1efc0*/  LD.E.128 R12, [R70.64] ;  /* 0x00000004460c7980 */ /* 0x000ea8000c101d00 */
[----:B------:R-:W3:Y:S01]  /*1efd0*/  LD.E.128 R8, [R68.64] ;  /* 0x0000000444087980 */ /* 0x000ee2000c101d00 */
[--C-:B------:R-:W-:Y:S02]  /*1efe0*/  SHF.R.U64 R60, R60, 0x10, R61.reuse ;  /* 0x000000103c3c7819 */ /* 0x100fe4000000123d */
[----:B------:R-:W-:Y:S02]  /*1eff0*/  SHF.R.U32.HI R61, RZ, 0x10, R61 ;  /* 0x00000010ff3d7819 */ /* 0x000fe4000001163d */
[----:B------:R-:W-:-:S02]  /*1f000*/  SHF.R.U64 R62, R62, 0x10, R63 ;  /* 0x000000103e3e7819 */ /* 0x000fc4000000123f */
[----:B------:R-:W-:Y:S02]  /*1f010*/  SHF.R.U64 R64, R64, 0x10, R65 ;  /* 0x0000001040407819 */ /* 0x000fe40000001241 */
[----:B------:R-:W-:Y:S02]  /*1f020*/  SHF.R.U32.HI R63, RZ, 0x10, R63 ;  /* 0x00000010ff3f7819 */ /* 0x000fe4000001163f */
[----:B------:R-:W-:Y:S02]  /*1f030*/  SHF.R.U32.HI R65, RZ, 0x10, R65 ;  /* 0x00000010ff417819 */ /* 0x000fe40000011641 */
[----:B------:R-:W-:Y:S02]  /*1f040*/  PRMT R111, R111, 0x5410, R60 ;  /* 0x000054106f6f7816 */ /* 0x000fe4000000003c */
[----:B------:R-:W-:Y:S02]  /*1f050*/  PRMT R110, R110, 0x5410, R61 ;  /* 0x000054106e6e7816 */ /* 0x000fe4000000003d */
[----:B------:R-:W-:-:S02]  /*1f060*/  SHF.R.U64 R66, R66, 0x10, R67 ;  /* 0x0000001042427819 */ /* 0x000fc40000001243 */
[----:B------:R-:W-:Y:S01]  /*1f070*/  PRMT R112, R112, 0x5410, R63 ;  /* 0x0000541070707816 */ /* 0x000fe2000000003f */
[----:B------:R-:W-:Y:S01]  /*1f080*/  IMAD.U32 R75, R110, 0x10000, RZ ;  /* 0x000100006e4b7824 */ /* 0x000fe200078e00ff */
[----:B------:R-:W-:Y:S02]  /*1f090*/  SHF.R.U32.HI R67, RZ, 0x10, R67 ;  /* 0x00000010ff437819 */ /* 0x000fe40000011643 */
[----:B------:R-:W-:Y:S02]  /*1f0a0*/  PRMT R115, R115, 0x5410, R64 ;  /* 0x0000541073737816 */ /* 0x000fe40000000040 */
[----:B------:R-:W-:Y:S02]  /*1f0b0*/  PRMT R114, R114, 0x5410, R65 ;  /* 0x0000541072727816 */ /* 0x000fe40000000041 */
[----:B------:R-:W-:Y:S01]  /*1f0c0*/  PRMT R116, R116, 0x5410, R67 ;  /* 0x0000541074747816 */ /* 0x000fe20000000043 */
[C---:B------:R-:W-:Y:S01]  /*1f0d0*/  IMAD.U32 R67, R115.reuse, 0x10000, RZ ;  /* 0x0001000073437824 */ /* 0x040fe200078e00ff */
[----:B------:R-:W-:-:S02]  /*1f0e0*/  LOP3.LUT R120, R115, 0xffff0000, RZ, 0xc0, !PT ;  /* 0xffff000073787812 */ /* 0x000fc400078ec0ff */
        /* <DEDUP_REMOVED lines=21> */
[----:B------:R-:W-:Y:S02]  /*1f240*/  IMAD.U32 R9, R114, 0x10000, RZ ;  /* 0x0001000072097824 */ /* 0x000fe400078e00ff */
[C---:B------:R-:W-:Y:S02]  /*1f250*/  FMUL.FTZ R67, R15.reuse, R111 ;  /* 0x0000006f0f437220 */ /* 0x040fe40000410000 */
[----:B------:R-:W-:-:S02]  /*1f260*/  FMUL.FTZ R15, R15, R120 ;  /* 0x000000780f0f7220 */ /* 0x000fc40000410000 */
[C---:B------:R-:W-:Y:S02]  /*1f270*/  FMUL.FTZ R61, R8.reuse, R75 ;  /* 0x0000004b083d7220 */ /* 0x040fe40000410000 */
[----:B------:R-:W-:Y:S02]  /*1f280*/  FMUL.FTZ R8, R8, R9 ;  /* 0x0000000908087220 */ /* 0x000fe40000410000 */
[C---:B------:R-:W-:Y:S02]  /*1f290*/  FFMA.FTZ R67, R60.reuse, R120, -R67 ;  /* 0x000000783c437223 */ /* 0x040fe40000010843 */
[----:B------:R-:W-:Y:S01]  /*1f2a0*/  FFMA.FTZ R15, R60, R111, R15 ;  /* 0x0000006f3c0f7223 */ /* 0x000fe2000001000f */
[----:B------:R-:W-:Y:S01]  /*1f2b0*/  LOP3.LUT R60, R114, 0xffff0000, RZ, 0xc0, !PT ;  /* 0xffff0000723c7812 */ /* 0x000fe200078ec0ff */
[C---:B------:R-:W-:Y:S02]  /*1f2c0*/  FFMA.FTZ R61, R12.reuse, R9, -R61 ;  /* 0x000000090c3d7223 */ /* 0x040fe4000001083d */
[----:B------:R-:W-:-:S02]  /*1f2d0*/  FFMA.FTZ R9, R12, R75, R8 ;  /* 0x0000004b0c097223 */ /* 0x000fc40000010008 */
[C---:B------:R-:W-:Y:S02]  /*1f2e0*/  FMUL.FTZ R12, R74.reuse, R110 ;  /* 0x0000006e4a0c7220 */ /* 0x040fe40000410000 */
[-C--:B------:R-:W-:Y:S02]  /*1f2f0*/  FMUL.FTZ R114, R74, R60.reuse ;  /* 0x0000003c4a727220 */ /* 0x080fe40000410000 */
[----:B------:R-:W-:Y:S02]  /*1f300*/  FFMA.FTZ R60, R63, R60, -R12 ;  /* 0x0000003c3f3c7223 */ /* 0x000fe4000001080c */
        /* <DEDUP_REMOVED lines=11> */
[C---:B------:R-:W-:Y:S02]  /*1f3c0*/  FMUL.FTZ R111, R73.reuse, R8 ;  /* 0x00000008496f7220 */ /* 0x040fe40000410000 */
[----:B------:R-:W-:Y:S01]  /*1f3d0*/  FMUL.FTZ R114, R66, R12 ;  /* 0x0000000c42727220 */ /* 0x000fe20000410000 */
[----:B------:R-:W-:Y:S01]  /*1f3e0*/  F2FP.BF16.PACK_AB R9, R110, R9 ;  /* 0x000000096e09723e */ /* 0x000fe200000010ff */
[C---:B------:R-:W-:Y:S01]  /*1f3f0*/  IMAD.U32 R62, R14.reuse, 0x10000, RZ ;  /* 0x000100000e3e7824 */ /* 0x040fe200078e00ff */
[----:B------:R-:W-:Y:S01]  /*1f400*/  LOP3.LUT R14, R14, 0xffff0000, RZ, 0xc0, !PT ;  /* 0xffff00000e0e7812 */ /* 0x000fe200078ec0ff */
[-C--:B------:R-:W-:Y:S02]  /*1f410*/  FMUL.FTZ R73, R73, R75.reuse ;  /* 0x0000004b49497220 */ /* 0x080fe40000410000 */
[----:B------:R-:W-:Y:S02]  /*1f420*/  FMUL.FTZ R66, R66, R74 ;  /* 0x0000004a42427220 */ /* 0x000fe40000410000 */
[----:B------:R-:W-:-:S02]  /*1f430*/  FFMA.FTZ R63, R62, R75, -R111 ;  /* 0x0000004b3e3f7223 */ /* 0x000fc4000001086f */
[----:B------:R-:W-:Y:S02]  /*1f440*/  FFMA.FTZ R73, R62, R8, R73 ;  /* 0x000000083e497223 */ /* 0x000fe40000010049 */
[----:B------:R-:W-:Y:S02]  /*1f450*/  FFMA.FTZ R66, R13, R12, R66 ;  /* 0x0000000c0d427223 */ /* 0x000fe40000010042 */
[C---:B------:R-:W-:Y:S02]  /*1f460*/  FMUL.FTZ R62, R72.reuse, R113 ;  /* 0x00000071483e7220 */ /* 0x040fe40000410000 */
[C---:B------:R-:W-:Y:S02]  /*1f470*/  FMUL.FTZ R12, R11.reuse, R112 ;  /* 0x000000700b0c7220 */ /* 0x040fe40000410000 */
[----:B------:R-:W-:Y:S02]  /*1f480*/  FMUL.FTZ R72, R72, R117 ;  /* 0x0000007548487220 */ /* 0x000fe40000410000 */
[----:B------:R-:W-:-:S02]  /*1f490*/  FMUL.FTZ R8, R11, R116 ;  /* 0x000000740b087220 */ /* 0x000fc40000410000 */
[----:B------:R-:W-:Y:S01]  /*1f4a0*/  FFMA.FTZ R114, R13, R74, -R114 ;  /* 0x0000004a0d727223 */ /* 0x000fe20000010872 */
[----:B------:R-:W-:Y:S01]  /*1f4b0*/  F2FP.BF16.PACK_AB R13, R60, R61 ;  /* 0x0000003d3c0d723e */ /* 0x000fe200000010ff */
[C---:B------:R-:W-:Y:S02]  /*1f4c0*/  FFMA.FTZ R62, R14.reuse, R117, -R62 ;  /* 0x000000750e3e7223 */ /* 0x040fe4000001083e */
        /* <DEDUP_REMOVED lines=8> */
[----:B------:R-:W-:Y:S01]  /*1f550*/  F2FP.BF16.PACK_AB R11, R65, R66 ;  /* 0x00000042410b723e */ /* 0x000fe200000010ff */
[----:B------:R1:W-:Y:S04]  /*1f560*/  ST.E.128 [R70.64], R12 ;  /* 0x0000000c46007985 */ /* 0x0003e8000c101d04 */
[----:B------:R1:W-:Y:S02]  /*1f570*/  ST.E.128 [R68.64], R8 ;  /* 0x0000000844007985 */ /* 0x0003e4000c101d04 */
.L_x_2264:
[----:B------:R-:W-:Y:S05]  /*1f580*/  BSYNC B0 ;  /* 0x0000000000007941 */ /* 0x000fea0003800000 */
.L_x_2263:
[----:B-1----:R-:W-:-:S04]  /*1f590*/  IADD3 R11, R46, 0x40, RZ ;  /* 0x000000402e0b7810 */ /* 0x002fc80007ffe0ff */
        /* <DEDUP_REMOVED lines=80> */
[C---:B------:R-:W-:Y:S01]  /*1faa0*/  IMAD.U32 R8, R95.reuse, 0x10000, RZ ;  /* 0x000100005f087824 */ /* 0x040fe200078e00ff */
[----:B------:R-:W-:Y:S01]  /*1fab0*/  LOP3.LUT R95, R95, 0xffff0000, RZ, 0xc0, !PT ;  /* 0xffff00005f5f7812 */ /* 0x000fe200078ec0ff */
[C---:B------:R-:W-:Y:S01]  /*1fac0*/  IMAD.U32 R67, R99.reuse, 0x10000, RZ ;  /* 0x0001000063437824 */ /* 0x040fe200078e00ff */
[----:B------:R-:W-:Y:S01]  /*1fad0*/  LOP3.LUT R99, R99, 0xffff0000, RZ, 0xc0, !PT ;  /* 0xffff000063637812 */ /* 0x000fe200078ec0ff */
[-C--:B------:R-:W-:Y:S02]  /*1fae0*/  FMUL.FTZ R69, R66, R52.reuse ;  /* 0x0000003442457220 */ /* 0x080fe40000410000 */
[----:B------:R-:W-:Y:S02]  /*1faf0*/  FFMA.FTZ R52, R55, R52, -R12 ;  /* 0x0000003437347223 */ /* 0x000fe4000001080c */
[C---:B------:R-:W-:Y:S01]  /*1fb00*/  IMAD.U32 R58, R11.reuse, 0x10000, RZ ;  /* 0x000100000b3a7824 */ /* 0x040fe200078e00ff */
[----:B------:R-:W-:Y:S01]  /*1fb10*/  LOP3.LUT R11, R11, 0xffff0000, RZ, 0xc0, !PT ;  /* 0xffff00000b0b7812 */ /* 0x000fe200078ec0ff */
[C---:B------:R-:W-:Y:S01]  /*1fb20*/  IMAD.U32 R12, R94.reuse, 0x10000, RZ ;  /* 0x000100005e0c7824 */ /* 0x040fe200078e00ff */
[----:B------:R-:W-:Y:S01]  /*1fb30*/  LOP3.LUT R94, R94, 0xffff0000, RZ, 0xc0, !PT ;  /* 0xffff00005e5e7812 */ /* 0x000fe200078ec0ff */
[----:B------:R-:W-:-:S02]  /*1fb40*/  FMUL.FTZ R68, R65, R8 ;  /* 0x0000000841447220 */ /* 0x000fc40000410000 */
[C---:B------:R-:W-:Y:S01]  /*1fb50*/  IMAD.U32 R54, R14.reuse, 0x10000, RZ ;  /* 0x000100000e367824 */ /* 0x040fe200078e00ff */
[----:B------:R-:W-:Y:S01]  /*1fb60*/  LOP3.LUT R14, R14, 0xffff0000, RZ, 0xc0, !PT ;  /* 0xffff00000e0e7812 */ /* 0x000fe200078ec0ff */
[C---:B------:R-:W-:Y:S01]  /*1fb70*/  IMAD.U32 R66, R98.reuse, 0x10000, RZ ;  /* 0x0001000062427824 */ /* 0x040fe200078e00ff */
[----:B------:R-:W-:Y:S01]  /*1fb80*/  LOP3.LUT R98, R98, 0xffff0000, RZ, 0xc0, !PT ;  /* 0xffff000062627812 */ /* 0x000fe200078ec0ff */
[-C--:B------:R-:W-:Y:S02]  /*1fb90*/  FMUL.FTZ R65, R65, R67.reuse ;  /* 0x0000004341417220 */ /* 0x080fe40000410000 */
[----:B------:R-:W-:Y:S02]  /*1fba0*/  FFMA.FTZ R92, R55, R92, R69 ;  /* 0x0000005c375c7223 */ /* 0x000fe40000010045 */
[C---:B------:R-:W-:Y:S02]  /*1fbb0*/  FFMA.FTZ R55, R54.reuse, R67, -R68 ;  /* 0x0000004336377223 */ /* 0x040fe40000010844 */
[----:B------:R-:W-:Y:S01]  /*1fbc0*/  FFMA.FTZ R65, R54, R8, R65 ;  /* 0x0000000836417223 */ /* 0x000fe20000010041 */
[----:B------:R-:W-:Y:S01]  /*1fbd0*/  F2FP.BF16.PACK_AB R9, R92, R9 ;  /* 0x000000095c09723e */ /* 0x000fe200000010ff */
[----:B------:R-:W-:-:S02]  /*1fbe0*/  FMUL.FTZ R69, R58, R12 ;  /* 0x0000000c3a457220 */ /* 0x000fc40000410000 */
[----:B------:R-:W-:Y:S02]  /*1fbf0*/  FMUL.FTZ R54, R64, R95 ;  /* 0x0000005f40367220 */ /* 0x000fe40000410000 */
[C---:B------:R-:W-:Y:S02]  /*1fc00*/  FMUL.FTZ R8, R11.reuse, R94 ;  /* 0x0000005e0b087220 */ /* 0x040fe40000410000 */
[----:B------:R-:W-:Y:S02]  /*1fc10*/  FMUL.FTZ R58, R58, R66 ;  /* 0x000000423a3a7220 */ /* 0x000fe40000410000 */
[----:B------:R-:W-:Y:S02]  /*1fc20*/  FMUL.FTZ R64, R64, R99 ;  /* 0x0000006340407220 */ /* 0x000fe40000410000 */
[----:B------:R-:W-:Y:S02]  /*1fc30*/  FMUL.FTZ R11, R11, R98 ;  /* 0x000000620b0b7220 */ /* 0x000fe40000410000 */
[----:B------:R-:W-:-:S02]  /*1fc40*/  FFMA.FTZ R69, R13, R66, -R69 ;  /* 0x000000420d457223 */ /* 0x000fc40000010845 */
[C---:B------:R-:W-:Y:S02]  /*1fc50*/  FFMA.FTZ R54, R14.reuse, R99, -R54 ;  /* 0x000000630e367223 */ /* 0x040fe40000010836 */
[----:B------:R-:W-:Y:S01]  /*1fc60*/  FFMA.FTZ R98, R57, R98, -R8 ;  /* 0x0000006239627223 */ /* 0x000fe20000010808 */
[----:B------:R-:W-:Y:S01]  /*1fc70*/  F2FP.BF16.PACK_AB R8, R15, R56 ;  /* 0x000000380f08723e */ /* 0x000fe200000010ff */
[----:B------:R-:W-:Y:S01]  /*1fc80*/  FFMA.FTZ R58, R13, R12, R58 ;  /* 0x0000000c0d3a7223 */ /* 0x000fe2000001003a */
        /* <DEDUP_REMOVED lines=10> */
.L_x_2260:
[----:B------:R-:W-:Y:S05]  /*1fd30*/  BSYNC B1 ;  /* 0x0000000000017941 */ /* 0x000fea0003800000 */
.L_x_2259:
        /* <DEDUP_REMOVED lines=8> */
[----:B------:R-:W-:Y:S01]  /*1fdc0*/  LEA.HI R8, R29, R84, RZ, 0x1d ;  /* 0x000000541d087211 */ /* 0x000fe200078fe8ff */
[----:B------:R-:W-:Y:S01]  /*1fdd0*/  IMAD.SHL.U32 R11, R30, 0x40, RZ ;  /* 0x000000401e0b7824 */ /* 0x000fe200078e00ff */
[----:B------:R-:W-:Y:S02]  /*1fde0*/  SHF.R.S32.HI R9, RZ, 0x1f, R30 ;  /* 0x0000001fff097819 */ /* 0x000fe4000001141e */
[----:B------:R-:W-:Y:S02]  /*1fdf0*/  SHF.R.S32.HI R53, RZ, 0x1f, R8 ;  /* 0x0000001fff357819 */ /* 0x000fe40000011408 */
[----:B------:R-:W-:Y:S02]  /*1fe00*/  LEA.HI R9, R9, R30, RZ, 0x3 ;  /* 0x0000001e09097211 */ /* 0x000fe400078f18ff */
[----:B------:R-:W-:Y:S01]  /*1fe10*/  LEA.HI R53, R53, R8, RZ, 0x3 ;  /* 0x0000000835357211 */ /* 0x000fe200078f18ff */
[----:B------:R-:W-:Y:S01]  /*1fe20*/  IMAD.SHL.U32 R8, R8, 0x8, RZ ;  /* 0x0000000808087824 */ /* 0x000fe200078e00ff */
[----:B------:R-:W-:Y:S01]  /*1fe30*/  LOP3.LUT R11, R11, 0x1c0, RZ, 0xc0, !PT ;  /* 0x000001c00b0b7812 */ /* 0x000fe200078ec0ff */
[----:B------:R-:W-:-:S02]  /*1fe40*/  IMAD.SHL.U32 R9, R9, 0x40, RZ ;  /* 0x0000004009097824 */ /* 0x000fc400078e00ff */
[----:B------:R-:W-:Y:S01]  /*1fe50*/  IMAD.SHL.U32 R53, R53, 0x400, RZ ;  /* 0x0000040035357824 */ /* 0x000fe200078e00ff */
[----:B------:R-:W-:Y:S02]  /*1fe60*/  SHF.R.U32.HI R10, RZ, 0x3, R11 ;  /* 0x00000003ff0a7819 */ /* 0x000fe4000001160b */
[C---:B------:R-:W-:Y:S02]  /*1fe70*/  LOP3.LUT R8, R11.reuse, 0x38, R8, 0xf8, !PT ;  /* 0x000000380b087812 */ /* 0x040fe400078ef808 */
[----:B------:R-:W-:Y:S02]  /*1fe80*/  LOP3.LUT R55, R11, 0x38, R46, 0xf8, !PT ;  /* 0x000000380b377812 */ /* 0x000fe400078ef82e */
[----:B------:R-:W-:Y:S02]  /*1fe90*/  LOP3.LUT R9, R9, 0xfffffe00, RZ, 0xc0, !PT ;  /* 0xfffffe0009097812 */ /* 0x000fe400078ec0ff */
[----:B------:R-:W-:Y:S02]  /*1fea0*/  LOP3.LUT R8, R8, R10, RZ, 0x3c, !PT ;  /* 0x0000000a08087212 */ /* 0x000fe400078e3cff */
[----:B------:R-:W-:-:S02]  /*1feb0*/  LOP3.LUT R53, R53, 0xffffe000, RZ, 0xc0, !PT ;  /* 0xffffe00035357812 */ /* 0x000fc400078ec0ff */
[----:B------:R-:W-:Y:S02]  /*1fec0*/  LOP3.LUT R55, R9, R55, R10, 0xf6, !PT ;  /* 0x0000003709377212 */ /* 0x000fe400078ef60a */
        /* <DEDUP_REMOVED lines=95> */
.L_x_2266:
[----:B------:R-:W-:Y:S05]  /*204c0*/  BSYNC B0 ;  /* 0x0000000000007941 */ /* 0x000fea0003800000 */
.L_x_2265:
        /* <DEDUP_REMOVED lines=33> */
[----:B------:R-:W-:Y:S02]  /*206e0*/  SHF.R.U64 R32, R32, 0x10, R33 ;  /* 0x0000001020207819 */ /* 0x000fe40000001221 */
[----:B------:R-:W-:Y:S02]  /*206f0*/  SHF.R.U64 R34, R34, 0x10, R35 ;  /* 0x0000001022227819 */ /* 0x000fe40000001223 */
[----:B------:R-:W-:-:S02]  /*20700*/  SHF.R.U64 R36, R36, 0x10, R37 ;  /* 0x0000001024247819 */ /* 0x000fc40000001225 */
[----:B------:R-:W-:Y:S02]  /*20710*/  SHF.R.U32.HI R35, RZ, 0x10, R35 ;  /* 0x00000010ff237819 */ /* 0x000fe40000011623 */
[----:B------:R-:W-:Y:S02]  /*20720*/  SHF.R.U32.HI R37, RZ, 0x10, R37 ;  /* 0x00000010ff257819 */ /* 0x000fe40000011625 */
[----:B------:R-:W-:Y:S02]  /*20730*/  SHF.R.U32.HI R40, RZ, 0x10, R33 ;  /* 0x00000010ff287819 */ /* 0x000fe40000011621 */
[----:B------:R-:W-:Y:S02]  /*20740*/  PRMT R85, R85, 0x5410, R32 ;  /* 0x0000541055557816 */ /* 0x000fe40000000020 */
[----:B------:R-:W-:Y:S02]  /*20750*/  SHF.R.U64 R38, R38, 0x10, R39 ;  /* 0x0000001026267819 */ /* 0x000fe40000001227 */
[----:B------:R-:W-:-:S02]  /*20760*/  PRMT R86, R86, 0x5410, R35 ;  /* 0x0000541056567816 */ /* 0x000fc40000000023 */
[----:B------:R-:W-:Y:S02]  /*20770*/  SHF.R.U32.HI R39, RZ, 0x10, R39 ;  /* 0x00000010ff277819 */ /* 0x000fe40000011627 */
[----:B------:R-:W-:Y:S02]  /*20780*/  PRMT R89, R89, 0x5410, R36 ;  /* 0x0000541059597816 */ /* 0x000fe40000000024 */
[----:B------:R-:W-:Y:S02]  /*20790*/  PRMT R88, R88, 0x5410, R37 ;  /* 0x0000541058587816 */ /* 0x000fe40000000025 */
[----:B------:R-:W-:Y:S01]  /*207a0*/  PRMT R90, R90, 0x5410, R39 ;  /* 0x000054105a5a7816 */ /* 0x000fe20000000027 */
[----:B------:R-:W-:Y:S01]  /*207b0*/  IMAD.U32 R39, R89, 0x10000, RZ ;  /* 0x0001000059277824 */ /* 0x000fe200078e00ff */
[----:B------:R-:W-:Y:S02]  /*207c0*/  PRMT R83, R83, 0x5410, R40 ;  /* 0x0000541053537816 */ /* 0x000fe40000000028 */
[----:B------:R-:W-:-:S02]  /*207d0*/  LOP3.LUT R52, R89, 0xffff0000, RZ, 0xc0, !PT ;  /* 0xffff000059347812 */ /* 0x000fc400078ec0ff */
[----:B------:R-:W-:Y:S01]  /*207e0*/  PRMT R87, R87, 0x5410, R34 ;  /* 0x0000541057577816 */ /* 0x000fe20000000022 */
        /* <DEDUP_REMOVED lines=44> */
[----:B------:R-:W-:-:S02]  /*20ab0*/  FMUL.FTZ R53, R41, R8 ;  /* 0x0000000829357220 */ /* 0x000fc40000410000 */
[----:B------:R-:W-:Y:S02]  /*20ac0*/  FMUL.FTZ R54, R38, R12 ;  /* 0x0000000c26367220 */ /* 0x000fe40000410000 */
[C---:B------:R-:W-:Y:S01]  /*20ad0*/  IMAD.U32 R34, R14.reuse, 0x10000, RZ ;  /* 0x000100000e227824 */ /* 0x040fe200078e00ff */
[----:B------:R-:W-:Y:S01]  /*20ae0*/  LOP3.LUT R14, R14, 0xffff0000, RZ, 0xc0, !PT ;  /* 0xffff00000e0e7812 */ /* 0x000fe200078ec0ff */
[-C--:B------:R-:W-:Y:S02]  /*20af0*/  FMUL.FTZ R41, R41, R52.reuse ;  /* 0x0000003429297220 */ /* 0x080fe40000410000 */
[----:B------:R-:W-:Y:S02]  /*20b00*/  FMUL.FTZ R38, R38, R51 ;  /* 0x0000003326267220 */ /* 0x000fe40000410000 */
[----:B------:R-:W-:Y:S02]  /*20b10*/  FFMA.FTZ R50, R35, R83, R50 ;  /* 0x0000005323327223 */ /* 0x000fe40000010032 */
[----:B------:R-:W-:-:S02]  /*20b20*/  FFMA.FTZ R35, R34, R52, -R53 ;  /* 0x0000003422237223 */ /* 0x000fc40000010835 */
[----:B------:R-:W-:Y:S01]  /*20b30*/  FFMA.FTZ R41, R34, R8, R41 ;  /* 0x0000000822297223 */ /* 0x000fe20000010029 */
[----:B------:R-:W-:Y:S01]  /*20b40*/  F2FP.BF16.PACK_AB R9, R50, R9 ;  /* 0x000000093209723e */ /* 0x000fe200000010ff */
        /* <DEDUP_REMOVED lines=19> */
.L_x_2268:
[----:B------:R-:W-:Y:S05]  /*20c80*/  BSYNC B0 ;  /* 0x0000000000007941 */ /* 0x000fea0003800000 */
.L_x_2267:
[----:B------:R-:W-:Y:S01]  /*20c90*/  IADD3 R46, R46, 0x40, RZ ;  /* 0x000000402e2e7810 */ /* 0x000fe20007ffe0ff */
[----:B-1----:R-:W-:Y:S02]  /*20ca0*/  IMAD.MOV.U32 R8, RZ, RZ, R28 ;  /* 0x000000ffff087224 */ /* 0x002fe400078e001c */
[----:B------:R-:W-:Y:S01]  /*20cb0*/  IMAD.MOV.U32 R9, RZ, RZ, 0x0 ;  /* 0x00000000ff097424 */ /* 0x000fe200078e00ff */
[----:B------:R-:W-:-:S13]  /*20cc0*/  ISETP.GE.AND P0, PT, R46, R29, PT ;  /* 0x0000001d2e00720c */ /* 0x000fda0003f06270 */
[----:B------:R-:W-:Y:S05]  /*20cd0*/  @P0 RET.REL.NODEC R8 `(_ZN7cutlass13device_kernelIN5flash19enable_sm80_to_sm89INS1_16FlashAttnFwdSm80INS1_25CollectiveMainloopFwdSm80ILi8ELi1ELb0EN4cute5tupleIJNS5_1CILi128EEENS7_ILi64EEENS7_ILi192EEEEEELi192ENS_10bfloat16_tEfNS_4arch4Sm80ELb0ELb1ELb0ELb1ELb1ELb1ELb1ELb0EEENS1_21CollectiveEpilogueFwdINS6_IJS8_SA_S9_EEENS6_IJNS7_ILi1EEESI_SI_EEESC_SE_Li256ELb1ELb1ELb0ELb0EEENS1_19SingleTileSchedulerILb1ELb0ELb1ELi128EEEEEEEEEvNT_6ParamsE) ;  /* 0xfffdf32008000950 */ /* 0x000fea0003c3ffff */
[----:B------:R-:W-:Y:S01]  /*20ce0*/  SHF.R.S32.HI R13, RZ, 0x1f, R46 ;  /* 0x0000001fff0d7819 */ /* 0x000fe2000001142e */
[----:B------:R-:W-:Y:S01]  /*20cf0*/  IMAD.SHL.U32 R9, R30, 0x40, RZ ;  /* 0x000000401e097824 */ /* 0x000fe200078e00ff */
[----:B------:R-:W-:Y:S02]  /*20d00*/  SHF.R.S32.HI R11, RZ, 0x1f, R30 ;  /* 0x0000001fff0b7819 */ /* 0x000fe4000001141e */
[----:B------:R-:W-:Y:S02]  /*20d10*/  LEA.HI R12, R13, R46, RZ, 0x3 ;  /* 0x0000002e0d0c7211 */ /* 0x000fe400078f18ff */
[----:B------:R-:W-:Y:S02]  /*20d20*/  LOP3.LUT R9, R9, 0x1c0, RZ, 0xc0, !PT ;  /* 0x000001c009097812 */ /* 0x000fe400078ec0ff */
[----:B------:R-:W-:Y:S02]  /*20d30*/  SHF.R.S32.HI R10, RZ, 0x3, R12 ;  /* 0x00000003ff0a7819 */ /* 0x000fe4000001140c */
[----:B------:R-:W-:-:S02]  /*20d40*/  LEA.HI R8, R11, R30, RZ, 0x3 ;  /* 0x0000001e0b087211 */ /* 0x000fc400078f18ff */
[----:B------:R-:W-:Y:S02]  /*20d50*/  LEA.HI R29, R29, R10, RZ, 0x1d ;  /* 0x0000000a1d1d7211 */ /* 0x000fe400078fe8ff */
[----:B------:R-:W-:Y:S01]  /*20d60*/  LEA.HI R13, R13, R46, RZ, 0x6 ;  /* 0x0000002e0d0d7211 */ /* 0x000fe200078f30ff */
[----:B------:R-:W-:Y:S01]  /*20d70*/  IMAD.SHL.U32 R8, R8, 0x40, RZ ;  /* 0x0000004008087824 */ /* 0x000fe200078e00ff */
[----:B------:R-:W-:Y:S02]  /*20d80*/  LOP3.LUT R12, R9, 0x38, R12, 0xf8, !PT ;  /* 0x00000038090c7812 */ /* 0x000fe400078ef80c */
[----:B------:R-:W-:Y:S01]  /*20d90*/  SHF.R.U32.HI R11, RZ, 0x3, R9 ;  /* 0x00000003ff0b7819 */ /* 0x000fe20000011609 */
[----:B------:R-:W-:Y:S01]  /*20da0*/  IMAD.SHL.U32 R13, R13, 0x80, RZ ;  /* 0x000000800d0d7824 */ /* 0x000fe200078e00ff */
[----:B------:R-:W-:Y:S02]  /*20db0*/  SHF.R.S32.HI R10, RZ, 0x1f, R29 ;  /* 0x0000001fff0a7819 */ /* 0x000fe4000001141d */
[----:B------:R-:W-:Y:S01]  /*20dc0*/  LOP3.LUT R14, R12, R11, RZ, 0x3c, !PT ;  /* 0x0000000b0c0e7212 */ /* 0x000fe200078e3cff */
[----:B------:R-:W-:Y:S01]  /*20dd0*/  IMAD.SHL.U32 R12, R29, 0x8, RZ ;  /* 0x000000081d0c7824 */ /* 0x000fe200078e00ff */
[----:B------:R-:W-:-:S02]  /*20de0*/  LEA.HI R10, R10, R29, RZ, 0x3 ;  /* 0x0000001d0a0a7211 */ /* 0x000fc400078f18ff */
[----:B------:R-:W-:Y:S02]  /*20df0*/  LOP3.LUT R13, R13, 0xffffe000, RZ, 0xc0, !PT ;  /* 0xffffe0000d0d7812 */ /* 0x000fe400078ec0ff */
[----:B------:R-:W-:Y:S02]  /*20e00*/  LOP3.LUT R8, R8, 0xfffffe00, RZ, 0xc0, !PT ;  /* 0xfffffe0008087812 */ /* 0x000fe400078ec0ff */
[----:B------:R-:W-:Y:S01]  /*20e10*/  LOP3.LUT R12, R9, 0x38, R12, 0xf8, !PT ;  /* 0x00000038090c7812 */ /* 0x000fe200078ef80c */
[----:B------:R-:W-:Y:S01]  /*20e20*/  IMAD.SHL.U32 R9, R10, 0x400, RZ ;  /* 0x000004000a097824 */ /* 0x000fe200078e00ff */
[----:B------:R-:W-:Y:S02]  /*20e30*/  IADD3 R13, R14, R13, R8 ;  /* 0x0000000d0e0d7210 */ /* 0x000fe40007ffe008 */
        /* <DEDUP_REMOVED lines=10> */
[----:B------:R-:W-:Y:S02]  /*20ee0*/  SHF.R.U64 R21, R26, 0x10, R27 ;  /* 0x000000101a157819 */ /* 0x000fe4000000121b */
[----:B------:R-:W-:Y:S02]  /*20ef0*/  SHF.R.U32.HI R34, RZ, 0x10, R25 ;  /* 0x00000010ff227819 */ /* 0x000fe40000011619 */
[----:B------:R-:W-:-:S02]  /*20f00*/  PRMT R77, R77, 0x5410, R20 ;  /* 0x000054104d4d7816 */ /* 0x000fc40000000014 */
[----:B------:R-:W-:Y:S02]  /*20f10*/  PRMT R45, R45, 0x5410, R24 ;  /* 0x000054102d2d7816 */ /* 0x000fe40000000018 */
[----:B------:R-:W-:Y:S02]  /*20f20*/  PRMT R76, R76, 0x5410, R21 ;  /* 0x000054104c4c7816 */ /* 0x000fe40000000015 */
[--C-:B------:R-:W-:Y:S02]  /*20f30*/  SHF.R.U64 R22, R22, 0x10, R23.reuse ;  /* 0x0000001016167819 */ /* 0x100fe40000001217 */
[----:B------:R-:W-:Y:S02]  /*20f40*/  SHF.R.U32.HI R30, RZ, 0x10, R23 ;  /* 0x00000010ff1e7819 */ /* 0x000fe40000011617 */
[----:B------:R-:W-:Y:S02]  /*20f50*/  PRMT R78, R78, 0x5410, R29 ;  /* 0x000054104e4e7816 */ /* 0x000fe4000000001d */
[----:B------:R-:W-:-:S02]  /*20f60*/  PRMT R31, R31, 0x5410, R34 ;  /* 0x000054101f1f7816 */ /* 0x000fc40000000022 */
[----:B------:R-:W-:Y:S01]  /*20f70*/  SHF.R.U32.HI R26, RZ, 0x10, R27 ;  /* 0x00000010ff1a7819 */ /* 0x000fe2000001161b */
[C---:B------:R-:W-:Y:S01]  /*20f80*/  IMAD.U32 R27, R78.reuse, 0x10000, RZ ;  /* 0x000100004e1b7824 */ /* 0x040fe200078e00ff */
[----:B------:R-:W-:Y:S01]  /*20f90*/  PRMT R79, R79, 0x5410, R30 ;  /* 0x000054104f4f7816 */ /* 0x000fe2000000001e */
[C---:B------:R-:W-:Y:S01]  /*20fa0*/  IMAD.U32 R35, R31.reuse, 0x10000, RZ ;  /* 0x000100001f237824 */ /* 0x040fe200078e00ff */
[----:B------:R-:W-:Y:S02]  /*20fb0*/  LOP3.LUT R37, R78, 0xffff0000, RZ, 0xc0, !PT ;  /* 0xffff00004e257812 */ /* 0x000fe400078ec0ff */
        /* <DEDUP_REMOVED lines=14> */
[----:B------:R-:W-:Y:S01]  /*210a0*/  LOP3.LUT R29, R14, 0xffff0000, RZ, 0xc0, !PT ;  /* 0xffff00000e1d7812 */ /* 0x000fe200078ec0ff */
[C---:B------:R-:W-:Y:S01]  /*210b0*/  IMAD.U32 R13, R45.reuse, 0x10000, RZ ;  /* 0x000100002d0d7824 */ /* 0x040fe200078e00ff */
[----:B------:R-:W-:Y:S01]  /*210c0*/  LOP3.LUT R12, R12, 0xffff0000, RZ, 0xc0, !PT ;  /* 0xffff00000c0c7812 */ /* 0x000fe200078ec0ff */
        /* <DEDUP_REMOVED lines=16> */
[----:B------:R-:W-:Y:S02]  /*211d0*/  FMUL.FTZ R8, R34, R31 ;  /* 0x0000001f22087220 */ /* 0x000fe40000410000 */
        /* <DEDUP_REMOVED lines=8> */
[----:B------:R-:W-:Y:S01]  /*21260*/  IMAD.U32 R8, R47, 0x10000, RZ ;  /* 0x000100002f087824 */ /* 0x000fe200078e00ff */
[----:B------:R-:W-:Y:S01]  /*21270*/  F2FP.BF16.PACK_AB R13, R20, R13 ;  /* 0x0000000d140d723e */ /* 0x000fe200000010ff */
[----:B------:R-:W-:-:S02]  /*21280*/  FMUL.FTZ R36, R30, R35 ;  /* 0x000000231e247220 */ /* 0x000fc40000410000 */
[----:B------:R-:W-:Y:S02]  /*21290*/  FMUL.FTZ R34, R30, R21 ;  /* 0x000000151e227220 */ /* 0x000fe40000410000 */
[----:B------:R-:W-:Y:S02]  /*212a0*/  FFMA.FTZ R30, R23, R31, R38 ;  /* 0x0000001f171e7223 */ /* 0x000fe40000010026 */
[----:B------:R-:W-:Y:S02]  /*212b0*/  IMAD.U32 R12, R79, 0x10000, RZ ;  /* 0x000100004f0c7824 */ /* 0x000fe400078e00ff */
[C---:B------:R-:W-:Y:S02]  /*212c0*/  FMUL.FTZ R23, R26.reuse, R8 ;  /* 0x000000081a177220 */ /* 0x040fe40000410000 */
[-C--:B------:R-:W-:Y:S02]  /*212d0*/  FMUL.FTZ R26, R26, R12.reuse ;  /* 0x0000000c1a1a7220 */ /* 0x080fe40000410000 */
[----:B------:R-:W-:Y:S01]  /*212e0*/  FFMA.FTZ R23, R9, R12, -R23 ;  /* 0x0000000c09177223 */ /* 0x000fe20000010817 */
[----:B------:R-:W-:Y:S01]  /*212f0*/  LOP3.LUT R12, R47, 0xffff0000, RZ, 0xc0, !PT ;  /* 0xffff00002f0c7812 */ /* 0x000fe200078ec0ff */
[----:B------:R-:W-:-:S02]  /*21300*/  FFMA.FTZ R21, R22, R21, -R36 ;  /* 0x0000001516157223 */ /* 0x000fc40000010824 */
[----:B------:R-:W-:Y:S01]  /*21310*/  FFMA.FTZ R34, R22, R35, R34 ;  /* 0x0000002316227223 */ /* 0x000fe20000010022 */
[----:B------:R-:W-:Y:S01]  /*21320*/  LOP3.LUT R22, R79, 0xffff0000, RZ, 0xc0, !PT ;  /* 0xffff00004f167812 */ /* 0x000fe200078ec0ff */
[----:B------:R-:W-:Y:S02]  /*21330*/  FMUL.FTZ R36, R29, R76 ;  /* 0x0000004c1d247220 */ /* 0x000fe40000410000 */
[----:B------:R-:W-:Y:S02]  /*21340*/  FFMA.FTZ R26, R9, R8, R26 ;  /* 0x00000008091a7223 */ /* 0x000fe4000001001a */
[----:B------:R-:W-:Y:S02]  /*21350*/  FMUL.FTZ R29, R29, R81 ;  /* 0x000000511d1d7220 */ /* 0x000fe40000410000 */
[C---:B------:R-:W-:Y:S02]  /*21360*/  FMUL.FTZ R9, R15.reuse, R12 ;  /* 0x0000000c0f097220 */ /* 0x040fe40000410000 */
[----:B------:R-:W-:-:S02]  /*21370*/  FMUL.FTZ R8, R15, R22 ;  /* 0x000000160f087220 */ /* 0x000fc40000410000 */
[C---:B------:R-:W-:Y:S02]  /*21380*/  FFMA.FTZ R15, R10.reuse, R76, R29 ;  /* 0x0000004c0a0f7223 */ /* 0x040fe4000001001d */
[----:B------:R-:W-:Y:S02]  /*21390*/  FFMA.FTZ R36, R10, R81, -R36 ;  /* 0x000000510a247223 */ /* 0x000fe40000010824 */
[----:B------:R-:W-:Y:S01]  /*213a0*/  FFMA.FTZ R22, R25, R22, -R9 ;  /* 0x0000001619167223 */ /* 0x000fe20000010809 */
[----:B------:R-:W-:Y:S01]  /*213b0*/  F2FP.BF16.PACK_AB R10, R15, R34 ;  /* 0x000000220f0a723e */ /* 0x000fe200000010ff */
[----:B------:R-:W-:Y:S01]  /*213c0*/  FFMA.FTZ R25, R25, R12, R8 ;  /* 0x0000000c19197223 */ /* 0x000fe20000010008 */
[----:B------:R-:W-:Y:S01]  /*213d0*/  F2FP.BF16.PACK_AB R12, R27, R14 ;  /* 0x0000000e1b0c723e */ /* 0x000fe200000010ff */
[----:B------:R-:W-:Y:S01]  /*213e0*/  IMAD.MOV.U32 R29, RZ, RZ, 0x0 ;  /* 0x00000000ff1d7424 */ /* 0x000fe200078e00ff */
[----:B------:R-:W-:Y:S02]  /*213f0*/  F2FP.BF16.PACK_AB R9, R30, R11 ;  /* 0x0000000b1e09723e */ /* 0x000fe400000010ff */
[----:B------:R-:W-:-:S02]  /*21400*/  F2FP.BF16.PACK_AB R14, R36, R21 ;  /* 0x00000015240e723e */ /* 0x000fc400000010ff */
[----:B------:R-:W-:Y:S02]  /*21410*/  F2FP.BF16.PACK_AB R15, R22, R23 ;  /* 0x00000017160f723e */ /* 0x000fe400000010ff */
[----:B------:R-:W-:Y:S02]  /*21420*/  F2FP.BF16.PACK_AB R8, R45, R24 ;  /* 0x000000182d08723e */ /* 0x000fe400000010ff */
[----:B------:R-:W-:Y:S01]  /*21430*/  F2FP.BF16.PACK_AB R11, R25, R26 ;  /* 0x0000001a190b723e */ /* 0x000fe200000010ff */
[----:B------:R1:W-:Y:S04]  /*21440*/  ST.E.128 [R32.64], R12 ;  /* 0x0000000c20007985 */ /* 0x0003e8000c101d04 */
[----:B------:R1:W-:Y:S01]  /*21450*/  ST.E.128 [R118.64], R8 ;  /* 0x0000000876007985 */ /* 0x0003e2000c101d04 */
[----:B------:R-:W-:Y:S05]  /*21460*/  RET.REL.NODEC R28 `(_ZN7cutlass13device_kernelIN5flash19enable_sm80_to_sm89INS1_16FlashAttnFwdSm80INS1_25CollectiveMainloopFwdSm80ILi8ELi1ELb0EN4cute5tupleIJNS5_1CILi128EEENS7_ILi64EEENS7_ILi192EEEEEELi192ENS_10bfloat16_tEfNS_4arch4Sm80ELb0ELb1ELb0ELb1ELb1ELb1ELb1ELb0EEENS1_21CollectiveEpilogueFwdINS6_IJS8_SA_S9_EEENS6_IJNS7_ILi1EEESI_SI_EEESC_SE_Li256ELb1ELb1ELb0ELb0EEENS1_19SingleTileSchedulerILb1ELb0ELb1ELi128EEEEEEEEEvNT_6ParamsE) ;  /* 0xfffdeb901c007950 */ /* 0x000fea0003c3ffff */
.L_x_2221:
[----:B------:R-:W-:Y:S01]  /*21470*/  IMAD.MOV.U32 R238, RZ, RZ, R20 ;  /* 0x000000ffffee7224 */ /* 0x000fe200078e0014 */
[----:B------:R-:W-:Y:S01]  /*21480*/  MOV R236, 0x1c1f ;  /* 0x00001c1f00ec7802 */ /* 0x000fe20000000f00 */
[----:B------:R-:W-:Y:S01]  /*21490*/  IMAD.MOV.U32 R237, RZ, RZ, RZ ;  /* 0x000000ffffed7224 */ /* 0x000fe200078e00ff */
[----:B------:R-:W-:-:S02]  /*214a0*/  MOV R235, 0xffffffff ;  /* 0xffffffff00eb7802 */ /* 0x000fc40000000f00 */
[----:B------:R-:W-:Y:S02]  /*214b0*/  MOV R234, 0x214d0 ;  /* 0x000214d000ea7802 */ /* 0x000fe40000000f00 */
[----:B------:R-:W-:Y:S05]  /*214c0*/  CALL.REL.NOINC `($__internal_9_$__cuda_sm70_shflsync_idx_p) ;  /* 0x0000072000007944 */ /* 0x000fea0003c00000 */
[----:B--2---:R-:W-:Y:S01]  /*214d0*/  MOV R27, R240 ;  /* 0x000000f0001b7202 */ /* 0x004fe20000000f00 */
[----:B-1----:R-:W-:Y:S05]  /*214e0*/  BRA `(.L_x_2269) ;  /* 0xffff878000007947 */ /* 0x002fea000383ffff */
.L_x_2222:
[----:B------:R-:W-:Y:S01]  /*214f0*/  IMAD.MOV.U32 R238, RZ, RZ, R13 ;  /* 0x000000ffffee7224 */ /* 0x000fe200078e000d */
[----:B------:R-:W-:Y:S01]  /*21500*/  MOV R236, 0x1c1f ;  /* 0x00001c1f00ec7802 */ /* 0x000fe20000000f00 */
[----:B------:R-:W-:Y:S01]  /*21510*/  IMAD.MOV.U32 R237, RZ, RZ, RZ ;  /* 0x000000ffffed7224 */ /* 0x000fe200078e00ff */
[----:B------:R-:W-:Y:S02]  /*21520*/  MOV R235, 0xffffffff ;  /* 0xffffffff00eb7802 */ /* 0x000fe40000000f00 */
[----:B------:R-:W-:Y:S02]  /*21530*/  MOV R234, 0x21550 ;  /* 0x0002155000ea7802 */ /* 0x000fe40000000f00 */
[----:B-12---:R-:W-:Y:S05]  /*21540*/  CALL.REL.NOINC `($__internal_9_$__cuda_sm70_shflsync_idx_p) ;  /* 0x000006a000007944 */ /* 0x006fea0003c00000 */
[----:B-1----:R-:W-:Y:S01]  /*21550*/  IMAD.MOV.U32 R238, RZ, RZ, R11 ;  /* 0x000000ffffee7224 */ /* 0x002fe200078e000b */
[----:B------:R-:W-:Y:S01]  /*21560*/  MOV R237, RZ ;  /* 0x000000ff00ed7202 */ /* 0x000fe20000000f00 */
[----:B------:R-:W-:Y:S01]  /*21570*/  IMAD.MOV.U32 R236, RZ, RZ, 0x1c1f ;  /* 0x00001c1fffec7424 */ /* 0x000fe200078e00ff */
[----:B------:R-:W-:Y:S01]  /*21580*/  MOV R235, 0xffffffff ;  /* 0xffffffff00eb7802 */ /* 0x000fe20000000f00 */
[----:B--2---:R-:W-:Y:S01]  /*21590*/  IMAD.MOV.U32 R26, RZ, RZ, R240 ;  /* 0x000000ffff1a7224 */ /* 0x004fe200078e00f0 */
[----:B------:R-:W-:-:S02]  /*215a0*/  MOV R234, 0x215c0 ;  /* 0x000215c000ea7802 */ /* 0x000fc40000000f00 */
[----:B------:R-:W-:Y:S05]  /*215b0*/  CALL.REL.NOINC `($__internal_9_$__cuda_sm70_shflsync_idx_p) ;  /* 0x0000063000007944 */ /* 0x000fea0003c00000 */
[----:B--2---:R-:W-:Y:S01]  /*215c0*/  IMAD.MOV.U32 R23, RZ, RZ, R240 ;  /* 0x000000ffff177224 */ /* 0x004fe200078e00f0 */
[----:B-1----:R-:W-:Y:S01]  /*215d0*/  MOV R238, R10 ;  /* 0x0000000a00ee7202 */ /* 0x002fe20000000f00 */
[----:B------:R-:W-:Y:S01]  /*215e0*/  IMAD.MOV.U32 R237, RZ, RZ, RZ ;  /* 0x000000ffffed7224 */ /* 0x000fe200078e00ff */
[----:B------:R-:W-:Y:S01]  /*215f0*/  MOV R236, 0x1c1f ;  /* 0x00001c1f00ec7802 */ /* 0x000fe20000000f00 */
[----:B------:R-:W-:Y:S01]  /*21600*/  IMAD.MOV.U32 R235, RZ, RZ, -0x1 ;  /* 0xffffffffffeb7424 */ /* 0x000fe200078e00ff */
[----:B------:R-:W-:-:S02]  /*21610*/  MOV R234, 0x21630 ;  /* 0x0002163000ea7802 */ /* 0x000fc40000000f00 */
[----:B------:R-:W-:Y:S05]  /*21620*/  CALL.REL.NOINC `($__internal_9_$__cuda_sm70_shflsync_idx_p) ;  /* 0x000005c000007944 */ /* 0x000fea0003c00000 */
[----:B-12---:R-:W-:Y:S05]  /*21630*/  BRA `(.L_x_2270) ;  /* 0xffff867000007947 */ /* 0x006fea000383ffff */
.L_x_2225:
[----:B------:R-:W-:Y:S01]  /*21640*/  IMAD.MOV.U32 R238, RZ, RZ, R20 ;  /* 0x000000ffffee7224 */ /* 0x000fe200078e0014 */
[----:B------:R-:W-:Y:S01]  /*21650*/  MOV R236, 0x1c1f ;  /* 0x00001c1f00ec7802 */ /* 0x000fe20000000f00 */
[----:B------:R-:W-:Y:S01]  /*21660*/  IMAD.MOV.U32 R237, RZ, RZ, 0x1 ;  /* 0x00000001ffed7424 */ /* 0x000fe200078e00ff */
[----:B------:R-:W-:-:S02]  /*21670*/  MOV R235, 0xffffffff ;  /* 0xffffffff00eb7802 */ /* 0x000fc40000000f00 */
[----:B------:R-:W-:Y:S02]  /*21680*/  MOV R234, 0x216a0 ;  /* 0x000216a000ea7802 */ /* 0x000fe40000000f00 */
[----:B---34-:R-:W-:Y:S05]  /*21690*/  CALL.REL.NOINC `($__internal_9_$__cuda_sm70_shflsync_idx_p) ;  /* 0x0000055000007944 */ /* 0x018fea0003c00000 */
[----:B--2---:R-:W-:Y:S01]  /*216a0*/  IMAD.MOV.U32 R23, RZ, RZ, R240 ;  /* 0x000000ffff177224 */ /* 0x004fe200078e00f0 */
[----:B-1----:R-:W-:Y:S01]  /*216b0*/  MOV R238, R13 ;  /* 0x0000000d00ee7202 */ /* 0x002fe20000000f00 */
[----:B------:R-:W-:Y:S01]  /*216c0*/  IMAD.MOV.U32 R237, RZ, RZ, 0x1 ;  /* 0x00000001ffed7424 */ /* 0x000fe200078e00ff */
[----:B------:R-:W-:Y:S01]  /*216d0*/  MOV R236, 0x1c1f ;  /* 0x00001c1f00ec7802 */ /* 0x000fe20000000f00 */
[----:B------:R-:W-:Y:S01]  /*216e0*/  IMAD.MOV.U32 R235, RZ, RZ, -0x1 ;  /* 0xffffffffffeb7424 */ /* 0x000fe200078e00ff */
[----:B------:R-:W-:Y:S02]  /*216f0*/  MOV R234, 0x21710 ;  /* 0x0002171000ea7802 */ /* 0x000fe40000000f00 */
[----:B------:R-:W-:Y:S05]  /*21700*/  CALL.REL.NOINC `($__internal_9_$__cuda_sm70_shflsync_idx_p) ;  /* 0x000004e000007944 */ /* 0x000fea0003c00000 */
[----:B-1----:R-:W-:Y:S01]  /*21710*/  IMAD.MOV.U32 R238, RZ, RZ, R11 ;  /* 0x000000ffffee7224 */ /* 0x002fe200078e000b */
[----:B------:R-:W-:Y:S01]  /*21720*/  MOV R237, 0x1 ;  /* 0x0000000100ed7802 */ /* 0x000fe20000000f00 */
[----:B------:R-:W-:Y:S01]  /*21730*/  IMAD.MOV.U32 R236, RZ, RZ, 0x1c1f ;  /* 0x00001c1fffec7424 */ /* 0x000fe200078e00ff */
[----:B------:R-:W-:Y:S01]  /*21740*/  MOV R235, 0xffffffff ;  /* 0xffffffff00eb7802 */ /* 0x000fe20000000f00 */
[----:B--2---:R-:W-:Y:S01]  /*21750*/  IMAD.MOV.U32 R22, RZ, RZ, R240 ;  /* 0x000000ffff167224 */ /* 0x004fe200078e00f0 */
[----:B------:R-:W-:-:S02]  /*21760*/  MOV R234, 0x21780 ;  /* 0x0002178000ea7802 */ /* 0x000fc40000000f00 */
[----:B------:R-:W-:Y:S05]  /*21770*/  CALL.REL.NOINC `($__internal_9_$__cuda_sm70_shflsync_idx_p) ;  /* 0x0000047000007944 */ /* 0x000fea0003c00000 */
        /* <DEDUP_REMOVED lines=8> */
.L_x_2252:
        /* <DEDUP_REMOVED lines=8> */
.L_x_2253:
        /* <DEDUP_REMOVED lines=21> */
.L_x_2256:
[----:B------:R-:W-:Y:S01]  /*219d0*/  IMAD.MOV.U32 R238, RZ, RZ, R24 ;  /* 0x000000ffffee7224 */ /* 0x000fe200078e0018 */
[----:B------:R-:W-:Y:S01]  /*219e0*/  MOV R236, 0x1c1f ;  /* 0x00001c1f00ec7802 */ /* 0x000fe20000000f00 */
[----:B------:R-:W-:Y:S01]  /*219f0*/  IMAD.MOV.U32 R237, RZ, RZ, 0x1 ;  /* 0x00000001ffed7424 */ /* 0x000fe200078e00ff */
[----:B------:R-:W-:-:S02]  /*21a00*/  MOV R235, 0xffffffff ;  /* 0xffffffff00eb7802 */ /* 0x000fc40000000f00 */
[----:B------:R-:W-:Y:S02]  /*21a10*/  MOV R234, 0x21a30 ;  /* 0x00021a3000ea7802 */ /* 0x000fe40000000f00 */
[----:B---3--:R-:W-:Y:S05]  /*21a20*/  CALL.REL.NOINC `($__internal_9_$__cuda_sm70_shflsync_idx_p) ;  /* 0x000001c000007944 */ /* 0x008fea0003c00000 */
        /* <DEDUP_REMOVED lines=10> */
[----:B--2---:R-:W-:Y:S01]  /*21ad0*/  MOV R70, R240 ;  /* 0x000000f000467202 */ /* 0x004fe20000000f00 */
[----:B------:R-:W-:Y:S01]  /*21ae0*/  IMAD.MOV.U32 R235, RZ, RZ, -0x1 ;  /* 0xffffffffffeb7424 */ /* 0x000fe200078e00ff */
[----:B------:R-:W-:-:S02]  /*21af0*/  MOV R71, R241 ;  /* 0x000000f100477202 */ /* 0x000fc40000000f00 */
[----:B------:R-:W-:Y:S02]  /*21b00*/  MOV R234, 0x21b20 ;  /* 0x00021b2000ea7802 */ /* 0x000fe40000000f00 */
[----:B------:R-:W-:Y:S05]  /*21b10*/  CALL.REL.NOINC `($__internal_9_$__cuda_sm70_shflsync_idx_p) ;  /* 0x000000d000007944 */ /* 0x000fea0003c00000 */
        /* <DEDUP_REMOVED lines=8> */
        .weak           $__internal_8_$__cuda_sm70_shflsync_bfly_p
        .type           $__internal_8_$__cuda_sm70_shflsync_bfly_p,@function
        .size           $__internal_8_$__cuda_sm70_shflsync_bfly_p,($__internal_9_$__cuda_sm70_shflsync_idx_p - $__internal_8_$__cuda_sm70_shflsync_bfly_p)
$__internal_8_$__cuda_sm70_shflsync_bfly_p:
[----:B------:R-:W-:Y:S01]  /*21ba0*/  MOV R236, R138 ;  /* 0x0000008a00ec7202 */ /* 0x000fe20000000f00 */
[----:B------:R-:W-:Y:S04]  /*21bb0*/  WARPSYNC R214 ;  /* 0x000000d600007348 */ /* 0x000fe80003800000 */
[----:B------:R-:W-:Y:S01]  /*21bc0*/  MOV R237, 0x0 ;  /* 0x0000000000ed7802 */ /* 0x000fe20000000f00 */
[----:B------:R1:W2:Y:S03]  /*21bd0*/  SHFL.BFLY PT, R154, R135, R154, R215 ;  /* 0x0c00009a879a7389 */ /* 0x0002a600000e00d7 */
[----:B------:R-:W-:Y:S05]  /*21be0*/  RET.REL.NODEC R236 `(_ZN7cutlass13device_kernelIN5flash19enable_sm80_to_sm89INS1_16FlashAttnFwdSm80INS1_25CollectiveMainloopFwdSm80ILi8ELi1ELb0EN4cute5tupleIJNS5_1CILi128EEENS7_ILi64EEENS7_ILi192EEEEEELi192ENS_10bfloat16_tEfNS_4arch4Sm80ELb0ELb1ELb0ELb1ELb1ELb1ELb1ELb0EEENS1_21CollectiveEpilogueFwdINS6_IJS8_SA_S9_EEENS6_IJNS7_ILi1EEESI_SI_EEESC_SE_Li256ELb1ELb1ELb0ELb0EEENS1_19SingleTileSchedulerILb1ELb0ELb1ELi128EEEEEEEEEvNT_6ParamsE) ;  /* 0xfffde410ec007950 */ /* 0x000fea0003c3ffff */
        .weak           $__internal_9_$__cuda_sm70_shflsync_idx_p
        .type           $__internal_9_$__cuda_sm70_shflsync_idx_p,@function
        .size           $__internal_9_$__cuda_sm70_shflsync_idx_p,(.L_x_3427 - $__internal_9_$__cuda_sm70_shflsync_idx_p)
$__internal_9_$__cuda_sm70_shflsync_idx_p:
[----:B------:R-:W-:Y:S01]  /*21bf0*/  MOV R242, R234 ;  /* 0x000000ea00f27202 */ /* 0x000fe20000000f00 */
[----:B------:R-:W-:Y:S04]  /*21c00*/  WARPSYNC R235 ;  /* 0x000000eb00007348 */ /* 0x000fe80003800000 */
[----:B------:R-:W-:Y:S01]  /*21c10*/  MOV R243, 0x0 ;  /* 0x0000000000f37802 */ /* 0x000fe20000000f00 */
[----:B------:R1:W2:Y:S03]  /*21c20*/  SHFL.IDX PT, R240, R238, R237, R236 ;  /* 0x000000edeef07389 */ /* 0x0002a600000e00ec */
[----:B------:R-:W-:Y:S05]  /*21c30*/  RET.REL.NODEC R242 `(_ZN7cutlass13device_kernelIN5flash19enable_sm80_to_sm89INS1_16FlashAttnFwdSm80INS1_25CollectiveMainloopFwdSm80ILi8ELi1ELb0EN4cute5tupleIJNS5_1CILi128EEENS7_ILi64EEENS7_ILi192EEEEEELi192ENS_10bfloat16_tEfNS_4arch4Sm80ELb0ELb1ELb0ELb1ELb1ELb1ELb1ELb0EEENS1_21CollectiveEpilogueFwdINS6_IJS8_SA_S9_EEENS6_IJNS7_ILi1EEESI_SI_EEESC_SE_Li256ELb1ELb1ELb0ELb0EEENS1_19SingleTileSchedulerILb1ELb0ELb1ELi128EEEEEEEEEvNT_6ParamsE) ;  /* 0xfffde3c0f2007950 */ /* 0x000fea0003c3ffff */
.L_x_2275:
        /* <DEDUP_REMOVED lines=12> */
.L_x_3427:


//--------------------- .text._ZN7cutlass13device_kernelIN5flash19enable_sm80_to_sm89INS1_16FlashAttnFwdSm80INS1_25CollectiveMainloopFwdSm80ILi8ELi1ELb0EN4cute5tupleIJNS5_1CILi128EEENS7_ILi64EEENS7_ILi192EEEEEELi192ENS_10bfloat16_tEfNS_4arch4Sm80ELb1ELb0ELb0ELb0ELb1ELb0ELb1ELb0EEENS1_21CollectiveEpilogueFwdINS6_IJS8_SA_S9_EEENS6_IJNS7_ILi1EEESI_SI_EEESC_SE_Li256ELb0ELb1ELb0ELb0EEENS1_30DynamicPersistentTileSchedulerILi256ELi256ELb0ELb1ELb0EEEEEEEEEvNT_6ParamsE --------------------------
	.section	.text._ZN7cutlass13device_kernelIN5flash19enable_sm80_to_sm89INS1_16FlashAttnFwdSm80INS1_25CollectiveMainloopFwdSm80ILi8ELi1ELb0EN4cute5tupleIJNS5_1CILi128EEENS7_ILi64EEENS7_ILi192EEEEEELi192ENS_10bfloat16_tEfNS_4arch4Sm80ELb1ELb0ELb0ELb0ELb1ELb0ELb1ELb0EEENS1_21CollectiveEpilogueFwdINS6_IJS8_SA_S9_EEENS6_IJNS7_ILi1EEESI_SI_EEESC_SE_Li256ELb0ELb1ELb0ELb0EEENS1_30DynamicPersistentTileSchedulerILi256ELi256ELb0ELb1ELb0EEEEEEEEEvNT_6ParamsE,"ax",@progbits
	.sectioninfo	@"SHI_REGISTERS=251"
	.align	128
.text._ZN7cutlass13device_kernelIN5flash19enable_sm80_to_sm89INS1_16FlashAttnFwdSm80INS1_25CollectiveMainloopFwdSm80ILi8ELi1ELb0EN4cute5tupleIJNS5_1CILi128EEENS7_ILi64EEENS7_ILi192EEEEEELi192ENS_10bfloat16_tEfNS_4arch4Sm80ELb1ELb0ELb0ELb0ELb1ELb0ELb1ELb0EEENS1_21CollectiveEpilogueFwdINS6_IJS8_SA_S9_EEENS6_IJNS7_ILi1EEESI_SI_EEESC_SE_Li256ELb0ELb1ELb0ELb0EEENS1_30DynamicPersistentTileSchedulerILi256ELi256ELb0ELb1ELb0EEEEEEEEEvNT_6ParamsE:
        .type           _ZN7cutlass13device_kernelIN5flash19enable_sm80_to_sm89INS1_16FlashAttnFwdSm80INS1_25CollectiveMainloopFwdSm80ILi8ELi1ELb0EN4cute5tupleIJNS5_1CILi128EEENS7_ILi64EEENS7_ILi192EEEEEELi192ENS_10bfloat16_tEfNS_4arch4Sm80ELb1ELb0ELb0ELb0ELb1ELb0ELb1ELb0EEENS1_21CollectiveEpilogueFwdINS6_IJS8_SA_S9_EEENS6_IJNS7_ILi1EEESI_SI_EEESC_SE_Li256ELb0ELb1ELb0ELb0EEENS1_30DynamicPersistentTileSchedulerILi256ELi256ELb0ELb1ELb0EEEEEEEEEvNT_6ParamsE,@function
        .size           _ZN7cutlass13device_kernelIN5flash19enable_sm80_to_sm89INS1_16FlashAttnFwdSm80INS1_25CollectiveMainloopFwdSm80ILi8ELi1ELb0EN4cute5tupleIJNS5_1CILi128EEENS7_ILi64EEENS7_ILi192EEEEEELi192ENS_10bfloat16_tEfNS_4arch4Sm80ELb1ELb0ELb0ELb0ELb1ELb0ELb1ELb0EEENS1_21CollectiveEpilogueFwdINS6_IJS8_SA_S9_EEENS6_IJNS7_ILi1EEESI_SI_EEESC_SE_Li256ELb0ELb1ELb0ELb0EEENS1_30DynamicPersistentTileSchedulerILi256ELi256ELb0ELb1ELb0EEEEEEEEEvNT_6ParamsE,(.L_x_3431 - _ZN7cutlass13device_kernelIN5flash19enable_sm80_to_sm89INS1_16FlashAttnFwdSm80INS1_25CollectiveMainloopFwdSm80ILi8ELi1ELb0EN4cute5tupleIJNS5_1CILi128EEENS7_ILi64EEENS7_ILi192EEEEEELi192ENS_10bfloat16_tEfNS_4arch4Sm80ELb1ELb0ELb0ELb0ELb1ELb0ELb1ELb0EEENS1_21CollectiveEpilogueFwdINS6_IJS8_SA_S9_EEENS6_IJNS7_ILi1EEESI_SI_EEESC_SE_Li256ELb0ELb1ELb0ELb0EEENS1_30DynamicPersistentTileSchedulerILi256ELi256ELb0ELb1ELb0EEEEEEEEEvNT_6ParamsE)
        .other          _ZN7cutlass13device_kernelIN5flash19enable_sm80_to_sm89INS1_16FlashAttnFwdSm80INS1_25CollectiveMainloopFwdSm80ILi8ELi1ELb0EN4cute5tupleIJNS5_1CILi128EEENS7_ILi64EEENS7_ILi192EEEEEELi192ENS_10bfloat16_tEfNS_4arch4Sm80ELb1ELb0ELb0ELb0ELb1ELb0ELb1ELb0EEENS1_21CollectiveEpilogueFwdINS6_IJS8_SA_S9_EEENS6_IJNS7_ILi1EEESI_SI_EEESC_SE_Li256ELb0ELb1ELb0ELb0EEENS1_30DynamicPersistentTileSchedulerILi256ELi256ELb0ELb1ELb0EEEEEEEEEvNT_6ParamsE,@"STO_CUDA_ENTRY STV_DEFAULT"
_ZN7cutlass13device_kernelIN5flash19enable_sm80_to_sm89INS1_16FlashAttnFwdSm80INS1_25CollectiveMainloopFwdSm80ILi8ELi1ELb0EN4cute5tupleIJNS5_1CILi128EEENS7_ILi64EEENS7_ILi192EEEEEELi192ENS_10bfloat16_tEfNS_4arch4Sm80ELb1ELb0ELb0ELb0ELb1ELb0ELb1ELb0EEENS1_21CollectiveEpilogueFwdINS6_IJS8_SA_S9_EEENS6_IJNS7_ILi1EEESI_SI_EEESC_SE_Li256ELb0ELb1ELb0ELb0EEENS1_30DynamicPersistentTileSchedulerILi256ELi256ELb0ELb1ELb0EEEEEEEEEvNT_6ParamsE:
[----:B------:R-:W-:Y:S02]  /*0000*/  MOV R1, c[0x0][0x28] ;  /* 0x00000a0000017a02 */ /* 0x000fe40000000f00 */
[----:B------:R-:W1:Y:S04]  /*0010*/  S2R R194, SR_TID.X ;  /* 0x0000000000c27919 */ /* 0x000e680000002100 */
[----:B------:R-:W2:Y:S01]  /*0020*/  S2R R207, SR_CTAID.X ;  /* 0x0000000000cf7919 */ /* 0x000ea20000002500 */
[----:B-1----:R-:W-:-:S05]  /*0030*/  SHF.R.U32.HI R2, RZ, 0x5, R194 ;  /* 0x00000005ff027819 */ /* 0x002fca00000116c2 */
[----:B------:R-:W1:Y:S04]  /*0040*/  SHFL.IDX PT, R0, R2, RZ, 0x1f ;  /* 0x00001fff02007589 */ /* 0x000e6800000e0000 */
[----:B------:R3:W4:Y:S01]  /*0050*/  SHFL.IDX PT, R209, R2, RZ, 0x1f ;  /* 0x00001fff02d17589 */ /* 0x00072200000e0000 */
[----:B-1----:R-:W-:-:S13]  /*0060*/  ISETP.GE.AND P0, PT, R0, 0x1, PT ;  /* 0x000000010000780c */ /* 0x002fda0003f06270 */
[----:B------:R-:W-:Y:S06]  /*0070*/  @P0 BAR.ARV 0x4, 0x100 ;  /* 0x0104000000000b1d */ /* 0x000fec0000002000 */
[----:B--2---:R-:W-:-:S13]  /*0080*/  ISETP.GE.AND P0, PT, R207, c[0x0][0x538], PT ;  /* 0x00014e00cf007a0c */ /* 0x004fda0003f06270 */
[----:B------:R-:W-:Y:S05]  /*0090*/  @P0 EXIT ;  /* 0x000000000000094d */ /* 0x000fea0003800000 */
[----:B---34-:R-:W-:Y:S01]  /*00a0*/  SHF.R.S32.HI R3, RZ, 0x1f, R194 ;  /* 0x0000001fff037819 */ /* 0x018fe200000114c2 */
[----:B------:R-:W-:Y:S01]  /*00b0*/  IMAD.MOV.U32 R181, RZ, RZ, 0x20 ;  /* 0x00000020ffb57424 */ /* 0x000fe200078e00ff */
[----:B------:R-:W-:Y:S02]  /*00c0*/  ULDC.64 UR6, c[0x0][0x118] ;  /* 0x0000460000067ab9 */ /* 0x000fe40000000a00 */
[CC--:B------:R-:W-:Y:S02]  /*00d0*/  LEA.HI R13, R3.reuse, R194.reuse, RZ, 0x4 ;  /* 0x000000c2030d7211 */ /* 0x0c0fe400078f20ff */
[----:B------:R-:W-:Y:S02]  /*00e0*/  LEA.HI R11, R3, R194, RZ, 0x2 ;  /* 0x000000c2030b7211 */ /* 0x000fe400078f10ff */
[----:B------:R-:W-:Y:S02]  /*00f0*/  SHF.R.S32.HI R0, RZ, 0x4, R13 ;  /* 0x00000004ff007819 */ /* 0x000fe4000001140d */
[----:B------:R-:W-:-:S02]  /*0100*/  SHF.R.S32.HI R5, RZ, 0x2, R11 ;  /* 0x00000002ff057819 */ /* 0x000fc4000001140b */
[C---:B------:R-:W-:Y:S02]  /*0110*/  LEA.HI R7, R13.reuse, R0, RZ, 0x1 ;  /* 0x000000000d077211 */ /* 0x040fe400078f08ff */
[----:B------:R-:W-:Y:S02]  /*0120*/  LOP3.LUT R13, R13, 0xfffffff0, RZ, 0xc0, !PT ;  /* 0xfffffff00d0d7812 */ /* 0x000fe400078ec0ff */
[----:B------:R-:W-:Y:S02]  /*0130*/  LOP3.LUT R7, R7, 0xfffffffe, RZ, 0xc0, !PT ;  /* 0xfffffffe07077812 */ /* 0x000fe400078ec0ff */
[CC--:B------:R-:W-:Y:S01]  /*0140*/  LEA.HI R9, R3.reuse, R194.reuse, RZ, 0x3 ;  /* 0x000000c203097211 */ /* 0x0c0fe200078f18ff */
[----:B------:R-:W-:Y:S01]  /*0150*/  IMAD.IADD R13, R194, 0x1, -R13 ;  /* 0x00000001c20d7824 */ /* 0x000fe200078e0a0d */
[----:B------:R-:W-:Y:S01]  /*0160*/  LEA.HI R6, R3, R194, RZ, 0x5 ;  /* 0x000000c203067211 */ /* 0x000fe200078f28ff */
[----:B------:R-:W-:Y:S01]  /*0170*/  IMAD.IADD R7, R0, 0x1, -R7 ;  /* 0x0000000100077824 */ /* 0x000fe200078e0a07 */
[----:B------:R-:W-:-:S02]  /*0180*/  SHF.R.S32.HI R0, RZ, 0x1f, R11 ;  /* 0x0000001fff007819 */ /* 0x000fc4000001140b */
[----:B------:R-:W-:Y:S02]  /*0190*/  LOP3.LUT R205, R9, 0xfffffff8, RZ, 0xc0, !PT ;  /* 0xfffffff809cd7812 */ /* 0x000fe400078ec0ff */
[----:B------:R-:W-:Y:S02]  /*01a0*/  LEA.HI R0, R0, R5, RZ, 0x3 ;  /* 0x0000000500007211 */ /* 0x000fe400078f18ff */
[----:B------:R-:W-:Y:S01]  /*01b0*/  SHF.R.S32.HI R2, RZ, 0x1f, R13 ;  /* 0x0000001fff027819 */ /* 0x000fe2000001140d */
[----:B------:R-:W-:Y:S01]  /*01c0*/  IMAD.IADD R205, R194, 0x1, -R205 ;  /* 0x00000001c2cd7824 */ /* 0x000fe200078e0acd */
[----:B------:R-:W-:Y:S02]  /*01d0*/  LOP3.LUT R0, R0, 0xfffffff8, RZ, 0xc0, !PT ;  /* 0xfffffff800007812 */ /* 0x000fe400078ec0ff */
[----:B------:R-:W-:Y:S01]  /*01e0*/  LOP3.LUT R11, R11, 0xfffffffc, RZ, 0xc0, !PT ;  /* 0xfffffffc0b0b7812 */ /* 0x000fe200078ec0ff */
[----:B------:R-:W-:Y:S01]  /*01f0*/  IMAD.SHL.U32 R186, R205, 0x40, RZ ;  /* 0x00000040cdba7824 */ /* 0x000fe200078e00ff */
[----:B------:R-:W-:Y:S01]  /*0200*/  SHF.R.S32.HI R208, RZ, 0x3, R9 ;  /* 0x00000003ffd07819 */ /* 0x000fe20000011409 */
[----:B------:R-:W-:Y:S01]  /*0210*/  IMAD.IADD R0, R5, 0x1, -R0 ;  /* 0x0000000105007824 */ /* 0x000fe200078e0a00 */
[----:B------:R-:W-:Y:S01]  /*0220*/  LEA.HI R5, R2, R13, RZ, 0x3 ;  /* 0x0000000d02057211 */ /* 0x000fe200078f18ff */
[----:B------:R-:W-:Y:S01]  /*0230*/  IMAD.IADD R204, R194, 0x1, -R11 ;  /* 0x00000001c2cc7824 */ /* 0x000fe200078e0a0b */
[----:B------:R-:W-:Y:S01]  /*0240*/  LOP3.LUT R186, R186, 0x1c0, RZ, 0xc0, !PT ;  /* 0x000001c0baba7812 */ /* 0x000fe200078ec0ff */
[----:B------:R-:W-:Y:S01]  /*0250*/  IMAD.SHL.U32 R15, R208, 0x40, RZ ;  /* 0x00000040d00f7824 */ /* 0x000fe200078e00ff */
[C---:B------:R-:W-:Y:S01]  /*0260*/  LOP3.LUT R4, R5.reuse, 0xfffffff8, RZ, 0xc0, !PT ;  /* 0xfffffff805047812 */ /* 0x040fe200078ec0ff */
[----:B------:R-:W-:Y:S01]  /*0270*/  IMAD.SHL.U32 R5, R5, 0x40, RZ ;  /* 0x0000004005057824 */ /* 0x000fe200078e00ff */
[----:B------:R-:W-:Y:S01]  /*0280*/  LOP3.LUT R2, R0, 0x1, RZ, 0xc0, !PT ;  /* 0x0000000100027812 */ /* 0x000fe200078ec0ff */
[----:B------:R-:W-:Y:S01]  /*0290*/  IMAD.SHL.U32 R206, R205, 0x8, RZ ;  /* 0x00000008cdce7824 */ /* 0x000fe200078e00ff */
[----:B------:R-:W-:Y:S01]  /*02a0*/  LOP3.LUT R201, R6, 0xffffffe0, RZ, 0xc0, !PT ;  /* 0xffffffe006c97812 */ /* 0x000fe200078ec0ff */
[----:B------:R-:W-:Y:S01]  /*02b0*/  IMAD.IADD R4, R13, 0x1, -R4 ;  /* 0x000000010d047824 */ /* 0x000fe200078e0a04 */
[----:B------:R-:W-:Y:S01]  /*02c0*/  SHF.R.S32.HI R187, RZ, 0x5, R6 ;  /* 0x00000005ffbb7819 */ /* 0x000fe20000011406 */
[----:B------:R-:W-:Y:S01]  /*02d0*/  IMAD R203, R205, 0x20, R208 ;  /* 0x00000020cdcb7824 */ /* 0x000fe200078e02d0 */
[----:B------:R-:W-:Y:S01]  /*02e0*/  LOP3.LUT R9, R186, 0x8, R9, 0xf8, !PT ;  /* 0x00000008ba097812 */ /* 0x000fe200078ef809 */
[----:B------:R-:W-:Y:S01]  /*02f0*/  IMAD.SHL.U32 R182, R4, 0x40, RZ ;  /* 0x0000004004b67824 */ /* 0x000fe200078e00ff */
[----:B------:R-:W-:Y:S01]  /*0300*/  SHF.R.S32.HI R6, RZ, 0x1f, R6 ;  /* 0x0000001fff067819 */ /* 0x000fe20000011406 */
[----:B------:R-:W-:Y:S01]  /*0310*/  IMAD.IADD R201, R194, 0x1, -R201 ;  /* 0x00000001c2c97824 */ /* 0x000fe200078e0ac9 */
[----:B------:R-:W-:-:S02]  /*0320*/  SHF.R.U32.HI R186, RZ, 0x3, R186 ;  /* 0x00000003ffba7819 */ /* 0x000fc400000116ba */
[----:B------:R-:W-:Y:S02]  /*0330*/  ISETP.NE.U32.AND P0, PT, R2, 0x1, PT ;  /* 0x000000010200780c */ /* 0x000fe40003f05070 */
[----:B------:R-:W-:Y:S02]  /*0340*/  LEA.HI R6, R6, R187, RZ, 0x3 ;  /* 0x000000bb06067211 */ /* 0x000fe400078f18ff */
[----:B------:R-:W-:Y:S01]  /*0350*/  LOP3.LUT R186, R9, R186, RZ, 0x3c, !PT ;  /* 0x000000ba09ba7212 */ /* 0x000fe200078e3cff */
[C---:B------:R-:W-:Y:S01]  /*0360*/  IMAD.SHL.U32 R9, R7.reuse, 0x8, RZ ;  /* 0x0000000807097824 */ /* 0x040fe200078e00ff */
[----:B------:R-:W-:Y:S02]  /*0370*/  LOP3.LUT R182, R182, 0x1c0, RZ, 0xc0, !PT ;  /* 0x000001c0b6b67812 */ /* 0x000fe400078ec0ff */
[C---:B------:R-:W-:Y:S01]  /*0380*/  R2P PR, R0.reuse, 0x6 ;  /* 0x0000000600007804 */ /* 0x040fe20000000000 */
[----:B------:R-:W-:Y:S01]  /*0390*/  IMAD.SHL.U32 R0, R0, 0x40, RZ ;  /* 0x0000004000007824 */ /* 0x000fe200078e00ff */
[----:B------:R-:W-:Y:S01]  /*03a0*/  LOP3.LUT R6, R6, 0xffffff8, RZ, 0xc0, !PT ;  /* 0x0ffffff806067812 */ /* 0x000fe200078ec0ff */
[----:B------:R-:W-:Y:S01]  /*03b0*/  IMAD R186, R7, 0x200, R186 ;  /* 0x0000020007ba7824 */ /* 0x000fe200078e02ba */
[----:B------:R-:W-:-:S02]  /*03c0*/  LEA.HI R199, R204, R204, RZ, 0x1 ;  /* 0x000000ccccc77211 */ /* 0x000fc400078f08ff */
[----:B------:R-:W-:Y:S01]  /*03d0*/  LOP3.LUT R9, R182, 0x8, R9, 0xf8, !PT ;  /* 0x00000008b6097812 */ /* 0x000fe200078ef809 */
[C---:B------:R-:W-:Y:S01]  /*03e0*/  IMAD.IADD R11, R187.reuse, 0x1, -R6 ;  /* 0x00000001bb0b7824 */ /* 0x040fe200078e0a06 */
[----:B------:R-:W-:Y:S01]  /*03f0*/  SHF.R.U32.HI R182, RZ, 0x3, R182 ;  /* 0x00000003ffb67819 */ /* 0x000fe200000116b6 */
[----:B------:R-:W-:Y:S01]  /*0400*/  IMAD.SHL.U32 R187, R187, 0x400, RZ ;  /* 0x00000400bbbb7824 */ /* 0x000fe200078e00ff */
[----:B------:R-:W-:Y:S02]  /*0410*/  LOP3.LUT R199, R199, 0x1ffffffe, RZ, 0xc0, !PT ;  /* 0x1ffffffec7c77812 */ /* 0x000fe400078ec0ff */
[----:B------:R-:W-:Y:S02]  /*0420*/  LOP3.LUT R0, R0, 0x1c0, RZ, 0xc0, !PT ;  /* 0x000001c000007812 */ /* 0x000fe400078ec0ff */
[----:B------:R-:W-:Y:S01]  /*0430*/  LOP3.LUT R182, R9, R182, RZ, 0x3c, !PT ;  /* 0x000000b609b67212 */ /* 0x000fe200078e3cff */
[----:B------:R-:W-:Y:S01]  /*0440*/  IMAD.IADD R199, R204, 0x1, -R199 ;  /* 0x00000001ccc77824 */ /* 0x000fe200078e0ac7 */
[----:B------:R-:W-:Y:S01]  /*0450*/  LEA.HI R9, R0, R0, RZ, 0x1d ;  /* 0x0000000000097211 */ /* 0x000fe200078fe8ff */
[----:B------:R-:W-:Y:S01]  /*0460*/  IMAD R204, R204, 0x2, R187 ;  /* 0x00000002cccc7824 */ /* 0x000fe200078e02bb */
[----:B------:R-:W-:Y:S01]  /*0470*/  LOP3.LUT R15, R15, 0x1c0, RZ, 0xc0, !PT ;  /* 0x000001c00f0f7812 */ /* 0x000fe200078ec0ff */
[----:B------:R-:W-:Y:S01]  /*0480*/  IMAD.MOV.U32 R0, RZ, RZ, 0x40 ;  /* 0x00000040ff007424 */ /* 0x000fe200078e00ff */
[----:B------:R-:W-:Y:S01]  /*0490*/  SHF.R.S32.HI R2, RZ, 0x1f, R201 ;  /* 0x0000001fff027819 */ /* 0x000fe200000114c9 */
[----:B------:R-:W-:Y:S01]  /*04a0*/  IMAD.IADD R204, R204, 0x1, R9 ;  /* 0x00000001cccc7824 */ /* 0x000fe200078e0209 */
[----:B------:R-:W-:-:S02]  /*04b0*/  LOP3.LUT R5, R5, 0xfffffe00, RZ, 0xc0, !PT ;  /* 0xfffffe0005057812 */ /* 0x000fc400078ec0ff */
[----:B------:R-:W-:Y:S02]  /*04c0*/  LEA.HI R13, R3, R194, RZ, 0x6 ;  /* 0x000000c2030d7211 */ /* 0x000fe400078f30ff */
[----:B------:R-:W-:Y:S02]  /*04d0*/  SHF.R.U32.HI R198, RZ, 0x3, R15 ;  /* 0x00000003ffc67819 */ /* 0x000fe4000001160f */
[----:B------:R-:W-:Y:S01]  /*04e0*/  LEA.HI R2, R2, R201, RZ, 0x2 ;  /* 0x000000c902027211 */ /* 0x000fe200078f10ff */
[----:B------:R-:W-:Y:S01]  /*04f0*/  IMAD.SHL.U32 R13, R13, 0x8, RZ ;  /* 0x000000080d0d7824 */ /* 0x000fe200078e00ff */
[----:B------:R-:W-:Y:S02]  /*0500*/  LOP3.LUT P4, RZ, R4, 0x2, RZ, 0xc0, !PT ;  /* 0x0000000204ff7812 */ /* 0x000fe4000788c0ff */
[----:B------:R-:W-:Y:S02]  /*0510*/  IADD3 R187, R182, R5, R187 ;  /* 0x00000005b6bb7210 */ /* 0x000fe40007ffe0bb */
[----:B------:R-:W-:-:S02]  /*0520*/  LEA R204, R204, 0x80, 0x1 ;  /* 0x00000080cccc7811 */ /* 0x000fc400078e08ff */
[----:B------:R-:W-:Y:S02]  /*0530*/  LOP3.LUT R15, R15, 0x38, R206, 0xf8, !PT ;  /* 0x000000380f0f7812 */ /* 0x000fe400078ef8ce */
[----:B------:R-:W-:Y:S02]  /*0540*/  LOP3.LUT R182, R182, R5, RZ, 0xfc, !PT ;  /* 0x00000005b6b67212 */ /* 0x000fe400078efcff */
[C---:B------:R-:W-:Y:S02]  /*0550*/  SEL R215, R181.reuse, 0xffffffe0, !P1 ;  /* 0xffffffe0b5d77807 */ /* 0x040fe40004800000 */
[----:B------:R-:W-:Y:S02]  /*0560*/  SHF.R.S32.HI R200, RZ, 0x2, R2 ;  /* 0x00000002ffc87819 */ /* 0x000fe40000011402 */
[----:B------:R-:W-:Y:S01]  /*0570*/  SEL R181, R181, 0xffffffe0, !P4 ;  /* 0xffffffe0b5b57807 */ /* 0x000fe20006000000 */
[C---:B------:R-:W-:Y:S01]  /*0580*/  IMAD.IADD R212, R204.reuse, 0x1, R215 ;  /* 0x00000001ccd47824 */ /* 0x040fe200078e02d7 */
[----:B------:R-:W-:Y:S01]  /*0590*/  IADD3 R213, R204, -0x10, RZ ;  /* 0xfffffff0ccd57810 */ /* 0x000fe20007ffe0ff */
[----:B------:R-:W-:Y:S01]  /*05a0*/  IMAD R200, R11, 0x10, R200 ;  /* 0x000000100bc87824 */ /* 0x000fe200078e02c8 */
[----:B------:R-:W-:-:S02]  /*05b0*/  LEA R187, R187, 0xc100, 0x1 ;  /* 0x0000c100bbbb7811 */ /* 0x000fc400078e08ff */
[----:B------:R-:W-:Y:S01]  /*05c0*/  LOP3.LUT R198, R15, R198, RZ, 0x3c, !PT ;  /* 0x000000c60fc67212 */ /* 0x000fe200078e3cff */
[----:B------:R-:W-:Y:S01]  /*05d0*/  IMAD R199, R199, 0x8, R200 ;  /* 0x00000008c7c77824 */ /* 0x000fe200078e02c8 */
[----:B------:R-:W-:Y:S01]  /*05e0*/  LOP3.LUT P3, RZ, R4, 0x4, RZ, 0xc0, !PT ;  /* 0x0000000404ff7812 */ /* 0x000fe2000786c0ff */
[----:B------:R-:W-:Y:S01]  /*05f0*/  IMAD.IADD R185, R187, 0x1, R181 ;  /* 0x00000001bbb97824 */ /* 0x000fe200078e02b5 */
[----:B------:R-:W-:Y:S02]  /*0600*/  LOP3.LUT R2, R2, 0x7ffffffc, RZ, 0xc0, !PT ;  /* 0x7ffffffc02027812 */ /* 0x000fe400078ec0ff */
[----:B------:R-:W-:Y:S02]  /*0610*/  @P0 IADD3 R213, R204, 0x10, RZ ;  /* 0x00000010ccd50810 */ /* 0x000fe40007ffe0ff */
[----:B------:R-:W-:Y:S01]  /*0620*/  LEA R182, R182, 0x100, 0x1 ;  /* 0x00000100b6b67811 */ /* 0x000fe200078e08ff */
[----:B------:R-:W-:Y:S01]  /*0630*/  IMAD.IADD R195, R201, 0x1, -R2 ;  /* 0x00000001c9c37824 */ /* 0x000fe200078e0a02 */
[----:B------:R-:W-:Y:S01]  /*0640*/  SEL R216, R0, 0xffffffc0, !P2 ;  /* 0xffffffc000d87807 */ /* 0x000fe20005000000 */
[----:B------:R-:W-:Y:S01]  /*0650*/  IMAD.IADD R215, R215, 0x1, R213 ;  /* 0x00000001d7d77824 */ /* 0x000fe200078e02d5 */
[----:B------:R-:W-:Y:S01]  /*0660*/  LOP3.LUT R198, R198, 0x7ffffe00, R13, 0xf8, !PT ;  /* 0x7ffffe00c6c67812 */ /* 0x000fe200078ef80d */
[----:B------:R-:W-:Y:S01]  /*0670*/  IMAD.IADD R181, R181, 0x1, R182 ;  /* 0x00000001b5b57824 */ /* 0x000fe200078e02b6 */
[----:B------:R-:W-:Y:S01]  /*0680*/  SEL R0, R0, 0xffffffc0, !P3 ;  /* 0xffffffc000007807 */ /* 0x000fe20005800000 */
[--C-:B------:R-:W-:Y:S01]  /*0690*/  IMAD.IADD R211, R204, 0x1, R216.reuse ;  /* 0x00000001ccd37824 */ /* 0x100fe200078e02d8 */
[----:B------:R-:W-:Y:S01]  /*06a0*/  LEA.HI R202, R3, R194, RZ, 0x7 ;  /* 0x000000c203ca7211 */ /* 0x000fe200078f38ff */
[----:B------:R-:W-:Y:S01]  /*06b0*/  IMAD.IADD R210, R212, 0x1, R216 ;  /* 0x00000001d4d27824 */ /* 0x000fe200078e02d8 */
[----:B------:R-:W-:Y:S01]  /*06c0*/  IADD3 R197, R206, 0x40, RZ ;  /* 0x00000040cec57810 */ /* 0x000fe20007ffe0ff */
[----:B------:R-:W-:Y:S01]  /*06d0*/  IMAD.IADD R214, R216, 0x1, R213 ;  /* 0x00000001d8d67824 */ /* 0x000fe200078e02d5 */
[----:B------:R-:W-:Y:S01]  /*06e0*/  IADD3 R196, R206, 0x80, RZ ;  /* 0x00000080cec47810 */ /* 0x000fe20007ffe0ff */
[----:B------:R-:W-:Y:S01]  /*06f0*/  IMAD.SHL.U32 R198, R198, 0x2, RZ ;  /* 0x00000002c6c67824 */ /* 0x000fe200078e00ff */
[----:B------:R-:W-:Y:S01]  /*0700*/  SHF.R.S32.HI R202, RZ, 0x7, R202 ;  /* 0x00000007ffca7819 */ /* 0x000fe200000114ca */
[----:B------:R-:W-:Y:S01]  /*0710*/  IMAD.SHL.U32 R195, R195, 0x2, RZ ;  /* 0x00000002c3c37824 */ /* 0x000fe200078e00ff */
[----:B------:R-:W-:Y:S01]  /*0720*/  SHF.R.S32.HI R193, RZ, 0x1f, R206 ;  /* 0x0000001fffc17819 */ /* 0x000fe200000114ce */
[----:B------:R-:W-:Y:S01]  /*0730*/  IMAD.IADD R216, R215, 0x1, R216 ;  /* 0x00000001d7d87824 */ /* 0x000fe200078e02d8 */
[----:B------:R-:W-:Y:S01]  /*0740*/  SHF.R.S32.HI R192, RZ, 0x1f, R197 ;  /* 0x0000001fffc07819 */ /* 0x000fe200000114c5 */
[----:B------:R-:W-:Y:S01]  /*0750*/  IMAD.IADD R184, R187, 0x1, R0 ;  /* 0x00000001bbb87824 */ /* 0x000fe200078e0200 */
[----:B------:R-:W-:Y:S01]  /*0760*/  SHF.R.S32.HI R191, RZ, 0x1f, R196 ;  /* 0x0000001fffbf7819 */ /* 0x000fe200000114c4 */
[----:B------:R-:W-:Y:S01]  /*0770*/  IMAD.IADD R180, R0, 0x1, R182 ;  /* 0x0000000100b47824 */ /* 0x000fe200078e02b6 */
[----:B------:R-:W-:Y:S01]  /*0780*/  LEA R186, R186, 0x6100, 0x1 ;  /* 0x00006100baba7811 */ /* 0x000fe200078e08ff */
[----:B------:R-:W-:-:S02]  /*0790*/  IMAD.IADD R183, R185, 0x1, R0 ;  /* 0x00000001b9b77824 */ /* 0x000fc400078e0200 */
[----:B------:R-:W-:Y:S02]  /*07a0*/  IMAD.IADD R179, R0, 0x1, R181 ;  /* 0x0000000100b37824 */ /* 0x000fe400078e02b5 */
.L_x_2349:
[----:B------:R-:W-:Y:S01]  /*07b0*/  IMAD.MOV.U32 R0, RZ, RZ, c[0x0][0x560] ;  /* 0x00015800ff007624 */ /* 0x000fe200078e00ff */
[----:B------:R-:W-:Y:S01]  /*07c0*/  MOV R4, R207 ;  /* 0x000000cf00047202 */ /* 0x000fe20000000f00 */
[----:B------:R-:W-:Y:S01]  /*07d0*/  YIELD ;  /* 0x0000000000007946 */ /* 0x000fe20003800000 */
[----:B------:R-:W-:Y:S02]  /*07e0*/  BSSY B0, `(.L_x_2276) ;  /* 0x0000015000007945 */ /* 0x000fe40003800000 */
[----:B------:R-:W-:-:S13]  /*07f0*/  ISETP.NE.AND P0, PT, R0, 0x1, PT ;  /* 0x000000010000780c */ /* 0x000fda0003f05270 */
[----:B------:R-:W-:-:S05]  /*0800*/  @P0 IMAD.HI.U32 R0, R207, c[0x0][0x564], RZ ;  /* 0x00015900cf000a27 */ /* 0x000fca00078e00ff */
[----:B------:R-:W-:-:S04]  /*0810*/  @P0 SHF.R.U32.HI R4, RZ, c[0x0][0x568], R0 ;  /* 0x00015a00ff040a19 */ /* 0x000fc80000011600 */
[----:B------:R-:W-:Y:S01]  /*0820*/  ISETP.GE.AND P0, PT, R4, c[0x0][0x578], PT ;  /* 0x00015e0004007a0c */ /* 0x000fe20003f06270 */
[----:B------:R-:W-:-:S04]  /*0830*/  IMAD.MOV R0, RZ, RZ, -R4 ;  /* 0x000000ffff007224 */ /* 0x000fc800078e0a04 */
[----:B------:R-:W-:-:S08]  /*0840*/  IMAD R0, R0, c[0x0][0x560], R207 ;  /* 0x0001580000007a24 */ /* 0x000fd000078e02cf */
[----:B------:R-:W-:Y:S05]  /*0850*/  @!P0 BRA `(.L_x_2277) ;  /* 0x0000007000008947 */ /* 0x000fea0003800000 */
[----:B------:R-:W-:Y:S02]  /*0860*/  MOV R2, c[0x0][0x56c] ;  /* 0x00015b0000027a02 */ /* 0x000fe40000000f00 */
[----:B------:R-:W-:Y:S02]  /*0870*/  MOV R3, R0 ;  /* 0x0000000000037202 */ /* 0x000fe40000000f00 */
[----:B------:R-:W-:-:S13]  /*0880*/  ISETP.NE.AND P0, PT, R2, 0x1, PT ;  /* 0x000000010200780c */ /* 0x000fda0003f05270 */
[----:B------:R-:W-:-:S05]  /*0890*/  @P0 IMAD.HI.U32 R2, R0, c[0x0][0x570], RZ ;  /* 0x00015c0000020a27 */ /* 0x000fca00078e00ff */
[----:B------:R-:W-:-:S05]  /*08a0*/  @P0 SHF.R.U32.HI R3, RZ, c[0x0][0x574], R2 ;  /* 0x00015d00ff030a19 */ /* 0x000fca0000011602 */
[----:B------:R-:W-:Y:S01]  /*08b0*/  IMAD R5, R3, c[0x0][0x56c], RZ ;  /* 0x00015b0003057a24 */ /* 0x000fe200078e02ff */
[----:B------:R-:W-:Y:S05]  /*08c0*/  BRA `(.L_x_2278) ;  /* 0x0000006000007947 */ /* 0x000fea0003800000 */
.L_x_2277:
[----:B------:R-:W-:Y:S02]  /*08d0*/  MOV R2, c[0x0][0x554] ;  /* 0x0001550000027a02 */ /* 0x000fe40000000f00 */
[----:B------:R-:W-:Y:S02]  /*08e0*/  MOV R3, R0 ;  /* 0x0000000000037202 */ /* 0x000fe40000000f00 */
[----:B------:R-:W-:-:S13]  /*08f0*/  ISETP.NE.AND P0, PT, R2, 0x1, PT ;  /* 0x000000010200780c */ /* 0x000fda0003f05270 */
[----:B------:R-:W-:-:S05]  /*0900*/  @P0 IMAD.HI.U32 R2, R0, c[0x0][0x558], RZ ;  /* 0x0001560000020a27 */ /* 0x000fca00078e00ff */
[----:B------:R-:W-:-:S05]  /*0910*/  @P0 SHF.R.U32.HI R3, RZ, c[0x0][0x55c], R2 ;  /* 0x00015700ff030a19 */ /* 0x000fca0000011602 */
[----:B------:R-:W-:Y:S02]  /*0920*/  IMAD R5, R3, c[0x0][0x554], RZ ;  /* 0x0001550003057a24 */ /* 0x000fe400078e02ff */
.L_x_2278:
[----:B------:R-:W-:Y:S05]  /*0930*/  BSYNC B0 ;  /* 0x0000000000007941 */ /* 0x000fea0003800000 */
.L_x_2276:
[----:B------:R-:W-:Y:S01]  /*0940*/  IMAD.MOV.U32 R2, RZ, RZ, c[0x0][0x548] ;  /* 0x00015200ff027624 */ /* 0x000fe200078e00ff */
[----:B------:R-:W-:Y:S01]  /*0950*/  ISETP.NE.U32.AND P0, PT, RZ, c[0x0][0x370], PT ;  /* 0x0000dc00ff007a0c */ /* 0x000fe20003f05070 */
[----:B------:R-:W-:Y:S02]  /*0960*/  IMAD.IADD R5, R0, 0x1, -R5 ;  /* 0x0000000100057824 */ /* 0x000fe400078e0a05 */
[----:B------:R-:W-:Y:S01]  /*0970*/  IMAD.MOV.U32 R225, RZ, RZ, RZ ;  /* 0x000000ffffe17224 */ /* 0x000fe200078e00ff */
[----:B------:R-:W-:Y:S01]  /*0980*/  ISETP.NE.AND P1, PT, R2, 0x1, PT ;  /* 0x000000010200780c */ /* 0x000fe20003f25270 */
[----:B------:R-:W-:Y:S01]  /*0990*/  IMAD R0, R4, c[0x0][0x554], R5 ;  /* 0x0001550004007a24 */ /* 0x000fe200078e0205 */
[----:B------:R-:W-:Y:S02]  /*09a0*/  LOP3.LUT R3, R3, 0x1ffffff, RZ, 0x3c, !PT ;  /* 0x01ffffff03037812 */ /* 0x000fe400078e3cff */
[----:B------:R-:W-:Y:S01]  /*09b0*/  ISETP.NE.AND.EX P0, PT, RZ, c[0x0][0x374], PT, P0 ;  /* 0x0000dd00ff007a0c */ /* 0x000fe20003f05300 */
[----:B------:R-:W-:-:S08]  /*09c0*/  IMAD.MOV.U32 R226, RZ, RZ, R0 ;  /* 0x000000ffffe27224 */ /* 0x000fd000078e0000 */
[----:B------:R-:W-:Y:S01]  /*09d0*/  @P1 IMAD.HI.U32 R2, R0, c[0x0][0x54c], RZ ;  /* 0x0001530000021a27 */ /* 0x000fe200078e00ff */
[----:B------:R-:W-:Y:S02]  /*09e0*/  IADD3 R3, R3, c[0x0][0x53c], RZ ;  /* 0x00014f0003037a10 */ /* 0x000fe40007ffe0ff */
[----:B------:R-:W-:Y:S01]  /*09f0*/  MOV R4, 0x40 ;  /* 0x0000004000047802 */ /* 0x000fe20000000f00 */
[----:B------:R-:W-:Y:S01]  /*0a00*/  @P0 IMAD.MOV.U32 R5, RZ, RZ, 0x4 ;  /* 0x00000004ff050424 */ /* 0x000fe200078e00ff */
[----:B------:R-:W-:Y:S01]  /*0a10*/  @P1 SHF.R.U32.HI R226, RZ, c[0x0][0x550], R2 ;  /* 0x00015400ffe21a19 */ /* 0x000fe20000011602 */
[----:B------:R-:W-:Y:S02]  /*0a20*/  IMAD.MOV.U32 R2, RZ, RZ, c[0x0][0x2c4] ;  /* 0x0000b100ff027624 */ /* 0x000fe400078e00ff */
[----:B------:R-:W-:Y:S01]  /*0a30*/  IMAD.SHL.U32 R220, R3, 0x80, RZ ;  /* 0x0000008003dc7824 */ /* 0x000fe200078e00ff */
[----:B------:R-:W-:Y:S01]  /*0a40*/  IADD3 R4, R4, -c[0x0][0x168], RZ ;  /* 0x80005a0004047a10 */ /* 0x000fe20007ffe0ff */
[----:B------:R-:W-:Y:S01]  /*0a50*/  @P0 IMAD.WIDE R6, R226, R5, c[0x0][0x370] ;  /* 0x0000dc00e2060625 */ /* 0x000fe200078e0205 */
[----:B------:R-:W-:-:S02]  /*0a60*/  ISETP.NE.AND P4, PT, R2, 0x1, PT ;  /* 0x000000010200780c */ /* 0x000fc40003f85270 */
[----:B------:R-:W-:Y:S01]  /*0a70*/  IADD3 R2, R220, 0x7f, RZ ;  /* 0x0000007fdc027810 */ /* 0x000fe20007ffe0ff */
[----:B------:R-:W-:Y:S01]  /*0a80*/  IMAD.MOV.U32 R5, RZ, RZ, c[0x0][0x2ac] ;  /* 0x0000ab00ff057624 */ /* 0x000fe200078e00ff */
[----:B------:R1:W5:Y:S01]  /*0a90*/  @P0 LDG.E R225, [R6.64] ;  /* 0x0000000606e10981 */ /* 0x000362000c1e1900 */
[----:B------:R-:W-:Y:S01]  /*0aa0*/  IMAD.MOV R221, RZ, RZ, -R226 ;  /* 0x000000ffffdd7224 */ /* 0x000fe200078e0ae2 */
[----:B------:R-:W-:Y:S01]  /*0ab0*/  CS2R R98, SRZ ;  /* 0x0000000000627805 */ /* 0x000fe2000001ff00 */
[C---:B------:R-:W-:Y:S01]  /*0ac0*/  IMAD R133, R5.reuse, c[0x0][0x1d0], RZ ;  /* 0x0000740005857a24 */ /* 0x040fe200078e02ff */
[----:B------:R-:W-:Y:S01]  /*0ad0*/  CS2R R96, SRZ ;  /* 0x0000000000607805 */ /* 0x000fe2000001ff00 */
[----:B------:R-:W-:Y:S01]  /*0ae0*/  IMAD R5, R5, c[0x0][0x1d0], R4 ;  /* 0x0000740005057a24 */ /* 0x000fe200078e0204 */
[----:B------:R-:W-:Y:S01]  /*0af0*/  CS2R R94, SRZ ;  /* 0x00000000005e7805 */ /* 0x000fe2000001ff00 */
[----:B------:R-:W-:Y:S01]  /*0b00*/  IMAD R221, R221, c[0x0][0x548], R0 ;  /* 0x00015200dddd7a24 */ /* 0x000fe200078e0200 */
        /* <DEDUP_REMOVED lines=17> */
[----:B------:R-:W-:Y:S01]  /*0c20*/  CS2R R70, SRZ ;  /* 0x0000000000467805 */ /* 0x000fe2000001ff00 */
[----:B------:R-:W-:Y:S01]  /*0c30*/  LEA.HI R3, R4, R3, RZ, 0x6 ;  /* 0x0000000304037211 */ /* 0x000fe200078f30ff */
[----:B------:R-:W-:Y:S01]  /*0c40*/  CS2R R68, SRZ ;  /* 0x0000000000447805 */ /* 0x000fe2000001ff00 */
[----:B------:R-:W-:Y:S01]  /*0c50*/  LEA.HI R2, R2, R5, RZ, 0x6 ;  /* 0x0000000502027211 */ /* 0x000fe200078f30ff */
[----:B------:R-:W-:Y:S01]  /*0c60*/  CS2R R66, SRZ ;  /* 0x0000000000427805 */ /* 0x000fe2000001ff00 */
[----:B------:R-:W-:Y:S01]  /*0c70*/  SHF.R.S32.HI R3, RZ, 0x6, R3 ;  /* 0x00000006ff037819 */ /* 0x000fe20000011403 */
[----:B------:R-:W-:Y:S01]  /*0c80*/  CS2R R64, SRZ ;  /* 0x0000000000407805 */ /* 0x000fe2000001ff00 */
[----:B------:R-:W-:Y:S01]  /*0c90*/  SHF.R.S32.HI R2, RZ, 0x6, R2 ;  /* 0x00000006ff027819 */ /* 0x000fe20000011402 */
[----:B------:R-:W-:Y:S01]  /*0ca0*/  CS2R R62, SRZ ;  /* 0x00000000003e7805 */ /* 0x000fe2000001ff00 */
[----:B------:R-:W-:Y:S01]  /*0cb0*/  PRMT R4, RZ, 0x7610, R4 ;  /* 0x00007610ff047816 */ /* 0x000fe20000000004 */
[----:B------:R-:W-:Y:S01]  /*0cc0*/  CS2R R60, SRZ ;  /* 0x00000000003c7805 */ /* 0x000fe2000001ff00 */
[----:B------:R-:W-:Y:S01]  /*0cd0*/  IMNMX R2, R3, R2, PT ;  /* 0x0000000203027217 */ /* 0x000fe20003800200 */
        /* <DEDUP_REMOVED lines=30> */
[----:B------:R-:W-:-:S02]  /*0ec0*/  IMAD.MOV.U32 R3, RZ, RZ, RZ ;  /* 0x000000ffff037224 */ /* 0x000fc400078e00ff */
[----:B------:R-:W-:Y:S01]  /*0ed0*/  IMAD.MOV.U32 R222, RZ, RZ, -0x1 ;  /* 0xffffffffffde7424 */ /* 0x000fe200078e00ff */
[----:B------:R-:W-:Y:S05]  /*0ee0*/  @!P0 BRA `(.L_x_2279) ;  /* 0x00009df000008947 */ /* 0x000fea0003800000 */
[----:B-1----:R-:W-:-:S04]  /*0ef0*/  ISETP.NE.U32.AND P1, PT, RZ, c[0x0][0x340], PT ;  /* 0x0000d000ff007a0c */ /* 0x002fc80003f25070 */
[----:B------:R-:W-:-:S13]  /*0f00*/  ISETP.NE.AND.EX P1, PT, RZ, c[0x0][0x344], PT, P1 ;  /* 0x0000d100ff007a0c */ /* 0x000fda0003f25310 */
[----:B------:R-:W-:-:S05]  /*0f10*/  @P1 MOV R3, 0x4 ;  /* 0x0000000400031802 */ /* 0x000fca0000000f00 */
[----:B------:R-:W-:-:S05]  /*0f20*/  @P1 IMAD.WIDE R12, R226, R3, c[0x0][0x340] ;  /* 0x0000d000e20c1625 */ /* 0x000fca00078e0203 */
[----:B------:R1:W5:Y:S01]  /*0f30*/  @P1 LDG.E R0, [R12.64] ;  /* 0x000000060c001981 */ /* 0x000362000c1e1900 */
[----:B------:R-:W-:Y:S01]  /*0f40*/  SHF.R.S32.HI R3, RZ, 0x1f, R221 ;  /* 0x0000001fff037819 */ /* 0x000fe200000114dd */
[----:B------:R-:W-:Y:S01]  /*0f50*/  IMAD.WIDE.U32 R10, R221, c[0x0][0x1b8], RZ ;  /* 0x00006e00dd0a7a25 */ /* 0x000fe200078e00ff */
[----:B------:R-:W-:Y:S02]  /*0f60*/  IADD3 R4, R203, R220, RZ ;  /* 0x000000dccb047210 */ /* 0x000fe40007ffe0ff */
[----:B------:R-:W-:Y:S01]  /*0f70*/  ISETP.GE.AND P6, PT, R206, c[0x0][0x198], PT ;  /* 0x00006600ce007a0c */ /* 0x000fe20003fc6270 */
[----:B------:R-:W-:Y:S01]  /*0f80*/  IMAD R6, R3, c[0x0][0x1b8], RZ ;  /* 0x00006e0003067a24 */ /* 0x000fe200078e02ff */
[----:B------:R-:W-:Y:S01]  /*0f90*/  ISETP.GE.AND P5, PT, R197, c[0x0][0x198], PT ;  /* 0x00006600c5007a0c */ /* 0x000fe20003fa6270 */
[----:B------:R-:W-:Y:S01]  /*0fa0*/  @P4 IMAD.HI.U32 R7, R4, c[0x0][0x2c8], RZ ;  /* 0x0000b20004074a27 */ /* 0x000fe200078e00ff */
[----:B------:R-:W-:-:S03]  /*0fb0*/  ISETP.GE.AND P3, PT, R196, c[0x0][0x198], PT ;  /* 0x00006600c4007a0c */ /* 0x000fc60003f66270 */
[----:B------:R-:W-:Y:S01]  /*0fc0*/  IMAD R5, R221, c[0x0][0x1bc], R6 ;  /* 0x00006f00dd057a24 */ /* 0x000fe200078e0206 */
[----:B------:R-:W-:Y:S01]  /*0fd0*/  SHF.R.S32.HI R6, RZ, 0x1f, R226 ;  /* 0x0000001fff067819 */ /* 0x000fe200000114e2 */
[----:B------:R-:W-:Y:S01]  /*0fe0*/  IMAD.MOV.U32 R8, RZ, RZ, R4 ;  /* 0x000000ffff087224 */ /* 0x000fe200078e0004 */
[----:B------:R-:W-:Y:S02]  /*0ff0*/  @P4 SHF.R.U32.HI R8, RZ, c[0x0][0x2cc], R7 ;  /* 0x0000b300ff084a19 */ /* 0x000fe40000011607 */
[----:B------:R-:W-:Y:S01]  /*1000*/  IADD3 R11, R11, R5, RZ ;  /* 0x000000050b0b7210 */ /* 0x000fe20007ffe0ff */
[----:B------:R-:W-:Y:S01]  /*1010*/  IMAD R5, R6, c[0x0][0x1c0], RZ ;  /* 0x0000700006057a24 */ /* 0x000fe200078e02ff */
[--C-:B------:R-:W-:Y:S01]  /*1020*/  SHF.R.S32.HI R6, RZ, 0x1f, R8.reuse ;  /* 0x0000001fff067819 */ /* 0x100fe20000011408 */
[----:B------:R-:W-:Y:S02]  /*1030*/  IMAD.MOV R7, RZ, RZ, -R8 ;  /* 0x000000ffff077224 */ /* 0x000fe400078e0a08 */
[----:B------:R-:W-:-:S02]  /*1040*/  IMAD R5, R226, c[0x0][0x1c4], R5 ;  /* 0x00007100e2057a24 */ /* 0x000fc400078e0205 */
[----:B------:R-:W-:-:S04]  /*1050*/  IMAD.WIDE.U32 R10, R226, c[0x0][0x1c0], R10 ;  /* 0x00007000e20a7a25 */ /* 0x000fc800078e000a */
[----:B------:R-:W-:Y:S01]  /*1060*/  IMAD R7, R7, c[0x0][0x2c4], R4 ;  /* 0x0000b10007077a24 */ /* 0x000fe200078e0204 */
[----:B------:R-:W-:Y:S01]  /*1070*/  IADD3 R11, R11, R5, RZ ;  /* 0x000000050b0b7210 */ /* 0x000fe20007ffe0ff */
[----:B------:R-:W-:-:S03]  /*1080*/  IMAD R5, R6, c[0x0][0x1b0], RZ ;  /* 0x00006c0006057a24 */ /* 0x000fc600078e02ff */
[----:B------:R-:W-:Y:S01]  /*1090*/  SHF.R.S32.HI R4, RZ, 0x1f, R7 ;  /* 0x0000001fff047819 */ /* 0x000fe20000011407 */
[C---:B------:R-:W-:Y:S02]  /*10a0*/  IMAD R5, R8.reuse, c[0x0][0x1b4], R5 ;  /* 0x00006d0008057a24 */ /* 0x040fe400078e0205 */
[----:B------:R-:W-:-:S04]  /*10b0*/  IMAD.WIDE.U32 R8, R8, c[0x0][0x1b0], R10 ;  /* 0x00006c0008087a25 */ /* 0x000fc800078e000a */
        /* <DEDUP_REMOVED lines=9> */
[----:B-1----:R1:W2:Y:S02]  /*1150*/  SHFL.IDX PT, R7, R5, RZ, 0x181f ;  /* 0x00181fff05077589 */ /* 0x0022a400000e0000 */
.L_x_2350:
[----:B------:R-:W-:Y:S05]  /*1160*/  BRA.DIV ~URZ, `(.L_x_2281) ;  /* 0x0000b7d27f007947 */ /* 0x000fea000b800000 */
[----:B------:R3:W4:Y:S02]  /*1170*/  SHFL.IDX PT, R175, R6, RZ, 0x181f ;  /* 0x00181fff06af7589 */ /* 0x00072400000e0000 */
.L_x_2351:
[----:B------:R-:W-:Y:S01]  /*1180*/  MOV R9, c[0x0][0x2c4] ;  /* 0x0000b10000097a02 */ /* 0x000fe20000000f00 */
[----:B------:R-:W-:Y:S01]  /*1190*/  BSSY B0, `(.L_x_2282) ;  /* 0x0000011000007945 */ /* 0x000fe20003800000 */
[----:B------:R-:W-:-:S03]  /*11a0*/  IADD3 R4, R208, R220, RZ ;  /* 0x000000dcd0047210 */ /* 0x000fc60007ffe0ff */
[----:B------:R-:W-:-:S05]  /*11b0*/  IMAD R9, R9, c[0x0][0x168], RZ ;  /* 0x00005a0009097a24 */ /* 0x000fca00078e02ff */
[----:B------:R-:W-:-:S13]  /*11c0*/  ISETP.GE.AND P0, PT, R4, R9, PT ;  /* 0x000000090400720c */ /* 0x000fda0003f06270 */
[----:B------:R-:W-:Y:S05]  /*11d0*/  @P0 BRA `(.L_x_2283) ;  /* 0x000000c000000947 */ /* 0x000fea0003800000 */
[-C--:B----4-:R-:W-:Y:S02]  /*11e0*/  LEA R12, P2, R206, R175.reuse, 0x1 ;  /* 0x000000afce0c7211 */ /* 0x090fe400078408ff */
[CC--:B------:R-:W-:Y:S02]  /*11f0*/  LEA R10, P1, R197.reuse, R175.reuse, 0x1 ;  /* 0x000000afc50a7211 */ /* 0x0c0fe400078208ff */
[----:B------:R-:W-:Y:S02]  /*1200*/  LEA R14, P0, R196, R175, 0x1 ;  /* 0x000000afc40e7211 */ /* 0x000fe400078008ff */
        /* <DEDUP_REMOVED lines=9> */
.L_x_2283:
[----:B------:R-:W-:Y:S05]  /*12a0*/  BSYNC B0 ;  /* 0x0000000000007941 */ /* 0x000fea0003800000 */
.L_x_2282:
[----:B------:R-:W-:Y:S05]  /*12b0*/  BRA.DIV ~URZ, `(.L_x_2284) ;  /* 0x0000b6e27f007947 */ /* 0x000fea000b800000 */
[----:B--2---:R2:W1:Y:S04]  /*12c0*/  SHFL.IDX PT, R7, R5, 0x1, 0x181f ;  /* 0x00381f0005077f89 */ /* 0x00446800000e0000 */
[----:B----4-:R2:W4:Y:S02]  /*12d0*/  SHFL.IDX PT, R175, R6, 0x1, 0x181f ;  /* 0x00381f0006af7f89 */ /* 0x01052400000e0000 */
.L_x_2352:
[----:B------:R-:W-:Y:S01]  /*12e0*/  IADD3 R8, R4, 0x20, RZ ;  /* 0x0000002004087810 */ /* 0x000fe20007ffe0ff */
[----:B------:R-:W-:Y:S03]  /*12f0*/  BSSY B0, `(.L_x_2285) ;  /* 0x000000f000007945 */ /* 0x000fe60003800000 */
[----:B------:R-:W-:-:S13]  /*1300*/  ISETP.GE.AND P0, PT, R8, R9, PT ;  /* 0x000000090800720c */ /* 0x000fda0003f06270 */
[----:B------:R-:W-:Y:S05]  /*1310*/  @P0 BRA `(.L_x_2286) ;  /* 0x000000c000000947 */ /* 0x000fea0003800000 */
[-C--:B----4-:R-:W-:Y:S02]  /*1320*/  LEA R12, P2, R206, R175.reuse, 0x1 ;  /* 0x000000afce0c7211 */ /* 0x090fe400078408ff */
[CC--:B------:R-:W-:Y:S02]  /*1330*/  LEA R10, P1, R197.reuse, R175.reuse, 0x1 ;  /* 0x000000afc50a7211 */ /* 0x0c0fe400078208ff */
[----:B------:R-:W-:Y:S02]  /*1340*/  LEA R14, P0, R196, R175, 0x1 ;  /* 0x000000afc40e7211 */ /* 0x000fe400078008ff */
        /* <DEDUP_REMOVED lines=9> */
.L_x_2286:
[----:B------:R-:W-:Y:S05]  /*13e0*/  BSYNC B0 ;  /* 0x0000000000007941 */ /* 0x000fea0003800000 */
.L_x_2285:
[----:B------:R-:W-:Y:S05]  /*13f0*/  BRA.DIV ~URZ, `(.L_x_2287) ;  /* 0x0000b6627f007947 */ /* 0x000fea000b800000 */
[----:B-1----:R1:W2:Y:S02]  /*1400*/  SHFL.IDX PT, R7, R5, 0x2, 0x181f ;  /* 0x00581f0005077f89 */ /* 0x0022a400000e0000 */
.L_x_2353:
[----:B------:R-:W-:Y:S05]  /*1410*/  BRA.DIV ~URZ, `(.L_x_2288) ;  /* 0x0000b6b27f007947 */ /* 0x000fea000b800000 */
[----:B----4-:R4:W1:Y:S02]  /*1420*/  SHFL.IDX PT, R175, R6, 0x2, 0x181f ;  /* 0x00581f0006af7f89 */ /* 0x01086400000e0000 */
.L_x_2354:
[----:B------:R-:W-:Y:S01]  /*1430*/  IADD3 R8, R4, 0x40, RZ ;  /* 0x0000004004087810 */ /* 0x000fe20007ffe0ff */
[----:B------:R-:W-:Y:S03]  /*1440*/  BSSY B0, `(.L_x_2289) ;  /* 0x000000f000007945 */ /* 0x000fe60003800000 */
[----:B------:R-:W-:-:S13]  /*1450*/  ISETP.GE.AND P0, PT, R8, R9, PT ;  /* 0x000000090800720c */ /* 0x000fda0003f06270 */
[----:B------:R-:W-:Y:S05]  /*1460*/  @P0 BRA `(.L_x_2290) ;  /* 0x000000c000000947 */ /* 0x000fea0003800000 */
[-C--:B-1----:R-:W-:Y:S02]  /*1470*/  LEA R12, P2, R206, R175.reuse, 0x1 ;  /* 0x000000afce0c7211 */ /* 0x082fe400078408ff */
        /* <DEDUP_REMOVED lines=11> */
.L_x_2290:
[----:B------:R-:W-:Y:S05]  /*1530*/  BSYNC B0 ;  /* 0x0000000000007941 */ /* 0x000fea0003800000 */
.L_x_2289:
[----:B------:R-:W-:Y:S05]  /*1540*/  BRA.DIV ~URZ, `(.L_x_2291) ;  /* 0x0000b5e27f007947 */ /* 0x000fea000b800000 */
[----:B-12---:R-:W1:Y:S04]  /*1550*/  SHFL.IDX PT, R5, R5, 0x3, 0x181f ;  /* 0x00781f0005057f89 */ /* 0x006e6800000e0000 */
[----:B------:R2:W3:Y:S02]  /*1560*/  SHFL.IDX PT, R175, R6, 0x3, 0x181f ;  /* 0x00781f0006af7f89 */ /* 0x0004e400000e0000 */
.L_x_2355:
[----:B------:R-:W-:Y:S01]  /*1570*/  IADD3 R4, R4, 0x60, RZ ;  /* 0x0000006004047810 */ /* 0x000fe20007ffe0ff */
[----:B-----5:R-:W-:Y:S01]  /*1580*/  IMAD.WIDE.U32 R234, R0, c[0x0][0x2b0], RZ ;  /* 0x0000ac0000ea7a25 */ /* 0x020fe200078e00ff */
[----:B------:R-:W-:-:S02]  /*1590*/  SHF.R.S32.HI R11, RZ, 0x1f, R0 ;  /* 0x0000001fff0b7819 */ /* 0x000fc40000011400 */
[----:B------:R-:W-:-:S03]  /*15a0*/  ISETP.GE.AND P2, PT, R4, R9, PT ;  /* 0x000000090400720c */ /* 0x000fc60003f46270 */
[----:B------:R-:W-:-:S04]  /*15b0*/  IMAD R11, R11, c[0x0][0x2b0], RZ ;  /* 0x0000ac000b0b7a24 */ /* 0x000fc800078e02ff */
[----:B------:R-:W-:-:S04]  /*15c0*/  IMAD R11, R0, c[0x0][0x2b4], R11 ;  /* 0x0000ad00000b7a24 */ /* 0x000fc800078e020b */
[----:B------:R-:W-:Y:S02]  /*15d0*/  IMAD.IADD R219, R235, 0x1, R11 ;  /* 0x00000001ebdb7824 */ /* 0x000fe400078e020b */
[CC--:B---3--:R-:W-:Y:S02]  /*15e0*/  @!P2 LEA R8, P0, R206.reuse, R175.reuse, 0x1 ;  /* 0x000000afce08a211 */ /* 0x0c8fe400078008ff */
[C---:B--2-4-:R-:W-:Y:S02]  /*15f0*/  @!P2 LEA R6, P1, R197.reuse, R175, 0x1 ;  /* 0x000000afc506a211 */ /* 0x054fe400078208ff */
[----:B-1----:R-:W-:Y:S02]  /*1600*/  @!P2 LEA.HI.X R9, R206, R5, R193, 0x1, P0 ;  /* 0x00000005ce09a211 */ /* 0x002fe400000f0cc1 */
[C---:B------:R-:W-:Y:S02]  /*1610*/  @!P2 LEA R4, P0, R196.reuse, R175, 0x1 ;  /* 0x000000afc404a211 */ /* 0x040fe400078008ff */
[-C--:B------:R-:W-:Y:S01]  /*1620*/  @!P2 LEA.HI.X R7, R197, R5.reuse, R192, 0x1, P1 ;  /* 0x00000005c507a211 */ /* 0x080fe200008f0cc0 */
[----:B------:R-:W-:Y:S01]  /*1630*/  @!PT LDS RZ, [RZ] ;  /* 0x00000000fffff984 */ /* 0x000fe20000000800 */
[----:B------:R-:W-:Y:S01]  /*1640*/  @!PT LDS RZ, [RZ] ;  /* 0x00000000fffff984 */ /* 0x000fe20000000800 */
[----:B------:R-:W-:Y:S01]  /*1650*/  @!PT LDS RZ, [RZ] ;  /* 0x00000000fffff984 */ /* 0x000fe20000000800 */
[----:B------:R1:W-:Y:S01]  /*1660*/  @!P2 LDGSTS.E.BYPASS.LTC128B.128 [R198+0xf100], [R8.64], !P6 ;  /* 0x0f10000008c6afae */ /* 0x0003e2000f101d46 */
[----:B------:R-:W-:-:S03]  /*1670*/  @!P2 LEA.HI.X R5, R196, R5, R191, 0x1, P0 ;  /* 0x00000005c405a211 */ /* 0x000fc600000f0cbf */
[----:B------:R1:W-:Y:S04]  /*1680*/  @!P2 LDGSTS.E.BYPASS.LTC128B.128 [R198+0x13100], [R6.64], !P5 ;  /* 0x1310000006c6afae */ /* 0x0003e8000e901d46 */
[----:B------:R1:W-:Y:S04]  /*1690*/  @!P2 LDGSTS.E.BYPASS.LTC128B.128 [R198+0x17100], [R4.64], !P3 ;  /* 0x1710000004c6afae */ /* 0x0003e8000d901d46 */
[----:B------:R-:W0:Y:S01]  /*16a0*/  LDGDEPBAR ;  /* 0x00000000000079af */ /* 0x000e220000000000 */
[----:B------:R-:W-:Y:S02]  /*16b0*/  WARPSYNC 0xffffffff ;  /* 0xffffffff00007948 */ /* 0x000fe40003800000 */
[----:B------:R-:W-:Y:S01]  /*16c0*/  IMAD.MOV.U32 R0, RZ, RZ, c[0x0][0x2b8] ;  /* 0x0000ae00ff007624 */ /* 0x000fe200078e00ff */
[----:B------:R-:W-:Y:S01]  /*16d0*/  BAR.SYNC.DEFER_BLOCKING 0x0 ;  /* 0x0000000000007b1d */ /* 0x000fe20000010000 */
[----:B-1----:R-:W-:-:S02]  /*16e0*/  IMAD R4, R2, 0x40, R203 ;  /* 0x0000004002047824 */ /* 0x002fc400078e02cb */
[----:B------:R-:W-:Y:S01]  /*16f0*/  IMAD.MOV.U32 R223, RZ, RZ, RZ ;  /* 0x000000ffffdf7224 */ /* 0x000fe200078e00ff */
[----:B------:R-:W-:Y:S02]  /*1700*/  ISETP.NE.AND P3, PT, R0, 0x1, PT ;  /* 0x000000010000780c */ /* 0x000fe40003f65270 */
[----:B------:R-:W-:-:S04]  /*1710*/  IADD3 R4, R4, -0x40, RZ ;  /* 0xffffffc004047810 */ /* 0x000fc80007ffe0ff */
[C---:B------:R-:W-:Y:S01]  /*1720*/  ISETP.GE.AND P1, PT, R4.reuse, R133, PT ;  /* 0x000000850400720c */ /* 0x040fe20003f26270 */
[----:B------:R-:W-:-:S03]  /*1730*/  IMAD.IADD R224, R4, 0x1, R225 ;  /* 0x0000000104e07824 */ /* 0x000fc600078e02e1 */
[----:B------:R-:W-:Y:S01]  /*1740*/  ISETP.GT.OR P1, PT, R203, 0x3f, P1 ;  /* 0x0000003fcb00780c */ /* 0x000fe20000f24670 */
[----:B------:R-:W-:Y:S02]  /*1750*/  IMAD.MOV.U32 R0, RZ, RZ, R224 ;  /* 0x000000ffff007224 */ /* 0x000fe400078e00e0 */
[----:B------:R-:W-:-:S05]  /*1760*/  @P3 IMAD.HI.U32 R4, R224, c[0x0][0x2bc], RZ ;  /* 0x0000af00e0043a27 */ /* 0x000fca00078e00ff */
[----:B------:R-:W-:-:S05]  /*1770*/  @P3 SHF.R.U32.HI R0, RZ, c[0x0][0x2c0], R4 ;  /* 0x0000b000ff003a19 */ /* 0x000fca0000011604 */
[----:B------:R-:W-:-:S04]  /*1780*/  @!P1 IADD3 R5, P0, R0, R234, RZ ;  /* 0x000000ea00059210 */ /* 0x000fc80007f1e0ff */
[----:B------:R-:W-:Y:S02]  /*1790*/  @!P1 LEA.HI.X.SX32 R4, R0, R219, 0x1, P0 ;  /* 0x000000db00049211 */ /* 0x000fe400000f0eff */
[----:B------:R-:W-:-:S04]  /*17a0*/  @!P1 LEA R12, P0, R5, c[0x0][0x2a0], 0x2 ;  /* 0x0000a800050c9a11 */ /* 0x000fc800078010ff */
[----:B------:R-:W-:-:S05]  /*17b0*/  @!P1 LEA.HI.X R13, R5, c[0x0][0x2a4], R4, 0x2, P0 ;  /* 0x0000a900050d9a11 */ /* 0x000fca00000f1404 */
[----:B------:R-:W2:Y:S01]  /*17c0*/  @!P1 LDG.E R223, [R12.64] ;  /* 0x000000060cdf9981 */ /* 0x000ea2000c1e1900 */
[----:B------:R-:W-:Y:S01]  /*17d0*/  IMAD.MOV R5, RZ, RZ, -R0 ;  /* 0x000000ffff057224 */ /* 0x000fe200078e0a00 */
[----:B------:R-:W-:Y:S01]  /*17e0*/  LEA R76, R2, 0xffffffc0, 0x6 ;  /* 0xffffffc0024c7811 */ /* 0x000fe200078e30ff */
[----:B------:R-:W-:Y:S01]  /*17f0*/  IMAD R0, R3, c[0x0][0x1e8], RZ ;  /* 0x00007a0003007a24 */ /* 0x000fe200078e02ff */
[----:B------:R-:W-:Y:S01]  /*1800*/  IADD3 R178, R186, 0x20, RZ ;  /* 0x00000020bab27810 */ /* 0x000fe20007ffe0ff */
[----:B------:R-:W-:Y:S01]  /*1810*/  IMAD R224, R5, c[0x0][0x2b8], R224 ;  /* 0x0000ae0005e07a24 */ /* 0x000fe200078e02e0 */
[----:B------:R-:W-:Y:S01]  /*1820*/  SHF.L.U64.HI R77, R206, 0x1, R193 ;  /* 0x00000001ce4d7819 */ /* 0x000fe200000102c1 */
[----:B------:R-:W-:Y:S01]  /*1830*/  IMAD.WIDE.U32 R232, R221, c[0x0][0x1e8], RZ ;  /* 0x00007a00dde87a25 */ /* 0x000fe200078e00ff */
[----:B------:R-:W-:Y:S01]  /*1840*/  SHF.L.U64.HI R81, R196, 0x1, R191 ;  /* 0x00000001c4517819 */ /* 0x000fe200000102bf */
[----:B------:R-:W-:Y:S01]  /*1850*/  BSSY B0, `(.L_x_2292) ;  /* 0x0000158000007945 */ /* 0x000fe20003800000 */
[----:B------:R-:W-:Y:S01]  /*1860*/  SHF.R.S32.HI R5, RZ, 0x1f, R224 ;  /* 0x0000001fff057819 */ /* 0x000fe200000114e0 */
[----:B------:R-:W-:Y:S01]  /*1870*/  IMAD.WIDE.U32 R8, R224, c[0x0][0x1e0], RZ ;  /* 0x00007800e0087a25 */ /* 0x000fe200078e00ff */
[----:B------:R-:W-:-:S03]  /*1880*/  SHF.L.U64.HI R79, R197, 0x1, R192 ;  /* 0x00000001c54f7819 */ /* 0x000fc600000102c0 */
[----:B------:R-:W-:Y:S02]  /*1890*/  IMAD R7, R5, c[0x0][0x1e0], RZ ;  /* 0x0000780005077a24 */ /* 0x000fe400078e02ff */
[----:B------:R-:W-:Y:S02]  /*18a0*/  IMAD.IADD R76, R133, 0x1, -R76 ;  /* 0x00000001854c7824 */ /* 0x000fe400078e0a4c */
[----:B------:R-:W-:Y:S02]  /*18b0*/  IMAD R10, R224, c[0x0][0x1e4], R7 ;  /* 0x00007900e00a7a24 */ /* 0x000fe400078e0207 */
[----:B------:R-:W-:Y:S02]  /*18c0*/  IMAD R7, R221, c[0x0][0x1ec], R0 ;  /* 0x00007b00dd077a24 */ /* 0x000fe400078e0200 */
[----:B------:R-:W-:Y:S02]  /*18d0*/  IMAD.IADD R11, R9, 0x1, R10 ;  /* 0x00000001090b7824 */ /* 0x000fe400078e020a */
[----:B------:R-:W-:-:S02]  /*18e0*/  IMAD.MOV.U32 R10, RZ, RZ, R8 ;  /* 0x000000ffff0a7224 */ /* 0x000fc400078e0008 */
[----:B------:R-:W-:Y:S02]  /*18f0*/  IMAD.IADD R218, R233, 0x1, R7 ;  /* 0x00000001e9da7824 */ /* 0x000fe400078e0207 */
[----:B------:R-:W-:Y:S02]  /*1900*/  IMAD R5, R5, c[0x0][0x208], RZ ;  /* 0x0000820005057a24 */ /* 0x000fe400078e02ff */
[----:B------:R-:W-:-:S04]  /*1910*/  IMAD.WIDE.U32 R228, R221, c[0x0][0x210], RZ ;  /* 0x00008400dde47a25 */ /* 0x000fc800078e00ff */
[----:B------:R-:W-:Y:S02]  /*1920*/  IMAD R5, R224, c[0x0][0x20c], R5 ;  /* 0x00008300e0057a24 */ /* 0x000fe400078e0205 */
[----:B------:R-:W-:Y:S02]  /*1930*/  IMAD.SHL.U32 R78, R206, 0x2, RZ ;  /* 0x00000002ce4e7824 */ /* 0x000fe400078e00ff */
[----:B------:R-:W-:Y:S02]  /*1940*/  IMAD.SHL.U32 R82, R196, 0x2, RZ ;  /* 0x00000002c4527824 */ /* 0x000fe400078e00ff */
[----:B------:R-:W-:Y:S01]  /*1950*/  IMAD.SHL.U32 R80, R197, 0x2, RZ ;  /* 0x00000002c5507824 */ /* 0x000fe200078e00ff */
[----:B--2---:R-:W-:Y:S01]  /*1960*/  SHF.R.S32.HI R6, RZ, 0x1f, R223 ;  /* 0x0000001fff067819 */ /* 0x004fe200000114df */
[----:B------:R-:W-:-:S04]  /*1970*/  IMAD.WIDE.U32 R10, R223, c[0x0][0x1f0], R10 ;  /* 0x00007c00df0a7a25 */ /* 0x000fc800078e000a */
[----:B------:R-:W-:Y:S01]  /*1980*/  IMAD R0, R6, c[0x0][0x1f0], RZ ;  /* 0x00007c0006007a24 */ /* 0x000fe200078e02ff */
[----:B------:R-:W-:Y:S01]  /*1990*/  IADD3 R7, P0, R10, R232, RZ ;  /* 0x000000e80a077210 */ /* 0x000fe20007f1e0ff */
[----:B------:R-:W-:Y:S02]  /*19a0*/  IMAD R6, R6, c[0x0][0x218], RZ ;  /* 0x0000860006067a24 */ /* 0x000fe400078e02ff */
[C---:B------:R-:W-:Y:S02]  /*19b0*/  IMAD R9, R223.reuse, c[0x0][0x1f4], R0 ;  /* 0x00007d00df097a24 */ /* 0x040fe400078e0200 */
[----:B------:R-:W-:Y:S02]  /*19c0*/  IMAD.IADD R0, R76, 0x1, -R208 ;  /* 0x000000014c007824 */ /* 0x000fe400078e0ad0 */
[----:B------:R-:W-:Y:S01]  /*19d0*/  IMAD R6, R223, c[0x0][0x21c], R6 ;  /* 0x00008700df067a24 */ /* 0x000fe200078e0206 */
[----:B------:R-:W-:Y:S02]  /*19e0*/  IADD3.X R10, R218, R11, R9, P0, !PT ;  /* 0x0000000bda0a7210 */ /* 0x000fe400007fe409 */
[----:B------:R-:W-:-:S02]  /*19f0*/  LEA R11, P0, R7, c[0x0][0x1c8], 0x1 ;  /* 0x00007200070b7a11 */ /* 0x000fc400078008ff */
[C---:B------:R-:W-:Y:S02]  /*1a00*/  ISETP.GE.AND P2, PT, R0.reuse, 0x1, PT ;  /* 0x000000010000780c */ /* 0x040fe40003f46270 */
[----:B------:R-:W-:Y:S01]  /*1a10*/  LEA.HI.X R10, R7, c[0x0][0x1cc], R10, 0x1, P0 ;  /* 0x00007300070a7a11 */ /* 0x000fe200000f0c0a */
[----:B------:R-:W1:Y:S01]  /*1a20*/  SHFL.IDX PT, R9, R11, RZ, 0x181f ;  /* 0x00181fff0b097589 */ /* 0x000e6200000e0000 */
[----:B------:R-:W-:-:S03]  /*1a30*/  ISETP.GE.AND P6, PT, R0, 0x21, PT ;  /* 0x000000210000780c */ /* 0x000fc60003fc6270 */
[----:B------:R-:W2:Y:S04]  /*1a40*/  SHFL.IDX PT, R8, R10, RZ, 0x181f ;  /* 0x00181fff0a087589 */ /* 0x000ea800000e0000 */
[----:B------:R-:W3:Y:S02]  /*1a50*/  SHFL.IDX PT, R7, R11, 0x1, 0x181f ;  /* 0x00381f000b077f89 */ /* 0x000ee400000e0000 */
[C---:B------:R-:W-:Y:S02]  /*1a60*/  @P2 ISETP.GE.AND P1, PT, R206.reuse, c[0x0][0x1d4], PT ;  /* 0x00007500ce002a0c */ /* 0x040fe40003f26270 */
[----:B------:R4:W5:Y:S01]  /*1a70*/  SHFL.IDX PT, R4, R10, 0x1, 0x181f ;  /* 0x00381f000a047f89 */ /* 0x00096200000e0000 */
[----:B------:R-:W-:Y:S02]  /*1a80*/  @P2 ISETP.GE.AND P5, PT, R197, c[0x0][0x1d4], PT ;  /* 0x00007500c5002a0c */ /* 0x000fe40003fa6270 */
[----:B-1----:R-:W-:-:S04]  /*1a90*/  @P2 LEA R12, P0, R206, R9, 0x1 ;  /* 0x00000009ce0c2211 */ /* 0x002fc800078008ff */
[----:B--2---:R-:W-:Y:S02]  /*1aa0*/  @P2 LEA.HI.X R13, R206, R8, R193, 0x1, P0 ;  /* 0x00000008ce0d2211 */ /* 0x004fe400000f0cc1 */
[----:B------:R-:W-:-:S03]  /*1ab0*/  @P2 LEA R14, P0, R197, R9, 0x1 ;  /* 0x00000009c50e2211 */ /* 0x000fc600078008ff */
[----:B------:R1:W-:Y:S01]  /*1ac0*/  @P2 LDGSTS.E.BYPASS.LTC128B.128 [R198+0x6100], [R12.64], !P1 ;  /* 0x061000000cc62fae */ /* 0x0003e2000c901d46 */
[C---:B------:R-:W-:Y:S02]  /*1ad0*/  @P2 ISETP.GE.AND P1, PT, R196.reuse, c[0x0][0x1d4], PT ;  /* 0x00007500c4002a0c */ /* 0x040fe40003f26270 */
[----:B------:R-:W-:Y:S02]  /*1ae0*/  @P2 LEA.HI.X R15, R197, R8, R192, 0x1, P0 ;  /* 0x00000008c50f2211 */ /* 0x000fe400000f0cc0 */
[----:B------:R-:W-:-:S03]  /*1af0*/  @P2 LEA R16, P0, R196, R9, 0x1 ;  /* 0x00000009c4102211 */ /* 0x000fc600078008ff */
[----:B------:R2:W-:Y:S01]  /*1b00*/  @P2 LDGSTS.E.BYPASS.LTC128B.128 [R198+0x8100], [R14.64], !P5 ;  /* 0x081000000ec62fae */ /* 0x0005e2000e901d46 */
[----:B------:R-:W-:Y:S02]  /*1b10*/  @P2 LEA.HI.X R17, R196, R8, R191, 0x1, P0 ;  /* 0x00000008c4112211 */ /* 0x000fe400000f0cbf */
[CC--:B---3--:R-:W-:Y:S02]  /*1b20*/  @P6 LEA R8, P0, R206.reuse, R7.reuse, 0x1 ;  /* 0x00000007ce086211 */ /* 0x0c8fe400078008ff */
[C---:B----4-:R-:W-:Y:S01]  /*1b30*/  @P6 LEA R10, P5, R197.reuse, R7, 0x1 ;  /* 0x00000007c50a6211 */ /* 0x050fe200078a08ff */
[----:B------:R3:W-:Y:S01]  /*1b40*/  @P2 LDGSTS.E.BYPASS.LTC128B.128 [R198+0xa100], [R16.64], !P1 ;  /* 0x0a10000010c62fae */ /* 0x0007e2000c901d46 */
[C---:B------:R-:W-:Y:S02]  /*1b50*/  @P6 ISETP.GE.AND P2, PT, R206.reuse, c[0x0][0x1d4], PT ;  /* 0x00007500ce006a0c */ /* 0x040fe40003f46270 */
[----:B------:R-:W-:Y:S02]  /*1b60*/  @P6 ISETP.GE.AND P1, PT, R197, c[0x0][0x1d4], PT ;  /* 0x00007500c5006a0c */ /* 0x000fe40003f26270 */
[----:B-----5:R-:W-:-:S02]  /*1b70*/  @P6 LEA.HI.X R9, R206, R4, R193, 0x1, P0 ;  /* 0x00000004ce096211 */ /* 0x020fc400000f0cc1 */
[C---:B------:R-:W-:Y:S02]  /*1b80*/  @P6 ISETP.GE.AND P0, PT, R196.reuse, c[0x0][0x1d4], PT ;  /* 0x00007500c4006a0c */ /* 0x040fe40003f06270 */
[-C--:B------:R-:W-:Y:S02]  /*1b90*/  @P6 LEA.HI.X R11, R197, R4.reuse, R192, 0x1, P5 ;  /* 0x00000004c50b6211 */ /* 0x080fe400028f0cc0 */
[----:B------:R-:W-:Y:S01]  /*1ba0*/  @P6 LEA R20, P5, R196, R7, 0x1 ;  /* 0x00000007c4146211 */ /* 0x000fe200078a08ff */
[----:B-1----:R-:W-:Y:S02]  /*1bb0*/  IMAD.WIDE.U32 R12, R224, c[0x0][0x208], RZ ;  /* 0x00008200e00c7a25 */ /* 0x002fe400078e00ff */
[----:B------:R1:W-:Y:S01]  /*1bc0*/  @P6 LDGSTS.E.BYPASS.LTC128B.128 [R198+0x7100], [R8.64], !P2 ;  /* 0x0710000008c66fae */ /* 0x0003e2000d101d46 */
[----:B------:R-:W-:Y:S01]  /*1bd0*/  @P6 LEA.HI.X R21, R196, R4, R191, 0x1, P5 ;  /* 0x00000004c4156211 */ /* 0x000fe200028f0cbf */
[----:B------:R-:W-:Y:S02]  /*1be0*/  IMAD R4, R3, c[0x0][0x210], RZ ;  /* 0x0000840003047a24 */ /* 0x000fe400078e02ff */
[----:B------:R1:W-:Y:S01]  /*1bf0*/  @P6 LDGSTS.E.BYPASS.LTC128B.128 [R198+0x9100], [R10.64], !P1 ;  /* 0x091000000ac66fae */ /* 0x0003e2000c901d46 */
[----:B------:R-:W-:-:S02]  /*1c00*/  IMAD.IADD R13, R13, 0x1, R5 ;  /* 0x000000010d0d7824 */ /* 0x000fc400078e0205 */
[----:B------:R-:W-:Y:S01]  /*1c10*/  IMAD R217, R221, c[0x0][0x214], R4 ;  /* 0x00008500ddd97a24 */ /* 0x000fe200078e0204 */
[----:B------:R4:W-:Y:S01]  /*1c20*/  @P6 LDGSTS.E.BYPASS.LTC128B.128 [R198+0xb100], [R20.64], !P0 ;  /* 0x0b10000014c66fae */ /* 0x0009e2000c101d46 */
[----:B------:R-:W-:Y:S01]  /*1c30*/  IMAD.WIDE.U32 R4, R223, c[0x0][0x218], R12 ;  /* 0x00008600df047a25 */ /* 0x000fe200078e000c */
[----:B------:R-:W-:Y:S02]  /*1c40*/  R2P PR, R205, 0x6 ;  /* 0x00000006cd007804 */ /* 0x000fe40000000000 */
[----:B------:R-:W0:Y:S01]  /*1c50*/  LDGDEPBAR ;  /* 0x00000000000079af */ /* 0x000e220000000000 */
[----:B------:R-:W-:Y:S01]  /*1c60*/  IMAD.IADD R217, R229, 0x1, R217 ;  /* 0x00000001e5d97824 */ /* 0x000fe200078e02d9 */
[----:B------:R-:W-:Y:S02]  /*1c70*/  IADD3 R4, P0, R4, R228, RZ ;  /* 0x000000e404047210 */ /* 0x000fe40007f1e0ff */
[----:B------:R-:W-:Y:S02]  /*1c80*/  ISETP.GE.AND P6, PT, R206, c[0x0][0x1d4], PT ;  /* 0x00007500ce007a0c */ /* 0x000fe40003fc6270 */
[----:B------:R-:W-:-:S02]  /*1c90*/  IADD3.X R3, R217, R5, R6, P0, !PT ;  /* 0x00000005d9037210 */ /* 0x000fc400007fe406 */
[----:B------:R-:W-:-:S03]  /*1ca0*/  LEA R5, P0, R4, c[0x0][0x1f8], 0x1 ;  /* 0x00007e0004057a11 */ /* 0x000fc600078008ff */
[----:B------:R-:W-:Y:S02]  /*1cb0*/  @P1 IADD3 R178, R186, -0x20, RZ ;  /* 0xffffffe0bab21810 */ /* 0x000fe40007ffe0ff */
[----:B------:R-:W-:Y:S01]  /*1cc0*/  LEA.HI.X R4, R4, c[0x0][0x1fc], R3, 0x1, P0 ;  /* 0x00007f0004047a11 */ /* 0x000fe200000f0c03 */
[----:B------:R-:W5:Y:S04]  /*1cd0*/  SHFL.IDX PT, R65, R5, RZ, 0x181f ;  /* 0x00181fff05417589 */ /* 0x000f6800000e0000 */
[----:B------:R-:W1:Y:S04]  /*1ce0*/  SHFL.IDX PT, R56, R4, RZ, 0x181f ;  /* 0x00181fff04387589 */ /* 0x000e6800000e0000 */
[----:B------:R-:W2:Y:S01]  /*1cf0*/  SHFL.IDX PT, R3, R5, 0x1, 0x181f ;  /* 0x00381f0005037f89 */ /* 0x000ea200000e0000 */
[----:B------:R-:W-:-:S04]  /*1d00*/  DEPBAR.LE SB0, 0x1 ;  /* 0x000080400000791a */ /* 0x000fc80000000000 */
[----:B------:R-:W-:-:S04]  /*1d10*/  DEPBAR.LE SB0, 0x0 ;  /* 0x000080000000791a */ /* 0x000fc80000000000 */
[----:B------:R-:W-:Y:S06]  /*1d20*/  BAR.SYNC.DEFER_BLOCKING 0x0 ;  /* 0x0000000000007b1d */ /* 0x000fec0000010000 */
[----:B------:R-:W3:Y:S01]  /*1d30*/  SHFL.IDX PT, R48, R4, 0x1, 0x181f ;  /* 0x00381f0004307f89 */ /* 0x000ee200000e0000 */
[C---:B-----5:R-:W-:Y:S02]  /*1d40*/  IADD3 R66, P1, R65.reuse, R78, RZ ;  /* 0x0000004e41427210 */ /* 0x060fe40007f3e0ff */
[C---:B------:R-:W-:Y:S02]  /*1d50*/  IADD3 R64, P0, R65.reuse, R82, RZ ;  /* 0x0000005241407210 */ /* 0x040fe40007f1e0ff */
[----:B------:R-:W-:Y:S01]  /*1d60*/  IADD3 R50, P5, R65, R80, RZ ;  /* 0x0000005041327210 */ /* 0x000fe20007fbe0ff */
[C---:B-1----:R-:W-:Y:S01]  /*1d70*/  IMAD.X R67, R56.reuse, 0x1, R77, P1 ;  /* 0x0000000138437824 */ /* 0x042fe200008e064d */
[C---:B--2---:R-:W-:Y:S01]  /*1d80*/  IADD3 R60, P1, R3.reuse, R78, RZ ;  /* 0x0000004e033c7210 */ /* 0x044fe20007f3e0ff */
[C---:B------:R-:W-:Y:S01]  /*1d90*/  IMAD.X R65, R56.reuse, 0x1, R81, P0 ;  /* 0x0000000138417824 */ /* 0x040fe200000e0651 */
[----:B------:R-:W-:Y:S01]  /*1da0*/  IADD3 R62, P0, R3, R80, RZ ;  /* 0x00000050033e7210 */ /* 0x000fe20007f1e0ff */
[----:B------:R-:W-:Y:S01]  /*1db0*/  IMAD.X R51, R56, 0x1, R79, P5 ;  /* 0x0000000138337824 */ /* 0x000fe200028e064f */
[----:B------:R-:W-:Y:S01]  /*1dc0*/  ISETP.GE.AND P5, PT, R197, c[0x0][0x1d4], PT ;  /* 0x00007500c5007a0c */ /* 0x000fe20003fa6270 */
[----:B------:R-:W-:Y:S04]  /*1dd0*/  LDSM.16.M88.4 R72, [R187] ;  /* 0x00000000bb48783b */ /* 0x000fe80000000200 */
[----:B------:R-:W1:Y:S01]  /*1de0*/  LDSM.16.M88.4 R24, [R186] ;  /* 0x00000000ba18783b */ /* 0x000e620000000200 */
[----:B---3--:R-:W-:Y:S01]  /*1df0*/  IMAD.X R61, R48, 0x1, R77, P1 ;  /* 0x00000001303d7824 */ /* 0x008fe200008e064d */
[----:B------:R-:W-:-:S02]  /*1e00*/  ISETP.LT.OR P1, PT, R0, 0x1, P6 ;  /* 0x000000010000780c */ /* 0x000fc40003721670 */
[----:B------:R-:W4:Y:S01]  /*1e10*/  LDSM.16.M88.4 R16, [R186+0x800] ;  /* 0x00080000ba10783b */ /* 0x000f220000000200 */
[----:B------:R-:W-:Y:S01]  /*1e20*/  IMAD.X R63, R48, 0x1, R79, P0 ;  /* 0x00000001303f7824 */ /* 0x000fe200000e064f */
[C---:B------:R-:W-:Y:S02]  /*1e30*/  ISETP.LT.OR P0, PT, R0.reuse, 0x1, P5 ;  /* 0x000000010000780c */ /* 0x040fe40002f01670 */
[----:B------:R-:W2:Y:S01]  /*1e40*/  LDSM.16.M88.4 R8, [R186+0x1000] ;  /* 0x00100000ba08783b */ /* 0x000ea20000000200 */
[C---:B------:R-:W-:Y:S02]  /*1e50*/  ISETP.LT.OR P6, PT, R0.reuse, 0x21, P6 ;  /* 0x000000210000780c */ /* 0x040fe400037c1670 */
[----:B------:R-:W-:Y:S01]  /*1e60*/  ISETP.LT.OR P5, PT, R0, 0x21, P5 ;  /* 0x000000210000780c */ /* 0x000fe20002fa1670 */
[----:B------:R-:W3:Y:S04]  /*1e70*/  LDSM.16.M88.4 R44, [R186+0x1800] ;  /* 0x00180000ba2c783b */ /* 0x000ee80000000200 */
[----:B------:R-:W-:Y:S04]  /*1e80*/  LDSM.16.M88.4 R52, [R185] ;  /* 0x00000000b934783b */ /* 0x000fe80000000200 */
[----:B------:R-:W5:Y:S04]  /*1e90*/  LDSM.16.M88.4 R40, [R178] ;  /* 0x00000000b228783b */ /* 0x000f680000000200 */
[----:B------:R-:W3:Y:S04]  /*1ea0*/  LDSM.16.M88.4 R36, [R178+0x800] ;  /* 0x00080000b224783b */ /* 0x000ee80000000200 */
[----:B------:R-:W3:Y:S04]  /*1eb0*/  LDSM.16.M88.4 R32, [R178+0x1000] ;  /* 0x00100000b220783b */ /* 0x000ee80000000200 */
[----:B------:R-:W3:Y:S04]  /*1ec0*/  LDSM.16.M88.4 R56, [R178+0x1800] ;  /* 0x00180000b238783b */ /* 0x000ee80000000200 */
[----:B------:R-:W-:Y:S01]  /*1ed0*/  @!PT LDS RZ, [RZ] ;  /* 0x00000000fffff984 */ /* 0x000fe20000000800 */
[----:B------:R-:W-:Y:S01]  /*1ee0*/  @!PT LDS RZ, [RZ] ;  /* 0x00000000fffff984 */ /* 0x000fe20000000800 */
[----:B------:R-:W-:Y:S01]  /*1ef0*/  @!PT LDS RZ, [RZ] ;  /* 0x00000000fffff984 */ /* 0x000fe20000000800 */
[----:B------:R5:W-:Y:S01]  /*1f00*/  LDGSTS.E.BYPASS.LTC128B.128 [R198+0x100], [R66.64], !P1 ;  /* 0x0010000042c67fae */ /* 0x000be2000c901d46 */
[----:B------:R-:W-:Y:S01]  /*1f10*/  ISETP.GE.AND P1, PT, R196, c[0x0][0x1d4], PT ;  /* 0x00007500c4007a0c */ /* 0x000fe20003f26270 */
[----:B-1----:R-:W-:Y:S02]  /*1f20*/  HMMA.16816.F32.BF16 R28, R72, R24, RZ ;  /* 0x00000018481c723c */ /* 0x002fe400000418ff */
[----:B------:R1:W-:Y:S01]  /*1f30*/  LDGSTS.E.BYPASS.LTC128B.128 [R198+0x2100], [R50.64], !P0 ;  /* 0x0210000032c67fae */ /* 0x0003e2000c101d46 */
[----:B------:R-:W-:-:S02]  /*1f40*/  ISETP.LT.OR P0, PT, R0, 0x1, P1 ;  /* 0x000000010000780c */ /* 0x000fc40000f01670 */
[----:B------:R-:W-:Y:S01]  /*1f50*/  ISETP.LT.OR P1, PT, R0, 0x21, P1 ;  /* 0x000000210000780c */ /* 0x000fe20000f21670 */
[----:B------:R-:W-:Y:S02]  /*1f60*/  IMAD.MOV.U32 R0, RZ, RZ, 0x40 ;  /* 0x00000040ff007424 */ /* 0x000fe400078e00ff */
[C---:B----4-:R-:W-:Y:S08]  /*1f70*/  HMMA.16816.F32.BF16 R20, R72.reuse, R16, RZ ;  /* 0x000000104814723c */ /* 0x050ff000000418ff */
[----:B------:R4:W-:Y:S01]  /*1f80*/  LDGSTS.E.BYPASS.LTC128B.128 [R198+0x4100], [R64.64], !P0 ;  /* 0x0410000040c67fae */ /* 0x0009e2000c101d46 */
[----:B--2---:R-:W-:Y:S03]  /*1f90*/  HMMA.16816.F32.BF16 R12, R72, R8, RZ ;  /* 0x00000008480c723c */ /* 0x004fe600000418ff */
[----:B------:R2:W-:Y:S01]  /*1fa0*/  LDGSTS.E.BYPASS.LTC128B.128 [R198+0x1100], [R60.64], !P6 ;  /* 0x011000003cc67fae */ /* 0x0005e2000f101d46 */
[----:B-----5:R-:W-:-:S04]  /*1fb0*/  IADD3 R66, P0, R3, R82, RZ ;  /* 0x0000005203427210 */ /* 0x020fc80007f1e0ff */
[C---:B------:R-:W-:Y:S01]  /*1fc0*/  HMMA.16816.F32.BF16 R24, R72.reuse, R26, RZ ;  /* 0x0000001a4818723c */ /* 0x040fe200000418ff */
[----:B------:R-:W-:Y:S01]  /*1fd0*/  SEL R3, R0, 0xffffffc0, !P2 ;  /* 0xffffffc000037807 */ /* 0x000fe20005000000 */
[----:B------:R2:W-:Y:S01]  /*1fe0*/  LDGSTS.E.BYPASS.LTC128B.128 [R198+0x3100], [R62.64], !P5 ;  /* 0x031000003ec67fae */ /* 0x0005e2000e901d46 */
[----:B------:R-:W-:Y:S01]  /*1ff0*/  IADD3 R0, R178, 0x4000, RZ ;  /* 0x00004000b2007810 */ /* 0x000fe20007ffe0ff */
[----:B------:R-:W-:Y:S01]  /*2000*/  IMAD.X R67, R48, 0x1, R81, P0 ;  /* 0x0000000130437824 */ /* 0x000fe200000e0651 */
[----:B------:R-:W-:Y:S01]  /*2010*/  ISETP.GE.AND P0, PT, R2, 0x2, PT ;  /* 0x000000020200780c */ /* 0x000fe20003f06270 */
[--C-:B------:R-:W-:Y:S02]  /*2020*/  IMAD.IADD R177, R186, 0x1, R3.reuse ;  /* 0x00000001bab17824 */ /* 0x100fe400078e0203 */
[----:B------:R-:W-:Y:S01]  /*2030*/  HMMA.16816.F32.BF16 R16, R72, R18, RZ ;  /* 0x000000124810723c */ /* 0x000fe200000418ff */
[----:B------:R4:W-:Y:S01]  /*2040*/  LDGSTS.E.BYPASS.LTC128B.128 [R198+0x5100], [R66.64], !P1 ;  /* 0x0510000042c67fae */ /* 0x0009e2000c901d46 */
[----:B------:R-:W-:Y:S01]  /*2050*/  IMAD.IADD R176, R0, 0x1, R3 ;  /* 0x0000000100b07824 */ /* 0x000fe200078e0203 */
[----:B------:R-:W-:-:S02]  /*2060*/  ISETP.GT.AND P1, PT, R203, 0x3f, PT ;  /* 0x0000003fcb00780c */ /* 0x000fc40003f24270 */
[----:B-1----:R-:W-:Y:S03]  /*2070*/  LDSM.16.M88.4 R48, [R184] ;  /* 0x00000000b830783b */ /* 0x002fe60000000200 */
[C---:B------:R-:W-:Y:S01]  /*2080*/  HMMA.16816.F32.BF16 R8, R72.reuse, R10, RZ ;  /* 0x0000000a4808723c */ /* 0x040fe200000418ff */
[----:B------:R-:W-:Y:S04]  /*2090*/  LDSM.16.M88.4 R68, [R183] ;  /* 0x00000000b744783b */ /* 0x000fe80000000200 */
[----:B------:R-:W0:Y:S03]  /*20a0*/  LDGDEPBAR ;  /* 0x00000000000079af */ /* 0x000e260000000000 */
[C---:B---3--:R-:W-:Y:S01]  /*20b0*/  HMMA.16816.F32.BF16 R4, R72.reuse, R44, RZ ;  /* 0x0000002c4804723c */ /* 0x048fe200000418ff */
[----:B--2---:R-:W-:Y:S07]  /*20c0*/  LDSM.16.M88.4 R60, [R176+-0x3800] ;  /* 0xffc80000b03c783b */ /* 0x004fee0000000200 */
[----:B------:R-:W-:Y:S01]  /*20d0*/  HMMA.16816.F32.BF16 R72, R72, R46, RZ ;  /* 0x0000002e4848723c */ /* 0x000fe200000418ff */
[----:B------:R-:W1:Y:S04]  /*20e0*/  LDSM.16.M88.4 R44, [R177] ;  /* 0x00000000b12c783b */ /* 0x000e680000000200 */
[----:B----4-:R-:W-:Y:S03]  /*20f0*/  LDSM.16.M88.4 R64, [R176+-0x4000] ;  /* 0xffc00000b040783b */ /* 0x010fe60000000200 */
        /* <DEDUP_REMOVED lines=11> */
[----:B------:R-:W5:Y:S04]  /*21b0*/  LDSM.16.M88.4 R56, [R176+-0x3000] ;  /* 0xffd00000b038783b */ /* 0x000f680000000200 */
[----:B------:R-:W4:Y:S03]  /*21c0*/  LDSM.16.M88.4 R52, [R176+-0x2800] ;  /* 0xffd80000b034783b */ /* 0x000f260000000200 */
[C---:B-1----:R-:W-:Y:S08]  /*21d0*/  HMMA.16816.F32.BF16 R28, R48.reuse, R44, R28 ;  /* 0x0000002c301c723c */ /* 0x042ff0000004181c */
[C---:B------:R-:W-:Y:S01]  /*21e0*/  HMMA.16816.F32.BF16 R24, R48.reuse, R46, R24 ;  /* 0x0000002e3018723c */ /* 0x040fe20000041818 */
[----:B------:R-:W-:Y:S07]  /*21f0*/  LDSM.16.M88.4 R44, [R186+0x2000] ;  /* 0x00200000ba2c783b */ /* 0x000fee0000000200 */
[C---:B--2---:R-:W-:Y:S08]  /*2200*/  HMMA.16816.F32.BF16 R20, R48.reuse, R40, R20 ;  /* 0x000000283014723c */ /* 0x044ff00000041814 */
[C---:B------:R-:W-:Y:S01]  /*2210*/  HMMA.16816.F32.BF16 R16, R48.reuse, R42, R16 ;  /* 0x0000002a3010723c */ /* 0x040fe20000041810 */
[----:B------:R-:W-:Y:S07]  /*2220*/  LDSM.16.M88.4 R40, [R186+0x2800] ;  /* 0x00280000ba28783b */ /* 0x000fee0000000200 */
[C---:B---3--:R-:W-:Y:S08]  /*2230*/  HMMA.16816.F32.BF16 R12, R48.reuse, R36, R12 ;  /* 0x00000024300c723c */ /* 0x048ff0000004180c */
[C---:B------:R-:W-:Y:S01]  /*2240*/  HMMA.16816.F32.BF16 R8, R48.reuse, R38, R8 ;  /* 0x000000263008723c */ /* 0x040fe20000041808 */
[----:B------:R-:W-:Y:S07]  /*2250*/  LDSM.16.M88.4 R36, [R186+0x3000] ;  /* 0x00300000ba24783b */ /* 0x000fee0000000200 */
[C---:B----4-:R-:W-:Y:S08]  /*2260*/  HMMA.16816.F32.BF16 R4, R48.reuse, R32, R4 ;  /* 0x000000203004723c */ /* 0x050ff00000041804 */
[----:B------:R-:W-:Y:S01]  /*2270*/  HMMA.16816.F32.BF16 R72, R48, R34, R72 ;  /* 0x000000223048723c */ /* 0x000fe20000041848 */
[----:B------:R-:W1:Y:S04]  /*2280*/  LDSM.16.M88.4 R48, [R187+0x4000] ;  /* 0x00400000bb30783b */ /* 0x000e680000000200 */
[----:B------:R-:W2:Y:S03]  /*2290*/  LDSM.16.M88.4 R32, [R186+0x3800] ;  /* 0x00380000ba20783b */ /* 0x000ea60000000200 */
[C---:B------:R-:W-:Y:S08]  /*22a0*/  HMMA.16816.F32.BF16 R28, R68.reuse, R64, R28 ;  /* 0x00000040441c723c */ /* 0x040ff0000004181c */
[C---:B------:R-:W-:Y:S01]  /*22b0*/  HMMA.16816.F32.BF16 R24, R68.reuse, R66, R24 ;  /* 0x000000424418723c */ /* 0x040fe20000041818 */
[----:B------:R-:W-:Y:S07]  /*22c0*/  LDSM.16.M88.4 R64, [R178+0x2000] ;  /* 0x00200000b240783b */ /* 0x000fee0000000200 */
[C---:B------:R-:W-:Y:S08]  /*22d0*/  HMMA.16816.F32.BF16 R20, R68.reuse, R60, R20 ;  /* 0x0000003c4414723c */ /* 0x040ff00000041814 */
[C---:B------:R-:W-:Y:S01]  /*22e0*/  HMMA.16816.F32.BF16 R16, R68.reuse, R62, R16 ;  /* 0x0000003e4410723c */ /* 0x040fe20000041810 */
[----:B------:R-:W-:Y:S07]  /*22f0*/  LDSM.16.M88.4 R60, [R178+0x2800] ;  /* 0x00280000b23c783b */ /* 0x000fee0000000200 */
[C---:B-----5:R-:W-:Y:S08]  /*2300*/  HMMA.16816.F32.BF16 R12, R68.reuse, R56, R12 ;  /* 0x00000038440c723c */ /* 0x060ff0000004180c */
        /* <DEDUP_REMOVED lines=21> */
[----:B------:R-:W-:Y:S07]  /*2460*/  LDSM.16.M88.4 R64, [R176+-0x2000] ;  /* 0xffe00000b040783b */ /* 0x000fee0000000200 */
[C---:B------:R-:W-:Y:S08]  /*2470*/  HMMA.16816.F32.BF16 R20, R68.reuse, R60, R20 ;  /* 0x0000003c4414723c */ /* 0x040ff00000041814 */
[C---:B------:R-:W-:Y:S01]  /*2480*/  HMMA.16816.F32.BF16 R16, R68.reuse, R62, R16 ;  /* 0x0000003e4410723c */ /* 0x040fe20000041810 */
[----:B------:R-:W-:Y:S07]  /*2490*/  LDSM.16.M88.4 R60, [R176+-0x1800] ;  /* 0xffe80000b03c783b */ /* 0x000fee0000000200 */
[C---:B------:R-:W-:Y:S08]  /*24a0*/  HMMA.16816.F32.BF16 R12, R68.reuse, R56, R12 ;  /* 0x00000038440c723c */ /* 0x040ff0000004180c */
[C---:B------:R-:W-:Y:S01]  /*24b0*/  HMMA.16816.F32.BF16 R8, R68.reuse, R58, R8 ;  /* 0x0000003a4408723c */ /* 0x040fe20000041808 */
[----:B------:R-:W-:Y:S07]  /*24c0*/  LDSM.16.M88.4 R56, [R176+-0x1000] ;  /* 0xfff00000b038783b */ /* 0x000fee0000000200 */
[C---:B----4-:R-:W-:Y:S08]  /*24d0*/  HMMA.16816.F32.BF16 R4, R68.reuse, R52, R4 ;  /* 0x000000344404723c */ /* 0x050ff00000041804 */
[----:B------:R-:W-:Y:S01]  /*24e0*/  HMMA.16816.F32.BF16 R72, R68, R54, R72 ;  /* 0x000000364448723c */ /* 0x000fe20000041848 */
[----:B------:R-:W3:Y:S04]  /*24f0*/  LDSM.16.M88.4 R68, [R183+0x4000] ;  /* 0x00400000b744783b */ /* 0x000ee80000000200 */
[----:B------:R-:W4:Y:S03]  /*2500*/  LDSM.16.M88.4 R52, [R176+-0x800] ;  /* 0xfff80000b034783b */ /* 0x000f260000000200 */
        /* <DEDUP_REMOVED lines=41> */
[----:B------:R-:W-:Y:S07]  /*27a0*/  LDSM.16.M88.4 R64, [R176] ;  /* 0x00000000b040783b */ /* 0x000fee0000000200 */
        /* <DEDUP_REMOVED lines=30> */
[----:B------:R-:W-:Y:S01]  /*2990*/  IMAD R224, R2, 0x40, R225 ;  /* 0x0000004002e07824 */ /* 0x000fe200078e02e1 */
        /* <DEDUP_REMOVED lines=27> */
.L_x_2356:
[----:B------:R-:W-:Y:S05]  /*2b50*/  BRA.DIV ~URZ, `(.L_x_2295) ;  /* 0x0000a1027f007947 */ /* 0x000fea000b800000 */
[----:B------:R-:W3:Y:S01]  /*2b60*/  SHFL.IDX PT, R3, R0, RZ, 0x181f ;  /* 0x00181fff00037589 */ /* 0x000ee200000e0000 */
[----:B------:R-:W-:Y:S02]  /*2b70*/  ISETP.GE.AND P5, PT, R206, c[0x0][0x1d4], PT ;  /* 0x00007500ce007a0c */ /* 0x000fe40003fa6270 */
[----:B------:R-:W-:Y:S01]  /*2b80*/  ISETP.GE.AND P2, PT, R197, c[0x0][0x1d4], PT ;  /* 0x00007500c5007a0c */ /* 0x000fe20003f46270 */
[----:B-1----:R-:W1:Y:S03]  /*2b90*/  SHFL.IDX PT, R32, R32, 0x1, 0x181f ;  /* 0x00381f0020207f89 */ /* 0x002e6600000e0000 */
[----:B------:R-:W-:Y:S01]  /*2ba0*/  SEL R33, RZ, 0x10, P2 ;  /* 0x00000010ff217807 */ /* 0x000fe20001000000 */
[----:B------:R4:W2:Y:S01]  /*2bb0*/  SHFL.IDX PT, R175, R0, 0x1, 0x181f ;  /* 0x00381f0000af7f89 */ /* 0x0008a200000e0000 */
[----:B---3--:R-:W-:-:S02]  /*2bc0*/  IADD3 R40, P0, R3, R78, RZ ;  /* 0x0000004e03287210 */ /* 0x008fc40007f1e0ff */
[----:B------:R-:W-:-:S03]  /*2bd0*/  IADD3 R38, P6, R3, R80, RZ ;  /* 0x0000005003267210 */ /* 0x000fc60007fde0ff */
[----:B--2---:R-:W-:Y:S01]  /*2be0*/  IMAD.X R41, R34, 0x1, R77, P0 ;  /* 0x0000000122297824 */ /* 0x004fe200000e064d */
[----:B------:R-:W-:Y:S01]  /*2bf0*/  ISETP.GE.AND P0, PT, R196, c[0x0][0x1d4], PT ;  /* 0x00007500c4007a0c */ /* 0x000fe20003f06270 */
[C---:B------:R-:W-:Y:S01]  /*2c00*/  IMAD.X R39, R34.reuse, 0x1, R79, P6 ;  /* 0x0000000122277824 */ /* 0x040fe200030e064f */
[----:B------:R-:W-:Y:S02]  /*2c10*/  IADD3 R36, P6, R3, R82, RZ ;  /* 0x0000005203247210 */ /* 0x000fe40007fde0ff */
[----:B------:R4:W-:Y:S01]  /*2c20*/  LDGSTS.E.BYPASS.LTC128B.128 [R198+0x6100], [R40.64], !P5 ;  /* 0x0610000028c67fae */ /* 0x0009e2000e901d46 */
[----:B------:R-:W-:Y:S02]  /*2c30*/  SEL R3, RZ, 0x10, P0 ;  /* 0x00000010ff037807 */ /* 0x000fe40000000000 */
[----:B------:R-:W-:Y:S01]  /*2c40*/  IMAD.X R37, R34, 0x1, R81, P6 ;  /* 0x0000000122257824 */ /* 0x000fe200030e0651 */
[----:B------:R4:W-:Y:S01]  /*2c50*/  LDGSTS.E.BYPASS.LTC128B.128 [R198+0x8100], [R38.64], !P2 ;  /* 0x0810000026c67fae */ /* 0x0009e2000d101d46 */
[----:B------:R-:W-:-:S04]  /*2c60*/  SEL R34, RZ, 0x10, P5 ;  /* 0x00000010ff227807 */ /* 0x000fc80002800000 */
[----:B------:R4:W-:Y:S03]  /*2c70*/  LDGSTS.E.BYPASS.LTC128B.128 [R198+0xa100], [R36.64], !P0 ;  /* 0x0a10000024c67fae */ /* 0x0009e6000c101d46 */
.L_x_2357:
[----:B-1--4-:R-:W-:Y:S02]  /*2c80*/  IADD3 R37, -R34, 0x10, RZ ;  /* 0x0000001022257810 */ /* 0x012fe40007ffe1ff */
[----:B------:R-:W-:Y:S02]  /*2c90*/  IADD3 R35, -R33, 0x10, RZ ;  /* 0x0000001021237810 */ /* 0x000fe40007ffe1ff */
[----:B------:R-:W-:Y:S02]  /*2ca0*/  LOP3.LUT R37, R37, 0xf, RZ, 0xc0, !PT ;  /* 0x0000000f25257812 */ /* 0x000fe400078ec0ff */
[----:B------:R-:W-:Y:S02]  /*2cb0*/  IADD3 R0, -R3, 0x10, RZ ;  /* 0x0000001003007810 */ /* 0x000fe40007ffe1ff */
[----:B------:R-:W-:Y:S02]  /*2cc0*/  LOP3.LUT R35, R35, 0xf, RZ, 0xc0, !PT ;  /* 0x0000000f23237812 */ /* 0x000fe400078ec0ff */
[----:B------:R-:W-:-:S02]  /*2cd0*/  IADD3 R36, P2, P0, R37, R175, R78 ;  /* 0x000000af25247210 */ /* 0x000fc4000785e04e */
[----:B------:R-:W-:Y:S02]  /*2ce0*/  LOP3.LUT R0, R0, 0xf, RZ, 0xc0, !PT ;  /* 0x0000000f00007812 */ /* 0x000fe400078ec0ff */
[-C--:B------:R-:W-:Y:S02]  /*2cf0*/  IADD3 R38, P6, P5, R35, R175.reuse, R80 ;  /* 0x000000af23267210 */ /* 0x080fe40007dde050 */
[-C--:B------:R-:W-:Y:S02]  /*2d00*/  IADD3.X R37, RZ, R32.reuse, R77, P2, P0 ;  /* 0x00000020ff257210 */ /* 0x080fe400017e044d */
[----:B------:R-:W-:Y:S02]  /*2d10*/  IADD3 R82, P2, P0, R0, R175, R82 ;  /* 0x000000af00527210 */ /* 0x000fe4000785e052 */
[----:B------:R-:W-:Y:S02]  /*2d20*/  IADD3.X R39, RZ, R32, R79, P6, P5 ;  /* 0x00000020ff277210 */ /* 0x000fe400037ea44f */
[----:B------:R-:W-:-:S02]  /*2d30*/  ISETP.NE.U32.AND P6, PT, R34, RZ, PT ;  /* 0x000000ff2200720c */ /* 0x000fc40003fc5070 */
[----:B------:R-:W-:Y:S02]  /*2d40*/  ISETP.NE.U32.AND P5, PT, R33, RZ, PT ;  /* 0x000000ff2100720c */ /* 0x000fe40003fa5070 */
[----:B------:R-:W-:Y:S02]  /*2d50*/  IADD3.X R83, RZ, R32, R81, P2, P0 ;  /* 0x00000020ff537210 */ /* 0x000fe400017e0451 */
[----:B------:R-:W-:-:S07]  /*2d60*/  ISETP.NE.U32.AND P0, PT, R3, RZ, PT ;  /* 0x000000ff0300720c */ /* 0x000fce0003f05070 */
[----:B------:R-:W-:Y:S01]  /*2d70*/  @!PT LDS RZ, [RZ] ;  /* 0x00000000fffff984 */ /* 0x000fe20000000800 */
[----:B------:R-:W-:Y:S01]  /*2d80*/  @!PT LDS RZ, [RZ] ;  /* 0x00000000fffff984 */ /* 0x000fe20000000800 */
[----:B------:R-:W-:Y:S01]  /*2d90*/  @!PT LDS RZ, [RZ] ;  /* 0x00000000fffff984 */ /* 0x000fe20000000800 */
[----:B------:R1:W-:Y:S04]  /*2da0*/  LDGSTS.E.BYPASS.LTC128B.128.ZFILL [R198+0x7100], [R36.64], P6 ;  /* 0x0710000024c67fae */ /* 0x0003e8000b141d46 */
[----:B------:R1:W-:Y:S04]  /*2db0*/  LDGSTS.E.BYPASS.LTC128B.128.ZFILL [R198+0x9100], [R38.64], P5 ;  /* 0x0910000026c67fae */ /* 0x0003e8000a941d46 */
[----:B------:R1:W-:Y:S02]  /*2dc0*/  LDGSTS.E.BYPASS.LTC128B.128.ZFILL [R198+0xb100], [R82.64], P0 ;  /* 0x0b10000052c67fae */ /* 0x0003e40008141d46 */
.L_x_2293:
[----:B------:R-:W-:Y:S05]  /*2dd0*/  BSYNC B0 ;  /* 0x0000000000007941 */ /* 0x000fea0003800000 */
.L_x_2292:
[----:B------:R-:W-:Y:S01]  /*2de0*/  MOV R33, 0xffffffc0 ;  /* 0xffffffc000217802 */ /* 0x000fe20000000f00 */
[----:B------:R-:W0:Y:S01]  /*2df0*/  LDGDEPBAR ;  /* 0x00000000000079af */ /* 0x000e220000000000 */
[----:B------:R-:W-:-:S02]  /*2e00*/  IADD3 R239, R199, R220, RZ ;  /* 0x000000dcc7ef7210 */ /* 0x000fc40007ffe0ff */
        /* <DEDUP_REMOVED lines=8> */
[----:B------:R2:W3:Y:S02]  /*2e90*/  SHFL.IDX PT, R175, R239, RZ, 0x1c1f ;  /* 0x001c1fffefaf7589 */ /* 0x0004e400000e0000 */
.L_x_2358:
[----:B---3--:R-:W-:Y:S02]  /*2ea0*/  IMAD.IADD R3, R0, 0x1, R175 ;  /* 0x0000000100037824 */ /* 0x008fe400078e02af */
[----:B------:R-:W-:Y:S02]  /*2eb0*/  IMAD.MOV.U32 R227, RZ, RZ, 0x1f ;  /* 0x0000001fffe37424 */ /* 0x000fe400078e00ff */
[----:B------:R-:W-:Y:S01]  /*2ec0*/  IMAD.MOV.U32 R230, RZ, RZ, -0x1 ;  /* 0xffffffffffe67424 */ /* 0x000fe200078e00ff */
[----:B------:R-:W-:-:S04]  /*2ed0*/  IMNMX R32, R76, R3, PT ;  /* 0x000000034c207217 */ /* 0x000fc80003800200 */
[C---:B------:R-:W-:Y:S02]  /*2ee0*/  ISETP.GT.AND P5, PT, R32.reuse, 0x1, PT ;  /* 0x000000012000780c */ /* 0x040fe40003fa4270 */
[C---:B------:R-:W-:Y:S02]  /*2ef0*/  ISETP.GT.AND P6, PT, R32.reuse, RZ, PT ;  /* 0x000000ff2000720c */ /* 0x040fe40003fc4270 */
        /* <DEDUP_REMOVED lines=31> */
[----:B--2---:R-:W2:Y:S02]  /*30f0*/  SHFL.IDX PT, R239, R239, 0x1, 0x1c1f ;  /* 0x003c1f00efef7f89 */ /* 0x004ea400000e0000 */
[----:B--2---:R-:W-:Y:S01]  /*3100*/  IMAD.IADD R5, R0, 0x1, R239 ;  /* 0x0000000100057824 */ /* 0x004fe200078e02ef */
        /* <DEDUP_REMOVED lines=11> */
[----:B------:R-:W-:Y:S02]  /*31c0*/  FSEL R4, R27, -INF , P2 ;  /* 0xff8000001b047808 */ /* 0x000fe40001000000 */
[----:B------:R-:W-:-:S02]  /*31d0*/  FMNMX.FTZ R0, R29, R0, !PT ;  /* 0x000000001d007209 */ /* 0x000fc40007810000 */
[----:B------:R-:W-:Y:S02]  /*31e0*/  ISETP.GT.AND P2, PT, R76, 0x10, PT ;  /* 0x000000104c00780c */ /* 0x000fe40003f44270 */
[----:B------:R-:W-:Y:S02]  /*31f0*/  FMNMX.FTZ R9, R26, R9, !PT ;  /* 0x000000091a097209 */ /* 0x000fe40007810000 */
[----:B------:R-:W-:Y:S02]  /*3200*/  FMNMX.FTZ R0, R25, R0, !PT ;  /* 0x0000000019007209 */ /* 0x000fe40007810000 */
[----:B------:R-:W-:Y:S02]  /*3210*/  ISETP.GT.AND P0, PT, R76, 0x11, PT ;  /* 0x000000114c00780c */ /* 0x000fe40003f04270 */
[----:B------:R-:W-:Y:S02]  /*3220*/  FSEL R22, R22, -INF , P2 ;  /* 0xff80000016167808 */ /* 0x000fe40001000000 */
[----:B------:R-:W-:-:S02]  /*3230*/  FMNMX.FTZ R9, R4, R9, !PT ;  /* 0x0000000904097209 */ /* 0x000fc40007810000 */
[----:B------:R-:W-:Y:S02]  /*3240*/  FMNMX.FTZ R0, R21, R0, !PT ;  /* 0x0000000015007209 */ /* 0x000fe40007810000 */
[----:B------:R-:W-:Y:S02]  /*3250*/  FSEL R12, R23, -INF , P0 ;  /* 0xff800000170c7808 */ /* 0x000fe40000000000 */
[----:B------:R-:W-:Y:S02]  /*3260*/  ISETP.GT.AND P2, PT, R76, 0x18, PT ;  /* 0x000000184c00780c */ /* 0x000fe40003f44270 */
[----:B------:R-:W-:Y:S02]  /*3270*/  FMNMX.FTZ R9, R22, R9, !PT ;  /* 0x0000000916097209 */ /* 0x000fe40007810000 */
[----:B------:R-:W-:Y:S02]  /*3280*/  FMNMX.FTZ R0, R3, R0, !PT ;  /* 0x0000000003007209 */ /* 0x000fe40007810000 */
[----:B------:R-:W-:-:S02]  /*3290*/  ISETP.GT.AND P0, PT, R76, 0x19, PT ;  /* 0x000000194c00780c */ /* 0x000fc40003f04270 */
[----:B------:R-:W-:Y:S02]  /*32a0*/  FSEL R18, R18, -INF , P2 ;  /* 0xff80000012127808 */ /* 0x000fe40001000000 */
[----:B------:R-:W-:Y:S02]  /*32b0*/  FMNMX.FTZ R9, R12, R9, !PT ;  /* 0x000000090c097209 */ /* 0x000fe40007810000 */
[----:B------:R-:W-:Y:S02]  /*32c0*/  FMNMX.FTZ R0, R17, R0, !PT ;  /* 0x0000000011007209 */ /* 0x000fe40007810000 */
[----:B------:R-:W-:Y:S02]  /*32d0*/  FSEL R8, R19, -INF , P0 ;  /* 0xff80000013087808 */ /* 0x000fe40000000000 */
[----:B------:R-:W-:Y:S02]  /*32e0*/  ISETP.GT.AND P2, PT, R76, 0x20, PT ;  /* 0x000000204c00780c */ /* 0x000fe40003f44270 */
[----:B------:R-:W-:-:S02]  /*32f0*/  FMNMX.FTZ R9, R18, R9, !PT ;  /* 0x0000000912097209 */ /* 0x000fc40007810000 */
[----:B------:R-:W-:Y:S02]  /*3300*/  FMNMX.FTZ R0, R157, R0, !PT ;  /* 0x000000009d007209 */ /* 0x000fe40007810000 */
[----:B------:R-:W-:Y:S02]  /*3310*/  ISETP.GT.AND P0, PT, R76, 0x21, PT ;  /* 0x000000214c00780c */ /* 0x000fe40003f04270 */
[----:B------:R-:W-:Y:S02]  /*3320*/  FSEL R174, R14, -INF , P2 ;  /* 0xff8000000eae7808 */ /* 0x000fe40001000000 */
[----:B------:R-:W-:Y:S02]  /*3330*/  FMNMX.FTZ R9, R8, R9, !PT ;  /* 0x0000000908097209 */ /* 0x000fe40007810000 */
[----:B------:R-:W-:Y:S02]  /*3340*/  FMNMX.FTZ R0, R165, R0, !PT ;  /* 0x00000000a5007209 */ /* 0x000fe40007810000 */
[----:B------:R-:W-:-:S02]  /*3350*/  FSEL R164, R15, -INF , P0 ;  /* 0xff8000000fa47808 */ /* 0x000fc40000000000 */
        /* <DEDUP_REMOVED lines=10> */
[----:B------:R-:W-:Y:S02]  /*3400*/  ISETP.GT.AND P0, PT, R76, 0x31, PT ;  /* 0x000000314c00780c */ /* 0x000fe40003f04270 */
[----:B------:R-:W-:-:S02]  /*3410*/  FMNMX.FTZ R0, R169, R0, !PT ;  /* 0x00000000a9007209 */ /* 0x000fc40007810000 */
[----:B------:R-:W-:Y:S02]  /*3420*/  FSEL R166, R6, -INF , P2 ;  /* 0xff80000006a67808 */ /* 0x000fe40001000000 */
[----:B------:R-:W-:Y:S02]  /*3430*/  FMNMX.FTZ R9, R170, R9, !PT ;  /* 0x00000009aa097209 */ /* 0x000fe40007810000 */
[----:B------:R-:W-:Y:S02]  /*3440*/  FSEL R142, R7, -INF , P0 ;  /* 0xff800000078e7808 */ /* 0x000fe40000000000 */
[----:B------:R-:W-:Y:S02]  /*3450*/  FMNMX.FTZ R0, R167, R0, !PT ;  /* 0x00000000a7007209 */ /* 0x000fe40007810000 */
        /* <DEDUP_REMOVED lines=8> */
[----:B------:R-:W-:Y:S01]  /*34e0*/  FMNMX.FTZ R7, R140, R7, !PT ;  /* 0x000000078c077209 */ /* 0x000fe20007810000 */
[----:B------:R-:W2:Y:S03]  /*34f0*/  SHFL.BFLY PT, R0, R9, 0x2, 0x1f ;  /* 0x0c401f0009007f89 */ /* 0x000ea600000e0000 */
[----:B------:R-:W-:-:S05]  /*3500*/  FMNMX.FTZ R6, R162, R7, !PT ;  /* 0x00000007a2067209 */ /* 0x000fca0007810000 */
[----:B------:R-:W3:Y:S01]  /*3510*/  SHFL.BFLY PT, R135, R6, 0x2, 0x1f ;  /* 0x0c401f0006877f89 */ /* 0x000ee200000e0000 */
[----:B--2---:R-:W-:-:S05]  /*3520*/  FMNMX.FTZ R7, R0, R9, !PT ;  /* 0x0000000900077209 */ /* 0x004fca0007810000 */
[----:B------:R-:W2:Y:S01]  /*3530*/  SHFL.BFLY PT, R0, R7, 0x1, 0x1f ;  /* 0x0c201f0007007f89 */ /* 0x000ea200000e0000 */
[----:B---3--:R-:W-:-:S05]  /*3540*/  FMNMX.FTZ R135, R6, R135, !PT ;  /* 0x0000008706877209 */ /* 0x008fca0007810000 */
[----:B------:R3:W4:Y:S01]  /*3550*/  SHFL.BFLY PT, R136, R135, 0x1, 0x1f ;  /* 0x0c201f0087887f89 */ /* 0x00072200000e0000 */
[----:B--2---:R-:W-:-:S05]  /*3560*/  FMNMX.FTZ R0, R7, R0, !PT ;  /* 0x0000000007007209 */ /* 0x004fca0007810000 */
.L_x_2359:
[----:B------:R-:W-:Y:S01]  /*3570*/  FMUL.FTZ R168, R0, c[0x0][0x2d0] ;  /* 0x0000b40000a87a20 */ /* 0x000fe20000410000 */
[----:B----4-:R-:W-:Y:S01]  /*3580*/  FMNMX.FTZ R132, R136, R135, !PT ;  /* 0x0000008788847209 */ /* 0x010fe20007810000 */
[----:B------:R-:W-:Y:S01]  /*3590*/  WARPSYNC 0xffffffff ;  /* 0xffffffff00007948 */ /* 0x000fe20003800000 */
[----:B------:R-:W-:Y:S01]  /*35a0*/  FSETP.NEU.FTZ.AND P0, PT, R0, -INF , PT ;  /* 0xff8000000000780b */ /* 0x000fe20003f1d000 */
[----:B------:R-:W2:Y:S01]  /*35b0*/  LDSM.16.MT88.4 R40, [R182+0x2000] ;  /* 0x00200000b628783b */ /* 0x000ea20000004200 */
[----:B------:R-:W-:Y:S01]  /*35c0*/  IADD3 R238, R2, -0x2, RZ ;  /* 0xfffffffe02ee7810 */ /* 0x000fe20007ffe0ff */
[----:B------:R-:W-:Y:S01]  /*35d0*/  FMUL.FTZ R161, R132, c[0x0][0x2d0] ;  /* 0x0000b40084a17a20 */ /* 0x000fe20000410000 */
[----:B------:R-:W-:Y:S01]  /*35e0*/  FSEL R168, R168, RZ, P0 ;  /* 0x000000ffa8a87208 */ /* 0x000fe20000000000 */
[----:B------:R-:W4:Y:S01]  /*35f0*/  LDSM.16.MT88.4 R124, [R182] ;  /* 0x00000000b67c783b */ /* 0x000f220000004200 */
[----:B------:R-:W-:-:S03]  /*3600*/  FSETP.NEU.FTZ.AND P0, PT, R132, -INF , PT ;  /* 0xff8000008400780b */ /* 0x000fc60003f1d000 */
[--C-:B------:R-:W-:Y:S01]  /*3610*/  FFMA.FTZ R156, R28, c[0x0][0x2d0], -R168.reuse ;  /* 0x0000b4001c9c7a23 */ /* 0x100fe200000108a8 */
[----:B------:R-:W-:Y:S01]  /*3620*/  FSEL R161, R161, RZ, P0 ;  /* 0x000000ffa1a17208 */ /* 0x000fe20000000000 */
[--C-:B------:R-:W-:Y:S01]  /*3630*/  FFMA.FTZ R155, R35, c[0x0][0x2d0], -R168.reuse ;  /* 0x0000b400239b7a23 */ /* 0x100fe200000108a8 */
[----:B------:R-:W5:Y:S01]  /*3640*/  LDSM.16.MT88.4 R104, [R181] ;  /* 0x00000000b568783b */ /* 0x000f620000004200 */
[--C-:B------:R-:W-:Y:S02]  /*3650*/  FFMA.FTZ R154, R33, c[0x0][0x2d0], -R168.reuse ;  /* 0x0000b400219a7a23 */ /* 0x100fe400000108a8 */
[----:B------:R-:W-:Y:S01]  /*3660*/  FFMA.FTZ R153, R29, c[0x0][0x2d0], -R168 ;  /* 0x0000b4001d997a23 */ /* 0x000fe200000108a8 */
[----:B------:R-:W1:Y:S01]  /*3670*/  LDSM.16.MT88.4 R112, [R180] ;  /* 0x00000000b470783b */ /* 0x000e620000004200 */
[--C-:B------:R-:W-:Y:S01]  /*3680*/  FFMA.FTZ R152, R5, c[0x0][0x2d0], -R161.reuse ;  /* 0x0000b40005987a23 */ /* 0x100fe200000108a1 */
[----:B------:R-:W-:Y:S01]  /*3690*/  MUFU.EX2 R156, R156 ;  /* 0x0000009c009c7308 */ /* 0x000fe20000000800 */
[--C-:B------:R-:W-:Y:S01]  /*36a0*/  FFMA.FTZ R151, R16, c[0x0][0x2d0], -R161.reuse ;  /* 0x0000b40010977a23 */ /* 0x100fe200000108a1 */
[----:B------:R-:W3:Y:S01]  /*36b0*/  LDSM.16.MT88.4 R120, [R179] ;  /* 0x00000000b378783b */ /* 0x000ee20000004200 */
[----:B------:R-:W-:-:S02]  /*36c0*/  FFMA.FTZ R150, R26, c[0x0][0x2d0], -R161 ;  /* 0x0000b4001a967a23 */ /* 0x000fc400000108a1 */
[--C-:B------:R-:W-:Y:S01]  /*36d0*/  FFMA.FTZ R147, R4, c[0x0][0x2d0], -R161.reuse ;  /* 0x0000b40004937a23 */ /* 0x100fe200000108a1 */
[----:B------:R-:W1:Y:S01]  /*36e0*/  LDSM.16.MT88.4 R48, [R181+0x2000] ;  /* 0x00200000b530783b */ /* 0x000e620000004200 */
[--C-:B------:R-:W-:Y:S01]  /*36f0*/  FFMA.FTZ R134, R8, c[0x0][0x2d0], -R161.reuse ;  /* 0x0000b40008867a23 */ /* 0x100fe200000108a1 */
[----:B------:R-:W2:Y:S01]  /*3700*/  MUFU.EX2 R155, R155 ;  /* 0x0000009b009b7308 */ /* 0x000ea20000000800 */
[--C-:B------:R-:W-:Y:S01]  /*3710*/  FFMA.FTZ R144, R3, c[0x0][0x2d0], -R168.reuse ;  /* 0x0000b40003907a23 */ /* 0x100fe200000108a8 */
[----:B------:R-:W1:Y:S01]  /*3720*/  LDSM.16.MT88.4 R56, [R180+0x2000] ;  /* 0x00200000b438783b */ /* 0x000e620000004200 */
[--C-:B------:R-:W-:Y:S02]  /*3730*/  FFMA.FTZ R149, R25, c[0x0][0x2d0], -R168.reuse ;  /* 0x0000b40019957a23 */ /* 0x100fe400000108a8 */
[--C-:B------:R-:W-:Y:S01]  /*3740*/  FFMA.FTZ R148, R21, c[0x0][0x2d0], -R168.reuse ;  /* 0x0000b40015947a23 */ /* 0x100fe200000108a8 */
[----:B------:R-:W1:Y:S01]  /*3750*/  LDSM.16.MT88.4 R64, [R179+0x2000] ;  /* 0x00200000b340783b */ /* 0x000e620000004200 */
[----:B------:R-:W-:Y:S01]  /*3760*/  FFMA.FTZ R3, R17, c[0x0][0x2d0], -R168 ;  /* 0x0000b40011037a23 */ /* 0x000fe200000108a8 */
[----:B------:R-:W-:Y:S01]  /*3770*/  MUFU.EX2 R154, R154 ;  /* 0x0000009a009a7308 */ /* 0x000fe20000000800 */
[--C-:B------:R-:W-:Y:S01]  /*3780*/  FFMA.FTZ R146, R22, c[0x0][0x2d0], -R161.reuse ;  /* 0x0000b40016927a23 */ /* 0x100fe200000108a1 */
[----:B------:R-:W1:Y:S01]  /*3790*/  LDSM.16.MT88.4 R72, [R182+0x4000] ;  /* 0x00400000b648783b */ /* 0x000e620000004200 */
[----:B---3--:R-:W-:-:S02]  /*37a0*/  FFMA.FTZ R135, R12, c[0x0][0x2d0], -R161 ;  /* 0x0000b4000c877a23 */ /* 0x008fc400000108a1 */
[--C-:B------:R-:W-:Y:S01]  /*37b0*/  FFMA.FTZ R145, R18, c[0x0][0x2d0], -R161.reuse ;  /* 0x0000b40012917a23 */ /* 0x100fe200000108a1 */
[----:B-1----:R-:W1:Y:S01]  /*37c0*/  LDSM.16.MT88.4 R80, [R181+0x4000] ;  /* 0x00400000b550783b */ /* 0x002e620000004200 */
[--C-:B------:R-:W-:Y:S01]  /*37d0*/  FFMA.FTZ R160, R165, c[0x0][0x2d0], -R168.reuse ;  /* 0x0000b400a5a07a23 */ /* 0x100fe200000108a8 */
[----:B------:R-:W3:Y:S01]  /*37e0*/  MUFU.EX2 R153, R153 ;  /* 0x0000009900997308 */ /* 0x000ee20000000800 */
[----:B--2---:R-:W-:Y:S01]  /*37f0*/  F2FP.BF16.PACK_AB R96, R155, R156 ;  /* 0x0000009c9b60723e */ /* 0x004fe200000010ff */
[----:B------:R-:W2:Y:S01]  /*3800*/  LDSM.16.MT88.4 R88, [R180+0x4000] ;  /* 0x00400000b458783b */ /* 0x000ea20000004200 */
[--C-:B------:R-:W-:Y:S02]  /*3810*/  FFMA.FTZ R158, R163, c[0x0][0x2d0], -R168.reuse ;  /* 0x0000b400a39e7a23 */ /* 0x100fe400000108a8 */
[--C-:B------:R-:W-:Y:S01]  /*3820*/  FFMA.FTZ R157, R157, c[0x0][0x2d0], -R168.reuse ;  /* 0x0000b4009d9d7a23 */ /* 0x100fe200000108a8 */
[----:B------:R-:W1:Y:S01]  /*3830*/  LDSM.16.MT88.4 R4, [R179+0x4000] ;  /* 0x00400000b304783b */ /* 0x000e620000004200 */
[----:B------:R-:W-:Y:S01]  /*3840*/  FFMA.FTZ R159, R159, c[0x0][0x2d0], -R168 ;  /* 0x0000b4009f9f7a23 */ /* 0x000fe200000108a8 */
[----:B------:R-:W-:Y:S01]  /*3850*/  MUFU.EX2 R152, R152 ;  /* 0x0000009800987308 */ /* 0x000fe20000000800 */
[--C-:B------:R-:W-:Y:S01]  /*3860*/  FFMA.FTZ R163, R174, c[0x0][0x2d0], -R161.reuse ;  /* 0x0000b400aea37a23 */ /* 0x100fe200000108a1 */
[----:B------:R-:W1:Y:S01]  /*3870*/  LDSM.16.MT88.4 R8, [R182+0x2800] ;  /* 0x00280000b608783b */ /* 0x000e620000004200 */
[----:B------:R-:W-:-:S02]  /*3880*/  FFMA.FTZ R164, R164, c[0x0][0x2d0], -R161 ;  /* 0x0000b400a4a47a23 */ /* 0x000fc400000108a1 */
[--C-:B------:R-:W-:Y:S01]  /*3890*/  FFMA.FTZ R165, R172, c[0x0][0x2d0], -R161.reuse ;  /* 0x0000b400aca57a23 */ /* 0x100fe200000108a1 */
[----:B------:R-:W1:Y:S01]  /*38a0*/  LDSM.16.MT88.4 R16, [R180+0x2800] ;  /* 0x00280000b410783b */ /* 0x000e620000004200 */
[--C-:B------:R-:W-:Y:S01]  /*38b0*/  FFMA.FTZ R170, R170, c[0x0][0x2d0], -R161.reuse ;  /* 0x0000b400aaaa7a23 */ /* 0x100fe200000108a1 */
[----:B------:R-:W4:Y:S01]  /*38c0*/  MUFU.EX2 R151, R151 ;  /* 0x0000009700977308 */ /* 0x000f220000000800 */
[----:B---3--:R-:W-:Y:S01]  /*38d0*/  F2FP.BF16.PACK_AB R98, R153, R154 ;  /* 0x0000009a9962723e */ /* 0x008fe200000010ff */
[----:B------:R-:W3:Y:S01]  /*38e0*/  LDSM.16.MT88.4 R20, [R182+0x800] ;  /* 0x00080000b614783b */ /* 0x000ee20000004200 */
[--C-:B------:R-:W-:Y:S02]  /*38f0*/  FFMA.FTZ R172, R167, c[0x0][0x2d0], -R168.reuse ;  /* 0x0000b400a7ac7a23 */ /* 0x100fe400000108a8 */
[--C-:B------:R-:W-:Y:S01]  /*3900*/  FFMA.FTZ R169, R169, c[0x0][0x2d0], -R168.reuse ;  /* 0x0000b400a9a97a23 */ /* 0x100fe200000108a8 */
[----:B------:R-:W1:Y:S01]  /*3910*/  LDSM.16.MT88.4 R12, [R179+0x2800] ;  /* 0x00280000b30c783b */ /* 0x000e620000004200 */
[--C-:B------:R-:W-:Y:S01]  /*3920*/  FFMA.FTZ R167, R143, c[0x0][0x2d0], -R168.reuse ;  /* 0x0000b4008fa77a23 */ /* 0x100fe200000108a8 */
[----:B------:R-:W-:Y:S01]  /*3930*/  MUFU.EX2 R150, R150 ;  /* 0x0000009600967308 */ /* 0x000fe20000000800 */
[----:B------:R-:W-:Y:S01]  /*3940*/  FFMA.FTZ R236, R141, c[0x0][0x2d0], -R168 ;  /* 0x0000b4008dec7a23 */ /* 0x000fe200000108a8 */
[----:B------:R-:W-:Y:S01]  /*3950*/  LDSM.16.MT88.4 R136, [R181+0x800] ;  /* 0x00080000b588783b */ /* 0x000fe20000004200 */
[----:B------:R-:W-:-:S02]  /*3960*/  FFMA.FTZ R166, R166, c[0x0][0x2d0], -R161 ;  /* 0x0000b400a6a67a23 */ /* 0x000fc400000108a1 */
[--C-:B------:R-:W-:Y:S01]  /*3970*/  FFMA.FTZ R171, R142, c[0x0][0x2d0], -R161.reuse ;  /* 0x0000b4008eab7a23 */ /* 0x100fe200000108a1 */
[----:B------:R-:W-:Y:S01]  /*3980*/  LDSM.16.MT88.4 R32, [R180+0x800] ;  /* 0x00080000b420783b */ /* 0x000fe20000004200 */
[--C-:B------:R-:W-:Y:S01]  /*3990*/  FFMA.FTZ R168, R140, c[0x0][0x2d0], -R161.reuse ;  /* 0x0000b4008ca87a23 */ /* 0x100fe200000108a1 */
[----:B------:R-:W2:Y:S01]  /*39a0*/  MUFU.EX2 R147, R147 ;  /* 0x0000009300937308 */ /* 0x000ea20000000800 */
[----:B----4-:R-:W-:Y:S01]  /*39b0*/  F2FP.BF16.PACK_AB R97, R151, R152 ;  /* 0x000000989761723e */ /* 0x010fe200000010ff */
[----:B------:R-:W-:Y:S01]  /*39c0*/  LDSM.16.MT88.4 R28, [R179+0x800] ;  /* 0x00080000b31c783b */ /* 0x000fe20000004200 */
[----:B------:R-:W-:Y:S02]  /*39d0*/  FFMA.FTZ R231, R162, c[0x0][0x2d0], -R161 ;  /* 0x0000b400a2e77a23 */ /* 0x000fe400000108a1 */
[----:B------:R-:W-:Y:S01]  /*39e0*/  FADD.FTZ R155, R156, R155 ;  /* 0x0000009b9c9b7221 */ /* 0x000fe20000010000 */
[----:B------:R-:W-:Y:S01]  /*39f0*/  LDSM.16.MT88.4 R24, [R181+0x2800] ;  /* 0x00280000b518783b */ /* 0x000fe20000004200 */
[----:B------:R-:W-:Y:S01]  /*3a00*/  FADD.FTZ R151, R152, R151 ;  /* 0x0000009798977221 */ /* 0x000fe20000010000 */
[----:B------:R-:W-:Y:S02]  /*3a10*/  MUFU.EX2 R149, R149 ;  /* 0x0000009500957308 */ /* 0x000fe40000000800 */
[----:B------:R-:W-:Y:S01]  /*3a20*/  LDSM.16.MT88.4 R140, [R181+0x1800] ;  /* 0x00180000b58c783b */ /* 0x000fe20000004200 */
[----:B--2---:R-:W-:-:S05]  /*3a30*/  F2FP.BF16.PACK_AB R99, R147, R150 ;  /* 0x000000969363723e */ /* 0x004fca00000010ff */
        /* <DEDUP_REMOVED lines=9> */
[C---:B-----5:R-:W-:Y:S02]  /*3ad0*/  HMMA.16816.F32.BF16 R100, R96.reuse, R104, RZ ;  /* 0x000000686064723c */ /* 0x060fe400000418ff */
        /* <DEDUP_REMOVED lines=13> */
[C---:B-1----:R-:W-:Y:S02]  /*3bb0*/  HMMA.16816.F32.BF16 R76, R96.reuse, R80, RZ ;  /* 0x00000050604c723c */ /* 0x042fe400000418ff */
        /* <DEDUP_REMOVED lines=27> */
[----:B------:R-:W-:-:S04]  /*3d70*/  FADD.FTZ R146, R146, R147 ;  /* 0x0000009392927221 */ /* 0x000fc80000010000 */
[----:B------:R-:W-:Y:S01]  /*3d80*/  FADD.FTZ R146, R135, R146 ;  /* 0x0000009287927221 */ /* 0x000fe20000010000 */
[----:B------:R-:W-:Y:S02]  /*3d90*/  F2FP.BF16.PACK_AB R6, R3, R144 ;  /* 0x000000900306723e */ /* 0x000fe400000010ff */
[----:B-----5:R-:W-:Y:S01]  /*3da0*/  F2FP.BF16.PACK_AB R7, R134, R145 ;  /* 0x000000918607723e */ /* 0x020fe200000010ff */
[----:B------:R-:W-:-:S04]  /*3db0*/  FADD.FTZ R145, R145, R146 ;  /* 0x0000009291917221 */ /* 0x000fc80000010000 */
[----:B------:R-:W-:Y:S02]  /*3dc0*/  FADD.FTZ R134, R134, R145 ;  /* 0x0000009186867221 */ /* 0x000fe40000010000 */
[C---:B------:R-:W-:Y:S08]  /*3dd0*/  HMMA.16816.F32.BF16 R36, R4.reuse, R8, R36 ;  /* 0x000000080424723c */ /* 0x040ff00000041824 */
[C---:B------:R-:W-:Y:S01]  /*3de0*/  HMMA.16816.F32.BF16 R40, R4.reuse, R10, R40 ;  /* 0x0000000a0428723c */ /* 0x040fe20000041828 */
[----:B------:R-:W2:Y:S07]  /*3df0*/  LDSM.16.MT88.4 R8, [R181+0x4800] ;  /* 0x00480000b508783b */ /* 0x000eae0000004200 */
[C---:B------:R-:W-:Y:S08]  /*3e00*/  HMMA.16816.F32.BF16 R52, R4.reuse, R16, R52 ;  /* 0x000000100434723c */ /* 0x040ff00000041834 */
[C---:B------:R-:W-:Y:S01]  /*3e10*/  HMMA.16816.F32.BF16 R56, R4.reuse, R18, R56 ;  /* 0x000000120438723c */ /* 0x040fe20000041838 */
[----:B------:R-:W4:Y:S07]  /*3e20*/  LDSM.16.MT88.4 R16, [R180+0x4800] ;  /* 0x00480000b410783b */ /* 0x000f2e0000004200 */
[C---:B---3--:R-:W-:Y:S08]  /*3e30*/  HMMA.16816.F32.BF16 R128, R4.reuse, R20, R128 ;  /* 0x000000140480723c */ /* 0x048ff00000041880 */
[C---:B------:R-:W-:Y:S01]  /*3e40*/  HMMA.16816.F32.BF16 R124, R4.reuse, R22, R124 ;  /* 0x00000016047c723c */ /* 0x040fe2000004187c */
[----:B------:R-:W3:Y:S07]  /*3e50*/  LDSM.16.MT88.4 R20, [R182+0x4800] ;  /* 0x00480000b614783b */ /* 0x000eee0000004200 */
[C---:B------:R-:W-:Y:S08]  /*3e60*/  HMMA.16816.F32.BF16 R60, R4.reuse, R12, R60 ;  /* 0x0000000c043c723c */ /* 0x040ff0000004183c */
[C---:B------:R-:W-:Y:S01]  /*3e70*/  HMMA.16816.F32.BF16 R64, R4.reuse, R14, R64 ;  /* 0x0000000e0440723c */ /* 0x040fe20000041840 */
[----:B------:R-:W5:Y:S07]  /*3e80*/  LDSM.16.MT88.4 R12, [R179+0x4800] ;  /* 0x00480000b30c783b */ /* 0x000f6e0000004200 */
[C---:B--2---:R-:W-:Y:S08]  /*3e90*/  HMMA.16816.F32.BF16 R76, R4.reuse, R8, R76 ;  /* 0x00000008044c723c */ /* 0x044ff0000004184c */
[C---:B------:R-:W-:Y:S01]  /*3ea0*/  HMMA.16816.F32.BF16 R80, R4.reuse, R10, R80 ;  /* 0x0000000a0450723c */ /* 0x040fe20000041850 */
[----:B------:R-:W2:Y:S07]  /*3eb0*/  LDSM.16.MT88.4 R8, [R182+0x1000] ;  /* 0x00100000b608783b */ /* 0x000eae0000004200 */
        /* <DEDUP_REMOVED lines=18> */
[C---:B-----5:R-:W-:Y:S08]  /*3fe0*/  HMMA.16816.F32.BF16 R92, R4.reuse, R12, R92 ;  /* 0x0000000c045c723c */ /* 0x060ff0000004185c */
[----:B------:R-:W-:Y:S01]  /*3ff0*/  HMMA.16816.F32.BF16 R96, R4, R14, R96 ;  /* 0x0000000e0460723c */ /* 0x000fe20000041860 */
[----:B------:R-:W3:Y:S06]  /*4000*/  LDSM.16.MT88.4 R12, [R182+0x3000] ;  /* 0x00300000b60c783b */ /* 0x000eec0000004200 */
[----:B------:R-:W-:-:S02]  /*4010*/  F2FP.BF16.PACK_AB R4, R160, R157 ;  /* 0x0000009da004723e */ /* 0x000fc400000010ff */
[----:B------:R-:W-:Y:S02]  /*4020*/  F2FP.BF16.PACK_AB R6, R159, R158 ;  /* 0x0000009e9f06723e */ /* 0x000fe400000010ff */
[----:B-1----:R-:W-:Y:S01]  /*4030*/  F2FP.BF16.PACK_AB R5, R164, R163 ;  /* 0x000000a3a405723e */ /* 0x002fe200000010ff */
[----:B------:R-:W-:Y:S01]  /*4040*/  FADD.FTZ R163, R163, R134 ;  /* 0x00000086a3a37221 */ /* 0x000fe20000010000 */
[----:B------:R-:W-:-:S03]  /*4050*/  F2FP.BF16.PACK_AB R7, R170, R165 ;  /* 0x000000a5aa07723e */ /* 0x000fc600000010ff */
[----:B------:R-:W-:-:S04]  /*4060*/  FADD.FTZ R164, R164, R163 ;  /* 0x000000a3a4a47221 */ /* 0x000fc80000010000 */
[----:B--2---:R-:W-:Y:S01]  /*4070*/  HMMA.16816.F32.BF16 R128, R4, R8, R128 ;  /* 0x000000080480723c */ /* 0x004fe20000041880 */
[----:B------:R-:W-:-:S04]  /*4080*/  FADD.FTZ R165, R165, R164 ;  /* 0x000000a4a5a57221 */ /* 0x000fc80000010000 */
[----:B------:R-:W-:-:S03]  /*4090*/  FADD.FTZ R165, R170, R165 ;  /* 0x000000a5aaa57221 */ /* 0x000fc60000010000 */
[C---:B------:R-:W-:Y:S01]  /*40a0*/  HMMA.16816.F32.BF16 R124, R4.reuse, R10, R124 ;  /* 0x0000000a047c723c */ /* 0x040fe2000004187c */
[----:B------:R-:W1:Y:S07]  /*40b0*/  LDSM.16.MT88.4 R8, [R180+0x3000] ;  /* 0x00300000b408783b */ /* 0x000e6e0000004200 */
[C---:B----4-:R-:W-:Y:S08]  /*40c0*/  HMMA.16816.F32.BF16 R100, R4.reuse, R16, R100 ;  /* 0x000000100464723c */ /* 0x050ff00000041864 */
        /* <DEDUP_REMOVED lines=30> */
[----:B------:R-:W-:Y:S01]  /*42b0*/  HMMA.16816.F32.BF16 R96, R4, R18, R96 ;  /* 0x000000120460723c */ /* 0x000fe20000041860 */
[----:B------:R-:W2:Y:S06]  /*42c0*/  LDSM.16.MT88.4 R16, [R182+0x5800] ;  /* 0x00580000b610783b */ /* 0x000eac0000004200 */
[----:B------:R-:W-:-:S02]  /*42d0*/  F2FP.BF16.PACK_AB R4, R172, R169 ;  /* 0x000000a9ac04723e */ /* 0x000fc400000010ff */
[----:B------:R-:W-:Y:S02]  /*42e0*/  F2FP.BF16.PACK_AB R6, R236, R167 ;  /* 0x000000a7ec06723e */ /* 0x000fe400000010ff */
[----:B------:R-:W-:Y:S01]  /*42f0*/  F2FP.BF16.PACK_AB R5, R171, R166 ;  /* 0x000000a6ab05723e */ /* 0x000fe200000010ff */
[----:B------:R-:W-:Y:S01]  /*4300*/  FADD.FTZ R166, R166, R165 ;  /* 0x000000a5a6a67221 */ /* 0x000fe20000010000 */
[----:B------:R-:W-:-:S03]  /*4310*/  F2FP.BF16.PACK_AB R7, R231, R168 ;  /* 0x000000a8e707723e */ /* 0x000fc600000010ff */
[----:B------:R-:W-:-:S04]  /*4320*/  FADD.FTZ R171, R171, R166 ;  /* 0x000000a6abab7221 */ /* 0x000fc80000010000 */
[----:B---3--:R-:W-:Y:S01]  /*4330*/  HMMA.16816.F32.BF16 R128, R4, R12, R128 ;  /* 0x0000000c0480723c */ /* 0x008fe20000041880 */
[----:B------:R-:W-:-:S04]  /*4340*/  FADD.FTZ R168, R168, R171 ;  /* 0x000000aba8a87221 */ /* 0x000fc80000010000 */
        /* <DEDUP_REMOVED lines=10> */
[C---:B---3--:R-:W-:Y:S07]  /*43f0*/  HMMA.16816.F32.BF16 R76, R4.reuse, R12, R76 ;  /* 0x0000000c044c723c */ /* 0x048fee000004184c */
[----:B------:R-:W-:Y:S01]  /*4400*/  FADD.FTZ R12, R154, R155 ;  /* 0x0000009b9a0c7221 */ /* 0x000fe20000010000 */
[----:B------:R-:W-:Y:S03]  /*4410*/  HMMA.16816.F32.BF16 R104, R4, R142, R104 ;  /* 0x0000008e0468723c */ /* 0x000fe60000041868 */
[----:B------:R-:W-:-:S04]  /*4420*/  FADD.FTZ R12, R153, R12 ;  /* 0x0000000c990c7221 */ /* 0x000fc80000010000 */
[----:B------:R-:W-:Y:S01]  /*4430*/  FADD.FTZ R13, R149, R12 ;  /* 0x0000000c950d7221 */ /* 0x000fe20000010000 */
[----:B-1----:R-:W-:Y:S01]  /*4440*/  HMMA.16816.F32.BF16 R84, R4, R8, R84 ;  /* 0x000000080454723c */ /* 0x002fe20000041854 */
[----:B------:R-:W-:Y:S02]  /*4450*/  MOV R12, R220 ;  /* 0x000000dc000c7202 */ /* 0x000fe40000000f00 */
[----:B------:R-:W-:-:S04]  /*4460*/  FADD.FTZ R13, R148, R13 ;  /* 0x0000000d940d7221 */ /* 0x000fc80000010000 */
[----:B------:R-:W-:Y:S01]  /*4470*/  @P4 IMAD.HI.U32 R8, R220, c[0x0][0x2c8], RZ ;  /* 0x0000b200dc084a27 */ /* 0x000fe200078e00ff */
[----:B------:R-:W-:Y:S03]  /*4480*/  HMMA.16816.F32.BF16 R108, R4, R136, R108 ;  /* 0x00000088046c723c */ /* 0x000fe6000004186c */
[----:B------:R-:W-:Y:S01]  /*4490*/  FADD.FTZ R144, R144, R13 ;  /* 0x0000000d90907221 */ /* 0x000fe20000010000 */
[----:B------:R-:W-:-:S03]  /*44a0*/  @P4 SHF.R.U32.HI R12, RZ, c[0x0][0x2cc], R8 ;  /* 0x0000b300ff0c4a19 */ /* 0x000fc60000011608 */
[----:B------:R-:W-:Y:S01]  /*44b0*/  FADD.FTZ R144, R3, R144 ;  /* 0x0000009003907221 */ /* 0x000fe20000010000 */
[----:B------:R-:W-:Y:S01]  /*44c0*/  IADD3 R133, R12, -c[0x0][0x168], R133 ;  /* 0x80005a000c857a10 */ /* 0x000fe20007ffe085 */
[----:B------:R-:W-:Y:S02]  /*44d0*/  HMMA.16816.F32.BF16 R112, R4, R138, R112 ;  /* 0x0000008a0470723c */ /* 0x000fe40000041870 */
[----:B------:R-:W-:Y:S01]  /*44e0*/  FADD.FTZ R157, R157, R144 ;  /* 0x000000909d9d7221 */ /* 0x000fe20000010000 */
[----:B------:R-:W-:-:S03]  /*44f0*/  SHF.R.S32.HI R8, RZ, 0x1f, R133 ;  /* 0x0000001fff087819 */ /* 0x000fc60000011485 */
[----:B------:R-:W-:Y:S01]  /*4500*/  FADD.FTZ R157, R160, R157 ;  /* 0x0000009da09d7221 */ /* 0x000fe20000010000 */
[----:B------:R-:W-:Y:S01]  /*4510*/  LEA.HI R133, R8, R133, RZ, 0x6 ;  /* 0x0000008508857211 */ /* 0x000fe200078f30ff */
[----:B------:R-:W-:Y:S02]  /*4520*/  HMMA.16816.F32.BF16 R116, R4, R32, R116 ;  /* 0x000000200474723c */ /* 0x000fe40000041874 */
[----:B------:R-:W-:Y:S01]  /*4530*/  FADD.FTZ R158, R158, R157 ;  /* 0x0000009d9e9e7221 */ /* 0x000fe20000010000 */
[----:B------:R-:W-:-:S03]  /*4540*/  SHF.R.S32.HI R133, RZ, 0x6, R133 ;  /* 0x00000006ff857819 */ /* 0x000fc60000011485 */
[----:B------:R-:W-:Y:S01]  /*4550*/  FADD.FTZ R158, R159, R158 ;  /* 0x0000009e9f9e7221 */ /* 0x000fe20000010000 */
[----:B------:R-:W-:Y:S01]  /*4560*/  IMNMX R173, RZ, R133, !PT ;  /* 0x00000085ffad7217 */ /* 0x000fe20007800200 */
[----:B------:R-:W-:Y:S02]  /*4570*/  HMMA.16816.F32.BF16 R120, R4, R34, R120 ;  /* 0x000000220478723c */ /* 0x000fe40000041878 */
[----:B------:R-:W-:Y:S01]  /*4580*/  FADD.FTZ R169, R169, R158 ;  /* 0x0000009ea9a97221 */ /* 0x000fe20000010000 */
[----:B------:R-:W-:-:S03]  /*4590*/  ISETP.GE.AND P0, PT, R238, R173, PT ;  /* 0x000000adee00720c */ /* 0x000fc60003f06270 */
[----:B------:R-:W-:Y:S02]  /*45a0*/  FADD.FTZ R172, R172, R169 ;  /* 0x000000a9acac7221 */ /* 0x000fe40000010000 */
[----:B------:R-:W-:Y:S02]  /*45b0*/  HMMA.16816.F32.BF16 R44, R4, R28, R44 ;  /* 0x0000001c042c723c */ /* 0x000fe4000004182c */
[----:B------:R-:W-:-:S04]  /*45c0*/  FADD.FTZ R167, R167, R172 ;  /* 0x000000aca7a77221 */ /* 0x000fc80000010000 */
[----:B------:R-:W-:Y:S02]  /*45d0*/  FADD.FTZ R236, R236, R167 ;  /* 0x000000a7ecec7221 */ /* 0x000fe40000010000 */
        /* <DEDUP_REMOVED lines=8> */
[----:B------:R-:W-:Y:S01]  /*4660*/  HMMA.16816.F32.BF16 R96, R4, R18, R96 ;  /* 0x000000120460723c */ /* 0x000fe20000041860 */
[----:B------:R-:W-:Y:S03]  /*4670*/  @!UPT UIADD3 URZ, URZ, URZ, URZ ;  /* 0x0000003f3f3ff290 */ /* 0x000fe6000fffe03f */
[----:B------:R-:W-:Y:S11]  /*4680*/  @!P0 BRA `(.L_x_2298) ;  /* 0x0000321000008947 */ /* 0x000ff60003800000 */
[----:B------:R-:W-:Y:S02]  /*4690*/  MOV R2, R132 ;  /* 0x0000008400027202 */ /* 0x000fe40000000f00 */
[----:B------:R-:W-:-:S07]  /*46a0*/  MOV R3, R0 ;  /* 0x0000000000037202 */ /* 0x000fce0000000f00 */
.L_x_2309:
        /* <DEDUP_REMOVED lines=16> */
[----:B------:R-:W-:Y:S01]  /*47b0*/  IMAD.WIDE.U32 R4, R224, c[0x0][0x208], RZ ;  /* 0x00008200e0047a25 */ /* 0x000fe200078e00ff */
[----:B------:R-:W-:Y:S02]  /*47c0*/  SHF.R.S32.HI R0, RZ, 0x1f, R224 ;  /* 0x0000001fff007819 */ /* 0x000fe400000114e0 */
[----:B------:R-:W-:Y:S01]  /*47d0*/  SHF.R.S32.HI R10, RZ, 0x1f, R223 ;  /* 0x0000001fff0a7819 */ /* 0x000fe200000114df */
[----:B------:R-:W-:Y:S02]  /*47e0*/  IMAD.SHL.U32 R8, R196, 0x2, RZ ;  /* 0x00000002c4087824 */ /* 0x000fe400078e00ff */
[----:B------:R-:W-:Y:S02]  /*47f0*/  IMAD R0, R0, c[0x0][0x208], RZ ;  /* 0x0000820000007a24 */ /* 0x000fe400078e02ff */
[----:B------:R-:W-:Y:S02]  /*4800*/  IMAD R10, R10, c[0x0][0x218], RZ ;  /* 0x000086000a0a7a24 */ /* 0x000fe400078e02ff */
[----:B------:R-:W-:Y:S02]  /*4810*/  IMAD R0, R224, c[0x0][0x20c], R0 ;  /* 0x00008300e0007a24 */ /* 0x000fe400078e0200 */
[----:B------:R-:W-:Y:S02]  /*4820*/  IMAD R10, R223, c[0x0][0x21c], R10 ;  /* 0x00008700df0a7a24 */ /* 0x000fe400078e020a */
[----:B------:R-:W-:Y:S02]  /*4830*/  IMAD.IADD R5, R5, 0x1, R0 ;  /* 0x0000000105057824 */ /* 0x000fe400078e0200 */
[C---:B------:R-:W-:Y:S02]  /*4840*/  IMAD.SHL.U32 R0, R206.reuse, 0x2, RZ ;  /* 0x00000002ce007824 */ /* 0x040fe400078e00ff */
[----:B------:R-:W-:Y:S01]  /*4850*/  IMAD.WIDE.U32 R6, R223, c[0x0][0x218], R4 ;  /* 0x00008600df067a25 */ /* 0x000fe200078e0004 */
[----:B------:R-:W-:Y:S04]  /*4860*/  SHF.L.U64.HI R4, R206, 0x1, R193 ;  /* 0x00000001ce047819 */ /* 0x000fe800000102c1 */
[----:B------:R-:W-:Y:S02]  /*4870*/  IADD3 R5, P0, R228, R6, RZ ;  /* 0x00000006e4057210 */ /* 0x000fe40007f1e0ff */
[----:B------:R-:W-:Y:S02]  /*4880*/  SHF.L.U32 R6, R197, 0x1, RZ ;  /* 0x00000001c5067819 */ /* 0x000fe400000006ff */
[----:B------:R-:W-:Y:S02]  /*4890*/  IADD3.X R10, R217, R7, R10, P0, !PT ;  /* 0x00000007d90a7210 */ /* 0x000fe400007fe40a */
[C---:B------:R-:W-:Y:S02]  /*48a0*/  LEA R9, P0, R5.reuse, c[0x0][0x1f8], 0x1 ;  /* 0x00007e0005097a11 */ /* 0x040fe400078008ff */
[----:B------:R-:W-:Y:S02]  /*48b0*/  SHF.L.U64.HI R7, R196, 0x1, R191 ;  /* 0x00000001c4077819 */ /* 0x000fe400000102bf */
[----:B------:R-:W-:Y:S02]  /*48c0*/  LEA.HI.X R10, R5, c[0x0][0x1fc], R10, 0x1, P0 ;  /* 0x00007f00050a7a11 */ /* 0x000fe400000f0c0a */
[----:B------:R-:W-:Y:S01]  /*48d0*/  SHF.L.U64.HI R5, R197, 0x1, R192 ;  /* 0x00000001c5057819 */ /* 0x000fe200000102c0 */
[----:B------:R-:W-:-:S05]  /*48e0*/  BRA.DIV ~URZ, `(.L_x_2301) ;  /* 0x00008b427f007947 */ /* 0x000fca000b800000 */
[----:B------:R4:W3:Y:S02]  /*48f0*/  SHFL.IDX PT, R12, R10, RZ, 0x181f ;  /* 0x00181fff0a0c7589 */ /* 0x0008e400000e0000 */
.L_x_2360:
[----:B------:R-:W-:-:S05]  /*4900*/  BRA.DIV ~URZ, `(.L_x_2302) ;  /* 0x00008b927f007947 */ /* 0x000fca000b800000 */
[----:B------:R-:W5:Y:S01]  /*4910*/  SHFL.IDX PT, R11, R9, RZ, 0x181f ;  /* 0x00181fff090b7589 */ /* 0x000f6200000e0000 */
[----:B------:R-:W-:Y:S02]  /*4920*/  ISETP.GE.AND P5, PT, R206, c[0x0][0x1d4], PT ;  /* 0x00007500ce007a0c */ /* 0x000fe40003fa6270 */
[----:B------:R-:W-:Y:S01]  /*4930*/  ISETP.GE.AND P2, PT, R197, c[0x0][0x1d4], PT ;  /* 0x00007500c5007a0c */ /* 0x000fe20003f46270 */
[----:B----4-:R-:W4:Y:S01]  /*4940*/  SHFL.IDX PT, R10, R10, 0x1, 0x181f ;  /* 0x00381f000a0a7f89 */ /* 0x010f2200000e0000 */
[----:B------:R-:W-:Y:S03]  /*4950*/  SEL R13, RZ, 0x10, P5 ;  /* 0x00000010ff0d7807 */ /* 0x000fe60002800000 */
[----:B------:R3:W2:Y:S01]  /*4960*/  SHFL.IDX PT, R175, R9, 0x1, 0x181f ;  /* 0x00381f0009af7f89 */ /* 0x0006a200000e0000 */
[C---:B-----5:R-:W-:Y:S02]  /*4970*/  IADD3 R18, P0, R11.reuse, R0, RZ ;  /* 0x000000000b127210 */ /* 0x060fe40007f1e0ff */
[C---:B------:R-:W-:Y:S03]  /*4980*/  IADD3 R16, P6, R11.reuse, R6, RZ ;  /* 0x000000060b107210 */ /* 0x040fe60007fde0ff */
[----:B---3--:R-:W-:Y:S01]  /*4990*/  IMAD.X R19, R12, 0x1, R4, P0 ;  /* 0x000000010c137824 */ /* 0x008fe200000e0604 */
[----:B------:R-:W-:Y:S01]  /*49a0*/  ISETP.GE.AND P0, PT, R196, c[0x0][0x1d4], PT ;  /* 0x00007500c4007a0c */ /* 0x000fe20003f06270 */
[C---:B------:R-:W-:Y:S01]  /*49b0*/  IMAD.X R17, R12.reuse, 0x1, R5, P6 ;  /* 0x000000010c117824 */ /* 0x040fe200030e0605 */
[----:B------:R-:W-:Y:S02]  /*49c0*/  IADD3 R14, P6, R11, R8, RZ ;  /* 0x000000080b0e7210 */ /* 0x000fe40007fde0ff */
[----:B------:R3:W-:Y:S01]  /*49d0*/  LDGSTS.E.BYPASS.LTC128B.128 [R198+0x100], [R18.64], !P5 ;  /* 0x0010000012c67fae */ /* 0x0007e2000e901d46 */
[----:B------:R-:W-:Y:S02]  /*49e0*/  SEL R11, RZ, 0x10, P0 ;  /* 0x00000010ff0b7807 */ /* 0x000fe40000000000 */
[----:B------:R-:W-:Y:S01]  /*49f0*/  IMAD.X R15, R12, 0x1, R7, P6 ;  /* 0x000000010c0f7824 */ /* 0x000fe200030e0607 */
[----:B------:R3:W-:Y:S01]  /*4a00*/  LDGSTS.E.BYPASS.LTC128B.128 [R198+0x2100], [R16.64], !P2 ;  /* 0x0210000010c67fae */ /* 0x0007e2000d101d46 */
[----:B------:R-:W-:Y:S04]  /*4a10*/  SEL R12, RZ, 0x10, P2 ;  /* 0x00000010ff0c7807 */ /* 0x000fe80001000000 */
[----:B------:R3:W-:Y:S03]  /*4a20*/  LDGSTS.E.BYPASS.LTC128B.128 [R198+0x4100], [R14.64], !P0 ;  /* 0x041000000ec67fae */ /* 0x0007e6000c101d46 */
.L_x_2361:
[----:B--234-:R-:W-:Y:S02]  /*4a30*/  IADD3 R14, -R12, 0x10, RZ ;  /* 0x000000100c0e7810 */ /* 0x01cfe40007ffe1ff */
[----:B------:R-:W-:Y:S02]  /*4a40*/  IADD3 R15, -R13, 0x10, RZ ;  /* 0x000000100d0f7810 */ /* 0x000fe40007ffe1ff */
[----:B------:R-:W-:Y:S02]  /*4a50*/  LOP3.LUT R14, R14, 0xf, RZ, 0xc0, !PT ;  /* 0x0000000f0e0e7812 */ /* 0x000fe400078ec0ff */
[----:B------:R-:W-:Y:S02]  /*4a60*/  LOP3.LUT R15, R15, 0xf, RZ, 0xc0, !PT ;  /* 0x0000000f0f0f7812 */ /* 0x000fe400078ec0ff */
[----:B------:R-:W-:Y:S02]  /*4a70*/  IADD3 R9, -R11, 0x10, RZ ;  /* 0x000000100b097810 */ /* 0x000fe40007ffe1ff */
[-C--:B------:R-:W-:Y:S02]  /*4a80*/  IADD3 R14, P6, P5, R14, R175.reuse, R6 ;  /* 0x000000af0e0e7210 */ /* 0x080fe40007dde006 */
[-C--:B------:R-:W-:Y:S02]  /*4a90*/  IADD3 R16, P2, P0, R15, R175.reuse, R0 ;  /* 0x000000af0f107210 */ /* 0x080fe4000785e000 */
[----:B------:R-:W-:Y:S02]  /*4aa0*/  LOP3.LUT R9, R9, 0xf, RZ, 0xc0, !PT ;  /* 0x0000000f09097812 */ /* 0x000fe400078ec0ff */
        /* <DEDUP_REMOVED lines=13> */
.L_x_2300:
[----:B------:R-:W-:Y:S05]  /*4b80*/  BSYNC B0 ;  /* 0x0000000000007941 */ /* 0x000fea0003800000 */
.L_x_2299:
[----:B------:R-:W0:Y:S01]  /*4b90*/  LDGDEPBAR ;  /* 0x00000000000079af */ /* 0x000e220000000000 */
[----:B------:R-:W-:Y:S01]  /*4ba0*/  WARPSYNC 0xffffffff ;  /* 0xffffffff00007948 */ /* 0x000fe20003800000 */
[C---:B--23--:R-:W-:Y:S01]  /*4bb0*/  HMMA.16816.F32.BF16 R4, R132.reuse, R136, RZ ;  /* 0x000000888404723c */ /* 0x04cfe200000418ff */
[----:B------:R-:W-:Y:S02]  /*4bc0*/  BSSY B0, `(.L_x_2303) ;  /* 0x00000e1000007945 */ /* 0x000fe40003800000 */
[----:B------:R-:W-:Y:S05]  /*4bd0*/  ISETP.GE.AND P0, PT, R238, 0x1, PT ;  /* 0x00000001ee00780c */ /* 0x000fea0003f06270 */
[C---:B------:R-:W-:Y:S01]  /*4be0*/  HMMA.16816.F32.BF16 R8, R132.reuse, R138, RZ ;  /* 0x0000008a8408723c */ /* 0x040fe200000418ff */
[----:B------:R-:W-:Y:S07]  /*4bf0*/  LDSM.16.M88.4 R136, [R184] ;  /* 0x00000000b888783b */ /* 0x000fee0000000200 */
[C---:B----4-:R-:W-:Y:S08]  /*4c00*/  HMMA.16816.F32.BF16 R12, R132.reuse, R140, RZ ;  /* 0x0000008c840c723c */ /* 0x050ff000000418ff */
[C---:B------:R-:W-:Y:S01]  /*4c10*/  HMMA.16816.F32.BF16 R16, R132.reuse, R142, RZ ;  /* 0x0000008e8410723c */ /* 0x040fe200000418ff */
[----:B------:R-:W2:Y:S07]  /*4c20*/  LDSM.16.M88.4 R140, [R177] ;  /* 0x00000000b18c783b */ /* 0x000eae0000000200 */
        /* <DEDUP_REMOVED lines=9> */
[----:B------:R-:W-:Y:S07]  /*4cc0*/  LDSM.16.M88.4 R156, [R183] ;  /* 0x00000000b79c783b */ /* 0x000fee0000000200 */
[C---:B------:R-:W-:Y:S08]  /*4cd0*/  HMMA.16816.F32.BF16 R12, R152.reuse, R160, R12 ;  /* 0x000000a0980c723c */ /* 0x040ff0000004180c */
[C---:B------:R-:W-:Y:S01]  /*4ce0*/  HMMA.16816.F32.BF16 R16, R152.reuse, R162, R16 ;  /* 0x000000a29810723c */ /* 0x040fe20000041810 */
[----:B------:R-:W5:Y:S07]  /*4cf0*/  LDSM.16.M88.4 R160, [R176+-0x4000] ;  /* 0xffc00000b0a0783b */ /* 0x000f6e0000000200 */
[C---:B------:R-:W-:Y:S08]  /*4d00*/  HMMA.16816.F32.BF16 R20, R152.reuse, R164, R20 ;  /* 0x000000a49814723c */ /* 0x040ff00000041814 */
[C---:B------:R-:W-:Y:S01]  /*4d10*/  HMMA.16816.F32.BF16 R24, R152.reuse, R166, R24 ;  /* 0x000000a69818723c */ /* 0x040fe20000041818 */
[----:B------:R-:W3:Y:S07]  /*4d20*/  LDSM.16.M88.4 R164, [R176+-0x3800] ;  /* 0xffc80000b0a4783b */ /* 0x000eee0000000200 */
[C---:B------:R-:W-:Y:S08]  /*4d30*/  HMMA.16816.F32.BF16 R28, R152.reuse, R168, R28 ;  /* 0x000000a8981c723c */ /* 0x040ff0000004181c */
[----:B------:R-:W-:Y:S01]  /*4d40*/  HMMA.16816.F32.BF16 R32, R152, R170, R32 ;  /* 0x000000aa9820723c */ /* 0x000fe20000041820 */
[----:B------:R-:W4:Y:S06]  /*4d50*/  LDSM.16.M88.4 R152, [R176+-0x3000] ;  /* 0xffd00000b098783b */ /* 0x000f2c0000000200 */
[----:B------:R-:W4:Y:S01]  /*4d60*/  LDSM.16.M88.4 R168, [R176+-0x2800] ;  /* 0xffd80000b0a8783b */ /* 0x000f220000000200 */
        /* <DEDUP_REMOVED lines=41> */
[----:B------:R-:W-:Y:S07]  /*5000*/  LDSM.16.M88.4 R160, [R176+-0x2000] ;  /* 0xffe00000b0a0783b */ /* 0x000fee0000000200 */
[C---:B------:R-:W-:Y:S08]  /*5010*/  HMMA.16816.F32.BF16 R12, R152.reuse, R164, R12 ;  /* 0x000000a4980c723c */ /* 0x040ff0000004180c */
[C---:B------:R-:W-:Y:S01]  /*5020*/  HMMA.16816.F32.BF16 R16, R152.reuse, R166, R16 ;  /* 0x000000a69810723c */ /* 0x040fe20000041810 */
[----:B------:R-:W-:Y:S07]  /*5030*/  LDSM.16.M88.4 R164, [R176+-0x1800] ;  /* 0xffe80000b0a4783b */ /* 0x000fee0000000200 */
[C---:B-----5:R-:W-:Y:S08]  /*5040*/  HMMA.16816.F32.BF16 R20, R152.reuse, R156, R20 ;  /* 0x0000009c9814723c */ /* 0x060ff00000041814 */
[C---:B------:R-:W-:Y:S01]  /*5050*/  HMMA.16816.F32.BF16 R24, R152.reuse, R158, R24 ;  /* 0x0000009e9818723c */ /* 0x040fe20000041818 */
[----:B------:R-:W4:Y:S07]  /*5060*/  LDSM.16.M88.4 R156, [R183+0x4000] ;  /* 0x00400000b79c783b */ /* 0x000f2e0000000200 */
[C---:B------:R-:W-:Y:S08]  /*5070*/  HMMA.16816.F32.BF16 R28, R152.reuse, R168, R28 ;  /* 0x000000a8981c723c */ /* 0x040ff0000004181c */
[----:B------:R-:W-:Y:S01]  /*5080*/  HMMA.16816.F32.BF16 R32, R152, R170, R32 ;  /* 0x000000aa9820723c */ /* 0x000fe20000041820 */
[----:B------:R-:W5:Y:S06]  /*5090*/  LDSM.16.M88.4 R152, [R176+-0x1000] ;  /* 0xfff00000b098783b */ /* 0x000f6c0000000200 */
[----:B------:R-:W3:Y:S01]  /*50a0*/  LDSM.16.M88.4 R168, [R176+-0x800] ;  /* 0xfff80000b0a8783b */ /* 0x000ee20000000200 */
        /* <DEDUP_REMOVED lines=72> */
[----:B------:R-:W-:Y:S02]  /*5530*/  IMAD R224, R238, 0x40, R225 ;  /* 0x00000040eee07824 */ /* 0x000fe400078e02e1 */
[----:B------:R-:W-:Y:S02]  /*5540*/  IMAD.MOV.U32 R223, RZ, RZ, RZ ;  /* 0x000000ffffdf7224 */ /* 0x000fe400078e00ff */
[----:B------:R-:W-:Y:S01]  /*5550*/  IMAD.SHL.U32 R134, R197, 0x2, RZ ;  /* 0x00000002c5867824 */ /* 0x000fe200078e00ff */
[----:B------:R-:W-:Y:S05]  /*5560*/  IADD3 R224, R224, -0x40, R203 ;  /* 0xffffffc0e0e07810 */ /* 0x000fea0007ffe0cb */
[----:B------:R-:W-:Y:S04]  /*5570*/  @P3 IMAD.HI.U32 R132, R224, c[0x0][0x2bc], RZ ;  /* 0x0000af00e0843a27 */ /* 0x000fe800078e00ff */
[----:B------:R-:W-:Y:S01]  /*5580*/  IMAD.MOV.U32 R0, RZ, RZ, R224 ;  /* 0x000000ffff007224 */ /* 0x000fe200078e00e0 */
[----:B------:R-:W-:Y:S04]  /*5590*/  @P3 SHF.R.U32.HI R0, RZ, c[0x0][0x2c0], R132 ;  /* 0x0000b000ff003a19 */ /* 0x000fe80000011684 */
[C---:B------:R-:W-:Y:S04]  /*55a0*/  @!P1 IADD3 R133, P0, R0.reuse, R234, RZ ;  /* 0x000000ea00859210 */ /* 0x040fe80007f1e0ff */
[----:B------:R-:W-:Y:S02]  /*55b0*/  @!P1 LEA.HI.X.SX32 R132, R0, R219, 0x1, P0 ;  /* 0x000000db00849211 */ /* 0x000fe400000f0eff */
[C---:B------:R-:W-:Y:S04]  /*55c0*/  @!P1 LEA R136, P0, R133.reuse, c[0x0][0x2a0], 0x2 ;  /* 0x0000a80085889a11 */ /* 0x040fe800078010ff */
[----:B------:R-:W-:Y:S01]  /*55d0*/  @!P1 LEA.HI.X R137, R133, c[0x0][0x2a4], R132, 0x2, P0 ;  /* 0x0000a90085899a11 */ /* 0x000fe200000f1484 */
[----:B------:R-:W-:Y:S01]  /*55e0*/  IMAD.MOV R133, RZ, RZ, -R0 ;  /* 0x000000ffff857224 */ /* 0x000fe200078e0a00 */
[----:B------:R-:W-:Y:S03]  /*55f0*/  SHF.L.U32 R132, R206, 0x1, RZ ;  /* 0x00000001ce847819 */ /* 0x000fe600000006ff */
[----:B------:R1:W2:Y:S01]  /*5600*/  @!P1 LDG.E R223, [R136.64] ;  /* 0x0000000688df9981 */ /* 0x0002a2000c1e1900 */
[----:B------:R-:W-:Y:S04]  /*5610*/  IMAD R224, R133, c[0x0][0x2b8], R224 ;  /* 0x0000ae0085e07a24 */ /* 0x000fe800078e02e0 */
[C---:B------:R-:W-:Y:S01]  /*5620*/  IMAD.WIDE.U32 R138, R224.reuse, c[0x0][0x1e0], RZ ;  /* 0x00007800e08a7a25 */ /* 0x040fe200078e00ff */
[----:B------:R-:W-:Y:S05]  /*5630*/  SHF.R.S32.HI R133, RZ, 0x1f, R224 ;  /* 0x0000001fff857819 */ /* 0x000fea00000114e0 */
[----:B------:R-:W-:Y:S04]  /*5640*/  IMAD R133, R133, c[0x0][0x1e0], RZ ;  /* 0x0000780085857a24 */ /* 0x000fe800078e02ff */
[----:B------:R-:W-:Y:S05]  /*5650*/  IMAD R133, R224, c[0x0][0x1e4], R133 ;  /* 0x00007900e0857a24 */ /* 0x000fea00078e0285 */
[----:B------:R-:W-:Y:S02]  /*5660*/  IADD3 R139, R139, R133, RZ ;  /* 0x000000858b8b7210 */ /* 0x000fe40007ffe0ff */
[C---:B-1----:R-:W-:Y:S01]  /*5670*/  SHF.L.U64.HI R137, R196.reuse, 0x1, R191 ;  /* 0x00000001c4897819 */ /* 0x042fe200000102bf */
[----:B------:R-:W-:Y:S01]  /*5680*/  IMAD.SHL.U32 R136, R196, 0x2, RZ ;  /* 0x00000002c4887824 */ /* 0x000fe200078e00ff */
[----:B--2---:R-:W-:Y:S01]  /*5690*/  SHF.R.S32.HI R135, RZ, 0x1f, R223 ;  /* 0x0000001fff877819 */ /* 0x004fe200000114df */
[----:B------:R-:W-:Y:S04]  /*56a0*/  IMAD.WIDE.U32 R138, R223, c[0x0][0x1f0], R138 ;  /* 0x00007c00df8a7a25 */ /* 0x000fe800078e008a */
[----:B------:R-:W-:Y:S01]  /*56b0*/  IMAD R135, R135, c[0x0][0x1f0], RZ ;  /* 0x00007c0087877a24 */ /* 0x000fe200078e02ff */
[----:B------:R-:W-:Y:S03]  /*56c0*/  IADD3 R133, P0, R232, R138, RZ ;  /* 0x0000008ae8857210 */ /* 0x000fe60007f1e0ff */
[----:B------:R-:W-:Y:S05]  /*56d0*/  IMAD R135, R223, c[0x0][0x1f4], R135 ;  /* 0x00007d00df877a24 */ /* 0x000fea00078e0287 */
[----:B------:R-:W-:Y:S02]  /*56e0*/  IADD3.X R138, R218, R139, R135, P0, !PT ;  /* 0x0000008bda8a7210 */ /* 0x000fe400007fe487 */
[----:B------:R-:W-:Y:S02]  /*56f0*/  LEA R0, P0, R133, c[0x0][0x1c8], 0x1 ;  /* 0x0000720085007a11 */ /* 0x000fe400078008ff */
[----:B------:R-:W-:Y:S02]  /*5700*/  SHF.L.U64.HI R135, R197, 0x1, R192 ;  /* 0x00000001c5877819 */ /* 0x000fe400000102c0 */
[----:B------:R-:W-:Y:S02]  /*5710*/  LEA.HI.X R138, R133, c[0x0][0x1cc], R138, 0x1, P0 ;  /* 0x00007300858a7a11 */ /* 0x000fe400000f0c8a */
[----:B------:R-:W-:Y:S01]  /*5720*/  SHF.L.U64.HI R133, R206, 0x1, R193 ;  /* 0x00000001ce857819 */ /* 0x000fe200000102c1 */
[----:B------:R-:W-:-:S05]  /*5730*/  BRA.DIV ~URZ, `(.L_x_2305) ;  /* 0x00007f927f007947 */ /* 0x000fca000b800000 */
[----:B------:R1:W2:Y:S02]  /*5740*/  SHFL.IDX PT, R140, R138, RZ, 0x181f ;  /* 0x00181fff8a8c7589 */ /* 0x0002a400000e0000 */
.L_x_2362:
[----:B------:R-:W-:-:S05]  /*5750*/  BRA.DIV ~URZ, `(.L_x_2306) ;  /* 0x00007fe27f007947 */ /* 0x000fca000b800000 */
[----:B------:R-:W3:Y:S01]  /*5760*/  SHFL.IDX PT, R139, R0, RZ, 0x181f ;  /* 0x00181fff008b7589 */ /* 0x000ee200000e0000 */
[----:B------:R-:W-:Y:S02]  /*5770*/  ISETP.GE.AND P5, PT, R206, c[0x0][0x1d4], PT ;  /* 0x00007500ce007a0c */ /* 0x000fe40003fa6270 */
[----:B------:R-:W-:Y:S01]  /*5780*/  ISETP.GE.AND P2, PT, R197, c[0x0][0x1d4], PT ;  /* 0x00007500c5007a0c */ /* 0x000fe20003f46270 */
[----:B-1----:R-:W1:Y:S01]  /*5790*/  SHFL.IDX PT, R138, R138, 0x1, 0x181f ;  /* 0x00381f008a8a7f89 */ /* 0x002e6200000e0000 */
[----:B------:R-:W-:Y:S03]  /*57a0*/  SEL R141, RZ, 0x10, P5 ;  /* 0x00000010ff8d7807 */ /* 0x000fe60002800000 */
[----:B------:R4:W2:Y:S01]  /*57b0*/  SHFL.IDX PT, R175, R0, 0x1, 0x181f ;  /* 0x00381f0000af7f89 */ /* 0x0008a200000e0000 */
[C---:B---3--:R-:W-:Y:S02]  /*57c0*/  IADD3 R146, P0, R139.reuse, R132, RZ ;  /* 0x000000848b927210 */ /* 0x048fe40007f1e0ff */
[C---:B------:R-:W-:Y:S03]  /*57d0*/  IADD3 R144, P6, R139.reuse, R134, RZ ;  /* 0x000000868b907210 */ /* 0x040fe60007fde0ff */
        /* <DEDUP_REMOVED lines=10> */
.L_x_2363:
[----:B-1--4-:R-:W-:Y:S02]  /*5880*/  IADD3 R142, -R140, 0x10, RZ ;  /* 0x000000108c8e7810 */ /* 0x012fe40007ffe1ff */
        /* <DEDUP_REMOVED lines=20> */
.L_x_2304:
[----:B------:R-:W-:Y:S05]  /*59d0*/  BSYNC B0 ;  /* 0x0000000000007941 */ /* 0x000fea0003800000 */
.L_x_2303:
[----:B-1----:R-:W-:Y:S01]  /*59e0*/  MOV R132, 0x1 ;  /* 0x0000000100847802 */ /* 0x002fe20000000f00 */
[----:B------:R-:W0:Y:S01]  /*59f0*/  LDGDEPBAR ;  /* 0x00000000000079af */ /* 0x000e220000000000 */
[----:B------:R-:W-:Y:S02]  /*5a00*/  IADD3 R239, R199, R220, RZ ;  /* 0x000000dcc7ef7210 */ /* 0x000fe40007ffe0ff */
[----:B------:R-:W-:Y:S01]  /*5a10*/  MOV R133, c[0x0][0x2ac] ;  /* 0x0000ab0000857a02 */ /* 0x000fe20000000f00 */
        /* <DEDUP_REMOVED lines=8> */
.L_x_2364:
[----:B--2---:R-:W-:Y:S05]  /*5aa0*/  IMAD.IADD R175, R0, 0x1, R175 ;  /* 0x0000000100af7824 */ /* 0x004fea00078e02af */
[C---:B------:R-:W-:Y:S02]  /*5ab0*/  ISETP.GT.AND P6, PT, R175.reuse, RZ, PT ;  /* 0x000000ffaf00720c */ /* 0x040fe40003fc4270 */
[C---:B------:R-:W-:Y:S02]  /*5ac0*/  ISETP.GT.AND P5, PT, R175.reuse, 0x1, PT ;  /* 0x00000001af00780c */ /* 0x040fe40003fa4270 */
[C---:B------:R-:W-:Y:S02]  /*5ad0*/  ISETP.GT.AND P2, PT, R175.reuse, 0x8, PT ;  /* 0x00000008af00780c */ /* 0x040fe40003f44270 */
        /* <DEDUP_REMOVED lines=31> */
[----:B-1----:R-:W1:Y:S03]  /*5cd0*/  SHFL.IDX PT, R239, R239, 0x1, 0x1c1f ;  /* 0x003c1f00efef7f89 */ /* 0x002e6600000e0000 */
[----:B------:R-:W-:Y:S04]  /*5ce0*/  FMNMX.FTZ R12, R133, R12, !PT ;  /* 0x0000000c850c7209 */ /* 0x000fe80007810000 */
[----:B------:R-:W-:Y:S04]  /*5cf0*/  FMNMX.FTZ R12, R5, R12, !PT ;  /* 0x0000000c050c7209 */ /* 0x000fe80007810000 */
[----:B------:R-:W-:Y:S04]  /*5d00*/  FMNMX.FTZ R12, R9, R12, !PT ;  /* 0x0000000c090c7209 */ /* 0x000fe80007810000 */
[----:B------:R-:W-:Y:S04]  /*5d10*/  FMNMX.FTZ R12, R165, R12, !PT ;  /* 0x0000000ca50c7209 */ /* 0x000fe80007810000 */
[----:B------:R-:W-:Y:S04]  /*5d20*/  FMNMX.FTZ R12, R167, R12, !PT ;  /* 0x0000000ca70c7209 */ /* 0x000fe80007810000 */
[----:B------:R-:W-:Y:S01]  /*5d30*/  FMNMX.FTZ R12, R143, R12, !PT ;  /* 0x0000000c8f0c7209 */ /* 0x000fe20007810000 */
[----:B-1----:R-:W-:Y:S03]  /*5d40*/  IMAD.IADD R0, R0, 0x1, R239 ;  /* 0x0000000100007824 */ /* 0x002fe600078e02ef */
[----:B------:R-:W-:Y:S02]  /*5d50*/  FMNMX.FTZ R12, R141, R12, !PT ;  /* 0x0000000c8d0c7209 */ /* 0x000fe40007810000 */
[C---:B------:R-:W-:Y:S02]  /*5d60*/  ISETP.GT.AND P2, PT, R0.reuse, RZ, PT ;  /* 0x000000ff0000720c */ /* 0x040fe40003f44270 */
[----:B------:R-:W-:Y:S02]  /*5d70*/  ISETP.GT.AND P0, PT, R0, 0x1, PT ;  /* 0x000000010000780c */ /* 0x000fe40003f04270 */
[----:B------:R-:W-:Y:S02]  /*5d80*/  FSEL R13, R6, -INF , P2 ;  /* 0xff800000060d7808 */ /* 0x000fe40001000000 */
[----:B------:R-:W-:Y:S02]  /*5d90*/  FSEL R8, R7, -INF , P0 ;  /* 0xff80000007087808 */ /* 0x000fe40000000000 */
[C---:B------:R-:W-:Y:S02]  /*5da0*/  ISETP.GT.AND P2, PT, R0.reuse, 0x8, PT ;  /* 0x000000080000780c */ /* 0x040fe40003f44270 */
[----:B------:R-:W-:Y:S02]  /*5db0*/  FMNMX.FTZ R7, R13, R2, !PT ;  /* 0x000000020d077209 */ /* 0x000fe40007810000 */
[----:B------:R-:W-:Y:S02]  /*5dc0*/  ISETP.GT.AND P0, PT, R0, 0x9, PT ;  /* 0x000000090000780c */ /* 0x000fe40003f04270 */
[----:B------:R-:W-:Y:S02]  /*5dd0*/  FSEL R10, R10, -INF , P2 ;  /* 0xff8000000a0a7808 */ /* 0x000fe40001000000 */
[----:B------:R-:W-:Y:S02]  /*5de0*/  FMNMX.FTZ R7, R8, R7, !PT ;  /* 0x0000000708077209 */ /* 0x000fe40007810000 */
[----:B------:R-:W-:Y:S02]  /*5df0*/  FSEL R6, R11, -INF , P0 ;  /* 0xff8000000b067808 */ /* 0x000fe40000000000 */
[----:B------:R-:W-:Y:S02]  /*5e00*/  ISETP.GT.AND P2, PT, R0, 0x10, PT ;  /* 0x000000100000780c */ /* 0x000fe40003f44270 */
        /* <DEDUP_REMOVED lines=13> */
[----:B------:R-:W-:Y:S02]  /*5ee0*/  FMNMX.FTZ R12, R159, R12, !PT ;  /* 0x0000000c9f0c7209 */ /* 0x000fe40007810000 */
[----:B------:R-:W-:Y:S02]  /*5ef0*/  ISETP.GT.AND P0, PT, R0, 0x21, PT ;  /* 0x000000210000780c */ /* 0x000fe40003f04270 */
[----:B------:R-:W-:Y:S02]  /*5f00*/  FSEL R188, R22, -INF , P2 ;  /* 0xff80000016bc7808 */ /* 0x000fe40001000000 */
[----:B------:R-:W-:Y:S02]  /*5f10*/  FMNMX.FTZ R7, R140, R7, !PT ;  /* 0x000000078c077209 */ /* 0x000fe40007810000 */
        /* <DEDUP_REMOVED lines=35> */
.L_x_2365:
[C---:B------:R-:W-:Y:S01]  /*6150*/  FMUL.FTZ R154, R0.reuse, c[0x0][0x2d0] ;  /* 0x0000b400009a7a20 */ /* 0x040fe20000410000 */
[----:B------:R-:W-:Y:S01]  /*6160*/  FSETP.NEU.FTZ.AND P0, PT, R0, -INF , PT ;  /* 0xff8000000000780b */ /* 0x000fe20003f1d000 */
[----:B------:R-:W-:Y:S01]  /*6170*/  WARPSYNC 0xffffffff ;  /* 0xffffffff00007948 */ /* 0x000fe20003800000 */
[----:B---3--:R-:W-:Y:S01]  /*6180*/  FMNMX.FTZ R132, R132, R135, !PT ;  /* 0x0000008784847209 */ /* 0x008fe20007810000 */
[----:B------:R-:W-:Y:S01]  /*6190*/  LDSM.16.MT88.4 R20, [R181] ;  /* 0x00000000b514783b */ /* 0x000fe20000004200 */
[----:B------:R-:W-:Y:S03]  /*61a0*/  FSEL R154, R154, RZ, P0 ;  /* 0x000000ff9a9a7208 */ /* 0x000fe60000000000 */
[----:B------:R-:W-:Y:S02]  /*61b0*/  FMUL.FTZ R145, R132, c[0x0][0x2d0] ;  /* 0x0000b40084917a20 */ /* 0x000fe40000410000 */
[--C-:B------:R-:W-:Y:S01]  /*61c0*/  FFMA.FTZ R161, R4, c[0x0][0x2d0], -R154.reuse ;  /* 0x0000b40004a17a23 */ /* 0x100fe2000001089a */
[----:B------:R-:W-:Y:S01]  /*61d0*/  FSEL R4, R0, RZ, P0 ;  /* 0x000000ff00047208 */ /* 0x000fe20000000000 */
[--C-:B------:R-:W-:Y:S01]  /*61e0*/  FFMA.FTZ R134, R133, c[0x0][0x2d0], -R154.reuse ;  /* 0x0000b40085867a23 */ /* 0x100fe2000001089a */
[----:B------:R-:W-:Y:S01]  /*61f0*/  FSETP.NEU.FTZ.AND P0, PT, R132, -INF , PT ;  /* 0xff8000008400780b */ /* 0x000fe20003f1d000 */
[--C-:B------:R-:W-:Y:S01]  /*6200*/  FFMA.FTZ R133, R5, c[0x0][0x2d0], -R154.reuse ;  /* 0x0000b40005857a23 */ /* 0x100fe2000001089a */
[----:B------:R-:W-:Y:S01]  /*6210*/  LDSM.16.MT88.4 R28, [R180] ;  /* 0x00000000b41c783b */ /* 0x000fe20000004200 */
[----:B------:R-:W-:Y:S01]  /*6220*/  FADD.FTZ R4, -R4, R3 ;  /* 0x0000000304047221 */ /* 0x000fe20000010100 */
[----:B------:R-:W-:Y:S01]  /*6230*/  FSEL R145, R145, RZ, P0 ;  /* 0x000000ff91917208 */ /* 0x000fe20000000000 */
[----:B------:R-:W-:Y:S01]  /*6240*/  FFMA.FTZ R160, R9, c[0x0][0x2d0], -R154 ;  /* 0x0000b40009a07a23 */ /* 0x000fe2000001089a */
[----:B------:R-:W-:Y:S01]  /*6250*/  FSEL R5, R132, RZ, P0 ;  /* 0x000000ff84057208 */ /* 0x000fe20000000000 */
[----:B------:R-:W-:Y:S01]  /*6260*/  FMUL.FTZ R3, R4, c[0x0][0x2d0] ;  /* 0x0000b40004037a20 */ /* 0x000fe20000410000 */
[----:B------:R-:W-:Y:S01]  /*6270*/  MUFU.EX2 R161, R161 ;  /* 0x000000a100a17308 */ /* 0x000fe20000000800 */
[--C-:B------:R-:W-:Y:S01]  /*6280*/  FFMA.FTZ R163, R13, c[0x0][0x2d0], -R145.reuse ;  /* 0x0000b4000da37a23 */ /* 0x100fe20000010891 */
[----:B------:R-:W-:Y:S01]  /*6290*/  ISETP.GT.AND P0, PT, R238, R173, PT ;  /* 0x000000adee00720c */ /* 0x000fe20003f04270 */
[----:B------:R-:W-:Y:S01]  /*62a0*/  FADD.FTZ R5, -R5, R2 ;  /* 0x0000000205057221 */ /* 0x000fe20000010100 */
[----:B------:R-:W1:Y:S01]  /*62b0*/  LDSM.16.MT88.4 R12, [R182] ;  /* 0x00000000b60c783b */ /* 0x000e620000004200 */
[--C-:B------:R-:W-:Y:S01]  /*62c0*/  FFMA.FTZ R162, R8, c[0x0][0x2d0], -R145.reuse ;  /* 0x0000b40008a27a23 */ /* 0x100fe20000010891 */
[----:B------:R-:W-:Y:S01]  /*62d0*/  IADD3 R238, R238, -0x1, RZ ;  /* 0xffffffffeeee7810 */ /* 0x000fe20007ffe0ff */
[--C-:B--2---:R-:W-:Y:S02]  /*62e0*/  FFMA.FTZ R135, R10, c[0x0][0x2d0], -R145.reuse ;  /* 0x0000b4000a877a23 */ /* 0x104fe40000010891 */
        /* <DEDUP_REMOVED lines=17> */
[----:B------:R-:W-:Y:S01]  /*6400*/  LDSM.16.MT88.4 R148, [R180+0x3800] ;  /* 0x00380000b494783b */ /* 0x000fe20000004200 */
[--C-:B------:R-:W-:Y:S02]  /*6410*/  FFMA.FTZ R247, R146, c[0x0][0x2d0], -R145.reuse ;  /* 0x0000b40092f77a23 */ /* 0x100fe40000010891 */
[----:B------:R-:W3:Y:S01]  /*6420*/  MUFU.EX2 R3, R3 ;  /* 0x0000000300037308 */ /* 0x000ee20000000800 */
[--C-:B------:R-:W-:Y:S02]  /*6430*/  FFMA.FTZ R165, R165, c[0x0][0x2d0], -R154.reuse ;  /* 0x0000b400a5a57a23 */ /* 0x100fe4000001089a */
[--C-:B------:R-:W-:Y:S02]  /*6440*/  FFMA.FTZ R166, R167, c[0x0][0x2d0], -R154.reuse ;  /* 0x0000b400a7a67a23 */ /* 0x100fe4000001089a */
[--C-:B------:R-:W-:Y:S02]  /*6450*/  FFMA.FTZ R167, R143, c[0x0][0x2d0], -R154.reuse ;  /* 0x0000b4008fa77a23 */ /* 0x100fe4000001089a */
[----:B------:R-:W-:Y:S02]  /*6460*/  FFMA.FTZ R154, R147, c[0x0][0x2d0], -R154 ;  /* 0x0000b400939a7a23 */ /* 0x000fe4000001089a */
[--C-:B------:R-:W-:Y:S01]  /*6470*/  FFMA.FTZ R169, R172, c[0x0][0x2d0], -R145.reuse ;  /* 0x0000b400aca97a23 */ /* 0x100fe20000010891 */
[----:B------:R-:W-:Y:S01]  /*6480*/  MUFU.EX2 R163, R163 ;  /* 0x000000a300a37308 */ /* 0x000fe20000000800 */
[--C-:B------:R-:W-:Y:S02]  /*6490*/  FFMA.FTZ R172, R140, c[0x0][0x2d0], -R145.reuse ;  /* 0x0000b4008cac7a23 */ /* 0x100fe40000010891 */
[----:B------:R-:W-:Y:S01]  /*64a0*/  LDSM.16.MT88.4 R140, [R180+0x2800] ;  /* 0x00280000b48c783b */ /* 0x000fe20000004200 */
[--C-:B------:R-:W-:Y:S02]  /*64b0*/  FFMA.FTZ R170, R170, c[0x0][0x2d0], -R145.reuse ;  /* 0x0000b400aaaa7a23 */ /* 0x100fe40000010891 */
[--C-:B------:R-:W-:Y:S02]  /*64c0*/  FFMA.FTZ R188, R188, c[0x0][0x2d0], -R145.reuse ;  /* 0x0000b400bcbc7a23 */ /* 0x100fe40000010891 */
[--C-:B------:R-:W-:Y:S02]  /*64d0*/  FFMA.FTZ R237, R174, c[0x0][0x2d0], -R145.reuse ;  /* 0x0000b400aeed7a23 */ /* 0x100fe40000010891 */
[----:B------:R-:W4:Y:S01]  /*64e0*/  MUFU.EX2 R162, R162 ;  /* 0x000000a200a27308 */ /* 0x000f220000000800 */
[--C-:B------:R-:W-:Y:S02]  /*64f0*/  FFMA.FTZ R174, R158, c[0x0][0x2d0], -R145.reuse ;  /* 0x0000b4009eae7a23 */ /* 0x100fe40000010891 */
[----:B------:R-:W-:Y:S01]  /*6500*/  LDSM.16.MT88.4 R156, [R182+0x5800] ;  /* 0x00580000b69c783b */ /* 0x000fe20000004200 */
[----:B------:R-:W-:Y:S06]  /*6510*/  FFMA.FTZ R145, R144, c[0x0][0x2d0], -R145 ;  /* 0x0000b40090917a23 */ /* 0x000fec0000010891 */
[----:B------:R-:W-:Y:S10]  /*6520*/  MUFU.EX2 R135, R135 ;  /* 0x0000008700877308 */ /* 0x000ff40000000800 */
[----:B------:R-:W-:Y:S10]  /*6530*/  MUFU.EX2 R164, R164 ;  /* 0x000000a400a47308 */ /* 0x000ff40000000800 */
[----:B------:R-:W5:Y:S10]  /*6540*/  MUFU.EX2 R2, R2 ;  /* 0x0000000200027308 */ /* 0x000f740000000800 */
        /* <DEDUP_REMOVED lines=27> */
[C---:B---3--:R-:W-:Y:S01]  /*6700*/  FMUL.FTZ R4, R3.reuse, R128 ;  /* 0x0000008003047220 */ /* 0x048fe20000410000 */
[----:B------:R-:W-:Y:S01]  /*6710*/  F2FP.BF16.PACK_AB R138, R160, R133 ;  /* 0x00000085a08a723e */ /* 0x000fe200000010ff */
[C---:B------:R-:W-:Y:S01]  /*6720*/  FMUL.FTZ R5, R3.reuse, R129 ;  /* 0x0000008103057220 */ /* 0x040fe20000410000 */
[----:B----4-:R-:W-:Y:S01]  /*6730*/  F2FP.BF16.PACK_AB R137, R162, R163 ;  /* 0x000000a3a289723e */ /* 0x010fe200000010ff */
[----:B-----5:R-:W-:Y:S01]  /*6740*/  FMUL.FTZ R6, R2, R130 ;  /* 0x0000008202067220 */ /* 0x020fe20000410000 */
[----:B------:R-:W-:Y:S01]  /*6750*/  F2FP.BF16.PACK_AB R139, R164, R135 ;  /* 0x00000087a48b723e */ /* 0x000fe200000010ff */
[C---:B------:R-:W-:Y:S02]  /*6760*/  FMUL.FTZ R7, R2.reuse, R131 ;  /* 0x0000008302077220 */ /* 0x040fe40000410000 */
[----:B------:R-:W-:Y:S01]  /*6770*/  LDSM.16.MT88.4 R128, [R181+0x2800] ;  /* 0x00280000b580783b */ /* 0x000fe20000004200 */
[C---:B------:R-:W-:Y:S02]  /*6780*/  FMUL.FTZ R8, R3.reuse, R124 ;  /* 0x0000007c03087220 */ /* 0x040fe40000410000 */
[C---:B------:R-:W-:Y:S02]  /*6790*/  FMUL.FTZ R9, R3.reuse, R125 ;  /* 0x0000007d03097220 */ /* 0x040fe40000410000 */
[C---:B------:R-:W-:Y:S05]  /*67a0*/  HMMA.16816.F32.BF16 R4, R136.reuse, R12, R4 ;  /* 0x0000000c8804723c */ /* 0x040fea0000041804 */
        /* <DEDUP_REMOVED lines=9> */
[----:B------:R-:W3:Y:S01]  /*6840*/  LDSM.16.MT88.4 R100, [R179] ;  /* 0x00000000b364783b */ /* 0x000ee20000004200 */
[C---:B------:R-:W-:Y:S02]  /*6850*/  FMUL.FTZ R17, R3.reuse, R105 ;  /* 0x0000006903117220 */ /* 0x040fe40000410000 */
[C---:B------:R-:W-:Y:S02]  /*6860*/  FMUL.FTZ R18, R2.reuse, R106 ;  /* 0x0000006a02127220 */ /* 0x040fe40000410000 */
[C---:B------:R-:W-:Y:S03]  /*6870*/  HMMA.16816.F32.BF16 R12, R136.reuse, R20, R12 ;  /* 0x00000014880c723c */ /* 0x040fe6000004180c */
        /* <DEDUP_REMOVED lines=91> */
[----:B------:R-:W-:Y:S02]  /*6e30*/  FMUL.FTZ R83, R2, R83 ;  /* 0x0000005302537220 */ /* 0x000fe40000410000 */
[C---:B------:R-:W-:Y:S01]  /*6e40*/  FMUL.FTZ R84, R3.reuse, R84 ;  /* 0x0000005403547220 */ /* 0x040fe20000410000 */
[----:B-1----:R-:W-:Y:S01]  /*6e50*/  F2FP.BF16.PACK_AB R100, R166, R165 ;  /* 0x000000a5a664723e */ /* 0x002fe200000010ff */
[C---:B------:R-:W-:Y:S03]  /*6e60*/  FMUL.FTZ R85, R3.reuse, R85 ;  /* 0x0000005503557220 */ /* 0x040fe60000410000 */
[C---:B------:R-:W-:Y:S03]  /*6e70*/  HMMA.16816.F32.BF16 R80, R136.reuse, R102, R80 ;  /* 0x000000668850723c */ /* 0x040fe60000041850 */
[----:B------:R-:W-:Y:S01]  /*6e80*/  FMUL.FTZ R86, R2, R86 ;  /* 0x0000005602567220 */ /* 0x000fe20000410000 */
[----:B--2---:R-:W-:Y:S01]  /*6e90*/  F2FP.BF16.PACK_AB R101, R170, R169 ;  /* 0x000000a9aa65723e */ /* 0x004fe200000010ff */
[----:B------:R-:W-:Y:S02]  /*6ea0*/  FMUL.FTZ R87, R2, R87 ;  /* 0x0000005702577220 */ /* 0x000fe40000410000 */
[C---:B------:R-:W-:Y:S01]  /*6eb0*/  FMUL.FTZ R88, R3.reuse, R88 ;  /* 0x0000005803587220 */ /* 0x040fe20000410000 */
[----:B------:R-:W-:Y:S01]  /*6ec0*/  F2FP.BF16.PACK_AB R102, R168, R167 ;  /* 0x000000a7a866723e */ /* 0x000fe200000010ff */
[C---:B------:R-:W-:Y:S03]  /*6ed0*/  FMUL.FTZ R89, R3.reuse, R89 ;  /* 0x0000005903597220 */ /* 0x040fe60000410000 */
[C---:B----4-:R-:W-:Y:S03]  /*6ee0*/  HMMA.16816.F32.BF16 R84, R136.reuse, R104, R84 ;  /* 0x000000688854723c */ /* 0x050fe60000041854 */
[----:B------:R-:W-:Y:S01]  /*6ef0*/  FMUL.FTZ R90, R2, R90 ;  /* 0x0000005a025a7220 */ /* 0x000fe20000410000 */
        /* <DEDUP_REMOVED lines=35> */
[C---:B-1----:R-:W-:Y:S04]  /*7130*/  HMMA.16816.F32.BF16 R20, R100.reuse, R104, R20 ;  /* 0x000000686414723c */ /* 0x042fe80000041814 */
[----:B------:R-:W-:Y:S02]  /*7140*/  FADD.FTZ R3, R171, R170 ;  /* 0x000000aaab037221 */ /* 0x000fe40000010000 */
[----:B------:R-:W-:Y:S02]  /*7150*/  FADD.FTZ R168, R168, R167 ;  /* 0x000000a7a8a87221 */ /* 0x000fe40000010000 */
        /* <DEDUP_REMOVED lines=40> */
[C---:B-1----:R-:W-:Y:S03]  /*73e0*/  HMMA.16816.F32.BF16 R4, R100.reuse, R104, R4 ;  /* 0x000000686404723c */ /* 0x042fe60000041804 */
        /* <DEDUP_REMOVED lines=27> */
[----:B------:R-:W-:Y:S01]  /*75a0*/  FADD.FTZ R245, R245, R2 ;  /* 0x00000002f5f57221 */ /* 0x000fe20000010000 */
[----:B------:R-:W-:Y:S01]  /*75b0*/  MOV R2, R132 ;  /* 0x0000008400027202 */ /* 0x000fe20000000f00 */
        /* <DEDUP_REMOVED lines=43> */
[C---:B----4-:R-:W-:Y:S08]  /*7870*/  HMMA.16816.F32.BF16 R92, R136.reuse, R12, R92 ;  /* 0x0000000c885c723c */ /* 0x050ff0000004185c */
[----:B------:R-:W-:Y:S01]  /*7880*/  HMMA.16816.F32.BF16 R96, R136, R14, R96 ;  /* 0x0000000e8860723c */ /* 0x000fe20000041860 */
[----:B------:R-:W-:-:S07]  /*7890*/  @P0 BRA `(.L_x_2309) ;  /* 0xffffce1000000947 */ /* 0x000fce000383ffff */
.L_x_2298:
[----:B------:R-:W-:-:S13]  /*78a0*/  ISETP.GE.AND P0, PT, R238, RZ, PT ;  /* 0x000000ffee00720c */ /* 0x000fda0003f06270 */
[----:B------:R-:W-:Y:S05]  /*78b0*/  @!P0 BRA `(.L_x_2310) ;  /* 0x00002c4000008947 */ /* 0x000fea0003800000 */
[----:B------:R-:W-:Y:S02]  /*78c0*/  MOV R133, R132 ;  /* 0x0000008400857202 */ /* 0x000fe40000000f00 */
[----:B------:R-:W-:Y:S02]  /*78d0*/  MOV R3, R0 ;  /* 0x0000000000037202 */ /* 0x000fe40000000f00 */
.L_x_2317:
[----:B------:R-:W-:Y:S04]  /*78e0*/  DEPBAR.LE SB0, 0x0 ;  /* 0x000080000000791a */ /* 0x000fe80000000000 */
[----:B------:R-:W-:Y:S01]  /*78f0*/  WARPSYNC 0xffffffff ;  /* 0xffffffff00007948 */ /* 0x000fe20003800000 */
[----:B------:R-:W-:Y:S01]  /*7900*/  BAR.SYNC.DEFER_BLOCKING 0x0 ;  /* 0x0000000000007b1d */ /* 0x000fe20000010000 */
[----:B------:R-:W-:Y:S01]  /*7910*/  SHF.R.S32.HI R7, RZ, 0x1f, R224 ;  /* 0x0000001fff077819 */ /* 0x000fe200000114e0 */
[----:B------:R-:W-:Y:S01]  /*7920*/  IMAD.WIDE.U32 R4, R224, c[0x0][0x208], RZ ;  /* 0x00008200e0047a25 */ /* 0x000fe200078e00ff */
[----:B------:R-:W-:Y:S02]  /*7930*/  SHF.R.S32.HI R2, RZ, 0x1f, R223 ;  /* 0x0000001fff027819 */ /* 0x000fe400000114df */
[C---:B------:R-:W-:Y:S01]  /*7940*/  IADD3 R132, R178.reuse, 0x4800, RZ ;  /* 0x00004800b2847810 */ /* 0x040fe20007ffe0ff */
[----:B------:R-:W-:Y:S01]  /*7950*/  IMAD R7, R7, c[0x0][0x208], RZ ;  /* 0x0000820007077a24 */ /* 0x000fe200078e02ff */
[----:B------:R-:W-:Y:S01]  /*7960*/  IADD3 R134, R178, 0x4000, RZ ;  /* 0x00004000b2867810 */ /* 0x000fe20007ffe0ff */
[----:B------:R-:W-:Y:S01]  /*7970*/  IMAD R2, R2, c[0x0][0x218], RZ ;  /* 0x0000860002027a24 */ /* 0x000fe200078e02ff */
[----:B------:R-:W-:Y:S01]  /*7980*/  IADD3 R135, R178, 0x3800, RZ ;  /* 0x00003800b2877810 */ /* 0x000fe20007ffe0ff */
[----:B------:R-:W-:Y:S01]  /*7990*/  IMAD R7, R224, c[0x0][0x20c], R7 ;  /* 0x00008300e0077a24 */ /* 0x000fe200078e0207 */
[C---:B------:R-:W-:Y:S01]  /*79a0*/  IADD3 R188, R178.reuse, 0x3000, RZ ;  /* 0x00003000b2bc7810 */ /* 0x040fe20007ffe0ff */
[----:B------:R-:W-:Y:S01]  /*79b0*/  IMAD R2, R223, c[0x0][0x21c], R2 ;  /* 0x00008700df027a24 */ /* 0x000fe200078e0202 */
[C---:B------:R-:W-:Y:S01]  /*79c0*/  IADD3 R189, R178.reuse, 0x2800, RZ ;  /* 0x00002800b2bd7810 */ /* 0x040fe20007ffe0ff */
[----:B------:R-:W-:Y:S01]  /*79d0*/  IMAD.IADD R5, R5, 0x1, R7 ;  /* 0x0000000105057824 */ /* 0x000fe200078e0207 */
[----:B------:R-:W-:Y:S01]  /*79e0*/  IADD3 R190, R178, 0x2000, RZ ;  /* 0x00002000b2be7810 */ /* 0x000fe20007ffe0ff */
[C---:B------:R-:W-:Y:S01]  /*79f0*/  IMAD.SHL.U32 R23, R196.reuse, 0x2, RZ ;  /* 0x00000002c4177824 */ /* 0x040fe200078e00ff */
[----:B------:R-:W-:Y:S01]  /*7a00*/  SHF.L.U64.HI R28, R196, 0x1, R191 ;  /* 0x00000001c41c7819 */ /* 0x000fe200000102bf */
[----:B------:R-:W-:Y:S01]  /*7a10*/  IMAD.WIDE.U32 R4, R223, c[0x0][0x218], R4 ;  /* 0x00008600df047a25 */ /* 0x000fe200078e0004 */
[C---:B------:R-:W-:Y:S02]  /*7a20*/  SHF.L.U64.HI R30, R197.reuse, 0x1, R192 ;  /* 0x00000001c51e7819 */ /* 0x040fe400000102c0 */
[----:B------:R-:W-:Y:S01]  /*7a30*/  SHF.L.U64.HI R22, R206, 0x1, R193 ;  /* 0x00000001ce167819 */ /* 0x000fe200000102c1 */
[----:B------:R-:W-:Y:S01]  /*7a40*/  IMAD.SHL.U32 R21, R197, 0x2, RZ ;  /* 0x00000002c5157824 */ /* 0x000fe200078e00ff */
[----:B------:R-:W-:Y:S01]  /*7a50*/  IADD3 R0, P0, R228, R4, RZ ;  /* 0x00000004e4007210 */ /* 0x000fe20007f1e0ff */
[----:B------:R1:W2:Y:S01]  /*7a60*/  LDSM.16.M88.4 R32, [R187] ;  /* 0x00000000bb20783b */ /* 0x0002a20000000200 */
[----:B------:R-:W-:Y:S02]  /*7a70*/  IMAD.SHL.U32 R20, R206, 0x2, RZ ;  /* 0x00000002ce147824 */ /* 0x000fe400078e00ff */
[----:B------:R-:W-:Y:S01]  /*7a80*/  IADD3.X R239, R217, R5, R2, P0, !PT ;  /* 0x00000005d9ef7210 */ /* 0x000fe200007fe402 */
[----:B------:R1:W3:Y:S01]  /*7a90*/  LDSM.16.M88.4 R8, [R186] ;  /* 0x00000000ba08783b */ /* 0x0002e20000000200 */
[----:B------:R-:W-:Y:S02]  /*7aa0*/  LEA R12, P0, R0, c[0x0][0x1f8], 0x1 ;  /* 0x00007e00000c7a11 */ /* 0x000fe400078008ff */
[----:B------:R-:W-:Y:S01]  /*7ab0*/  IADD3 R2, R178, 0x5000, RZ ;  /* 0x00005000b2027810 */ /* 0x000fe20007ffe0ff */
[----:B------:R1:W4:Y:S01]  /*7ac0*/  LDSM.16.M88.4 R16, [R186+0x800] ;  /* 0x00080000ba10783b */ /* 0x0003220000000200 */
[----:B------:R-:W-:Y:S02]  /*7ad0*/  LEA.HI.X R239, R0, c[0x0][0x1fc], R239, 0x1, P0 ;  /* 0x00007f0000ef7a11 */ /* 0x000fe400000f0cef */
[----:B------:R-:W-:Y:S01]  /*7ae0*/  IADD3 R0, R178, 0x5800, RZ ;  /* 0x00005800b2007810 */ /* 0x000fe20007ffe0ff */
[----:B------:R1:W1:Y:S04]  /*7af0*/  LDSM.16.M88.4 R24, [R186+0x1000] ;  /* 0x00100000ba18783b */ /* 0x0002680000000200 */
        /* <DEDUP_REMOVED lines=8> */
.L_x_2366:
[C---:B--23--:R-:W-:Y:S01]  /*7b80*/  HMMA.16816.F32.BF16 R4, R32.reuse, R8, RZ ;  /* 0x000000082004723c */ /* 0x04cfe200000418ff */
[----:B------:R-:W2:Y:S01]  /*7b90*/  SHFL.IDX PT, R240, R12, 0x1, 0x181f ;  /* 0x00381f000cf07f89 */ /* 0x000ea200000e0000 */
[----:B------:R-:W-:Y:S01]  /*7ba0*/  BSSY B0, `(.L_x_2312) ;  /* 0x00000fc000007945 */ /* 0x000fe20003800000 */
[----:B------:R-:W-:Y:S02]  /*7bb0*/  ISETP.GE.AND P0, PT, R206, c[0x0][0x1d4], PT ;  /* 0x00007500ce007a0c */ /* 0x000fe40003f06270 */
[----:B------:R-:W-:Y:S01]  /*7bc0*/  ISETP.GE.AND P6, PT, R197, c[0x0][0x1d4], PT ;  /* 0x00007500c5007a0c */ /* 0x000fe20003fc6270 */
[----:B------:R3:W-:Y:S01]  /*7bd0*/  SHFL.IDX PT, R160, R12, RZ, 0x181f ;  /* 0x00181fff0ca07589 */ /* 0x0007e200000e0000 */
[----:B------:R-:W-:Y:S01]  /*7be0*/  SEL R237, RZ, 0x10, P0 ;  /* 0x00000010ffed7807 */ /* 0x000fe20000000000 */
[C---:B------:R-:W-:Y:S01]  /*7bf0*/  HMMA.16816.F32.BF16 R8, R32.reuse, R10, RZ ;  /* 0x0000000a2008723c */ /* 0x040fe200000418ff */
[----:B------:R-:W-:Y:S02]  /*7c00*/  ISETP.GE.AND P5, PT, R196, c[0x0][0x1d4], PT ;  /* 0x00007500c4007a0c */ /* 0x000fe40003fa6270 */
[----:B----4-:R-:W4:Y:S01]  /*7c10*/  SHFL.IDX PT, R239, R239, 0x1, 0x181f ;  /* 0x00381f00efef7f89 */ /* 0x010f2200000e0000 */
[----:B------:R-:W-:Y:S02]  /*7c20*/  SEL R29, RZ, 0x10, P6 ;  /* 0x00000010ff1d7807 */ /* 0x000fe40003000000 */
[----:B------:R-:W-:Y:S02]  /*7c30*/  IADD3 R245, -R237, 0x10, RZ ;  /* 0x00000010edf57810 */ /* 0x000fe40007ffe1ff */
[----:B------:R-:W-:Y:S04]  /*7c40*/  IADD3 R242, -R29, 0x10, RZ ;  /* 0x000000101df27810 */ /* 0x000fe80007ffe1ff */
[----:B------:R-:W-:Y:S02]  /*7c50*/  LOP3.LUT R245, R245, 0xf, RZ, 0xc0, !PT ;  /* 0x0000000ff5f57812 */ /* 0x000fe400078ec0ff */
[----:B------:R-:W-:Y:S02]  /*7c60*/  SEL R31, RZ, 0x10, P5 ;  /* 0x00000010ff1f7807 */ /* 0x000fe40002800000 */
[----:B------:R-:W-:Y:S02]  /*7c70*/  LOP3.LUT R242, R242, 0xf, RZ, 0xc0, !PT ;  /* 0x0000000ff2f27812 */ /* 0x000fe400078ec0ff */
[----:B------:R-:W-:Y:S01]  /*7c80*/  IADD3 R161, -R31, 0x10, RZ ;  /* 0x000000101fa17810 */ /* 0x000fe20007ffe1ff */
[C---:B---3--:R-:W-:Y:S03]  /*7c90*/  HMMA.16816.F32.BF16 R12, R32.reuse, R16, RZ ;  /* 0x00000010200c723c */ /* 0x048fe600000418ff */
[----:B------:R-:W-:Y:S05]  /*7ca0*/  LOP3.LUT R161, R161, 0xf, RZ, 0xc0, !PT ;  /* 0x0000000fa1a17812 */ /* 0x000fea00078ec0ff */
[C---:B------:R-:W-:Y:S01]  /*7cb0*/  HMMA.16816.F32.BF16 R16, R32.reuse, R18, RZ ;  /* 0x000000122010723c */ /* 0x040fe200000418ff */
[-C--:B--2---:R-:W-:Y:S04]  /*7cc0*/  IADD3 R244, P4, P2, R245, R240.reuse, R20 ;  /* 0x000000f0f5f47210 */ /* 0x084fe80007a9e014 */
[-C--:B----4-:R-:W-:Y:S02]  /*7cd0*/  IADD3.X R245, RZ, R239.reuse, R22, P4, P2 ;  /* 0x000000effff57210 */ /* 0x090fe400027e4416 */
[-C--:B------:R-:W-:Y:S05]  /*7ce0*/  IADD3 R242, P4, P2, R242, R240.reuse, R21 ;  /* 0x000000f0f2f27210 */ /* 0x080fea0007a9e015 */
[-C--:B------:R-:W-:Y:S02]  /*7cf0*/  IADD3.X R243, RZ, R239.reuse, R30, P4, P2 ;  /* 0x000000effff37210 */ /* 0x080fe400027e441e */
[----:B------:R-:W-:Y:S04]  /*7d00*/  IADD3 R240, P4, P2, R161, R240, R23 ;  /* 0x000000f0a1f07210 */ /* 0x000fe80007a9e017 */
[----:B------:R-:W-:Y:S02]  /*7d10*/  IADD3.X R241, RZ, R239, R28, P4, P2 ;  /* 0x000000effff17210 */ /* 0x000fe400027e441c */
[C---:B------:R-:W-:Y:S02]  /*7d20*/  IADD3 R168, P2, R160.reuse, R20, RZ ;  /* 0x00000014a0a87210 */ /* 0x040fe40007f5e0ff */
[C---:B------:R-:W-:Y:S03]  /*7d30*/  IADD3 R172, P4, R160.reuse, R21, RZ ;  /* 0x00000015a0ac7210 */ /* 0x040fe60007f9e0ff */
[C---:B------:R-:W-:Y:S01]  /*7d40*/  IMAD.X R169, R175.reuse, 0x1, R22, P2 ;  /* 0x00000001afa97824 */ /* 0x040fe200010e0616 */
[----:B------:R-:W-:Y:S01]  /*7d50*/  IADD3 R246, P2, R160, R23, RZ ;  /* 0x00000017a0f67210 */ /* 0x000fe20007f5e0ff */
[----:B------:R-:W-:Y:S01]  /*7d60*/  IMAD.X R173, R175, 0x1, R30, P4 ;  /* 0x00000001afad7824 */ /* 0x000fe200020e061e */
[C---:B-1----:R-:W-:Y:S01]  /*7d70*/  HMMA.16816.F32.BF16 R20, R32.reuse, R24, RZ ;  /* 0x000000182014723c */ /* 0x042fe200000418ff */
[----:B------:R-:W-:Y:S01]  /*7d80*/  ISETP.NE.U32.AND P4, PT, R237, RZ, PT ;  /* 0x000000ffed00720c */ /* 0x000fe20003f85070 */
[----:B------:R1:W-:Y:S01]  /*7d90*/  LDGSTS.E.BYPASS.LTC128B.128 [R198+0x100], [R168.64], !P0 ;  /* 0x00100000a8c67fae */ /* 0x0003e2000c101d46 */
[----:B------:R-:W-:Y:S01]  /*7da0*/  IMAD.X R247, R175, 0x1, R28, P2 ;  /* 0x00000001aff77824 */ /* 0x000fe200010e061c */
[----:B------:R-:W-:Y:S02]  /*7db0*/  ISETP.NE.U32.AND P2, PT, R29, RZ, PT ;  /* 0x000000ff1d00720c */ /* 0x000fe40003f45070 */
[----:B------:R-:W-:Y:S01]  /*7dc0*/  ISETP.NE.U32.AND P0, PT, R31, RZ, PT ;  /* 0x000000ff1f00720c */ /* 0x000fe20003f05070 */
[----:B------:R2:W-:Y:S01]  /*7dd0*/  LDGSTS.E.BYPASS.LTC128B.128 [R198+0x2100], [R172.64], !P6 ;  /* 0x02100000acc67fae */ /* 0x0005e2000f101d46 */
[C---:B------:R-:W-:Y:S04]  /*7de0*/  HMMA.16816.F32.BF16 R24, R32.reuse, R26, RZ ;  /* 0x0000001a2018723c */ /* 0x040fe800000418ff */
[----:B------:R3:W-:Y:S04]  /*7df0*/  LDGSTS.E.BYPASS.LTC128B.128 [R198+0x4100], [R246.64], !P5 ;  /* 0x04100000f6c67fae */ /* 0x0007e8000e901d46 */
[C---:B------:R-:W-:Y:S01]  /*7e00*/  HMMA.16816.F32.BF16 R28, R32.reuse, R136, RZ ;  /* 0x00000088201c723c */ /* 0x040fe200000418ff */
[----:B------:R3:W-:Y:S05]  /*7e10*/  LDGSTS.E.BYPASS.LTC128B.128.ZFILL [R198+0x1100], [R244.64], P4 ;  /* 0x01100000f4c67fae */ /* 0x0007ea000a141d46 */
[----:B------:R3:W-:Y:S02]  /*7e20*/  LDGSTS.E.BYPASS.LTC128B.128.ZFILL [R198+0x3100], [R242.64], P2 ;  /* 0x03100000f2c67fae */ /* 0x0007e40009141d46 */
[----:B------:R-:W-:Y:S03]  /*7e30*/  HMMA.16816.F32.BF16 R32, R32, R138, RZ ;  /* 0x0000008a2020723c */ /* 0x000fe600000418ff */
[----:B------:R3:W-:Y:S01]  /*7e40*/  LDGSTS.E.BYPASS.LTC128B.128.ZFILL [R198+0x5100], [R240.64], P0 ;  /* 0x05100000f0c67fae */ /* 0x0007e20008141d46 */
[----:B------:R-:W-:Y:S04]  /*7e50*/  ISETP.GE.AND P0, PT, R238, 0x1, PT ;  /* 0x00000001ee00780c */ /* 0x000fe80003f06270 */
[C---:B------:R-:W-:Y:S01]  /*7e60*/  HMMA.16816.F32.BF16 R4, R140.reuse, R144, R4 ;  /* 0x000000908c04723c */ /* 0x040fe20000041804 */
[----:B------:R-:W-:Y:S05]  /*7e70*/  LDSM.16.M88.4 R160, [R184] ;  /* 0x00000000b8a0783b */ /* 0x000fea0000000200 */
[----:B------:R-:W0:Y:S02]  /*7e80*/  LDGDEPBAR ;  /* 0x00000000000079af */ /* 0x000e240000000000 */
[C---:B------:R-:W-:Y:S03]  /*7e90*/  HMMA.16816.F32.BF16 R8, R140.reuse, R146, R8 ;  /* 0x000000928c08723c */ /* 0x040fe60000041808 */
[----:B------:R-:W4:Y:S05]  /*7ea0*/  LDSM.16.M88.4 R164, [R177] ;  /* 0x00000000b1a4783b */ /* 0x000f2a0000000200 */
[C---:B------:R-:W-:Y:S01]  /*7eb0*/  HMMA.16816.F32.BF16 R12, R140.reuse, R148, R12 ;  /* 0x000000948c0c723c */ /* 0x040fe2000004180c */
[----:B-1----:R-:W1:Y:S05]  /*7ec0*/  LDSM.16.M88.4 R168, [R177+0x800] ;  /* 0x00080000b1a8783b */ /* 0x002e6a0000000200 */
[----:B------:R-:W5:Y:S02]  /*7ed0*/  LDSM.16.M88.4 R136, [R177+0x1000] ;  /* 0x00100000b188783b */ /* 0x000f640000000200 */
[C---:B------:R-:W-:Y:S03]  /*7ee0*/  HMMA.16816.F32.BF16 R16, R140.reuse, R150, R16 ;  /* 0x000000968c10723c */ /* 0x040fe60000041810 */
[----:B--2---:R-:W2:Y:S05]  /*7ef0*/  LDSM.16.M88.4 R172, [R177+0x1800] ;  /* 0x00180000b1ac783b */ /* 0x004eaa0000000200 */
[C---:B------:R-:W-:Y:S01]  /*7f00*/  HMMA.16816.F32.BF16 R20, R140.reuse, R152, R20 ;  /* 0x000000988c14723c */ /* 0x040fe20000041814 */
[----:B------:R-:W-:Y:S05]  /*7f10*/  LDSM.16.M88.4 R144, [R183] ;  /* 0x00000000b790783b */ /* 0x000fea0000000200 */
[----:B------:R-:W1:Y:S02]  /*7f20*/  LDSM.16.M88.4 R148, [R176+-0x4000] ;  /* 0xffc00000b094783b */ /* 0x000e640000000200 */
[C---:B------:R-:W-:Y:S03]  /*7f30*/  HMMA.16816.F32.BF16 R24, R140.reuse, R154, R24 ;  /* 0x0000009a8c18723c */ /* 0x040fe60000041818 */
[----:B------:R-:W2:Y:S05]  /*7f40*/  LDSM.16.M88.4 R152, [R176+-0x3800] ;  /* 0xffc80000b098783b */ /* 0x000eaa0000000200 */
[C---:B------:R-:W-:Y:S08]  /*7f50*/  HMMA.16816.F32.BF16 R28, R140.reuse, R156, R28 ;  /* 0x0000009c8c1c723c */ /* 0x040ff0000004181c */
[----:B------:R-:W-:Y:S01]  /*7f60*/  HMMA.16816.F32.BF16 R32, R140, R158, R32 ;  /* 0x0000009e8c20723c */ /* 0x000fe20000041820 */
[----:B------:R-:W2:Y:S05]  /*7f70*/  LDSM.16.M88.4 R140, [R176+-0x3000] ;  /* 0xffd00000b08c783b */ /* 0x000eaa0000000200 */
[----:B------:R-:W2:Y:S02]  /*7f80*/  LDSM.16.M88.4 R156, [R176+-0x2800] ;  /* 0xffd80000b09c783b */ /* 0x000ea40000000200 */
[C---:B----4-:R-:W-:Y:S08]  /*7f90*/  HMMA.16816.F32.BF16 R4, R160.reuse, R164, R4 ;  /* 0x000000a4a004723c */ /* 0x050ff00000041804 */
[C---:B------:R-:W-:Y:S01]  /*7fa0*/  HMMA.16816.F32.BF16 R8, R160.reuse, R166, R8 ;  /* 0x000000a6a008723c */ /* 0x040fe20000041808 */
[----:B------:R-:W-:Y:S07]  /*7fb0*/  LDSM.16.M88.4 R164, [R186+0x2000] ;  /* 0x00200000baa4783b */ /* 0x000fee0000000200 */
[C---:B-1----:R-:W-:Y:S08]  /*7fc0*/  HMMA.16816.F32.BF16 R12, R160.reuse, R168, R12 ;  /* 0x000000a8a00c723c */ /* 0x042ff0000004180c */
        /* <DEDUP_REMOVED lines=20> */
[----:B------:R-:W3:Y:S05]  /*8110*/  LDSM.16.M88.4 R144, [R188] ;  /* 0x00000000bc90783b */ /* 0x000eea0000000200 */
[----:B------:R-:W3:Y:S02]  /*8120*/  LDSM.16.M88.4 R156, [R135] ;  /* 0x00000000879c783b */ /* 0x000ee40000000200 */
        /* <DEDUP_REMOVED lines=15> */
[----:B------:R-:W-:Y:S07]  /*8220*/  LDSM.16.M88.4 R148, [R176+-0x2000] ;  /* 0xffe00000b094783b */ /* 0x000fee0000000200 */
[C---:B------:R-:W-:Y:S08]  /*8230*/  HMMA.16816.F32.BF16 R12, R140.reuse, R152, R12 ;  /* 0x000000988c0c723c */ /* 0x040ff0000004180c */
[C---:B------:R-:W-:Y:S01]  /*8240*/  HMMA.16816.F32.BF16 R16, R140.reuse, R154, R16 ;  /* 0x0000009a8c10723c */ /* 0x040fe20000041810 */
[----:B------:R-:W-:Y:S07]  /*8250*/  LDSM.16.M88.4 R152, [R176+-0x1800] ;  /* 0xffe80000b098783b */ /* 0x000fee0000000200 */
[C---:B---3--:R-:W-:Y:S08]  /*8260*/  HMMA.16816.F32.BF16 R20, R140.reuse, R144, R20 ;  /* 0x000000908c14723c */ /* 0x048ff00000041814 */
[C---:B------:R-:W-:Y:S01]  /*8270*/  HMMA.16816.F32.BF16 R24, R140.reuse, R146, R24 ;  /* 0x000000928c18723c */ /* 0x040fe20000041818 */
[----:B------:R-:W3:Y:S07]  /*8280*/  LDSM.16.M88.4 R144, [R183+0x4000] ;  /* 0x00400000b790783b */ /* 0x000eee0000000200 */
[C---:B------:R-:W-:Y:S08]  /*8290*/  HMMA.16816.F32.BF16 R28, R140.reuse, R156, R28 ;  /* 0x0000009c8c1c723c */ /* 0x040ff0000004181c */
[----:B------:R-:W-:Y:S01]  /*82a0*/  HMMA.16816.F32.BF16 R32, R140, R158, R32 ;  /* 0x0000009e8c20723c */ /* 0x000fe20000041820 */
[----:B------:R-:W5:Y:S05]  /*82b0*/  LDSM.16.M88.4 R140, [R176+-0x1000] ;  /* 0xfff00000b08c783b */ /* 0x000f6a0000000200 */
[----:B------:R-:W3:Y:S02]  /*82c0*/  LDSM.16.M88.4 R156, [R176+-0x800] ;  /* 0xfff80000b09c783b */ /* 0x000ee40000000200 */
        /* <DEDUP_REMOVED lines=24> */
[----:B------:R-:W5:Y:S05]  /*8450*/  LDSM.16.M88.4 R144, [R2] ;  /* 0x000000000290783b */ /* 0x000f6a0000000200 */
        /* <DEDUP_REMOVED lines=47> */
[----:B------:R-:W-:Y:S01]  /*8750*/  SHF.L.U64.HI R134, R206, 0x1, R193 ;  /* 0x00000001ce867819 */ /* 0x000fe200000102c1 */
[----:B------:R-:W-:Y:S01]  /*8760*/  IMAD R224, R238, 0x40, R225 ;  /* 0x00000040eee07824 */ /* 0x000fe200078e02e1 */
[----:B------:R-:W-:Y:S01]  /*8770*/  SHF.L.U32 R132, R206, 0x1, RZ ;  /* 0x00000001ce847819 */ /* 0x000fe200000006ff */
        /* <DEDUP_REMOVED lines=10> */
[----:B------:R-:W-:Y:S04]  /*8820*/  IMAD.MOV R135, RZ, RZ, -R0 ;  /* 0x000000ffff877224 */ /* 0x000fe800078e0a00 */
[----:B------:R-:W-:Y:S01]  /*8830*/  IMAD R224, R135, c[0x0][0x2b8], R224 ;  /* 0x0000ae0087e07a24 */ /* 0x000fe200078e02e0 */
[----:B------:R-:W2:Y:S03]  /*8840*/  @!P1 LDG.E R223, [R140.64] ;  /* 0x000000068cdf9981 */ /* 0x000ea6000c1e1900 */
[C---:B------:R-:W-:Y:S01]  /*8850*/  IMAD.WIDE.U32 R138, R224.reuse, c[0x0][0x1e0], RZ ;  /* 0x00007800e08a7a25 */ /* 0x040fe200078e00ff */
[----:B------:R-:W-:Y:S05]  /*8860*/  SHF.R.S32.HI R135, RZ, 0x1f, R224 ;  /* 0x0000001fff877819 */ /* 0x000fea00000114e0 */
[----:B------:R-:W-:Y:S04]  /*8870*/  IMAD R135, R135, c[0x0][0x1e0], RZ ;  /* 0x0000780087877a24 */ /* 0x000fe800078e02ff */
[----:B------:R-:W-:Y:S05]  /*8880*/  IMAD R135, R224, c[0x0][0x1e4], R135 ;  /* 0x00007900e0877a24 */ /* 0x000fea00078e0287 */
[----:B------:R-:W-:Y:S02]  /*8890*/  IADD3 R139, R139, R135, RZ ;  /* 0x000000878b8b7210 */ /* 0x000fe40007ffe0ff */
[----:B--2---:R-:W-:Y:S03]  /*88a0*/  SHF.R.S32.HI R137, RZ, 0x1f, R223 ;  /* 0x0000001fff897819 */ /* 0x004fe600000114df */
[----:B------:R-:W-:Y:S04]  /*88b0*/  IMAD.WIDE.U32 R138, R223, c[0x0][0x1f0], R138 ;  /* 0x00007c00df8a7a25 */ /* 0x000fe800078e008a */
[----:B------:R-:W-:Y:S01]  /*88c0*/  IMAD R137, R137, c[0x0][0x1f0], RZ ;  /* 0x00007c0089897a24 */ /* 0x000fe200078e02ff */
[----:B------:R-:W-:Y:S01]  /*88d0*/  IADD3 R135, P0, R232, R138, RZ ;  /* 0x0000008ae8877210 */ /* 0x000fe20007f1e0ff */
[----:B------:R-:W-:Y:S02]  /*88e0*/  IMAD.SHL.U32 R138, R196, 0x2, RZ ;  /* 0x00000002c48a7824 */ /* 0x000fe400078e00ff */
[----:B------:R-:W-:Y:S05]  /*88f0*/  IMAD R137, R223, c[0x0][0x1f4], R137 ;  /* 0x00007d00df897a24 */ /* 0x000fea00078e0289 */
[----:B------:R-:W-:Y:S02]  /*8900*/  IADD3.X R0, R218, R139, R137, P0, !PT ;  /* 0x0000008bda007210 */ /* 0x000fe400007fe489 */
[C---:B------:R-:W-:Y:S02]  /*8910*/  LEA R2, P0, R135.reuse, c[0x0][0x1c8], 0x1 ;  /* 0x0000720087027a11 */ /* 0x040fe400078008ff */
[----:B------:R-:W-:Y:S02]  /*8920*/  SHF.L.U64.HI R137, R196, 0x1, R191 ;  /* 0x00000001c4897819 */ /* 0x000fe400000102bf */
[----:B------:R-:W-:Y:S02]  /*8930*/  LEA.HI.X R0, R135, c[0x0][0x1cc], R0, 0x1, P0 ;  /* 0x0000730087007a11 */ /* 0x000fe400000f0c00 */
[----:B------:R-:W-:Y:S01]  /*8940*/  SHF.L.U64.HI R135, R197, 0x1, R192 ;  /* 0x00000001c5877819 */ /* 0x000fe200000102c0 */
[----:B------:R-:W-:-:S05]  /*8950*/  BRA.DIV ~URZ, `(.L_x_2314) ;  /* 0x000056227f007947 */ /* 0x000fca000b800000 */
[----:B------:R1:W2:Y:S02]  /*8960*/  SHFL.IDX PT, R140, R0, RZ, 0x181f ;  /* 0x00181fff008c7589 */ /* 0x0002a400000e0000 */
.L_x_2367:
[----:B------:R-:W-:-:S05]  /*8970*/  BRA.DIV ~URZ, `(.L_x_2315) ;  /* 0x000056727f007947 */ /* 0x000fca000b800000 */
[----:B------:R-:W3:Y:S01]  /*8980*/  SHFL.IDX PT, R141, R2, RZ, 0x181f ;  /* 0x00181fff028d7589 */ /* 0x000ee200000e0000 */
[C---:B------:R-:W-:Y:S02]  /*8990*/  IADD3 R139, -R237.reuse, 0x10, RZ ;  /* 0x00000010ed8b7810 */ /* 0x040fe40007ffe1ff */
[----:B------:R-:W-:Y:S01]  /*89a0*/  ISETP.NE.U32.AND P0, PT, R237, RZ, PT ;  /* 0x000000ffed00720c */ /* 0x000fe20003f05070 */
[----:B-1----:R-:W1:Y:S01]  /*89b0*/  SHFL.IDX PT, R0, R0, 0x1, 0x181f ;  /* 0x00381f0000007f89 */ /* 0x002e6200000e0000 */
[----:B------:R-:W-:Y:S03]  /*89c0*/  LOP3.LUT R139, R139, 0xf, RZ, 0xc0, !PT ;  /* 0x0000000f8b8b7812 */ /* 0x000fe600078ec0ff */
[----:B------:R4:W2:Y:S01]  /*89d0*/  SHFL.IDX PT, R175, R2, 0x1, 0x181f ;  /* 0x00381f0002af7f89 */ /* 0x0008a200000e0000 */
[----:B---3--:R-:W-:Y:S04]  /*89e0*/  IADD3 R146, P4, P2, R139, R141, R132 ;  /* 0x0000008d8b927210 */ /* 0x008fe80007a9e084 */
[----:B--2---:R-:W-:Y:S02]  /*89f0*/  IADD3.X R147, RZ, R140, R134, P4, P2 ;  /* 0x0000008cff937210 */ /* 0x004fe400027e4486 */
[C---:B------:R-:W-:Y:S02]  /*8a00*/  IADD3 R142, P4, R141.reuse, R136, RZ ;  /* 0x000000888d8e7210 */ /* 0x040fe40007f9e0ff */
[----:B------:R-:W-:Y:S01]  /*8a10*/  IADD3 R144, P2, R141, R138, RZ ;  /* 0x0000008a8d907210 */ /* 0x000fe20007f5e0ff */
[----:B------:R4:W-:Y:S02]  /*8a20*/  LDGSTS.E.BYPASS.LTC128B.128.ZFILL [R198+0x6100], [R146.64], P0 ;  /* 0x0610000092c67fae */ /* 0x0009e40008141d46 */
[C---:B------:R-:W-:Y:S02]  /*8a30*/  IMAD.X R143, R140.reuse, 0x1, R135, P4 ;  /* 0x000000018c8f7824 */ /* 0x040fe400020e0687 */
[----:B------:R-:W-:Y:S03]  /*8a40*/  IMAD.X R145, R140, 0x1, R137, P2 ;  /* 0x000000018c917824 */ /* 0x000fe600010e0689 */
[----:B------:R4:W-:Y:S04]  /*8a50*/  LDGSTS.E.BYPASS.LTC128B.128 [R198+0x8100], [R142.64], !P6 ;  /* 0x081000008ec67fae */ /* 0x0009e8000f101d46 */
[----:B------:R4:W-:Y:S02]  /*8a60*/  LDGSTS.E.BYPASS.LTC128B.128 [R198+0xa100], [R144.64], !P5 ;  /* 0x0a10000090c67fae */ /* 0x0009e4000e901d46 */
.L_x_2368:
[----:B-1--4-:R-:W-:Y:S02]  /*8a70*/  IADD3 R2, -R237, 0x10, RZ ;  /* 0x00000010ed027810 */ /* 0x012fe40007ffe1ff */
[C---:B------:R-:W-:Y:S02]  /*8a80*/  IADD3 R140, P4, R175.reuse, R136, RZ ;  /* 0x00000088af8c7210 */ /* 0x040fe40007f9e0ff */
[----:B------:R-:W-:Y:S02]  /*8a90*/  IADD3 R138, P2, R175, R138, RZ ;  /* 0x0000008aaf8a7210 */ /* 0x000fe40007f5e0ff */
[----:B------:R-:W-:Y:S01]  /*8aa0*/  ISETP.NE.U32.AND P0, PT, R237, RZ, PT ;  /* 0x000000ffed00720c */ /* 0x000fe20003f05070 */
[----:B------:R-:W-:Y:S01]  /*8ab0*/  IMAD.X R141, R0, 0x1, R135, P4 ;  /* 0x00000001008d7824 */ /* 0x000fe200020e0687 */
        /* <DEDUP_REMOVED lines=10> */
.L_x_2313:
[----:B------:R-:W-:Y:S05]  /*8b60*/  BSYNC B0 ;  /* 0x0000000000007941 */ /* 0x000fea0003800000 */
.L_x_2312:
        /* <DEDUP_REMOVED lines=40> */
[----:B-1----:R-:W-:Y:S04]  /*8df0*/  FMNMX.FTZ R0, R139, R0, !PT ;  /* 0x000000008b007209 */ /* 0x002fe80007810000 */
.L_x_2369:
[----:B---3--:R-:W-:Y:S01]  /*8e00*/  FMNMX.FTZ R132, R132, R135, !PT ;  /* 0x0000008784847209 */ /* 0x008fe20007810000 */
[C---:B------:R-:W-:Y:S01]  /*8e10*/  FMUL.FTZ R166, R0.reuse, c[0x0][0x2d0] ;  /* 0x0000b40000a67a20 */ /* 0x040fe20000410000 */
[----:B------:R-:W-:Y:S01]  /*8e20*/  WARPSYNC 0xffffffff ;  /* 0xffffffff00007948 */ /* 0x000fe20003800000 */
[----:B------:R-:W-:Y:S01]  /*8e30*/  FADD.FTZ R2, -R0, R3 ;  /* 0x0000000300027221 */ /* 0x000fe20000010100 */
[----:B------:R-:W1:Y:S01]  /*8e40*/  LDSM.16.MT88.4 R140, [R182] ;  /* 0x00000000b68c783b */ /* 0x000e620000004200 */
[--C-:B------:R-:W-:Y:S01]  /*8e50*/  FFMA.FTZ R161, R4, c[0x0][0x2d0], -R166.reuse ;  /* 0x0000b40004a17a23 */ /* 0x100fe200000108a6 */
[----:B------:R-:W-:Y:S01]  /*8e60*/  ISETP.GT.AND P0, PT, R238, RZ, PT ;  /* 0x000000ffee00720c */ /* 0x000fe20003f04270 */
[C---:B------:R-:W-:Y:S02]  /*8e70*/  FADD.FTZ R4, -R132.reuse, R133 ;  /* 0x0000008584047221 */ /* 0x040fe40000010100 */
[----:B------:R-:W-:Y:S02]  /*8e80*/  FMUL.FTZ R165, R132, c[0x0][0x2d0] ;  /* 0x0000b40084a57a20 */ /* 0x000fe40000410000 */
[----:B------:R-:W-:Y:S01]  /*8e90*/  FMUL.FTZ R3, R2, c[0x0][0x2d0] ;  /* 0x0000b40002037a20 */ /* 0x000fe20000410000 */
[----:B------:R-:W-:Y:S01]  /*8ea0*/  MUFU.EX2 R161, R161 ;  /* 0x000000a100a17308 */ /* 0x000fe20000000800 */
[----:B------:R-:W-:Y:S01]  /*8eb0*/  FMUL.FTZ R2, R4, c[0x0][0x2d0] ;  /* 0x0000b40004027a20 */ /* 0x000fe20000410000 */
[----:B------:R-:W3:Y:S01]  /*8ec0*/  LDSM.16.MT88.4 R144, [R181] ;  /* 0x00000000b590783b */ /* 0x000ee20000004200 */
[--C-:B------:R-:W-:Y:S02]  /*8ed0*/  FFMA.FTZ R134, R5, c[0x0][0x2d0], -R166.reuse ;  /* 0x0000b40005867a23 */ /* 0x100fe400000108a6 */
[--C-:B------:R-:W-:Y:S02]  /*8ee0*/  FFMA.FTZ R160, R8, c[0x0][0x2d0], -R166.reuse ;  /* 0x0000b40008a07a23 */ /* 0x100fe400000108a6 */
[--C-:B--2---:R-:W-:Y:S02]  /*8ef0*/  FFMA.FTZ R135, R9, c[0x0][0x2d0], -R166.reuse ;  /* 0x0000b40009877a23 */ /* 0x104fe400000108a6 */
[--C-:B------:R-:W-:Y:S01]  /*8f00*/  FFMA.FTZ R133, R6, c[0x0][0x2d0], -R165.reuse ;  /* 0x0000b40006857a23 */ /* 0x100fe200000108a5 */
[----:B------:R-:W2:Y:S01]  /*8f10*/  MUFU.EX2 R3, R3 ;  /* 0x0000000300037308 */ /* 0x000ea20000000800 */
[--C-:B------:R-:W-:Y:S01]  /*8f20*/  FFMA.FTZ R162, R7, c[0x0][0x2d0], -R165.reuse ;  /* 0x0000b40007a27a23 */ /* 0x100fe200000108a5 */
[----:B------:R-:W-:Y:S01]  /*8f30*/  LDSM.16.MT88.4 R148, [R182+0x2800] ;  /* 0x00280000b694783b */ /* 0x000fe20000004200 */
[--C-:B------:R-:W-:Y:S02]  /*8f40*/  FFMA.FTZ R163, R10, c[0x0][0x2d0], -R165.reuse ;  /* 0x0000b4000aa37a23 */ /* 0x100fe400000108a5 */
        /* <DEDUP_REMOVED lines=10> */
[----:B------:R-:W4:Y:S01]  /*8ff0*/  MUFU.EX2 R134, R134 ;  /* 0x0000008600867308 */ /* 0x000f220000000800 */
[--C-:B------:R-:W-:Y:S02]  /*9000*/  FFMA.FTZ R189, R32, c[0x0][0x2d0], -R166.reuse ;  /* 0x0000b40020bd7a23 */ /* 0x100fe400000108a6 */
[--C-:B------:R-:W-:Y:S02]  /*9010*/  FFMA.FTZ R190, R30, c[0x0][0x2d0], -R165.reuse ;  /* 0x0000b4001ebe7a23 */ /* 0x100fe400000108a5 */
[--C-:B------:R-:W-:Y:S02]  /*9020*/  FFMA.FTZ R237, R31, c[0x0][0x2d0], -R165.reuse ;  /* 0x0000b4001fed7a23 */ /* 0x100fe400000108a5 */
[----:B------:R-:W-:Y:S01]  /*9030*/  LDSM.16.MT88.4 R156, [R180+0x2800] ;  /* 0x00280000b49c783b */ /* 0x000fe20000004200 */
[--C-:B------:R-:W-:Y:S02]  /*9040*/  FFMA.FTZ R239, R34, c[0x0][0x2d0], -R165.reuse ;  /* 0x0000b40022ef7a23 */ /* 0x100fe400000108a5 */
        /* <DEDUP_REMOVED lines=25> */
[C---:B--2---:R-:W-:Y:S01]  /*91e0*/  FMUL.FTZ R4, R3.reuse, R128 ;  /* 0x0000008003047220 */ /* 0x044fe20000410000 */
[----:B----4-:R-:W-:Y:S01]  /*91f0*/  F2FP.BF16.PACK_AB R136, R134, R161 ;  /* 0x000000a18688723e */ /* 0x010fe200000010ff */
[----:B------:R-:W-:Y:S01]  /*9200*/  FMUL.FTZ R5, R3, R129 ;  /* 0x0000008103057220 */ /* 0x000fe20000410000 */
[----:B-----5:R-:W-:Y:S01]  /*9210*/  F2FP.BF16.PACK_AB R138, R135, R160 ;  /* 0x000000a0878a723e */ /* 0x020fe200000010ff */
[----:B------:R-:W-:Y:S01]  /*9220*/  FMUL.FTZ R6, R2, R130 ;  /* 0x0000008202067220 */ /* 0x000fe20000410000 */
[----:B-1----:R-:W-:Y:S01]  /*9230*/  F2FP.BF16.PACK_AB R137, R162, R133 ;  /* 0x00000085a289723e */ /* 0x002fe200000010ff */
[----:B------:R-:W-:Y:S01]  /*9240*/  FMUL.FTZ R7, R2, R131 ;  /* 0x0000008302077220 */ /* 0x000fe20000410000 */
[----:B------:R-:W-:Y:S01]  /*9250*/  F2FP.BF16.PACK_AB R139, R164, R163 ;  /* 0x000000a3a48b723e */ /* 0x000fe200000010ff */
[----:B------:R-:W1:Y:S01]  /*9260*/  LDSM.16.MT88.4 R128, [R180] ;  /* 0x00000000b480783b */ /* 0x000e620000004200 */
[C---:B------:R-:W-:Y:S01]  /*9270*/  FMUL.FTZ R8, R3.reuse, R124 ;  /* 0x0000007c03087220 */ /* 0x040fe20000410000 */
[----:B------:R-:W-:Y:S01]  /*9280*/  F2FP.BF16.PACK_AB R12, R168, R167 ;  /* 0x000000a7a80c723e */ /* 0x000fe200000010ff */
[C---:B------:R-:W-:Y:S01]  /*9290*/  FMUL.FTZ R9, R3.reuse, R125 ;  /* 0x0000007d03097220 */ /* 0x040fe20000410000 */
[----:B------:R-:W-:Y:S01]  /*92a0*/  F2FP.BF16.PACK_AB R14, R170, R169 ;  /* 0x000000a9aa0e723e */ /* 0x000fe200000010ff */
[C---:B------:R-:W-:Y:S01]  /*92b0*/  FMUL.FTZ R10, R2.reuse, R126 ;  /* 0x0000007e020a7220 */ /* 0x040fe20000410000 */
[C---:B------:R-:W-:Y:S05]  /*92c0*/  HMMA.16816.F32.BF16 R4, R136.reuse, R140, R4 ;  /* 0x0000008c8804723c */ /* 0x040fea0000041804 */
[----:B------:R-:W-:Y:S01]  /*92d0*/  FMUL.FTZ R11, R2, R127 ;  /* 0x0000007f020b7220 */ /* 0x000fe20000410000 */
[----:B------:R-:W-:Y:S01]  /*92e0*/  F2FP.BF16.PACK_AB R13, R172, R171 ;  /* 0x000000abac0d723e */ /* 0x000fe200000010ff */
[----:B------:R-:W2:Y:S01]  /*92f0*/  LDSM.16.MT88.4 R124, [R179] ;  /* 0x00000000b37c783b */ /* 0x000ea20000004200 */
[C---:B------:R-:W-:Y:S01]  /*9300*/  FMUL.FTZ R100, R3.reuse, R100 ;  /* 0x0000006403647220 */ /* 0x040fe20000410000 */
        /* <DEDUP_REMOVED lines=269> */
[----:B------:R-:W-:Y:S01]  /*a3e0*/  IADD3 R4, R238, -0x1, RZ ;  /* 0xffffffffee047810 */ /* 0x000fe20007ffe0ff */
[C---:B------:R-:W-:Y:S04]  /*a3f0*/  HMMA.16816.F32.BF16 R80, R12.reuse, R6, R80 ;  /* 0x000000060c50723c */ /* 0x040fe80000041850 */
[----:B------:R-:W-:Y:S01]  /*a400*/  FADD.FTZ R5, R173, R172 ;  /* 0x000000acad057221 */ /* 0x000fe20000010000 */
[----:B------:R-:W-:Y:S03]  /*a410*/  MOV R238, R4 ;  /* 0x0000000400ee7202 */ /* 0x000fe60000000f00 */
[C---:B---3--:R-:W-:Y:S04]  /*a420*/  HMMA.16816.F32.BF16 R84, R12.reuse, R8, R84 ;  /* 0x000000080c54723c */ /* 0x048fe80000041854 */
[----:B------:R-:W-:Y:S04]  /*a430*/  FADD.FTZ R5, R174, R5 ;  /* 0x00000005ae057221 */ /* 0x000fe80000010000 */
        /* <DEDUP_REMOVED lines=9> */
[----:B------:R-:W-:Y:S04]  /*a4d0*/  FADD.FTZ R231, R239, R190 ;  /* 0x000000beefe77221 */ /* 0x000fe80000010000 */
[----:B------:R-:W-:Y:S01]  /*a4e0*/  FADD.FTZ R231, R240, R231 ;  /* 0x000000e7f0e77221 */ /* 0x000fe20000010000 */
[----:B------:R-:W-:-:S05]  /*a4f0*/  @P0 BRA `(.L_x_2317) ;  /* 0xffffd3e000000947 */ /* 0x000fca000383ffff */
.L_x_2310:
[----:B------:R-:W-:Y:S05]  /*a500*/  BRA.DIV ~URZ, `(.L_x_2318) ;  /* 0x00003e027f007947 */ /* 0x000fea000b800000 */
[----:B------:R1:W2:Y:S02]  /*a510*/  SHFL.BFLY PT, R136, R236, 0x2, 0x1f ;  /* 0x0c401f00ec887f89 */ /* 0x0002a400000e0000 */
.L_x_2370:
[----:B--2---:R-:W-:Y:S01]  /*a520*/  FADD.FTZ R135, R136, R236 ;  /* 0x000000ec88877221 */ /* 0x004fe20000010000 */
[----:B------:R-:W-:Y:S05]  /*a530*/  BRA.DIV ~URZ, `(.L_x_2319) ;  /* 0x00003e227f007947 */ /* 0x000fea000b800000 */
[----:B------:R-:W2:Y:S04]  /*a540*/  SHFL.BFLY PT, R4, R231, 0x2, 0x1f ;  /* 0x0c401f00e7047f89 */ /* 0x000ea800000e0000 */
[----:B------:R-:W3:Y:S01]  /*a550*/  SHFL.BFLY PT, R2, R135, 0x1, 0x1f ;  /* 0x0c201f0087027f89 */ /* 0x000ee200000e0000 */
[----:B--2---:R-:W-:-:S02]  /*a560*/  FADD.FTZ R3, R4, R231 ;  /* 0x000000e704037221 */ /* 0x004fc40000010000 */
[----:B---3--:R-:W-:-:S03]  /*a570*/  FADD.FTZ R2, R135, R2 ;  /* 0x0000000287027221 */ /* 0x008fc60000010000 */
[----:B------:R2:W3:Y:S04]  /*a580*/  SHFL.BFLY PT, R136, R3, 0x1, 0x1f ;  /* 0x0c201f0003887f89 */ /* 0x0004e800000e0000 */
.L_x_2371:
[----:B---3--:R-:W-:Y:S01]  /*a590*/  FADD.FTZ R5, R136, R3 ;  /* 0x0000000388057221 */ /* 0x008fe20000010000 */
[----:B------:R-:W-:Y:S02]  /*a5a0*/  FSETP.NE.FTZ.AND P1, PT, R2, RZ, PT ;  /* 0x000000ff0200720b */ /* 0x000fe40003f35000 */
[----:B------:R-:W-:Y:S02]  /*a5b0*/  MOV R4, RZ ;  /* 0x000000ff00047202 */ /* 0x000fe40000000f00 */
[----:B------:R-:W-:Y:S02]  /*a5c0*/  FSETP.NE.FTZ.AND P0, PT, R5, RZ, PT ;  /* 0x000000ff0500720b */ /* 0x000fe40003f15000 */
[----:B------:R-:W-:Y:S02]  /*a5d0*/  MOV R6, RZ ;  /* 0x000000ff00067202 */ /* 0x000fe40000000f00 */
[----:B--2---:R-:W-:-:S05]  /*a5e0*/  MOV R3, 0xff800000 ;  /* 0xff80000000037802 */ /* 0x004fca0000000f00 */
[----:B------:R-:W2:Y:S01]  /*a5f0*/  @P1 MUFU.RCP R4, R2 ;  /* 0x0000000200041308 */ /* 0x000ea20000001000 */
[----:B------:R-:W-:-:S05]  /*a600*/  @P1 MOV R7, 0x3f317218 ;  /* 0x3f31721800071802 */ /* 0x000fca0000000f00 */
[----:B------:R-:W-:Y:S02]  /*a610*/  @P1 FMUL.FTZ R7, R7, c[0x0][0x2d0] ;  /* 0x0000b40007071a20 */ /* 0x000fe40000410000 */
[----:B------:R3:W4:Y:S08]  /*a620*/  @P1 MUFU.LG2 R8, R2 ;  /* 0x0000000200081308 */ /* 0x0007300000000c00 */
[----:B------:R-:W-:Y:S01]  /*a630*/  @P0 MUFU.RCP R6, R5 ;  /* 0x0000000500060308 */ /* 0x000fe20000001000 */
[----:B--2---:R-:W-:-:S02]  /*a640*/  FMUL.FTZ R128, R4, R128 ;  /* 0x0000008004807220 */ /* 0x004fc40000410000 */
[C---:B------:R-:W-:Y:S02]  /*a650*/  FMUL.FTZ R129, R4.reuse, R129 ;  /* 0x0000008104817220 */ /* 0x040fe40000410000 */
[C---:B------:R-:W-:Y:S02]  /*a660*/  FMUL.FTZ R124, R4.reuse, R124 ;  /* 0x0000007c047c7220 */ /* 0x040fe40000410000 */
[C---:B------:R-:W-:Y:S01]  /*a670*/  FMUL.FTZ R125, R4.reuse, R125 ;  /* 0x0000007d047d7220 */ /* 0x040fe20000410000 */
[----:B------:R-:W2:Y:S01]  /*a680*/  @P0 MUFU.LG2 R5, R5 ;  /* 0x0000000500050308 */ /* 0x000ea20000000c00 */
[----:B---3--:R-:W-:Y:S01]  /*a690*/  @P0 MOV R2, 0x3f317218 ;  /* 0x3f31721800020802 */ /* 0x008fe20000000f00 */
        /* <DEDUP_REMOVED lines=41> */
[----:B----4-:R-:W-:Y:S02]  /*a930*/  @P1 FMUL.FTZ R9, R8, 0.69314718246459960938 ;  /* 0x3f31721808091820 */ /* 0x010fe40000410000 */
[C---:B------:R-:W-:Y:S02]  /*a940*/  FMUL.FTZ R93, R4.reuse, R93 ;  /* 0x0000005d045d7220 */ /* 0x040fe40000410000 */
[C---:B------:R-:W-:Y:S02]  /*a950*/  FMUL.FTZ R96, R4.reuse, R96 ;  /* 0x0000006004607220 */ /* 0x040fe40000410000 */
[----:B------:R-:W-:-:S02]  /*a960*/  FMUL.FTZ R97, R4, R97 ;  /* 0x0000006104617220 */ /* 0x000fc40000410000 */
[----:B--2---:R-:W-:Y:S02]  /*a970*/  @P0 FMUL.FTZ R4, R5, 0.69314718246459960938 ;  /* 0x3f31721805040820 */ /* 0x004fe40000410000 */
[----:B------:R-:W-:Y:S01]  /*a980*/  @P0 FMUL.FTZ R5, R2, c[0x0][0x2d0] ;  /* 0x0000b40002050a20 */ /* 0x000fe20000410000 */
[----:B------:R-:W-:Y:S01]  /*a990*/  MOV R2, 0x1 ;  /* 0x0000000100027802 */ /* 0x000fe20000000f00 */
[----:B------:R-:W-:Y:S01]  /*a9a0*/  @P1 FFMA.FTZ R3, R7, R0, R9 ;  /* 0x0000000007031223 */ /* 0x000fe20000010009 */
[----:B------:R-:W-:Y:S01]  /*a9b0*/  MOV R0, 0xff800000 ;  /* 0xff80000000007802 */ /* 0x000fe20000000f00 */
[--C-:B------:R-:W-:Y:S01]  /*a9c0*/  @P0 FFMA.FTZ R0, R5, R132, R4.reuse ;  /* 0x0000008405000223 */ /* 0x100fe20000010004 */
[----:B------:R-:W-:Y:S01]  /*a9d0*/  PRMT R4, R2, 0x7610, R4 ;  /* 0x0000761002047816 */ /* 0x000fe20000000004 */
        /* <DEDUP_REMOVED lines=48> */
.L_x_2279:
[----:B-1----:R-:W-:Y:S01]  /*ace0*/  LOP3.LUT P6, RZ, R194, 0xff, RZ, 0xc0, !PT ;  /* 0x000000ffc2ff7812 */ /* 0x002fe200078cc0ff */
[----:B------:R-:W-:-:S12]  /*acf0*/  BSSY B0, `(.L_x_2320) ;  /* 0x000000f000007945 */ /* 0x000fd80003800000 */
[----:B------:R-:W-:Y:S05]  /*ad00*/  @P6 BRA `(.L_x_2321) ;  /* 0x000000d000006947 */ /* 0x000fea0003800000 */
[----:B------:R-:W1:Y:S01]  /*ad10*/  S2R R5, SR_LANEID ;  /* 0x0000000000057919 */ /* 0x000e620000000000 */
[----:B------:R-:W-:Y:S01]  /*ad20*/  VOTEU.ANY UR4, UPT, PT ;  /* 0x0000000000047886 */ /* 0x000fe200038e0100 */
[----:B------:R-:W-:Y:S01]  /*ad30*/  IMAD.MOV.U32 R8, RZ, RZ, c[0x0][0x580] ;  /* 0x00016000ff087624 */ /* 0x000fe200078e00ff */
[----:B------:R-:W1:Y:S01]  /*ad40*/  FLO.U32 R6, UR4 ;  /* 0x0000000400067d00 */ /* 0x000e6200080e0000 */
[----:B------:R-:W-:-:S07]  /*ad50*/  IMAD.MOV.U32 R9, RZ, RZ, c[0x0][0x584] ;  /* 0x00016100ff097624 */ /* 0x000fce00078e00ff */
[----:B------:R-:W2:Y:S01]  /*ad60*/  POPC R7, UR4 ;  /* 0x0000000400077d09 */ /* 0x000ea20008000000 */
[----:B-1----:R-:W-:-:S13]  /*ad70*/  ISETP.EQ.U32.AND P0, PT, R6, R5, PT ;  /* 0x000000050600720c */ /* 0x002fda0003f02070 */
[----:B--2---:R-:W2:Y:S04]  /*ad80*/  @P0 ATOMG.E.ADD.STRONG.GPU PT, R5, [R8.64], R7 ;  /* 0x00000007080509a8 */ /* 0x004ea800081ee1c6 */
[----:B------:R-:W1:Y:S02]  /*ad90*/  S2R R2, SR_LTMASK ;  /* 0x0000000000027919 */ /* 0x000e640000003900 */
[----:B-1----:R-:W-:-:S06]  /*ada0*/  LOP3.LUT R2, R2, UR4, RZ, 0xc0, !PT ;  /* 0x0000000402027c12 */ /* 0x002fcc000f8ec0ff */
[----:B------:R-:W1:Y:S01]  /*adb0*/  POPC R2, R2 ;  /* 0x0000000200027309 */ /* 0x000e620000000000 */
[----:B--2---:R-:W1:Y:S02]  /*adc0*/  SHFL.IDX PT, R5, R5, R6, 0x1f ;  /* 0x00001f0605057589 */ /* 0x004e6400000e0000 */
[----:B-1----:R-:W-:-:S05]  /*add0*/  IADD3 R207, R5, c[0x0][0xc], R2 ;  /* 0x0000030005cf7a10 */ /* 0x002fca0007ffe002 */
.L_x_2321:
[----:B------:R-:W-:Y:S05]  /*ade0*/  BSYNC B0 ;  /* 0x0000000000007941 */ /* 0x000fea0003800000 */
.L_x_2320:
[----:B------:R-:W-:Y:S01]  /*adf0*/  PRMT R4, R4, 0x9910, RZ ;  /* 0x0000991004047816 */ /* 0x000fe200000000ff */
[----:B------:R-:W-:Y:S01]  /*ae00*/  BSSY B1, `(.L_x_2322) ;  /* 0x000019b000017945 */ /* 0x000fe20003800000 */
[----:B------:R-:W-:Y:S02]  /*ae10*/  IMAD.MOV.U32 R2, RZ, RZ, R207 ;  /* 0x000000ffff027224 */ /* 0x000fe400078e00cf */
[----:B------:R-:W-:-:S13]  /*ae20*/  ISETP.NE.AND P0, PT, R4, RZ, PT ;  /* 0x000000ff0400720c */ /* 0x000fda0003f05270 */
[----:B------:R-:W-:Y:S05]  /*ae30*/  @!P0 BRA `(.L_x_2323) ;  /* 0x0000105000008947 */ /* 0x000fea0003800000 */
[----:B------:R-:W-:Y:S01]  /*ae40*/  WARPSYNC 0xffffffff ;  /* 0xffffffff00007948 */ /* 0x000fe20003800000 */
        /* <DEDUP_REMOVED lines=12> */
[----:B------:R-:W-:Y:S01]  /*af10*/  F2FP.BF16.PACK_AB R115, R115, R114 ;  /* 0x000000727373723e */ /* 0x000fe200000010ff */
[----:B------:R1:W-:Y:S01]  /*af20*/  STS [R204], R129 ;  /* 0x00000081cc007388 */ /* 0x0003e20000000800 */
[----:B------:R-:W-:Y:S02]  /*af30*/  F2FP.BF16.PACK_AB R117, R117, R116 ;  /* 0x000000747575723e */ /* 0x000fe400000010ff */
[----:B------:R-:W-:Y:S01]  /*af40*/  F2FP.BF16.PACK_AB R119, R119, R118 ;  /* 0x000000767777723e */ /* 0x000fe200000010ff */
[----:B------:R1:W-:Y:S01]  /*af50*/  STS [R204+0x400], R131 ;  /* 0x00040083cc007388 */ /* 0x0003e20000000800 */
[----:B------:R-:W-:Y:S02]  /*af60*/  F2FP.BF16.PACK_AB R121, R121, R120 ;  /* 0x000000787979723e */ /* 0x000fe400000010ff */
[----:B------:R-:W-:Y:S01]  /*af70*/  F2FP.BF16.PACK_AB R123, R123, R122 ;  /* 0x0000007a7b7b723e */ /* 0x000fe200000010ff */
[----:B------:R1:W-:Y:S01]  /*af80*/  STS [R213], R124 ;  /* 0x0000007cd5007388 */ /* 0x0003e20000000800 */
[----:B------:R-:W-:-:S02]  /*af90*/  F2FP.BF16.PACK_AB R37, R37, R36 ;  /* 0x000000242525723e */ /* 0x000fc400000010ff */
[----:B------:R-:W-:Y:S01]  /*afa0*/  F2FP.BF16.PACK_AB R39, R39, R38 ;  /* 0x000000262727723e */ /* 0x000fe200000010ff */
[----:B------:R1:W-:Y:S01]  /*afb0*/  STS [R213+0x400], R126 ;  /* 0x0004007ed5007388 */ /* 0x0003e20000000800 */
[----:B------:R-:W-:Y:S02]  /*afc0*/  F2FP.BF16.PACK_AB R40, R41, R40 ;  /* 0x000000282928723e */ /* 0x000fe400000010ff */
[----:B------:R-:W-:Y:S01]  /*afd0*/  F2FP.BF16.PACK_AB R42, R43, R42 ;  /* 0x0000002a2b2a723e */ /* 0x000fe200000010ff */
[----:B------:R1:W-:Y:S01]  /*afe0*/  STS [R212], R101 ;  /* 0x00000065d4007388 */ /* 0x0003e20000000800 */
[----:B------:R-:W-:Y:S02]  /*aff0*/  F2FP.BF16.PACK_AB R45, R45, R44 ;  /* 0x0000002c2d2d723e */ /* 0x000fe400000010ff */
[----:B------:R-:W-:Y:S01]  /*b000*/  F2FP.BF16.PACK_AB R47, R47, R46 ;  /* 0x0000002e2f2f723e */ /* 0x000fe200000010ff */
[----:B------:R1:W-:Y:S01]  /*b010*/  STS [R212+0x400], R103 ;  /* 0x00040067d4007388 */ /* 0x0003e20000000800 */
        /* <DEDUP_REMOVED lines=32> */
[----:B------:R1:W-:Y:S01]  /*b220*/  STS [R204+0x4000], R37 ;  /* 0x00400025cc007388 */ /* 0x0003e20000000800 */
[----:B------:R-:W-:Y:S02]  /*b230*/  F2FP.BF16.PACK_AB R93, R93, R92 ;  /* 0x0000005c5d5d723e */ /* 0x000fe400000010ff */
[----:B------:R-:W-:Y:S01]  /*b240*/  F2FP.BF16.PACK_AB R95, R95, R94 ;  /* 0x0000005e5f5f723e */ /* 0x000fe200000010ff */
[----:B------:R1:W-:Y:S01]  /*b250*/  STS [R204+0x4400], R39 ;  /* 0x00440027cc007388 */ /* 0x0003e20000000800 */
[----:B------:R-:W-:-:S02]  /*b260*/  F2FP.BF16.PACK_AB R97, R97, R96 ;  /* 0x000000606161723e */ /* 0x000fc400000010ff */
[----:B------:R-:W-:Y:S01]  /*b270*/  F2FP.BF16.PACK_AB R99, R99, R98 ;  /* 0x000000626363723e */ /* 0x000fe200000010ff */
        /* <DEDUP_REMOVED lines=32> */
[----:B------:R-:W-:Y:S01]  /*b480*/  IMAD.MOV.U32 R239, RZ, RZ, R202 ;  /* 0x000000ffffef7224 */ /* 0x000fe200078e00ca */
[----:B------:R-:W-:Y:S01]  /*b490*/  MOV R174, RZ ;  /* 0x000000ff00ae7202 */ /* 0x000fe20000000f00 */
[----:B------:R-:W-:Y:S01]  /*b4a0*/  IMAD.MOV.U32 R175, RZ, RZ, 0x1f ;  /* 0x0000001fffaf7424 */ /* 0x000fe200078e00ff */
[----:B------:R-:W-:-:S02]  /*b4b0*/  MOV R172, 0xb4d0 ;  /* 0x0000b4d000ac7802 */ /* 0x000fc40000000f00 */
[----:B-1---5:R-:W-:Y:S05]  /*b4c0*/  CALL.REL.NOINC `($__internal_11_$__cuda_sm70_shflsync_idx_p) ;  /* 0x0000334000007944 */ /* 0x022fea0003c00000 */
.L_x_2324:
[----:B------:R-:W-:Y:S01]  /*b4d0*/  MOV R4, 0x1 ;  /* 0x0000000100047802 */ /* 0x000fe20000000f00 */
[C---:B------:R-:W-:Y:S01]  /*b4e0*/  IMAD.WIDE.U32 R10, R221.reuse, c[0x0][0x490], RZ ;  /* 0x00012400dd0a7a25 */ /* 0x040fe200078e00ff */
[----:B------:R-:W-:Y:S01]  /*b4f0*/  SHF.R.S32.HI R8, RZ, 0x1f, R221 ;  /* 0x0000001fff087819 */ /* 0x000fe200000114dd */
[----:B------:R-:W-:Y:S01]  /*b500*/  ULDC UR5, c[0x0][0x4e8] ;  /* 0x00013a0000057ab9 */ /* 0x000fe20000000800 */
[----:B------:R-:W-:Y:S01]  /*b510*/  ISETP.NE.AND P1, PT, R4, c[0x0][0x4e8], PT ;  /* 0x00013a0004007a0c */ /* 0x000fe20003f25270 */
[----:B------:R-:W-:Y:S01]  /*b520*/  IMAD.WIDE.U32 R14, R221, c[0x0][0x3e8], RZ ;  /* 0x0000fa00dd0e7a25 */ /* 0x000fe200078e00ff */
[----:B------:R-:W-:Y:S01]  /*b530*/  IADD3 R4, R199, R220, RZ ;  /* 0x000000dcc7047210 */ /* 0x000fe20007ffe0ff */
[----:B------:R-:W-:Y:S01]  /*b540*/  ULDC UR4, c[0x0][0x388] ;  /* 0x0000e20000047ab9 */ /* 0x000fe20000000800 */
[----:B------:R-:W-:Y:S01]  /*b550*/  BSSY B0, `(.L_x_2325) ;  /* 0x000005a000007945 */ /* 0x000fe20003800000 */
[----:B------:R-:W-:Y:S01]  /*b560*/  IMAD R12, R8, c[0x0][0x490], RZ ;  /* 0x00012400080c7a24 */ /* 0x000fe200078e02ff */
[----:B------:R-:W-:Y:S01]  /*b570*/  UIMAD UR4, UR5, UR4, URZ ;  /* 0x00000004050472a4 */ /* 0x000fe2000f8e023f */
[----:B------:R-:W-:-:S02]  /*b580*/  IMAD.MOV.U32 R7, RZ, RZ, R4 ;  /* 0x000000ffff077224 */ /* 0x000fc400078e0004 */
[----:B------:R-:W-:Y:S02]  /*b590*/  IMAD R5, R221, c[0x0][0x494], R12 ;  /* 0x00012500dd057a24 */ /* 0x000fe400078e020c */
[----:B------:R-:W-:Y:S02]  /*b5a0*/  IMAD R8, R8, c[0x0][0x3e8], RZ ;  /* 0x0000fa0008087a24 */ /* 0x000fe400078e02ff */
[----:B------:R-:W-:Y:S01]  /*b5b0*/  @P1 IMAD.HI.U32 R6, R4, c[0x0][0x4ec], RZ ;  /* 0x00013b0004061a27 */ /* 0x000fe200078e00ff */
[----:B------:R-:W-:-:S04]  /*b5c0*/  IADD3 R11, R11, R5, RZ ;  /* 0x000000050b0b7210 */ /* 0x000fc80007ffe0ff */
[----:B------:R-:W-:Y:S01]  /*b5d0*/  @P1 SHF.R.U32.HI R7, RZ, c[0x0][0x4f0], R6 ;  /* 0x00013c00ff071a19 */ /* 0x000fe20000011606 */
[----:B------:R-:W-:Y:S01]  /*b5e0*/  IMAD.WIDE.U32 R10, R226, c[0x0][0x498], R10 ;  /* 0x00012600e20a7a25 */ /* 0x000fe200078e000a */
[----:B------:R-:W-:-:S03]  /*b5f0*/  SHF.R.S32.HI R6, RZ, 0x1f, R226 ;  /* 0x0000001fff067819 */ /* 0x000fc600000114e2 */
[----:B------:R-:W-:Y:S01]  /*b600*/  IMAD.MOV R9, RZ, RZ, -R7 ;  /* 0x000000ffff097224 */ /* 0x000fe200078e0a07 */
[----:B------:R-:W-:Y:S01]  /*b610*/  IADD3 R10, P0, R7, R10, RZ ;  /* 0x0000000a070a7210 */ /* 0x000fe20007f1e0ff */
[----:B------:R-:W-:Y:S02]  /*b620*/  IMAD R5, R6, c[0x0][0x498], RZ ;  /* 0x0001260006057a24 */ /* 0x000fe400078e02ff */
[----:B------:R-:W-:Y:S02]  /*b630*/  IMAD R12, R9, c[0x0][0x4e8], R4 ;  /* 0x00013a00090c7a24 */ /* 0x000fe400078e0204 */
[----:B------:R-:W-:Y:S01]  /*b640*/  IMAD R4, R226, c[0x0][0x49c], R5 ;  /* 0x00012700e2047a24 */ /* 0x000fe200078e0205 */
[----:B------:R-:W-:Y:S01]  /*b650*/  SHF.R.S32.HI R5, RZ, 0x1f, R7 ;  /* 0x0000001fff057819 */ /* 0x000fe20000011407 */
[----:B------:R-:W-:Y:S01]  /*b660*/  IMAD R9, R221, c[0x0][0x3ec], R8 ;  /* 0x0000fb00dd097a24 */ /* 0x000fe200078e0208 */
[----:B------:R-:W-:Y:S02]  /*b670*/  SHF.R.S32.HI R7, RZ, 0x1f, R12 ;  /* 0x0000001fff077819 */ /* 0x000fe4000001140c */
[----:B------:R-:W-:Y:S01]  /*b680*/  IADD3.X R11, R5, R11, R4, P0, !PT ;  /* 0x0000000b050b7210 */ /* 0x000fe200007fe404 */
[----:B------:R-:W-:Y:S01]  /*b690*/  IMAD.IADD R9, R15, 0x1, R9 ;  /* 0x000000010f097824 */ /* 0x000fe200078e0209 */
[----:B------:R-:W-:Y:S01]  /*b6a0*/  IADD3 R4, R203, R220, RZ ;  /* 0x000000dccb047210 */ /* 0x000fe20007ffe0ff */
[----:B------:R-:W-:-:S03]  /*b6b0*/  IMAD R7, R7, c[0x0][0x488], RZ ;  /* 0x0001220007077a24 */ /* 0x000fc600078e02ff */
[----:B------:R-:W-:Y:S01]  /*b6c0*/  MOV R5, R4 ;  /* 0x0000000400057202 */ /* 0x000fe20000000f00 */
[C---:B------:R-:W-:Y:S02]  /*b6d0*/  IMAD R7, R12.reuse, c[0x0][0x48c], R7 ;  /* 0x000123000c077a24 */ /* 0x040fe400078e0207 */
[----:B------:R-:W-:-:S04]  /*b6e0*/  IMAD.WIDE.U32 R12, R12, c[0x0][0x488], R10 ;  /* 0x000122000c0c7a25 */ /* 0x000fc800078e000a */
[----:B------:R-:W-:Y:S01]  /*b6f0*/  @P1 IMAD.HI.U32 R8, R4, c[0x0][0x4ec], RZ ;  /* 0x00013b0004081a27 */ /* 0x000fe200078e00ff */
[----:B------:R-:W-:Y:S02]  /*b700*/  IADD3 R7, R13, R7, RZ ;  /* 0x000000070d077210 */ /* 0x000fe40007ffe0ff */
[----:B------:R-:W-:Y:S01]  /*b710*/  LEA R10, P0, R12, c[0x0][0x450], 0x2 ;  /* 0x000114000c0a7a11 */ /* 0x000fe200078010ff */
[----:B------:R-:W-:Y:S01]  /*b720*/  IMAD R11, R6, c[0x0][0x3f0], RZ ;  /* 0x0000fc00060b7a24 */ /* 0x000fe200078e02ff */
[----:B------:R-:W-:Y:S02]  /*b730*/  @P1 SHF.R.U32.HI R5, RZ, c[0x0][0x4f0], R8 ;  /* 0x00013c00ff051a19 */ /* 0x000fe40000011608 */
[----:B------:R-:W-:Y:S01]  /*b740*/  MOV R8, R14 ;  /* 0x0000000e00087202 */ /* 0x000fe20000000f00 */
[----:B------:R-:W-:Y:S01]  /*b750*/  SHFL.IDX PT, R46, R10, RZ, 0x1c1f ;  /* 0x001c1fff0a2e7589 */ /* 0x000fe200000e0000 */
[----:B------:R-:W-:Y:S01]  /*b760*/  LEA.HI.X R6, R12, c[0x0][0x454], R7, 0x2, P0 ;  /* 0x000115000c067a11 */ /* 0x000fe200000f1407 */
[C---:B------:R-:W-:Y:S01]  /*b770*/  IMAD R7, R226.reuse, c[0x0][0x3f4], R11 ;  /* 0x0000fd00e2077a24 */ /* 0x040fe200078e020b */
[----:B------:R-:W-:Y:S01]  /*b780*/  LOP3.LUT P0, RZ, R201, 0x3, RZ, 0xc0, !PT ;  /* 0x00000003c9ff7812 */ /* 0x000fe2000780c0ff */
[----:B------:R-:W-:Y:S01]  /*b790*/  IMAD.WIDE.U32 R226, R226, c[0x0][0x3f0], R8 ;  /* 0x0000fc00e2e27a25 */ /* 0x000fe200078e0008 */
[----:B------:R-:W-:Y:S01]  /*b7a0*/  SHFL.IDX PT, R44, R10, 0x1, 0x1c1f ;  /* 0x003c1f000a2c7f89 */ /* 0x000fe200000e0000 */
[----:B------:R-:W-:-:S02]  /*b7b0*/  SHF.R.S32.HI R8, RZ, 0x1f, R5 ;  /* 0x0000001fff087819 */ /* 0x000fc40000011405 */
[----:B------:R-:W-:Y:S01]  /*b7c0*/  IMAD.MOV R9, RZ, RZ, -R5 ;  /* 0x000000ffff097224 */ /* 0x000fe200078e0a05 */
[----:B-1----:R-:W1:Y:S01]  /*b7d0*/  SHFL.IDX PT, R47, R6, RZ, 0x1c1f ;  /* 0x001c1fff062f7589 */ /* 0x002e6200000e0000 */
[----:B------:R-:W-:Y:S01]  /*b7e0*/  IADD3 R227, R227, R7, RZ ;  /* 0x00000007e3e37210 */ /* 0x000fe20007ffe0ff */
[----:B------:R-:W-:Y:S01]  /*b7f0*/  IMAD R8, R8, c[0x0][0x3e0], RZ ;  /* 0x0000f80008087a24 */ /* 0x000fe200078e02ff */
[-C--:B------:R-:W-:Y:S01]  /*b800*/  IADD3 R7, R200, R220.reuse, RZ ;  /* 0x000000dcc8077210 */ /* 0x080fe20007ffe0ff */
[----:B------:R-:W3:Y:S01]  /*b810*/  SHFL.IDX PT, R45, R6, 0x1, 0x1c1f ;  /* 0x003c1f00062d7f89 */ /* 0x000ee200000e0000 */
[----:B------:R-:W-:Y:S01]  /*b820*/  IMAD R40, R9, c[0x0][0x4e8], R4 ;  /* 0x00013a0009287a24 */ /* 0x000fe200078e0204 */
[----:B------:R-:W-:Y:S01]  /*b830*/  IADD3 R220, R208, R220, RZ ;  /* 0x000000dcd0dc7210 */ /* 0x000fe20007ffe0ff */
[----:B------:R-:W-:Y:S01]  /*b840*/  IMAD R8, R5, c[0x0][0x3e4], R8 ;  /* 0x0000f90005087a24 */ /* 0x000fe200078e0208 */
[----:B------:R-:W-:Y:S01]  /*b850*/  ISETP.GE.OR P1, PT, R7, UR4, P0 ;  /* 0x0000000407007c0c */ /* 0x000fe20008726670 */
[----:B------:R-:W-:Y:S01]  /*b860*/  IMAD.WIDE.U32 R42, R5, c[0x0][0x3e0], R226 ;  /* 0x0000f800052a7a25 */ /* 0x000fe200078e00e2 */
[----:B------:R-:W-:-:S02]  /*b870*/  IADD3 R7, R7, 0x8, RZ ;  /* 0x0000000807077810 */ /* 0x000fc40007ffe0ff */
[----:B------:R-:W-:Y:S01]  /*b880*/  SHF.R.S32.HI R4, RZ, 0x1f, R40 ;  /* 0x0000001fff047819 */ /* 0x000fe20000011428 */
[----:B------:R-:W-:Y:S01]  /*b890*/  IMAD.IADD R43, R43, 0x1, R8 ;  /* 0x000000012b2b7824 */ /* 0x000fe200078e0208 */
[----:B------:R-:W-:-:S03]  /*b8a0*/  ISETP.GE.OR P0, PT, R7, UR4, P0 ;  /* 0x0000000407007c0c */ /* 0x000fc60008706670 */
[----:B------:R-:W-:Y:S02]  /*b8b0*/  IMAD R41, R4, c[0x0][0x3d8], RZ ;  /* 0x0000f60004297a24 */ /* 0x000fe400078e02ff */
[----:B------:R-:W-:-:S04]  /*b8c0*/  IMAD.WIDE.U32 R42, R40, c[0x0][0x3d8], R42 ;  /* 0x0000f600282a7a25 */ /* 0x000fc800078e002a */
[----:B------:R-:W-:Y:S01]  /*b8d0*/  IMAD R41, R40, c[0x0][0x3dc], R41 ;  /* 0x0000f70028297a24 */ /* 0x000fe200078e0229 */
[----:B-1----:R1:W-:Y:S04]  /*b8e0*/  @!P1 ST.E [R46.64], R3 ;  /* 0x000000032e009985 */ /* 0x0023e8000c101906 */
[----:B---3--:R1:W-:Y:S01]  /*b8f0*/  @!P0 ST.E [R44.64], R0 ;  /* 0x000000002c008985 */ /* 0x0083e2000c101906 */
[----:B------:R-:W-:Y:S02]  /*b900*/  IADD3 R41, R43, R41, RZ ;  /* 0x000000292b297210 */ /* 0x000fe40007ffe0ff */
[C---:B------:R-:W-:Y:S01]  /*b910*/  LEA R53, P0, R42.reuse, c[0x0][0x380], 0x1 ;  /* 0x0000e0002a357a11 */ /* 0x040fe200078008ff */
[----:B------:R1:W3:Y:S03]  /*b920*/  LDS.128 R36, [R198+0x1080] ;  /* 0x00108000c6247984 */ /* 0x0002e60000000c00 */
[----:B------:R-:W-:Y:S01]  /*b930*/  LEA.HI.X R52, R42, c[0x0][0x384], R41, 0x1, P0 ;  /* 0x0000e1002a347a11 */ /* 0x000fe200000f0c29 */
[----:B------:R1:W4:Y:S01]  /*b940*/  LDS.128 R32, [R198+0x2080] ;  /* 0x00208000c6207984 */ /* 0x0003220000000c00 */
[----:B------:R-:W-:-:S03]  /*b950*/  ISETP.GE.AND P0, PT, R220, UR4, PT ;  /* 0x00000004dc007c0c */ /* 0x000fc6000bf06270 */
[----:B------:R1:W2:Y:S04]  /*b960*/  LDS.128 R28, [R198+0x3080] ;  /* 0x00308000c61c7984 */ /* 0x0002a80000000c00 */
        /* <DEDUP_REMOVED lines=12> */
[----:B-1----:R-:W1:Y:S01]  /*ba30*/  LDS.128 R44, [R198+0x4080] ;  /* 0x00408000c62c7984 */ /* 0x002e620000000c00 */
[----:B------:R-:W-:-:S03]  /*ba40*/  ISETP.GE.AND P3, PT, R196, c[0x0][0x3c8], PT ;  /* 0x0000f200c4007a0c */ /* 0x000fc60003f66270 */
[----:B------:R-:W4:Y:S06]  /*ba50*/  LDS.128 R40, [R198+0x8080] ;  /* 0x00808000c6287984 */ /* 0x000f2c0000000c00 */
[-C--:B------:R-:W-:Y:S02]  /*ba60*/  @!P5 LEA R56, P2, R206, R3.reuse, 0x1 ;  /* 0x00000003ce38d211 */ /* 0x080fe400078408ff */
[-C--:B------:R-:W-:Y:S02]  /*ba70*/  @!P4 LEA R54, P1, R197, R3.reuse, 0x1 ;  /* 0x00000003c536c211 */ /* 0x080fe400078208ff */
[----:B------:R-:W-:-:S02]  /*ba80*/  @!P3 LEA R58, P0, R196, R3, 0x1 ;  /* 0x00000003c43ab211 */ /* 0x000fc400078008ff */
[-C--:B------:R-:W-:Y:S02]  /*ba90*/  @!P5 LEA.HI.X R57, R206, R0.reuse, R193, 0x1, P2 ;  /* 0x00000000ce39d211 */ /* 0x080fe400010f0cc1 */
[-C--:B------:R-:W-:Y:S02]  /*baa0*/  @!P4 LEA.HI.X R55, R197, R0.reuse, R192, 0x1, P1 ;  /* 0x00000000c537c211 */ /* 0x080fe400008f0cc0 */
[----:B------:R-:W-:Y:S01]  /*bab0*/  @!P3 LEA.HI.X R59, R196, R0, R191, 0x1, P0 ;  /* 0x00000000c43bb211 */ /* 0x000fe200000f0cbf */
[----:B---3--:R3:W-:Y:S04]  /*bac0*/  @!P5 ST.E.128 [R56.64], R48 ;  /* 0x000000303800d985 */ /* 0x0087e8000c101d06 */
[----:B-1----:R3:W-:Y:S04]  /*bad0*/  @!P4 ST.E.128 [R54.64], R44 ;  /* 0x0000002c3600c985 */ /* 0x0027e8000c101d06 */
[----:B----4-:R3:W-:Y:S02]  /*bae0*/  @!P3 ST.E.128 [R58.64], R40 ;  /* 0x000000283a00b985 */ /* 0x0107e4000c101d06 */
.L_x_2326:
[----:B---3--:R-:W-:Y:S05]  /*baf0*/  BSYNC B0 ;  /* 0x0000000000007941 */ /* 0x008fea0003800000 */
.L_x_2325:
        /* <DEDUP_REMOVED lines=18> */
.L_x_2328:
[----:B------:R-:W-:Y:S05]  /*bc20*/  BSYNC B0 ;  /* 0x0000000000007941 */ /* 0x000fea0003800000 */
.L_x_2327:
[----:B---3--:R-:W-:Y:S01]  /*bc30*/  IADD3 R12, R220, 0x40, RZ ;  /* 0x00000040dc0c7810 */ /* 0x008fe20007ffe0ff */
[----:B------:R3:W1:Y:S01]  /*bc40*/  SHFL.IDX PT, R0, R52, 0x2, 0x181f ;  /* 0x00581f0034007f89 */ /* 0x00066200000e0000 */
[----:B------:R-:W-:Y:S02]  /*bc50*/  BSSY B0, `(.L_x_2329) ;  /* 0x0000010000007945 */ /* 0x000fe40003800000 */
[----:B------:R-:W-:Y:S01]  /*bc60*/  ISETP.GE.AND P0, PT, R12, UR4, PT ;  /* 0x000000040c007c0c */ /* 0x000fe2000bf06270 */
[----:B----4-:R3:W4:-:S12]  /*bc70*/  SHFL.IDX PT, R3, R53, 0x2, 0x181f ;  /* 0x00581f0035037f89 */ /* 0x01071800000e0000 */
[----:B------:R-:W-:Y:S05]  /*bc80*/  @P0 BRA `(.L_x_2330) ;  /* 0x000000c000000947 */ /* 0x000fea0003800000 */
[----:B------:R-:W-:Y:S02]  /*bc90*/  ISETP.GE.AND P2, PT, R206, c[0x0][0x3c8], PT ;  /* 0x0000f200ce007a0c */ /* 0x000fe40003f46270 */
[----:B------:R-:W-:Y:S02]  /*bca0*/  ISETP.GE.AND P1, PT, R197, c[0x0][0x3c8], PT ;  /* 0x0000f200c5007a0c */ /* 0x000fe40003f26270 */
[----:B------:R-:W-:-:S09]  /*bcb0*/  ISETP.GE.AND P0, PT, R196, c[0x0][0x3c8], PT ;  /* 0x0000f200c4007a0c */ /* 0x000fd20003f06270 */
[-C--:B----4-:R-:W-:Y:S02]  /*bcc0*/  @!P2 LEA R14, P5, R206, R3.reuse, 0x1 ;  /* 0x00000003ce0ea211 */ /* 0x090fe400078a08ff */
        /* <DEDUP_REMOVED lines=8> */
.L_x_2330:
[----:B------:R-:W-:Y:S05]  /*bd50*/  BSYNC B0 ;  /* 0x0000000000007941 */ /* 0x000fea0003800000 */
.L_x_2329:
[----:B------:R-:W-:Y:S01]  /*bd60*/  IADD3 R220, R220, 0x60, RZ ;  /* 0x00000060dcdc7810 */ /* 0x000fe20007ffe0ff */
[----:B-1-3--:R-:W1:Y:S03]  /*bd70*/  SHFL.IDX PT, R52, R52, 0x3, 0x181f ;  /* 0x00781f0034347f89 */ /* 0x00ae6600000e0000 */
[----:B------:R-:W-:Y:S01]  /*bd80*/  ISETP.GE.AND P0, PT, R220, UR4, PT ;  /* 0x00000004dc007c0c */ /* 0x000fe2000bf06270 */
[----:B------:R-:W3:-:S12]  /*bd90*/  SHFL.IDX PT, R53, R53, 0x3, 0x181f ;  /* 0x00781f0035357f89 */ /* 0x000ed800000e0000 */
[----:B------:R-:W-:Y:S05]  /*bda0*/  @P0 BRA `(.L_x_2331) ;  /* 0x00000a0000000947 */ /* 0x000fea0003800000 */
[----:B------:R-:W-:Y:S02]  /*bdb0*/  ISETP.GE.AND P1, PT, R206, c[0x0][0x3c8], PT ;  /* 0x0000f200ce007a0c */ /* 0x000fe40003f26270 */
[----:B------:R-:W-:-:S11]  /*bdc0*/  ISETP.GE.AND P0, PT, R197, c[0x0][0x3c8], PT ;  /* 0x0000f200c5007a0c */ /* 0x000fd60003f06270 */
[CC--:B---3--:R-:W-:Y:S02]  /*bdd0*/  @!P1 LEA R10, P3, R206.reuse, R53.reuse, 0x1 ;  /* 0x00000035ce0a9211 */ /* 0x0c8fe400078608ff */
[C---:B------:R-:W-:Y:S02]  /*bde0*/  @!P0 LEA R8, P2, R197.reuse, R53, 0x1 ;  /* 0x00000035c5088211 */ /* 0x040fe400078408ff */
[-C--:B-1----:R-:W-:Y:S02]  /*bdf0*/  @!P1 LEA.HI.X R11, R206, R52.reuse, R193, 0x1, P3 ;  /* 0x00000034ce0b9211 */ /* 0x082fe400018f0cc1 */
[----:B------:R-:W-:-:S03]  /*be00*/  @!P0 LEA.HI.X R9, R197, R52, R192, 0x1, P2 ;  /* 0x00000034c5098211 */ /* 0x000fc600010f0cc0 */
[----:B--2---:R1:W-:Y:S04]  /*be10*/  @!P1 ST.E.128 [R10.64], R28 ;  /* 0x0000001c0a009985 */ /* 0x0043e8000c101d06 */
[----:B------:R1:W-:Y:S01]  /*be20*/  @!P0 ST.E.128 [R8.64], R16 ;  /* 0x0000001008008985 */ /* 0x0003e2000c101d06 */
[----:B------:R-:W-:-:S13]  /*be30*/  ISETP.GE.AND P0, PT, R196, c[0x0][0x3c8], PT ;  /* 0x0000f200c4007a0c */ /* 0x000fda0003f06270 */
[----:B------:R-:W-:Y:S05]  /*be40*/  @P0 BRA `(.L_x_2331) ;  /* 0x0000096000000947 */ /* 0x000fea0003800000 */
[----:B-1----:R-:W-:-:S04]  /*be50*/  LEA R8, P0, R196, R53, 0x1 ;  /* 0x00000035c4087211 */ /* 0x002fc800078008ff */
[----:B------:R-:W-:-:S05]  /*be60*/  LEA.HI.X R9, R196, R52, R191, 0x1, P0 ;  /* 0x00000034c4097211 */ /* 0x000fca00000f0cbf */
[----:B------:R1:W-:Y:S01]  /*be70*/  ST.E.128 [R8.64], R4 ;  /* 0x0000000408007985 */ /* 0x0003e2000c101d06 */
[----:B------:R-:W-:Y:S05]  /*be80*/  BRA `(.L_x_2331) ;  /* 0x0000092000007947 */ /* 0x000fea0003800000 */
.L_x_2323:
[----:B------:R-:W-:Y:S01]  /*be90*/  ISETP.GE.AND P0, PT, R194, 0x80, PT ;  /* 0x00000080c200780c */ /* 0x000fe20003f06270 */
[----:B------:R-:W-:Y:S01]  /*bea0*/  BSSY B0, `(.L_x_2332) ;  /* 0x0000022000007945 */ /* 0x000fe20003800000 */
[----:B------:R-:W-:Y:S02]  /*beb0*/  SHF.R.S32.HI R3, RZ, 0x1f, R221 ;  /* 0x0000001fff037819 */ /* 0x000fe400000114dd */
[----:B------:R-:W-:-:S09]  /*bec0*/  SHF.R.S32.HI R0, RZ, 0x1f, R226 ;  /* 0x0000001fff007819 */ /* 0x000fd200000114e2 */
        /* <DEDUP_REMOVED lines=10> */
[----:B------:R-:W-:-:S05]  /*bf70*/  IMAD R5, R221, c[0x0][0x494], R10 ;  /* 0x00012500dd057a24 */ /* 0x000fca00078e020a */
[----:B------:R-:W-:Y:S01]  /*bf80*/  IADD3 R9, R9, R5, RZ ;  /* 0x0000000509097210 */ /* 0x000fe20007ffe0ff */
[----:B------:R-:W-:-:S04]  /*bf90*/  @P0 IMAD.HI.U32 R7, R4, c[0x0][0x4ec], RZ ;  /* 0x00013b0004070a27 */ /* 0x000fc800078e00ff */
[----:B------:R-:W-:Y:S01]  /*bfa0*/  IMAD.WIDE.U32 R8, R226, c[0x0][0x498], R8 ;  /* 0x00012600e2087a25 */ /* 0x000fe200078e0008 */
[----:B------:R-:W-:-:S03]  /*bfb0*/  @P0 SHF.R.U32.HI R6, RZ, c[0x0][0x4f0], R7 ;  /* 0x00013c00ff060a19 */ /* 0x000fc60000011607 */
[----:B------:R-:W-:Y:S01]  /*bfc0*/  IMAD R7, R0, c[0x0][0x498], RZ ;  /* 0x0001260000077a24 */ /* 0x000fe200078e02ff */
[C---:B------:R-:W-:Y:S02]  /*bfd0*/  IADD3 R5, -R6.reuse, RZ, RZ ;  /* 0x000000ff06057210 */ /* 0x040fe40007ffe1ff */
[----:B------:R-:W-:Y:S01]  /*bfe0*/  IADD3 R8, P0, R6, R8, RZ ;  /* 0x0000000806087210 */ /* 0x000fe20007f1e0ff */
[----:B------:R-:W-:Y:S02]  /*bff0*/  IMAD R7, R226, c[0x0][0x49c], R7 ;  /* 0x00012700e2077a24 */ /* 0x000fe400078e0207 */
[----:B------:R-:W-:Y:S01]  /*c000*/  IMAD R5, R5, c[0x0][0x4e8], R4 ;  /* 0x00013a0005057a24 */ /* 0x000fe200078e0204 */
[----:B------:R-:W-:-:S04]  /*c010*/  SHF.R.S32.HI R4, RZ, 0x1f, R6 ;  /* 0x0000001fff047819 */ /* 0x000fc80000011406 */
[----:B------:R-:W-:Y:S02]  /*c020*/  SHF.R.S32.HI R6, RZ, 0x1f, R5 ;  /* 0x0000001fff067819 */ /* 0x000fe40000011405 */
[----:B------:R-:W-:Y:S02]  /*c030*/  IADD3.X R9, R4, R9, R7, P0, !PT ;  /* 0x0000000904097210 */ /* 0x000fe400007fe407 */
[----:B------:R-:W-:Y:S01]  /*c040*/  MOV R7, 0xff800000 ;  /* 0xff80000000077802 */ /* 0x000fe20000000f00 */
[----:B------:R-:W-:Y:S02]  /*c050*/  IMAD R4, R6, c[0x0][0x488], RZ ;  /* 0x0001220006047a24 */ /* 0x000fe400078e02ff */
[----:B------:R-:W-:-:S04]  /*c060*/  IMAD.WIDE.U32 R8, R5, c[0x0][0x488], R8 ;  /* 0x0001220005087a25 */ /* 0x000fc800078e0008 */
[----:B------:R-:W-:-:S05]  /*c070*/  IMAD R4, R5, c[0x0][0x48c], R4 ;  /* 0x0001230005047a24 */ /* 0x000fca00078e0204 */
[----:B------:R-:W-:Y:S02]  /*c080*/  IADD3 R5, R9, R4, RZ ;  /* 0x0000000409057210 */ /* 0x000fe40007ffe0ff */
[----:B------:R-:W-:-:S04]  /*c090*/  LEA R4, P0, R8, c[0x0][0x450], 0x2 ;  /* 0x0001140008047a11 */ /* 0x000fc800078010ff */
[----:B------:R-:W-:-:S05]  /*c0a0*/  LEA.HI.X R5, R8, c[0x0][0x454], R5, 0x2, P0 ;  /* 0x0001150008057a11 */ /* 0x000fca00000f1405 */
[----:B------:R1:W-:Y:S04]  /*c0b0*/  STG.E [R4.64], R7 ;  /* 0x0000000704007986 */ /* 0x0003e8000c101906 */
.L_x_2333:
[----:B------:R-:W-:Y:S05]  /*c0c0*/  BSYNC B0 ;  /* 0x0000000000007941 */ /* 0x000fea0003800000 */
.L_x_2332:
[----:B-1----:R-:W-:Y:S01]  /*c0d0*/  MOV R4, c[0x0][0x4e8] ;  /* 0x00013a0000047a02 */ /* 0x002fe20000000f00 */
[----:B------:R-:W-:-:S03]  /*c0e0*/  IMAD.WIDE.U32 R6, R221, c[0x0][0x3e8], RZ ;  /* 0x0000fa00dd067a25 */ /* 0x000fc600078e00ff */
[----:B------:R-:W-:Y:S01]  /*c0f0*/  ISETP.NE.AND P0, PT, R4, 0x1, PT ;  /* 0x000000010400780c */ /* 0x000fe20003f05270 */
[----:B------:R-:W-:Y:S01]  /*c100*/  IMAD R4, R3, c[0x0][0x3e8], RZ ;  /* 0x0000fa0003047a24 */ /* 0x000fe200078e02ff */
[----:B------:R-:W-:Y:S01]  /*c110*/  IADD3 R3, R203, R220, RZ ;  /* 0x000000dccb037210 */ /* 0x000fe20007ffe0ff */
        /* <DEDUP_REMOVED lines=24> */
[----:B------:R1:W2:Y:S02]  /*c2a0*/  SHFL.IDX PT, R5, R3, RZ, 0x181f ;  /* 0x00181fff03057589 */ /* 0x0002a400000e0000 */
.L_x_2372:
[----:B------:R-:W-:Y:S05]  /*c2b0*/  BRA.DIV ~URZ, `(.L_x_2335) ;  /* 0x000021f27f007947 */ /* 0x000fea000b800000 */
[----:B------:R3:W4:Y:S02]  /*c2c0*/  SHFL.IDX PT, R175, R4, RZ, 0x181f ;  /* 0x00181fff04af7589 */ /* 0x00072400000e0000 */
.L_x_2373:
        /* <DEDUP_REMOVED lines=8> */
[----:B------:R-:W-:-:S09]  /*c350*/  ISETP.GE.AND P0, PT, R196, c[0x0][0x3c8], PT ;  /* 0x0000f200c4007a0c */ /* 0x000fd20003f06270 */
[-C--:B----4-:R-:W-:Y:S02]  /*c360*/  @!P2 LEA R10, P5, R206, R175.reuse, 0x1 ;  /* 0x000000afce0aa211 */ /* 0x090fe400078a08ff */
        /* <DEDUP_REMOVED lines=8> */
.L_x_2337:
[----:B------:R-:W-:Y:S05]  /*c3f0*/  BSYNC B0 ;  /* 0x0000000000007941 */ /* 0x000fea0003800000 */
.L_x_2336:
[----:B------:R-:W-:Y:S05]  /*c400*/  BRA.DIV ~URZ, `(.L_x_2338) ;  /* 0x000021027f007947 */ /* 0x000fea000b800000 */
[----:B--2---:R2:W1:Y:S04]  /*c410*/  SHFL.IDX PT, R5, R3, 0x1, 0x181f ;  /* 0x00381f0003057f89 */ /* 0x00446800000e0000 */
[----:B----4-:R2:W4:Y:S02]  /*c420*/  SHFL.IDX PT, R175, R4, 0x1, 0x181f ;  /* 0x00381f0004af7f89 */ /* 0x01052400000e0000 */
.L_x_2374:
[----:B------:R-:W-:Y:S01]  /*c430*/  IADD3 R9, R7, 0x20, RZ ;  /* 0x0000002007097810 */ /* 0x000fe20007ffe0ff */
[----:B------:R-:W-:Y:S03]  /*c440*/  BSSY B0, `(.L_x_2339) ;  /* 0x000000f000007945 */ /* 0x000fe60003800000 */
        /* <DEDUP_REMOVED lines=11> */
[----:B------:R1:W-:Y:S04]  /*c500*/  @!P2 ST.E.128 [R10.64], RZ ;  /* 0x000000ff0a00a985 */ /* 0x0003e8000c101d06 */
[----:B------:R1:W-:Y:S04]  /*c510*/  @!P1 ST.E.128 [R8.64], RZ ;  /* 0x000000ff08009985 */ /* 0x0003e8000c101d06 */
[----:B------:R1:W-:Y:S02]  /*c520*/  @!P0 ST.E.128 [R12.64], RZ ;  /* 0x000000ff0c008985 */ /* 0x0003e4000c101d06 */
.L_x_2340:
[----:B------:R-:W-:Y:S05]  /*c530*/  BSYNC B0 ;  /* 0x0000000000007941 */ /* 0x000fea0003800000 */
.L_x_2339:
[----:B------:R-:W-:Y:S05]  /*c540*/  BRA.DIV ~URZ, `(.L_x_2341) ;  /* 0x000020827f007947 */ /* 0x000fea000b800000 */
[----:B-1----:R1:W2:Y:S02]  /*c550*/  SHFL.IDX PT, R5, R3, 0x2, 0x181f ;  /* 0x00581f0003057f89 */ /* 0x0022a400000e0000 */
.L_x_2375:
[----:B------:R-:W-:Y:S05]  /*c560*/  BRA.DIV ~URZ, `(.L_x_2342) ;  /* 0x000020d27f007947 */ /* 0x000fea000b800000 */
[----:B----4-:R4:W1:Y:S02]  /*c570*/  SHFL.IDX PT, R175, R4, 0x2, 0x181f ;  /* 0x00581f0004af7f89 */ /* 0x01086400000e0000 */
.L_x_2376:
[----:B------:R-:W-:Y:S01]  /*c580*/  IADD3 R9, R7, 0x40, RZ ;  /* 0x0000004007097810 */ /* 0x000fe20007ffe0ff */
[----:B------:R-:W-:Y:S03]  /*c590*/  BSSY B0, `(.L_x_2343) ;  /* 0x000000f000007945 */ /* 0x000fe60003800000 */
[----:B------:R-:W-:-:S13]  /*c5a0*/  ISETP.GE.AND P0, PT, R9, R0, PT ;  /* 0x000000000900720c */ /* 0x000fda0003f06270 */
[----:B------:R-:W-:Y:S05]  /*c5b0*/  @P0 BRA `(.L_x_2344) ;  /* 0x000000c000000947 */ /* 0x000fea0003800000 */
[----:B------:R-:W-:Y:S02]  /*c5c0*/  ISETP.GE.AND P2, PT, R206, c[0x0][0x3c8], PT ;  /* 0x0000f200ce007a0c */ /* 0x000fe40003f46270 */
[----:B------:R-:W-:Y:S02]  /*c5d0*/  ISETP.GE.AND P1, PT, R197, c[0x0][0x3c8], PT ;  /* 0x0000f200c5007a0c */ /* 0x000fe40003f26270 */
[----:B------:R-:W-:-:S09]  /*c5e0*/  ISETP.GE.AND P0, PT, R196, c[0x0][0x3c8], PT ;  /* 0x0000f200c4007a0c */ /* 0x000fd20003f06270 */
        /* <DEDUP_REMOVED lines=9> */
.L_x_2344:
[----:B------:R-:W-:Y:S05]  /*c680*/  BSYNC B0 ;  /* 0x0000000000007941 */ /* 0x000fea0003800000 */
.L_x_2343:
[----:B------:R-:W-:Y:S05]  /*c690*/  BRA.DIV ~URZ, `(.L_x_2345) ;  /* 0x000020027f007947 */ /* 0x000fea000b800000 */
[----:B-12---:R-:W1:Y:S04]  /*c6a0*/  SHFL.IDX PT, R3, R3, 0x3, 0x181f ;  /* 0x00781f0003037f89 */ /* 0x006e6800000e0000 */
[----:B------:R2:W3:Y:S02]  /*c6b0*/  SHFL.IDX PT, R175, R4, 0x3, 0x181f ;  /* 0x00781f0004af7f89 */ /* 0x0004e400000e0000 */
.L_x_2377:
[----:B------:R-:W-:-:S04]  /*c6c0*/  IADD3 R7, R7, 0x60, RZ ;  /* 0x0000006007077810 */ /* 0x000fc80007ffe0ff */
[----:B------:R-:W-:-:S13]  /*c6d0*/  ISETP.GE.AND P0, PT, R7, R0, PT ;  /* 0x000000000700720c */ /* 0x000fda0003f06270 */
[----:B------:R-:W-:Y:S05]  /*c6e0*/  @P0 BRA `(.L_x_2331) ;  /* 0x000000c000000947 */ /* 0x000fea0003800000 */
[----:B------:R-:W-:Y:S02]  /*c6f0*/  ISETP.GE.AND P2, PT, R206, c[0x0][0x3c8], PT ;  /* 0x0000f200ce007a0c */ /* 0x000fe40003f46270 */
[----:B------:R-:W-:Y:S02]  /*c700*/  ISETP.GE.AND P1, PT, R197, c[0x0][0x3c8], PT ;  /* 0x0000f200c5007a0c */ /* 0x000fe40003f26270 */
[----:B------:R-:W-:-:S09]  /*c710*/  ISETP.GE.AND P0, PT, R196, c[0x0][0x3c8], PT ;  /* 0x0000f200c4007a0c */ /* 0x000fd20003f06270 */
[-C--:B---3--:R-:W-:Y:S02]  /*c720*/  @!P2 LEA R6, P5, R206, R175.reuse, 0x1 ;  /* 0x000000afce06a211 */ /* 0x088fe400078a08ff */
[CC--:B--2-4-:R-:W-:Y:S02]  /*c730*/  @!P1 LEA R4, P4, R197.reuse, R175.reuse, 0x1 ;  /* 0x000000afc5049211 */ /* 0x0d4fe400078808ff */
[----:B------:R-:W-:Y:S02]  /*c740*/  @!P0 LEA R8, P3, R196, R175, 0x1 ;  /* 0x000000afc4088211 */ /* 0x000fe400078608ff */
[-C--:B-1----:R-:W-:Y:S02]  /*c750*/  @!P2 LEA.HI.X R7, R206, R3.reuse, R193, 0x1, P5 ;  /* 0x00000003ce07a211 */ /* 0x082fe400028f0cc1 */
[-C--:B------:R-:W-:Y:S02]  /*c760*/  @!P1 LEA.HI.X R5, R197, R3.reuse, R192, 0x1, P4 ;  /* 0x00000003c5059211 */ /* 0x080fe400020f0cc0 */
[----:B------:R-:W-:Y:S01]  /*c770*/  @!P0 LEA.HI.X R9, R196, R3, R191, 0x1, P3 ;  /* 0x00000003c4098211 */ /* 0x000fe200018f0cbf */
[----:B------:R1:W-:Y:S04]  /*c780*/  @!P2 ST.E.128 [R6.64], RZ ;  /* 0x000000ff0600a985 */ /* 0x0003e8000c101d06 */
[----:B------:R1:W-:Y:S04]  /*c790*/  @!P1 ST.E.128 [R4.64], RZ ;  /* 0x000000ff04009985 */ /* 0x0003e8000c101d06 */
[----:B------:R1:W-:Y:S02]  /*c7a0*/  @!P0 ST.E.128 [R8.64], RZ ;  /* 0x000000ff08008985 */ /* 0x0003e4000c101d06 */
.L_x_2331:
[----:B------:R-:W-:Y:S05]  /*c7b0*/  BSYNC B1 ;  /* 0x0000000000017941 */ /* 0x000fea0003800000 */
.L_x_2322:
[----:B------:R-:W-:-:S13]  /*c7c0*/  ISETP.NE.AND P0, PT, R209, RZ, PT ;  /* 0x000000ffd100720c */ /* 0x000fda0003f05270 */
[----:B------:R-:W-:Y:S01]  /*c7d0*/  @P0 WARPSYNC 0xffffffff ;  /* 0xffffffff00000948 */ /* 0x000fe20003800000 */
[----:B------:R-:W-:Y:S06]  /*c7e0*/  @P0 BAR.SYNC.DEFER_BLOCKING 0x5, 0x100 ;  /* 0x0144000000000b1d */ /* 0x000fec0000010000 */
[----:B------:R-:W4:Y:S04]  /*c7f0*/  @P0 LDS R207, [0x18100] ;  /* 0x01810000ffcf0984 */ /* 0x000f280000000800 */
[----:B------:R-:W-:Y:S06]  /*c800*/  @P0 BAR.ARV 0x4, 0x100 ;  /* 0x0104000000000b1d */ /* 0x000fec0000002000 */
[----:B------:R-:W-:Y:S05]  /*c810*/  @P0 BRA `(.L_x_2346) ;  /* 0x0000007000000947 */ /* 0x000fea0003800000 */
[----:B------:R-:W-:Y:S05]  /*c820*/  BRA.DIV ~URZ, `(.L_x_2347) ;  /* 0x00001f327f007947 */ /* 0x000fea000b800000 */
[----:B--23--:R2:W3:Y:S02]  /*c830*/  SHFL.IDX PT, R175, R2, RZ, 0x1f ;  /* 0x00001fff02af7589 */ /* 0x00c4e400000e0000 */
.L_x_2378:
[----:B------:R-:W-:Y:S01]  /*c840*/  WARPSYNC 0xffffffff ;  /* 0xffffffff00007948 */ /* 0x000fe20003800000 */
[----:B------:R-:W-:Y:S01]  /*c850*/  BAR.SYNC.DEFER_BLOCKING 0x4, 0x100 ;  /* 0x0104000000007b1d */ /* 0x000fe20000010000 */
[----:B---34-:R-:W-:-:S05]  /*c860*/  MOV R207, R175 ;  /* 0x000000af00cf7202 */ /* 0x018fca0000000f00 */
[----:B------:R3:W-:Y:S04]  /*c870*/  @!P6 STS [0x18100], R2 ;  /* 0x01810002ff00e388 */ /* 0x0007e80000000800 */
[----:B------:R-:W-:Y:S06]  /*c880*/  BAR.ARV 0x5, 0x100 ;  /* 0x0144000000007b1d */ /* 0x000fec0000002000 */
.L_x_2346:
[----:B----4-:R-:W-:-:S13]  /*c890*/  ISETP.GE.AND P0, PT, R207, c[0x0][0x538], PT ;  /* 0x00014e00cf007a0c */ /* 0x010fda0003f06270 */
[----:B-123-5:R-:W-:Y:S01]  /*c8a0*/  @P0 CALL.REL.NOINC `(.L_x_2348) ;  /* 0x0000001000000944 */ /* 0x02efe20003c00000 */
[----:B------:R-:W-:Y:S05]  /*c8b0*/  BRA `(.L_x_2349) ;  /* 0xffff3ef000007947 */ /* 0x000fea000383ffff */
.L_x_2348:
[----:B------:R-:W-:Y:S05]  /*c8c0*/  EXIT ;  /* 0x000000000000794d */ /* 0x000fea0003800000 */
.L_x_2280:
[----:B-1----:R-:W-:Y:S01]  /*c8d0*/  IMAD.MOV.U32 R239, RZ, RZ, R5 ;  /* 0x000000ffffef7224 */ /* 0x002fe200078e0005 */
[----:B------:R-:W-:Y:S01]  /*c8e0*/  MOV R174, RZ ;  /* 0x000000ff00ae7202 */ /* 0x000fe20000000f00 */
[----:B------:R-:W-:Y:S01]  /*c8f0*/  IMAD.MOV.U32 R175, RZ, RZ, 0x181f ;  /* 0x0000181fffaf7424 */ /* 0x000fe200078e00ff */
[----:B------:R-:W-:Y:S02]  /*c900*/  MOV R172, 0xc920 ;  /* 0x0000c92000ac7802 */ /* 0x000fe40000000f00 */
[----:B-----5:R-:W-:Y:S05]  /*c910*/  CALL.REL.NOINC `($__internal_11_$__cuda_sm70_shflsync_idx_p) ;  /* 0x00001ef000007944 */ /* 0x020fea0003c00000 */
[----:B--2---:R-:W-:Y:S01]  /*c920*/  MOV R7, R175 ;  /* 0x000000af00077202 */ /* 0x004fe20000000f00 */
[----:B-1----:R-:W-:Y:S05]  /*c930*/  BRA `(.L_x_2350) ;  /* 0xffff482000007947 */ /* 0x002fea000383ffff */
.L_x_2281:
[----:B------:R-:W-:Y:S01]  /*c940*/  IMAD.MOV.U32 R239, RZ, RZ, R6 ;  /* 0x000000ffffef7224 */ /* 0x000fe200078e0006 */
[----:B------:R-:W-:Y:S01]  /*c950*/  MOV R174, RZ ;  /* 0x000000ff00ae7202 */ /* 0x000fe20000000f00 */
[----:B------:R-:W-:Y:S01]  /*c960*/  IMAD.MOV.U32 R175, RZ, RZ, 0x181f ;  /* 0x0000181fffaf7424 */ /* 0x000fe200078e00ff */
[----:B------:R-:W-:Y:S02]  /*c970*/  MOV R172, 0xc990 ;  /* 0x0000c99000ac7802 */ /* 0x000fe40000000f00 */
[----:B-12--5:R-:W-:Y:S05]  /*c980*/  CALL.REL.NOINC `($__internal_11_$__cuda_sm70_shflsync_idx_p) ;  /* 0x00001e8000007944 */ /* 0x026fea0003c00000 */
[----:B-12---:R-:W-:Y:S05]  /*c990*/  BRA `(.L_x_2351) ;  /* 0xffff47e000007947 */ /* 0x006fea000383ffff */
.L_x_2284:
[----:B------:R-:W-:Y:S01]  /*c9a0*/  IMAD.MOV.U32 R239, RZ, RZ, R5 ;  /* 0x000000ffffef7224 */ /* 0x000fe200078e0005 */
[----:B------:R-:W-:Y:S01]  /*c9b0*/  MOV R174, 0x1 ;  /* 0x0000000100ae7802 */ /* 0x000fe20000000f00 */
[----:B----4-:R-:W-:Y:S01]  /*c9c0*/  IMAD.MOV.U32 R175, RZ, RZ, 0x181f ;  /* 0x0000181fffaf7424 */ /* 0x010fe200078e00ff */
[----:B------:R-:W-:-:S02]  /*c9d0*/  MOV R172, 0xc9f0 ;  /* 0x0000c9f000ac7802 */ /* 0x000fc40000000f00 */
[----:B-123-5:R-:W-:Y:S05]  /*c9e0*/  CALL.REL.NOINC `($__internal_11_$__cuda_sm70_shflsync_idx_p) ;  /* 0x00001e2000007944 */ /* 0x02efea0003c00000 */
[----:B--2---:R-:W-:Y:S01]  /*c9f0*/  IMAD.MOV.U32 R7, RZ, RZ, R175 ;  /* 0x000000ffff077224 */ /* 0x004fe200078e00af */
[----:B-1----:R-:W-:Y:S01]  /*ca00*/  MOV R174, 0x1 ;  /* 0x0000000100ae7802 */ /* 0x002fe20000000f00 */
[----:B------:R-:W-:Y:S01]  /*ca10*/  IMAD.MOV.U32 R239, RZ, RZ, R6 ;  /* 0x000000ffffef7224 */ /* 0x000fe200078e0006 */
[----:B------:R-:W-:-:S02]  /*ca20*/  MOV R175, 0x181f ;  /* 0x0000181f00af7802 */ /* 0x000fc40000000f00 */
[----:B------:R-:W-:Y:S02]  /*ca30*/  MOV R172, 0xca50 ;  /* 0x0000ca5000ac7802 */ /* 0x000fe40000000f00 */
[----:B------:R-:W-:Y:S05]  /*ca40*/  CALL.REL.NOINC `($__internal_11_$__cuda_sm70_shflsync_idx_p) ;  /* 0x00001dc000007944 */ /* 0x000fea0003c00000 */
[----:B-12---:R-:W-:Y:S05]  /*ca50*/  BRA `(.L_x_2352) ;  /* 0xffff488000007947 */ /* 0x006fea000383ffff */
.L_x_2287:
[----:B------:R-:W-:Y:S01]  /*ca60*/  IMAD.MOV.U32 R239, RZ, RZ, R5 ;  /* 0x000000ffffef7224 */ /* 0x000fe200078e0005 */
[----:B------:R-:W-:Y:S01]  /*ca70*/  MOV R174, 0x2 ;  /* 0x0000000200ae7802 */ /* 0x000fe20000000f00 */
[----:B----4-:R-:W-:Y:S01]  /*ca80*/  IMAD.MOV.U32 R175, RZ, RZ, 0x181f ;  /* 0x0000181fffaf7424 */ /* 0x010fe200078e00ff */
[----:B------:R-:W-:Y:S02]  /*ca90*/  MOV R172, 0xcab0 ;  /* 0x0000cab000ac7802 */ /* 0x000fe40000000f00 */
[----:B-123-5:R-:W-:Y:S05]  /*caa0*/  CALL.REL.NOINC `($__internal_11_$__cuda_sm70_shflsync_idx_p) ;  /* 0x00001d6000007944 */ /* 0x02efea0003c00000 */
[----:B--2---:R-:W-:Y:S01]  /*cab0*/  MOV R7, R175 ;  /* 0x000000af00077202 */ /* 0x004fe20000000f00 */
[----:B-1----:R-:W-:Y:S05]  /*cac0*/  BRA `(.L_x_2353) ;  /* 0xffff494000007947 */ /* 0x002fea000383ffff */
.L_x_2288:
[----:B------:R-:W-:Y:S01]  /*cad0*/  IMAD.MOV.U32 R239, RZ, RZ, R6 ;  /* 0x000000ffffef7224 */ /* 0x000fe200078e0006 */
[----:B------:R-:W-:Y:S01]  /*cae0*/  MOV R174, 0x2 ;  /* 0x0000000200ae7802 */ /* 0x000fe20000000f00 */
[----:B----4-:R-:W-:Y:S01]  /*caf0*/  IMAD.MOV.U32 R175, RZ, RZ, 0x181f ;  /* 0x0000181fffaf7424 */ /* 0x010fe200078e00ff */
[----:B------:R-:W-:Y:S02]  /*cb00*/  MOV R172, 0xcb20 ;  /* 0x0000cb2000ac7802 */ /* 0x000fe40000000f00 */
[----:B-123-5:R-:W-:Y:S05]  /*cb10*/  CALL.REL.NOINC `($__internal_11_$__cuda_sm70_shflsync_idx_p) ;  /* 0x00001cf000007944 */ /* 0x02efea0003c00000 */
[----:B-12---:R-:W-:Y:S05]  /*cb20*/  BRA `(.L_x_2354) ;  /* 0xffff490000007947 */ /* 0x006fea000383ffff */
.L_x_2291:
[----:B------:R-:W-:Y:S01]  /*cb30*/  IMAD.MOV.U32 R239, RZ, RZ, R5 ;  /* 0x000000ffffef7224 */ /* 0x000fe200078e0005 */
[----:B------:R-:W-:Y:S01]  /*cb40*/  MOV R174, 0x3 ;  /* 0x0000000300ae7802 */ /* 0x000fe20000000f00 */
[----:B-1----:R-:W-:Y:S01]  /*cb50*/  IMAD.MOV.U32 R175, RZ, RZ, 0x181f ;  /* 0x0000181fffaf7424 */ /* 0x002fe200078e00ff */
[----:B------:R-:W-:-:S02]  /*cb60*/  MOV R172, 0xcb80 ;  /* 0x0000cb8000ac7802 */ /* 0x000fc40000000f00 */
[----:B--2345:R-:W-:Y:S05]  /*cb70*/  CALL.REL.NOINC `($__internal_11_$__cuda_sm70_shflsync_idx_p) ;  /* 0x00001c9000007944 */ /* 0x03cfea0003c00000 */
[----:B--2---:R-:W-:Y:S01]  /*cb80*/  IMAD.MOV.U32 R5, RZ, RZ, R175 ;  /* 0x000000ffff057224 */ /* 0x004fe200078e00af */
[----:B-1----:R-:W-:Y:S01]  /*cb90*/  MOV R174, 0x3 ;  /* 0x0000000300ae7802 */ /* 0x002fe20000000f00 */
[----:B------:R-:W-:Y:S01]  /*cba0*/  IMAD.MOV.U32 R239, RZ, RZ, R6 ;  /* 0x000000ffffef7224 */ /* 0x000fe200078e0006 */
[----:B------:R-:W-:-:S02]  /*cbb0*/  MOV R175, 0x181f ;  /* 0x0000181f00af7802 */ /* 0x000fc40000000f00 */
[----:B------:R-:W-:Y:S02]  /*cbc0*/  MOV R172, 0xcbe0 ;  /* 0x0000cbe000ac7802 */ /* 0x000fe40000000f00 */
[----:B------:R-:W-:Y:S05]  /*cbd0*/  CALL.REL.NOINC `($__internal_11_$__cuda_sm70_shflsync_idx_p) ;  /* 0x00001c3000007944 */ /* 0x000fea0003c00000 */
[----:B-12---:R-:W-:Y:S05]  /*cbe0*/  BRA `(.L_x_2355) ;  /* 0xffff498000007947 */ /* 0x006fea000383ffff */
.L_x_2294:
[----:B------:R-:W-:Y:S01]  /*cbf0*/  IMAD.MOV.U32 R239, RZ, RZ, R32 ;  /* 0x000000ffffef7224 */ /* 0x000fe200078e0020 */
[----:B------:R-:W-:Y:S01]  /*cc00*/  MOV R174, RZ ;  /* 0x000000ff00ae7202 */ /* 0x000fe20000000f00 */
[----:B------:R-:W-:Y:S01]  /*cc10*/  IMAD.MOV.U32 R175, RZ, RZ, 0x181f ;  /* 0x0000181fffaf7424 */ /* 0x000fe200078e00ff */
[----:B------:R-:W-:Y:S02]  /*cc20*/  MOV R172, 0xcc40 ;  /* 0x0000cc4000ac7802 */ /* 0x000fe40000000f00 */
[----:B------:R-:W-:Y:S05]  /*cc30*/  CALL.REL.NOINC `($__internal_11_$__cuda_sm70_shflsync_idx_p) ;  /* 0x00001bd000007944 */ /* 0x000fea0003c00000 */
[----:B--2---:R-:W-:Y:S01]  /*cc40*/  MOV R34, R175 ;  /* 0x000000af00227202 */ /* 0x004fe20000000f00 */
[----:B-1----:R-:W-:Y:S05]  /*cc50*/  BRA `(.L_x_2356) ;  /* 0xffff5ef000007947 */ /* 0x002fea000383ffff */
.L_x_2295:
[----:B------:R-:W-:Y:S01]  /*cc60*/  IMAD.MOV.U32 R239, RZ, RZ, R0 ;  /* 0x000000ffffef7224 */ /* 0x000fe200078e0000 */
[----:B------:R-:W-:Y:S01]  /*cc70*/  MOV R174, RZ ;  /* 0x000000ff00ae7202 */ /* 0x000fe20000000f00 */
[----:B------:R-:W-:Y:S01]  /*cc80*/  IMAD.MOV.U32 R175, RZ, RZ, 0x181f ;  /* 0x0000181fffaf7424 */ /* 0x000fe200078e00ff */
[----:B------:R-:W-:Y:S02]  /*cc90*/  MOV R172, 0xccb0 ;  /* 0x0000ccb000ac7802 */ /* 0x000fe40000000f00 */
[----:B-12---:R-:W-:Y:S05]  /*cca0*/  CALL.REL.NOINC `($__internal_11_$__cuda_sm70_shflsync_idx_p) ;  /* 0x00001b6000007944 */ /* 0x006fea0003c00000 */
[C---:B--2---:R-:W-:Y:S01]  /*ccb0*/  IADD3 R38, P0, R175.reuse, R78, RZ ;  /* 0x0000004eaf267210 */ /* 0x044fe20007f1e0ff */
[----:B-1----:R-:W-:Y:S01]  /*ccc0*/  IMAD.MOV.U32 R239, RZ, RZ, R32 ;  /* 0x000000ffffef7224 */ /* 0x002fe200078e0020 */
[----:B------:R-:W-:Y:S01]  /*ccd0*/  IADD3 R36, P6, R175, R80, RZ ;  /* 0x00000050af247210 */ /* 0x000fe20007fde0ff */
[----:B------:R-:W-:Y:S01]  /*cce0*/  IMAD.MOV.U32 R174, RZ, RZ, 0x1 ;  /* 0x00000001ffae7424 */ /* 0x000fe200078e00ff */
[----:B------:R-:W-:Y:S01]  /*ccf0*/  ISETP.GE.AND P5, PT, R206, c[0x0][0x1d4], PT ;  /* 0x00007500ce007a0c */ /* 0x000fe20003fa6270 */
[C---:B------:R-:W-:Y:S01]  /*cd00*/  IMAD.X R39, R34.reuse, 0x1, R77, P0 ;  /* 0x0000000122277824 */ /* 0x040fe200000e064d */
[----:B------:R-:W-:Y:S01]  /*cd10*/  ISETP.GE.AND P2, PT, R197, c[0x0][0x1d4], PT ;  /* 0x00007500c5007a0c */ /* 0x000fe20003f46270 */
[----:B------:R-:W-:Y:S01]  /*cd20*/  IMAD.X R37, R34, 0x1, R79, P6 ;  /* 0x0000000122257824 */ /* 0x000fe200030e064f */
[----:B------:R-:W-:-:S02]  /*cd30*/  ISETP.GE.AND P0, PT, R196, c[0x0][0x1d4], PT ;  /* 0x00007500c4007a0c */ /* 0x000fc40003f06270 */
        /* <DEDUP_REMOVED lines=10> */
[----:B------:R-:W-:-:S03]  /*cde0*/  MOV R172, 0xce20 ;  /* 0x0000ce2000ac7802 */ /* 0x000fc60000000f00 */
[----:B------:R1:W-:Y:S04]  /*cdf0*/  LDGSTS.E.BYPASS.LTC128B.128 [R198+0x8100], [R36.64], !P2 ;  /* 0x0810000024c67fae */ /* 0x0003e8000d101d46 */
[----:B------:R1:W-:Y:S02]  /*ce00*/  LDGSTS.E.BYPASS.LTC128B.128 [R198+0xa100], [R40.64], !P0 ;  /* 0x0a10000028c67fae */ /* 0x0003e4000c101d46 */
[----:B-1----:R-:W-:Y:S05]  /*ce10*/  CALL.REL.NOINC `($__internal_11_$__cuda_sm70_shflsync_idx_p) ;  /* 0x000019f000007944 */ /* 0x002fea0003c00000 */
[----:B--2---:R-:W-:Y:S01]  /*ce20*/  IMAD.MOV.U32 R32, RZ, RZ, R175 ;  /* 0x000000ffff207224 */ /* 0x004fe200078e00af */
[----:B-1----:R-:W-:Y:S01]  /*ce30*/  MOV R174, 0x1 ;  /* 0x0000000100ae7802 */ /* 0x002fe20000000f00 */
[----:B------:R-:W-:Y:S01]  /*ce40*/  IMAD.MOV.U32 R239, RZ, RZ, R0 ;  /* 0x000000ffffef7224 */ /* 0x000fe200078e0000 */
[----:B------:R-:W-:Y:S02]  /*ce50*/  MOV R175, 0x181f ;  /* 0x0000181f00af7802 */ /* 0x000fe40000000f00 */
[----:B------:R-:W-:Y:S02]  /*ce60*/  MOV R172, 0xce80 ;  /* 0x0000ce8000ac7802 */ /* 0x000fe40000000f00 */
[----:B------:R-:W-:Y:S05]  /*ce70*/  CALL.REL.NOINC `($__internal_11_$__cuda_sm70_shflsync_idx_p) ;  /* 0x0000199000007944 */ /* 0x000fea0003c00000 */
[----:B-12---:R-:W-:Y:S05]  /*ce80*/  BRA `(.L_x_2357) ;  /* 0xffff5df000007947 */ /* 0x006fea000383ffff */
.L_x_2296:
[----:B------:R-:W-:Y:S01]  /*ce90*/  IMAD.MOV.U32 R174, RZ, RZ, RZ ;  /* 0x000000ffffae7224 */ /* 0x000fe200078e00ff */
[----:B------:R-:W-:-:S02]  /*cea0*/  MOV R175, 0x1c1f ;  /* 0x00001c1f00af7802 */ /* 0x000fc40000000f00 */
[----:B------:R-:W-:Y:S02]  /*ceb0*/  MOV R172, 0xced0 ;  /* 0x0000ced000ac7802 */ /* 0x000fe40000000f00 */
[----:B-1----:R-:W-:Y:S05]  /*cec0*/  CALL.REL.NOINC `($__internal_11_$__cuda_sm70_shflsync_idx_p) ;  /* 0x0000194000007944 */ /* 0x002fea0003c00000 */
[----:B-12---:R-:W-:Y:S05]  /*ced0*/  BRA `(.L_x_2358) ;  /* 0xffff5fc000007947 */ /* 0x006fea000383ffff */
.L_x_2297:
[----:B------:R-:W-:Y:S01]  /*cee0*/  IMAD.MOV.U32 R174, RZ, RZ, 0x1 ;  /* 0x00000001ffae7424 */ /* 0x000fe200078e00ff */
[----:B------:R-:W-:Y:S02]  /*cef0*/  MOV R175, 0x1c1f ;  /* 0x00001c1f00af7802 */ /* 0x000fe40000000f00 */
[----:B------:R-:W-:Y:S02]  /*cf00*/  MOV R172, 0xcf20 ;  /* 0x0000cf2000ac7802 */ /* 0x000fe40000000f00 */
[----:B-12---:R-:W-:Y:S05]  /*cf10*/  CALL.REL.NOINC `($__internal_11_$__cuda_sm70_shflsync_idx_p) ;  /* 0x000018f000007944 */ /* 0x006fea0003c00000 */
[----:B--2---:R-:W-:Y:S01]  /*cf20*/  IMAD.IADD R175, R0, 0x1, R175 ;  /* 0x0000000100af7824 */ /* 0x004fe200078e02af */
[----:B------:R-:W-:Y:S01]  /*cf30*/  FMNMX.FTZ R0, R28, R35, !PT ;  /* 0x000000231c007209 */ /* 0x000fe20007810000 */
[----:B------:R-:W-:Y:S01]  /*cf40*/  IMAD.MOV.U32 R136, RZ, RZ, 0x2 ;  /* 0x00000002ff887424 */ /* 0x000fe200078e00ff */
[----:B------:R-:W-:Y:S02]  /*cf50*/  MOV R134, 0xd350 ;  /* 0x0000d35000867802 */ /* 0x000fe40000000f00 */
[----:B------:R-:W-:Y:S02]  /*cf60*/  IMNMX R76, R76, R175, PT ;  /* 0x000000af4c4c7217 */ /* 0x000fe40003800200 */
[----:B------:R-:W-:-:S02]  /*cf70*/  FMNMX.FTZ R0, R33, R0, !PT ;  /* 0x0000000021007209 */ /* 0x000fc40007810000 */
[C---:B------:R-:W-:Y:S02]  /*cf80*/  ISETP.GT.AND P5, PT, R76.reuse, RZ, PT ;  /* 0x000000ff4c00720c */ /* 0x040fe40003fa4270 */
[C---:B------:R-:W-:Y:S02]  /*cf90*/  ISETP.GT.AND P2, PT, R76.reuse, 0x1, PT ;  /* 0x000000014c00780c */ /* 0x040fe40003f44270 */
[----:B------:R-:W-:Y:S02]  /*cfa0*/  ISETP.GT.AND P0, PT, R76, 0x8, PT ;  /* 0x000000084c00780c */ /* 0x000fe40003f04270 */
[----:B------:R-:W-:Y:S02]  /*cfb0*/  FSEL R5, R30, -INF , P5 ;  /* 0xff8000001e057808 */ /* 0x000fe40002800000 */
[----:B------:R-:W-:Y:S02]  /*cfc0*/  FSEL R16, R31, -INF , P2 ;  /* 0xff8000001f107808 */ /* 0x000fe40001000000 */
[----:B------:R-:W-:-:S02]  /*cfd0*/  ISETP.GT.AND P2, PT, R76, 0x9, PT ;  /* 0x000000094c00780c */ /* 0x000fc40003f44270 */
[----:B------:R-:W-:Y:S02]  /*cfe0*/  FSEL R26, R26, -INF , P0 ;  /* 0xff8000001a1a7808 */ /* 0x000fe40000000000 */
[----:B------:R-:W-:Y:S02]  /*cff0*/  FMNMX.FTZ R9, R5, R16, !PT ;  /* 0x0000001005097209 */ /* 0x000fe40007810000 */
[----:B------:R-:W-:Y:S02]  /*d000*/  FSEL R4, R27, -INF , P2 ;  /* 0xff8000001b047808 */ /* 0x000fe40001000000 */
[----:B------:R-:W-:Y:S02]  /*d010*/  ISETP.GT.AND P2, PT, R76, 0x10, PT ;  /* 0x000000104c00780c */ /* 0x000fe40003f44270 */
[----:B------:R-:W-:Y:S02]  /*d020*/  FMNMX.FTZ R9, R26, R9, !PT ;  /* 0x000000091a097209 */ /* 0x000fe40007810000 */
[----:B------:R-:W-:-:S02]  /*d030*/  FMNMX.FTZ R0, R29, R0, !PT ;  /* 0x000000001d007209 */ /* 0x000fc40007810000 */
[----:B------:R-:W-:Y:S02]  /*d040*/  ISETP.GT.AND P0, PT, R76, 0x11, PT ;  /* 0x000000114c00780c */ /* 0x000fe40003f04270 */
[----:B------:R-:W-:Y:S02]  /*d050*/  FSEL R22, R22, -INF , P2 ;  /* 0xff80000016167808 */ /* 0x000fe40001000000 */
[----:B------:R-:W-:Y:S02]  /*d060*/  FMNMX.FTZ R9, R4, R9, !PT ;  /* 0x0000000904097209 */ /* 0x000fe40007810000 */
[----:B------:R-:W-:Y:S02]  /*d070*/  FMNMX.FTZ R0, R25, R0, !PT ;  /* 0x0000000019007209 */ /* 0x000fe40007810000 */
[----:B------:R-:W-:Y:S02]  /*d080*/  FSEL R12, R23, -INF , P0 ;  /* 0xff800000170c7808 */ /* 0x000fe40000000000 */
[----:B------:R-:W-:-:S02]  /*d090*/  ISETP.GT.AND P2, PT, R76, 0x18, PT ;  /* 0x000000184c00780c */ /* 0x000fc40003f44270 */
        /* <DEDUP_REMOVED lines=8> */
[----:B------:R-:W-:Y:S02]  /*d120*/  FMNMX.FTZ R9, R18, R9, !PT ;  /* 0x0000000912097209 */ /* 0x000fe40007810000 */
[----:B------:R-:W-:Y:S02]  /*d130*/  FMNMX.FTZ R0, R17, R0, !PT ;  /* 0x0000000011007209 */ /* 0x000fe40007810000 */
[----:B------:R-:W-:Y:S02]  /*d140*/  ISETP.GT.AND P0, PT, R76, 0x21, PT ;  /* 0x000000214c00780c */ /* 0x000fe40003f04270 */
[----:B-1----:R-:W-:-:S02]  /*d150*/  FSEL R174, R14, -INF , P2 ;  /* 0xff8000000eae7808 */ /* 0x002fc40001000000 */
[----:B------:R-:W-:Y:S02]  /*d160*/  FMNMX.FTZ R9, R8, R9, !PT ;  /* 0x0000000908097209 */ /* 0x000fe40007810000 */
        /* <DEDUP_REMOVED lines=22> */
[----:B------:R-:W-:-:S02]  /*d2d0*/  FSEL R140, R74, -INF , P2 ;  /* 0xff8000004a8c7808 */ /* 0x000fc40001000000 */
[----:B------:R-:W-:Y:S02]  /*d2e0*/  FMNMX.FTZ R7, R142, R9, !PT ;  /* 0x000000098e077209 */ /* 0x000fe40007810000 */
[----:B------:R-:W-:Y:S02]  /*d2f0*/  FMNMX.FTZ R0, R143, R0, !PT ;  /* 0x000000008f007209 */ /* 0x000fe40007810000 */
[----:B------:R-:W-:Y:S02]  /*d300*/  FSEL R162, R75, -INF , P0 ;  /* 0xff8000004ba27808 */ /* 0x000fe40000000000 */
[----:B------:R-:W-:Y:S02]  /*d310*/  FMNMX.FTZ R7, R140, R7, !PT ;  /* 0x000000078c077209 */ /* 0x000fe40007810000 */
[----:B------:R-:W-:Y:S02]  /*d320*/  FMNMX.FTZ R135, R141, R0, !PT ;  /* 0x000000008d877209 */ /* 0x000fe40007810000 */
[----:B------:R-:W-:-:S02]  /*d330*/  FMNMX.FTZ R7, R162, R7, !PT ;  /* 0x00000007a2077209 */ /* 0x000fc40007810000 */
[----:B------:R-:W-:Y:S05]  /*d340*/  CALL.REL.NOINC `($__internal_10_$__cuda_sm70_shflsync_bfly_p) ;  /* 0x0000147000007944 */ /* 0x000fea0003c00000 */
[----:B-12---:R-:W-:Y:S01]  /*d350*/  FMNMX.FTZ R135, R135, R136, !PT ;  /* 0x0000008887877209 */ /* 0x006fe20007810000 */
[----:B------:R-:W-:Y:S01]  /*d360*/  IMAD.MOV.U32 R136, RZ, RZ, 0x1 ;  /* 0x00000001ff887424 */ /* 0x000fe200078e00ff */
[----:B------:R-:W-:-:S02]  /*d370*/  MOV R134, 0xd390 ;  /* 0x0000d39000867802 */ /* 0x000fc40000000f00 */
[----:B------:R-:W-:Y:S05]  /*d380*/  CALL.REL.NOINC `($__internal_10_$__cuda_sm70_shflsync_bfly_p) ;  /* 0x0000143000007944 */ /* 0x000fea0003c00000 */
[----:B--2---:R-:W-:Y:S01]  /*d390*/  FMNMX.FTZ R0, R135, R136, !PT ;  /* 0x0000008887007209 */ /* 0x004fe20007810000 */
[----:B-1----:R-:W-:Y:S01]  /*d3a0*/  IMAD.MOV.U32 R135, RZ, RZ, R7 ;  /* 0x000000ffff877224 */ /* 0x002fe200078e0007 */
[----:B------:R-:W-:Y:S01]  /*d3b0*/  MOV R134, 0xd3e0 ;  /* 0x0000d3e000867802 */ /* 0x000fe20000000f00 */
[----:B------:R-:W-:-:S02]  /*d3c0*/  IMAD.MOV.U32 R136, RZ, RZ, 0x2 ;  /* 0x00000002ff887424 */ /* 0x000fc400078e00ff */
[----:B------:R-:W-:Y:S05]  /*d3d0*/  CALL.REL.NOINC `($__internal_10_$__cuda_sm70_shflsync_bfly_p) ;  /* 0x000013e000007944 */ /* 0x000fea0003c00000 */
[----:B-12---:R-:W-:Y:S01]  /*d3e0*/  FMNMX.FTZ R135, R7, R136, !PT ;  /* 0x0000008807877209 */ /* 0x006fe20007810000 */
[----:B------:R-:W-:Y:S01]  /*d3f0*/  IMAD.MOV.U32 R136, RZ, RZ, 0x1 ;  /* 0x00000001ff887424 */ /* 0x000fe200078e00ff */
[----:B------:R-:W-:-:S02]  /*d400*/  MOV R134, 0xd420 ;  /* 0x0000d42000867802 */ /* 0x000fc40000000f00 */
[----:B------:R-:W-:Y:S05]  /*d410*/  CALL.REL.NOINC `($__internal_10_$__cuda_sm70_shflsync_bfly_p) ;  /* 0x000013a000007944 */ /* 0x000fea0003c00000 */
[----:B-12---:R-:W-:Y:S05]  /*d420*/  BRA `(.L_x_2359) ;  /* 0xffff614000007947 */ /* 0x006fea000383ffff */
.L_x_2301:
[----:B------:R-:W-:Y:S01]  /*d430*/  MOV R174, RZ ;  /* 0x000000ff00ae7202 */ /* 0x000fe20000000f00 */
[----:B------:R-:W-:Y:S01]  /*d440*/  IMAD.MOV.U32 R239, RZ, RZ, R10 ;  /* 0x000000ffffef7224 */ /* 0x000fe200078e000a */
[----:B------:R-:W-:Y:S01]  /*d450*/  MOV R172, 0xd480 ;  /* 0x0000d48000ac7802 */ /* 0x000fe20000000f00 */
[----:B------:R-:W-:Y:S02]  /*d460*/  IMAD.MOV.U32 R175, RZ, RZ, 0x181f ;  /* 0x0000181fffaf7424 */ /* 0x000fe400078e00ff */
[----:B-1234-:R-:W-:Y:S05]  /*d470*/  CALL.REL.NOINC `($__internal_11_$__cuda_sm70_shflsync_idx_p) ;  /* 0x0000139000007944 */ /* 0x01efea0003c00000 */
[----:B--2---:R-:W-:Y:S01]  /*d480*/  MOV R12, R175 ;  /* 0x000000af000c7202 */ /* 0x004fe20000000f00 */
[----:B-1----:R-:W-:-:S05]  /*d490*/  BRA `(.L_x_2360) ;  /* 0xffff746000007947 */ /* 0x002fca000383ffff */
.L_x_2302:
[----:B------:R-:W-:Y:S01]  /*d4a0*/  MOV R174, RZ ;  /* 0x000000ff00ae7202 */ /* 0x000fe20000000f00 */
[----:B------:R-:W-:Y:S01]  /*d4b0*/  IMAD.MOV.U32 R239, RZ, RZ, R9 ;  /* 0x000000ffffef7224 */ /* 0x000fe200078e0009 */
[----:B------:R-:W-:Y:S01]  /*d4c0*/  MOV R172, 0xd4f0 ;  /* 0x0000d4f000ac7802 */ /* 0x000fe20000000f00 */
[----:B------:R-:W-:Y:S02]  /*d4d0*/  IMAD.MOV.U32 R175, RZ, RZ, 0x181f ;  /* 0x0000181fffaf7424 */ /* 0x000fe400078e00ff */
[----:B-1234-:R-:W-:Y:S05]  /*d4e0*/  CALL.REL.NOINC `($__internal_11_$__cuda_sm70_shflsync_idx_p) ;  /* 0x0000132000007944 */ /* 0x01efea0003c00000 */
[----:B------:R-:W-:Y:S01]  /*d4f0*/  ISETP.GE.AND P6, PT, R206, c[0x0][0x1d4], PT ;  /* 0x00007500ce007a0c */ /* 0x000fe20003fc6270 */
[----:B-1----:R-:W-:Y:S01]  /*d500*/  IMAD.MOV.U32 R239, RZ, RZ, R10 ;  /* 0x000000ffffef7224 */ /* 0x002fe200078e000a */
[----:B--2---:R-:W-:Y:S01]  /*d510*/  IADD3 R16, P0, R175, R0, RZ ;  /* 0x00000000af107210 */ /* 0x004fe20007f1e0ff */
[----:B------:R-:W-:Y:S01]  /*d520*/  IMAD.MOV.U32 R174, RZ, RZ, 0x1 ;  /* 0x00000001ffae7424 */ /* 0x000fe200078e00ff */
        /* <DEDUP_REMOVED lines=14> */
[----:B------:R-:W-:Y:S01]  /*d610*/  IMAD.X R19, R12, 0x1, R7, P2 ;  /* 0x000000010c137824 */ /* 0x000fe200010e0607 */
[----:B------:R-:W-:Y:S02]  /*d620*/  SEL R12, RZ, 0x10, P5 ;  /* 0x00000010ff0c7807 */ /* 0x000fe40002800000 */
[----:B------:R-:W-:Y:S02]  /*d630*/  MOV R172, 0xd660 ;  /* 0x0000d66000ac7802 */ /* 0x000fe40000000f00 */
[----:B------:R1:W-:Y:S04]  /*d640*/  LDGSTS.E.BYPASS.LTC128B.128 [R198+0x4100], [R18.64], !P0 ;  /* 0x0410000012c67fae */ /* 0x0003e8000c101d46 */
[----:B-1----:R-:W-:Y:S05]  /*d650*/  CALL.REL.NOINC `($__internal_11_$__cuda_sm70_shflsync_idx_p) ;  /* 0x000011b000007944 */ /* 0x002fea0003c00000 */
[----:B-1----:R-:W-:Y:S01]  /*d660*/  MOV R174, 0x1 ;  /* 0x0000000100ae7802 */ /* 0x002fe20000000f00 */
[----:B--2---:R-:W-:Y:S01]  /*d670*/  IMAD.MOV.U32 R10, RZ, RZ, R175 ;  /* 0x000000ffff0a7224 */ /* 0x004fe200078e00af */
[----:B------:R-:W-:Y:S01]  /*d680*/  MOV R175, 0x181f ;  /* 0x0000181f00af7802 */ /* 0x000fe20000000f00 */
[----:B------:R-:W-:Y:S01]  /*d690*/  IMAD.MOV.U32 R239, RZ, RZ, R9 ;  /* 0x000000ffffef7224 */ /* 0x000fe200078e0009 */
[----:B------:R-:W-:Y:S02]  /*d6a0*/  MOV R172, 0xd6c0 ;  /* 0x0000d6c000ac7802 */ /* 0x000fe40000000f00 */
[----:B------:R-:W-:Y:S05]  /*d6b0*/  CALL.REL.NOINC `($__internal_11_$__cuda_sm70_shflsync_idx_p) ;  /* 0x0000115000007944 */ /* 0x000fea0003c00000 */
[----:B-12---:R-:W-:-:S05]  /*d6c0*/  BRA `(.L_x_2361) ;  /* 0xffff736000007947 */ /* 0x006fca000383ffff */
.L_x_2305:
[----:B------:R-:W-:Y:S01]  /*d6d0*/  MOV R174, RZ ;  /* 0x000000ff00ae7202 */ /* 0x000fe20000000f00 */
[----:B------:R-:W-:Y:S01]  /*d6e0*/  IMAD.MOV.U32 R239, RZ, RZ, R138 ;  /* 0x000000ffffef7224 */ /* 0x000fe200078e008a */
[----:B------:R-:W-:Y:S01]  /*d6f0*/  MOV R172, 0xd720 ;  /* 0x0000d72000ac7802 */ /* 0x000fe20000000f00 */
[----:B------:R-:W-:Y:S02]  /*d700*/  IMAD.MOV.U32 R175, RZ, RZ, 0x181f ;  /* 0x0000181fffaf7424 */ /* 0x000fe400078e00ff */
[----:B------:R-:W-:Y:S05]  /*d710*/  CALL.REL.NOINC `($__internal_11_$__cuda_sm70_shflsync_idx_p) ;  /* 0x000010f000007944 */ /* 0x000fea0003c00000 */
[----:B--2---:R-:W-:Y:S01]  /*d720*/  MOV R140, R175 ;  /* 0x000000af008c7202 */ /* 0x004fe20000000f00 */
[----:B-1----:R-:W-:-:S05]  /*d730*/  BRA `(.L_x_2362) ;  /* 0xffff801000007947 */ /* 0x002fca000383ffff */
.L_x_2306:
[----:B------:R-:W-:Y:S01]  /*d740*/  MOV R174, RZ ;  /* 0x000000ff00ae7202 */ /* 0x000fe20000000f00 */
[----:B------:R-:W-:Y:S01]  /*d750*/  IMAD.MOV.U32 R239, RZ, RZ, R0 ;  /* 0x000000ffffef7224 */ /* 0x000fe200078e0000 */
[----:B------:R-:W-:Y:S01]  /*d760*/  MOV R172, 0xd790 ;  /* 0x0000d79000ac7802 */ /* 0x000fe20000000f00 */
[----:B------:R-:W-:Y:S02]  /*d770*/  IMAD.MOV.U32 R175, RZ, RZ, 0x181f ;  /* 0x0000181fffaf7424 */ /* 0x000fe400078e00ff */
[----:B-12---:R-:W-:Y:S05]  /*d780*/  CALL.REL.NOINC `($__internal_11_$__cuda_sm70_shflsync_idx_p) ;  /* 0x0000108000007944 */ /* 0x006fea0003c00000 */
        /* <DEDUP_REMOVED lines=30> */
.L_x_2307:
[----:B------:R-:W-:Y:S01]  /*d970*/  MOV R175, 0x1c1f ;  /* 0x00001c1f00af7802 */ /* 0x000fe20000000f00 */
[----:B------:R-:W-:Y:S01]  /*d980*/  IMAD.MOV.U32 R174, RZ, RZ, RZ ;  /* 0x000000ffffae7224 */ /* 0x000fe200078e00ff */
[----:B------:R-:W-:Y:S02]  /*d990*/  MOV R172, 0xd9b0 ;  /* 0x0000d9b000ac7802 */ /* 0x000fe40000000f00 */
[----:B------:R-:W-:Y:S05]  /*d9a0*/  CALL.REL.NOINC `($__internal_11_$__cuda_sm70_shflsync_idx_p) ;  /* 0x00000e6000007944 */ /* 0x000fea0003c00000 */
[----:B-12---:R-:W-:-:S05]  /*d9b0*/  BRA `(.L_x_2364) ;  /* 0xffff80e000007947 */ /* 0x006fca000383ffff */
.L_x_2308:
[----:B------:R-:W-:Y:S01]  /*d9c0*/  MOV R175, 0x1c1f ;  /* 0x00001c1f00af7802 */ /* 0x000fe20000000f00 */
[----:B------:R-:W-:Y:S01]  /*d9d0*/  IMAD.MOV.U32 R174, RZ, RZ, 0x1 ;  /* 0x00000001ffae7424 */ /* 0x000fe200078e00ff */
[----:B------:R-:W-:Y:S02]  /*d9e0*/  MOV R172, 0xda00 ;  /* 0x0000da0000ac7802 */ /* 0x000fe40000000f00 */
[----:B-1----:R-:W-:Y:S05]  /*d9f0*/  CALL.REL.NOINC `($__internal_11_$__cuda_sm70_shflsync_idx_p) ;  /* 0x00000e1000007944 */ /* 0x002fea0003c00000 */
[----:B------:R-:W-:Y:S01]  /*da00*/  FMNMX.FTZ R12, R4, R3, !PT ;  /* 0x00000003040c7209 */ /* 0x000fe20007810000 */
[----:B--2---:R-:W-:Y:S01]  /*da10*/  IMAD.IADD R0, R0, 0x1, R175 ;  /* 0x0000000100007824 */ /* 0x004fe200078e02af */
[----:B------:R-:W-:Y:S01]  /*da20*/  MOV R134, 0xde40 ;  /* 0x0000de4000867802 */ /* 0x000fe20000000f00 */
[----:B------:R-:W-:Y:S01]  /*da30*/  IMAD.MOV.U32 R136, RZ, RZ, 0x2 ;  /* 0x00000002ff887424 */ /* 0x000fe200078e00ff */
        /* <DEDUP_REMOVED lines=35> */
[----:B-1----:R-:W-:Y:S02]  /*dc70*/  FSEL R174, R23, -INF , P0 ;  /* 0xff80000017ae7808 */ /* 0x002fe40000000000 */
        /* <DEDUP_REMOVED lines=27> */
[----:B------:R-:W-:Y:S05]  /*de30*/  CALL.REL.NOINC `($__internal_10_$__cuda_sm70_shflsync_bfly_p) ;  /* 0x0000098000007944 */ /* 0x000fea0003c00000 */
[----:B-12---:R-:W-:Y:S01]  /*de40*/  FMNMX.FTZ R135, R135, R136, !PT ;  /* 0x0000008887877209 */ /* 0x006fe20007810000 */
[----:B------:R-:W-:Y:S01]  /*de50*/  IMAD.MOV.U32 R136, RZ, RZ, 0x1 ;  /* 0x00000001ff887424 */ /* 0x000fe200078e00ff */
[----:B------:R-:W-:Y:S02]  /*de60*/  MOV R134, 0xde80 ;  /* 0x0000de8000867802 */ /* 0x000fe40000000f00 */
[----:B------:R-:W-:Y:S05]  /*de70*/  CALL.REL.NOINC `($__internal_10_$__cuda_sm70_shflsync_bfly_p) ;  /* 0x0000094000007944 */ /* 0x000fea0003c00000 */
[----:B--2---:R-:W-:Y:S01]  /*de80*/  FMNMX.FTZ R0, R135, R136, !PT ;  /* 0x0000008887007209 */ /* 0x004fe20007810000 */
[----:B-1----:R-:W-:Y:S01]  /*de90*/  IMAD.MOV.U32 R135, RZ, RZ, R7 ;  /* 0x000000ffff877224 */ /* 0x002fe200078e0007 */
[----:B------:R-:W-:Y:S01]  /*dea0*/  MOV R134, 0xded0 ;  /* 0x0000ded000867802 */ /* 0x000fe20000000f00 */
[----:B------:R-:W-:Y:S02]  /*deb0*/  IMAD.MOV.U32 R136, RZ, RZ, 0x2 ;  /* 0x00000002ff887424 */ /* 0x000fe400078e00ff */
[----:B------:R-:W-:Y:S05]  /*dec0*/  CALL.REL.NOINC `($__internal_10_$__cuda_sm70_shflsync_bfly_p) ;  /* 0x000008f000007944 */ /* 0x000fea0003c00000 */
[----:B-12---:R-:W-:Y:S01]  /*ded0*/  FMNMX.FTZ R135, R7, R136, !PT ;  /* 0x0000008807877209 */ /* 0x006fe20007810000 */
[----:B------:R-:W-:Y:S01]  /*dee0*/  IMAD.MOV.U32 R136, RZ, RZ, 0x1 ;  /* 0x00000001ff887424 */ /* 0x000fe200078e00ff */
[----:B------:R-:W-:Y:S02]  /*def0*/  MOV R134, 0xdf10 ;  /* 0x0000df1000867802 */ /* 0x000fe40000000f00 */
[----:B------:R-:W-:Y:S05]  /*df00*/  CALL.REL.NOINC `($__internal_10_$__cuda_sm70_shflsync_bfly_p) ;  /* 0x000008b000007944 */ /* 0x000fea0003c00000 */
[----:B--2---:R-:W-:Y:S01]  /*df10*/  MOV R132, R136 ;  /* 0x0000008800847202 */ /* 0x004fe20000000f00 */
[----:B-1----:R-:W-:-:S05]  /*df20*/  BRA `(.L_x_2365) ;  /* 0xffff822000007947 */ /* 0x002fca000383ffff */
.L_x_2311:
[----:B------:R-:W-:Y:S01]  /*df30*/  MOV R175, 0x181f ;  /* 0x0000181f00af7802 */ /* 0x000fe20000000f00 */
[----:B------:R-:W-:Y:S01]  /*df40*/  IMAD.MOV.U32 R174, RZ, RZ, RZ ;  /* 0x000000ffffae7224 */ /* 0x000fe200078e00ff */
[----:B------:R-:W-:Y:S02]  /*df50*/  MOV R172, 0xdf70 ;  /* 0x0000df7000ac7802 */ /* 0x000fe40000000f00 */
[----:B-1234-:R-:W-:Y:S05]  /*df60*/  CALL.REL.NOINC `($__internal_11_$__cuda_sm70_shflsync_idx_p) ;  /* 0x000008a000007944 */ /* 0x01efea0003c00000 */
[----:B-12---:R-:W-:-:S05]  /*df70*/  BRA `(.L_x_2366) ;  /* 0xffff9c0000007947 */ /* 0x006fca000383ffff */
.L_x_2314:
[----:B------:R-:W-:Y:S01]  /*df80*/  MOV R174, RZ ;  /* 0x000000ff00ae7202 */ /* 0x000fe20000000f00 */
[----:B------:R-:W-:Y:S01]  /*df90*/  IMAD.MOV.U32 R239, RZ, RZ, R0 ;  /* 0x000000ffffef7224 */ /* 0x000fe200078e0000 */
[----:B------:R-:W-:Y:S01]  /*dfa0*/  MOV R172, 0xdfd0 ;  /* 0x0000dfd000ac7802 */ /* 0x000fe20000000f00 */
[----:B------:R-:W-:Y:S02]  /*dfb0*/  IMAD.MOV.U32 R175, RZ, RZ, 0x181f ;  /* 0x0000181fffaf7424 */ /* 0x000fe400078e00ff */
[----:B------:R-:W-:Y:S05]  /*dfc0*/  CALL.REL.NOINC `($__internal_11_$__cuda_sm70_shflsync_idx_p) ;  /* 0x0000084000007944 */ /* 0x000fea0003c00000 */
[----:B--2---:R-:W-:Y:S01]  /*dfd0*/  MOV R140, R175 ;  /* 0x000000af008c7202 */ /* 0x004fe20000000f00 */
[----:B-1----:R-:W-:-:S05]  /*dfe0*/  BRA `(.L_x_2367) ;  /* 0xffffa98000007947 */ /* 0x002fca000383ffff */
.L_x_2315:
[----:B------:R-:W-:Y:S01]  /*dff0*/  MOV R174, RZ ;  /* 0x000000ff00ae7202 */ /* 0x000fe20000000f00 */
[----:B------:R-:W-:Y:S01]  /*e000*/  IMAD.MOV.U32 R239, RZ, RZ, R2 ;  /* 0x000000ffffef7224 */ /* 0x000fe200078e0002 */
[----:B------:R-:W-:Y:S01]  /*e010*/  MOV R172, 0xe040 ;  /* 0x0000e04000ac7802 */ /* 0x000fe20000000f00 */
[----:B------:R-:W-:Y:S02]  /*e020*/  IMAD.MOV.U32 R175, RZ, RZ, 0x181f ;  /* 0x0000181fffaf7424 */ /* 0x000fe400078e00ff */
[----:B-12---:R-:W-:Y:S05]  /*e030*/  CALL.REL.NOINC `($__internal_11_$__cuda_sm70_shflsync_idx_p) ;  /* 0x000007d000007944 */ /* 0x006fea0003c00000 */
[----:B------:R-:W-:Y:S01]  /*e040*/  IADD3 R139, -R237, 0x10, RZ ;  /* 0x00000010ed8b7810 */ /* 0x000fe20007ffe1ff */
[----:B-1----:R-:W-:Y:S01]  /*e050*/  IMAD.MOV.U32 R239, RZ, RZ, R0 ;  /* 0x000000ffffef7224 */ /* 0x002fe200078e0000 */
[C---:B--2---:R-:W-:Y:S01]  /*e060*/  IADD3 R144, P2, R175.reuse, R136, RZ ;  /* 0x00000088af907210 */ /* 0x044fe20007f5e0ff */
[----:B------:R-:W-:Y:S01]  /*e070*/  IMAD.MOV.U32 R174, RZ, RZ, 0x1 ;  /* 0x00000001ffae7424 */ /* 0x000fe200078e00ff */
[----:B------:R-:W-:Y:S02]  /*e080*/  IADD3 R142, P0, R175, R138, RZ ;  /* 0x0000008aaf8e7210 */ /* 0x000fe40007f1e0ff */
[----:B------:R-:W-:Y:S01]  /*e090*/  ISETP.NE.U32.AND P4, PT, R237, RZ, PT ;  /* 0x000000ffed00720c */ /* 0x000fe20003f85070 */
[C---:B------:R-:W-:Y:S01]  /*e0a0*/  IMAD.X R145, R140.reuse, 0x1, R135, P2 ;  /* 0x000000018c917824 */ /* 0x040fe200010e0687 */
[----:B------:R-:W-:Y:S01]  /*e0b0*/  LOP3.LUT R139, R139, 0xf, RZ, 0xc0, !PT ;  /* 0x0000000f8b8b7812 */ /* 0x000fe200078ec0ff */
[----:B------:R-:W-:Y:S01]  /*e0c0*/  IMAD.X R143, R140, 0x1, R137, P0 ;  /* 0x000000018c8f7824 */ /* 0x000fe200000e0689 */
[----:B------:R-:W-:Y:S02]  /*e0d0*/  MOV R172, 0xe180 ;  /* 0x0000e18000ac7802 */ /* 0x000fe40000000f00 */
        /* <DEDUP_REMOVED lines=8> */
[----:B------:R1:W-:Y:S02]  /*e160*/  LDGSTS.E.BYPASS.LTC128B.128 [R198+0xa100], [R142.64], !P5 ;  /* 0x0a1000008ec67fae */ /* 0x0003e4000e901d46 */
        /* <DEDUP_REMOVED lines=8> */
.L_x_2316:
[----:B------:R-:W-:Y:S02]  /*e1f0*/  MOV R136, 0x2 ;  /* 0x0000000200887802 */ /* 0x000fe40000000f00 */
[----:B------:R-:W-:Y:S02]  /*e200*/  MOV R134, 0xe220 ;  /* 0x0000e22000867802 */ /* 0x000fe40000000f00 */
        /* <DEDUP_REMOVED lines=16> */
.L_x_2318:
[----:B------:R-:W-:Y:S01]  /*e310*/  IMAD.MOV.U32 R135, RZ, RZ, R236 ;  /* 0x000000ffff877224 */ /* 0x000fe200078e00ec */
[----:B------:R-:W-:-:S02]  /*e320*/  MOV R136, 0x2 ;  /* 0x0000000200887802 */ /* 0x000fc40000000f00 */
[----:B------:R-:W-:Y:S02]  /*e330*/  MOV R134, 0xe350 ;  /* 0x0000e35000867802 */ /* 0x000fe40000000f00 */
[----:B------:R-:W-:Y:S05]  /*e340*/  CALL.REL.NOINC `($__internal_10_$__cuda_sm70_shflsync_bfly_p) ;  /* 0x0000047000007944 */ /* 0x000fea0003c00000 */
[----:B-12---:R-:W-:Y:S05]  /*e350*/  BRA `(.L_x_2370) ;  /* 0xffffc1c000007947 */ /* 0x006fea000383ffff */
.L_x_2319:
[----:B------:R-:W-:Y:S02]  /*e360*/  MOV R136, 0x1 ;  /* 0x0000000100887802 */ /* 0x000fe40000000f00 */
[----:B------:R-:W-:Y:S02]  /*e370*/  MOV R134, 0xe390 ;  /* 0x0000e39000867802 */ /* 0x000fe40000000f00 */
[----:B-1----:R-:W-:Y:S05]  /*e380*/  CALL.REL.NOINC `($__internal_10_$__cuda_sm70_shflsync_bfly_p) ;  /* 0x0000043000007944 */ /* 0x002fea0003c00000 */
[----:B--2---:R-:W-:Y:S01]  /*e390*/  FADD.FTZ R2, R135, R136 ;  /* 0x0000008887027221 */ /* 0x004fe20000010000 */
[----:B-1----:R-:W-:Y:S02]  /*e3a0*/  MOV R135, R231 ;  /* 0x000000e700877202 */ /* 0x002fe40000000f00 */
[----:B------:R-:W-:Y:S02]  /*e3b0*/  MOV R136, 0x2 ;  /* 0x0000000200887802 */ /* 0x000fe40000000f00 */
[----:B------:R-:W-:Y:S02]  /*e3c0*/  MOV R134, 0xe3e0 ;  /* 0x0000e3e000867802 */ /* 0x000fe40000000f00 */
[----:B------:R-:W-:Y:S05]  /*e3d0*/  CALL.REL.NOINC `($__internal_10_$__cuda_sm70_shflsync_bfly_p) ;  /* 0x000003e000007944 */ /* 0x000fea0003c00000 */
[----:B--2---:R-:W-:Y:S01]  /*e3e0*/  FADD.FTZ R3, R231, R136 ;  /* 0x00000088e7037221 */ /* 0x004fe20000010000 */
[----:B------:R-:W-:Y:S02]  /*e3f0*/  MOV R136, 0x1 ;  /* 0x0000000100887802 */ /* 0x000fe40000000f00 */
[----:B------:R-:W-:-:S02]  /*e400*/  MOV R134, 0xe430 ;  /* 0x0000e43000867802 */ /* 0x000fc40000000f00 */
[----:B-1----:R-:W-:Y:S02]  /*e410*/  MOV R135, R3 ;  /* 0x0000000300877202 */ /* 0x002fe40000000f00 */
[----:B------:R-:W-:Y:S05]  /*e420*/  CALL.REL.NOINC `($__internal_10_$__cuda_sm70_shflsync_bfly_p) ;  /* 0x0000039000007944 */ /* 0x000fea0003c00000 */
[----:B-12---:R-:W-:Y:S05]  /*e430*/  BRA `(.L_x_2371) ;  /* 0xffffc15000007947 */ /* 0x006fea000383ffff */
.L_x_2334:
[----:B------:R-:W-:Y:S01]  /*e440*/  IMAD.MOV.U32 R239, RZ, RZ, R3 ;  /* 0x000000ffffef7224 */ /* 0x000fe200078e0003 */
[----:B------:R-:W-:Y:S01]  /*e450*/  MOV R174, RZ ;  /* 0x000000ff00ae7202 */ /* 0x000fe20000000f00 */
[----:B------:R-:W-:Y:S01]  /*e460*/  IMAD.MOV.U32 R175, RZ, RZ, 0x181f ;  /* 0x0000181fffaf7424 */ /* 0x000fe200078e00ff */
[----:B------:R-:W-:Y:S02]  /*e470*/  MOV R172, 0xe490 ;  /* 0x0000e49000ac7802 */ /* 0x000fe40000000f00 */
[----:B-----5:R-:W-:Y:S05]  /*e480*/  CALL.REL.NOINC `($__internal_11_$__cuda_sm70_shflsync_idx_p) ;  /* 0x0000038000007944 */ /* 0x020fea0003c00000 */
[----:B--2---:R-:W-:Y:S01]  /*e490*/  MOV R5, R175 ;  /* 0x000000af00057202 */ /* 0x004fe20000000f00 */
[----:B-1----:R-:W-:Y:S05]  /*e4a0*/  BRA `(.L_x_2372) ;  /* 0xffffde0000007947 */ /* 0x002fea000383ffff */
.L_x_2335:
[----:B------:R-:W-:Y:S01]  /*e4b0*/  IMAD.MOV.U32 R239, RZ, RZ, R4 ;  /* 0x000000ffffef7224 */ /* 0x000fe200078e0004 */
[----:B------:R-:W-:Y:S01]  /*e4c0*/  MOV R174, RZ ;  /* 0x000000ff00ae7202 */ /* 0x000fe20000000f00 */
[----:B------:R-:W-:Y:S01]  /*e4d0*/  IMAD.MOV.U32 R175, RZ, RZ, 0x181f ;  /* 0x0000181fffaf7424 */ /* 0x000fe200078e00ff */
[----:B------:R-:W-:Y:S02]  /*e4e0*/  MOV R172, 0xe500 ;  /* 0x0000e50000ac7802 */ /* 0x000fe40000000f00 */
[----:B-12--5:R-:W-:Y:S05]  /*e4f0*/  CALL.REL.NOINC `($__internal_11_$__cuda_sm70_shflsync_idx_p) ;  /* 0x0000031000007944 */ /* 0x026fea0003c00000 */
[----:B-12---:R-:W-:Y:S05]  /*e500*/  BRA `(.L_x_2373) ;  /* 0xffffddc000007947 */ /* 0x006fea000383ffff */
.L_x_2338:
        /* <DEDUP_REMOVED lines=12> */
.L_x_2341:
[----:B------:R-:W-:Y:S01]  /*e5d0*/  IMAD.MOV.U32 R239, RZ, RZ, R3 ;  /* 0x000000ffffef7224 */ /* 0x000fe200078e0003 */
[----:B------:R-:W-:Y:S01]  /*e5e0*/  MOV R174, 0x2 ;  /* 0x0000000200ae7802 */ /* 0x000fe20000000f00 */
[----:B----4-:R-:W-:Y:S01]  /*e5f0*/  IMAD.MOV.U32 R175, RZ, RZ, 0x181f ;  /* 0x0000181fffaf7424 */ /* 0x010fe200078e00ff */
[----:B------:R-:W-:Y:S02]  /*e600*/  MOV R172, 0xe620 ;  /* 0x0000e62000ac7802 */ /* 0x000fe40000000f00 */
[----:B-123-5:R-:W-:Y:S05]  /*e610*/  CALL.REL.NOINC `($__internal_11_$__cuda_sm70_shflsync_idx_p) ;  /* 0x000001f000007944 */ /* 0x02efea0003c00000 */
[----:B--2---:R-:W-:Y:S01]  /*e620*/  MOV R5, R175 ;  /* 0x000000af00057202 */ /* 0x004fe20000000f00 */
[----:B-1----:R-:W-:Y:S05]  /*e630*/  BRA `(.L_x_2375) ;  /* 0xffffdf2000007947 */ /* 0x002fea000383ffff */
.L_x_2342:
[----:B------:R-:W-:Y:S01]  /*e640*/  IMAD.MOV.U32 R239, RZ, RZ, R4 ;  /* 0x000000ffffef7224 */ /* 0x000fe200078e0004 */
[----:B------:R-:W-:Y:S01]  /*e650*/  MOV R174, 0x2 ;  /* 0x0000000200ae7802 */ /* 0x000fe20000000f00 */
[----:B----4-:R-:W-:Y:S01]  /*e660*/  IMAD.MOV.U32 R175, RZ, RZ, 0x181f ;  /* 0x0000181fffaf7424 */ /* 0x010fe200078e00ff */
[----:B------:R-:W-:Y:S02]  /*e670*/  MOV R172, 0xe690 ;  /* 0x0000e69000ac7802 */ /* 0x000fe40000000f00 */
[----:B-123-5:R-:W-:Y:S05]  /*e680*/  CALL.REL.NOINC `($__internal_11_$__cuda_sm70_shflsync_idx_p) ;  /* 0x0000018000007944 */ /* 0x02efea0003c00000 */
[----:B-12---:R-:W-:Y:S05]  /*e690*/  BRA `(.L_x_2376) ;  /* 0xffffdee000007947 */ /* 0x006fea000383ffff */
.L_x_2345:
        /* <DEDUP_REMOVED lines=12> */
.L_x_2347:
[----:B------:R-:W-:Y:S01]  /*e760*/  IMAD.MOV.U32 R239, RZ, RZ, R2 ;  /* 0x000000ffffef7224 */ /* 0x000fe200078e0002 */
[----:B------:R-:W-:Y:S01]  /*e770*/  MOV R174, RZ ;  /* 0x000000ff00ae7202 */ /* 0x000fe20000000f00 */
[----:B--23--:R-:W-:Y:S01]  /*e780*/  IMAD.MOV.U32 R175, RZ, RZ, 0x1f ;  /* 0x0000001fffaf7424 */ /* 0x00cfe200078e00ff */
[----:B------:R-:W-:Y:S02]  /*e790*/  MOV R172, 0xe7b0 ;  /* 0x0000e7b000ac7802 */ /* 0x000fe40000000f00 */
[----:B-1--45:R-:W-:Y:S05]  /*e7a0*/  CALL.REL.NOINC `($__internal_11_$__cuda_sm70_shflsync_idx_p) ;  /* 0x0000006000007944 */ /* 0x032fea0003c00000 */
[----:B-12---:R-:W-:Y:S05]  /*e7b0*/  BRA `(.L_x_2378) ;  /* 0xffffe08000007947 */ /* 0x006fea000383ffff */
        .weak           $__internal_10_$__cuda_sm70_shflsync_bfly_p
        .type           $__internal_10_$__cuda_sm70_shflsync_bfly_p,@function
        .size           $__internal_10_$__cuda_sm70_shflsync_bfly_p,($__internal_11_$__cuda_sm70_shflsync_idx_p - $__internal_10_$__cuda_sm70_shflsync_bfly_p)
$__internal_10_$__cuda_sm70_shflsync_bfly_p:
[----:B------:R-:W-:Y:S01]  /*e7c0*/  MOV R138, R134 ;  /* 0x00000086008a7202 */ /* 0x000fe20000000f00 */
[----:B------:R-:W-:Y:S04]  /*e7d0*/  WARPSYNC R230 ;  /* 0x000000e600007348 */ /* 0x000fe80003800000 */
[----:B------:R-:W-:Y:S01]  /*e7e0*/  MOV R139, 0x0 ;  /* 0x00000000008b7802 */ /* 0x000fe20000000f00 */
[----:B------:R1:W2:Y:S03]  /*e7f0*/  SHFL.BFLY PT, R136, R135, R136, R227 ;  /* 0x0c00008887887389 */ /* 0x0002a600000e00e3 */
[----:B------:R-:W-:Y:S05]  /*e800*/  RET.REL.NODEC R138 `(_ZN7cutlass13device_kernelIN5flash19enable_sm80_to_sm89INS1_16FlashAttnFwdSm80INS1_25CollectiveMainloopFwdSm80ILi8ELi1ELb0EN4cute5tupleIJNS5_1CILi128EEENS7_ILi64EEENS7_ILi192EEEEEELi192ENS_10bfloat16_tEfNS_4arch4Sm80ELb1ELb0ELb0ELb0ELb1ELb0ELb1ELb0EEENS1_21CollectiveEpilogueFwdINS6_IJS8_SA_S9_EEENS6_IJNS7_ILi1EEESI_SI_EEESC_SE_Li256ELb0ELb1ELb0ELb0EEENS1_30DynamicPersistentTileSchedulerILi256ELi256ELb0ELb1ELb0EEEEEEEEEvNT_6ParamsE) ;  /* 0xffff17f08a007950 */ /* 0x000fea0003c3ffff */
        .weak           $__internal_11_$__cuda_sm70_shflsync_idx_p
        .type           $__internal_11_$__cuda_sm70_shflsync_idx_p,@function
        .size           $__internal_11_$__cuda_sm70_shflsync_idx_p,(.L_x_3431 - $__internal_11_$__cuda_sm70_shflsync_idx_p)
$__internal_11_$__cuda_sm70_shflsync_idx_p:
[----:B------:R-:W-:Y:S01]  /*e810*/  MOV R240, R172 ;  /* 0x000000ac00f07202 */ /* 0x000fe20000000f00 */
[----:B------:R-:W-:Y:S04]  /*e820*/  WARPSYNC R222 ;  /* 0x000000de00007348 */ /* 0x000fe80003800000 */
[----:B------:R-:W-:Y:S01]  /*e830*/  MOV R241, 0x0 ;  /* 0x0000000000f17802 */ /* 0x000fe20000000f00 */
[----:B------:R1:W2:Y:S03]  /*e840*/  SHFL.IDX PT, R175, R239, R174, R175 ;  /* 0x000000aeefaf7389 */ /* 0x0002a600000e00af */
[----:B------:R-:W-:Y:S05]  /*e850*/  RET.REL.NODEC R240 `(_ZN7cutlass13device_kernelIN5flash19enable_sm80_to_sm89INS1_16FlashAttnFwdSm80INS1_25CollectiveMainloopFwdSm80ILi8ELi1ELb0EN4cute5tupleIJNS5_1CILi128EEENS7_ILi64EEENS7_ILi192EEEEEELi192ENS_10bfloat16_tEfNS_4arch4Sm80ELb1ELb0ELb0ELb0ELb1ELb0ELb1ELb0EEENS1_21CollectiveEpilogueFwdINS6_IJS8_SA_S9_EEENS6_IJNS7_ILi1EEESI_SI_EEESC_SE_Li256ELb0ELb1ELb0ELb0EEENS1_30DynamicPersistentTileSchedulerILi256ELi256ELb0ELb1ELb0EEEEEEEEEvNT_6ParamsE) ;  /* 0xffff17a0f0007950 */ /* 0x000fea0003c3ffff */
.L_x_2379:
        /* <DEDUP_REMOVED lines=10> */
.L_x_3431:


//--------------------- .text._ZN7cutlass13device_kernelIN5flash19enable_sm80_to_sm89INS1_16FlashAttnFwdSm80INS1_25CollectiveMainloopFwdSm80ILi8ELi1ELb0EN4cute5tupleIJNS5_1CILi128EEENS7_ILi64EEENS7_ILi192EEEEEELi192ENS_10bfloat16_tEfNS_4arch4Sm80ELb1ELb0ELb0ELb1ELb1ELb0ELb1ELb0EEENS1_21CollectiveEpilogueFwdINS6_IJS8_SA_S9_EEENS6_IJNS7_ILi1EEESI_SI_EEESC_SE_Li256ELb1ELb1ELb0ELb0EEENS1_19SingleTileSchedulerILb1ELb0ELb1ELi128EEEEEEEEEvNT_6ParamsE --------------------------
	.section	.text._ZN7cutlass13device_kernelIN5flash19enable_sm80_to_sm89INS1_16FlashAttnFwdSm80INS1_25CollectiveMainloopFwdSm80ILi8ELi1ELb0EN4cute5tupleIJNS5_1CILi128EEENS7_ILi64EEENS7_ILi192EEEEEELi192ENS_10bfloat16_tEfNS_4arch4Sm80ELb1ELb0ELb0ELb1ELb1ELb0ELb1ELb0EEENS1_21CollectiveEpilogueFwdINS6_IJS8_SA_S9_EEENS6_IJNS7_ILi1EEESI_SI_EEESC_SE_Li256ELb1ELb1ELb0ELb0EEENS1_19SingleTileSchedulerILb1ELb0ELb1ELi128EEEEEEEEEvNT_6ParamsE,"ax",@progbits
	.sectioninfo	@"SHI_REGISTERS=241"
	.align	128
.text._ZN7cutlass13device_kernelIN5flash19enable_sm80_to_sm89INS1_16FlashAttnFwdSm80INS1_25CollectiveMainloopFwdSm80ILi8ELi1ELb0EN4cute5tupleIJNS5_1CILi128EEENS7_ILi64EEENS7_ILi192EEEEEELi192ENS_10bfloat16_tEfNS_4arch4Sm80ELb1ELb0ELb0ELb1ELb1ELb0ELb1ELb0EEENS1_21CollectiveEpilogueFwdINS6_IJS8_SA_S9_EEENS6_IJNS7_ILi1EEESI_SI_EEESC_SE_Li256ELb1ELb1ELb0ELb0EEENS1_19SingleTileSchedulerILb1ELb0ELb1ELi128EEEEEEEEEvNT_6ParamsE:
        .type           _ZN7cutlass13device_kernelIN5flash19enable_sm80_to_sm89INS1_16FlashAttnFwdSm80INS1_25CollectiveMainloopFwdSm80ILi8ELi1ELb0EN4cute5tupleIJNS5_1CILi128EEENS7_ILi64EEENS7_ILi192EEEEEELi192ENS_10bfloat16_tEfNS_4arch4Sm80ELb1ELb0ELb0ELb1ELb1ELb0ELb1ELb0EEENS1_21CollectiveEpilogueFwdINS6_IJS8_SA_S9_EEENS6_IJNS7_ILi1EEESI_SI_EEESC_SE_Li256ELb1ELb1ELb0ELb0EEENS1_19SingleTileSchedulerILb1ELb0ELb1ELi128EEEEEEEEEvNT_6ParamsE,@function
        .size           _ZN7cutlass13device_kernelIN5flash19enable_sm80_to_sm89INS1_16FlashAttnFwdSm80INS1_25CollectiveMainloopFwdSm80ILi8ELi1ELb0EN4cute5tupleIJNS5_1CILi128EEENS7_ILi64EEENS7_ILi192EEEEEELi192ENS_10bfloat16_tEfNS_4arch4Sm80ELb1ELb0ELb0ELb1ELb1ELb0ELb1ELb0EEENS1_21CollectiveEpilogueFwdINS6_IJS8_SA_S9_EEENS6_IJNS7_ILi1EEESI_SI_EEESC_SE_Li256ELb1ELb1ELb0ELb0EEENS1_19SingleTileSchedulerILb1ELb0ELb1ELi128EEEEEEEEEvNT_6ParamsE,(.L_x_3434 - _ZN7cutlass13device_kernelIN5flash19enable_sm80_to_sm89INS1_16FlashAttnFwdSm80INS1_25CollectiveMainloopFwdSm80ILi8ELi1ELb0EN4cute5tupleIJNS5_1CILi128EEENS7_ILi64EEENS7_ILi192EEEEEELi192ENS_10bfloat16_tEfNS_4arch4Sm80ELb1ELb0ELb0ELb1ELb1ELb0ELb1ELb0EEENS1_21CollectiveEpilogueFwdINS6_IJS8_SA_S9_EEENS6_IJNS7_ILi1EEESI_SI_EEESC_SE_Li256ELb1ELb1ELb0ELb0EEENS1_19SingleTileSchedulerILb1ELb0ELb1ELi128EEEEEEEEEvNT_6ParamsE)
        .other          _ZN7cutlass13device_kernelIN5flash19enable_sm80_to_sm89INS1_16FlashAttnFwdSm80INS1_25CollectiveMainloopFwdSm80ILi8ELi1ELb0EN4cute5tupleIJNS5_1CILi128EEENS7_ILi64EEENS7_ILi192EEEEEELi192ENS_10bfloat16_tEfNS_4arch4Sm80ELb1ELb0ELb0ELb1ELb1ELb0ELb1ELb0EEENS1_21CollectiveEpilogueFwdINS6_IJS8_SA_S9_EEENS6_IJNS7_ILi1EEESI_SI_EEESC_SE_Li256ELb1ELb1ELb0ELb0EEENS1_19SingleTileSchedulerILb1ELb0ELb1ELi128EEEEEEEEEvNT_6ParamsE,@"STO_CUDA_ENTRY STV_DEFAULT"
_ZN7cutlass13device_kernelIN5flash19enable_sm80_to_sm89INS1_16FlashAttnFwdSm80INS1_25CollectiveMainloopFwdSm80ILi8ELi1ELb0EN4cute5tupleIJNS5_1CILi128EEENS7_ILi64EEENS7_ILi192EEEEEELi192ENS_10bfloat16_tEfNS_4arch4Sm80ELb1ELb0ELb0ELb1ELb1ELb0ELb1ELb0EEENS1_21CollectiveEpilogueFwdINS6_IJS8_SA_S9_EEENS6_IJNS7_ILi1EEESI_SI_EEESC_SE_Li256ELb1ELb1ELb0ELb0EEENS1_19SingleTileSchedulerILb1ELb0ELb1ELi128EEEEEEEEEvNT_6ParamsE:
        /* <DEDUP_REMOVED lines=20> */
.L_x_2381:
        /* <DEDUP_REMOVED lines=13> */
.L_x_2383:
[----:B------:R-:W-:Y:S02]  /*0210*/  ULDC UR5, c[0x0][0x54c] ;  /* 0x0001530000057ab9 */ /* 0x000fe40000000800 */
.L_x_2382:
[----:B------:R-:W-:Y:S02]  /*0220*/  ULDC UR4, c[0x0][0x548] ;  /* 0x0001520000047ab9 */ /* 0x000fe40000000800 */
[----:B------:R-:W-:-:S02]  /*0230*/  USHF.L.U32 UR10, UR10, 0x7, URZ ;  /* 0x000000070a0a7899 */ /* 0x000fc4000800063f */
[----:B------:R-:W-:-:S04]  /*0240*/  UIMAD UR4, UR5, UR4, URZ ;  /* 0x00000004050472a4 */ /* 0x000fc8000f8e023f */
[----:B------:R-:W-:-:S04]  /*0250*/  UISETP.GE.AND UP0, UPT, UR10, UR4, UPT ;  /* 0x000000040a00728c */ /* 0x000fc8000bf06270 */
[----:B------:R-:W-:Y:S01]  /*0260*/  USEL UR13, UR13, 0xffffffff, !UP0 ;  /* 0xffffffff0d0d7887 */ /* 0x000fe2000c000000 */
[----:B------:R-:W-:Y:S05]  /*0270*/  BRA `(.L_x_2384) ;  /* 0x000001b000007947 */ /* 0x000fea0003800000 */
.L_x_2380:
        /* <DEDUP_REMOVED lines=8> */
.L_x_2385:
        /* <DEDUP_REMOVED lines=13> */
.L_x_2387:
[----:B------:R-:W-:Y:S02]  /*03d0*/  ULDC UR5, c[0x0][0x54c] ;  /* 0x0001530000057ab9 */ /* 0x000fe40000000800 */
.L_x_2386:
[----:B------:R-:W-:Y:S02]  /*03e0*/  ULDC UR4, c[0x0][0x548] ;  /* 0x0001520000047ab9 */ /* 0x000fe40000000800 */
[----:B------:R-:W-:-:S02]  /*03f0*/  USHF.L.U32 UR10, UR10, 0x7, URZ ;  /* 0x000000070a0a7899 */ /* 0x000fc4000800063f */
[----:B------:R-:W-:-:S04]  /*0400*/  UIMAD UR4, UR5, UR4, URZ ;  /* 0x00000004050472a4 */ /* 0x000fc8000f8e023f */
[----:B------:R-:W-:-:S04]  /*0410*/  UISETP.GE.AND UP0, UPT, UR10, UR4, UPT ;  /* 0x000000040a00728c */ /* 0x000fc8000bf06270 */
[----:B------:R-:W-:-:S06]  /*0420*/  USEL UR13, UR13, 0xffffffff, !UP0 ;  /* 0xffffffff0d0d7887 */ /* 0x000fcc000c000000 */
.L_x_2384:
        /* <DEDUP_REMOVED lines=47> */
.L_x_2388:
        /* <DEDUP_REMOVED lines=10> */
.L_x_2389:
        /* <DEDUP_REMOVED lines=12> */
.L_x_2390:
        /* <DEDUP_REMOVED lines=22> */
[----:B------:R-:W-:Y:S01]  /*09e0*/  MOV R77, RZ ;  /* 0x000000ff004d7202 */ /* 0x000fe20000000f00 */
        /* <DEDUP_REMOVED lines=87> */
[----:B------:R-:W-:Y:S01]  /*0f60*/  USEL UR18, UR13, URZ, !UP2 ;  /* 0x0000003f0d127287 */ /* 0x000fe2000d000000 */
        /* <DEDUP_REMOVED lines=20> */
[----:B------:R-:W-:Y:S01]  /*10b0*/  IMAD R4, R4, c[0x0][0x1b0], RZ ;  /* 0x00006c0004047a24 */ /* 0x000fe200078e02ff */
[----:B------:R-:W-:Y:S01]  /*10c0*/  ISETP.GE.AND P5, PT, R8, UR4, PT ;  /* 0x0000000408007c0c */ /* 0x000fe2000bfa6270 */
[----:B------:R-:W-:-:S04]  /*10d0*/  IMAD.WIDE.U32 R10, R7, c[0x0][0x1b0], R10 ;  /* 0x00006c00070a7a25 */ /* 0x000fc800078e000a */
[----:B------:R-:W-:Y:S01]  /*10e0*/  IMAD R4, R7, c[0x0][0x1b4], R4 ;  /* 0x00006d0007047a24 */ /* 0x000fe200078e0204 */
[----:B------:R-:W-:Y:S01]  /*10f0*/  LEA.HI R7, R77, R76, RZ, 0x4 ;  /* 0x0000004c4d077211 */ /* 0x000fe200078f20ff */
[----:B------:R-:W-:Y:S02]  /*1100*/  IMAD R2, R2, c[0x0][0x1a8], RZ ;  /* 0x00006a0002027a24 */ /* 0x000fe400078e02ff */
[----:B------:R-:W-:Y:S02]  /*1110*/  IMAD.IADD R11, R11, 0x1, R4 ;  /* 0x000000010b0b7824 */ /* 0x000fe400078e0204 */
[C---:B------:R-:W-:Y:S02]  /*1120*/  IMAD R13, R5.reuse, c[0x0][0x1ac], R2 ;  /* 0x00006b00050d7a24 */ /* 0x040fe400078e0202 */
[----:B------:R-:W-:Y:S01]  /*1130*/  IMAD.WIDE.U32 R4, R5, c[0x0][0x1a8], R10 ;  /* 0x00006a0005047a25 */ /* 0x000fe200078e000a */
[----:B------:R-:W-:-:S03]  /*1140*/  LOP3.LUT R11, R7, 0xfffffff0, RZ, 0xc0, !PT ;  /* 0xfffffff0070b7812 */ /* 0x000fc600078ec0ff */
[----:B------:R-:W-:Y:S01]  /*1150*/  IMAD.IADD R10, R5, 0x1, R13 ;  /* 0x00000001050a7824 */ /* 0x000fe200078e020d */
[----:B------:R-:W-:Y:S01]  /*1160*/  LEA R15, P0, R4, c[0x0][0x160], 0x1 ;  /* 0x00005800040f7a11 */ /* 0x000fe200078008ff */
[----:B------:R-:W-:-:S03]  /*1170*/  IMAD.IADD R2, R76, 0x1, -R11 ;  /* 0x000000014c027824 */ /* 0x000fc600078e0a0b */
        /* <DEDUP_REMOVED lines=37> */
.L_x_2393:
[----:B-1-34-:R-:W-:Y:S05]  /*13d0*/  BSYNC B0 ;  /* 0x0000000000007941 */ /* 0x01afea0003800000 */
.L_x_2392:
        /* <DEDUP_REMOVED lines=20> */
.L_x_2395:
[----:B------:R-:W-:Y:S05]  /*1520*/  BSYNC B0 ;  /* 0x0000000000007941 */ /* 0x000fea0003800000 */
.L_x_2394:
        /* <DEDUP_REMOVED lines=20> */
.L_x_2397:
[----:B------:R-:W-:Y:S05]  /*1670*/  BSYNC B0 ;  /* 0x0000000000007941 */ /* 0x000fea0003800000 */
.L_x_2396:
[----:B---3--:R-:W-:Y:S01]  /*1680*/  IMAD.MOV.U32 R12, RZ, RZ, c[0x0][0x2b8] ;  /* 0x0000ae00ff0c7624 */ /* 0x008fe200078e00ff */
[----:B------:R-:W-:Y:S01]  /*1690*/  SHFL.IDX PT, R16, R15, 0x3, 0x181f ;  /* 0x00781f000f107f89 */ /* 0x000fe200000e0000 */
[----:B------:R-:W-:Y:S01]  /*16a0*/  IMAD.U32 R13, RZ, RZ, UR6 ;  /* 0x00000006ff0d7e24 */ /* 0x000fe2000f8e00ff */
[----:B------:R-:W-:Y:S01]  /*16b0*/  USHF.R.S32.HI UR16, URZ, 0x1f, UR17 ;  /* 0x0000001f3f107899 */ /* 0x000fe20008011411 */
[----:B------:R-:W-:Y:S01]  /*16c0*/  IMAD.SHL.U32 R199, R199, 0x2, RZ ;  /* 0x00000002c7c77824 */ /* 0x000fe200078e00ff */
[----:B------:R-:W-:Y:S01]  /*16d0*/  ISETP.NE.AND P2, PT, R12, 0x1, PT ;  /* 0x000000010c00780c */ /* 0x000fe20003f45270 */
[----:B------:R-:W-:Y:S01]  /*16e0*/  IMAD R13, R13, 0x40, R202 ;  /* 0x000000400d0d7824 */ /* 0x000fe200078e02ca */
[----:B------:R-:W-:Y:S01]  /*16f0*/  IADD3 R12, R8, 0x60, RZ ;  /* 0x00000060080c7810 */ /* 0x000fe20007ffe0ff */
[----:B----4-:R-:W3:Y:S01]  /*1700*/  SHFL.IDX PT, R17, R10, 0x3, 0x181f ;  /* 0x00781f000a117f89 */ /* 0x010ee200000e0000 */
[----:B------:R-:W-:-:S02]  /*1710*/  IMAD.MOV.U32 R200, RZ, RZ, RZ ;  /* 0x000000ffffc87224 */ /* 0x000fc400078e00ff */
[----:B------:R-:W-:Y:S02]  /*1720*/  IADD3 R8, R13, -0x40, RZ ;  /* 0xffffffc00d087810 */ /* 0x000fe40007ffe0ff */
[----:B------:R-:W-:Y:S01]  /*1730*/  ISETP.GE.AND P5, PT, R12, UR4, PT ;  /* 0x000000040c007c0c */ /* 0x000fe2000bfa6270 */
[----:B------:R-:W-:Y:S01]  /*1740*/  ULDC.64 UR4, c[0x0][0x2b0] ;  /* 0x0000ac0000047ab9 */ /* 0x000fe20000000a00 */
[C---:B------:R-:W-:Y:S01]  /*1750*/  IADD3 R201, R8.reuse, UR11, RZ ;  /* 0x0000000b08c97c10 */ /* 0x040fe2000fffe0ff */
[----:B------:R-:W-:Y:S01]  /*1760*/  UIMAD UR16, UR16, UR4, URZ ;  /* 0x00000004101072a4 */ /* 0x000fe2000f8e023f */
[----:B------:R-:W-:Y:S01]  /*1770*/  ISETP.GE.AND P6, PT, R8, UR7, PT ;  /* 0x0000000708007c0c */ /* 0x000fe2000bfc6270 */
[----:B------:R-:W-:Y:S01]  /*1780*/  UIMAD.WIDE.U32 UR18, UR17, UR4, URZ ;  /* 0x00000004111272a5 */ /* 0x000fe2000f8e003f */
[----:B------:R-:W-:Y:S01]  /*1790*/  SHF.R.S32.HI R12, RZ, 0x1f, R5 ;  /* 0x0000001fff0c7819 */ /* 0x000fe20000011405 */
[----:B------:R-:W-:Y:S01]  /*17a0*/  @P2 IMAD.HI.U32 R13, R201, c[0x0][0x2bc], RZ ;  /* 0x0000af00c90d2a27 */ /* 0x000fe200078e00ff */
[----:B------:R-:W-:Y:S01]  /*17b0*/  ISETP.GT.OR P6, PT, R202, 0x3f, P6 ;  /* 0x0000003fca00780c */ /* 0x000fe200037c4670 */
[----:B------:R-:W-:Y:S01]  /*17c0*/  UIMAD UR16, UR17, UR5, UR16 ;  /* 0x00000005111072a4 */ /* 0x000fe2000f8e0210 */
[----:B------:R-:W-:Y:S01]  /*17d0*/  LEA.HI R173, R12, R5, RZ, 0x3 ;  /* 0x000000050cad7211 */ /* 0x000fe200078f18ff */
[----:B------:R-:W-:Y:S01]  /*17e0*/  IMAD.MOV.U32 R8, RZ, RZ, R201 ;  /* 0x000000ffff087224 */ /* 0x000fe200078e00c9 */
[----:B------:R-:W-:Y:S01]  /*17f0*/  @P2 SHF.R.U32.HI R8, RZ, c[0x0][0x2c0], R13 ;  /* 0x0000b000ff082a19 */ /* 0x000fe2000001160d */
[----:B------:R-:W-:Y:S01]  /*1800*/  UIADD3 UR16, UR19, UR16, URZ ;  /* 0x0000001013107290 */ /* 0x000fe2000fffe03f */
[----:B------:R-:W-:Y:S01]  /*1810*/  SHF.R.S32.HI R13, RZ, 0x1f, R4 ;  /* 0x0000001fff0d7819 */ /* 0x000fe20000011404 */
[----:B------:R-:W-:Y:S01]  /*1820*/  ULDC.64 UR4, c[0x0][0x1e8] ;  /* 0x00007a0000047ab9 */ /* 0x000fe20000000a00 */
[----:B------:R-:W-:-:S02]  /*1830*/  LOP3.LUT R173, R173, 0xfffffff8, RZ, 0xc0, !PT ;  /* 0xfffffff8adad7812 */ /* 0x000fc400078ec0ff */
[----:B------:R-:W-:Y:S01]  /*1840*/  LEA.HI R172, R13, R4, RZ, 0x3 ;  /* 0x000000040dac7211 */ /* 0x000fe200078f18ff */
[--C-:B---3--:R-:W-:Y:S02]  /*1850*/  @!P5 IMAD.WIDE R20, R174, 0x2, R16.reuse ;  /* 0x00000002ae14d825 */ /* 0x108fe400078e0210 */
[----:B------:R-:W-:Y:S02]  /*1860*/  @!P6 IADD3 R13, P1, R8, UR18, RZ ;  /* 0x00000012080dec10 */ /* 0x000fe4000ff3e0ff */
[----:B------:R-:W-:Y:S01]  /*1870*/  LOP3.LUT R172, R172, 0xfffffff8, RZ, 0xc0, !PT ;  /* 0xfffffff8acac7812 */ /* 0x000fe200078ec0ff */
[--C-:B------:R-:W-:Y:S01]  /*1880*/  @!P5 IMAD.WIDE R18, R173, 0x2, R16.reuse ;  /* 0x00000002ad12d825 */ /* 0x100fe200078e0210 */
[----:B------:R-:W-:Y:S01]  /*1890*/  @!PT LDS RZ, [RZ] ;  /* 0x00000000fffff984 */ /* 0x000fe20000000800 */
[----:B------:R3:W-:Y:S01]  /*18a0*/  @!P5 LDGSTS.E.BYPASS.LTC128B.128 [R199+0xf100], [R20.64], !P4 ;  /* 0x0f10000014c7dfae */ /* 0x0007e2000e101d4e */
[----:B-12---:R-:W-:Y:S02]  /*18b0*/  @!P6 LEA.HI.X.SX32 R10, R8, UR16, 0x1, P1 ;  /* 0x00000010080aec11 */ /* 0x006fe400088f0eff */
        /* <DEDUP_REMOVED lines=10> */
[----:B--2---:R-:W-:Y:S01]  /*1960*/  IMAD.SHL.U32 R17, R0, 0x40, RZ ;  /* 0x0000004000117824 */ /* 0x004fe200078e00ff */
[----:B------:R-:W-:Y:S01]  /*1970*/  UIMAD.WIDE.U32 UR20, UR9, UR4, URZ ;  /* 0x00000004091472a5 */ /* 0x000fe2000f8e003f */
[----:B------:R-:W-:Y:S01]  /*1980*/  IMAD R201, R8, c[0x0][0x2b8], R201 ;  /* 0x0000ae0008c97a24 */ /* 0x000fe200078e02c9 */
[----:B------:R-:W-:Y:S01]  /*1990*/  UIMAD UR17, UR9, UR5, UR17 ;  /* 0x00000005091172a4 */ /* 0x000fe2000f8e0211 */
[----:B------:R-:W-:Y:S01]  /*19a0*/  IMAD.SHL.U32 R10, R9, 0x8, RZ ;  /* 0x00000008090a7824 */ /* 0x000fe200078e00ff */
[----:B---3--:R-:W-:Y:S01]  /*19b0*/  SHF.R.S32.HI R20, RZ, 0x4, R7 ;  /* 0x00000004ff147819 */ /* 0x008fe20000011407 */
[----:B------:R-:W-:Y:S01]  /*19c0*/  IMAD.WIDE.U32 R22, R201, c[0x0][0x1e0], RZ ;  /* 0x00007800c9167a25 */ /* 0x000fe200078e00ff */
[----:B------:R-:W-:Y:S01]  /*19d0*/  SHF.R.S32.HI R12, RZ, 0x1f, R201 ;  /* 0x0000001fff0c7819 */ /* 0x000fe200000114c9 */
[----:B------:R-:W-:Y:S01]  /*19e0*/  UIADD3 UR17, UR21, UR17, URZ ;  /* 0x0000001115117290 */ /* 0x000fe2000fffe03f */
[----:B------:R-:W-:Y:S01]  /*19f0*/  LOP3.LUT R17, R17, 0x1c0, RZ, 0xc0, !PT ;  /* 0x000001c011117812 */ /* 0x000fe200078ec0ff */
[----:B------:R-:W-:Y:S01]  /*1a00*/  ULDC.64 UR4, c[0x0][0x210] ;  /* 0x0000840000047ab9 */ /* 0x000fe20000000a00 */
[----:B------:R-:W-:Y:S01]  /*1a10*/  LEA.HI R7, R7, R20, RZ, 0x1 ;  /* 0x0000001407077211 */ /* 0x000fe200078f08ff */
[C---:B------:R-:W-:Y:S01]  /*1a20*/  IMAD R8, R12.reuse, c[0x0][0x1e0], RZ ;  /* 0x000078000c087a24 */ /* 0x040fe200078e02ff */
[----:B------:R-:W-:Y:S01]  /*1a30*/  LOP3.LUT R10, R17, 0x8, R10, 0xf8, !PT ;  /* 0x00000008110a7812 */ /* 0x000fe200078ef80a */
[----:B------:R-:W-:Y:S01]  /*1a40*/  IMAD R12, R12, c[0x0][0x208], RZ ;  /* 0x000082000c0c7a24 */ /* 0x000fe200078e02ff */
[----:B------:R-:W-:Y:S01]  /*1a50*/  SHF.R.U32.HI R17, RZ, 0x3, R17 ;  /* 0x00000003ff117819 */ /* 0x000fe20000011611 */
[----:B-1----:R-:W-:Y:S01]  /*1a60*/  IMAD R18, R201, c[0x0][0x1e4], R8 ;  /* 0x00007900c9127a24 */ /* 0x002fe200078e0208 */
[----:B------:R-:W-:Y:S01]  /*1a70*/  LOP3.LUT R7, R7, 0xfffffffe, RZ, 0xc0, !PT ;  /* 0xfffffffe07077812 */ /* 0x000fe200078ec0ff */
[----:B------:R-:W-:Y:S01]  /*1a80*/  IMAD R12, R201, c[0x0][0x20c], R12 ;  /* 0x00008300c90c7a24 */ /* 0x000fe200078e020c */
[----:B------:R-:W-:Y:S01]  /*1a90*/  LOP3.LUT R10, R10, R17, RZ, 0x3c, !PT ;  /* 0x000000110a0a7212 */ /* 0x000fe200078e3cff */
[----:B------:R-:W-:Y:S01]  /*1aa0*/  IMAD.IADD R19, R23, 0x1, R18 ;  /* 0x0000000117137824 */ /* 0x000fe200078e0212 */
[----:B------:R-:W-:Y:S01]  /*1ab0*/  UIMAD UR8, UR8, UR4, URZ ;  /* 0x00000004080872a4 */ /* 0x000fe2000f8e023f */
[----:B------:R-:W-:Y:S01]  /*1ac0*/  IMAD.MOV.U32 R18, RZ, RZ, R22 ;  /* 0x000000ffff127224 */ /* 0x000fe200078e0016 */
[----:B------:R-:W-:Y:S01]  /*1ad0*/  ULEA UR22, UR6, 0xffffffc0, 0x6 ;  /* 0xffffffc006167891 */ /* 0x000fe2000f8e303f */
[----:B----4-:R-:W-:Y:S01]  /*1ae0*/  IMAD.WIDE.U32 R14, R201, c[0x0][0x208], RZ ;  /* 0x00008200c90e7a25 */ /* 0x010fe200078e00ff */
[----:B------:R-:W-:Y:S01]  /*1af0*/  UIMAD.WIDE.U32 UR24, UR9, UR4, URZ ;  /* 0x00000004091872a5 */ /* 0x000fe2000f8e003f */
[----:B------:R-:W-:Y:S01]  /*1b00*/  LOP3.LUT P3, RZ, R0, 0x2, RZ, 0xc0, !PT ;  /* 0x0000000200ff7812 */ /* 0x000fe2000786c0ff */
[----:B------:R-:W-:Y:S01]  /*1b10*/  UIMAD UR8, UR9, UR5, UR8 ;  /* 0x00000005090872a4 */ /* 0x000fe2000f8e0208 */
[----:B------:R-:W-:Y:S01]  /*1b20*/  IMAD.IADD R7, R20, 0x1, -R7 ;  /* 0x0000000114077824 */ /* 0x000fe200078e0a07 */
[----:B------:R-:W-:Y:S01]  /*1b30*/  UIADD3 UR22, UR7, -UR22, URZ ;  /* 0x8000001607167290 */ /* 0x000fe2000fffe03f */
[----:B------:R-:W-:Y:S01]  /*1b40*/  IMAD.IADD R21, R15, 0x1, R12 ;  /* 0x000000010f157824 */ /* 0x000fe200078e020c */
[----:B------:R-:W-:Y:S01]  /*1b50*/  UIADD3 UR8, UR25, UR8, URZ ;  /* 0x0000000819087290 */ /* 0x000fe2000fffe03f */
[----:B------:R-:W-:Y:S01]  /*1b60*/  IMAD.MOV.U32 R20, RZ, RZ, R14 ;  /* 0x000000ffff147224 */ /* 0x000fe200078e000e */
[----:B------:R-:W-:Y:S01]  /*1b70*/  ISETP.GE.AND P5, PT, R174, c[0x0][0x1d4], PT ;  /* 0x00007500ae007a0c */ /* 0x000fe20003fa6270 */
[----:B------:R-:W-:Y:S01]  /*1b80*/  IMAD.SHL.U32 R15, R11, 0x40, RZ ;  /* 0x000000400b0f7824 */ /* 0x000fe200078e00ff */
[----:B------:R-:W-:Y:S01]  /*1b90*/  IADD3 R40, -R9, UR22, RZ ;  /* 0x0000001609287c10 */ /* 0x000fe2000fffe1ff */
[----:B------:R-:W-:Y:S01]  /*1ba0*/  IMAD R197, R7, 0x200, R10 ;  /* 0x0000020007c57824 */ /* 0x000fe200078e020a */
[----:B------:R-:W-:Y:S01]  /*1bb0*/  ISETP.GE.AND P4, PT, R5, c[0x0][0x1d4], PT ;  /* 0x0000750005007a0c */ /* 0x000fe20003f86270 */
[----:B------:R-:W-:Y:S01]  /*1bc0*/  IMAD.SHL.U32 R80, R7, 0x8, RZ ;  /* 0x0000000807507824 */ /* 0x000fe200078e00ff */
[----:B------:R-:W-:Y:S01]  /*1bd0*/  ISETP.GE.AND P1, PT, R40, 0x1, PT ;  /* 0x000000012800780c */ /* 0x000fe20003f26270 */
[----:B------:R-:W-:Y:S01]  /*1be0*/  IMAD.SHL.U32 R197, R197, 0x2, RZ ;  /* 0x00000002c5c57824 */ /* 0x000fe200078e00ff */
[----:B------:R-:W-:Y:S01]  /*1bf0*/  LOP3.LUT R15, R15, 0x1c0, RZ, 0xc0, !PT ;  /* 0x000001c00f0f7812 */ /* 0x000fe200078ec0ff */
        /* <DEDUP_REMOVED lines=10> */
[----:B------:R-:W-:Y:S02]  /*1ca0*/  LOP3.LUT R80, R80, R15, RZ, 0x3c, !PT ;  /* 0x0000000f50507212 */ /* 0x000fe400078e3cff */
[----:B------:R-:W-:Y:S02]  /*1cb0*/  SHF.R.S32.HI R78, RZ, 0x5, R79 ;  /* 0x00000005ff4e7819 */ /* 0x000fe4000001144f */
[----:B------:R-:W-:Y:S02]  /*1cc0*/  SHF.R.S32.HI R133, RZ, 0x1f, R174 ;  /* 0x0000001fff857819 */ /* 0x000fe400000114ae */
[----:B------:R-:W-:Y:S02]  /*1cd0*/  SEL R209, RZ, 0x10, P3 ;  /* 0x00000010ffd17807 */ /* 0x000fe40001800000 */
[----:B------:R-:W-:Y:S02]  /*1ce0*/  IADD3 R203, R199, 0x100, RZ ;  /* 0x00000100c7cb7810 */ /* 0x000fe40007ffe0ff */
[----:B------:R-:W-:-:S02]  /*1cf0*/  SHF.R.S32.HI R206, RZ, 0x1f, R173 ;  /* 0x0000001fffce7819 */ /* 0x000fc400000114ad */
[----:B------:R-:W-:Y:S02]  /*1d00*/  SHF.R.S32.HI R175, RZ, 0x1f, R172 ;  /* 0x0000001fffaf7819 */ /* 0x000fe400000114ac */
[C---:B------:R-:W-:Y:S02]  /*1d10*/  IADD3 R187, R196.reuse, 0x800, RZ ;  /* 0x00000800c4bb7810 */ /* 0x040fe40007ffe0ff */
[C---:B------:R-:W-:Y:S02]  /*1d20*/  IADD3 R186, R196.reuse, 0x1000, RZ ;  /* 0x00001000c4ba7810 */ /* 0x040fe40007ffe0ff */
[C---:B------:R-:W-:Y:S02]  /*1d30*/  IADD3 R185, R196.reuse, 0x1800, RZ ;  /* 0x00001800c4b97810 */ /* 0x040fe40007ffe0ff */
[C---:B------:R-:W-:Y:S02]  /*1d40*/  IADD3 R183, R196.reuse, 0x2000, RZ ;  /* 0x00002000c4b77810 */ /* 0x040fe40007ffe0ff */
[----:B------:R-:W-:-:S02]  /*1d50*/  IADD3 R182, R196, 0x2800, RZ ;  /* 0x00002800c4b67810 */ /* 0x000fc40007ffe0ff */
[C---:B------:R-:W-:Y:S02]  /*1d60*/  IADD3 R181, R196.reuse, 0x3000, RZ ;  /* 0x00003000c4b57810 */ /* 0x040fe40007ffe0ff */
[C---:B------:R-:W-:Y:S02]  /*1d70*/  IADD3 R180, R196.reuse, 0x3800, RZ ;  /* 0x00003800c4b47810 */ /* 0x040fe40007ffe0ff */
[C---:B------:R-:W-:Y:S02]  /*1d80*/  IADD3 R179, R196.reuse, 0x4000, RZ ;  /* 0x00004000c4b37810 */ /* 0x040fe40007ffe0ff */
[C---:B------:R-:W-:Y:S02]  /*1d90*/  IADD3 R178, R196.reuse, 0x4800, RZ ;  /* 0x00004800c4b27810 */ /* 0x040fe40007ffe0ff */
[C---:B------:R-:W-:Y:S02]  /*1da0*/  IADD3 R177, R196.reuse, 0x5000, RZ ;  /* 0x00005000c4b17810 */ /* 0x040fe40007ffe0ff */
[----:B------:R-:W-:-:S02]  /*1db0*/  IADD3 R176, R196, 0x5800, RZ ;  /* 0x00005800c4b07810 */ /* 0x000fc40007ffe0ff */
[----:B-----5:R-:W-:Y:S01]  /*1dc0*/  SHF.R.S32.HI R8, RZ, 0x1f, R200 ;  /* 0x0000001fff087819 */ /* 0x020fe200000114c8 */
[----:B------:R-:W-:-:S04]  /*1dd0*/  IMAD.WIDE.U32 R18, R200, c[0x0][0x1f0], R18 ;  /* 0x00007c00c8127a25 */ /* 0x000fc800078e0012 */
[----:B------:R-:W-:Y:S01]  /*1de0*/  IMAD R13, R8, c[0x0][0x1f0], RZ ;  /* 0x00007c00080d7a24 */ /* 0x000fe200078e02ff */
[----:B------:R-:W-:Y:S01]  /*1df0*/  IADD3 R16, P0, R18, UR20, RZ ;  /* 0x0000001412107c10 */ /* 0x000fe2000ff1e0ff */
[----:B------:R-:W-:Y:S02]  /*1e00*/  IMAD R11, R8, c[0x0][0x218], RZ ;  /* 0x00008600080b7a24 */ /* 0x000fe400078e02ff */
[C---:B------:R-:W-:Y:S02]  /*1e10*/  IMAD R13, R200.reuse, c[0x0][0x1f4], R13 ;  /* 0x00007d00c80d7a24 */ /* 0x040fe400078e020d */
[----:B------:R-:W-:-:S03]  /*1e20*/  IMAD R7, R200, c[0x0][0x21c], R11 ;  /* 0x00008700c8077a24 */ /* 0x000fc600078e020b */
[----:B------:R-:W-:Y:S01]  /*1e30*/  IADD3.X R13, R19, UR17, R13, P0, !PT ;  /* 0x00000011130d7c10 */ /* 0x000fe200087fe40d */
[----:B------:R-:W-:Y:S01]  /*1e40*/  IMAD.WIDE.U32 R18, R200, c[0x0][0x218], R20 ;  /* 0x00008600c8127a25 */ /* 0x000fe200078e0014 */
[----:B------:R-:W-:-:S04]  /*1e50*/  LEA R17, P0, R16, c[0x0][0x1c8], 0x1 ;  /* 0x0000720010117a11 */ /* 0x000fc800078008ff */
[----:B------:R-:W-:Y:S01]  /*1e60*/  LEA.HI.X R16, R16, c[0x0][0x1cc], R13, 0x1, P0 ;  /* 0x0000730010107a11 */ /* 0x000fe200000f0c0d */
[----:B------:R-:W-:Y:S01]  /*1e70*/  SHFL.IDX PT, R12, R17, RZ, 0x181f ;  /* 0x00181fff110c7589 */ /* 0x000fe200000e0000 */
[----:B------:R-:W-:-:S03]  /*1e80*/  IADD3 R8, P0, R18, UR24, RZ ;  /* 0x0000001812087c10 */ /* 0x000fc6000ff1e0ff */
[----:B------:R-:W1:Y:S01]  /*1e90*/  SHFL.IDX PT, R13, R16, RZ, 0x181f ;  /* 0x00181fff100d7589 */ /* 0x000e6200000e0000 */
[----:B------:R-:W-:Y:S02]  /*1ea0*/  IADD3.X R7, R19, UR8, R7, P0, !PT ;  /* 0x0000000813077c10 */ /* 0x000fe400087fe407 */
[C---:B------:R-:W-:Y:S01]  /*1eb0*/  LEA R14, P0, R8.reuse, c[0x0][0x1f8], 0x1 ;  /* 0x00007e00080e7a11 */ /* 0x040fe200078008ff */
[----:B------:R-:W-:Y:S03]  /*1ec0*/  SHFL.IDX PT, R10, R17, 0x1, 0x181f ;  /* 0x00381f00110a7f89 */ /* 0x000fe600000e0000 */
[----:B------:R-:W-:Y:S01]  /*1ed0*/  LEA.HI.X R7, R8, c[0x0][0x1fc], R7, 0x1, P0 ;  /* 0x00007f0008077a11 */ /* 0x000fe200000f0c07 */
[----:B------:R2:W3:Y:S01]  /*1ee0*/  SHFL.IDX PT, R11, R16, 0x1, 0x181f ;  /* 0x00381f00100b7f89 */ /* 0x0004e200000e0000 */
[----:B------:R-:W-:-:S03]  /*1ef0*/  ISETP.GT.AND P0, PT, R40, 0x20, PT ;  /* 0x000000202800780c */ /* 0x000fc60003f04270 */
[----:B------:R-:W-:Y:S04]  /*1f00*/  SHFL.IDX PT, R44, R14, RZ, 0x181f ;  /* 0x00181fff0e2c7589 */ /* 0x000fe800000e0000 */
[----:B------:R4:W5:Y:S04]  /*1f10*/  SHFL.IDX PT, R68, R14, 0x1, 0x181f ;  /* 0x00381f000e447f89 */ /* 0x00096800000e0000 */
[----:B------:R-:W-:Y:S01]  /*1f20*/  SHFL.IDX PT, R9, R7, RZ, 0x181f ;  /* 0x00181fff07097589 */ /* 0x000fe200000e0000 */
[----:B-1----:R-:W-:-:S03]  /*1f30*/  @P1 IMAD.WIDE R18, R174, 0x2, R12 ;  /* 0x00000002ae121825 */ /* 0x002fc600078e020c */
[----:B------:R1:W1:Y:S04]  /*1f40*/  SHFL.IDX PT, R8, R7, 0x1, 0x181f ;  /* 0x00381f0007087f89 */ /* 0x00026800000e0000 */
[----:B------:R5:W-:Y:S01]  /*1f50*/  @P1 LDGSTS.E.BYPASS.LTC128B.128 [R199+0x6100], [R18.64], !P5 ;  /* 0x0610000012c71fae */ /* 0x000be2000e901d4e */
[----:B--2---:R-:W-:-:S04]  /*1f60*/  @P1 IMAD.WIDE R16, R173, 0x2, R12 ;  /* 0x00000002ad101825 */ /* 0x004fc800078e020c */
[----:B------:R-:W-:Y:S01]  /*1f70*/  @P1 IMAD.WIDE R12, R172, 0x2, R12 ;  /* 0x00000002ac0c1825 */ /* 0x000fe200078e020c */
[----:B------:R2:W-:Y:S03]  /*1f80*/  @P1 LDGSTS.E.BYPASS.LTC128B.128 [R199+0x8100], [R16.64], !P4 ;  /* 0x0810000010c71fae */ /* 0x0005e6000e101d4e */
[--C-:B---3--:R-:W-:Y:S01]  /*1f90*/  @P0 IMAD.WIDE R20, R174, 0x2, R10.reuse ;  /* 0x00000002ae140825 */ /* 0x108fe200078e020a */
[----:B------:R3:W-:Y:S03]  /*1fa0*/  @P1 LDGSTS.E.BYPASS.LTC128B.128 [R199+0xa100], [R12.64], !P3 ;  /* 0x0a1000000cc71fae */ /* 0x0007e6000d901d4e */
[--C-:B------:R-:W-:Y:S01]  /*1fb0*/  @P0 IMAD.WIDE R22, R173, 0x2, R10.reuse ;  /* 0x00000002ad160825 */ /* 0x100fe200078e020a */
[----:B------:R3:W-:Y:S03]  /*1fc0*/  @P0 LDGSTS.E.BYPASS.LTC128B.128 [R199+0x7100], [R20.64], !P5 ;  /* 0x0710000014c70fae */ /* 0x0007e6000e901d4e */
[----:B----4-:R-:W-:Y:S01]  /*1fd0*/  @P0 IMAD.WIDE R14, R172, 0x2, R10 ;  /* 0x00000002ac0e0825 */ /* 0x010fe200078e020a */
[----:B------:R4:W-:Y:S03]  /*1fe0*/  @P0 LDGSTS.E.BYPASS.LTC128B.128 [R199+0x9100], [R22.64], !P4 ;  /* 0x0910000016c70fae */ /* 0x0009e6000e101d4e */
[----:B-1----:R-:W-:Y:S01]  /*1ff0*/  IMAD.WIDE R6, R174, 0x2, RZ ;  /* 0x00000002ae067825 */ /* 0x002fe200078e02ff */
[----:B------:R1:W-:Y:S03]  /*2000*/  @P0 LDGSTS.E.BYPASS.LTC128B.128 [R199+0xb100], [R14.64], !P3 ;  /* 0x0b1000000ec70fae */ /* 0x0003e6000d901d4e */
[----:B------:R-:W-:Y:S01]  /*2010*/  IMAD R11, R78, 0x400, R81 ;  /* 0x000004004e0b7824 */ /* 0x000fe200078e0251 */
[----:B------:R-:W0:Y:S01]  /*2020*/  LDGDEPBAR ;  /* 0x00000000000079af */ /* 0x000e220000000000 */
[----:B-----5:R-:W-:-:S02]  /*2030*/  IADD3 R42, P1, R6, R68, RZ ;  /* 0x00000044062a7210 */ /* 0x020fc40007f3e0ff */
        /* <DEDUP_REMOVED lines=11> */
[----:B------:R-:W-:Y:S01]  /*20f0*/  IMAD.X R71, R17, 0x1, R8, P0 ;  /* 0x0000000111477824 */ /* 0x000fe200000e0608 */
[----:B------:R-:W-:-:S04]  /*2100*/  DEPBAR.LE SB0, 0x1 ;  /* 0x000080400000791a */ /* 0x000fc80000000000 */
[----:B-1----:R-:W-:Y:S01]  /*2110*/  IMAD.WIDE R14, R172, 0x2, RZ ;  /* 0x00000002ac0e7825 */ /* 0x002fe200078e02ff */
        /* <DEDUP_REMOVED lines=12> */
[----:B------:R-:W1:Y:S04]  /*21e0*/  LDSM.16.M88.4 R24, [R197+0x6100] ;  /* 0x00610000c518783b */ /* 0x000e680000000200 */
[----:B------:R-:W-:Y:S04]  /*21f0*/  LDSM.16.M88.4 R52, [R194+0xc100] ;  /* 0x00c10000c234783b */ /* 0x000fe80000000200 */
[----:B------:R-:W4:Y:S04]  /*2200*/  LDSM.16.M88.4 R16, [R197+0x6900] ;  /* 0x00690000c510783b */ /* 0x000f280000000200 */
[----:B------:R-:W2:Y:S04]  /*2210*/  LDSM.16.M88.4 R8, [R197+0x7100] ;  /* 0x00710000c508783b */ /* 0x000ea80000000200 */
[----:B------:R-:W3:Y:S04]  /*2220*/  LDSM.16.M88.4 R36, [R197+0x7900] ;  /* 0x00790000c524783b */ /* 0x000ee80000000200 */
[----:B------:R-:W5:Y:S04]  /*2230*/  LDSM.16.M88.4 R32, [R196] ;  /* 0x00000000c420783b */ /* 0x000f680000000200 */
[----:B------:R-:W2:Y:S04]  /*2240*/  LDSM.16.M88.4 R64, [R196+0x800] ;  /* 0x00080000c440783b */ /* 0x000ea80000000200 */
        /* <DEDUP_REMOVED lines=8> */
[C---:B-1----:R-:W-:Y:S08]  /*22d0*/  HMMA.16816.F32.BF16 R28, R72.reuse, R24, RZ ;  /* 0x00000018481c723c */ /* 0x042ff000000418ff */
[----:B------:R-:W-:Y:S02]  /*22e0*/  HMMA.16816.F32.BF16 R24, R72, R26, RZ ;  /* 0x0000001a4818723c */ /* 0x000fe400000418ff */
[----:B------:R3:W-:Y:S01]  /*22f0*/  LDGSTS.E.BYPASS.LTC128B.128 [R199+0x2100], [R6.64], !P0 ;  /* 0x0210000006c77fae */ /* 0x0007e2000c101d4e */
[----:B------:R-:W-:-:S02]  /*2300*/  ISETP.LT.OR P0, PT, R40, 0x1, P1 ;  /* 0x000000012800780c */ /* 0x000fc40000f01670 */
[----:B------:R-:W-:-:S03]  /*2310*/  ISETP.LT.OR P1, PT, R40, 0x21, P1 ;  /* 0x000000212800780c */ /* 0x000fc60000f21670 */
[C---:B----4-:R-:W-:Y:S08]  /*2320*/  HMMA.16816.F32.BF16 R20, R72.reuse, R16, RZ ;  /* 0x000000104814723c */ /* 0x050ff000000418ff */
[----:B------:R1:W-:Y:S01]  /*2330*/  LDGSTS.E.BYPASS.LTC128B.128 [R199+0x4100], [R44.64], !P0 ;  /* 0x041000002cc77fae */ /* 0x0003e2000c101d4e */
[----:B------:R-:W-:Y:S01]  /*2340*/  ISETP.GE.AND P0, PT, R174, c[0x0][0x1d4], PT ;  /* 0x00007500ae007a0c */ /* 0x000fe20003f06270 */
[----:B--2---:R-:W-:Y:S03]  /*2350*/  HMMA.16816.F32.BF16 R12, R72, R8, RZ ;  /* 0x00000008480c723c */ /* 0x004fe600000418ff */
[----:B------:R-:W-:-:S05]  /*2360*/  ISETP.LT.OR P0, PT, R40, 0x21, P0 ;  /* 0x000000212800780c */ /* 0x000fca0000701670 */
[C---:B------:R-:W-:Y:S08]  /*2370*/  HMMA.16816.F32.BF16 R16, R72.reuse, R18, RZ ;  /* 0x000000124810723c */ /* 0x040ff000000418ff */
[----:B------:R2:W-:Y:S01]  /*2380*/  LDGSTS.E.BYPASS.LTC128B.128 [R199+0x1100], [R42.64], !P0 ;  /* 0x011000002ac77fae */ /* 0x0005e2000c101d4e */
[----:B------:R-:W-:Y:S01]  /*2390*/  LOP3.LUT P0, RZ, R0, 0x4, RZ, 0xc0, !PT ;  /* 0x0000000400ff7812 */ /* 0x000fe2000780c0ff */
[----:B------:R-:W-:Y:S01]  /*23a0*/  IMAD.MOV.U32 R0, RZ, RZ, 0x40 ;  /* 0x00000040ff007424 */ /* 0x000fe200078e00ff */
[----:B------:R-:W-:Y:S01]  /*23b0*/  HMMA.16816.F32.BF16 R8, R72, R10, RZ ;  /* 0x0000000a4808723c */ /* 0x000fe200000418ff */
[----:B------:R4:W-:Y:S01]  /*23c0*/  LDGSTS.E.BYPASS.LTC128B.128 [R199+0x3100], [R70.64], !P6 ;  /* 0x0310000046c77fae */ /* 0x0009e2000f101d4e */
[----:B------:R-:W-:-:S02]  /*23d0*/  ISETP.GT.AND P6, PT, R202, 0x3f, PT ;  /* 0x0000003fca00780c */ /* 0x000fc40003fc4270 */
[----:B------:R-:W-:Y:S01]  /*23e0*/  SEL R0, R0, 0xffffffc0, !P0 ;  /* 0xffffffc000007807 */ /* 0x000fe20004000000 */
[----:B------:R4:W-:Y:S01]  /*23f0*/  LDGSTS.E.BYPASS.LTC128B.128 [R199+0x5100], [R68.64], !P1 ;  /* 0x0510000044c77fae */ /* 0x0009e2000c901d4e */
[----:B------:R-:W-:Y:S02]  /*2400*/  PLOP3.LUT P0, PT, PT, PT, UP0, 0x80, 0x0 ;  /* 0x000000000000781c */ /* 0x000fe40003f0f008 */
[----:B---3--:R-:W-:Y:S01]  /*2410*/  HMMA.16816.F32.BF16 R4, R72, R36, RZ ;  /* 0x000000244804723c */ /* 0x008fe200000418ff */
[----:B------:R-:W-:Y:S01]  /*2420*/  IMAD.IADD R192, R197, 0x1, R0 ;  /* 0x00000001c5c07824 */ /* 0x000fe200078e0200 */
[----:B------:R-:W-:Y:S01]  /*2430*/  LDSM.16.M88.4 R48, [R193+0xc100] ;  /* 0x00c10000c130783b */ /* 0x000fe20000000200 */
[----:B------:R-:W-:-:S03]  /*2440*/  IMAD.IADD R184, R0, 0x1, R196 ;  /* 0x0000000100b87824 */ /* 0x000fc600078e02c4 */
[----:B-1----:R-:W1:Y:S02]  /*2450*/  LDSM.16.M88.4 R44, [R192+0x6100] ;  /* 0x00610000c02c783b */ /* 0x002e640000000200 */
[----:B------:R-:W-:Y:S02]  /*2460*/  HMMA.16816.F32.BF16 R72, R72, R38, RZ ;  /* 0x000000264848723c */ /* 0x000fe400000418ff */
[----:B------:R-:W-:Y:S04]  /*2470*/  LDSM.16.M88.4 R36, [R192+0x7100] ;  /* 0x00710000c024783b */ /* 0x000fe80000000200 */
[----:B------:R-:W0:Y:S02]  /*2480*/  LDGDEPBAR ;  /* 0x00000000000079af */ /* 0x000e240000000000 */
[C---:B-----5:R-:W-:Y:S02]  /*2490*/  HMMA.16816.F32.BF16 R28, R52.reuse, R32, R28 ;  /* 0x00000020341c723c */ /* 0x060fe4000004181c */
[----:B--2---:R-:W2:Y:S06]  /*24a0*/  LDSM.16.M88.4 R40, [R192+0x6900] ;  /* 0x00690000c028783b */ /* 0x004eac0000000200 */
[C---:B------:R-:W-:Y:S01]  /*24b0*/  HMMA.16816.F32.BF16 R24, R52.reuse, R34, R24 ;  /* 0x000000223418723c */ /* 0x040fe20000041818 */
[----:B------:R-:W3:Y:S04]  /*24c0*/  LDSM.16.M88.4 R32, [R192+0x7900] ;  /* 0x00790000c020783b */ /* 0x000ee80000000200 */
[----:B----4-:R-:W-:Y:S03]  /*24d0*/  LDSM.16.M88.4 R68, [R191+0xc100] ;  /* 0x00c10000bf44783b */ /* 0x010fe60000000200 */
        /* <DEDUP_REMOVED lines=113> */
[----:B------:R-:W3:Y:S01]  /*2bf0*/  LDSM.16.M88.4 R68, [R184+0x4000] ;  /* 0x00400000b844783b */ /* 0x000ee20000000200 */
        /* <DEDUP_REMOVED lines=15> */
[C---:B------:R-:W-:Y:S07]  /*2cf0*/  HMMA.16816.F32.BF16 R32, R52.reuse, R56, R4 ;  /* 0x000000383420723c */ /* 0x040fee0000041804 */
[----:B------:R-:W-:Y:S01]  /*2d00*/  LOP3.LUT R4, R80, R81, RZ, 0xfc, !PT ;  /* 0x0000005150047212 */ /* 0x000fe200078efcff */
[----:B------:R-:W-:Y:S01]  /*2d10*/  HMMA.16816.F32.BF16 R72, R52, R58, R72 ;  /* 0x0000003a3448723c */ /* 0x000fe20000041848 */
[----:B------:R-:W-:Y:S06]  /*2d20*/  BAR.SYNC.DEFER_BLOCKING 0x0 ;  /* 0x0000000000007b1d */ /* 0x000fec0000010000 */
[----:B------:R-:W-:Y:S05]  /*2d30*/  @!P0 BRA `(.L_x_2398) ;  /* 0x0000042000008947 */ /* 0x000fea0003800000 */
[----:B------:R-:W-:Y:S01]  /*2d40*/  ULEA UR4, UR6, UR11, 0x6 ;  /* 0x0000000b06047291 */ /* 0x000fe2000f8e303f */
        /* <DEDUP_REMOVED lines=28> */
[----:B------:R-:W-:Y:S01]  /*2f10*/  IMAD R0, R200, c[0x0][0x1f4], R5 ;  /* 0x00007d00c8007a24 */ /* 0x000fe200078e0205 */
[----:B------:R-:W-:Y:S01]  /*2f20*/  SEL R5, RZ, 0x10, P4 ;  /* 0x00000010ff057807 */ /* 0x000fe20002000000 */
[----:B------:R-:W-:Y:S01]  /*2f30*/  IMAD.SHL.U32 R6, R173, 0x2, RZ ;  /* 0x00000002ad067824 */ /* 0x000fe200078e00ff */
[----:B------:R-:W-:Y:S02]  /*2f40*/  LOP3.LUT R46, R46, 0xf, RZ, 0xc0, !PT ;  /* 0x0000000f2e2e7812 */ /* 0x000fe400078ec0ff */
[----:B------:R-:W-:Y:S02]  /*2f50*/  IADD3.X R7, R7, UR17, R0, P0, !PT ;  /* 0x0000001107077c10 */ /* 0x000fe400087fe400 */
[----:B------:R-:W-:-:S02]  /*2f60*/  LEA R0, P0, R48, c[0x0][0x1c8], 0x1 ;  /* 0x0000720030007a11 */ /* 0x000fc400078008ff */
[----:B------:R-:W-:Y:S02]  /*2f70*/  IADD3 R45, -R5, 0x10, RZ ;  /* 0x00000010052d7810 */ /* 0x000fe40007ffe1ff */
[----:B------:R-:W-:Y:S01]  /*2f80*/  LEA.HI.X R48, R48, c[0x0][0x1cc], R7, 0x1, P0 ;  /* 0x0000730030307a11 */ /* 0x000fe200000f0c07 */
[----:B------:R-:W1:Y:S01]  /*2f90*/  SHFL.IDX PT, R40, R0, 0x1, 0x181f ;  /* 0x00381f0000287f89 */ /* 0x000e6200000e0000 */
[----:B------:R-:W-:Y:S02]  /*2fa0*/  LOP3.LUT R45, R45, 0xf, RZ, 0xc0, !PT ;  /* 0x0000000f2d2d7812 */ /* 0x000fe400078ec0ff */
[----:B------:R-:W-:Y:S01]  /*2fb0*/  SHF.L.U64.HI R7, R173, 0x1, R206 ;  /* 0x00000001ad077819 */ /* 0x000fe200000102ce */
[----:B------:R-:W2:Y:S04]  /*2fc0*/  SHFL.IDX PT, R41, R48, 0x1, 0x181f ;  /* 0x00381f0030297f89 */ /* 0x000ea800000e0000 */
[----:B------:R3:W4:Y:S04]  /*2fd0*/  SHFL.IDX PT, R43, R0, RZ, 0x181f ;  /* 0x00181fff002b7589 */ /* 0x00072800000e0000 */
[----:B------:R4:W5:Y:S01]  /*2fe0*/  SHFL.IDX PT, R42, R48, RZ, 0x181f ;  /* 0x00181fff302a7589 */ /* 0x00096200000e0000 */
        /* <DEDUP_REMOVED lines=23> */
.L_x_2398:
[----:B------:R-:W-:Y:S01]  /*3160*/  LOP3.LUT R5, R79, 0xffffffe0, RZ, 0xc0, !PT ;  /* 0xffffffe04f057812 */ /* 0x000fe200078ec0ff */
[----:B------:R-:W-:Y:S01]  /*3170*/  UMOV UR4, 0xffffffc0 ;  /* 0xffffffc000047882 */ /* 0x000fe20000000000 */
[----:B-1----:R-:W-:Y:S01]  /*3180*/  LEA.HI R7, R77, R76, RZ, 0x2 ;  /* 0x0000004c4d077211 */ /* 0x002fe200078f10ff */
[----:B------:R-:W-:Y:S01]  /*3190*/  UIMAD UR4, UR6, UR4, 0x41 ;  /* 0x00000041060474a4 */ /* 0x000fe2000f8e0204 */
[----:B------:R-:W-:Y:S01]  /*31a0*/  SHF.R.S32.HI R37, RZ, 0x1f, R78 ;  /* 0x0000001fff257819 */ /* 0x000fe2000001144e */
[----:B------:R-:W-:Y:S01]  /*31b0*/  IMAD.IADD R5, R76, 0x1, -R5 ;  /* 0x000000014c057824 */ /* 0x000fe200078e0a05 */
[----:B------:R-:W-:Y:S01]  /*31c0*/  LOP3.LUT R7, R7, 0xfffffffc, RZ, 0xc0, !PT ;  /* 0xfffffffc07077812 */ /* 0x000fe200078ec0ff */
[----:B------:R-:W-:Y:S01]  /*31d0*/  IMAD.SHL.U32 R195, R4, 0x2, RZ ;  /* 0x0000000204c37824 */ /* 0x000fe200078e00ff */
[----:B------:R-:W-:Y:S01]  /*31e0*/  LEA.HI R37, R37, R78, RZ, 0x3 ;  /* 0x0000004e25257211 */ /* 0x000fe200078f18ff */
[----:B------:R-:W-:Y:S01]  /*31f0*/  UIADD3 UR6, UR6, -0x2, URZ ;  /* 0xfffffffe06067890 */ /* 0x000fe2000fffe03f */
[----:B------:R-:W-:Y:S01]  /*3200*/  SHF.R.S32.HI R0, RZ, 0x1f, R5 ;  /* 0x0000001fff007819 */ /* 0x000fe20000011405 */
[----:B------:R-:W-:Y:S01]  /*3210*/  IMAD.IADD R76, R76, 0x1, -R7 ;  /* 0x000000014c4c7824 */ /* 0x000fe200078e0a07 */
[----:B------:R-:W-:Y:S01]  /*3220*/  LOP3.LUT R37, R37, 0xffffff8, RZ, 0xc0, !PT ;  /* 0x0ffffff825257812 */ /* 0x000fe200078ec0ff */
[--C-:B------:R-:W-:Y:S01]  /*3230*/  IMAD R189, R3, 0x2, R195.reuse ;  /* 0x0000000203bd7824 */ /* 0x100fe200078e02c3 */
[----:B------:R-:W-:Y:S01]  /*3240*/  LEA.HI R7, R0, R5, RZ, 0x2 ;  /* 0x0000000500077211 */ /* 0x000fe200078f10ff */
[----:B------:R-:W-:Y:S01]  /*3250*/  IMAD R190, R2, 0x2, R195 ;  /* 0x0000000202be7824 */ /* 0x000fe200078e02c3 */
[----:B------:R-:W-:Y:S01]  /*3260*/  LEA.HI R0, R76, R76, RZ, 0x1 ;  /* 0x0000004c4c007211 */ /* 0x000fe200078f08ff */
[----:B------:R-:W-:Y:S01]  /*3270*/  IMAD.IADD R37, R78, 0x1, -R37 ;  /* 0x000000014e257824 */ /* 0x000fe200078e0a25 */
[----:B------:R-:W-:Y:S01]  /*3280*/  PLOP3.LUT P1, PT, PT, PT, UP1, 0x80, 0x0 ;  /* 0x000000000000781c */ /* 0x000fe20003f2f018 */
[----:B------:R-:W-:Y:S01]  /*3290*/  LDSM.16.MT88.4 R56, [R189+0x2100] ;  /* 0x00210000bd38783b */ /* 0x000fe20000004200 */
[----:B------:R-:W-:Y:S01]  /*32a0*/  LEA.HI.SX32 R6, R7, UR10, 0x1e ;  /* 0x0000000a07067c11 */ /* 0x000fe2000f8ff2ff */
[----:B------:R-:W-:Y:S01]  /*32b0*/  IMAD R188, R3, 0x2, R190 ;  /* 0x0000000203bc7824 */ /* 0x000fe200078e02be */
[----:B------:R-:W-:Y:S01]  /*32c0*/  LOP3.LUT R39, R0, 0x1ffffffe, RZ, 0xc0, !PT ;  /* 0x1ffffffe00277812 */ /* 0x000fe200078ec0ff */
[----:B------:R-:W-:Y:S01]  /*32d0*/  LDSM.16.MT88.4 R100, [R195+0x100] ;  /* 0x00010000c364783b */ /* 0x000fe20000004200 */
[----:B------:R-:W-:Y:S01]  /*32e0*/  PLOP3.LUT P0, PT, PT, PT, UP1, 0x80, 0x0 ;  /* 0x000000000000781c */ /* 0x000fe20003f0f018 */
[----:B------:R-:W-:Y:S01]  /*32f0*/  IMAD R6, R37, 0x10, R6 ;  /* 0x0000001025067824 */ /* 0x000fe200078e0206 */
[----:B------:R-:W-:Y:S01]  /*3300*/  LOP3.LUT R208, R7, 0x7ffffffc, RZ, 0xc0, !PT ;  /* 0x7ffffffc07d07812 */ /* 0x000fe200078ec0ff */
[----:B------:R-:W-:Y:S01]  /*3310*/  IMAD.IADD R39, R76, 0x1, -R39 ;  /* 0x000000014c277824 */ /* 0x000fe200078e0a27 */
[----:B------:R-:W-:Y:S03]  /*3320*/  LDSM.16.MT88.4 R108, [R190+0x100] ;  /* 0x00010000be6c783b */ /* 0x000fe60000004200 */
[----:B------:R-:W-:Y:S01]  /*3330*/  IMAD R207, R39, 0x8, R6 ;  /* 0x0000000827cf7824 */ /* 0x000fe200078e0206 */
[----:B------:R-:W-:Y:S01]  /*3340*/  LDSM.16.MT88.4 R116, [R189+0x100] ;  /* 0x00010000bd74783b */ /* 0x000fe20000004200 */
[----:B------:R-:W-:-:S02]  /*3350*/  IMAD.IADD R208, R5, 0x1, -R208 ;  /* 0x0000000105d07824 */ /* 0x000fc400078e0ad0 */
[----:B------:R-:W-:Y:S01]  /*3360*/  @P1 IMAD.HI.U32 R0, R207, c[0x0][0x2c8], RZ ;  /* 0x0000b200cf001a27 */ /* 0x000fe200078e00ff */
[----:B------:R-:W-:Y:S03]  /*3370*/  LDSM.16.MT88.4 R124, [R188+0x100] ;  /* 0x00010000bc7c783b */ /* 0x000fe60000004200 */
[----:B------:R-:W-:Y:S01]  /*3380*/  IMAD.MOV.U32 R6, RZ, RZ, R207 ;  /* 0x000000ffff067224 */ /* 0x000fe200078e00cf */
[----:B------:R-:W-:Y:S01]  /*3390*/  @P0 SHF.R.U32.HI R6, RZ, c[0x0][0x2cc], R0 ;  /* 0x0000b300ff060a19 */ /* 0x000fe20000011600 */
[----:B------:R-:W-:Y:S01]  /*33a0*/  IMAD.U32 R5, RZ, RZ, UR4 ;  /* 0x00000004ff057e24 */ /* 0x000fe2000f8e00ff */
[----:B------:R-:W-:Y:S01]  /*33b0*/  LDSM.16.MT88.4 R48, [R190+0x2100] ;  /* 0x00210000be30783b */ /* 0x000fe20000004200 */
[----:B------:R-:W-:Y:S01]  /*33c0*/  IMAD.SHL.U32 R208, R208, 0x2, RZ ;  /* 0x00000002d0d07824 */ /* 0x000fe200078e00ff */
[----:B------:R-:W-:Y:S02]  /*33d0*/  ULDC.64 UR4, c[0x0][0x2c8] ;  /* 0x0000b20000047ab9 */ /* 0x000fe40000000a00 */
[----:B------:R-:W1:Y:S02]  /*33e0*/  SHFL.IDX PT, R0, R6, RZ, 0x1c1f ;  /* 0x001c1fff06007589 */ /* 0x000e6400000e0000 */
[----:B------:R-:W-:-:S02]  /*33f0*/  IADD3 R5, -R208, UR7, R5 ;  /* 0x00000007d0057c10 */ /* 0x000fc4000fffe105 */
[----:B------:R-:W2:Y:S02]  /*3400*/  SHFL.IDX PT, R40, R6, 0x1, 0x1c1f ;  /* 0x003c1f0006287f89 */ /* 0x000ea400000e0000 */
[----:B------:R-:W-:Y:S02]  /*3410*/  IADD3 R37, R5, -UR12, RZ ;  /* 0x8000000c05257c10 */ /* 0x000fe4000fffe0ff */
[----:B------:R-:W-:Y:S01]  /*3420*/  IADD3 R5, -R208, UR22, RZ ;  /* 0x00000016d0057c10 */ /* 0x000fe2000fffe1ff */
[----:B------:R-:W-:Y:S01]  /*3430*/  LDSM.16.MT88.4 R64, [R188+0x2100] ;  /* 0x00210000bc40783b */ /* 0x000fe20000004200 */
[----:B------:R-:W-:-:S03]  /*3440*/  UIMAD.WIDE.U32 UR22, UR10, UR4, URZ ;  /* 0x000000040a1672a5 */ /* 0x000fc6000f8e003f */
[----:B------:R-:W-:Y:S01]  /*3450*/  LDSM.16.MT88.4 R80, [R190+0x4100] ;  /* 0x00410000be50783b */ /* 0x000fe20000004200 */
[----:B------:R-:W-:-:S03]  /*3460*/  @UP1 USHF.R.U32.HI UR10, URZ, UR5, UR23 ;  /* 0x000000053f0a1299 */ /* 0x000fc60008011617 */
[----:B------:R-:W-:Y:S01]  /*3470*/  LDSM.16.MT88.4 R88, [R189+0x4100] ;  /* 0x00410000bd58783b */ /* 0x000fe20000004200 */
[----:B------:R-:W-:-:S03]  /*3480*/  UIADD3 UR10, UR10, UR7, -UR12 ;  /* 0x000000070a0a7290 */ /* 0x000fc6000fffe80c */
[----:B------:R-:W-:Y:S01]  /*3490*/  LDSM.16.MT88.4 R136, [R190+0x900] ;  /* 0x00090000be88783b */ /* 0x000fe20000004200 */
[----:B------:R-:W-:Y:S01]  /*34a0*/  USHF.R.S32.HI UR4, URZ, 0x1f, UR10 ;  /* 0x0000001f3f047899 */ /* 0x000fe2000801140a */
[C---:B-1----:R-:W-:Y:S02]  /*34b0*/  IMAD.IADD R0, R37.reuse, 0x1, R0 ;  /* 0x0000000125007824 */ /* 0x042fe400078e0200 */
[----:B------:R-:W0:Y:S01]  /*34c0*/  LDGDEPBAR ;  /* 0x00000000000079af */ /* 0x000e220000000000 */
[----:B------:R-:W-:Y:S01]  /*34d0*/  ULEA.HI UR4, UR4, UR10, URZ, 0x6 ;  /* 0x0000000a04047291 */ /* 0x000fe2000f8f303f */
[----:B--2---:R-:W-:Y:S01]  /*34e0*/  IMAD.IADD R40, R37, 0x1, R40 ;  /* 0x0000000125287824 */ /* 0x004fe200078e0228 */
[----:B------:R-:W-:Y:S02]  /*34f0*/  IMNMX R0, R5, R0, PT ;  /* 0x0000000005007217 */ /* 0x000fe40003800200 */
[----:B------:R-:W-:Y:S02]  /*3500*/  USHF.R.S32.HI UR4, URZ, 0x6, UR4 ;  /* 0x000000063f047899 */ /* 0x000fe40008011404 */
[----:B------:R-:W-:-:S02]  /*3510*/  ISETP.GT.AND P0, PT, R0, RZ, PT ;  /* 0x000000ff0000720c */ /* 0x000fc40003f04270 */
[----:B------:R-:W-:Y:S02]  /*3520*/  ISETP.GT.AND P1, PT, R0, 0x1, PT ;  /* 0x000000010000780c */ /* 0x000fe40003f24270 */
[----:B------:R-:W-:Y:S02]  /*3530*/  FSEL R7, R28, -INF , P0 ;  /* 0xff8000001c077808 */ /* 0x000fe40000000000 */
[C---:B------:R-:W-:Y:S02]  /*3540*/  ISETP.GT.AND P0, PT, R0.reuse, 0x8, PT ;  /* 0x000000080000780c */ /* 0x040fe40003f04270 */
[----:B------:R-:W-:Y:S02]  /*3550*/  FSEL R38, R29, -INF , P1 ;  /* 0xff8000001d267808 */ /* 0x000fe40000800000 */
[----:B------:R-:W-:Y:S02]  /*3560*/  ISETP.GT.AND P1, PT, R0, 0x9, PT ;  /* 0x000000090000780c */ /* 0x000fe40003f24270 */
[----:B------:R-:W-:-:S02]  /*3570*/  FSEL R36, R24, -INF , P0 ;  /* 0xff80000018247808 */ /* 0x000fc40000000000 */
[C---:B------:R-:W-:Y:S02]  /*3580*/  ISETP.GT.AND P0, PT, R0.reuse, 0x10, PT ;  /* 0x000000100000780c */ /* 0x040fe40003f04270 */
[----:B------:R-:W-:Y:S02]  /*3590*/  FSEL R28, R25, -INF , P1 ;  /* 0xff800000191c7808 */ /* 0x000fe40000800000 */
[----:B------:R-:W-:Y:S02]  /*35a0*/  ISETP.GT.AND P1, PT, R0, 0x11, PT ;  /* 0x000000110000780c */ /* 0x000fe40003f24270 */
[----:B------:R-:W-:Y:S02]  /*35b0*/  FSEL R24, R20, -INF , P0 ;  /* 0xff80000014187808 */ /* 0x000fe40000000000 */
[----:B------:R-:W-:Y:S02]  /*35c0*/  ISETP.GT.AND P0, PT, R0, 0x18, PT ;  /* 0x000000180000780c */ /* 0x000fe40003f04270 */
[----:B------:R-:W-:-:S02]  /*35d0*/  FSEL R20, R21, -INF , P1 ;  /* 0xff80000015147808 */ /* 0x000fc40000800000 */
        /* <DEDUP_REMOVED lines=9> */
[----:B------:R-:W-:Y:S02]  /*3670*/  IMNMX R12, R5, R40, PT ;  /* 0x00000028050c7217 */ /* 0x000fe40003800200 */
[----:B------:R-:W-:Y:S01]  /*3680*/  FSEL R162, R8, -INF , P0 ;  /* 0xff80000008a27808 */ /* 0x000fe20000000000 */
[----:B------:R-:W-:Y:S01]  /*3690*/  LDSM.16.MT88.4 R40, [R195+0x2100] ;  /* 0x00210000c328783b */ /* 0x000fe20000004200 */
[----:B------:R-:W-:-:S02]  /*36a0*/  ISETP.GT.AND P0, PT, R0, 0x30, PT ;  /* 0x000000300000780c */ /* 0x000fc40003f04270 */
[----:B------:R-:W-:Y:S02]  /*36b0*/  FSEL R158, R9, -INF , P1 ;  /* 0xff800000099e7808 */ /* 0x000fe40000800000 */
[----:B------:R-:W-:Y:S02]  /*36c0*/  FMNMX.FTZ R5, R7, R38, !PT ;  /* 0x0000002607057209 */ /* 0x000fe40007810000 */
[----:B------:R-:W-:Y:S02]  /*36d0*/  ISETP.GT.AND P1, PT, R12, RZ, PT ;  /* 0x000000ff0c00720c */ /* 0x000fe40003f24270 */
[----:B------:R-:W-:Y:S02]  /*36e0*/  FSEL R168, R32, -INF , P0 ;  /* 0xff80000020a87808 */ /* 0x000fe40000000000 */
[----:B------:R-:W-:Y:S02]  /*36f0*/  ISETP.GT.AND P0, PT, R12, 0x1, PT ;  /* 0x000000010c00780c */ /* 0x000fe40003f04270 */
[----:B------:R-:W-:-:S02]  /*3700*/  FMNMX.FTZ R5, R36, R5, !PT ;  /* 0x0000000524057209 */ /* 0x000fc40007810000 */
[----:B------:R-:W-:Y:S02]  /*3710*/  FSEL R30, R30, -INF , P1 ;  /* 0xff8000001e1e7808 */ /* 0x000fe40000800000 */
[----:B------:R-:W-:Y:S02]  /*3720*/  ISETP.GT.AND P1, PT, R12, 0x8, PT ;  /* 0x000000080c00780c */ /* 0x000fe40003f24270 */
[----:B------:R-:W-:Y:S02]  /*3730*/  FSEL R31, R31, -INF , P0 ;  /* 0xff8000001f1f7808 */ /* 0x000fe40000000000 */
[----:B------:R-:W-:Y:S02]  /*3740*/  FMNMX.FTZ R17, R28, R5, !PT ;  /* 0x000000051c117209 */ /* 0x000fe40007810000 */
[----:B------:R-:W-:Y:S02]  /*3750*/  FSEL R5, R26, -INF , P1 ;  /* 0xff8000001a057808 */ /* 0x000fe40000800000 */
[----:B------:R-:W-:-:S02]  /*3760*/  ISETP.GT.AND P1, PT, R12, 0x10, PT ;  /* 0x000000100c00780c */ /* 0x000fc40003f24270 */
[----:B------:R-:W-:Y:S02]  /*3770*/  ISETP.GT.AND P0, PT, R12, 0x9, PT ;  /* 0x000000090c00780c */ /* 0x000fe40003f04270 */
[----:B------:R-:W-:Y:S02]  /*3780*/  FMNMX.FTZ R8, R30, R31, !PT ;  /* 0x0000001f1e087209 */ /* 0x000fe40007810000 */
[----:B------:R-:W-:Y:S02]  /*3790*/  FSEL R13, R22, -INF , P1 ;  /* 0xff800000160d7808 */ /* 0x000fe40000800000 */
[----:B------:R-:W-:Y:S02]  /*37a0*/  ISETP.GT.AND P1, PT, R0, 0x31, PT ;  /* 0x000000310000780c */ /* 0x000fe40003f24270 */
[----:B------:R-:W-:Y:S02]  /*37b0*/  FSEL R27, R27, -INF , P0 ;  /* 0xff8000001b1b7808 */ /* 0x000fe40000000000 */
[----:B------:R-:W-:-:S02]  /*37c0*/  FMNMX.FTZ R8, R5, R8, !PT ;  /* 0x0000000805087209 */ /* 0x000fc40007810000 */
[----:B------:R-:W-:Y:S02]  /*37d0*/  FMNMX.FTZ R17, R24, R17, !PT ;  /* 0x0000001118117209 */ /* 0x000fe40007810000 */
[----:B------:R-:W-:Y:S02]  /*37e0*/  FSEL R166, R33, -INF , P1 ;  /* 0xff80000021a67808 */ /* 0x000fe40000800000 */
[C---:B------:R-:W-:Y:S02]  /*37f0*/  ISETP.GT.AND P0, PT, R12.reuse, 0x11, PT ;  /* 0x000000110c00780c */ /* 0x040fe40003f04270 */
        /* <DEDUP_REMOVED lines=8> */
[----:B------:R-:W-:-:S02]  /*3880*/  ISETP.GT.AND P0, PT, R12, 0x19, PT ;  /* 0x000000190c00780c */ /* 0x000fc40003f04270 */
[----:B------:R-:W-:Y:S02]  /*3890*/  FMNMX.FTZ R8, R23, R8, !PT ;  /* 0x0000000817087209 */ /* 0x000fe40007810000 */
[----:B------:R-:W-:Y:S02]  /*38a0*/  FSEL R142, R72, -INF , P1 ;  /* 0xff800000488e7808 */ /* 0x000fe40000800000 */
[----:B------:R-:W-:Y:S02]  /*38b0*/  ISETP.GT.AND P1, PT, R12, 0x20, PT ;  /* 0x000000200c00780c */ /* 0x000fe40003f24270 */
[----:B------:R-:W-:Y:S02]  /*38c0*/  FMNMX.FTZ R17, R6, R17, !PT ;  /* 0x0000001106117209 */ /* 0x000fe40007810000 */
[----:B------:R-:W-:Y:S02]  /*38d0*/  FSEL R19, R19, -INF , P0 ;  /* 0xff80000013137808 */ /* 0x000fe40000000000 */
[----:B------:R-:W-:-:S02]  /*38e0*/  FMNMX.FTZ R8, R9, R8, !PT ;  /* 0x0000000809087209 */ /* 0x000fc40007810000 */
[----:B------:R-:W-:Y:S02]  /*38f0*/  FSEL R205, R14, -INF , P1 ;  /* 0xff8000000ecd7808 */ /* 0x000fe40000800000 */
[----:B------:R-:W-:Y:S02]  /*3900*/  FMNMX.FTZ R17, R156, R17, !PT ;  /* 0x000000119c117209 */ /* 0x000fe40007810000 */
[----:B------:R-:W-:Y:S02]  /*3910*/  ISETP.GT.AND P1, PT, R0, 0x39, PT ;  /* 0x000000390000780c */ /* 0x000fe40003f24270 */
        /* <DEDUP_REMOVED lines=21> */
[----:B------:R-:W-:Y:S01]  /*3a70*/  ISETP.GT.AND P1, PT, R12, 0x38, PT ;  /* 0x000000380c00780c */ /* 0x000fe20003f24270 */
[----:B------:R-:W-:Y:S01]  /*3a80*/  LDSM.16.MT88.4 R32, [R189+0x900] ;  /* 0x00090000bd20783b */ /* 0x000fe20000004200 */
[----:B------:R-:W-:Y:S02]  /*3a90*/  FMNMX.FTZ R8, R167, R8, !PT ;  /* 0x00000008a7087209 */ /* 0x000fe40007810000 */
[----:B------:R-:W-:Y:S02]  /*3aa0*/  FMNMX.FTZ R15, R142, R15, !PT ;  /* 0x0000000f8e0f7209 */ /* 0x000fe40007810000 */
[----:B------:R-:W-:Y:S02]  /*3ab0*/  ISETP.GT.AND P0, PT, R12, 0x39, PT ;  /* 0x000000390c00780c */ /* 0x000fe40003f04270 */
[----:B------:R-:W-:Y:S02]  /*3ac0*/  FSEL R141, R74, -INF , P1 ;  /* 0xff8000004a8d7808 */ /* 0x000fe40000800000 */
[----:B------:R-:W-:-:S02]  /*3ad0*/  FMNMX.FTZ R8, R143, R8, !PT ;  /* 0x000000088f087209 */ /* 0x000fc40007810000 */
[----:B------:R-:W-:Y:S02]  /*3ae0*/  FMNMX.FTZ R0, R140, R15, !PT ;  /* 0x0000000f8c007209 */ /* 0x000fe40007810000 */
[----:B------:R-:W-:Y:S02]  /*3af0*/  FSEL R161, R75, -INF , P0 ;  /* 0xff8000004ba17808 */ /* 0x000fe40000000000 */
[----:B------:R-:W-:Y:S01]  /*3b00*/  FMNMX.FTZ R8, R141, R8, !PT ;  /* 0x000000088d087209 */ /* 0x000fe20007810000 */
[----:B------:R-:W1:Y:S01]  /*3b10*/  SHFL.BFLY PT, R11, R0, 0x2, 0x1f ;  /* 0x0c401f00000b7f89 */ /* 0x000e6200000e0000 */
[----:B------:R-:W-:Y:S02]  /*3b20*/  IMNMX R218, RZ, UR4, !PT ;  /* 0x00000004ffda7c17 */ /* 0x000fe4000f800200 */
        /* <DEDUP_REMOVED lines=21> */
[----:B------:R-:W-:-:S02]  /*3c80*/  FFMA.FTZ R153, R30, c[0x0][0x2d0], -R160 ;  /* 0x0000b4001e997a23 */ /* 0x000fc400000108a0 */
[--C-:B------:R-:W-:Y:S02]  /*3c90*/  FFMA.FTZ R154, R31, c[0x0][0x2d0], -R160.reuse ;  /* 0x0000b4001f9a7a23 */ /* 0x100fe400000108a0 */
[--C-:B------:R-:W-:Y:S01]  /*3ca0*/  FFMA.FTZ R155, R5, c[0x0][0x2d0], -R160.reuse ;  /* 0x0000b400059b7a23 */ /* 0x100fe200000108a0 */
[----:B------:R-:W-:Y:S01]  /*3cb0*/  LDSM.16.MT88.4 R28, [R188+0x900] ;  /* 0x00090000bc1c783b */ /* 0x000fe20000004200 */
[--C-:B------:R-:W-:Y:S01]  /*3cc0*/  FFMA.FTZ R148, R27, c[0x0][0x2d0], -R160.reuse ;  /* 0x0000b4001b947a23 */ /* 0x100fe200000108a0 */
[----:B------:R-:W1:Y:S01]  /*3cd0*/  MUFU.EX2 R151, R151 ;  /* 0x0000009700977308 */ /* 0x000e620000000800 */
[--C-:B------:R-:W-:Y:S02]  /*3ce0*/  FFMA.FTZ R3, R6, c[0x0][0x2d0], -R169.reuse ;  /* 0x0000b40006037a23 */ /* 0x100fe400000108a9 */
[----:B------:R-:W2:Y:S01]  /*3cf0*/  LDSM.16.MT88.4 R4, [R188+0x4100] ;  /* 0x00410000bc04783b */ /* 0x000ea20000004200 */
[----:B------:R-:W-:Y:S02]  /*3d00*/  FFMA.FTZ R144, R16, c[0x0][0x2d0], -R169 ;  /* 0x0000b40010907a23 */ /* 0x000fe400000108a9 */
[----:B------:R-:W-:-:S02]  /*3d10*/  FFMA.FTZ R135, R9, c[0x0][0x2d0], -R160 ;  /* 0x0000b40009877a23 */ /* 0x000fc400000108a0 */
[----:B------:R-:W-:Y:S01]  /*3d20*/  MUFU.EX2 R149, R149 ;  /* 0x0000009500957308 */ /* 0x000fe20000000800 */
[--C-:B------:R-:W-:Y:S01]  /*3d30*/  FFMA.FTZ R2, R19, c[0x0][0x2d0], -R160.reuse ;  /* 0x0000b40013027a23 */ /* 0x100fe200000108a0 */
[----:B------:R-:W3:Y:S01]  /*3d40*/  LDSM.16.MT88.4 R8, [R195+0x2900] ;  /* 0x00290000c308783b */ /* 0x000ee20000004200 */
[--C-:B------:R-:W-:Y:S02]  /*3d50*/  FFMA.FTZ R150, R24, c[0x0][0x2d0], -R169.reuse ;  /* 0x0000b40018967a23 */ /* 0x100fe400000108a9 */
[--C-:B------:R-:W-:Y:S01]  /*3d60*/  FFMA.FTZ R145, R20, c[0x0][0x2d0], -R169.reuse ;  /* 0x0000b40014917a23 */ /* 0x100fe200000108a9 */
[----:B------:R-:W4:Y:S01]  /*3d70*/  LDSM.16.MT88.4 R16, [R189+0x2900] ;  /* 0x00290000bd10783b */ /* 0x000f220000004200 */
[--C-:B------:R-:W-:Y:S01]  /*3d80*/  FFMA.FTZ R147, R13, c[0x0][0x2d0], -R160.reuse ;  /* 0x0000b4000d937a23 */ /* 0x100fe200000108a0 */
[----:B------:R-:W5:Y:S01]  /*3d90*/  MUFU.EX2 R146, R146 ;  /* 0x0000009200927308 */ /* 0x000f620000000800 */
[----:B-1----:R-:W-:Y:S01]  /*3da0*/  F2FP.BF16.PACK_AB R96, R151, R152 ;  /* 0x000000989760723e */ /* 0x002fe200000010ff */
[----:B------:R-:W-:Y:S01]  /*3db0*/  FFMA.FTZ R134, R23, c[0x0][0x2d0], -R160 ;  /* 0x0000b40017867a23 */ /* 0x000fe200000108a0 */
[----:B------:R-:W-:Y:S01]  /*3dc0*/  LDSM.16.MT88.4 R12, [R188+0x2900] ;  /* 0x00290000bc0c783b */ /* 0x000fe20000004200 */
[----:B------:R-:W-:-:S02]  /*3dd0*/  FFMA.FTZ R159, R164, c[0x0][0x2d0], -R169 ;  /* 0x0000b400a49f7a23 */ /* 0x000fc400000108a9 */
[--C-:B------:R-:W-:Y:S01]  /*3de0*/  FFMA.FTZ R157, R162, c[0x0][0x2d0], -R169.reuse ;  /* 0x0000b400a29d7a23 */ /* 0x100fe200000108a9 */
[----:B------:R-:W1:Y:S01]  /*3df0*/  LDSM.16.MT88.4 R20, [R195+0x900] ;  /* 0x00090000c314783b */ /* 0x000e620000004200 */
[----:B------:R-:W-:Y:S01]  /*3e00*/  MUFU.EX2 R153, R153 ;  /* 0x0000009900997308 */ /* 0x000fe20000000800 */
[--C-:B------:R-:W-:Y:S02]  /*3e10*/  FFMA.FTZ R156, R156, c[0x0][0x2d0], -R169.reuse ;  /* 0x0000b4009c9c7a23 */ /* 0x100fe400000108a9 */
[----:B------:R-:W-:Y:S01]  /*3e20*/  LDSM.16.MT88.4 R24, [R190+0x2900] ;  /* 0x00290000be18783b */ /* 0x000fe20000004200 */
[----:B------:R-:W-:Y:S02]  /*3e30*/  FFMA.FTZ R158, R158, c[0x0][0x2d0], -R169 ;  /* 0x0000b4009e9e7a23 */ /* 0x000fe400000108a9 */
[--C-:B------:R-:W-:Y:S02]  /*3e40*/  FFMA.FTZ R162, R205, c[0x0][0x2d0], -R160.reuse ;  /* 0x0000b400cda27a23 */ /* 0x100fe400000108a0 */
[----:B------:R-:W2:Y:S01]  /*3e50*/  MUFU.EX2 R154, R154 ;  /* 0x0000009a009a7308 */ /* 0x000ea20000000800 */
[----:B-----5:R-:W-:Y:S01]  /*3e60*/  F2FP.BF16.PACK_AB R98, R146, R149 ;  /* 0x000000959262723e */ /* 0x020fe200000010ff */
[----:B------:R-:W-:-:S02]  /*3e70*/  FFMA.FTZ R163, R163, c[0x0][0x2d0], -R160 ;  /* 0x0000b400a3a37a23 */ /* 0x000fc400000108a0 */
[--C-:B------:R-:W-:Y:S02]  /*3e80*/  FFMA.FTZ R164, R171, c[0x0][0x2d0], -R160.reuse ;  /* 0x0000b400aba47a23 */ /* 0x100fe400000108a0 */
[--C-:B------:R-:W-:Y:S02]  /*3e90*/  FFMA.FTZ R165, R165, c[0x0][0x2d0], -R160.reuse ;  /* 0x0000b400a5a57a23 */ /* 0x100fe400000108a0 */
[----:B------:R-:W-:Y:S01]  /*3ea0*/  MUFU.EX2 R155, R155 ;  /* 0x0000009b009b7308 */ /* 0x000fe20000000800 */
[--C-:B------:R-:W-:Y:S02]  /*3eb0*/  FFMA.FTZ R171, R166, c[0x0][0x2d0], -R169.reuse ;  /* 0x0000b400a6ab7a23 */ /* 0x100fe400000108a9 */
[--C-:B------:R-:W-:Y:S02]  /*3ec0*/  FFMA.FTZ R168, R168, c[0x0][0x2d0], -R169.reuse ;  /* 0x0000b400a8a87a23 */ /* 0x100fe400000108a9 */
[--C-:B------:R-:W-:Y:S02]  /*3ed0*/  FFMA.FTZ R166, R142, c[0x0][0x2d0], -R169.reuse ;  /* 0x0000b4008ea67a23 */ /* 0x100fe400000108a9 */
[----:B------:R-:W-:Y:S01]  /*3ee0*/  FFMA.FTZ R169, R140, c[0x0][0x2d0], -R169 ;  /* 0x0000b4008ca97a23 */ /* 0x000fe200000108a9 */
[----:B------:R-:W5:Y:S01]  /*3ef0*/  MUFU.EX2 R148, R148 ;  /* 0x0000009400947308 */ /* 0x000f620000000800 */
[----:B--2---:R-:W-:Y:S01]  /*3f00*/  F2FP.BF16.PACK_AB R97, R154, R153 ;  /* 0x000000999a61723e */ /* 0x004fe200000010ff */
        /* <DEDUP_REMOVED lines=9> */
[----:B-----5:R-:W-:Y:S01]  /*3fa0*/  F2FP.BF16.PACK_AB R99, R148, R155 ;  /* 0x0000009b9463723e */ /* 0x020fe200000010ff */
        /* <DEDUP_REMOVED lines=65> */
[C---:B----4-:R-:W-:Y:S08]  /*43c0*/  HMMA.16816.F32.BF16 R52, R4.reuse, R16, R52 ;  /* 0x000000100434723c */ /* 0x050ff00000041834 */
        /* <DEDUP_REMOVED lines=134> */
.L_x_2402:
        /* <DEDUP_REMOVED lines=55> */
.L_x_2400:
[C---:B--23--:R-:W-:Y:S01]  /*4fa0*/  HMMA.16816.F32.BF16 R4, R132.reuse, R136, RZ ;  /* 0x000000888404723c */ /* 0x04cfe200000418ff */
[----:B------:R-:W0:Y:S01]  /*4fb0*/  LDGDEPBAR ;  /* 0x00000000000079af */ /* 0x000e220000000000 */
[----:B------:R-:W-:Y:S06]  /*4fc0*/  UISETP.GE.AND UP0, UPT, UR6, 0x1, UPT ;  /* 0x000000010600788c */ /* 0x000fec000bf06270 */
        /* <DEDUP_REMOVED lines=148> */
[----:B------:R-:W-:-:S07]  /*5910*/  @!P0 BRA `(.L_x_2401) ;  /* 0x0000037000008947 */ /* 0x000fce0003800000 */
        /* <DEDUP_REMOVED lines=55> */
.L_x_2401:
[----:B------:R-:W-:Y:S01]  /*5c90*/  PLOP3.LUT P0, PT, PT, PT, UP1, 0x80, 0x0 ;  /* 0x000000000000781c */ /* 0x000fe20003f0f018 */
[----:B------:R-:W-:Y:S01]  /*5ca0*/  UIMAD UR5, UR6, -0x40, UR4 ;  /* 0xffffffc0060578a4 */ /* 0x000fe2000f8e0204 */
[----:B-1----:R-:W-:Y:S01]  /*5cb0*/  MOV R134, R207 ;  /* 0x000000cf00867202 */ /* 0x002fe20000000f00 */
[----:B------:R-:W0:Y:S01]  /*5cc0*/  LDGDEPBAR ;  /* 0x00000000000079af */ /* 0x000e220000000000 */
[----:B------:R-:W-:Y:S04]  /*5cd0*/  MOV R137, UR7 ;  /* 0x0000000700897c02 */ /* 0x000fe80008000f00 */
[----:B------:R-:W-:Y:S04]  /*5ce0*/  IADD3 R132, R137, UR5, -R208 ;  /* 0x0000000589847c10 */ /* 0x000fe8000fffe8d0 */
[----:B------:R-:W-:Y:S02]  /*5cf0*/  IADD3 R132, R132, -UR12, RZ ;  /* 0x8000000c84847c10 */ /* 0x000fe4000fffe0ff */
[----:B------:R-:W-:Y:S05]  /*5d00*/  @P0 MOV R134, R210 ;  /* 0x000000d200860202 */ /* 0x000fea0000000f00 */
[----:B------:R-:W1:Y:S08]  /*5d10*/  SHFL.IDX PT, R135, R134, 0x1, 0x1c1f ;  /* 0x003c1f0086877f89 */ /* 0x000e7000000e0000 */
[----:B------:R-:W2:Y:S01]  /*5d20*/  SHFL.IDX PT, R133, R134, RZ, 0x1c1f ;  /* 0x001c1fff86857589 */ /* 0x000ea200000e0000 */
[----:B-1----:R-:W-:Y:S04]  /*5d30*/  IADD3 R0, R132, R135, RZ ;  /* 0x0000008784007210 */ /* 0x002fe80007ffe0ff */
[C---:B------:R-:W-:Y:S02]  /*5d40*/  ISETP.GT.AND P1, PT, R0.reuse, RZ, PT ;  /* 0x000000ff0000720c */ /* 0x040fe40003f24270 */
[----:B------:R-:W-:Y:S02]  /*5d50*/  ISETP.GT.AND P0, PT, R0, 0x1, PT ;  /* 0x000000010000780c */ /* 0x000fe40003f04270 */
[----:B--2---:R-:W-:Y:S02]  /*5d60*/  IADD3 R132, R132, R133, RZ ;  /* 0x0000008584847210 */ /* 0x004fe40007ffe0ff */
[----:B------:R-:W-:Y:S02]  /*5d70*/  FSEL R135, R6, -INF , P1 ;  /* 0xff80000006877808 */ /* 0x000fe40000800000 */
[C---:B------:R-:W-:Y:S02]  /*5d80*/  ISETP.GT.AND P1, PT, R132.reuse, RZ, PT ;  /* 0x000000ff8400720c */ /* 0x040fe40003f24270 */
[----:B------:R-:W-:Y:S02]  /*5d90*/  FSEL R134, R7, -INF , P0 ;  /* 0xff80000007867808 */ /* 0x000fe40000000000 */
[----:B------:R-:W-:Y:S02]  /*5da0*/  ISETP.GT.AND P0, PT, R132, 0x1, PT ;  /* 0x000000018400780c */ /* 0x000fe40003f04270 */
[----:B------:R-:W-:Y:S02]  /*5db0*/  FSEL R136, R4, -INF , P1 ;  /* 0xff80000004887808 */ /* 0x000fe40000800000 */
[----:B------:R-:W-:Y:S02]  /*5dc0*/  FSEL R6, R5, -INF , P0 ;  /* 0xff80000005067808 */ /* 0x000fe40000000000 */
[----:B------:R-:W-:Y:S02]  /*5dd0*/  FMNMX.FTZ R5, R135, R2, !PT ;  /* 0x0000000287057209 */ /* 0x000fe40007810000 */
[C---:B------:R-:W-:Y:S02]  /*5de0*/  ISETP.GT.AND P1, PT, R0.reuse, 0x8, PT ;  /* 0x000000080000780c */ /* 0x040fe40003f24270 */
[----:B------:R-:W-:Y:S02]  /*5df0*/  ISETP.GT.AND P0, PT, R0, 0x9, PT ;  /* 0x000000090000780c */ /* 0x000fe40003f04270 */
[----:B------:R-:W-:Y:S02]  /*5e00*/  FSEL R162, R10, -INF , P1 ;  /* 0xff8000000aa27808 */ /* 0x000fe40000800000 */
[----:B------:R-:W-:Y:S02]  /*5e10*/  ISETP.GT.AND P1, PT, R132, 0x8, PT ;  /* 0x000000088400780c */ /* 0x000fe40003f24270 */
[----:B------:R-:W-:Y:S02]  /*5e20*/  FMNMX.FTZ R5, R134, R5, !PT ;  /* 0x0000000586057209 */ /* 0x000fe40007810000 */
[----:B------:R-:W-:Y:S02]  /*5e30*/  FSEL R138, R11, -INF , P0 ;  /* 0xff8000000b8a7808 */ /* 0x000fe40000000000 */
[----:B------:R-:W-:Y:S02]  /*5e40*/  FSEL R10, R8, -INF , P1 ;  /* 0xff800000080a7808 */ /* 0x000fe40000800000 */
[----:B------:R-:W-:Y:S02]  /*5e50*/  ISETP.GT.AND P1, PT, R0, 0x10, PT ;  /* 0x000000100000780c */ /* 0x000fe40003f24270 */
        /* <DEDUP_REMOVED lines=13> */
[----:B------:R-:W-:Y:S01]  /*5f30*/  FSEL R142, R18, -INF , P1 ;  /* 0xff800000128e7808 */ /* 0x000fe20000800000 */
[----:B------:R-:W-:Y:S01]  /*5f40*/  LDSM.16.MT88.4 R12, [R195+0x100] ;  /* 0x00010000c30c783b */ /* 0x000fe20000004200 */
[----:B------:R-:W-:Y:S02]  /*5f50*/  ISETP.GT.AND P0, PT, R0, 0x19, PT ;  /* 0x000000190000780c */ /* 0x000fe40003f04270 */
[----:B------:R-:W-:Y:S02]  /*5f60*/  FMNMX.FTZ R7, R236, R7, !PT ;  /* 0x00000007ec077209 */ /* 0x000fe40007810000 */
[----:B------:R-:W-:Y:S02]  /*5f70*/  ISETP.GT.AND P1, PT, R132, 0x18, PT ;  /* 0x000000188400780c */ /* 0x000fe40003f24270 */
[----:B------:R-:W-:Y:S02]  /*5f80*/  FSEL R140, R19, -INF , P0 ;  /* 0xff800000138c7808 */ /* 0x000fe40000000000 */
[----:B------:R-:W-:Y:S02]  /*5f90*/  FMNMX.FTZ R7, R142, R7, !PT ;  /* 0x000000078e077209 */ /* 0x000fe40007810000 */
[----:B------:R-:W-:Y:S02]  /*5fa0*/  FSEL R170, R16, -INF , P1 ;  /* 0xff80000010aa7808 */ /* 0x000fe40000800000 */
[----:B------:R-:W-:Y:S02]  /*5fb0*/  ISETP.GT.AND P1, PT, R0, 0x20, PT ;  /* 0x000000200000780c */ /* 0x000fe40003f24270 */
[----:B------:R-:W-:Y:S02]  /*5fc0*/  ISETP.GT.AND P0, PT, R132, 0x19, PT ;  /* 0x000000198400780c */ /* 0x000fe40003f04270 */
[----:B------:R-:W-:Y:S02]  /*5fd0*/  FMNMX.FTZ R5, R136, R3, !PT ;  /* 0x0000000388057209 */ /* 0x000fe40007810000 */
[----:B------:R-:W-:Y:S02]  /*5fe0*/  FSEL R230, R22, -INF , P1 ;  /* 0xff80000016e67808 */ /* 0x000fe40000800000 */
[----:B------:R-:W-:Y:S02]  /*5ff0*/  FMNMX.FTZ R7, R140, R7, !PT ;  /* 0x000000078c077209 */ /* 0x000fe40007810000 */
[----:B------:R-:W-:Y:S02]  /*6000*/  FSEL R220, R17, -INF , P0 ;  /* 0xff80000011dc7808 */ /* 0x000fe40000000000 */
[----:B------:R-:W-:Y:S02]  /*6010*/  ISETP.GT.AND P0, PT, R0, 0x21, PT ;  /* 0x000000210000780c */ /* 0x000fe40003f04270 */
[----:B------:R-:W-:Y:S02]  /*6020*/  ISETP.GT.AND P1, PT, R132, 0x20, PT ;  /* 0x000000208400780c */ /* 0x000fe40003f24270 */
[----:B------:R-:W-:Y:S02]  /*6030*/  FMNMX.FTZ R5, R6, R5, !PT ;  /* 0x0000000506057209 */ /* 0x000fe40007810000 */
[----:B------:R-:W-:Y:S02]  /*6040*/  FSEL R226, R23, -INF , P0 ;  /* 0xff80000017e27808 */ /* 0x000fe40000000000 */
[----:B------:R-:W-:Y:S02]  /*6050*/  FSEL R234, R20, -INF , P1 ;  /* 0xff80000014ea7808 */ /* 0x000fe40000800000 */
[----:B------:R-:W-:Y:S02]  /*6060*/  ISETP.GT.AND P0, PT, R132, 0x21, PT ;  /* 0x000000218400780c */ /* 0x000fe40003f04270 */
[----:B------:R-:W-:Y:S02]  /*6070*/  FMNMX.FTZ R7, R230, R7, !PT ;  /* 0x00000007e6077209 */ /* 0x000fe40007810000 */
[----:B------:R-:W-:Y:S02]  /*6080*/  ISETP.GT.AND P1, PT, R0, 0x28, PT ;  /* 0x000000280000780c */ /* 0x000fe40003f24270 */
[----:B------:R-:W-:Y:S02]  /*6090*/  FMNMX.FTZ R5, R10, R5, !PT ;  /* 0x000000050a057209 */ /* 0x000fe40007810000 */
[----:B------:R-:W-:Y:S02]  /*60a0*/  FSEL R232, R21, -INF , P0 ;  /* 0xff80000015e87808 */ /* 0x000fe40000000000 */
[----:B------:R-:W-:Y:S01]  /*60b0*/  ISETP.GT.AND P0, PT, R0, 0x29, PT ;  /* 0x000000290000780c */ /* 0x000fe20003f04270 */
[----:B------:R-:W-:Y:S01]  /*60c0*/  LDSM.16.MT88.4 R20, [R190+0x100] ;  /* 0x00010000be14783b */ /* 0x000fe20000004200 */
[----:B------:R-:W-:Y:S02]  /*60d0*/  FSEL R222, R26, -INF , P1 ;  /* 0xff8000001ade7808 */ /* 0x000fe40000800000 */
[----:B------:R-:W-:Y:S02]  /*60e0*/  FMNMX.FTZ R7, R226, R7, !PT ;  /* 0x00000007e2077209 */ /* 0x000fe40007810000 */
[----:B------:R-:W-:Y:S02]  /*60f0*/  FMNMX.FTZ R5, R8, R5, !PT ;  /* 0x0000000508057209 */ /* 0x000fe40007810000 */
[----:B------:R-:W-:Y:S02]  /*6100*/  FSEL R158, R27, -INF , P0 ;  /* 0xff8000001b9e7808 */ /* 0x000fe40000000000 */
[----:B------:R-:W-:Y:S02]  /*6110*/  ISETP.GT.AND P1, PT, R0, 0x30, PT ;  /* 0x000000300000780c */ /* 0x000fe40003f24270 */
[----:B------:R-:W-:Y:S02]  /*6120*/  FMNMX.FTZ R7, R222, R7, !PT ;  /* 0x00000007de077209 */ /* 0x000fe40007810000 */
        /* <DEDUP_REMOVED lines=19> */
[----:B------:R-:W-:Y:S01]  /*6260*/  ISETP.GT.AND P0, PT, R132, 0x29, PT ;  /* 0x000000298400780c */ /* 0x000fe20003f04270 */
[----:B------:R-:W1:Y:S01]  /*6270*/  SHFL.BFLY PT, R5, R0, 0x2, 0x1f ;  /* 0x0c401f0000057f89 */ /* 0x000e6200000e0000 */
        /* <DEDUP_REMOVED lines=8> */
[----:B------:R-:W-:Y:S01]  /*6300*/  FMNMX.FTZ R7, R156, R7, !PT ;  /* 0x000000079c077209 */ /* 0x000fe20007810000 */
[----:B------:R-:W-:Y:S01]  /*6310*/  LDSM.16.MT88.4 R28, [R189+0x100] ;  /* 0x00010000bd1c783b */ /* 0x000fe20000004200 */
[----:B------:R-:W-:Y:S02]  /*6320*/  ISETP.GT.AND P1, PT, R132, 0x38, PT ;  /* 0x000000388400780c */ /* 0x000fe40003f24270 */
[----:B------:R-:W-:Y:S02]  /*6330*/  FMNMX.FTZ R7, R154, R7, !PT ;  /* 0x000000079a077209 */ /* 0x000fe40007810000 */
[----:B------:R-:W-:Y:S02]  /*6340*/  FSEL R150, R32, -INF , P1 ;  /* 0xff80000020967808 */ /* 0x000fe40000800000 */
[----:B------:R-:W-:Y:S02]  /*6350*/  ISETP.GT.AND P0, PT, R132, 0x39, PT ;  /* 0x000000398400780c */ /* 0x000fe40003f04270 */
[----:B------:R-:W-:Y:S02]  /*6360*/  FMNMX.FTZ R7, R150, R7, !PT ;  /* 0x0000000796077209 */ /* 0x000fe40007810000 */
[----:B------:R-:W-:Y:S02]  /*6370*/  FSEL R146, R33, -INF , P0 ;  /* 0xff80000021927808 */ /* 0x000fe40000000000 */
[----:B-1----:R-:W-:Y:S02]  /*6380*/  FMNMX.FTZ R5, R0, R5, !PT ;  /* 0x0000000500057209 */ /* 0x002fe40007810000 */
[----:B------:R-:W-:Y:S03]  /*6390*/  FMNMX.FTZ R9, R146, R7, !PT ;  /* 0x0000000792097209 */ /* 0x000fe60007810000 */
[----:B------:R-:W1:Y:S08]  /*63a0*/  SHFL.BFLY PT, R132, R5, 0x1, 0x1f ;  /* 0x0c201f0005847f89 */ /* 0x000e7000000e0000 */
[----:B------:R-:W2:Y:S01]  /*63b0*/  SHFL.BFLY PT, R0, R9, 0x2, 0x1f ;  /* 0x0c401f0009007f89 */ /* 0x000ea200000e0000 */
[----:B-1----:R-:W-:Y:S04]  /*63c0*/  FMNMX.FTZ R132, R132, R5, !PT ;  /* 0x0000000584847209 */ /* 0x002fe80007810000 */
[C---:B------:R-:W-:Y:S01]  /*63d0*/  FSETP.NEU.FTZ.AND P1, PT, R132.reuse, -INF , PT ;  /* 0xff8000008400780b */ /* 0x040fe20003f3d000 */
[----:B------:R-:W-:Y:S01]  /*63e0*/  FMUL.FTZ R145, R132, c[0x0][0x2d0] ;  /* 0x0000b40084917a20 */ /* 0x000fe20000410000 */
[----:B--2---:R-:W-:Y:S02]  /*63f0*/  FMNMX.FTZ R4, R0, R9, !PT ;  /* 0x0000000900047209 */ /* 0x004fe40007810000 */
[----:B------:R-:W-:Y:S02]  /*6400*/  FSEL R5, R132, RZ, P1 ;  /* 0x000000ff84057208 */ /* 0x000fe40000800000 */
[----:B------:R-:W-:Y:S01]  /*6410*/  FSEL R145, R145, RZ, P1 ;  /* 0x000000ff91917208 */ /* 0x000fe20000800000 */
[----:B------:R-:W1:Y:S02]  /*6420*/  SHFL.BFLY PT, R7, R4, 0x1, 0x1f ;  /* 0x0c201f0004077f89 */ /* 0x000e6400000e0000 */
[----:B------:R-:W-:Y:S02]  /*6430*/  FADD.FTZ R5, -R5, R2 ;  /* 0x0000000205057221 */ /* 0x000fe40000010100 */
[--C-:B------:R-:W-:Y:S02]  /*6440*/  FFMA.FTZ R161, R135, c[0x0][0x2d0], -R145.reuse ;  /* 0x0000b40087a17a23 */ /* 0x100fe40000010891 */
        /* <DEDUP_REMOVED lines=9> */
[----:B------:R-:W2:Y:S01]  /*64e0*/  MUFU.EX2 R2, R2 ;  /* 0x0000000200027308 */ /* 0x000ea20000000800 */
[--C-:B------:R-:W-:Y:S01]  /*64f0*/  FFMA.FTZ R168, R168, c[0x0][0x2d0], -R145.reuse ;  /* 0x0000b400a8a87a23 */ /* 0x100fe20000010891 */
[----:B-1----:R-:W-:Y:S01]  /*6500*/  FMNMX.FTZ R0, R4, R7, !PT ;  /* 0x0000000704007209 */ /* 0x002fe20007810000 */
[--C-:B------:R-:W-:Y:S02]  /*6510*/  FFMA.FTZ R169, R236, c[0x0][0x2d0], -R145.reuse ;  /* 0x0000b400eca97a23 */ /* 0x100fe40000010891 */
[--C-:B------:R-:W-:Y:S01]  /*6520*/  FFMA.FTZ R223, R230, c[0x0][0x2d0], -R145.reuse ;  /* 0x0000b400e6df7a23 */ /* 0x100fe20000010891 */
[C---:B------:R-:W-:Y:S01]  /*6530*/  FSETP.NEU.FTZ.AND P0, PT, R0.reuse, -INF , PT ;  /* 0xff8000000000780b */ /* 0x040fe20003f1d000 */
[C---:B------:R-:W-:Y:S03]  /*6540*/  FMUL.FTZ R147, R0.reuse, c[0x0][0x2d0] ;  /* 0x0000b40000937a20 */ /* 0x040fe60000410000 */
[----:B------:R-:W1:Y:S01]  /*6550*/  MUFU.EX2 R160, R160 ;  /* 0x000000a000a07308 */ /* 0x000e620000000800 */
[----:B------:R-:W-:Y:S01]  /*6560*/  FSEL R4, R0, RZ, P0 ;  /* 0x000000ff00047208 */ /* 0x000fe20000000000 */
[--C-:B------:R-:W-:Y:S01]  /*6570*/  FFMA.FTZ R230, R152, c[0x0][0x2d0], -R145.reuse ;  /* 0x0000b40098e67a23 */ /* 0x100fe20000010891 */
[----:B------:R-:W-:Y:S01]  /*6580*/  FSEL R147, R147, RZ, P0 ;  /* 0x000000ff93937208 */ /* 0x000fe20000000000 */
[----:B------:R-:W-:Y:S01]  /*6590*/  FFMA.FTZ R226, R226, c[0x0][0x2d0], -R145 ;  /* 0x0000b400e2e27a23 */ /* 0x000fe20000010891 */
        /* <DEDUP_REMOVED lines=8> */
[----:B------:R-:W-:Y:S02]  /*6620*/  FMUL.FTZ R3, R4, c[0x0][0x2d0] ;  /* 0x0000b40004037a20 */ /* 0x000fe40000410000 */
[C---:B--2---:R-:W-:Y:S02]  /*6630*/  FMUL.FTZ R6, R2.reuse, R130 ;  /* 0x0000008202067220 */ /* 0x044fe40000410000 */
[C---:B------:R-:W-:Y:S01]  /*6640*/  FMUL.FTZ R7, R2.reuse, R131 ;  /* 0x0000008302077220 */ /* 0x040fe20000410000 */
[----:B------:R-:W2:Y:S01]  /*6650*/  MUFU.EX2 R134, R134 ;  /* 0x0000008600867308 */ /* 0x000ea20000000800 */
[----:B------:R-:W-:Y:S01]  /*6660*/  FMUL.FTZ R10, R2, R102 ;  /* 0x00000066020a7220 */ /* 0x000fe20000410000 */
[----:B-1----:R-:W-:Y:S01]  /*6670*/  F2FP.BF16.PACK_AB R137, R160, R161 ;  /* 0x000000a1a089723e */ /* 0x002fe200000010ff */
[C---:B------:R-:W-:Y:S02]  /*6680*/  FMUL.FTZ R11, R2.reuse, R103 ;  /* 0x00000067020b7220 */ /* 0x040fe40000410000 */
[C---:B------:R-:W-:Y:S02]  /*6690*/  FMUL.FTZ R18, R2.reuse, R110 ;  /* 0x0000006e02127220 */ /* 0x040fe40000410000 */
[C---:B------:R-:W-:Y:S03]  /*66a0*/  FMUL.FTZ R19, R2.reuse, R111 ;  /* 0x0000006f02137220 */ /* 0x040fe60000410000 */
[----:B------:R-:W1:Y:S01]  /*66b0*/  MUFU.EX2 R3, R3 ;  /* 0x0000000300037308 */ /* 0x000e620000000800 */
[C---:B------:R-:W-:Y:S02]  /*66c0*/  FMUL.FTZ R26, R2.reuse, R118 ;  /* 0x00000076021a7220 */ /* 0x040fe40000410000 */
[C---:B------:R-:W-:Y:S02]  /*66d0*/  FMUL.FTZ R27, R2.reuse, R119 ;  /* 0x00000077021b7220 */ /* 0x040fe40000410000 */
[C---:B------:R-:W-:Y:S02]  /*66e0*/  FMUL.FTZ R34, R2.reuse, R126 ;  /* 0x0000007e02227220 */ /* 0x040fe40000410000 */
[----:B------:R-:W-:Y:S02]  /*66f0*/  FMUL.FTZ R35, R2, R127 ;  /* 0x0000007f02237220 */ /* 0x000fe40000410000 */
[--C-:B------:R-:W-:Y:S01]  /*6700*/  FFMA.FTZ R229, R154, c[0x0][0x2d0], -R147.reuse ;  /* 0x0000b4009ae57a23 */ /* 0x100fe20000010893 */
[----:B------:R-:W-:Y:S01]  /*6710*/  MUFU.EX2 R165, R165 ;  /* 0x000000a500a57308 */ /* 0x000fe20000000800 */
[----:B------:R-:W-:Y:S01]  /*6720*/  LDSM.16.MT88.4 R152, [R188+0x3900] ;  /* 0x00390000bc98783b */ /* 0x000fe20000004200 */
[--C-:B------:R-:W-:Y:S01]  /*6730*/  FFMA.FTZ R233, R150, c[0x0][0x2d0], -R147.reuse ;  /* 0x0000b40096e97a23 */ /* 0x100fe20000010893 */
[----:B--2---:R-:W-:Y:S01]  /*6740*/  F2FP.BF16.PACK_AB R139, R134, R135 ;  /* 0x00000087868b723e */ /* 0x004fe200000010ff */
[C---:B------:R-:W-:Y:S02]  /*6750*/  FMUL.FTZ R38, R2.reuse, R38 ;  /* 0x0000002602267220 */ /* 0x040fe40000410000 */
[C---:B------:R-:W-:Y:S03]  /*6760*/  FMUL.FTZ R39, R2.reuse, R39 ;  /* 0x0000002702277220 */ /* 0x040fe60000410000 */
[----:B------:R-:W-:Y:S01]  /*6770*/  LDSM.16.MT88.4 R148, [R189+0x3900] ;  /* 0x00390000bd94783b */ /* 0x000fe20000004200 */
[----:B------:R-:W2:Y:S01]  /*6780*/  MUFU.EX2 R164, R164 ;  /* 0x000000a400a47308 */ /* 0x000ea20000000800 */
[C---:B------:R-:W-:Y:S02]  /*6790*/  FMUL.FTZ R42, R2.reuse, R42 ;  /* 0x0000002a022a7220 */ /* 0x040fe40000410000 */
[----:B------:R-:W-:Y:S02]  /*67a0*/  FMUL.FTZ R43, R2, R43 ;  /* 0x0000002b022b7220 */ /* 0x000fe40000410000 */
[C---:B-1----:R-:W-:Y:S02]  /*67b0*/  FMUL.FTZ R4, R3.reuse, R128 ;  /* 0x0000008003047220 */ /* 0x042fe40000410000 */
        /* <DEDUP_REMOVED lines=9> */
[----:B------:R-:W1:Y:S01]  /*6850*/  MUFU.EX2 R162, R162 ;  /* 0x000000a200a27308 */ /* 0x000e620000000800 */
[----:B------:R-:W3:Y:S01]  /*6860*/  LDSM.16.MT88.4 R100, [R188+0x100] ;  /* 0x00010000bc64783b */ /* 0x000ee20000004200 */
[C---:B------:R-:W-:Y:S01]  /*6870*/  FMUL.FTZ R32, R3.reuse, R124 ;  /* 0x0000007c03207220 */ /* 0x040fe20000410000 */
[----:B--2---:R-:W-:Y:S01]  /*6880*/  F2FP.BF16.PACK_AB R136, R164, R165 ;  /* 0x000000a5a488723e */ /* 0x004fe200000010ff */
        /* <DEDUP_REMOVED lines=8> */
[----:B------:R-:W-:Y:S01]  /*6910*/  LDSM.16.MT88.4 R116, [R189+0x900] ;  /* 0x00090000bd74783b */ /* 0x000fe20000004200 */
[C---:B------:R-:W-:Y:S02]  /*6920*/  FMUL.FTZ R45, R3.reuse, R45 ;  /* 0x0000002d032d7220 */ /* 0x040fe40000410000 */
[C---:B------:R-:W-:Y:S01]  /*6930*/  FMUL.FTZ R46, R2.reuse, R46 ;  /* 0x0000002e022e7220 */ /* 0x040fe20000410000 */
[----:B------:R-:W-:Y:S01]  /*6940*/  MUFU.EX2 R169, R169 ;  /* 0x000000a900a97308 */ /* 0x000fe20000000800 */
[----:B------:R-:W-:Y:S01]  /*6950*/  FMUL.FTZ R47, R2, R47 ;  /* 0x0000002f022f7220 */ /* 0x000fe20000410000 */
[----:B-1----:R-:W-:Y:S02]  /*6960*/  F2FP.BF16.PACK_AB R138, R162, R163 ;  /* 0x000000a3a28a723e */ /* 0x002fe400000010ff */
[----:B------:R-:W-:Y:S01]  /*6970*/  LDSM.16.MT88.4 R124, [R195+0x2900] ;  /* 0x00290000c37c783b */ /* 0x000fe20000004200 */
[C---:B------:R-:W-:Y:S02]  /*6980*/  FMUL.FTZ R48, R3.reuse, R48 ;  /* 0x0000003003307220 */ /* 0x040fe40000410000 */
[C---:B------:R-:W-:Y:S02]  /*6990*/  FMUL.FTZ R49, R3.reuse, R49 ;  /* 0x0000003103317220 */ /* 0x040fe40000410000 */
[C---:B------:R-:W-:Y:S01]  /*69a0*/  FMUL.FTZ R50, R2.reuse, R50 ;  /* 0x0000003202327220 */ /* 0x040fe20000410000 */
        /* <DEDUP_REMOVED lines=25> */
[----:B------:R-:W-:Y:S01]  /*6b40*/  LDSM.16.MT88.4 R112, [R195+0x900] ;  /* 0x00090000c370783b */ /* 0x000fe20000004200 */
        /* <DEDUP_REMOVED lines=14> */
[----:B------:R-:W-:Y:S01]  /*6c30*/  LDSM.16.MT88.4 R120, [R188+0x900] ;  /* 0x00090000bc78783b */ /* 0x000fe20000004200 */
[C---:B------:R-:W-:Y:S02]  /*6c40*/  FMUL.FTZ R63, R2.reuse, R63 ;  /* 0x0000003f023f7220 */ /* 0x040fe40000410000 */
[C---:B------:R-:W-:Y:S02]  /*6c50*/  FMUL.FTZ R64, R3.reuse, R64 ;  /* 0x0000004003407220 */ /* 0x040fe40000410000 */
[C---:B---3--:R-:W-:Y:S02]  /*6c60*/  HMMA.16816.F32.BF16 R28, R136.reuse, R100, R28 ;  /* 0x00000064881c723c */ /* 0x048fe4000004181c */
[----:B------:R-:W-:Y:S01]  /*6c70*/  MUFU.EX2 R235, R235 ;  /* 0x000000eb00eb7308 */ /* 0x000fe20000000800 */
[C---:B------:R-:W-:Y:S02]  /*6c80*/  FMUL.FTZ R65, R3.reuse, R65 ;  /* 0x0000004103417220 */ /* 0x040fe40000410000 */
[C---:B------:R-:W-:Y:S02]  /*6c90*/  FMUL.FTZ R66, R2.reuse, R66 ;  /* 0x0000004202427220 */ /* 0x040fe40000410000 */
[C---:B------:R-:W-:Y:S01]  /*6ca0*/  FMUL.FTZ R67, R2.reuse, R67 ;  /* 0x0000004302437220 */ /* 0x040fe20000410000 */
[C---:B------:R-:W-:Y:S01]  /*6cb0*/  HMMA.16816.F32.BF16 R32, R136.reuse, R102, R32 ;  /* 0x000000668820723c */ /* 0x040fe20000041820 */
[----:B------:R-:W2:Y:S03]  /*6cc0*/  LDSM.16.MT88.4 R100, [R189+0x2100] ;  /* 0x00210000bd64783b */ /* 0x000ea60000004200 */
[C---:B------:R-:W-:Y:S02]  /*6cd0*/  FMUL.FTZ R68, R3.reuse, R68 ;  /* 0x0000004403447220 */ /* 0x040fe40000410000 */
[C---:B------:R-:W-:Y:S02]  /*6ce0*/  FMUL.FTZ R69, R3.reuse, R69 ;  /* 0x0000004503457220 */ /* 0x040fe40000410000 */
[C---:B-1----:R-:W-:Y:S04]  /*6cf0*/  HMMA.16816.F32.BF16 R36, R136.reuse, R104, R36 ;  /* 0x000000688824723c */ /* 0x042fe80000041824 */
[C---:B------:R-:W-:Y:S02]  /*6d00*/  FMUL.FTZ R70, R2.reuse, R70 ;  /* 0x0000004602467220 */ /* 0x040fe40000410000 */
[C---:B------:R-:W-:Y:S02]  /*6d10*/  FMUL.FTZ R71, R2.reuse, R71 ;  /* 0x0000004702477220 */ /* 0x040fe40000410000 */
        /* <DEDUP_REMOVED lines=13> */
[----:B------:R-:W-:Y:S02]  /*6df0*/  FMUL.FTZ R87, R2, R87 ;  /* 0x0000005702577220 */ /* 0x000fe40000410000 */
[--C-:B------:R-:W-:Y:S02]  /*6e00*/  FFMA.FTZ R166, R166, c[0x0][0x2d0], -R147.reuse ;  /* 0x0000b400a6a67a23 */ /* 0x100fe40000010893 */
[--C-:B------:R-:W-:Y:S01]  /*6e10*/  FFMA.FTZ R167, R238, c[0x0][0x2d0], -R147.reuse ;  /* 0x0000b400eea77a23 */ /* 0x100fe20000010893 */
[C---:B------:R-:W-:Y:S01]  /*6e20*/  HMMA.16816.F32.BF16 R56, R136.reuse, R102, R56 ;  /* 0x000000668838723c */ /* 0x040fe20000041838 */
[----:B------:R-:W2:Y:S02]  /*6e30*/  LDSM.16.MT88.4 R100, [R190+0x4100] ;  /* 0x00410000be64783b */ /* 0x000ea40000004200 */
[----:B------:R-:W-:Y:S01]  /*6e40*/  MUFU.EX2 R166, R166 ;  /* 0x000000a600a67308 */ /* 0x000fe20000000800 */
[--C-:B------:R-:W-:Y:S02]  /*6e50*/  FFMA.FTZ R170, R170, c[0x0][0x2d0], -R147.reuse ;  /* 0x0000b400aaaa7a23 */ /* 0x100fe40000010893 */
[----:B------:R-:W-:Y:S02]  /*6e60*/  FFMA.FTZ R171, R220, c[0x0][0x2d0], -R147 ;  /* 0x0000b400dcab7a23 */ /* 0x000fe40000010893 */
[C---:B-1----:R-:W-:Y:S04]  /*6e70*/  HMMA.16816.F32.BF16 R60, R136.reuse, R104, R60 ;  /* 0x00000068883c723c */ /* 0x042fe8000004183c */
[----:B------:R-:W-:Y:S01]  /*6e80*/  FFMA.FTZ R220, R140, c[0x0][0x2d0], -R145 ;  /* 0x0000b4008cdc7a23 */ /* 0x000fe20000010891 */
[----:B------:R-:W1:Y:S01]  /*6e90*/  MUFU.EX2 R167, R167 ;  /* 0x000000a700a77308 */ /* 0x000e620000000800 */
[----:B------:R-:W-:Y:S01]  /*6ea0*/  LDSM.16.MT88.4 R140, [R189+0x2900] ;  /* 0x00290000bd8c783b */ /* 0x000fe20000004200 */
[C---:B------:R-:W-:Y:S01]  /*6eb0*/  FMUL.FTZ R88, R3.reuse, R88 ;  /* 0x0000005803587220 */ /* 0x040fe20000410000 */
[C---:B------:R-:W-:Y:S04]  /*6ec0*/  HMMA.16816.F32.BF16 R64, R136.reuse, R106, R64 ;  /* 0x0000006a8840723c */ /* 0x040fe80000041840 */
[C---:B------:R-:W-:Y:S02]  /*6ed0*/  FMUL.FTZ R89, R3.reuse, R89 ;  /* 0x0000005903597220 */ /* 0x040fe40000410000 */
[----:B------:R-:W4:Y:S01]  /*6ee0*/  LDSM.16.MT88.4 R104, [R189+0x4100] ;  /* 0x00410000bd68783b */ /* 0x000f220000004200 */
[C---:B------:R-:W-:Y:S01]  /*6ef0*/  FMUL.FTZ R90, R2.reuse, R90 ;  /* 0x0000005a025a7220 */ /* 0x040fe20000410000 */
[C---:B---3--:R-:W-:Y:S01]  /*6f00*/  HMMA.16816.F32.BF16 R68, R136.reuse, R108, R68 ;  /* 0x0000006c8844723c */ /* 0x048fe20000041844 */
[----:B------:R-:W-:Y:S03]  /*6f10*/  MUFU.EX2 R170, R170 ;  /* 0x000000aa00aa7308 */ /* 0x000fe60000000800 */
[C---:B------:R-:W-:Y:S02]  /*6f20*/  FMUL.FTZ R91, R2.reuse, R91 ;  /* 0x0000005b025b7220 */ /* 0x040fe40000410000 */
[C---:B------:R-:W-:Y:S02]  /*6f30*/  FMUL.FTZ R92, R3.reuse, R92 ;  /* 0x0000005c035c7220 */ /* 0x040fe40000410000 */
[C---:B------:R-:W-:Y:S01]  /*6f40*/  HMMA.16816.F32.BF16 R72, R136.reuse, R110, R72 ;  /* 0x0000006e8848723c */ /* 0x040fe20000041848 */
[----:B------:R-:W3:Y:S02]  /*6f50*/  LDSM.16.MT88.4 R108, [R188+0x4100] ;  /* 0x00410000bc6c783b */ /* 0x000ee40000004200 */
[----:B------:R-:W5:Y:S01]  /*6f60*/  MUFU.EX2 R171, R171 ;  /* 0x000000ab00ab7308 */ /* 0x000f620000000800 */
[C---:B------:R-:W-:Y:S02]  /*6f70*/  FMUL.FTZ R76, R3.reuse, R76 ;  /* 0x0000004c034c7220 */ /* 0x040fe40000410000 */
[C---:B------:R-:W-:Y:S02]  /*6f80*/  FMUL.FTZ R77, R3.reuse, R77 ;  /* 0x0000004d034d7220 */ /* 0x040fe40000410000 */
[C---:B------:R-:W-:Y:S04]  /*6f90*/  FMUL.FTZ R78, R2.reuse, R78 ;  /* 0x0000004e024e7220 */ /* 0x040fe80000410000 */
[C---:B------:R-:W-:Y:S01]  /*6fa0*/  FMUL.FTZ R79, R2.reuse, R79 ;  /* 0x0000004f024f7220 */ /* 0x040fe20000410000 */
[----:B------:R-:W3:Y:S01]  /*6fb0*/  MUFU.EX2 R220, R220 ;  /* 0x000000dc00dc7308 */ /* 0x000ee20000000800 */
[C---:B------:R-:W-:Y:S02]  /*6fc0*/  FMUL.FTZ R93, R3.reuse, R93 ;  /* 0x0000005d035d7220 */ /* 0x040fe40000410000 */
[C---:B------:R-:W-:Y:S02]  /*6fd0*/  FMUL.FTZ R94, R2.reuse, R94 ;  /* 0x0000005e025e7220 */ /* 0x040fe40000410000 */
[C---:B------:R-:W-:Y:S01]  /*6fe0*/  FMUL.FTZ R95, R2.reuse, R95 ;  /* 0x0000005f025f7220 */ /* 0x040fe20000410000 */
[C---:B--2---:R-:W-:Y:S03]  /*6ff0*/  HMMA.16816.F32.BF16 R76, R136.reuse, R100, R76 ;  /* 0x00000064884c723c */ /* 0x044fe6000004184c */
[C---:B------:R-:W-:Y:S02]  /*7000*/  FMUL.FTZ R80, R3.reuse, R80 ;  /* 0x0000005003507220 */ /* 0x040fe40000410000 */
[----:B------:R-:W-:Y:S02]  /*7010*/  FMUL.FTZ R81, R3, R81 ;  /* 0x0000005103517220 */ /* 0x000fe40000410000 */
[C---:B------:R-:W-:Y:S01]  /*7020*/  FMUL.FTZ R82, R2.reuse, R82 ;  /* 0x0000005202527220 */ /* 0x040fe20000410000 */
[----:B-1----:R-:W-:Y:S01]  /*7030*/  F2FP.BF16.PACK_AB R100, R167, R166 ;  /* 0x000000a6a764723e */ /* 0x002fe200000010ff */
[C---:B------:R-:W-:Y:S03]  /*7040*/  FMUL.FTZ R83, R2.reuse, R83 ;  /* 0x0000005302537220 */ /* 0x040fe60000410000 */
[----:B------:R-:W-:Y:S01]  /*7050*/  FMUL.FTZ R96, R3, R96 ;  /* 0x0000006003607220 */ /* 0x000fe20000410000 */
[----:B------:R-:W-:Y:S01]  /*7060*/  F2FP.BF16.PACK_AB R101, R169, R168 ;  /* 0x000000a8a965723e */ /* 0x000fe200000010ff */
[----:B------:R-:W-:Y:S02]  /*7070*/  FMUL.FTZ R97, R3, R97 ;  /* 0x0000006103617220 */ /* 0x000fe40000410000 */
[C---:B------:R-:W-:Y:S03]  /*7080*/  HMMA.16816.F32.BF16 R80, R136.reuse, R102, R80 ;  /* 0x000000668850723c */ /* 0x040fe60000041850 */
[C---:B------:R-:W-:Y:S02]  /*7090*/  FMUL.FTZ R98, R2.reuse, R98 ;  /* 0x0000006202627220 */ /* 0x040fe40000410000 */
[----:B------:R-:W-:Y:S02]  /*70a0*/  FMUL.FTZ R99, R2, R99 ;  /* 0x0000006302637220 */ /* 0x000fe40000410000 */
[----:B-----5:R-:W-:Y:S01]  /*70b0*/  F2FP.BF16.PACK_AB R102, R171, R170 ;  /* 0x000000aaab66723e */ /* 0x020fe200000010ff */
[C---:B----4-:R-:W-:Y:S04]  /*70c0*/  HMMA.16816.F32.BF16 R84, R136.reuse, R104, R84 ;  /* 0x000000688854723c */ /* 0x050fe80000041854 */
[----:B---3--:R-:W-:Y:S01]  /*70d0*/  F2FP.BF16.PACK_AB R103, R220, R219 ;  /* 0x000000dbdc67723e */ /* 0x008fe200000010ff */
[--C-:B------:R-:W-:Y:S02]  /*70e0*/  FFMA.FTZ R221, R234, c[0x0][0x2d0], -R147.reuse ;  /* 0x0000b400eadd7a23 */ /* 0x100fe40000010893 */
[--C-:B------:R-:W-:Y:S01]  /*70f0*/  FFMA.FTZ R232, R232, c[0x0][0x2d0], -R147.reuse ;  /* 0x0000b400e8e87a23 */ /* 0x100fe20000010893 */
[C---:B------:R-:W-:Y:S01]  /*7100*/  HMMA.16816.F32.BF16 R88, R136.reuse, R106, R88 ;  /* 0x0000006a8858723c */ /* 0x040fe20000041858 */
[----:B------:R-:W1:Y:S02]  /*7110*/  LDSM.16.MT88.4 R104, [R190+0x900] ;  /* 0x00090000be68783b */ /* 0x000e640000004200 */
[----:B------:R-:W-:Y:S01]  /*7120*/  MUFU.EX2 R221, R221 ;  /* 0x000000dd00dd7308 */ /* 0x000fe20000000800 */
[--C-:B------:R-:W-:Y:S02]  /*7130*/  FFMA.FTZ R225, R228, c[0x0][0x2d0], -R147.reuse ;  /* 0x0000b400e4e17a23 */ /* 0x100fe40000010893 */
[--C-:B------:R-:W-:Y:S02]  /*7140*/  FFMA.FTZ R228, R156, c[0x0][0x2d0], -R147.reuse ;  /* 0x0000b4009ce47a23 */ /* 0x100fe40000010893 */
[C---:B------:R-:W-:Y:S01]  /*7150*/  HMMA.16816.F32.BF16 R92, R136.reuse, R108, R92 ;  /* 0x0000006c885c723c */ /* 0x040fe2000004185c */
[----:B------:R-:W-:Y:S03]  /*7160*/  LDSM.16.MT88.4 R156, [R195+0x5900] ;  /* 0x00590000c39c783b */ /* 0x000fe60000004200 */
[--C-:B------:R-:W-:Y:S01]  /*7170*/  FFMA.FTZ R224, R224, c[0x0][0x2d0], -R147.reuse ;  /* 0x0000b400e0e07a23 */ /* 0x100fe20000010893 */
[----:B------:R-:W-:Y:S01]  /*7180*/  MUFU.EX2 R232, R232 ;  /* 0x000000e800e87308 */ /* 0x000fe20000000800 */
[----:B------:R-:W-:Y:S02]  /*7190*/  FFMA.FTZ R147, R146, c[0x0][0x2d0], -R147 ;  /* 0x0000b40092937a23 */ /* 0x000fe40000010893 */
[----:B------:R-:W-:Y:S01]  /*71a0*/  HMMA.16816.F32.BF16 R96, R136, R110, R96 ;  /* 0x0000006e8860723c */ /* 0x000fe20000041860 */
[----:B------:R-:W2:Y:S03]  /*71b0*/  LDSM.16.MT88.4 R108, [R188+0x2900] ;  /* 0x00290000bc6c783b */ /* 0x000ea60000004200 */
[--C-:B------:R-:W-:Y:S02]  /*71c0*/  FFMA.FTZ R222, R222, c[0x0][0x2d0], -R145.reuse ;  /* 0x0000b400dede7a23 */ /* 0x100fe40000010891 */
[----:B------:R-:W-:Y:S01]  /*71d0*/  FFMA.FTZ R145, R133, c[0x0][0x2d0], -R145 ;  /* 0x0000b40085917a23 */ /* 0x000fe20000010891 */
[----:B------:R-:W3:Y:S01]  /*71e0*/  MUFU.EX2 R234, R147 ;  /* 0x0000009300ea7308 */ /* 0x000ee20000000800 */
[C---:B------:R-:W-:Y:S05]  /*71f0*/  HMMA.16816.F32.BF16 R4, R100.reuse, R112, R4 ;  /* 0x000000706404723c */ /* 0x040fea0000041804 */
[----:B------:R-:W-:Y:S01]  /*7200*/  F2FP.BF16.PACK_AB R137, R231, R230 ;  /* 0x000000e6e789723e */ /* 0x000fe200000010ff */
[----:B------:R-:W-:Y:S02]  /*7210*/  FFMA.FTZ R161, R2, R205, R161 ;  /* 0x000000cd02a17223 */ /* 0x000fe400000100a1 */
[C---:B------:R-:W-:Y:S01]  /*7220*/  HMMA.16816.F32.BF16 R8, R100.reuse, R114, R8 ;  /* 0x000000726408723c */ /* 0x040fe20000041808 */
[----:B------:R-:W-:Y:S01]  /*7230*/  LDSM.16.MT88.4 R112, [R190+0x4900] ;  /* 0x00490000be70783b */ /* 0x000fe20000004200 */
[----:B------:R4:W5:Y:S02]  /*7240*/  MUFU.EX2 R236, R145 ;  /* 0x0000009100ec7308 */ /* 0x0009640000000800 */
[----:B------:R-:W-:Y:S02]  /*7250*/  FFMA.FTZ R165, R3, R204, R165 ;  /* 0x000000cc03a57223 */ /* 0x000fe400000100a5 */
[----:B------:R-:W-:Y:S02]  /*7260*/  FADD.FTZ R160, R160, R161 ;  /* 0x000000a1a0a07221 */ /* 0x000fe40000010000 */
[----:B------:R-:W-:Y:S01]  /*7270*/  FADD.FTZ R164, R164, R165 ;  /* 0x000000a5a4a47221 */ /* 0x000fe20000010000 */
[C---:B-1----:R-:W-:Y:S03]  /*7280*/  HMMA.16816.F32.BF16 R12, R100.reuse, R104, R12 ;  /* 0x00000068640c723c */ /* 0x042fe6000004180c */
[----:B------:R-:W-:Y:S01]  /*7290*/  MUFU.EX2 R225, R225 ;  /* 0x000000e100e17308 */ /* 0x000fe20000000800 */
[----:B------:R-:W-:Y:S01]  /*72a0*/  FADD.FTZ R3, R135, R160 ;  /* 0x000000a087037221 */ /* 0x000fe20000010000 */
[----:B---3--:R-:W-:Y:S03]  /*72b0*/  F2FP.BF16.PACK_AB R138, R234, R233 ;  /* 0x000000e9ea8a723e */ /* 0x008fe600000010ff */
[C---:B------:R-:W-:Y:S01]  /*72c0*/  HMMA.16816.F32.BF16 R16, R100.reuse, R106, R16 ;  /* 0x0000006a6410723c */ /* 0x040fe20000041810 */
[----:B------:R-:W1:Y:S03]  /*72d0*/  LDSM.16.MT88.4 R104, [R195+0x4900] ;  /* 0x00490000c368783b */ /* 0x000e660000004200 */
[----:B------:R-:W-:Y:S01]  /*72e0*/  FADD.FTZ R3, R134, R3 ;  /* 0x0000000386037221 */ /* 0x000fe20000010000 */
[----:B------:R-:W-:Y:S03]  /*72f0*/  MUFU.EX2 R224, R224 ;  /* 0x000000e000e07308 */ /* 0x000fe60000000800 */
[C---:B------:R-:W-:Y:S01]  /*7300*/  HMMA.16816.F32.BF16 R20, R100.reuse, R116, R20 ;  /* 0x000000746414723c */ /* 0x040fe20000041814 */
[----:B----4-:R-:W-:Y:S03]  /*7310*/  LDSM.16.MT88.4 R144, [R190+0x3900] ;  /* 0x00390000be90783b */ /* 0x010fe60000004200 */
[----:B-----5:R-:W-:Y:S01]  /*7320*/  F2FP.BF16.PACK_AB R139, R236, R235 ;  /* 0x000000ebec8b723e */ /* 0x020fe200000010ff */
[----:B------:R-:W-:Y:S02]  /*7330*/  FADD.FTZ R2, R168, R3 ;  /* 0x00000003a8027221 */ /* 0x000fe40000010000 */
[----:B------:R-:W-:Y:S01]  /*7340*/  MUFU.EX2 R222, R222 ;  /* 0x000000de00de7308 */ /* 0x000fe20000000800 */
[C---:B------:R-:W-:Y:S01]  /*7350*/  HMMA.16816.F32.BF16 R24, R100.reuse, R118, R24 ;  /* 0x000000766418723c */ /* 0x040fe20000041818 */
[----:B------:R-:W-:Y:S03]  /*7360*/  LDSM.16.MT88.4 R116, [R188+0x4900] ;  /* 0x00490000bc74783b */ /* 0x000fe60000004200 */
[----:B------:R-:W-:Y:S04]  /*7370*/  FADD.FTZ R2, R169, R2 ;  /* 0x00000002a9027221 */ /* 0x000fe80000010000 */
[C---:B------:R-:W-:Y:S01]  /*7380*/  HMMA.16816.F32.BF16 R28, R100.reuse, R120, R28 ;  /* 0x00000078641c723c */ /* 0x040fe2000004181c */
[----:B------:R-:W3:Y:S03]  /*7390*/  MUFU.EX2 R228, R228 ;  /* 0x000000e400e47308 */ /* 0x000ee60000000800 */
[----:B------:R-:W-:Y:S04]  /*73a0*/  FADD.FTZ R219, R219, R2 ;  /* 0x00000002dbdb7221 */ /* 0x000fe80000010000 */
[C---:B------:R-:W-:Y:S01]  /*73b0*/  HMMA.16816.F32.BF16 R32, R100.reuse, R122, R32 ;  /* 0x0000007a6420723c */ /* 0x040fe20000041820 */
[----:B------:R-:W-:Y:S03]  /*73c0*/  LDSM.16.MT88.4 R120, [R190+0x1100] ;  /* 0x00110000be78783b */ /* 0x000fe60000004200 */
[----:B------:R-:W-:Y:S04]  /*73d0*/  FADD.FTZ R220, R220, R219 ;  /* 0x000000dbdcdc7221 */ /* 0x000fe80000010000 */
[C---:B------:R-:W-:Y:S04]  /*73e0*/  HMMA.16816.F32.BF16 R36, R100.reuse, R124, R36 ;  /* 0x0000007c6424723c */ /* 0x040fe80000041824 */
[----:B------:R-:W-:Y:S04]  /*73f0*/  FADD.FTZ R3, R223, R220 ;  /* 0x000000dcdf037221 */ /* 0x000fe80000010000 */
[C---:B------:R-:W-:Y:S01]  /*7400*/  HMMA.16816.F32.BF16 R40, R100.reuse, R126, R40 ;  /* 0x0000007e6428723c */ /* 0x040fe20000041828 */
[----:B------:R-:W-:Y:S03]  /*7410*/  LDSM.16.MT88.4 R124, [R188+0x1100] ;  /* 0x00110000bc7c783b */ /* 0x000fe60000004200 */
[----:B---3--:R-:W-:Y:S01]  /*7420*/  F2FP.BF16.PACK_AB R136, R229, R228 ;  /* 0x000000e4e588723e */ /* 0x008fe200000010ff */
[----:B------:R-:W-:Y:S03]  /*7430*/  FADD.FTZ R3, R226, R3 ;  /* 0x00000003e2037221 */ /* 0x000fe60000010000 */
[C---:B------:R-:W-:Y:S08]  /*7440*/  HMMA.16816.F32.BF16 R44, R100.reuse, R128, R44 ;  /* 0x00000080642c723c */ /* 0x040ff0000004182c */
[C---:B------:R-:W-:Y:S08]  /*7450*/  HMMA.16816.F32.BF16 R48, R100.reuse, R130, R48 ;  /* 0x000000826430723c */ /* 0x040ff00000041830 */
        /* <DEDUP_REMOVED lines=21> */
[C---:B------:R-:W-:Y:S01]  /*75b0*/  F2FP.BF16.PACK_AB R103, R227.reuse, R222 ;  /* 0x000000dee367723e */ /* 0x040fe200000010ff */
[----:B------:R-:W-:Y:S04]  /*75c0*/  FADD.FTZ R222, R222, R3 ;  /* 0x00000003dede7221 */ /* 0x000fe80000010000 */
[----:B------:R-:W-:Y:S02]  /*75d0*/  FADD.FTZ R227, R227, R222 ;  /* 0x000000dee3e37221 */ /* 0x000fe40000010000 */
        /* <DEDUP_REMOVED lines=8> */
[C---:B------:R-:W-:Y:S01]  /*7660*/  HMMA.16816.F32.BF16 R16, R100.reuse, R122, R16 ;  /* 0x0000007a6410723c */ /* 0x040fe20000041810 */
[----:B------:R-:W-:Y:S07]  /*7670*/  LDSM.16.MT88.4 R120, [R189+0x1900] ;  /* 0x00190000bd78783b */ /* 0x000fee0000004200 */
        /* <DEDUP_REMOVED lines=21> */
[C---:B----4-:R-:W-:Y:S08]  /*77d0*/  HMMA.16816.F32.BF16 R76, R100.reuse, R116, R76 ;  /* 0x00000074644c723c */ /* 0x050ff0000004184c */
[C---:B------:R-:W-:Y:S01]  /*77e0*/  HMMA.16816.F32.BF16 R80, R100.reuse, R118, R80 ;  /* 0x000000766450723c */ /* 0x040fe20000041850 */
[----:B------:R-:W4:Y:S07]  /*77f0*/  LDSM.16.MT88.4 R116, [R190+0x1900] ;  /* 0x00190000be74783b */ /* 0x000f2e0000004200 */
[C---:B-1----:R-:W-:Y:S08]  /*7800*/  HMMA.16816.F32.BF16 R84, R100.reuse, R104, R84 ;  /* 0x000000686454723c */ /* 0x042ff00000041854 */
[C---:B------:R-:W-:Y:S08]  /*7810*/  HMMA.16816.F32.BF16 R88, R100.reuse, R106, R88 ;  /* 0x0000006a6458723c */ /* 0x040ff00000041858 */
[C---:B---3--:R-:W-:Y:S08]  /*7820*/  HMMA.16816.F32.BF16 R92, R100.reuse, R112, R92 ;  /* 0x00000070645c723c */ /* 0x048ff0000004185c */
[----:B------:R-:W-:Y:S08]  /*7830*/  HMMA.16816.F32.BF16 R96, R100, R114, R96 ;  /* 0x000000726460723c */ /* 0x000ff00000041860 */
[C---:B--2---:R-:W-:Y:S01]  /*7840*/  HMMA.16816.F32.BF16 R128, R136.reuse, R108, R4 ;  /* 0x0000006c8880723c */ /* 0x044fe20000041804 */
[----:B------:R-:W1:Y:S07]  /*7850*/  LDSM.16.MT88.4 R4, [R190+0x5900] ;  /* 0x00590000be04783b */ /* 0x000e6e0000004200 */
[C---:B------:R-:W-:Y:S01]  /*7860*/  HMMA.16816.F32.BF16 R100, R136.reuse, R110, R8 ;  /* 0x0000006e8864723c */ /* 0x040fe20000041808 */
[----:B------:R-:W2:Y:S07]  /*7870*/  LDSM.16.MT88.4 R8, [R189+0x5900] ;  /* 0x00590000bd08783b */ /* 0x000eae0000004200 */
[C---:B----4-:R-:W-:Y:S01]  /*7880*/  HMMA.16816.F32.BF16 R104, R136.reuse, R116, R12 ;  /* 0x000000748868723c */ /* 0x050fe2000004180c */
        /* <DEDUP_REMOVED lines=28> */
[----:B------:R-:W-:Y:S01]  /*7a50*/  MOV R2, R132 ;  /* 0x0000008400027202 */ /* 0x000fe20000000f00 */
[----:B------:R-:W-:Y:S03]  /*7a60*/  HMMA.16816.F32.BF16 R96, R136, R14, R96 ;  /* 0x0000000e8860723c */ /* 0x000fe60000041860 */
[----:B------:R-:W-:Y:S04]  /*7a70*/  FADD.FTZ R232, R232, R221 ;  /* 0x000000dde8e87221 */ /* 0x000fe80000010000 */
[----:B------:R-:W-:Y:S05]  /*7a80*/  FADD.FTZ R3, R225, R232 ;  /* 0x000000e8e1037221 */ /* 0x000fea0000010000 */
[----:B------:R-:W-:Y:S04]  /*7a90*/  FADD.FTZ R3, R224, R3 ;  /* 0x00000003e0037221 */ /* 0x000fe80000010000 */
[----:B------:R-:W-:Y:S01]  /*7aa0*/  FADD.FTZ R228, R228, R3 ;  /* 0x00000003e4e47221 */ /* 0x000fe20000010000 */
[----:B------:R-:W-:Y:S03]  /*7ab0*/  MOV R3, R0 ;  /* 0x0000000000037202 */ /* 0x000fe60000000f00 */
[----:B------:R-:W-:Y:S04]  /*7ac0*/  FADD.FTZ R228, R229, R228 ;  /* 0x000000e4e5e47221 */ /* 0x000fe80000010000 */
[----:B------:R-:W-:Y:S04]  /*7ad0*/  FADD.FTZ R233, R233, R228 ;  /* 0x000000e4e9e97221 */ /* 0x000fe80000010000 */
[----:B------:R-:W-:Y:S01]  /*7ae0*/  FADD.FTZ R204, R234, R233 ;  /* 0x000000e9eacc7221 */ /* 0x000fe20000010000 */
[----:B------:R-:W-:-:S05]  /*7af0*/  @P0 BRA `(.L_x_2402) ;  /* 0xffffd13000000947 */ /* 0x000fca000383ffff */
.L_x_2399:
        /* <DEDUP_REMOVED lines=12> */
.L_x_2406:
        /* <DEDUP_REMOVED lines=50> */
.L_x_2404:
        /* <DEDUP_REMOVED lines=26> */
[----:B------:R-:W3:Y:S01]  /*8080*/  SHFL.IDX PT, R2, R21, RZ, 0x181f ;  /* 0x00181fff15027589 */ /* 0x000ee200000e0000 */
[C---:B-1----:R-:W-:Y:S03]  /*8090*/  HMMA.16816.F32.BF16 R4, R32.reuse, R8, RZ ;  /* 0x000000082004723c */ /* 0x042fe600000418ff */
[----:B------:R-:W1:Y:S04]  /*80a0*/  SHFL.IDX PT, R31, R20, RZ, 0x181f ;  /* 0x00181fff141f7589 */ /* 0x000e6800000e0000 */
[----:B------:R-:W4:Y:S01]  /*80b0*/  SHFL.IDX PT, R0, R21, 0x1, 0x181f ;  /* 0x00381f0015007f89 */ /* 0x000f2200000e0000 */
[C---:B------:R-:W-:Y:S03]  /*80c0*/  HMMA.16816.F32.BF16 R8, R32.reuse, R10, RZ ;  /* 0x0000000a2008723c */ /* 0x040fe600000418ff */
[----:B------:R5:W5:Y:S05]  /*80d0*/  SHFL.IDX PT, R29, R20, 0x1, 0x181f ;  /* 0x00381f00141d7f89 */ /* 0x000b6a00000e0000 */
[C---:B--2---:R-:W-:Y:S01]  /*80e0*/  HMMA.16816.F32.BF16 R12, R32.reuse, R16, RZ ;  /* 0x00000010200c723c */ /* 0x044fe200000418ff */
[CC--:B---3--:R-:W-:Y:S03]  /*80f0*/  IADD3 R162, P1, R2.reuse, R208.reuse, RZ ;  /* 0x000000d002a27210 */ /* 0x0c8fe60007f3e0ff */
[C---:B------:R-:W-:Y:S04]  /*8100*/  IADD3 R160, P0, R2.reuse, R209, RZ ;  /* 0x000000d102a07210 */ /* 0x040fe80007f1e0ff */
[C---:B------:R-:W-:Y:S01]  /*8110*/  HMMA.16816.F32.BF16 R16, R32.reuse, R18, RZ ;  /* 0x000000122010723c */ /* 0x040fe200000418ff */
[C-C-:B-1----:R-:W-:Y:S03]  /*8120*/  IMAD.X R163, R31.reuse, 0x1, R207.reuse, P1 ;  /* 0x000000011fa37824 */ /* 0x142fe600008e06cf */
[C---:B------:R-:W-:Y:S01]  /*8130*/  IMAD.X R161, R31.reuse, 0x1, R206, P0 ;  /* 0x000000011fa17824 */ /* 0x040fe200000e06ce */
[----:B------:R-:W-:Y:S01]  /*8140*/  IADD3 R172, P1, R2, R211, RZ ;  /* 0x000000d302ac7210 */ /* 0x000fe20007f3e0ff */
[----:B------:R1:W-:Y:S01]  /*8150*/  LDGSTS.E.BYPASS.LTC128B.128 [R203], [R162.64], !P5 ;  /* 0x00000000a2cb7fae */ /* 0x0003e2000e901d4e */
[C---:B----4-:R-:W-:Y:S01]  /*8160*/  IADD3 R214, P0, R0.reuse, R208, RZ ;  /* 0x000000d000d67210 */ /* 0x050fe20007f1e0ff */
[C---:B-----5:R-:W-:Y:S02]  /*8170*/  HMMA.16816.F32.BF16 R20, R32.reuse, R24, RZ ;  /* 0x000000182014723c */ /* 0x060fe400000418ff */
[----:B------:R1:W-:Y:S02]  /*8180*/  LDGSTS.E.BYPASS.LTC128B.128 [R203+0x2000], [R160.64], !P4 ;  /* 0x02000000a0cb7fae */ /* 0x0003e4000e101d4e */
[----:B------:R-:W-:Y:S01]  /*8190*/  IMAD.X R173, R31, 0x1, R210, P1 ;  /* 0x000000011fad7824 */ /* 0x000fe200008e06d2 */
[C---:B------:R-:W-:Y:S01]  /*81a0*/  IADD3 R134, P1, R0.reuse, R209, RZ ;  /* 0x000000d100867210 */ /* 0x040fe20007f3e0ff */
[C---:B------:R-:W-:Y:S01]  /*81b0*/  IMAD.X R215, R29.reuse, 0x1, R207, P0 ;  /* 0x000000011dd77824 */ /* 0x040fe200000e06cf */
[----:B------:R-:W-:Y:S01]  /*81c0*/  IADD3 R212, P0, R0, R211, RZ ;  /* 0x000000d300d47210 */ /* 0x000fe20007f1e0ff */
[C---:B------:R-:W-:Y:S01]  /*81d0*/  HMMA.16816.F32.BF16 R24, R32.reuse, R26, RZ ;  /* 0x0000001a2018723c */ /* 0x040fe200000418ff */
[----:B------:R2:W-:Y:S03]  /*81e0*/  LDGSTS.E.BYPASS.LTC128B.128 [R203+0x4000], [R172.64], !P3 ;  /* 0x04000000accb7fae */ /* 0x0005e6000d901d4e */
[C---:B------:R-:W-:Y:S01]  /*81f0*/  IMAD.X R135, R29.reuse, 0x1, R206, P1 ;  /* 0x000000011d877824 */ /* 0x040fe200008e06ce */
[----:B------:R3:W-:Y:S01]  /*8200*/  LDGSTS.E.BYPASS.LTC128B.128 [R203+0x1000], [R214.64], !P5 ;  /* 0x01000000d6cb7fae */ /* 0x0007e2000e901d4e */
[----:B------:R-:W-:Y:S01]  /*8210*/  IMAD.X R213, R29, 0x1, R210, P0 ;  /* 0x000000011dd57824 */ /* 0x000fe200000e06d2 */
[----:B------:R-:W-:Y:S01]  /*8220*/  PLOP3.LUT P0, PT, PT, PT, UP0, 0x80, 0x0 ;  /* 0x000000000000781c */ /* 0x000fe20003f0f008 */
[C---:B------:R-:W-:Y:S01]  /*8230*/  HMMA.16816.F32.BF16 R28, R32.reuse, R136, RZ ;  /* 0x00000088201c723c */ /* 0x040fe200000418ff */
[----:B------:R3:W-:Y:S04]  /*8240*/  LDGSTS.E.BYPASS.LTC128B.128 [R203+0x3000], [R134.64], !P4 ;  /* 0x0300000086cb7fae */ /* 0x0007e8000e101d4e */
[----:B------:R3:W-:Y:S03]  /*8250*/  LDGSTS.E.BYPASS.LTC128B.128 [R203+0x5000], [R212.64], !P3 ;  /* 0x05000000d4cb7fae */ /* 0x0007e6000d901d4e */
[----:B------:R-:W-:Y:S01]  /*8260*/  HMMA.16816.F32.BF16 R32, R32, R138, RZ ;  /* 0x0000008a2020723c */ /* 0x000fe200000418ff */
[----:B------:R-:W-:Y:S04]  /*8270*/  LDSM.16.M88.4 R164, [R192+0x6100] ;  /* 0x00610000c0a4783b */ /* 0x000fe80000000200 */
[----:B------:R-:W0:Y:S03]  /*8280*/  LDGDEPBAR ;  /* 0x00000000000079af */ /* 0x000e260000000000 */
[C---:B------:R-:W-:Y:S01]  /*8290*/  HMMA.16816.F32.BF16 R4, R140.reuse, R144, R4 ;  /* 0x000000908c04723c */ /* 0x040fe20000041804 */
[----:B-1----:R-:W1:Y:S04]  /*82a0*/  LDSM.16.M88.4 R160, [R193+0xc100] ;  /* 0x00c10000c1a0783b */ /* 0x002e680000000200 */
[----:B------:R-:W4:Y:S03]  /*82b0*/  LDSM.16.M88.4 R168, [R192+0x6900] ;  /* 0x00690000c0a8783b */ /* 0x000f260000000200 */
[C---:B------:R-:W-:Y:S01]  /*82c0*/  HMMA.16816.F32.BF16 R8, R140.reuse, R146, R8 ;  /* 0x000000928c08723c */ /* 0x040fe20000041808 */
[----:B------:R-:W5:Y:S04]  /*82d0*/  LDSM.16.M88.4 R136, [R192+0x7100] ;  /* 0x00710000c088783b */ /* 0x000f680000000200 */
[----:B--2---:R-:W2:Y:S03]  /*82e0*/  LDSM.16.M88.4 R172, [R192+0x7900] ;  /* 0x00790000c0ac783b */ /* 0x004ea60000000200 */
[C---:B------:R-:W-:Y:S01]  /*82f0*/  HMMA.16816.F32.BF16 R12, R140.reuse, R148, R12 ;  /* 0x000000948c0c723c */ /* 0x040fe2000004180c */
[----:B------:R-:W-:Y:S07]  /*8300*/  LDSM.16.M88.4 R144, [R191+0xc100] ;  /* 0x00c10000bf90783b */ /* 0x000fee0000000200 */
[C---:B------:R-:W-:Y:S01]  /*8310*/  HMMA.16816.F32.BF16 R16, R140.reuse, R150, R16 ;  /* 0x000000968c10723c */ /* 0x040fe20000041810 */
[----:B------:R-:W2:Y:S07]  /*8320*/  LDSM.16.M88.4 R148, [R184] ;  /* 0x00000000b894783b */ /* 0x000eae0000000200 */
        /* <DEDUP_REMOVED lines=130> */
.L_x_2405:
        /* <DEDUP_REMOVED lines=35> */
[----:B------:R-:W-:Y:S01]  /*8d80*/  UIADD3 UR6, UR6, -0x1, URZ ;  /* 0xffffffff06067890 */ /* 0x000fe2000fffe03f */
        /* <DEDUP_REMOVED lines=96> */
[C---:B-1----:R-:W-:Y:S05]  /*9390*/  HMMA.16816.F32.BF16 R8, R128.reuse, R136, R8 ;  /* 0x000000888008723c */ /* 0x042fea0000041808 */
[C---:B------:R-:W-:Y:S02]  /*93a0*/  FMUL.FTZ R39, R2.reuse, R39 ;  /* 0x0000002702277220 */ /* 0x040fe40000410000 */
[C---:B------:R-:W-:Y:S01]  /*93b0*/  FMUL.FTZ R40, R3.reuse, R40 ;  /* 0x0000002803287220 */ /* 0x040fe20000410000 */
[C---:B------:R-:W-:Y:S01]  /*93c0*/  HMMA.16816.F32.BF16 R100, R128.reuse, R138, R100 ;  /* 0x0000008a8064723c */ /* 0x040fe20000041864 */
[----:B------:R-:W1:Y:S01]  /*93d0*/  LDSM.16.MT88.4 R136, [R188+0x100] ;  /* 0x00010000bc88783b */ /* 0x000e620000004200 */
[----:B------:R-:W3:Y:S02]  /*93e0*/  MUFU.EX2 R167, R167 ;  /* 0x000000a700a77308 */ /* 0x000ee40000000800 */
        /* <DEDUP_REMOVED lines=100> */
[----:B------:R-:W-:Y:S01]  /*9a30*/  F2FP.BF16.PACK_AB R12, R165, R164 ;  /* 0x000000a4a50c723e */ /* 0x000fe200000010ff */
[----:B------:R-:W-:Y:S01]  /*9a40*/  FFMA.FTZ R134, R3, R204, R134 ;  /* 0x000000cc03867223 */ /* 0x000fe20000010086 */
[----:B---3--:R-:W-:Y:S03]  /*9a50*/  F2FP.BF16.PACK_AB R13, R167, R166 ;  /* 0x000000a6a70d723e */ /* 0x008fe600000010ff */
        /* <DEDUP_REMOVED lines=72> */
[----:B------:R-:W-:Y:S07]  /*9ee0*/  LDSM.16.MT88.4 R140, [R189+0x3900] ;  /* 0x00390000bd8c783b */ /* 0x000fee0000004200 */
[C---:B----4-:R-:W-:Y:S01]  /*9ef0*/  HMMA.16816.F32.BF16 R92, R12.reuse, R20, R92 ;  /* 0x000000140c5c723c */ /* 0x050fe2000004185c */
[----:B------:R-:W4:Y:S07]  /*9f00*/  MUFU.EX2 R163, R163 ;  /* 0x000000a300a37308 */ /* 0x000f2e0000000800 */
[----:B------:R-:W-:Y:S01]  /*9f10*/  HMMA.16816.F32.BF16 R96, R12, R22, R96 ;  /* 0x000000160c60723c */ /* 0x000fe20000041860 */
[----:B------:R-:W4:Y:S02]  /*9f20*/  LDSM.16.MT88.4 R20, [R190+0x3100] ;  /* 0x00310000be14783b */ /* 0x000f240000004200 */
        /* <DEDUP_REMOVED lines=39> */
[C---:B---3--:R-:W-:Y:S08]  /*a1a0*/  HMMA.16816.F32.BF16 R76, R12.reuse, R20, R76 ;  /* 0x000000140c4c723c */ /* 0x048ff0000004184c */
[C---:B------:R-:W-:Y:S01]  /*a1b0*/  HMMA.16816.F32.BF16 R80, R12.reuse, R22, R80 ;  /* 0x000000160c50723c */ /* 0x040fe20000041850 */
[----:B------:R-:W3:Y:S07]  /*a1c0*/  LDSM.16.MT88.4 R20, [R195+0x1900] ;  /* 0x00190000c314783b */ /* 0x000eee0000004200 */
[C---:B-1----:R-:W-:Y:S08]  /*a1d0*/  HMMA.16816.F32.BF16 R84, R12.reuse, R16, R84 ;  /* 0x000000100c54723c */ /* 0x042ff00000041854 */
[C---:B------:R-:W-:Y:S01]  /*a1e0*/  HMMA.16816.F32.BF16 R88, R12.reuse, R18, R88 ;  /* 0x000000120c58723c */ /* 0x040fe20000041858 */
[----:B------:R-:W1:Y:S07]  /*a1f0*/  LDSM.16.MT88.4 R16, [R195+0x3900] ;  /* 0x00390000c310783b */ /* 0x000e6e0000004200 */
[C---:B--2---:R-:W-:Y:S08]  /*a200*/  HMMA.16816.F32.BF16 R92, R12.reuse, R24, R92 ;  /* 0x000000180c5c723c */ /* 0x044ff0000004185c */
[----:B------:R-:W-:Y:S01]  /*a210*/  HMMA.16816.F32.BF16 R96, R12, R26, R96 ;  /* 0x0000001a0c60723c */ /* 0x000fe20000041860 */
[----:B------:R-:W2:Y:S06]  /*a220*/  LDSM.16.MT88.4 R24, [R190+0x3900] ;  /* 0x00390000be18783b */ /* 0x000eac0000004200 */
        /* <DEDUP_REMOVED lines=15> */
[----:B------:R-:W-:Y:S07]  /*a320*/  LDSM.16.MT88.4 R20, [R188+0x5900] ;  /* 0x00590000bc14783b */ /* 0x000fee0000004200 */
        /* <DEDUP_REMOVED lines=21> */
[C---:B------:R-:W-:Y:S08]  /*a480*/  HMMA.16816.F32.BF16 R92, R12.reuse, R20, R92 ;  /* 0x000000140c5c723c */ /* 0x040ff0000004185c */
[----:B------:R-:W-:Y:S01]  /*a490*/  HMMA.16816.F32.BF16 R96, R12, R22, R96 ;  /* 0x000000160c60723c */ /* 0x000fe20000041860 */
[----:B------:R-:W-:-:S07]  /*a4a0*/  @P0 BRA `(.L_x_2404) ;  /* 0xffffda3000000947 */ /* 0x000fce000383ffff */
.L_x_2403:
        /* <DEDUP_REMOVED lines=123> */
.L_x_2391:
        /* <DEDUP_REMOVED lines=165> */
.L_x_2408:
        /* <DEDUP_REMOVED lines=146> */
.L_x_2410:
[----:B--2---:R-:W-:Y:S05]  /*bfd0*/  BSYNC B0 ;  /* 0x0000000000007941 */ /* 0x004fea0003800000 */
.L_x_2409:
        /* <DEDUP_REMOVED lines=23> */
.L_x_2412:
[----:B------:R-:W-:Y:S05]  /*c150*/  BSYNC B0 ;  /* 0x0000000000007941 */ /* 0x000fea0003800000 */
.L_x_2411:
        /* <DEDUP_REMOVED lines=23> */
.L_x_2414:
[----:B------:R-:W-:Y:S05]  /*c2d0*/  BSYNC B0 ;  /* 0x0000000000007941 */ /* 0x000fea0003800000 */
.L_x_2413:
        /* <DEDUP_REMOVED lines=24> */
.L_x_2407:
        /* <DEDUP_REMOVED lines=31> */
.L_x_2415:
        /* <DEDUP_REMOVED lines=43> */
.L_x_2417:
[----:B------:R-:W-:Y:S05]  /*c900*/  BSYNC B0 ;  /* 0x0000000000007941 */ /* 0x000fea0003800000 */
.L_x_2416:
        /* <DEDUP_REMOVED lines=70> */
.L_x_2419:
[----:B------:R-:W-:Y:S05]  /*cd70*/  BSYNC B0 ;  /* 0x0000000000007941 */ /* 0x000fea0003800000 */
.L_x_2418:
        /* <DEDUP_REMOVED lines=21> */
.L_x_2421:
[----:B------:R-:W-:Y:S05]  /*ced0*/  BSYNC B0 ;  /* 0x0000000000007941 */ /* 0x000fea0003800000 */
.L_x_2420:
        /* <DEDUP_REMOVED lines=21> */
.L_x_2423:
[----:B------:R-:W-:Y:S05]  /*d030*/  BSYNC B0 ;  /* 0x0000000000007941 */ /* 0x000fea0003800000 */
.L_x_2422:
        /* <DEDUP_REMOVED lines=22> */
.L_x_2424:
        /* <DEDUP_REMOVED lines=14> */
.L_x_3434:


//--------------------- .text._ZN7cutlass13device_kernelIN5flash19enable_sm80_to_sm89INS1_16FlashAttnFwdSm80INS1_25CollectiveMainloopFwdSm80ILi8ELi1ELb0EN4cute5tupleIJNS5_1CILi128EEENS7_ILi64EEENS7_ILi192EEEEEELi192ENS_10bfloat16_tEfNS_4arch4Sm80ELb1ELb0ELb0ELb1ELb1ELb1ELb1ELb0EEENS1_21CollectiveEpilogueFwdINS6_IJS8_SA_S9_EEENS6_IJNS7_ILi1EEESI_SI_EEESC_SE_Li256ELb1ELb1ELb0ELb0EEENS1_19SingleTileSchedulerILb1ELb0ELb1ELi128EEEEEEEEEvNT_6ParamsE --------------------------
	.section	.text._ZN7cutlass13device_kernelIN5flash19enable_sm80_to_sm89INS1_16FlashAttnFwdSm80INS1_25CollectiveMainloopFwdSm80ILi8ELi1ELb0EN4cute5tupleIJNS5_1CILi128EEENS7_ILi64EEENS7_ILi192EEEEEELi192ENS_10bfloat16_tEfNS_4arch4Sm80ELb1ELb0ELb0ELb1ELb1ELb1ELb1ELb0EEENS1_21CollectiveEpilogueFwdINS6_IJS8_SA_S9_EEENS6_IJNS7_ILi1EEESI_SI_EEESC_SE_Li256ELb1ELb1ELb0ELb0EEENS1_19SingleTileSchedulerILb1ELb0ELb1ELi128EEEEEEEEEvNT_6ParamsE,"ax",@progbits
	.sectioninfo	@"SHI_REGISTERS=236"
	.align	128
.text._ZN7cutlass13device_kernelIN5flash19enable_sm80_to_sm89INS1_16FlashAttnFwdSm80INS1_25CollectiveMainloopFwdSm80ILi8ELi1ELb0EN4cute5tupleIJNS5_1CILi128EEENS7_ILi64EEENS7_ILi192EEEEEELi192ENS_10bfloat16_tEfNS_4arch4Sm80ELb1ELb0ELb0ELb1ELb1ELb1ELb1ELb0EEENS1_21CollectiveEpilogueFwdINS6_IJS8_SA_S9_EEENS6_IJNS7_ILi1EEESI_SI_EEESC_SE_Li256ELb1ELb1ELb0ELb0EEENS1_19SingleTileSchedulerILb1ELb0ELb1ELi128EEEEEEEEEvNT_6ParamsE:
        .type           _ZN7cutlass13device_kernelIN5flash19enable_sm80_to_sm89INS1_16FlashAttnFwdSm80INS1_25CollectiveMainloopFwdSm80ILi8ELi1ELb0EN4cute5tupleIJNS5_1CILi128EEENS7_ILi64EEENS7_ILi192EEEEEELi192ENS_10bfloat16_tEfNS_4arch4Sm80ELb1ELb0ELb0ELb1ELb1ELb1ELb1ELb0EEENS1_21CollectiveEpilogueFwdINS6_IJS8_SA_S9_EEENS6_IJNS7_ILi1EEESI_SI_EEESC_SE_Li256ELb1ELb1ELb0ELb0EEENS1_19SingleTileSchedulerILb1ELb0ELb1ELi128EEEEEEEEEvNT_6ParamsE,@function
        .size           _ZN7cutlass13device_kernelIN5flash19enable_sm80_to_sm89INS1_16FlashAttnFwdSm80INS1_25CollectiveMainloopFwdSm80ILi8ELi1ELb0EN4cute5tupleIJNS5_1CILi128EEENS7_ILi64EEENS7_ILi192EEEEEELi192ENS_10bfloat16_tEfNS_4arch4Sm80ELb1ELb0ELb0ELb1ELb1ELb1ELb1ELb0EEENS1_21CollectiveEpilogueFwdINS6_IJS8_SA_S9_EEENS6_IJNS7_ILi1EEESI_SI_EEESC_SE_Li256ELb1ELb1ELb0ELb0EEENS1_19SingleTileSchedulerILb1ELb0ELb1ELi128EEEEEEEEEvNT_6ParamsE,(.L_x_3435 - _ZN7cutlass13device_kernelIN5flash19enable_sm80_to_sm89INS1_16FlashAttnFwdSm80INS1_25CollectiveMainloopFwdSm80ILi8ELi1ELb0EN4cute5tupleIJNS5_1CILi128EEENS7_ILi64EEENS7_ILi192EEEEEELi192ENS_10bfloat16_tEfNS_4arch4Sm80ELb1ELb0ELb0ELb1ELb1ELb1ELb1ELb0EEENS1_21CollectiveEpilogueFwdINS6_IJS8_SA_S9_EEENS6_IJNS7_ILi1EEESI_SI_EEESC_SE_Li256ELb1ELb1ELb0ELb0EEENS1_19SingleTileSchedulerILb1ELb0ELb1ELi128EEEEEEEEEvNT_6ParamsE)
        .other          _ZN7cutlass13device_kernelIN5flash19enable_sm80_to_sm89INS1_16FlashAttnFwdSm80INS1_25CollectiveMainloopFwdSm80ILi8ELi1ELb0EN4cute5tupleIJNS5_1CILi128EEENS7_ILi64EEENS7_ILi192EEEEEELi192ENS_10bfloat16_tEfNS_4arch4Sm80ELb1ELb0ELb0ELb1ELb1ELb1ELb1ELb0EEENS1_21CollectiveEpilogueFwdINS6_IJS8_SA_S9_EEENS6_IJNS7_ILi1EEESI_SI_EEESC_SE_Li256ELb1ELb1ELb0ELb0EEENS1_19SingleTileSchedulerILb1ELb0ELb1ELi128EEEEEEEEEvNT_6ParamsE,@"STO_CUDA_ENTRY STV_DEFAULT"
_ZN7cutlass13device_kernelIN5flash19enable_sm80_to_sm89INS1_16FlashAttnFwdSm80INS1_25CollectiveMainloopFwdSm80ILi8ELi1ELb0EN4cute5tupleIJNS5_1CILi128EEENS7_ILi64EEENS7_ILi192EEEEEELi192ENS_10bfloat16_tEfNS_4arch4Sm80ELb1ELb0ELb0ELb1ELb1ELb1ELb1ELb0EEENS1_21CollectiveEpilogueFwdINS6_IJS8_SA_S9_EEENS6_IJNS7_ILi1EEESI_SI_EEESC_SE_Li256ELb1ELb1ELb0ELb0EEENS1_19SingleTileSchedulerILb1ELb0ELb1ELi128EEEEEEEEEvNT_6ParamsE:
        /* <DEDUP_REMOVED lines=20> */
.L_x_2426:
        /* <DEDUP_REMOVED lines=13> */
.L_x_2428:
[----:B------:R-:W-:Y:S02]  /*0210*/  ULDC UR5, c[0x0][0x54c] ;  /* 0x0001530000057ab9 */ /* 0x000fe40000000800 */
.L_x_2427:
[----:B------:R-:W-:Y:S02]  /*0220*/  ULDC UR4, c[0x0][0x548] ;  /* 0x0001520000047ab9 */ /* 0x000fe40000000800 */
[----:B------:R-:W-:-:S02]  /*0230*/  USHF.L.U32 UR12, UR12, 0x7, URZ ;  /* 0x000000070c0c7899 */ /* 0x000fc4000800063f */
[----:B------:R-:W-:-:S04]  /*0240*/  UIMAD UR4, UR5, UR4, URZ ;  /* 0x00000004050472a4 */ /* 0x000fc8000f8e023f */
[----:B------:R-:W-:-:S04]  /*0250*/  UISETP.GE.AND UP0, UPT, UR12, UR4, UPT ;  /* 0x000000040c00728c */ /* 0x000fc8000bf06270 */
[----:B------:R-:W-:Y:S01]  /*0260*/  USEL UR18, UR18, 0xffffffff, !UP0 ;  /* 0xffffffff12127887 */ /* 0x000fe2000c000000 */
[----:B------:R-:W-:Y:S05]  /*0270*/  BRA `(.L_x_2429) ;  /* 0x000001b000007947 */ /* 0x000fea0003800000 */
.L_x_2425:
        /* <DEDUP_REMOVED lines=8> */
.L_x_2430:
        /* <DEDUP_REMOVED lines=13> */
.L_x_2432:
[----:B------:R-:W-:Y:S02]  /*03d0*/  ULDC UR5, c[0x0][0x54c] ;  /* 0x0001530000057ab9 */ /* 0x000fe40000000800 */
.L_x_2431:
[----:B------:R-:W-:Y:S02]  /*03e0*/  ULDC UR4, c[0x0][0x548] ;  /* 0x0001520000047ab9 */ /* 0x000fe40000000800 */
[----:B------:R-:W-:-:S02]  /*03f0*/  USHF.L.U32 UR12, UR12, 0x7, URZ ;  /* 0x000000070c0c7899 */ /* 0x000fc4000800063f */
[----:B------:R-:W-:-:S04]  /*0400*/  UIMAD UR4, UR5, UR4, URZ ;  /* 0x00000004050472a4 */ /* 0x000fc8000f8e023f */
[----:B------:R-:W-:-:S04]  /*0410*/  UISETP.GE.AND UP0, UPT, UR12, UR4, UPT ;  /* 0x000000040c00728c */ /* 0x000fc8000bf06270 */
[----:B------:R-:W-:-:S06]  /*0420*/  USEL UR18, UR18, 0xffffffff, !UP0 ;  /* 0xffffffff12127887 */ /* 0x000fcc000c000000 */
.L_x_2429:
        /* <DEDUP_REMOVED lines=64> */
.L_x_2433:
        /* <DEDUP_REMOVED lines=10> */
.L_x_2434:
[----:B------:R-:W-:Y:S05]  /*08d0*/  @!P4 BRA `(.L_x_2435) ;  /* 0x000000500000c947 */ /* 0x000fea0003800000 */
[----:B-1--4-:R-:W4:Y:S04]  /*08e0*/  LDG.E R0, [R6.64] ;  /* 0x0000001406007981 */ /* 0x012f28000c1e1900 */
[----:B---3--:R-:W3:Y:S01]  /*08f0*/  LDG.E R2, [R6.64+0x4] ;  /* 0x0000041406027981 */ /* 0x008ee2000c1e1900 */
[----:B----4-:R-:W1:Y:S08]  /*0900*/  R2UR UR16, R0 ;  /* 0x00000000001073c2 */ /* 0x010e7000000e0000 */
[----:B---3--:R-:W1:Y:S02]  /*0910*/  R2UR UR4, R2 ;  /* 0x00000000020473c2 */ /* 0x008e6400000e0000 */
[----:B-1----:R-:W-:-:S06]  /*0920*/  UIADD3 UR16, -UR16, UR4, URZ ;  /* 0x0000000410107290 */ /* 0x002fcc000fffe13f */
.L_x_2435:
        /* <DEDUP_REMOVED lines=327> */
.L_x_2461:
        /* <DEDUP_REMOVED lines=107> */
.L_x_2441:
[----:B------:R-:W-:Y:S05]  /*2450*/  BSYNC B0 ;  /* 0x0000000000007941 */ /* 0x000fea0003800000 */
.L_x_2440:
        /* <DEDUP_REMOVED lines=104> */
.L_x_2444:
[----:B------:R-:W-:Y:S05]  /*2ae0*/  BSYNC B0 ;  /* 0x0000000000007941 */ /* 0x000fea0003800000 */
.L_x_2443:
        /* <DEDUP_REMOVED lines=58> */
.L_x_2446:
[----:B------:R-:W-:Y:S05]  /*2e90*/  BSYNC B0 ;  /* 0x0000000000007941 */ /* 0x000fea0003800000 */
.L_x_2445:
        /* <DEDUP_REMOVED lines=58> */
.L_x_2448:
[----:B------:R-:W-:Y:S05]  /*3240*/  BSYNC B0 ;  /* 0x0000000000007941 */ /* 0x000fea0003800000 */
.L_x_2447:
        /* <DEDUP_REMOVED lines=58> */
.L_x_2450:
[----:B------:R-:W-:Y:S05]  /*35f0*/  BSYNC B0 ;  /* 0x0000000000007941 */ /* 0x000fea0003800000 */
.L_x_2449:
        /* <DEDUP_REMOVED lines=58> */
.L_x_2452:
[----:B------:R-:W-:Y:S05]  /*39a0*/  BSYNC B0 ;  /* 0x0000000000007941 */ /* 0x000fea0003800000 */
.L_x_2451:
        /* <DEDUP_REMOVED lines=58> */
.L_x_2439:
        /* <DEDUP_REMOVED lines=47> */
.L_x_2454:
[----:B------:R-:W-:Y:S05]  /*4040*/  BSYNC B0 ;  /* 0x0000000000007941 */ /* 0x000fea0003800000 */
.L_x_2453:
        /* <DEDUP_REMOVED lines=166> */
.L_x_2456:
[----:B------:R-:W-:Y:S05]  /*4ab0*/  BSYNC B0 ;  /* 0x0000000000007941 */ /* 0x000fea0003800000 */
.L_x_2455:
        /* <DEDUP_REMOVED lines=123> */
.L_x_2458:
[----:B------:R-:W-:Y:S05]  /*5270*/  BSYNC B0 ;  /* 0x0000000000007941 */ /* 0x000fea0003800000 */
.L_x_2457:
        /* <DEDUP_REMOVED lines=126> */
.L_x_2438:
        /* <DEDUP_REMOVED lines=38> */
.L_x_2442:
[----:B------:R-:W-:Y:S05]  /*5cc0*/  BSYNC B1 ;  /* 0x0000000000017941 */ /* 0x000fea0003800000 */
.L_x_2437:
        /* <DEDUP_REMOVED lines=82> */
.L_x_2460:
[----:B-1-34-:R-:W-:Y:S05]  /*61f0*/  BSYNC B0 ;  /* 0x0000000000007941 */ /* 0x01afea0003800000 */
.L_x_2459:
        /* <DEDUP_REMOVED lines=26> */
.L_x_2436:
        /* <DEDUP_REMOVED lines=75> */
[----:B------:R-:W-:Y:S01]  /*6850*/  USHF.R.S32.HI UR6, URZ, 0x1f, UR14 ;  /* 0x0000001f3f067899 */ /* 0x000fe2000801140e */
[----:B------:R-:W-:Y:S01]  /*6860*/  SHF.R.S32.HI R78, RZ, 0x1f, R83 ;  /* 0x0000001fff4e7819 */ /* 0x000fe20000011453 */
[----:B------:R-:W-:Y:S02]  /*6870*/  ULDC.64 UR4, c[0x0][0x178] ;  /* 0x00005e0000047ab9 */ /* 0x000fe40000000a00 */
[----:B------:R1:W2:Y:S01]  /*6880*/  @P2 LDG.E R4, [R4.64] ;  /* 0x0000001404042981 */ /* 0x0002a2000c1e1900 */
[----:B------:R-:W-:Y:S01]  /*6890*/  UIMAD UR6, UR6, UR4, URZ ;  /* 0x00000004060672a4 */ /* 0x000fe2000f8e023f */
[-C--:B------:R-:W-:Y:S01]  /*68a0*/  LEA.HI R43, R78, R83.reuse, RZ, 0x3 ;  /* 0x000000534e2b7211 */ /* 0x080fe200078f18ff */
[----:B------:R-:W-:Y:S01]  /*68b0*/  UIMAD.WIDE.U32 UR22, UR14, UR4, URZ ;  /* 0x000000040e1672a5 */ /* 0x000fe2000f8e003f */
[----:B------:R-:W-:Y:S01]  /*68c0*/  PLOP3.LUT P1, PT, PT, PT, UP2, 0x80, 0x0 ;  /* 0x000000000000781c */ /* 0x000fe20003f2f028 */
[----:B------:R-:W-:Y:S01]  /*68d0*/  UIMAD UR14, UR14, UR5, UR6 ;  /* 0x000000050e0e72a4 */ /* 0x000fe2000f8e0206 */
[----:B------:R-:W-:Y:S01]  /*68e0*/  LOP3.LUT R22, R43, 0xfffffff8, RZ, 0xc0, !PT ;  /* 0xfffffff82b167812 */ /* 0x000fe200078ec0ff */
[----:B------:R-:W-:Y:S01]  /*68f0*/  BSSY B0, `(.L_x_2463) ;  /* 0x000005c000007945 */ /* 0x000fe20003800000 */
[----:B------:R-:W-:Y:S01]  /*6900*/  ULDC.64 UR6, c[0x0][0x348] ;  /* 0x0000d20000067ab9 */ /* 0x000fe20000000a00 */
[----:B------:R-:W-:Y:S01]  /*6910*/  SHF.R.S32.HI R43, RZ, 0x3, R43 ;  /* 0x00000003ff2b7819 */ /* 0x000fe2000001142b */
[----:B------:R-:W-:Y:S01]  /*6920*/  UISETP.NE.U32.AND UP0, UPT, URZ, UR6, UPT ;  /* 0x000000063f00728c */ /* 0x000fe2000bf05070 */
[----:B------:R-:W-:Y:S01]  /*6930*/  IMAD.IADD R22, R83, 0x1, -R22 ;  /* 0x0000000153167824 */ /* 0x000fe200078e0a16 */
[----:B------:R-:W-:Y:S01]  /*6940*/  ULDC.64 UR4, c[0x0][0x1b8] ;  /* 0x00006e0000047ab9 */ /* 0x000fe20000000a00 */
[----:B------:R-:W-:Y:S01]  /*6950*/  PLOP3.LUT P0, PT, PT, PT, UP2, 0x80, 0x0 ;  /* 0x000000000000781c */ /* 0x000fe20003f0f028 */
[----:B------:R-:W-:Y:S01]  /*6960*/  UISETP.NE.AND.EX UP0, UPT, URZ, UR7, UPT, UP0 ;  /* 0x000000073f00728c */ /* 0x000fe2000bf05300 */
[----:B------:R-:W-:Y:S01]  /*6970*/  IMAD R202, R22, 0x20, R43 ;  /* 0x0000002016ca7824 */ /* 0x000fe200078e022b */
[----:B------:R-:W-:Y:S01]  /*6980*/  USHF.R.S32.HI UR7, URZ, 0x1f, UR18 ;  /* 0x0000001f3f077899 */ /* 0x000fe20008011412 */
[----:B------:R-:W-:Y:S01]  /*6990*/  LEA.HI R53, R78, R83, RZ, 0x4 ;  /* 0x000000534e357211 */ /* 0x000fe200078f20ff */
[----:B------:R-:W-:Y:S01]  /*69a0*/  UIADD3 UR23, UR23, UR14, URZ ;  /* 0x0000000e17177290 */ /* 0x000fe2000fffe03f */
[----:B------:R-:W-:Y:S01]  /*69b0*/  IMAD.SHL.U32 R80, R22, 0x8, RZ ;  /* 0x0000000816507824 */ /* 0x000fe200078e00ff */
[----:B------:R-:W-:Y:S01]  /*69c0*/  UIMAD UR6, UR10, UR4, URZ ;  /* 0x000000040a0672a4 */ /* 0x000fe2000f8e023f */
[----:B------:R-:W-:Y:S01]  /*69d0*/  IADD3 R0, R202, UR12, RZ ;  /* 0x0000000cca007c10 */ /* 0x000fe2000fffe0ff */
[----:B------:R-:W-:-:S02]  /*69e0*/  USEL UR7, UR7, URZ, !UP0 ;  /* 0x0000003f07077287 */ /* 0x000fc4000c000000 */
[----:B------:R-:W-:Y:S01]  /*69f0*/  UIMAD UR6, UR11, UR5, UR6 ;  /* 0x000000050b0672a4 */ /* 0x000fe2000f8e0206 */
[----:B------:R-:W-:Y:S01]  /*6a00*/  IADD3 R20, R80, 0x80, RZ ;  /* 0x0000008050147810 */ /* 0x000fe20007ffe0ff */
[----:B------:R-:W-:Y:S01]  /*6a10*/  UIMAD.WIDE.U32 UR22, UR11, UR4, UR22 ;  /* 0x000000040b1672a5 */ /* 0x000fe2000f8e0016 */
[----:B------:R-:W-:Y:S01]  /*6a20*/  @P1 IMAD.HI.U32 R2, R0, c[0x0][0x2c8], RZ ;  /* 0x0000b20000021a27 */ /* 0x000fe200078e00ff */
[----:B------:R-:W-:Y:S01]  /*6a30*/  USEL UR14, UR18, URZ, !UP0 ;  /* 0x0000003f120e7287 */ /* 0x000fe2000c000000 */
[C---:B------:R-:W-:Y:S01]  /*6a40*/  IADD3 R21, R80.reuse, 0x40, RZ ;  /* 0x0000004050157810 */ /* 0x040fe20007ffe0ff */
[----:B------:R-:W-:Y:S01]  /*6a50*/  ULDC.64 UR4, c[0x0][0x1c0] ;  /* 0x0000700000047ab9 */ /* 0x000fe20000000a00 */
[----:B-1----:R-:W-:Y:S01]  /*6a60*/  IMAD.MOV.U32 R5, RZ, RZ, R0 ;  /* 0x000000ffff057224 */ /* 0x002fe200078e0000 */
[----:B------:R-:W-:Y:S01]  /*6a70*/  UIMAD UR7, UR7, UR4, URZ ;  /* 0x00000004070772a4 */ /* 0x000fe2000f8e023f */
[----:B------:R-:W-:Y:S01]  /*6a80*/  @P0 SHF.R.U32.HI R5, RZ, c[0x0][0x2cc], R2 ;  /* 0x0000b300ff050a19 */ /* 0x000fe20000011602 */
[----:B------:R-:W-:Y:S01]  /*6a90*/  UIADD3 UR23, UR23, UR6, URZ ;  /* 0x0000000617177290 */ /* 0x000fe2000fffe03f */
[----:B------:R-:W-:Y:S01]  /*6aa0*/  ISETP.GE.AND P5, PT, R80, c[0x0][0x198], PT ;  /* 0x0000660050007a0c */ /* 0x000fe20003fa6270 */
[----:B------:R-:W-:Y:S01]  /*6ab0*/  UIMAD UR5, UR14, UR5, UR7 ;  /* 0x000000050e0572a4 */ /* 0x000fe2000f8e0207 */
[--C-:B------:R-:W-:Y:S01]  /*6ac0*/  SHF.R.S32.HI R2, RZ, 0x1f, R5.reuse ;  /* 0x0000001fff027819 */ /* 0x100fe20000011405 */
[----:B------:R-:W-:Y:S01]  /*6ad0*/  UIMAD.WIDE.U32 UR14, UR14, UR4, UR22 ;  /* 0x000000040e0e72a5 */ /* 0x000fe2000f8e0016 */
[----:B------:R-:W-:Y:S01]  /*6ae0*/  IMAD.MOV R3, RZ, RZ, -R5 ;  /* 0x000000ffff037224 */ /* 0x000fe200078e0a05 */
[----:B------:R-:W-:Y:S01]  /*6af0*/  ULDC UR7, c[0x0][0x2c4] ;  /* 0x0000b10000077ab9 */ /* 0x000fe20000000800 */
[----:B------:R-:W-:Y:S01]  /*6b00*/  ISETP.GE.AND P4, PT, R20, c[0x0][0x198], PT ;  /* 0x0000660014007a0c */ /* 0x000fe20003f86270 */
[----:B------:R-:W-:Y:S01]  /*6b10*/  UIADD3 UR5, UR15, UR5, URZ ;  /* 0x000000050f057290 */ /* 0x000fe2000fffe03f */
[----:B------:R-:W-:Y:S01]  /*6b20*/  IMAD R2, R2, c[0x0][0x1b0], RZ ;  /* 0x00006c0002027a24 */ /* 0x000fe200078e02ff */
[----:B------:R-:W-:Y:S01]  /*6b30*/  UIMAD UR7, UR17, UR7, URZ ;  /* 0x00000007110772a4 */ /* 0x000fe2000f8e023f */
[----:B------:R-:W-:Y:S01]  /*6b40*/  IMAD.U32 R7, RZ, RZ, UR15 ;  /* 0x0000000fff077e24 */ /* 0x000fe2000f8e00ff */
[----:B------:R-:W-:Y:S01]  /*6b50*/  ISETP.GE.AND P3, PT, R21, c[0x0][0x198], PT ;  /* 0x0000660015007a0c */ /* 0x000fe20003f66270 */
[----:B------:R-:W-:-:S02]  /*6b60*/  IMAD.U32 R6, RZ, RZ, UR14 ;  /* 0x0000000eff067e24 */ /* 0x000fc4000f8e00ff */
[----:B------:R-:W-:Y:S02]  /*6b70*/  IMAD.U32 R7, RZ, RZ, UR5 ;  /* 0x00000005ff077e24 */ /* 0x000fe4000f8e00ff */
[----:B------:R-:W-:Y:S02]  /*6b80*/  IMAD R3, R3, c[0x0][0x2c4], R0 ;  /* 0x0000b10003037a24 */ /* 0x000fe400078e0200 */
[C---:B------:R-:W-:Y:S02]  /*6b90*/  IMAD R2, R5.reuse, c[0x0][0x1b4], R2 ;  /* 0x00006d0005027a24 */ /* 0x040fe400078e0202 */
[----:B------:R-:W-:Y:S01]  /*6ba0*/  IMAD.WIDE.U32 R6, R5, c[0x0][0x1b0], R6 ;  /* 0x00006c0005067a25 */ /* 0x000fe200078e0006 */
[----:B------:R-:W-:-:S03]  /*6bb0*/  SHF.R.S32.HI R0, RZ, 0x1f, R3 ;  /* 0x0000001fff007819 */ /* 0x000fc60000011403 */
[----:B------:R-:W-:Y:S01]  /*6bc0*/  IMAD.IADD R7, R7, 0x1, R2 ;  /* 0x0000000107077824 */ /* 0x000fe200078e0202 */
[----:B------:R-:W-:Y:S01]  /*6bd0*/  LOP3.LUT R2, R53, 0xfffffff0, RZ, 0xc0, !PT ;  /* 0xfffffff035027812 */ /* 0x000fe200078ec0ff */
[----:B------:R-:W-:Y:S02]  /*6be0*/  IMAD R0, R0, c[0x0][0x1a8], RZ ;  /* 0x00006a0000007a24 */ /* 0x000fe400078e02ff */
[----:B------:R-:W-:-:S04]  /*6bf0*/  IMAD.WIDE.U32 R6, R3, c[0x0][0x1a8], R6 ;  /* 0x00006a0003067a25 */ /* 0x000fc800078e0006 */
[----:B------:R-:W-:Y:S01]  /*6c00*/  IMAD.IADD R2, R83, 0x1, -R2 ;  /* 0x0000000153027824 */ /* 0x000fe200078e0a02 */
[----:B------:R-:W-:Y:S01]  /*6c10*/  LEA R9, P0, R6, c[0x0][0x160], 0x1 ;  /* 0x0000580006097a11 */ /* 0x000fe200078008ff */
[----:B------:R-:W-:Y:S02]  /*6c20*/  IMAD R5, R3, c[0x0][0x1ac], R0 ;  /* 0x00006b0003057a24 */ /* 0x000fe400078e0200 */
[----:B------:R-:W-:Y:S01]  /*6c30*/  IMAD.SHL.U32 R3, R43, 0x40, RZ ;  /* 0x000000402b037824 */ /* 0x000fe200078e00ff */
[----:B------:R-:W-:Y:S01]  /*6c40*/  SHF.R.S32.HI R23, RZ, 0x1f, R2 ;  /* 0x0000001fff177819 */ /* 0x000fe20000011402 */
[----:B------:R-:W-:Y:S01]  /*6c50*/  IMAD.IADD R5, R7, 0x1, R5 ;  /* 0x0000000107057824 */ /* 0x000fe200078e0205 */
[----:B------:R1:W3:Y:S02]  /*6c60*/  SHFL.IDX PT, R10, R9, RZ, 0x181f ;  /* 0x00181fff090a7589 */ /* 0x0002e400000e0000 */
[----:B------:R-:W-:Y:S02]  /*6c70*/  LOP3.LUT R3, R3, 0x1c0, RZ, 0xc0, !PT ;  /* 0x000001c003037812 */ /* 0x000fe400078ec0ff */
[----:B------:R-:W-:-:S02]  /*6c80*/  LEA.HI R23, R23, R2, RZ, 0x3 ;  /* 0x0000000217177211 */ /* 0x000fc400078f18ff */
[----:B------:R-:W-:Y:S02]  /*6c90*/  LEA.HI.X R5, R6, c[0x0][0x164], R5, 0x1, P0 ;  /* 0x0000590006057a11 */ /* 0x000fe400000f0c05 */
[----:B------:R-:W-:Y:S02]  /*6ca0*/  SHF.R.U32.HI R7, RZ, 0x3, R3 ;  /* 0x00000003ff077819 */ /* 0x000fe40000011603 */
[----:B------:R-:W-:Y:S01]  /*6cb0*/  LOP3.LUT R0, R3, 0x38, R80, 0xf8, !PT ;  /* 0x0000003803007812 */ /* 0x000fe200078ef850 */
[----:B------:R-:W-:Y:S01]  /*6cc0*/  IMAD.MOV.U32 R3, RZ, RZ, 0x20 ;  /* 0x00000020ff037424 */ /* 0x000fe200078e00ff */
[----:B------:R-:W-:Y:S01]  /*6cd0*/  LOP3.LUT R41, R23, 0xfffffff8, RZ, 0xc0, !PT ;  /* 0xfffffff817297812 */ /* 0x000fe200078ec0ff */
[----:B------:R1:W4:Y:S01]  /*6ce0*/  SHFL.IDX PT, R11, R5, RZ, 0x181f ;  /* 0x00181fff050b7589 */ /* 0x00032200000e0000 */
[----:B------:R-:W-:Y:S02]  /*6cf0*/  LOP3.LUT R7, R0, R7, RZ, 0x3c, !PT ;  /* 0x0000000700077212 */ /* 0x000fe400078e3cff */
[----:B------:R-:W-:Y:S01]  /*6d00*/  LEA.HI R0, R78, R83, RZ, 0x6 ;  /* 0x000000534e007211 */ /* 0x000fe200078f30ff */
[----:B------:R-:W-:-:S02]  /*6d10*/  IMAD.IADD R41, R2, 0x1, -R41 ;  /* 0x0000000102297824 */ /* 0x000fc400078e0a29 */
[----:B------:R-:W-:Y:S02]  /*6d20*/  IMAD.MOV.U32 R2, RZ, RZ, 0x10 ;  /* 0x00000010ff027424 */ /* 0x000fe400078e00ff */
[----:B------:R-:W-:-:S05]  /*6d30*/  IMAD.SHL.U32 R0, R0, 0x8, RZ ;  /* 0x0000000800007824 */ /* 0x000fca00078e00ff */
[----:B------:R-:W-:Y:S01]  /*6d40*/  LOP3.LUT R0, R7, 0xfffffe00, R0, 0xf8, !PT ;  /* 0xfffffe0007007812 */ /* 0x000fe200078ef800 */
[----:B--2---:R2:W5:Y:S02]  /*6d50*/  @P2 R2UR UR16, R4 ;  /* 0x00000000041023c2 */ /* 0x00456400000e0000 */
[----:B-----5:R-:W-:Y:S01]  /*6d60*/  @!UP1 UMOV UR16, UR18 ;  /* 0x0000001200109c82 */ /* 0x020fe20008000000 */
[----:B--2---:R-:W-:-:S04]  /*6d70*/  IADD3 R4, R43, UR12, RZ ;  /* 0x0000000c2b047c10 */ /* 0x004fc8000fffe0ff */
[----:B------:R-:W-:-:S04]  /*6d80*/  ISETP.GE.AND P0, PT, R4, UR7, PT ;  /* 0x0000000704007c0c */ /* 0x000fc8000bf06270 */
[----:B------:R-:W-:-:S05]  /*6d90*/  R2P PR, R41, 0x6 ;  /* 0x0000000629007804 */ /* 0x000fca0000000000 */
[----:B------:R-:W-:Y:S02]  /*6da0*/  SEL R2, R2, 0xfffffff0, !P1 ;  /* 0xfffffff002027807 */ /* 0x000fe40004800000 */
[----:B------:R-:W-:Y:S02]  /*6db0*/  SEL R3, R3, 0xffffffe0, !P2 ;  /* 0xffffffe003037807 */ /* 0x000fe40005000000 */
        /* <DEDUP_REMOVED lines=15> */
.L_x_2464:
[----:B-1-34-:R-:W-:Y:S05]  /*6eb0*/  BSYNC B0 ;  /* 0x0000000000007941 */ /* 0x01afea0003800000 */
.L_x_2463:
        /* <DEDUP_REMOVED lines=20> */
.L_x_2466:
[----:B------:R-:W-:Y:S05]  /*7000*/  BSYNC B0 ;  /* 0x0000000000007941 */ /* 0x000fea0003800000 */
.L_x_2465:
        /* <DEDUP_REMOVED lines=20> */
.L_x_2468:
[----:B------:R-:W-:Y:S05]  /*7150*/  BSYNC B0 ;  /* 0x0000000000007941 */ /* 0x000fea0003800000 */
.L_x_2467:
[----:B---3--:R-:W-:Y:S01]  /*7160*/  IADD3 R6, R4, 0x60, RZ ;  /* 0x0000006004067810 */ /* 0x008fe20007ffe0ff */
[----:B------:R3:W-:Y:S01]  /*7170*/  SHFL.IDX PT, R10, R9, 0x3, 0x181f ;  /* 0x00781f00090a7f89 */ /* 0x0007e200000e0000 */
[----:B------:R-:W-:Y:S01]  /*7180*/  IMAD.MOV.U32 R199, RZ, RZ, c[0x0][0x2b8] ;  /* 0x0000ae00ffc77624 */ /* 0x000fe200078e00ff */
[----:B------:R-:W-:Y:S01]  /*7190*/  USHF.R.S32.HI UR6, URZ, 0x1f, UR16 ;  /* 0x0000001f3f067899 */ /* 0x000fe20008011410 */
[----:B------:R-:W-:Y:S01]  /*71a0*/  ISETP.GE.AND P0, PT, R6, UR7, PT ;  /* 0x0000000706007c0c */ /* 0x000fe2000bf06270 */
[----:B------:R-:W-:Y:S01]  /*71b0*/  IMAD.U32 R7, RZ, RZ, UR8 ;  /* 0x00000008ff077e24 */ /* 0x000fe2000f8e00ff */
[----:B----4-:R4:W5:Y:S01]  /*71c0*/  SHFL.IDX PT, R11, R5, 0x3, 0x181f ;  /* 0x00781f00050b7f89 */ /* 0x01096200000e0000 */
        /* <DEDUP_REMOVED lines=10> */
[----:B------:R-:W-:Y:S01]  /*7270*/  IADD3 R201, R4, UR13, RZ ;  /* 0x0000000d04c97c10 */ /* 0x000fe2000fffe0ff */
[----:B------:R-:W-:Y:S01]  /*7280*/  UIADD3 UR6, UR15, UR6, URZ ;  /* 0x000000060f067290 */ /* 0x000fe2000fffe03f */
[----:B------:R-:W-:Y:S02]  /*7290*/  @!P0 LEA.HI R7, R6, R21, RZ, 0x3 ;  /* 0x0000001506078211 */ /* 0x000fe400078f18ff */
[----:B------:R-:W-:Y:S01]  /*72a0*/  ISETP.GE.AND P1, PT, R4, UR9, PT ;  /* 0x0000000904007c0c */ /* 0x000fe2000bf26270 */
[----:B------:R-:W-:Y:S01]  /*72b0*/  @P2 IMAD.HI.U32 R4, R201, c[0x0][0x2bc], RZ ;  /* 0x0000af00c9042a27 */ /* 0x000fe200078e00ff */
[----:B-123--:R-:W-:-:S02]  /*72c0*/  @!P0 SHF.R.S32.HI R9, RZ, 0x1f, R20 ;  /* 0x0000001fff098819 */ /* 0x00efc40000011414 */
[----:B------:R-:W-:Y:S02]  /*72d0*/  @!P0 LOP3.LUT R7, R7, 0xfffffff8, RZ, 0xc0, !PT ;  /* 0xfffffff807078812 */ /* 0x000fe400078ec0ff */
[----:B----4-:R-:W-:Y:S01]  /*72e0*/  LOP3.LUT R5, R5, 0xfffffffd, RZ, 0xc0, !PT ;  /* 0xfffffffd05057812 */ /* 0x010fe200078ec0ff */
[----:B-----5:R-:W-:Y:S01]  /*72f0*/  @!P0 IMAD.WIDE R12, R80, 0x2, R10 ;  /* 0x00000002500c8825 */ /* 0x020fe200078e020a */
[----:B------:R-:W-:Y:S02]  /*7300*/  @!P0 LEA.HI R6, R9, R20, RZ, 0x3 ;  /* 0x0000001409068211 */ /* 0x000fe400078f18ff */
[----:B------:R-:W-:Y:S01]  /*7310*/  @P2 LOP3.LUT R5, R5, 0x2, RZ, 0xfc, !PT ;  /* 0x0000000205052812 */ /* 0x000fe200078efcff */
[----:B------:R-:W-:Y:S01]  /*7320*/  IMAD.MOV.U32 R5, RZ, RZ, R201 ;  /* 0x000000ffff057224 */ /* 0x000fe200078e00c9 */
[----:B------:R-:W-:Y:S01]  /*7330*/  @!P0 LOP3.LUT R6, R6, 0xfffffff8, RZ, 0xc0, !PT ;  /* 0xfffffff806068812 */ /* 0x000fe200078ec0ff */
[----:B------:R-:W-:Y:S01]  /*7340*/  @!P0 IMAD.WIDE R16, R7, 0x2, R10 ;  /* 0x0000000207108825 */ /* 0x000fe200078e020a */
[----:B------:R-:W-:-:S02]  /*7350*/  @P2 SHF.R.U32.HI R5, RZ, c[0x0][0x2c0], R4 ;  /* 0x0000b000ff052a19 */ /* 0x000fc40000011604 */
[----:B------:R-:W-:Y:S01]  /*7360*/  ISETP.GT.OR P1, PT, R202, 0x3f, P1 ;  /* 0x0000003fca00780c */ /* 0x000fe20000f24670 */
[----:B------:R-:W-:Y:S02]  /*7370*/  @!P0 IMAD.SHL.U32 R4, R0, 0x2, RZ ;  /* 0x0000000200048824 */ /* 0x000fe400078e00ff */
        /* <DEDUP_REMOVED lines=20> */
[C---:B------:R-:W-:Y:S01]  /*74c0*/  IMAD.WIDE.U32 R8, R201.reuse, c[0x0][0x1e0], RZ ;  /* 0x00007800c9087a25 */ /* 0x040fe200078e00ff */
[----:B------:R-:W-:Y:S01]  /*74d0*/  SHF.R.S32.HI R52, RZ, 0x1f, R201 ;  /* 0x0000001fff347819 */ /* 0x000fe200000114c9 */
[----:B------:R-:W-:Y:S01]  /*74e0*/  UIADD3 UR16, UR23, UR16, URZ ;  /* 0x0000001017107290 */ /* 0x000fe2000fffe03f */
[----:B------:R-:W-:Y:S01]  /*74f0*/  ISETP.GE.AND P5, PT, R20, c[0x0][0x1d4], PT ;  /* 0x0000750014007a0c */ /* 0x000fe20003fa6270 */
[----:B------:R-:W-:Y:S01]  /*7500*/  UIADD3 UR19, UR9, -UR19, URZ ;  /* 0x8000001309137290 */ /* 0x000fe2000fffe03f */
[----:B------:R-:W-:Y:S01]  /*7510*/  LEA.HI R76, R78, R83, RZ, 0x5 ;  /* 0x000000534e4c7211 */ /* 0x000fe200078f28ff */
[----:B------:R-:W-:Y:S01]  /*7520*/  IMAD R6, R52, c[0x0][0x1e0], RZ ;  /* 0x0000780034067a24 */ /* 0x000fe200078e02ff */
[----:B------:R-:W-:Y:S01]  /*7530*/  ULDC.64 UR4, c[0x0][0x210] ;  /* 0x0000840000047ab9 */ /* 0x000fe20000000a00 */
[----:B------:R-:W-:Y:S01]  /*7540*/  ISETP.GT.AND P3, PT, R202, 0x3f, PT ;  /* 0x0000003fca00780c */ /* 0x000fe20003f64270 */
[----:B------:R-:W-:Y:S01]  /*7550*/  UIMAD UR10, UR10, UR4, URZ ;  /* 0x000000040a0a72a4 */ /* 0x000fe2000f8e023f */
[----:B------:R-:W-:Y:S01]  /*7560*/  IMAD R6, R201, c[0x0][0x1e4], R6 ;  /* 0x00007900c9067a24 */ /* 0x000fe200078e0206 */
[----:B------:R-:W-:Y:S01]  /*7570*/  IADD3 R40, -R43, UR19, RZ ;  /* 0x000000132b287c10 */ /* 0x000fe2000fffe1ff */
[----:B------:R-:W-:Y:S01]  /*7580*/  UIMAD.WIDE.U32 UR24, UR11, UR4, URZ ;  /* 0x000000040b1872a5 */ /* 0x000fe2000f8e003f */
[----:B------:R-:W-:Y:S01]  /*7590*/  SEL R79, RZ, 0x10, P5 ;  /* 0x00000010ff4f7807 */ /* 0x000fe20002800000 */
[----:B------:R-:W-:Y:S01]  /*75a0*/  IMAD.IADD R7, R9, 0x1, R6 ;  /* 0x0000000109077824 */ /* 0x000fe200078e0206 */
[----:B------:R-:W-:Y:S01]  /*75b0*/  ISETP.GE.AND P1, PT, R40, 0x1, PT ;  /* 0x000000012800780c */ /* 0x000fe20003f26270 */
[----:B------:R-:W-:Y:S01]  /*75c0*/  IMAD.MOV.U32 R6, RZ, RZ, R8 ;  /* 0x000000ffff067224 */ /* 0x000fe200078e0008 */
[----:B------:R-:W-:Y:S01]  /*75d0*/  UIMAD UR10, UR11, UR5, UR10 ;  /* 0x000000050b0a72a4 */ /* 0x000fe2000f8e020a */
[----:B------:R-:W-:-:S03]  /*75e0*/  SHF.R.S32.HI R77, RZ, 0x5, R76 ;  /* 0x00000005ff4d7819 */ /* 0x000fc6000001144c */
[----:B------:R-:W-:-:S07]  /*75f0*/  UIADD3 UR10, UR25, UR10, URZ ;  /* 0x0000000a190a7290 */ /* 0x000fce000fffe03f */
[----:B------:R-:W-:Y:S01]  /*7600*/  @P1 SHF.R.S32.HI R8, RZ, 0x1f, R21 ;  /* 0x0000001fff081819 */ /* 0x000fe20000011415 */
[----:B------:R-:W-:-:S03]  /*7610*/  @P1 IMAD.SHL.U32 R9, R0, 0x2, RZ ;  /* 0x0000000200091824 */ /* 0x000fc600078e00ff */
[----:B------:R-:W-:-:S04]  /*7620*/  @P1 LEA.HI R8, R8, R21, RZ, 0x3 ;  /* 0x0000001508081211 */ /* 0x000fc800078f18ff */
[----:B------:R-:W-:Y:S02]  /*7630*/  @P1 LOP3.LUT R8, R8, 0xfffffff8, RZ, 0xc0, !PT ;  /* 0xfffffff808081812 */ /* 0x000fe400078ec0ff */
[----:B--2---:R-:W-:Y:S01]  /*7640*/  SHF.R.S32.HI R42, RZ, 0x1f, R200 ;  /* 0x0000001fff2a7819 */ /* 0x004fe200000114c8 */
[----:B------:R-:W-:-:S04]  /*7650*/  IMAD.WIDE.U32 R6, R200, c[0x0][0x1f0], R6 ;  /* 0x00007c00c8067a25 */ /* 0x000fc800078e0006 */
[----:B------:R-:W-:Y:S01]  /*7660*/  IMAD R5, R42, c[0x0][0x1f0], RZ ;  /* 0x00007c002a057a24 */ /* 0x000fe200078e02ff */
[----:B-1----:R-:W-:-:S03]  /*7670*/  IADD3 R4, P0, R6, UR22, RZ ;  /* 0x0000001606047c10 */ /* 0x002fc6000ff1e0ff */
[----:B------:R-:W-:-:S05]  /*7680*/  IMAD R5, R200, c[0x0][0x1f4], R5 ;  /* 0x00007d00c8057a24 */ /* 0x000fca00078e0205 */
[----:B------:R-:W-:Y:S02]  /*7690*/  IADD3.X R5, R7, UR16, R5, P0, !PT ;  /* 0x0000001007057c10 */ /* 0x000fe400087fe405 */
[C---:B------:R-:W-:Y:S02]  /*76a0*/  LEA R14, P0, R4.reuse, c[0x0][0x1c8], 0x1 ;  /* 0x00007200040e7a11 */ /* 0x040fe400078008ff */
[--C-:B------:R-:W-:Y:S02]  /*76b0*/  @P1 SHF.R.S32.HI R7, RZ, 0x1f, R20.reuse ;  /* 0x0000001fff071819 */ /* 0x100fe40000011414 */
[----:B------:R-:W-:Y:S01]  /*76c0*/  LEA.HI.X R5, R4, c[0x0][0x1cc], R5, 0x1, P0 ;  /* 0x0000730004057a11 */ /* 0x000fe200000f0c05 */
[----:B------:R-:W-:Y:S01]  /*76d0*/  SHFL.IDX PT, R12, R14, RZ, 0x181f ;  /* 0x00181fff0e0c7589 */ /* 0x000fe200000e0000 */
[----:B------:R-:W-:Y:S02]  /*76e0*/  ISETP.GE.AND P0, PT, R40, 0x21, PT ;  /* 0x000000212800780c */ /* 0x000fe40003f06270 */
[----:B------:R-:W-:Y:S01]  /*76f0*/  @P1 LEA.HI R7, R7, R20, RZ, 0x3 ;  /* 0x0000001407071211 */ /* 0x000fe200078f18ff */
[----:B------:R-:W1:Y:S03]  /*7700*/  SHFL.IDX PT, R13, R5, RZ, 0x181f ;  /* 0x00181fff050d7589 */ /* 0x000e6600000e0000 */
[----:B------:R-:W-:Y:S01]  /*7710*/  @P1 LOP3.LUT R7, R7, 0xfffffff8, RZ, 0xc0, !PT ;  /* 0xfffffff807071812 */ /* 0x000fe200078ec0ff */
[----:B------:R-:W-:Y:S04]  /*7720*/  SHFL.IDX PT, R10, R14, 0x1, 0x181f ;  /* 0x00381f000e0a7f89 */ /* 0x000fe800000e0000 */
[----:B------:R2:W3:Y:S02]  /*7730*/  SHFL.IDX PT, R11, R5, 0x1, 0x181f ;  /* 0x00381f00050b7f89 */ /* 0x0004e400000e0000 */
[----:B------:R-:W-:Y:S01]  /*7740*/  @P0 SHF.R.S32.HI R4, RZ, 0x1f, R21 ;  /* 0x0000001fff040819 */ /* 0x000fe20000011415 */
[----:B------:R-:W-:Y:S01]  /*7750*/  @P0 IMAD.SHL.U32 R6, R0, 0x2, RZ ;  /* 0x0000000200060824 */ /* 0x000fe200078e00ff */
[----:B------:R-:W-:Y:S01]  /*7760*/  @P0 SHF.R.S32.HI R15, RZ, 0x1f, R20 ;  /* 0x0000001fff0f0819 */ /* 0x000fe20000011414 */
[----:B-1----:R-:W-:Y:S01]  /*7770*/  @P1 IMAD.WIDE R16, R7, 0x2, R12 ;  /* 0x0000000207101825 */ /* 0x002fe200078e020c */
[----:B--2---:R-:W-:-:S03]  /*7780*/  @P0 LEA.HI R5, R4, R21, RZ, 0x3 ;  /* 0x0000001504050211 */ /* 0x004fc600078f18ff */
[----:B---3--:R-:W-:Y:S01]  /*7790*/  @P0 IMAD.WIDE R24, R80, 0x2, R10 ;  /* 0x0000000250180825 */ /* 0x008fe200078e020a */
[----:B------:R-:W-:Y:S02]  /*77a0*/  @P0 LEA.HI R4, R15, R20, RZ, 0x3 ;  /* 0x000000140f040211 */ /* 0x000fe400078f18ff */
[----:B------:R-:W-:Y:S01]  /*77b0*/  @P0 LOP3.LUT R5, R5, 0xfffffff8, RZ, 0xc0, !PT ;  /* 0xfffffff805050812 */ /* 0x000fe200078ec0ff */
[----:B------:R-:W-:Y:S01]  /*77c0*/  @P1 IMAD.WIDE R14, R8, 0x2, R12 ;  /* 0x00000002080e1825 */ /* 0x000fe200078e020c */
[----:B------:R-:W-:-:S03]  /*77d0*/  @P0 LOP3.LUT R4, R4, 0xfffffff8, RZ, 0xc0, !PT ;  /* 0xfffffff804040812 */ /* 0x000fc600078ec0ff */
        /* <DEDUP_REMOVED lines=14> */
.L_x_2469:
        /* <DEDUP_REMOVED lines=122> */
.L_x_2473:
[----:B--2---:R-:W-:Y:S05]  /*8060*/  BSYNC B0 ;  /* 0x0000000000007941 */ /* 0x004fea0003800000 */
.L_x_2472:
        /* <DEDUP_REMOVED lines=129> */
.L_x_2475:
[----:B---34-:R-:W-:Y:S05]  /*8880*/  BSYNC B0 ;  /* 0x0000000000007941 */ /* 0x018fea0003800000 */
.L_x_2474:
        /* <DEDUP_REMOVED lines=120> */
.L_x_2479:
[----:B------:R-:W-:Y:S05]  /*9010*/  BSYNC B0 ;  /* 0x0000000000007941 */ /* 0x000fea0003800000 */
.L_x_2478:
        /* <DEDUP_REMOVED lines=50> */
.L_x_2481:
[----:B------:R-:W-:Y:S05]  /*9340*/  BSYNC B0 ;  /* 0x0000000000007941 */ /* 0x000fea0003800000 */
.L_x_2480:
        /* <DEDUP_REMOVED lines=50> */
.L_x_2483:
[----:B------:R-:W-:Y:S05]  /*9670*/  BSYNC B0 ;  /* 0x0000000000007941 */ /* 0x000fea0003800000 */
.L_x_2482:
        /* <DEDUP_REMOVED lines=49> */
[----:B------:R1:W-:Y:S02]  /*9990*/  STS.128 [R13+0x4000], R4 ;  /* 0x004000040d007388 */ /* 0x0003e40000000c00 */
.L_x_2485:
[----:B------:R-:W-:Y:S05]  /*99a0*/  BSYNC B0 ;  /* 0x0000000000007941 */ /* 0x000fea0003800000 */
.L_x_2484:
        /* <DEDUP_REMOVED lines=14> */
[C---:B-1----:R-:W-:Y:S01]  /*9a90*/  IMAD.U32 R70, R6.reuse, 0x10000, RZ ;  /* 0x0001000006467824 */ /* 0x042fe200078e00ff */
        /* <DEDUP_REMOVED lines=10> */
[-C--:B------:R-:W-:Y:S01]  /*9b40*/  FMUL.FTZ R67, R67, R7.reuse ;  /* 0x0000000743437220 */ /* 0x080fe20000410000 */
[----:B------:R-:W-:Y:S01]  /*9b50*/  LOP3.LUT R90, R5, 0xffff0000, RZ, 0xc0, !PT ;  /* 0xffff0000055a7812 */ /* 0x000fe200078ec0ff */
[----:B------:R-:W-:-:S02]  /*9b60*/  FFMA.FTZ R65, R70, R7, -R65 ;  /* 0x0000000746417223 */ /* 0x000fc40000010841 */
[C---:B------:R-:W-:Y:S02]  /*9b70*/  FMUL.FTZ R5, R71.reuse, R57 ;  /* 0x0000003947057220 */ /* 0x040fe40000410000 */
[----:B------:R-:W-:Y:S01]  /*9b80*/  FFMA.FTZ R4, R70, R4, R67 ;  /* 0x0000000446047223 */ /* 0x000fe20000010043 */
[----:B------:R-:W-:Y:S01]  /*9b90*/  SHF.L.U32 R67, R66, 0x10, RZ ;  /* 0x0000001042437819 */ /* 0x000fe200000006ff */
[C---:B------:R-:W-:Y:S01]  /*9ba0*/  IMAD.U32 R7, R64.reuse, 0x10000, RZ ;  /* 0x0001000040077824 */ /* 0x040fe200078e00ff */
[----:B------:R-:W-:Y:S01]  /*9bb0*/  LOP3.LUT R64, R64, 0xffff0000, RZ, 0xc0, !PT ;  /* 0xffff000040407812 */ /* 0x000fe200078ec0ff */
[-C--:B------:R-:W-:Y:S01]  /*9bc0*/  FMUL.FTZ R71, R71, R89.reuse ;  /* 0x0000005947477220 */ /* 0x080fe20000410000 */
[----:B------:R-:W-:Y:S01]  /*9bd0*/  LOP3.LUT R66, R66, 0xffff0000, RZ, 0xc0, !PT ;  /* 0xffff000042427812 */ /* 0x000fe200078ec0ff */
[C---:B------:R-:W-:Y:S02]  /*9be0*/  FFMA.FTZ R5, R6.reuse, R89, -R5 ;  /* 0x0000005906057223 */ /* 0x040fe40000010805 */
[----:B------:R-:W-:-:S02]  /*9bf0*/  FFMA.FTZ R70, R6, R57, R71 ;  /* 0x0000003906467223 */ /* 0x000fc40000010047 */
[----:B------:R-:W-:Y:S02]  /*9c00*/  FMUL.FTZ R6, R82, R7 ;  /* 0x0000000752067220 */ /* 0x000fe40000410000 */
[----:B------:R-:W-:Y:S02]  /*9c10*/  FMUL.FTZ R57, R90, R64 ;  /* 0x000000405a397220 */ /* 0x000fe40000410000 */
[-C--:B------:R-:W-:Y:S02]  /*9c20*/  FMUL.FTZ R82, R82, R67.reuse ;  /* 0x0000004352527220 */ /* 0x080fe40000410000 */
[-C--:B------:R-:W-:Y:S02]  /*9c30*/  FMUL.FTZ R90, R90, R66.reuse ;  /* 0x000000425a5a7220 */ /* 0x080fe40000410000 */
        /* <DEDUP_REMOVED lines=9> */
.L_x_2487:
[----:B------:R-:W-:Y:S05]  /*9cd0*/  BSYNC B0 ;  /* 0x0000000000007941 */ /* 0x000fea0003800000 */
.L_x_2486:
[----:B-1----:R-:W-:-:S04]  /*9ce0*/  IADD3 R4, R12, 0x50, RZ ;  /* 0x000000500c047810 */ /* 0x002fc80007ffe0ff */
        /* <DEDUP_REMOVED lines=48> */
.L_x_2477:
[----:B------:R-:W-:Y:S05]  /*9ff0*/  BSYNC B1 ;  /* 0x0000000000017941 */ /* 0x000fea0003800000 */
.L_x_2476:
        /* <DEDUP_REMOVED lines=52> */
.L_x_2490:
[----:B------:R-:W-:Y:S05]  /*a340*/  BSYNC B0 ;  /* 0x0000000000007941 */ /* 0x000fea0003800000 */
.L_x_2489:
        /* <DEDUP_REMOVED lines=50> */
.L_x_2492:
[----:B------:R-:W-:Y:S05]  /*a670*/  BSYNC B0 ;  /* 0x0000000000007941 */ /* 0x000fea0003800000 */
.L_x_2491:
        /* <DEDUP_REMOVED lines=50> */
.L_x_2494:
[----:B------:R-:W-:Y:S05]  /*a9a0*/  BSYNC B0 ;  /* 0x0000000000007941 */ /* 0x000fea0003800000 */
.L_x_2493:
        /* <DEDUP_REMOVED lines=50> */
.L_x_2496:
[----:B------:R-:W-:Y:S05]  /*acd0*/  BSYNC B0 ;  /* 0x0000000000007941 */ /* 0x000fea0003800000 */
.L_x_2495:
        /* <DEDUP_REMOVED lines=50> */
.L_x_2498:
[----:B------:R-:W-:Y:S05]  /*b000*/  BSYNC B0 ;  /* 0x0000000000007941 */ /* 0x000fea0003800000 */
.L_x_2497:
        /* <DEDUP_REMOVED lines=50> */
.L_x_2471:
        /* <DEDUP_REMOVED lines=76> */
.L_x_2500:
[----:B------:R-:W-:Y:S05]  /*b7f0*/  BSYNC B0 ;  /* 0x0000000000007941 */ /* 0x000fea0003800000 */
.L_x_2499:
        /* <DEDUP_REMOVED lines=102> */
.L_x_2502:
[----:B---3--:R-:W-:Y:S05]  /*be60*/  BSYNC B0 ;  /* 0x0000000000007941 */ /* 0x008fea0003800000 */
.L_x_2501:
        /* <DEDUP_REMOVED lines=169> */
.L_x_2506:
[----:B------:R-:W-:Y:S05]  /*c900*/  BSYNC B0 ;  /* 0x0000000000007941 */ /* 0x000fea0003800000 */
.L_x_2505:
        /* <DEDUP_REMOVED lines=122> */
.L_x_2508:
[----:B------:R-:W-:Y:S05]  /*d0b0*/  BSYNC B0 ;  /* 0x0000000000007941 */ /* 0x000fea0003800000 */
.L_x_2507:
        /* <DEDUP_REMOVED lines=121> */
.L_x_2504:
[----:B------:R-:W-:Y:S05]  /*d850*/  BSYNC B1 ;  /* 0x0000000000017941 */ /* 0x000fea0003800000 */
.L_x_2503:
        /* <DEDUP_REMOVED lines=119> */
.L_x_2510:
[----:B------:R-:W-:Y:S05]  /*dfd0*/  BSYNC B0 ;  /* 0x0000000000007941 */ /* 0x000fea0003800000 */
.L_x_2509:
        /* <DEDUP_REMOVED lines=40> */
[----:B------:R-:W-:Y:S02]  /*e260*/  SHF.R.U64 R29, R30, 0x10, R31 ;  /* 0x000000101e1d7819 */ /* 0x000fe4000000121f */
[----:B------:R-:W-:Y:S02]  /*e270*/  PRMT R81, R81, 0x5410, R24 ;  /* 0x0000541051517816 */ /* 0x000fe40000000018 */
[----:B------:R-:W-:Y:S02]  /*e280*/  PRMT R88, R88, 0x5410, R25 ;  /* 0x0000541058587816 */ /* 0x000fe40000000019 */
[----:B------:R-:W-:Y:S02]  /*e290*/  PRMT R82, R82, 0x5410, R27 ;  /* 0x0000541052527816 */ /* 0x000fe4000000001b */
[----:B------:R-:W-:Y:S02]  /*e2a0*/  PRMT R90, R90, 0x5410, R35 ;  /* 0x000054105a5a7816 */ /* 0x000fe40000000023 */
[----:B------:R-:W-:Y:S01]  /*e2b0*/  PRMT R92, R92, 0x5410, R29 ;  /* 0x000054105c5c7816 */ /* 0x000fe2000000001d */
[----:B------:R-:W-:Y:S01]  /*e2c0*/  IMAD.U32 R38, R82, 0x10000, RZ ;  /* 0x0001000052267824 */ /* 0x000fe200078e00ff */
[----:B------:R-:W-:-:S02]  /*e2d0*/  PRMT R89, R89, 0x5410, R28 ;  /* 0x0000541059597816 */ /* 0x000fc4000000001c */
[----:B------:R-:W-:Y:S01]  /*e2e0*/  SHF.R.U32.HI R30, RZ, 0x10, R31 ;  /* 0x00000010ff1e7819 */ /* 0x000fe2000001161f */
[C---:B------:R-:W-:Y:S01]  /*e2f0*/  IMAD.U32 R31, R90.reuse, 0x10000, RZ ;  /* 0x000100005a1f7824 */ /* 0x040fe200078e00ff */
[----:B------:R-:W-:Y:S02]  /*e300*/  PRMT R71, R71, 0x5410, R34 ;  /* 0x0000541047477816 */ /* 0x000fe40000000022 */
[----:B------:R-:W-:Y:S02]  /*e310*/  LOP3.LUT R90, R90, 0xffff0000, RZ, 0xc0, !PT ;  /* 0xffff00005a5a7812 */ /* 0x000fe400078ec0ff */
[----:B------:R-:W-:Y:S01]  /*e320*/  PRMT R91, R91, 0x5410, R30 ;  /* 0x000054105b5b7816 */ /* 0x000fe2000000001e */
[C---:B------:R-:W-:Y:S01]  /*e330*/  IMAD.U32 R37, R71.reuse, 0x10000, RZ ;  /* 0x0001000047257824 */ /* 0x040fe200078e00ff */
[----:B------:R-:W-:Y:S02]  /*e340*/  LOP3.LUT R71, R71, 0xffff0000, RZ, 0xc0, !PT ;  /* 0xffff000047477812 */ /* 0x000fe400078ec0ff */
        /* <DEDUP_REMOVED lines=43> */
[-C--:B------:R-:W-:Y:S02]  /*e600*/  FMUL.FTZ R35, R35, R37.reuse ;  /* 0x0000002523237220 */ /* 0x080fe40000410000 */
        /* <DEDUP_REMOVED lines=23> */
[----:B------:R1:W-:Y:S04]  /*e780*/  STS.128 [R33+0xc100], R8 ;  /* 0x00c1000821007388 */ /* 0x0003e80000000c00 */
[----:B------:R1:W-:Y:S02]  /*e790*/  STS.128 [R32+0xc100], R4 ;  /* 0x00c1000420007388 */ /* 0x0003e40000000c00 */
.L_x_2512:
[----:B------:R-:W-:Y:S05]  /*e7a0*/  BSYNC B0 ;  /* 0x0000000000007941 */ /* 0x000fea0003800000 */
.L_x_2511:
        /* <DEDUP_REMOVED lines=123> */
.L_x_2488:
[----:B------:R-:W-:Y:S05]  /*ef60*/  BSYNC B2 ;  /* 0x0000000000027941 */ /* 0x000fea0003800000 */
.L_x_2470:
[----:B------:R-:W-:Y:S01]  /*ef70*/  IMAD R52, R52, c[0x0][0x208], RZ ;  /* 0x0000820034347a24 */ /* 0x000fe200078e02ff */
[----:B-1----:R-:W-:Y:S01]  /*ef80*/  SHF.R.S32.HI R8, RZ, 0x4, R53 ;  /* 0x00000004ff087819 */ /* 0x002fe20000011435 */
[----:B------:R-:W-:Y:S01]  /*ef90*/  IMAD.WIDE.U32 R6, R201, c[0x0][0x208], RZ ;  /* 0x00008200c9067a25 */ /* 0x000fe200078e00ff */
[----:B------:R-:W-:-:S04]  /*efa0*/  DEPBAR.LE SB0, 0x0 ;  /* 0x000080000000791a */ /* 0x000fc80000000000 */
[----:B------:R-:W-:Y:S01]  /*efb0*/  IMAD R5, R201, c[0x0][0x20c], R52 ;  /* 0x00008300c9057a24 */ /* 0x000fe200078e0234 */
[----:B------:R-:W-:Y:S01]  /*efc0*/  ISETP.GE.AND P2, PT, R21, c[0x0][0x1d4], PT ;  /* 0x0000750015007a0c */ /* 0x000fe20003f46270 */
[----:B------:R-:W-:Y:S01]  /*efd0*/  IMAD.SHL.U32 R43, R43, 0x8, RZ ;  /* 0x000000082b2b7824 */ /* 0x000fe200078e00ff */
[----:B------:R-:W-:Y:S01]  /*efe0*/  P2R R4, PR, RZ, 0x8 ;  /* 0x00000008ff047803 */ /* 0x000fe20000000000 */
[----:B------:R-:W-:Y:S01]  /*eff0*/  IMAD.IADD R7, R7, 0x1, R5 ;  /* 0x0000000107077824 */ /* 0x000fe200078e0205 */
[----:B------:R-:W-:Y:S01]  /*f000*/  UISETP.GE.AND UP0, UPT, UR8, 0x2, UPT ;  /* 0x000000020800788c */ /* 0x000fe2000bf06270 */
[----:B------:R-:W-:Y:S02]  /*f010*/  IMAD R5, R42, c[0x0][0x218], RZ ;  /* 0x000086002a057a24 */ /* 0x000fe400078e02ff */
[----:B------:R-:W-:-:S04]  /*f020*/  IMAD.WIDE.U32 R6, R200, c[0x0][0x218], R6 ;  /* 0x00008600c8067a25 */ /* 0x000fc800078e0006 */
[----:B------:R-:W-:Y:S01]  /*f030*/  IMAD R12, R200, c[0x0][0x21c], R5 ;  /* 0x00008700c80c7a24 */ /* 0x000fe200078e0205 */
[----:B------:R-:W-:Y:S01]  /*f040*/  BAR.SYNC.DEFER_BLOCKING 0x0 ;  /* 0x0000000000007b1d */ /* 0x000fe20000010000 */
[----:B------:R-:W-:Y:S01]  /*f050*/  IADD3 R5, P0, R6, UR24, RZ ;  /* 0x0000001806057c10 */ /* 0x000fe2000ff1e0ff */
[----:B------:R-:W-:Y:S02]  /*f060*/  IMAD.SHL.U32 R6, R22, 0x40, RZ ;  /* 0x0000004016067824 */ /* 0x000fe400078e00ff */
[----:B------:R-:W-:Y:S01]  /*f070*/  IMAD.SHL.U32 R81, R41, 0x40, RZ ;  /* 0x0000004029517824 */ /* 0x000fe200078e00ff */
[----:B------:R-:W-:Y:S01]  /*f080*/  IADD3.X R12, R7, UR10, R12, P0, !PT ;  /* 0x0000000a070c7c10 */ /* 0x000fe200087fe40c */
[----:B------:R-:W-:Y:S01]  /*f090*/  IMAD.SHL.U32 R82, R23, 0x40, RZ ;  /* 0x0000004017527824 */ /* 0x000fe200078e00ff */
[----:B------:R-:W-:Y:S01]  /*f0a0*/  LEA R11, P0, R5, c[0x0][0x1f8], 0x1 ;  /* 0x00007e00050b7a11 */ /* 0x000fe200078008ff */
[----:B------:R-:W-:Y:S01]  /*f0b0*/  IMAD.SHL.U32 R203, R0, 0x2, RZ ;  /* 0x0000000200cb7824 */ /* 0x000fe200078e00ff */
[----:B------:R-:W-:-:S02]  /*f0c0*/  LEA.HI R7, R53, R8, RZ, 0x1 ;  /* 0x0000000835077211 */ /* 0x000fc400078f08ff */
[----:B------:R-:W-:Y:S01]  /*f0d0*/  LOP3.LUT R6, R6, 0x1c0, RZ, 0xc0, !PT ;  /* 0x000001c006067812 */ /* 0x000fe200078ec0ff */
[----:B------:R-:W-:Y:S01]  /*f0e0*/  SHFL.IDX PT, R68, R11, 0x1, 0x181f ;  /* 0x00381f000b447f89 */ /* 0x000fe200000e0000 */
[----:B------:R-:W-:Y:S02]  /*f0f0*/  LEA.HI.X R12, R5, c[0x0][0x1fc], R12, 0x1, P0 ;  /* 0x00007f00050c7a11 */ /* 0x000fe400000f0c0c */
[----:B------:R-:W-:Y:S02]  /*f100*/  LOP3.LUT R7, R7, 0xfffffffe, RZ, 0xc0, !PT ;  /* 0xfffffffe07077812 */ /* 0x000fe400078ec0ff */
[----:B------:R-:W-:Y:S02]  /*f110*/  LOP3.LUT R10, R6, 0x8, R43, 0xf8, !PT ;  /* 0x00000008060a7812 */ /* 0x000fe400078ef82b */
[----:B------:R-:W-:Y:S01]  /*f120*/  SHF.R.U32.HI R5, RZ, 0x3, R6 ;  /* 0x00000003ff057819 */ /* 0x000fe20000011606 */
[----:B------:R-:W-:Y:S01]  /*f130*/  IMAD.IADD R8, R8, 0x1, -R7 ;  /* 0x0000000108087824 */ /* 0x000fe200078e0a07 */
[----:B------:R1:W2:Y:S01]  /*f140*/  SHFL.IDX PT, R6, R11, RZ, 0x181f ;  /* 0x00181fff0b067589 */ /* 0x0002a200000e0000 */
[----:B------:R-:W-:-:S02]  /*f150*/  LOP3.LUT P0, RZ, R22, 0x2, RZ, 0xc0, !PT ;  /* 0x0000000216ff7812 */ /* 0x000fc4000780c0ff */
[----:B------:R-:W-:Y:S01]  /*f160*/  LOP3.LUT R197, R10, R5, RZ, 0x3c, !PT ;  /* 0x000000050ac57212 */ /* 0x000fe200078e3cff */
[----:B------:R-:W3:Y:S01]  /*f170*/  SHFL.IDX PT, R7, R12, RZ, 0x181f ;  /* 0x00181fff0c077589 */ /* 0x000ee200000e0000 */
[----:B------:R-:W-:Y:S02]  /*f180*/  SHF.R.S32.HI R10, RZ, 0x1f, R21 ;  /* 0x0000001fff0a7819 */ /* 0x000fe40000011415 */
[----:B------:R-:W-:Y:S01]  /*f190*/  LOP3.LUT R81, R81, 0x1c0, RZ, 0xc0, !PT ;  /* 0x000001c051517812 */ /* 0x000fe200078ec0ff */
[----:B------:R-:W-:Y:S01]  /*f1a0*/  IMAD R197, R8, 0x200, R197 ;  /* 0x0000020008c57824 */ /* 0x000fe200078e02c5 */
[----:B------:R4:W5:Y:S01]  /*f1b0*/  SHFL.IDX PT, R5, R12, 0x1, 0x181f ;  /* 0x00381f000c057f89 */ /* 0x00096200000e0000 */
[----:B------:R-:W-:Y:S01]  /*f1c0*/  LEA.HI R173, R10, R21, RZ, 0x3 ;  /* 0x000000150aad7211 */ /* 0x000fe200078f18ff */
[----:B------:R-:W-:Y:S01]  /*f1d0*/  IMAD.SHL.U32 R8, R8, 0x8, RZ ;  /* 0x0000000808087824 */ /* 0x000fe200078e00ff */
[----:B------:R-:W-:Y:S01]  /*f1e0*/  LOP3.LUT R82, R82, 0xfffffe00, RZ, 0xc0, !PT ;  /* 0xfffffe0052527812 */ /* 0x000fe200078ec0ff */
[----:B------:R-:W-:Y:S01]  /*f1f0*/  IMAD.SHL.U32 R197, R197, 0x2, RZ ;  /* 0x00000002c5c57824 */ /* 0x000fe200078e00ff */
[----:B------:R-:W-:-:S02]  /*f200*/  LOP3.LUT R173, R173, 0xfffffff8, RZ, 0xc0, !PT ;  /* 0xfffffff8adad7812 */ /* 0x000fc400078ec0ff */
[----:B------:R-:W-:Y:S02]  /*f210*/  LOP3.LUT R8, R81, 0x8, R8, 0xf8, !PT ;  /* 0x0000000851087812 */ /* 0x000fe400078ef808 */
[----:B------:R-:W-:Y:S01]  /*f220*/  IADD3 R9, R197, 0x6100, RZ ;  /* 0x00006100c5097810 */ /* 0x000fe20007ffe0ff */
[----:B------:R-:W-:Y:S01]  /*f230*/  IMAD.WIDE R16, R173, 0x2, RZ ;  /* 0x00000002ad107825 */ /* 0x000fe200078e02ff */
[----:B------:R-:W-:Y:S01]  /*f240*/  IADD3 R196, R197, 0x6120, RZ ;  /* 0x00006120c5c47810 */ /* 0x000fe20007ffe0ff */
[----:B------:R-:W-:Y:S01]  /*f250*/  LDSM.16.M88.4 R24, [R197+0x6100] ;  /* 0x00610000c518783b */ /* 0x000fe20000000200 */
[----:B------:R-:W-:Y:S01]  /*f260*/  @P0 IADD3 R196, R9, -0x20, RZ ;  /* 0xffffffe009c40810 */ /* 0x000fe20007ffe0ff */
[----:B-1----:R-:W-:Y:S01]  /*f270*/  IMAD.WIDE R10, R80, 0x2, RZ ;  /* 0x00000002500a7825 */ /* 0x002fe200078e02ff */
[----:B------:R-:W-:Y:S01]  /*f280*/  SHF.R.S32.HI R9, RZ, 0x1f, R20 ;  /* 0x0000001fff097819 */ /* 0x000fe20000011414 */
[----:B------:R-:W-:Y:S01]  /*f290*/  LDSM.16.M88.4 R36, [R197+0x7900] ;  /* 0x00790000c524783b */ /* 0x000fe20000000200 */
[----:B------:R-:W-:-:S02]  /*f2a0*/  SHF.R.U32.HI R81, RZ, 0x3, R81 ;  /* 0x00000003ff517819 */ /* 0x000fc40000011651 */
[----:B------:R-:W-:Y:S01]  /*f2b0*/  LEA.HI R172, R9, R20, RZ, 0x3 ;  /* 0x0000001409ac7211 */ /* 0x000fe200078f18ff */
[----:B------:R-:W-:Y:S01]  /*f2c0*/  LDSM.16.M88.4 R32, [R196] ;  /* 0x00000000c420783b */ /* 0x000fe20000000200 */
[----:B--2---:R-:W-:Y:S02]  /*f2d0*/  IADD3 R14, P1, R6, R10, RZ ;  /* 0x0000000a060e7210 */ /* 0x004fe40007f3e0ff */
[----:B------:R-:W-:Y:S01]  /*f2e0*/  IADD3 R42, P0, R10, R68, RZ ;  /* 0x000000440a2a7210 */ /* 0x000fe20007f1e0ff */
[----:B------:R-:W-:Y:S01]  /*f2f0*/  LDSM.16.M88.4 R64, [R196+0x800] ;  /* 0x00080000c440783b */ /* 0x000fe20000000200 */
[----:B------:R-:W-:Y:S01]  /*f300*/  LOP3.LUT R172, R172, 0xfffffff8, RZ, 0xc0, !PT ;  /* 0xfffffff8acac7812 */ /* 0x000fe200078ec0ff */
[----:B---3--:R-:W-:Y:S01]  /*f310*/  IMAD.X R15, R7, 0x1, R11, P1 ;  /* 0x00000001070f7824 */ /* 0x008fe200008e060b */
[----:B----4-:R-:W-:Y:S01]  /*f320*/  IADD3 R12, P1, R6, R16, RZ ;  /* 0x00000010060c7210 */ /* 0x010fe20007f3e0ff */
[----:B-----5:R-:W-:Y:S01]  /*f330*/  IMAD.X R43, R11, 0x1, R5, P0 ;  /* 0x000000010b2b7824 */ /* 0x020fe200000e0605 */
[----:B------:R-:W-:Y:S01]  /*f340*/  LOP3.LUT R81, R8, R81, RZ, 0x3c, !PT ;  /* 0x0000005108517212 */ /* 0x000fe200078e3cff */
[----:B------:R-:W-:Y:S01]  /*f350*/  IMAD.WIDE R10, R172, 0x2, RZ ;  /* 0x00000002ac0a7825 */ /* 0x000fe200078e02ff */
[----:B------:R-:W-:Y:S01]  /*f360*/  IADD3 R70, P0, R16, R68, RZ ;  /* 0x0000004410467210 */ /* 0x000fe20007f1e0ff */
[----:B------:R-:W-:Y:S01]  /*f370*/  LDSM.16.M88.4 R60, [R196+0x1000] ;  /* 0x00100000c43c783b */ /* 0x000fe20000000200 */
[C---:B------:R-:W-:Y:S01]  /*f380*/  IADD3 R187, R196.reuse, 0x800, RZ ;  /* 0x00000800c4bb7810 */ /* 0x040fe20007ffe0ff */
[----:B------:R-:W-:Y:S01]  /*f390*/  IMAD R8, R77, 0x400, R82 ;  /* 0x000004004d087824 */ /* 0x000fe200078e0252 */
[----:B------:R-:W-:Y:S01]  /*f3a0*/  IADD3 R186, R196, 0x1000, RZ ;  /* 0x00001000c4ba7810 */ /* 0x000fe20007ffe0ff */
[----:B------:R-:W-:Y:S01]  /*f3b0*/  IMAD.X R13, R7, 0x1, R17, P1 ;  /* 0x00000001070d7824 */ /* 0x000fe200008e0611 */
[----:B------:R-:W-:Y:S01]  /*f3c0*/  IADD3 R6, P1, R6, R10, RZ ;  /* 0x0000000a06067210 */ /* 0x000fe20007f3e0ff */
[----:B------:R-:W-:Y:S01]  /*f3d0*/  IMAD.IADD R0, R81, 0x1, R8 ;  /* 0x0000000151007824 */ /* 0x000fe200078e0208 */
[----:B------:R-:W-:Y:S01]  /*f3e0*/  LDSM.16.M88.4 R56, [R196+0x1800] ;  /* 0x00180000c438783b */ /* 0x000fe20000000200 */
[----:B------:R-:W-:Y:S01]  /*f3f0*/  IMAD.X R71, R17, 0x1, R5, P0 ;  /* 0x0000000111477824 */ /* 0x000fe200000e0605 */
[----:B------:R-:W-:Y:S01]  /*f400*/  IADD3 R68, P0, R10, R68, RZ ;  /* 0x000000440a447210 */ /* 0x000fe20007f1e0ff */
[----:B------:R-:W-:Y:S01]  /*f410*/  IMAD.X R7, R7, 0x1, R11, P1 ;  /* 0x0000000107077824 */ /* 0x000fe200008e060b */
[----:B------:R-:W-:Y:S01]  /*f420*/  ISETP.GE.AND P1, PT, R80, c[0x0][0x1d4], PT ;  /* 0x0000750050007a0c */ /* 0x000fe20003f26270 */
[----:B------:R-:W-:Y:S01]  /*f430*/  IMAD.SHL.U32 R198, R0, 0x2, RZ ;  /* 0x0000000200c67824 */ /* 0x000fe200078e00ff */
[----:B------:R-:W-:Y:S01]  /*f440*/  LDSM.16.M88.4 R16, [R197+0x6900] ;  /* 0x00690000c510783b */ /* 0x000fe20000000200 */
[----:B------:R-:W-:Y:S01]  /*f450*/  IMAD.X R69, R11, 0x1, R5, P0 ;  /* 0x000000010b457824 */ /* 0x000fe200000e0605 */
[----:B------:R-:W-:Y:S01]  /*f460*/  ISETP.LT.OR P0, PT, R40, 0x1, P1 ;  /* 0x000000012800780c */ /* 0x000fe20000f01670 */
[--C-:B------:R-:W-:Y:S01]  /*f470*/  IMAD R194, R2, 0x2, R198.reuse ;  /* 0x0000000202c27824 */ /* 0x100fe200078e02c6 */
[----:B------:R-:W1:Y:S01]  /*f480*/  LDSM.16.M88.4 R72, [R198+0xc100] ;  /* 0x00c10000c648783b */ /* 0x000e620000000200 */
[----:B------:R-:W-:Y:S01]  /*f490*/  ISETP.LT.OR P1, PT, R40, 0x21, P1 ;  /* 0x000000212800780c */ /* 0x000fe20000f21670 */
[----:B------:R-:W-:Y:S01]  /*f4a0*/  IMAD.MOV.U32 R0, RZ, RZ, 0x40 ;  /* 0x00000040ff007424 */ /* 0x000fe200078e00ff */
[C---:B------:R-:W-:Y:S01]  /*f4b0*/  IADD3 R185, R196.reuse, 0x1800, RZ ;  /* 0x00001800c4b97810 */ /* 0x040fe20007ffe0ff */
[----:B------:R-:W2:Y:S01]  /*f4c0*/  LDSM.16.M88.4 R8, [R197+0x7100] ;  /* 0x00710000c508783b */ /* 0x000ea20000000200 */
[C---:B------:R-:W-:Y:S01]  /*f4d0*/  IMAD R193, R3.reuse, 0x2, R198 ;  /* 0x0000000203c17824 */ /* 0x040fe200078e02c6 */
[C---:B------:R-:W-:Y:S01]  /*f4e0*/  IADD3 R183, R196.reuse, 0x2000, RZ ;  /* 0x00002000c4b77810 */ /* 0x040fe20007ffe0ff */
[----:B------:R-:W-:Y:S01]  /*f4f0*/  IMAD R191, R3, 0x2, R194 ;  /* 0x0000000203bf7824 */ /* 0x000fe200078e02c2 */
[----:B------:R-:W3:Y:S01]  /*f500*/  LDSM.16.M88.4 R52, [R194+0xc100] ;  /* 0x00c10000c234783b */ /* 0x000ee20000000200 */
        /* <DEDUP_REMOVED lines=11> */
[----:B------:R-:W-:-:S03]  /*f5c0*/  IADD3 R176, R196, 0x5800, RZ ;  /* 0x00005800c4b07810 */ /* 0x000fc60007ffe0ff */
        /* <DEDUP_REMOVED lines=12> */
[----:B------:R-:W-:Y:S02]  /*f690*/  HMMA.16816.F32.BF16 R20, R72, R16, RZ ;  /* 0x000000104814723c */ /* 0x000fe400000418ff */
[----:B------:R-:W-:Y:S02]  /*f6a0*/  IMAD.IADD R192, R197, 0x1, R0 ;  /* 0x00000001c5c07824 */ /* 0x000fe400078e0200 */
[----:B------:R-:W-:-:S04]  /*f6b0*/  IMAD.IADD R184, R0, 0x1, R196 ;  /* 0x0000000100b87824 */ /* 0x000fc800078e02c4 */
[C---:B--2---:R-:W-:Y:S04]  /*f6c0*/  HMMA.16816.F32.BF16 R12, R72.reuse, R8, RZ ;  /* 0x00000008480c723c */ /* 0x044fe800000418ff */
[----:B------:R2:W-:Y:S04]  /*f6d0*/  LDGSTS.E.BYPASS.LTC128B.128 [R203+0x3100], [R70.64], !P1 ;  /* 0x0310000046cb7fae */ /* 0x0005e8000c901d54 */
[----:B------:R-:W-:Y:S01]  /*f6e0*/  HMMA.16816.F32.BF16 R16, R72, R18, RZ ;  /* 0x000000124810723c */ /* 0x000fe200000418ff */
[----:B------:R2:W-:Y:S01]  /*f6f0*/  LDGSTS.E.BYPASS.LTC128B.128 [R203+0x5100], [R68.64], !P0 ;  /* 0x0510000044cb7fae */ /* 0x0005e2000c101d54 */
[----:B------:R-:W-:-:S03]  /*f700*/  PLOP3.LUT P0, PT, PT, PT, UP0, 0x80, 0x0 ;  /* 0x000000000000781c */ /* 0x000fc60003f0f008 */
[----:B------:R-:W-:Y:S03]  /*f710*/  LDSM.16.M88.4 R48, [R193+0xc100] ;  /* 0x00c10000c130783b */ /* 0x000fe60000000200 */
[C---:B------:R-:W-:Y:S01]  /*f720*/  HMMA.16816.F32.BF16 R8, R72.reuse, R10, RZ ;  /* 0x0000000a4808723c */ /* 0x040fe200000418ff */
[----:B------:R-:W5:Y:S04]  /*f730*/  LDSM.16.M88.4 R44, [R192+0x6100] ;  /* 0x00610000c02c783b */ /* 0x000f680000000200 */
[----:B----4-:R-:W4:Y:S03]  /*f740*/  LDSM.16.M88.4 R40, [R192+0x6900] ;  /* 0x00690000c028783b */ /* 0x010f260000000200 */
        /* <DEDUP_REMOVED lines=18> */
[C---:B-----5:R-:W-:Y:S08]  /*f870*/  HMMA.16816.F32.BF16 R28, R48.reuse, R44, R28 ;  /* 0x0000002c301c723c */ /* 0x060ff0000004181c */
        /* <DEDUP_REMOVED lines=106> */
[C---:B------:R-:W-:Y:S07]  /*ff20*/  HMMA.16816.F32.BF16 R20, R48.reuse, R40, R20 ;  /* 0x000000283014723c */ /* 0x040fee0000041814 */
[----:B------:R-:W-:Y:S01]  /*ff30*/  SHF.R.S32.HI R41, RZ, 0x1f, R80 ;  /* 0x0000001fff297819 */ /* 0x000fe20000011450 */
[----:B------:R-:W-:Y:S01]  /*ff40*/  HMMA.16816.F32.BF16 R16, R48, R42, R16 ;  /* 0x0000002a3010723c */ /* 0x000fe20000041810 */
[----:B------:R-:W-:-:S07]  /*ff50*/  SHF.R.S32.HI R40, RZ, 0x1f, R173 ;  /* 0x0000001fff287819 */ /* 0x000fce00000114ad */
        /* <DEDUP_REMOVED lines=10> */
[C---:B----4-:R-:W-:Y:S07]  /*10000*/  HMMA.16816.F32.BF16 R32, R68.reuse, R52, R4 ;  /* 0x000000344420723c */ /* 0x050fee0000041804 */
[----:B------:R-:W-:Y:S01]  /*10010*/  LOP3.LUT R4, R81, R82, RZ, 0xfc, !PT ;  /* 0x0000005251047212 */ /* 0x000fe200078efcff */
[----:B------:R-:W-:Y:S01]  /*10020*/  HMMA.16816.F32.BF16 R72, R68, R54, R72 ;  /* 0x000000364448723c */ /* 0x000fe20000041848 */
[----:B------:R-:W-:Y:S01]  /*10030*/  SHF.R.S32.HI R7, RZ, 0x1f, R172 ;  /* 0x0000001fff077819 */ /* 0x000fe200000114ac */
[----:B------:R-:W-:Y:S06]  /*10040*/  BAR.SYNC.DEFER_BLOCKING 0x0 ;  /* 0x0000000000007b1d */ /* 0x000fec0000010000 */
[----:B------:R-:W-:Y:S05]  /*10050*/  @!P0 BRA `(.L_x_2513) ;  /* 0x0000043000008947 */ /* 0x000fea0003800000 */
        /* <DEDUP_REMOVED lines=18> */
[C---:B------:R-:W-:Y:S01]  /*10180*/  SHF.L.U64.HI R40, R173.reuse, 0x1, R40 ;  /* 0x00000001ad287819 */ /* 0x040fe20000010228 */
[----:B------:R-:W-:Y:S01]  /*10190*/  IMAD.SHL.U32 R41, R173, 0x2, RZ ;  /* 0x00000002ad297824 */ /* 0x000fe200078e00ff */
        /* <DEDUP_REMOVED lines=9> */
[----:B------:R-:W-:-:S03]  /*10230*/  IADD3 R44, P0, R36, UR22, RZ ;  /* 0x00000016242c7c10 */ /* 0x000fc6000ff1e0ff */
        /* <DEDUP_REMOVED lines=10> */
[----:B------:R-:W-:-:S02]  /*102e0*/  IADD3 R46, -R0, 0x10, RZ ;  /* 0x00000010002e7810 */ /* 0x000fc40007ffe1ff */
[----:B------:R-:W-:Y:S01]  /*102f0*/  ISETP.NE.U32.AND P2, PT, R5, RZ, PT ;  /* 0x000000ff0500720c */ /* 0x000fe20003f45070 */
        /* <DEDUP_REMOVED lines=25> */
.L_x_2513:
[----:B------:R-:W-:Y:S01]  /*10490*/  LOP3.LUT R0, R76, 0xffffffe0, RZ, 0xc0, !PT ;  /* 0xffffffe04c007812 */ /* 0x000fe200078ec0ff */
[----:B------:R-:W-:Y:S01]  /*104a0*/  UMOV UR4, 0xffffffc0 ;  /* 0xffffffc000047882 */ /* 0x000fe20000000000 */
[----:B------:R-:W-:Y:S01]  /*104b0*/  LEA.HI R6, R78, R83, RZ, 0x2 ;  /* 0x000000534e067211 */ /* 0x000fe200078f10ff */
[----:B------:R-:W-:Y:S01]  /*104c0*/  UIMAD UR4, UR8, UR4, 0x41 ;  /* 0x00000041080474a4 */ /* 0x000fe2000f8e0204 */
[----:B------:R-:W-:Y:S01]  /*104d0*/  SHF.R.S32.HI R36, RZ, 0x1f, R77 ;  /* 0x0000001fff247819 */ /* 0x000fe2000001144d */
[C---:B------:R-:W-:Y:S01]  /*104e0*/  IMAD.IADD R0, R83.reuse, 0x1, -R0 ;  /* 0x0000000153007824 */ /* 0x040fe200078e0a00 */
[----:B------:R-:W-:Y:S01]  /*104f0*/  LOP3.LUT R6, R6, 0xfffffffc, RZ, 0xc0, !PT ;  /* 0xfffffffc06067812 */ /* 0x000fe200078ec0ff */
[----:B------:R-:W-:Y:S01]  /*10500*/  IMAD.SHL.U32 R195, R4, 0x2, RZ ;  /* 0x0000000204c37824 */ /* 0x000fe200078e00ff */
[----:B------:R-:W-:Y:S01]  /*10510*/  LEA.HI R5, R36, R77, RZ, 0x3 ;  /* 0x0000004d24057211 */ /* 0x000fe200078f18ff */
[----:B------:R-:W-:Y:S01]  /*10520*/  UIADD3 UR8, UR8, -0x2, URZ ;  /* 0xfffffffe08087890 */ /* 0x000fe2000fffe03f */
[----:B------:R-:W-:Y:S01]  /*10530*/  SHF.R.S32.HI R7, RZ, 0x1f, R0 ;  /* 0x0000001fff077819 */ /* 0x000fe20000011400 */
[----:B------:R-:W-:Y:S01]  /*10540*/  IMAD.IADD R83, R83, 0x1, -R6 ;  /* 0x0000000153537824 */ /* 0x000fe200078e0a06 */
[----:B------:R-:W-:Y:S01]  /*10550*/  LOP3.LUT R36, R5, 0xffffff8, RZ, 0xc0, !PT ;  /* 0x0ffffff805247812 */ /* 0x000fe200078ec0ff */
[----:B-1----:R-:W-:Y:S01]  /*10560*/  LDSM.16.MT88.4 R40, [R195+0x2100] ;  /* 0x00210000c328783b */ /* 0x002fe20000004200 */
[----:B------:R-:W-:Y:S01]  /*10570*/  LEA.HI R6, R7, R0, RZ, 0x2 ;  /* 0x0000000007067211 */ /* 0x000fe200078f10ff */
[--C-:B------:R-:W-:Y:S01]  /*10580*/  IMAD R190, R2, 0x2, R195.reuse ;  /* 0x0000000202be7824 */ /* 0x100fe200078e02c3 */
[----:B------:R-:W-:Y:S01]  /*10590*/  LEA.HI R5, R83, R83, RZ, 0x1 ;  /* 0x0000005353057211 */ /* 0x000fe200078f08ff */
[----:B------:R-:W-:Y:S01]  /*105a0*/  IMAD.IADD R36, R77, 0x1, -R36 ;  /* 0x000000014d247824 */ /* 0x000fe200078e0a24 */
[----:B------:R-:W-:Y:S01]  /*105b0*/  PLOP3.LUT P1, PT, PT, PT, UP2, 0x80, 0x0 ;  /* 0x000000000000781c */ /* 0x000fe20003f2f028 */
[C---:B------:R-:W-:Y:S01]  /*105c0*/  IMAD R189, R3.reuse, 0x2, R195 ;  /* 0x0000000203bd7824 */ /* 0x040fe200078e02c3 */
        /* <DEDUP_REMOVED lines=8> */
[----:B------:R-:W-:Y:S01]  /*10650*/  LDSM.16.MT88.4 R108, [R190+0x100] ;  /* 0x00010000be6c783b */ /* 0x000fe20000004200 */
[----:B------:R-:W-:-:S02]  /*10660*/  IMAD.U32 R206, RZ, RZ, UR8 ;  /* 0x00000008ffce7e24 */ /* 0x000fc4000f8e00ff */
[----:B------:R-:W-:Y:S01]  /*10670*/  IMAD R174, R38, 0x8, R7 ;  /* 0x0000000826ae7824 */ /* 0x000fe200078e0207 */
[----:B------:R-:W-:Y:S01]  /*10680*/  LDSM.16.MT88.4 R116, [R189+0x100] ;  /* 0x00010000bd74783b */ /* 0x000fe20000004200 */
[----:B------:R-:W-:Y:S02]  /*10690*/  IMAD.IADD R175, R0, 0x1, -R175 ;  /* 0x0000000100af7824 */ /* 0x000fe400078e0aaf */
[----:B------:R-:W-:Y:S01]  /*106a0*/  @P1 IMAD.HI.U32 R7, R174, c[0x0][0x2c8], RZ ;  /* 0x0000b200ae071a27 */ /* 0x000fe200078e00ff */
[----:B------:R-:W-:Y:S03]  /*106b0*/  LDSM.16.MT88.4 R124, [R188+0x100] ;  /* 0x00010000bc7c783b */ /* 0x000fe60000004200 */
[----:B------:R-:W-:Y:S01]  /*106c0*/  IMAD.MOV.U32 R5, RZ, RZ, R174 ;  /* 0x000000ffff057224 */ /* 0x000fe200078e00ae */
[----:B------:R-:W-:Y:S01]  /*106d0*/  @P0 SHF.R.U32.HI R5, RZ, c[0x0][0x2cc], R7 ;  /* 0x0000b300ff050a19 */ /* 0x000fe20000011607 */
[----:B------:R-:W-:Y:S01]  /*106e0*/  IMAD.U32 R0, RZ, RZ, UR4 ;  /* 0x00000004ff007e24 */ /* 0x000fe2000f8e00ff */
[----:B------:R-:W-:Y:S01]  /*106f0*/  LDSM.16.MT88.4 R48, [R190+0x2100] ;  /* 0x00210000be30783b */ /* 0x000fe20000004200 */
[----:B------:R-:W-:Y:S01]  /*10700*/  IMAD.SHL.U32 R175, R175, 0x2, RZ ;  /* 0x00000002afaf7824 */ /* 0x000fe200078e00ff */
[----:B------:R-:W-:-:S02]  /*10710*/  ULDC.64 UR4, c[0x0][0x2c8] ;  /* 0x0000b20000047ab9 */ /* 0x000fc40000000a00 */
[----:B------:R-:W1:Y:S01]  /*10720*/  SHFL.IDX PT, R7, R5, RZ, 0x1c1f ;  /* 0x001c1fff05077589 */ /* 0x000e6200000e0000 */
[----:B------:R-:W-:Y:S01]  /*10730*/  UIMAD.WIDE.U32 UR22, UR12, UR4, URZ ;  /* 0x000000040c1672a5 */ /* 0x000fe2000f8e003f */
[C---:B------:R-:W-:Y:S02]  /*10740*/  IADD3 R0, -R175.reuse, UR9, R0 ;  /* 0x00000009af007c10 */ /* 0x040fe4000fffe100 */
[----:B------:R-:W-:Y:S01]  /*10750*/  IADD3 R6, -R175, UR19, RZ ;  /* 0x00000013af067c10 */ /* 0x000fe2000fffe1ff */
[----:B------:R-:W2:Y:S01]  /*10760*/  SHFL.IDX PT, R39, R5, 0x1, 0x1c1f ;  /* 0x003c1f0005277f89 */ /* 0x000ea200000e0000 */
[----:B------:R-:W-:Y:S02]  /*10770*/  IADD3 R36, R0, -UR17, RZ ;  /* 0x8000001100247c10 */ /* 0x000fe4000fffe0ff */
[----:B------:R-:W-:Y:S01]  /*10780*/  @UP2 UMOV UR7, UR23 ;  /* 0x0000001700072c82 */ /* 0x000fe20008000000 */
[----:B------:R-:W-:Y:S01]  /*10790*/  LDSM.16.MT88.4 R56, [R189+0x2100] ;  /* 0x00210000bd38783b */ /* 0x000fe20000004200 */
[----:B------:R-:W-:-:S03]  /*107a0*/  @UP2 USHF.R.U32.HI UR12, URZ, UR5, UR7 ;  /* 0x000000053f0c2299 */ /* 0x000fc60008011607 */
[----:B------:R-:W-:Y:S01]  /*107b0*/  LDSM.16.MT88.4 R64, [R188+0x2100] ;  /* 0x00210000bc40783b */ /* 0x000fe20000004200 */
[----:B------:R-:W-:-:S03]  /*107c0*/  UIADD3 UR12, UR12, UR9, -UR17 ;  /* 0x000000090c0c7290 */ /* 0x000fc6000fffe811 */
[----:B------:R-:W-:Y:S01]  /*107d0*/  LDSM.16.MT88.4 R80, [R190+0x4100] ;  /* 0x00410000be50783b */ /* 0x000fe20000004200 */
[----:B------:R-:W-:-:S03]  /*107e0*/  USHF.R.S32.HI UR4, URZ, 0x1f, UR12 ;  /* 0x0000001f3f047899 */ /* 0x000fc6000801140c */
[----:B------:R-:W-:Y:S01]  /*107f0*/  LDSM.16.MT88.4 R88, [R189+0x4100] ;  /* 0x00410000bd58783b */ /* 0x000fe20000004200 */
[----:B------:R-:W-:Y:S01]  /*10800*/  ULEA.HI UR4, UR4, UR12, URZ, 0x6 ;  /* 0x0000000c04047291 */ /* 0x000fe2000f8f303f */
[----:B-1----:R-:W-:Y:S02]  /*10810*/  IMAD.IADD R7, R36, 0x1, R7 ;  /* 0x0000000124077824 */ /* 0x002fe400078e0207 */
[----:B------:R-:W-:Y:S01]  /*10820*/  LDSM.16.MT88.4 R136, [R190+0x900] ;  /* 0x00090000be88783b */ /* 0x000fe20000004200 */
[----:B------:R-:W-:Y:S02]  /*10830*/  USHF.R.S32.HI UR7, URZ, 0x6, UR4 ;  /* 0x000000063f077899 */ /* 0x000fe40008011404 */
[----:B------:R-:W-:Y:S01]  /*10840*/  IMNMX R0, R6, R7, PT ;  /* 0x0000000706007217 */ /* 0x000fe20003800200 */
[----:B--2---:R-:W-:Y:S01]  /*10850*/  IMAD.IADD R39, R36, 0x1, R39 ;  /* 0x0000000124277824 */ /* 0x004fe200078e0227 */
[----:B------:R-:W-:Y:S01]  /*10860*/  UISETP.LT.AND UP0, UPT, URZ, UR7, UPT ;  /* 0x000000073f00728c */ /* 0x000fe2000bf01270 */
[----:B------:R-:W0:Y:S01]  /*10870*/  LDGDEPBAR ;  /* 0x00000000000079af */ /* 0x000e220000000000 */
[----:B------:R-:W-:-:S02]  /*10880*/  ISETP.GT.AND P0, PT, R0, RZ, PT ;  /* 0x000000ff0000720c */ /* 0x000fc40003f04270 */
[----:B------:R-:W-:Y:S01]  /*10890*/  ISETP.GT.AND P1, PT, R0, 0x1, PT ;  /* 0x000000010000780c */ /* 0x000fe20003f24270 */
[----:B------:R-:W-:Y:S01]  /*108a0*/  USEL UR7, URZ, UR7, !UP0 ;  /* 0x000000073f077287 */ /* 0x000fe2000c000000 */
        /* <DEDUP_REMOVED lines=21> */
[----:B------:R-:W-:Y:S02]  /*10a00*/  IMNMX R13, R6, R39, PT ;  /* 0x00000027060d7217 */ /* 0x000fe40003800200 */
[----:B------:R-:W-:-:S02]  /*10a10*/  ISETP.GT.AND P0, PT, R0, 0x30, PT ;  /* 0x000000300000780c */ /* 0x000fc40003f04270 */
[----:B------:R-:W-:Y:S02]  /*10a20*/  FSEL R161, R9, -INF , P1 ;  /* 0xff80000009a17808 */ /* 0x000fe40000800000 */
[----:B------:R-:W-:Y:S02]  /*10a30*/  FMNMX.FTZ R6, R28, R37, !PT ;  /* 0x000000251c067209 */ /* 0x000fe40007810000 */
[C---:B------:R-:W-:Y:S02]  /*10a40*/  ISETP.GT.AND P1, PT, R13.reuse, RZ, PT ;  /* 0x000000ff0d00720c */ /* 0x040fe40003f24270 */
[----:B------:R-:W-:Y:S02]  /*10a50*/  FSEL R147, R32, -INF , P0 ;  /* 0xff80000020937808 */ /* 0x000fe40000000000 */
[----:B------:R-:W-:Y:S02]  /*10a60*/  ISETP.GT.AND P0, PT, R13, 0x1, PT ;  /* 0x000000010d00780c */ /* 0x000fe40003f04270 */
[----:B------:R-:W-:-:S02]  /*10a70*/  FMNMX.FTZ R6, R29, R6, !PT ;  /* 0x000000061d067209 */ /* 0x000fc40007810000 */
[----:B------:R-:W-:Y:S02]  /*10a80*/  FSEL R30, R30, -INF , P1 ;  /* 0xff8000001e1e7808 */ /* 0x000fe40000800000 */
[----:B------:R-:W-:Y:S02]  /*10a90*/  ISETP.GT.AND P1, PT, R13, 0x8, PT ;  /* 0x000000080d00780c */ /* 0x000fe40003f24270 */
[----:B------:R-:W-:Y:S02]  /*10aa0*/  FSEL R16, R31, -INF , P0 ;  /* 0xff8000001f107808 */ /* 0x000fe40000000000 */
        /* <DEDUP_REMOVED lines=8> */
[----:B------:R-:W-:-:S02]  /*10b30*/  ISETP.GT.AND P0, PT, R13, 0x11, PT ;  /* 0x000000110d00780c */ /* 0x000fc40003f04270 */
[----:B------:R-:W-:Y:S02]  /*10b40*/  FSEL R22, R22, -INF , P1 ;  /* 0xff80000016167808 */ /* 0x000fe40000800000 */
[----:B------:R-:W-:Y:S02]  /*10b50*/  FMNMX.FTZ R9, R6, R9, !PT ;  /* 0x0000000906097209 */ /* 0x000fe40007810000 */
[----:B------:R-:W-:Y:S02]  /*10b60*/  FSEL R12, R23, -INF , P0 ;  /* 0xff800000170c7808 */ /* 0x000fe40000000000 */
[----:B------:R-:W-:Y:S02]  /*10b70*/  ISETP.GT.AND P0, PT, R13, 0x18, PT ;  /* 0x000000180d00780c */ /* 0x000fe40003f04270 */
[----:B------:R-:W-:Y:S02]  /*10b80*/  FMNMX.FTZ R20, R21, R20, !PT ;  /* 0x0000001415147209 */ /* 0x000fe40007810000 */
[----:B------:R-:W-:-:S02]  /*10b90*/  ISETP.GT.AND P1, PT, R0, 0x31, PT ;  /* 0x000000310000780c */ /* 0x000fc40003f24270 */
[----:B------:R-:W-:Y:S02]  /*10ba0*/  FMNMX.FTZ R9, R22, R9, !PT ;  /* 0x0000000916097209 */ /* 0x000fe40007810000 */
[----:B------:R-:W-:Y:S02]  /*10bb0*/  FSEL R18, R18, -INF , P0 ;  /* 0xff80000012127808 */ /* 0x000fe40000000000 */
[----:B------:R-:W-:Y:S02]  /*10bc0*/  FMNMX.FTZ R20, R5, R20, !PT ;  /* 0x0000001405147209 */ /* 0x000fe40007810000 */
[----:B------:R-:W-:Y:S02]  /*10bd0*/  FSEL R145, R33, -INF , P1 ;  /* 0xff80000021917808 */ /* 0x000fe40000800000 */
[----:B------:R-:W-:Y:S02]  /*10be0*/  ISETP.GT.AND P0, PT, R0, 0x38, PT ;  /* 0x000000380000780c */ /* 0x000fe40003f04270 */
        /* <DEDUP_REMOVED lines=8> */
[----:B------:R-:W-:Y:S02]  /*10c70*/  ISETP.GT.AND P1, PT, R13, 0x21, PT ;  /* 0x000000210d00780c */ /* 0x000fe40003f24270 */
[----:B------:R-:W-:Y:S02]  /*10c80*/  FSEL R204, R14, -INF , P0 ;  /* 0xff8000000ecc7808 */ /* 0x000fe40000000000 */
[----:B------:R-:W-:Y:S02]  /*10c90*/  FMNMX.FTZ R9, R8, R9, !PT ;  /* 0x0000000908097209 */ /* 0x000fe40007810000 */
[----:B------:R-:W-:Y:S02]  /*10ca0*/  ISETP.GT.AND P0, PT, R0, 0x39, PT ;  /* 0x000000390000780c */ /* 0x000fe40003f04270 */
[----:B------:R-:W-:-:S02]  /*10cb0*/  FMNMX.FTZ R20, R167, R20, !PT ;  /* 0x00000014a7147209 */ /* 0x000fc40007810000 */
[----:B------:R-:W-:Y:S02]  /*10cc0*/  FSEL R166, R15, -INF , P1 ;  /* 0xff8000000fa67808 */ /* 0x000fe40000800000 */
[----:B------:R-:W-:Y:S02]  /*10cd0*/  ISETP.GT.AND P1, PT, R13, 0x28, PT ;  /* 0x000000280d00780c */ /* 0x000fe40003f24270 */
[----:B------:R-:W-:Y:S02]  /*10ce0*/  FMNMX.FTZ R9, R204, R9, !PT ;  /* 0x00000009cc097209 */ /* 0x000fe40007810000 */
[----:B------:R-:W-:Y:S02]  /*10cf0*/  FSEL R141, R73, -INF , P0 ;  /* 0xff800000498d7808 */ /* 0x000fe40000000000 */
        /* <DEDUP_REMOVED lines=43> */
[----:B------:R-:W-:Y:S01]  /*10fb0*/  ISETP.GE.AND P0, PT, R206, UR7, PT ;  /* 0x00000007ce007c0c */ /* 0x000fe2000bf06270 */
        /* <DEDUP_REMOVED lines=16> */
[----:B------:R-:W3:Y:S01]  /*110c0*/  LDSM.16.MT88.4 R8, [R195+0x2900] ;  /* 0x00290000c308783b */ /* 0x000ee20000004200 */
[----:B------:R-:W-:-:S02]  /*110d0*/  FFMA.FTZ R151, R22, c[0x0][0x2d0], -R163 ;  /* 0x0000b40016977a23 */ /* 0x000fc400000108a3 */
[--C-:B------:R-:W-:Y:S01]  /*110e0*/  FFMA.FTZ R134, R12, c[0x0][0x2d0], -R163.reuse ;  /* 0x0000b4000c867a23 */ /* 0x100fe200000108a3 */
[----:B------:R-:W4:Y:S01]  /*110f0*/  LDSM.16.MT88.4 R20, [R195+0x900] ;  /* 0x00090000c314783b */ /* 0x000f220000004200 */
[----:B------:R-:W-:Y:S01]  /*11100*/  FFMA.FTZ R3, R18, c[0x0][0x2d0], -R163 ;  /* 0x0000b40012037a23 */ /* 0x000fe200000108a3 */
[----:B------:R-:W5:Y:S01]  /*11110*/  MUFU.EX2 R149, R149 ;  /* 0x0000009500957308 */ /* 0x000f620000000800 */
[----:B-1----:R-:W-:Y:S01]  /*11120*/  F2FP.BF16.PACK_AB R96, R153, R156 ;  /* 0x0000009c9960723e */ /* 0x002fe200000010ff */
[----:B------:R-:W1:Y:S01]  /*11130*/  LDSM.16.MT88.4 R12, [R189+0x2900] ;  /* 0x00290000bd0c783b */ /* 0x000e620000004200 */
[--C-:B------:R-:W-:Y:S02]  /*11140*/  FFMA.FTZ R162, R167, c[0x0][0x2d0], -R146.reuse ;  /* 0x0000b400a7a27a23 */ /* 0x100fe40000010892 */
[--C-:B------:R-:W-:Y:S01]  /*11150*/  FFMA.FTZ R160, R165, c[0x0][0x2d0], -R146.reuse ;  /* 0x0000b400a5a07a23 */ /* 0x100fe20000010892 */
[----:B------:R-:W1:Y:S01]  /*11160*/  LDSM.16.MT88.4 R16, [R188+0x2900] ;  /* 0x00290000bc10783b */ /* 0x000e620000004200 */
[--C-:B------:R-:W-:Y:S01]  /*11170*/  FFMA.FTZ R159, R159, c[0x0][0x2d0], -R146.reuse ;  /* 0x0000b4009f9f7a23 */ /* 0x100fe20000010892 */
[----:B------:R-:W-:Y:S01]  /*11180*/  MUFU.EX2 R155, R155 ;  /* 0x0000009b009b7308 */ /* 0x000fe20000000800 */
[----:B------:R-:W-:-:S02]  /*11190*/  FFMA.FTZ R161, R161, c[0x0][0x2d0], -R146 ;  /* 0x0000b400a1a17a23 */ /* 0x000fc40000010892 */
[--C-:B------:R-:W-:Y:S02]  /*111a0*/  FFMA.FTZ R165, R204, c[0x0][0x2d0], -R163.reuse ;  /* 0x0000b400cca57a23 */ /* 0x100fe400000108a3 */
[--C-:B------:R-:W-:Y:S02]  /*111b0*/  FFMA.FTZ R166, R166, c[0x0][0x2d0], -R163.reuse ;  /* 0x0000b400a6a67a23 */ /* 0x100fe400000108a3 */
[--C-:B------:R-:W-:Y:S01]  /*111c0*/  FFMA.FTZ R167, R170, c[0x0][0x2d0], -R163.reuse ;  /* 0x0000b400aaa77a23 */ /* 0x100fe200000108a3 */
[----:B------:R-:W2:Y:S01]  /*111d0*/  MUFU.EX2 R158, R158 ;  /* 0x0000009e009e7308 */ /* 0x000ea20000000800 */
[----:B-----5:R-:W-:Y:S01]  /*111e0*/  F2FP.BF16.PACK_AB R98, R149, R154 ;  /* 0x0000009a9562723e */ /* 0x020fe200000010ff */
        /* <DEDUP_REMOVED lines=8> */
[----:B------:R-:W5:Y:S01]  /*11270*/  MUFU.EX2 R150, R150 ;  /* 0x0000009600967308 */ /* 0x000f620000000800 */
[----:B--2---:R-:W-:Y:S01]  /*11280*/  F2FP.BF16.PACK_AB R97, R158, R155 ;  /* 0x0000009b9e61723e */ /* 0x004fe200000010ff */
[--C-:B------:R-:W-:Y:S01]  /*11290*/  FFMA.FTZ R207, R140, c[0x0][0x2d0], -R163.reuse ;  /* 0x0000b4008ccf7a23 */ /* 0x100fe200000108a3 */
[----:B------:R-:W-:Y:S01]  /*112a0*/  LDSM.16.MT88.4 R144, [R195+0x1900] ;  /* 0x00190000c390783b */ /* 0x000fe20000004200 */
[----:B------:R-:W-:-:S02]  /*112b0*/  FFMA.FTZ R164, R164, c[0x0][0x2d0], -R163 ;  /* 0x0000b400a4a47a23 */ /* 0x000fc400000108a3 */
[----:B------:R-:W-:Y:S01]  /*112c0*/  FADD.FTZ R153, R156, R153 ;  /* 0x000000999c997221 */ /* 0x000fe20000010000 */
[----:B------:R-:W-:Y:S01]  /*112d0*/  LDSM.16.MT88.4 R140, [R190+0x1900] ;  /* 0x00190000be8c783b */ /* 0x000fe20000004200 */
[----:B------:R-:W-:Y:S01]  /*112e0*/  MUFU.EX2 R152, R152 ;  /* 0x0000009800987308 */ /* 0x000fe20000000800 */
[----:B------:R-:W-:Y:S02]  /*112f0*/  FADD.FTZ R158, R155, R158 ;  /* 0x0000009e9b9e7221 */ /* 0x000fe40000010000 */
[----:B------:R-:W-:-:S04]  /*11300*/  FADD.FTZ R154, R154, R153 ;  /* 0x000000999a9a7221 */ /* 0x000fc80000010000 */
[----:B------:R-:W-:Y:S01]  /*11310*/  FADD.FTZ R149, R149, R154 ;  /* 0x0000009a95957221 */ /* 0x000fe20000010000 */
[----:B-----5:R-:W-:Y:S01]  /*11320*/  F2FP.BF16.PACK_AB R99, R150, R157 ;  /* 0x0000009d9663723e */ /* 0x020fe200000010ff */
        /* <DEDUP_REMOVED lines=213> */
.L_x_2517:
        /* <DEDUP_REMOVED lines=56> */
.L_x_2515:
[C---:B-123--:R-:W-:Y:S01]  /*12400*/  HMMA.16816.F32.BF16 R4, R132.reuse, R136, RZ ;  /* 0x000000888404723c */ /* 0x04efe200000418ff */
[----:B------:R-:W0:Y:S02]  /*12410*/  LDGDEPBAR ;  /* 0x00000000000079af */ /* 0x000e240000000000 */
[----:B------:R-:W-:Y:S05]  /*12420*/  ISETP.GE.AND P0, PT, R217, 0x1, PT ;  /* 0x00000001d900780c */ /* 0x000fea0003f06270 */
[C---:B------:R-:W-:Y:S01]  /*12430*/  HMMA.16816.F32.BF16 R8, R132.reuse, R138, RZ ;  /* 0x0000008a8408723c */ /* 0x040fe200000418ff */
[----:B------:R-:W-:Y:S07]  /*12440*/  LDSM.16.M88.4 R136, [R193+0xc100] ;  /* 0x00c10000c188783b */ /* 0x000fee0000000200 */
[C---:B----4-:R-:W-:Y:S08]  /*12450*/  HMMA.16816.F32.BF16 R12, R132.reuse, R140, RZ ;  /* 0x0000008c840c723c */ /* 0x050ff000000418ff */
[C---:B------:R-:W-:Y:S01]  /*12460*/  HMMA.16816.F32.BF16 R16, R132.reuse, R142, RZ ;  /* 0x0000008e8410723c */ /* 0x040fe200000418ff */
[----:B------:R-:W1:Y:S07]  /*12470*/  LDSM.16.M88.4 R140, [R192+0x6100] ;  /* 0x00610000c08c783b */ /* 0x000e6e0000000200 */
[C---:B------:R-:W-:Y:S08]  /*12480*/  HMMA.16816.F32.BF16 R20, R132.reuse, R144, RZ ;  /* 0x000000908414723c */ /* 0x040ff000000418ff */
[C---:B------:R-:W-:Y:S01]  /*12490*/  HMMA.16816.F32.BF16 R24, R132.reuse, R146, RZ ;  /* 0x000000928418723c */ /* 0x040fe200000418ff */
[----:B------:R-:W2:Y:S07]  /*124a0*/  LDSM.16.M88.4 R144, [R192+0x6900] ;  /* 0x00690000c090783b */ /* 0x000eae0000000200 */
        /* <DEDUP_REMOVED lines=140> */
[----:B------:R-:W-:Y:S01]  /*12d70*/  ISETP.NE.AND P1, PT, R199, 0x1, PT ;  /* 0x00000001c700780c */ /* 0x000fe20003f25270 */
[----:B------:R-:W-:Y:S01]  /*12d80*/  IMAD.MOV.U32 R200, RZ, RZ, RZ ;  /* 0x000000ffffc87224 */ /* 0x000fe200078e00ff */
[----:B------:R-:W-:Y:S02]  /*12d90*/  LEA R201, R217, UR13, 0x6 ;  /* 0x0000000dd9c97c11 */ /* 0x000fe4000f8e30ff */
[----:B------:R-:W-:Y:S02]  /*12da0*/  IADD3 R138, -R211, 0x10, RZ ;  /* 0x00000010d38a7810 */ /* 0x000fe40007ffe1ff */
[----:B------:R-:W-:Y:S02]  /*12db0*/  IADD3 R201, R201, -0x40, R202 ;  /* 0xffffffc0c9c97810 */ /* 0x000fe40007ffe0ca */
[----:B------:R-:W-:Y:S03]  /*12dc0*/  LOP3.LUT R138, R138, 0xf, RZ, 0xc0, !PT ;  /* 0x0000000f8a8a7812 */ /* 0x000fe600078ec0ff */
        /* <DEDUP_REMOVED lines=25> */
[----:B------:R-:W1:Y:S04]  /*12f60*/  SHFL.IDX PT, R135, R134, RZ, 0x181f ;  /* 0x00181fff86877589 */ /* 0x000e6800000e0000 */
[----:B------:R1:W2:Y:S04]  /*12f70*/  SHFL.IDX PT, R133, R134, 0x1, 0x181f ;  /* 0x00381f0086857f89 */ /* 0x0002a800000e0000 */
[----:B------:R-:W3:Y:S04]  /*12f80*/  SHFL.IDX PT, R0, R142, 0x1, 0x181f ;  /* 0x00381f008e007f89 */ /* 0x000ee800000e0000 */
[----:B------:R4:W5:Y:S01]  /*12f90*/  SHFL.IDX PT, R132, R142, RZ, 0x181f ;  /* 0x00181fff8e847589 */ /* 0x00096200000e0000 */
[C---:B-1----:R-:W-:Y:S02]  /*12fa0*/  IADD3 R134, P2, R135.reuse, R212, RZ ;  /* 0x000000d487867210 */ /* 0x042fe40007f5e0ff */
[-C--:B--2---:R-:W-:Y:S04]  /*12fb0*/  IADD3 R138, P1, P0, R138, R133.reuse, R212 ;  /* 0x000000858a8a7210 */ /* 0x084fe8000783e0d4 */
[-C--:B---3--:R-:W-:Y:S02]  /*12fc0*/  IADD3.X R139, RZ, R0.reuse, R213, P1, P0 ;  /* 0x00000000ff8b7210 */ /* 0x088fe40000fe04d5 */
[----:B------:R-:W-:Y:S04]  /*12fd0*/  IADD3 R136, P1, P0, R136, R133, R210 ;  /* 0x0000008588887210 */ /* 0x000fe8000783e0d2 */
[----:B------:R-:W-:Y:S02]  /*12fe0*/  IADD3.X R137, RZ, R0, R207, P1, P0 ;  /* 0x00000000ff897210 */ /* 0x000fe40000fe04cf */
[C---:B------:R-:W-:Y:S02]  /*12ff0*/  IADD3 R140, P0, R135.reuse, R214, RZ ;  /* 0x000000d6878c7210 */ /* 0x040fe40007f1e0ff */
[----:B----4-:R-:W-:Y:S01]  /*13000*/  IADD3 R142, P1, R135, R210, RZ ;  /* 0x000000d2878e7210 */ /* 0x010fe20007f3e0ff */
[C---:B-----5:R-:W-:Y:S02]  /*13010*/  IMAD.X R135, R132.reuse, 0x1, R213, P2 ;  /* 0x0000000184877824 */ /* 0x060fe400010e06d5 */
        /* <DEDUP_REMOVED lines=12> */
.L_x_2516:
[----:B------:R-:W-:Y:S01]  /*130e0*/  PLOP3.LUT P0, PT, PT, PT, UP2, 0x80, 0x0 ;  /* 0x000000000000781c */ /* 0x000fe20003f0f028 */
[----:B------:R-:W-:Y:S01]  /*130f0*/  IMAD R132, R217, -0x40, R216 ;  /* 0xffffffc0d9847824 */ /* 0x000fe200078e02d8 */
[----:B-1----:R-:W-:Y:S01]  /*13100*/  MOV R134, R174 ;  /* 0x000000ae00867202 */ /* 0x002fe20000000f00 */
[----:B------:R-:W0:Y:S03]  /*13110*/  LDGDEPBAR ;  /* 0x00000000000079af */ /* 0x000e260000000000 */
[----:B------:R-:W-:Y:S04]  /*13120*/  IADD3 R132, R132, UR9, -R175 ;  /* 0x0000000984847c10 */ /* 0x000fe8000fffe8af */
[----:B------:R-:W-:Y:S03]  /*13130*/  IADD3 R132, R132, -UR17, RZ ;  /* 0x8000001184847c10 */ /* 0x000fe6000fffe0ff */
        /* <DEDUP_REMOVED lines=8> */
[----:B------:R-:W-:Y:S02]  /*131c0*/  FSEL R135, R6, -INF , P1 ;  /* 0xff80000006877808 */ /* 0x000fe40000800000 */
[C---:B------:R-:W-:Y:S02]  /*131d0*/  ISETP.GT.AND P1, PT, R132.reuse, RZ, PT ;  /* 0x000000ff8400720c */ /* 0x040fe40003f24270 */
[----:B------:R-:W-:Y:S02]  /*131e0*/  ISETP.GT.AND P0, PT, R132, 0x1, PT ;  /* 0x000000018400780c */ /* 0x000fe40003f04270 */
[----:B------:R-:W-:Y:S02]  /*131f0*/  FSEL R136, R4, -INF , P1 ;  /* 0xff80000004887808 */ /* 0x000fe40000800000 */
[----:B------:R-:W-:Y:S02]  /*13200*/  FSEL R6, R5, -INF , P0 ;  /* 0xff80000005067808 */ /* 0x000fe40000000000 */
[C---:B------:R-:W-:Y:S02]  /*13210*/  ISETP.GT.AND P1, PT, R0.reuse, 0x8, PT ;  /* 0x000000080000780c */ /* 0x040fe40003f24270 */
[----:B------:R-:W-:Y:S02]  /*13220*/  ISETP.GT.AND P0, PT, R0, 0x9, PT ;  /* 0x000000090000780c */ /* 0x000fe40003f04270 */
[----:B------:R-:W-:Y:S02]  /*13230*/  FSEL R137, R10, -INF , P1 ;  /* 0xff8000000a897808 */ /* 0x000fe40000800000 */
[----:B------:R-:W-:Y:S02]  /*13240*/  FSEL R11, R11, -INF , P0 ;  /* 0xff8000000b0b7808 */ /* 0x000fe40000000000 */
[C---:B------:R-:W-:Y:S02]  /*13250*/  ISETP.GT.AND P1, PT, R132.reuse, 0x8, PT ;  /* 0x000000088400780c */ /* 0x040fe40003f24270 */
[----:B------:R-:W-:Y:S02]  /*13260*/  ISETP.GT.AND P0, PT, R132, 0x9, PT ;  /* 0x000000098400780c */ /* 0x000fe40003f04270 */
[----:B------:R-:W-:Y:S02]  /*13270*/  FSEL R10, R8, -INF , P1 ;  /* 0xff800000080a7808 */ /* 0x000fe40000800000 */
[C---:B------:R-:W-:Y:S02]  /*13280*/  ISETP.GT.AND P1, PT, R0.reuse, 0x10, PT ;  /* 0x000000100000780c */ /* 0x040fe40003f24270 */
[----:B------:R-:W-:Y:S02]  /*13290*/  FSEL R8, R9, -INF , P0 ;  /* 0xff80000009087808 */ /* 0x000fe40000000000 */
[----:B------:R-:W-:Y:S02]  /*132a0*/  ISETP.GT.AND P0, PT, R0, 0x11, PT ;  /* 0x000000110000780c */ /* 0x000fe40003f04270 */
[----:B------:R-:W-:Y:S02]  /*132b0*/  FMNMX.FTZ R5, R136, R3, !PT ;  /* 0x0000000388057209 */ /* 0x000fe40007810000 */
[----:B------:R-:W-:Y:S02]  /*132c0*/  FMNMX.FTZ R4, R135, R2, !PT ;  /* 0x0000000287047209 */ /* 0x000fe40007810000 */
[----:B------:R-:W-:Y:S02]  /*132d0*/  FSEL R171, R14, -INF , P1 ;  /* 0xff8000000eab7808 */ /* 0x000fe40000800000 */
[----:B------:R-:W-:Y:S02]  /*132e0*/  FSEL R169, R15, -INF , P0 ;  /* 0xff8000000fa97808 */ /* 0x000fe40000000000 */
[----:B------:R-:W-:Y:S02]  /*132f0*/  ISETP.GT.AND P0, PT, R132, 0x11, PT ;  /* 0x000000118400780c */ /* 0x000fe40003f04270 */
[----:B------:R-:W-:Y:S02]  /*13300*/  FMNMX.FTZ R4, R7, R4, !PT ;  /* 0x0000000407047209 */ /* 0x000fe40007810000 */
[----:B------:R-:W-:Y:S02]  /*13310*/  FMNMX.FTZ R5, R6, R5, !PT ;  /* 0x0000000506057209 */ /* 0x000fe40007810000 */
[----:B------:R-:W-:Y:S02]  /*13320*/  ISETP.GT.AND P1, PT, R132, 0x10, PT ;  /* 0x000000108400780c */ /* 0x000fe40003f24270 */
[----:B------:R-:W-:Y:S02]  /*13330*/  FSEL R168, R13, -INF , P0 ;  /* 0xff8000000da87808 */ /* 0x000fe40000000000 */
[----:B------:R-:W-:Y:S02]  /*13340*/  FSEL R166, R12, -INF , P1 ;  /* 0xff8000000ca67808 */ /* 0x000fe40000800000 */
[C---:B------:R-:W-:Y:S02]  /*13350*/  ISETP.GT.AND P1, PT, R0.reuse, 0x18, PT ;  /* 0x000000180000780c */ /* 0x040fe40003f24270 */
[----:B------:R-:W-:Y:S02]  /*13360*/  ISETP.GT.AND P0, PT, R0, 0x19, PT ;  /* 0x000000190000780c */ /* 0x000fe40003f04270 */
[----:B------:R-:W-:Y:S02]  /*13370*/  FMNMX.FTZ R4, R137, R4, !PT ;  /* 0x0000000489047209 */ /* 0x000fe40007810000 */
[----:B------:R-:W-:Y:S02]  /*13380*/  FMNMX.FTZ R5, R10, R5, !PT ;  /* 0x000000050a057209 */ /* 0x000fe40007810000 */
[----:B------:R-:W-:Y:S02]  /*13390*/  FSEL R143, R18, -INF , P1 ;  /* 0xff800000128f7808 */ /* 0x000fe40000800000 */
[----:B------:R-:W-:Y:S02]  /*133a0*/  FSEL R141, R19, -INF , P0 ;  /* 0xff800000138d7808 */ /* 0x000fe40000000000 */
[C---:B------:R-:W-:Y:S02]  /*133b0*/  ISETP.GT.AND P1, PT, R132.reuse, 0x18, PT ;  /* 0x000000188400780c */ /* 0x040fe40003f24270 */
[----:B------:R-:W-:Y:S02]  /*133c0*/  FMNMX.FTZ R4, R11, R4, !PT ;  /* 0x000000040b047209 */ /* 0x000fe40007810000 */
[----:B------:R-:W-:Y:S02]  /*133d0*/  ISETP.GT.AND P0, PT, R132, 0x19, PT ;  /* 0x000000198400780c */ /* 0x000fe40003f04270 */
        /* <DEDUP_REMOVED lines=9> */
[----:B------:R-:W-:Y:S02]  /*13470*/  FMNMX.FTZ R4, R169, R4, !PT ;  /* 0x00000004a9047209 */ /* 0x000fe40007810000 */
[C---:B------:R-:W-:Y:S02]  /*13480*/  ISETP.GT.AND P1, PT, R132.reuse, 0x20, PT ;  /* 0x000000208400780c */ /* 0x040fe40003f24270 */
[----:B------:R-:W-:Y:S02]  /*13490*/  ISETP.GT.AND P0, PT, R132, 0x21, PT ;  /* 0x000000218400780c */ /* 0x000fe40003f04270 */
[----:B------:R-:W-:Y:S02]  /*134a0*/  FMNMX.FTZ R5, R168, R5, !PT ;  /* 0x00000005a8057209 */ /* 0x000fe40007810000 */
[----:B------:R-:W-:Y:S02]  /*134b0*/  FMNMX.FTZ R4, R143, R4, !PT ;  /* 0x000000048f047209 */ /* 0x000fe40007810000 */
[----:B------:R-:W-:Y:S02]  /*134c0*/  FSEL R218, R20, -INF , P1 ;  /* 0xff80000014da7808 */ /* 0x000fe40000800000 */
[----:B------:R-:W-:Y:S02]  /*134d0*/  FSEL R158, R21, -INF , P0 ;  /* 0xff800000159e7808 */ /* 0x000fe40000000000 */
[----:B------:R-:W-:Y:S01]  /*134e0*/  FMNMX.FTZ R5, R142, R5, !PT ;  /* 0x000000058e057209 */ /* 0x000fe20007810000 */
[----:B------:R-:W-:Y:S01]  /*134f0*/  LDSM.16.MT88.4 R20, [R190+0x100] ;  /* 0x00010000be14783b */ /* 0x000fe20000004200 */
[C---:B------:R-:W-:Y:S02]  /*13500*/  ISETP.GT.AND P0, PT, R0.reuse, 0x28, PT ;  /* 0x000000280000780c */ /* 0x040fe40003f04270 */
        /* <DEDUP_REMOVED lines=26> */
[----:B------:R-:W-:Y:S02]  /*136b0*/  ISETP.GT.AND P0, PT, R132, 0x31, PT ;  /* 0x000000318400780c */ /* 0x000fe40003f04270 */
[----:B------:R-:W-:Y:S02]  /*136c0*/  FSEL R147, R31, -INF , P2 ;  /* 0xff8000001f937808 */ /* 0x000fe40001000000 */
[----:B------:R-:W-:Y:S02]  /*136d0*/  FMNMX.FTZ R4, R151, R4, !PT ;  /* 0x0000000497047209 */ /* 0x000fe40007810000 */
[----:B------:R-:W-:Y:S02]  /*136e0*/  FSEL R150, R29, -INF , P0 ;  /* 0xff8000001d967808 */ /* 0x000fe40000000000 */
[----:B------:R-:W-:Y:S01]  /*136f0*/  FMNMX.FTZ R9, R152, R9, !PT ;  /* 0x0000000998097209 */ /* 0x000fe20007810000 */
[----:B------:R-:W-:Y:S01]  /*13700*/  LDSM.16.MT88.4 R28, [R189+0x100] ;  /* 0x00010000bd1c783b */ /* 0x000fe20000004200 */
        /* <DEDUP_REMOVED lines=15> */
[----:B------:R-:W2:Y:S08]  /*13800*/  SHFL.BFLY PT, R9, R4, 0x1, 0x1f ;  /* 0x0c201f0004097f89 */ /* 0x000eb000000e0000 */
[----:B------:R-:W3:Y:S01]  /*13810*/  LDSM.16.MT88.4 R12, [R195+0x100] ;  /* 0x00010000c30c783b */ /* 0x000ee20000004200 */
[----:B-1----:R-:W-:Y:S04]  /*13820*/  FMNMX.FTZ R132, R132, R5, !PT ;  /* 0x0000000584847209 */ /* 0x002fe80007810000 */
[C---:B------:R-:W-:Y:S01]  /*13830*/  FSETP.NEU.FTZ.AND P1, PT, R132.reuse, -INF , PT ;  /* 0xff8000008400780b */ /* 0x040fe20003f3d000 */
[----:B------:R-:W-:Y:S01]  /*13840*/  FMUL.FTZ R144, R132, c[0x0][0x2d0] ;  /* 0x0000b40084907a20 */ /* 0x000fe20000410000 */
        /* <DEDUP_REMOVED lines=8> */
[--C-:B------:R-:W-:Y:S01]  /*138d0*/  FFMA.FTZ R165, R135, c[0x0][0x2d0], -R144.reuse ;  /* 0x0000b40087a57a23 */ /* 0x100fe20000010890 */
[----:B------:R-:W-:Y:S01]  /*138e0*/  ISETP.GT.AND P0, PT, R217, UR7, PT ;  /* 0x00000007d9007c0c */ /* 0x000fe2000bf04270 */
        /* <DEDUP_REMOVED lines=9> */
[----:B------:R-:W1:Y:S01]  /*13980*/  MUFU.EX2 R160, R160 ;  /* 0x000000a000a07308 */ /* 0x000e620000000800 */
[----:B------:R-:W-:Y:S02]  /*13990*/  FMUL.FTZ R3, R4, c[0x0][0x2d0] ;  /* 0x0000b40004037a20 */ /* 0x000fe40000410000 */
[----:B------:R-:W-:Y:S02]  /*139a0*/  FMUL.FTZ R2, R5, c[0x0][0x2d0] ;  /* 0x0000b40005027a20 */ /* 0x000fe40000410000 */
        /* <DEDUP_REMOVED lines=8> */
[----:B------:R-:W-:Y:S01]  /*13a30*/  LDSM.16.MT88.4 R156, [R195+0x5900] ;  /* 0x00590000c39c783b */ /* 0x000fe20000004200 */
[----:B------:R-:W2:Y:S01]  /*13a40*/  MUFU.EX2 R134, R134 ;  /* 0x0000008600867308 */ /* 0x000ea20000000800 */
[--C-:B------:R-:W-:Y:S02]  /*13a50*/  FFMA.FTZ R225, R154, c[0x0][0x2d0], -R149.reuse ;  /* 0x0000b4009ae17a23 */ /* 0x100fe40000010895 */
[--C-:B------:R-:W-:Y:S01]  /*13a60*/  FFMA.FTZ R224, R155, c[0x0][0x2d0], -R144.reuse ;  /* 0x0000b4009be07a23 */ /* 0x100fe20000010890 */
[----:B-1----:R-:W-:Y:S01]  /*13a70*/  F2FP.BF16.PACK_AB R137, R160, R165 ;  /* 0x000000a5a089723e */ /* 0x002fe200000010ff */
[--C-:B------:R-:W-:Y:S02]  /*13a80*/  FFMA.FTZ R227, R153, c[0x0][0x2d0], -R144.reuse ;  /* 0x0000b40099e37a23 */ /* 0x100fe40000010890 */
        /* <DEDUP_REMOVED lines=11> */
[----:B--2---:R-:W-:Y:S01]  /*13b40*/  F2FP.BF16.PACK_AB R139, R134, R135 ;  /* 0x00000087868b723e */ /* 0x004fe200000010ff */
[--C-:B------:R-:W-:Y:S02]  /*13b50*/  FFMA.FTZ R168, R171, c[0x0][0x2d0], -R144.reuse ;  /* 0x0000b400aba87a23 */ /* 0x100fe40000010890 */
[--C-:B------:R-:W-:Y:S02]  /*13b60*/  FFMA.FTZ R171, R140, c[0x0][0x2d0], -R149.reuse ;  /* 0x0000b4008cab7a23 */ /* 0x100fe40000010895 */
[----:B------:R-:W-:Y:S01]  /*13b70*/  LDSM.16.MT88.4 R140, [R189+0x2900] ;  /* 0x00290000bd8c783b */ /* 0x000fe20000004200 */
[----:B------:R-:W-:Y:S01]  /*13b80*/  MUFU.EX2 R162, R162 ;  /* 0x000000a200a27308 */ /* 0x000fe20000000800 */
[--C-:B------:R-:W-:Y:S02]  /*13b90*/  FFMA.FTZ R169, R169, c[0x0][0x2d0], -R144.reuse ;  /* 0x0000b400a9a97a23 */ /* 0x100fe40000010890 */
[----:B------:R-:W-:Y:S02]  /*13ba0*/  FFMA.FTZ R144, R133, c[0x0][0x2d0], -R144 ;  /* 0x0000b40085907a23 */ /* 0x000fe40000010890 */
[--C-:B------:R-:W-:Y:S02]  /*13bb0*/  FFMA.FTZ R218, R218, c[0x0][0x2d0], -R149.reuse ;  /* 0x0000b400dada7a23 */ /* 0x100fe40000010895 */
[----:B------:R-:W-:Y:S03]  /*13bc0*/  FFMA.FTZ R149, R146, c[0x0][0x2d0], -R149 ;  /* 0x0000b40092957a23 */ /* 0x000fe60000010895 */
[----:B------:R-:W2:Y:S01]  /*13bd0*/  MUFU.EX2 R161, R161 ;  /* 0x000000a100a17308 */ /* 0x000ea20000000800 */
[----:B-1----:R-:W-:Y:S09]  /*13be0*/  F2FP.BF16.PACK_AB R136, R163, R164 ;  /* 0x000000a4a388723e */ /* 0x002ff200000010ff */
[----:B------:R-:W1:Y:S10]  /*13bf0*/  MUFU.EX2 R3, R3 ;  /* 0x0000000300037308 */ /* 0x000e740000000800 */
[----:B------:R-:W4:Y:S01]  /*13c00*/  MUFU.EX2 R2, R2 ;  /* 0x0000000200027308 */ /* 0x000f220000000800 */
[----:B--2---:R-:W-:Y:S09]  /*13c10*/  F2FP.BF16.PACK_AB R138, R161, R162 ;  /* 0x000000a2a18a723e */ /* 0x004ff200000010ff */
[----:B------:R2:W-:Y:S01]  /*13c20*/  MUFU.EX2 R233, R149 ;  /* 0x0000009500e97308 */ /* 0x0005e20000000800 */
[C---:B-1----:R-:W-:Y:S02]  /*13c30*/  FMUL.FTZ R4, R3.reuse, R128 ;  /* 0x0000008003047220 */ /* 0x042fe40000410000 */
        /* <DEDUP_REMOVED lines=11> */
[C---:B---3--:R-:W-:Y:S03]  /*13cf0*/  HMMA.16816.F32.BF16 R4, R136.reuse, R12, R4 ;  /* 0x0000000c8804723c */ /* 0x048fe60000041804 */
[----:B------:R-:W3:Y:S02]  /*13d00*/  LDSM.16.MT88.4 R100, [R188+0x100] ;  /* 0x00010000bc64783b */ /* 0x000ee40000004200 */
[C---:B------:R-:W-:Y:S02]  /*13d10*/  FMUL.FTZ R17, R3.reuse, R109 ;  /* 0x0000006d03117220 */ /* 0x040fe40000410000 */
[C---:B------:R-:W-:Y:S01]  /*13d20*/  FMUL.FTZ R12, R3.reuse, R104 ;  /* 0x00000068030c7220 */ /* 0x040fe20000410000 */
[C---:B------:R-:W-:Y:S01]  /*13d30*/  HMMA.16816.F32.BF16 R8, R136.reuse, R14, R8 ;  /* 0x0000000e8808723c */ /* 0x040fe20000041808 */
[----:B------:R-:W4:Y:S02]  /*13d40*/  MUFU.EX2 R167, R167 ;  /* 0x000000a700a77308 */ /* 0x000f240000000800 */
[----:B--2---:R-:W-:Y:S01]  /*13d50*/  LDSM.16.MT88.4 R148, [R189+0x3900] ;  /* 0x00390000bd94783b */ /* 0x004fe20000004200 */
[C---:B------:R-:W-:Y:S02]  /*13d60*/  FMUL.FTZ R13, R3.reuse, R105 ;  /* 0x00000069030d7220 */ /* 0x040fe40000410000 */
[C---:B------:R-:W-:Y:S02]  /*13d70*/  FMUL.FTZ R18, R2.reuse, R110 ;  /* 0x0000006e02127220 */ /* 0x040fe40000410000 */
[C---:B------:R-:W-:Y:S03]  /*13d80*/  FMUL.FTZ R14, R2.reuse, R106 ;  /* 0x0000006a020e7220 */ /* 0x040fe60000410000 */
[----:B-1----:R-:W-:Y:S01]  /*13d90*/  LDSM.16.MT88.4 R144, [R190+0x3900] ;  /* 0x00390000be90783b */ /* 0x002fe20000004200 */
[C---:B------:R-:W-:Y:S01]  /*13da0*/  FMUL.FTZ R15, R2.reuse, R107 ;  /* 0x0000006b020f7220 */ /* 0x040fe20000410000 */
[----:B------:R-:W-:Y:S01]  /*13db0*/  MUFU.EX2 R168, R168 ;  /* 0x000000a800a87308 */ /* 0x000fe20000000800 */
[C---:B------:R-:W-:Y:S02]  /*13dc0*/  FMUL.FTZ R19, R2.reuse, R111 ;  /* 0x0000006f02137220 */ /* 0x040fe40000410000 */
[C---:B------:R-:W-:Y:S02]  /*13dd0*/  FMUL.FTZ R24, R3.reuse, R116 ;  /* 0x0000007403187220 */ /* 0x040fe40000410000 */
[C---:B------:R-:W-:Y:S01]  /*13de0*/  FMUL.FTZ R25, R3.reuse, R117 ;  /* 0x0000007503197220 */ /* 0x040fe20000410000 */
[C---:B------:R-:W-:Y:S01]  /*13df0*/  HMMA.16816.F32.BF16 R12, R136.reuse, R20, R12 ;  /* 0x00000014880c723c */ /* 0x040fe2000004180c */
[----:B------:R-:W1:Y:S02]  /*13e00*/  LDSM.16.MT88.4 R104, [R195+0x2100] ;  /* 0x00210000c368783b */ /* 0x000e640000004200 */
[C---:B------:R-:W-:Y:S01]  /*13e10*/  FMUL.FTZ R26, R2.reuse, R118 ;  /* 0x00000076021a7220 */ /* 0x040fe20000410000 */
[----:B------:R-:W2:Y:S01]  /*13e20*/  MUFU.EX2 R169, R169 ;  /* 0x000000a900a97308 */ /* 0x000ea20000000800 */
[C---:B------:R-:W-:Y:S02]  /*13e30*/  FMUL.FTZ R27, R2.reuse, R119 ;  /* 0x00000077021b7220 */ /* 0x040fe40000410000 */
[C---:B------:R-:W-:Y:S01]  /*13e40*/  FMUL.FTZ R20, R3.reuse, R112 ;  /* 0x0000007003147220 */ /* 0x040fe20000410000 */
[C---:B------:R-:W-:Y:S01]  /*13e50*/  HMMA.16816.F32.BF16 R16, R136.reuse, R22, R16 ;  /* 0x000000168810723c */ /* 0x040fe20000041810 */
[----:B------:R-:W5:Y:S03]  /*13e60*/  LDSM.16.MT88.4 R108, [R190+0x2100] ;  /* 0x00210000be6c783b */ /* 0x000f660000004200 */
        /* <DEDUP_REMOVED lines=11> */
[----:B------:R-:W1:Y:S02]  /*13f20*/  MUFU.EX2 R171, R171 ;  /* 0x000000ab00ab7308 */ /* 0x000e640000000800 */
        /* <DEDUP_REMOVED lines=11> */
[----:B------:R-:W-:Y:S01]  /*13fe0*/  LDSM.16.MT88.4 R120, [R188+0x900] ;  /* 0x00090000bc78783b */ /* 0x000fe20000004200 */
[C---:B------:R-:W-:Y:S02]  /*13ff0*/  FMUL.FTZ R39, R2.reuse, R39 ;  /* 0x0000002702277220 */ /* 0x040fe40000410000 */
[C---:B------:R-:W-:Y:S02]  /*14000*/  FMUL.FTZ R40, R3.reuse, R40 ;  /* 0x0000002803287220 */ /* 0x040fe40000410000 */
        /* <DEDUP_REMOVED lines=18> */
[C---:B-----5:R-:W-:Y:S04]  /*14130*/  HMMA.16816.F32.BF16 R44, R136.reuse, R108, R44 ;  /* 0x0000006c882c723c */ /* 0x060fe8000004182c */
[C---:B------:R-:W-:Y:S01]  /*14140*/  FMUL.FTZ R50, R2.reuse, R50 ;  /* 0x0000003202327220 */ /* 0x040fe20000410000 */
[----:B------:R-:W5:Y:S01]  /*14150*/  MUFU.EX2 R223, R223 ;  /* 0x000000df00df7308 */ /* 0x000f620000000800 */
[C---:B------:R-:W-:Y:S02]  /*14160*/  FMUL.FTZ R51, R2.reuse, R51 ;  /* 0x0000003302337220 */ /* 0x040fe40000410000 */
[C---:B------:R-:W-:Y:S04]  /*14170*/  FMUL.FTZ R52, R3.reuse, R52 ;  /* 0x0000003403347220 */ /* 0x040fe80000410000 */
[C---:B------:R-:W-:Y:S01]  /*14180*/  FMUL.FTZ R53, R3.reuse, R53 ;  /* 0x0000003503357220 */ /* 0x040fe20000410000 */
[C---:B------:R-:W-:Y:S01]  /*14190*/  HMMA.16816.F32.BF16 R48, R136.reuse, R110, R48 ;  /* 0x0000006e8830723c */ /* 0x040fe20000041830 */
[----:B------:R-:W2:Y:S01]  /*141a0*/  LDSM.16.MT88.4 R108, [R195+0x4100] ;  /* 0x00410000c36c783b */ /* 0x000ea20000004200 */
[----:B------:R-:W-:Y:S01]  /*141b0*/  MUFU.EX2 R222, R222 ;  /* 0x000000de00de7308 */ /* 0x000fe20000000800 */
[C---:B------:R-:W-:Y:S02]  /*141c0*/  FMUL.FTZ R54, R2.reuse, R54 ;  /* 0x0000003602367220 */ /* 0x040fe40000410000 */
[C---:B------:R-:W-:Y:S02]  /*141d0*/  FMUL.FTZ R55, R2.reuse, R55 ;  /* 0x0000003702377220 */ /* 0x040fe40000410000 */
[C---:B------:R-:W-:Y:S02]  /*141e0*/  FMUL.FTZ R56, R3.reuse, R56 ;  /* 0x0000003803387220 */ /* 0x040fe40000410000 */
[C---:B------:R-:W-:Y:S03]  /*141f0*/  FMUL.FTZ R57, R3.reuse, R57 ;  /* 0x0000003903397220 */ /* 0x040fe60000410000 */
[C---:B---3--:R-:W-:Y:S01]  /*14200*/  HMMA.16816.F32.BF16 R52, R136.reuse, R100, R52 ;  /* 0x000000648834723c */ /* 0x048fe20000041834 */
[----:B------:R-:W3:Y:S02]  /*14210*/  MUFU.EX2 R225, R225 ;  /* 0x000000e100e17308 */ /* 0x000ee40000000800 */
[C---:B------:R-:W-:Y:S02]  /*14220*/  FMUL.FTZ R58, R2.reuse, R58 ;  /* 0x0000003a023a7220 */ /* 0x040fe40000410000 */
[C---:B------:R-:W-:Y:S02]  /*14230*/  FMUL.FTZ R59, R2.reuse, R59 ;  /* 0x0000003b023b7220 */ /* 0x040fe40000410000 */
[C---:B------:R-:W-:Y:S02]  /*14240*/  FMUL.FTZ R60, R3.reuse, R60 ;  /* 0x0000003c033c7220 */ /* 0x040fe40000410000 */
[C---:B------:R-:W-:Y:S02]  /*14250*/  FMUL.FTZ R61, R3.reuse, R61 ;  /* 0x0000003d033d7220 */ /* 0x040fe40000410000 */
[----:B------:R-:W-:Y:S01]  /*14260*/  MUFU.EX2 R224, R224 ;  /* 0x000000e000e07308 */ /* 0x000fe20000000800 */
[C---:B------:R-:W-:Y:S01]  /*14270*/  HMMA.16816.F32.BF16 R56, R136.reuse, R102, R56 ;  /* 0x000000668838723c */ /* 0x040fe20000041838 */
[----:B------:R-:W3:Y:S02]  /*14280*/  LDSM.16.MT88.4 R100, [R190+0x4100] ;  /* 0x00410000be64783b */ /* 0x000ee40000004200 */
[C---:B------:R-:W-:Y:S02]  /*14290*/  FMUL.FTZ R62, R2.reuse, R62 ;  /* 0x0000003e023e7220 */ /* 0x040fe40000410000 */
[C---:B------:R-:W-:Y:S02]  /*142a0*/  FMUL.FTZ R63, R2.reuse, R63 ;  /* 0x0000003f023f7220 */ /* 0x040fe40000410000 */
[C---:B------:R-:W-:Y:S02]  /*142b0*/  FMUL.FTZ R64, R3.reuse, R64 ;  /* 0x0000004003407220 */ /* 0x040fe40000410000 */
[C---:B------:R-:W-:Y:S01]  /*142c0*/  FMUL.FTZ R65, R3.reuse, R65 ;  /* 0x0000004103417220 */ /* 0x040fe20000410000 */
[----:B------:R-:W2:Y:S02]  /*142d0*/  MUFU.EX2 R227, R227 ;  /* 0x000000e300e37308 */ /* 0x000ea40000000800 */
[C---:B-1----:R-:W-:Y:S03]  /*142e0*/  HMMA.16816.F32.BF16 R60, R136.reuse, R104, R60 ;  /* 0x00000068883c723c */ /* 0x042fe6000004183c */
[C---:B------:R-:W-:Y:S02]  /*142f0*/  FMUL.FTZ R66, R2.reuse, R66 ;  /* 0x0000004202427220 */ /* 0x040fe40000410000 */
[C---:B------:R-:W-:Y:S02]  /*14300*/  FMUL.FTZ R67, R2.reuse, R67 ;  /* 0x0000004302437220 */ /* 0x040fe40000410000 */
[C---:B------:R-:W-:Y:S01]  /*14310*/  FMUL.FTZ R68, R3.reuse, R68 ;  /* 0x0000004403447220 */ /* 0x040fe20000410000 */
[----:B------:R-:W-:Y:S01]  /*14320*/  MUFU.EX2 R226, R226 ;  /* 0x000000e200e27308 */ /* 0x000fe20000000800 */
[C---:B------:R-:W-:Y:S03]  /*14330*/  FMUL.FTZ R69, R3.reuse, R69 ;  /* 0x0000004503457220 */ /* 0x040fe60000410000 */
[C---:B------:R-:W-:Y:S01]  /*14340*/  HMMA.16816.F32.BF16 R64, R136.reuse, R106, R64 ;  /* 0x0000006a8840723c */ /* 0x040fe20000041840 */
[----:B------:R-:W1:Y:S02]  /*14350*/  LDSM.16.MT88.4 R104, [R189+0x4100] ;  /* 0x00410000bd68783b */ /* 0x000e640000004200 */
[C---:B------:R-:W-:Y:S02]  /*14360*/  FMUL.FTZ R70, R2.reuse, R70 ;  /* 0x0000004602467220 */ /* 0x040fe40000410000 */
[C---:B------:R-:W-:Y:S01]  /*14370*/  FMUL.FTZ R71, R2.reuse, R71 ;  /* 0x0000004702477220 */ /* 0x040fe20000410000 */
[----:B------:R-:W1:Y:S01]  /*14380*/  MUFU.EX2 R229, R229 ;  /* 0x000000e500e57308 */ /* 0x000e620000000800 */
[C---:B------:R-:W-:Y:S02]  /*14390*/  FMUL.FTZ R72, R3.reuse, R72 ;  /* 0x0000004803487220 */ /* 0x040fe40000410000 */
[C---:B------:R-:W-:Y:S03]  /*143a0*/  FMUL.FTZ R73, R3.reuse, R73 ;  /* 0x0000004903497220 */ /* 0x040fe60000410000 */
[C---:B--2---:R-:W-:Y:S03]  /*143b0*/  HMMA.16816.F32.BF16 R68, R136.reuse, R108, R68 ;  /* 0x0000006c8844723c */ /* 0x044fe60000041844 */
[C---:B------:R-:W-:Y:S01]  /*143c0*/  FMUL.FTZ R74, R2.reuse, R74 ;  /* 0x0000004a024a7220 */ /* 0x040fe20000410000 */
[----:B------:R-:W-:Y:S01]  /*143d0*/  MUFU.EX2 R228, R228 ;  /* 0x000000e400e47308 */ /* 0x000fe20000000800 */
[C---:B------:R-:W-:Y:S02]  /*143e0*/  FMUL.FTZ R75, R2.reuse, R75 ;  /* 0x0000004b024b7220 */ /* 0x040fe40000410000 */
[C---:B------:R-:W-:Y:S02]  /*143f0*/  FMUL.FTZ R76, R3.reuse, R76 ;  /* 0x0000004c034c7220 */ /* 0x040fe40000410000 */
[C---:B------:R-:W-:Y:S03]  /*14400*/  FMUL.FTZ R77, R3.reuse, R77 ;  /* 0x0000004d034d7220 */ /* 0x040fe60000410000 */
[C---:B------:R-:W-:Y:S01]  /*14410*/  HMMA.16816.F32.BF16 R72, R136.reuse, R110, R72 ;  /* 0x0000006e8848723c */ /* 0x040fe20000041848 */
[----:B------:R-:W2:Y:S01]  /*14420*/  LDSM.16.MT88.4 R108, [R188+0x4100] ;  /* 0x00410000bc6c783b */ /* 0x000ea20000004200 */
[----:B------:R-:W1:Y:S01]  /*14430*/  MUFU.EX2 R231, R231 ;  /* 0x000000e700e77308 */ /* 0x000e620000000800 */
        /* <DEDUP_REMOVED lines=8> */
[----:B------:R-:W-:Y:S01]  /*144c0*/  FMUL.FTZ R84, R3, R84 ;  /* 0x0000005403547220 */ /* 0x000fe20000410000 */
[----:B----4-:R-:W-:Y:S01]  /*144d0*/  F2FP.BF16.PACK_AB R100, R167, R166 ;  /* 0x000000a6a764723e */ /* 0x010fe200000010ff */
[----:B------:R-:W-:Y:S02]  /*144e0*/  FMUL.FTZ R85, R3, R85 ;  /* 0x0000005503557220 */ /* 0x000fe40000410000 */
[----:B------:R-:W4:Y:S01]  /*144f0*/  MUFU.EX2 R232, R232 ;  /* 0x000000e800e87308 */ /* 0x000f220000000800 */
[C---:B------:R-:W-:Y:S03]  /*14500*/  HMMA.16816.F32.BF16 R80, R136.reuse, R102, R80 ;  /* 0x000000668850723c */ /* 0x040fe60000041850 */
[C---:B------:R-:W-:Y:S01]  /*14510*/  FMUL.FTZ R86, R2.reuse, R86 ;  /* 0x0000005602567220 */ /* 0x040fe20000410000 */
[----:B------:R-:W-:Y:S01]  /*14520*/  F2FP.BF16.PACK_AB R101, R169, R168 ;  /* 0x000000a8a965723e */ /* 0x000fe200000010ff */
[C---:B------:R-:W-:Y:S02]  /*14530*/  FMUL.FTZ R87, R2.reuse, R87 ;  /* 0x0000005702577220 */ /* 0x040fe40000410000 */
[----:B------:R-:W-:Y:S01]  /*14540*/  FMUL.FTZ R88, R3, R88 ;  /* 0x0000005803587220 */ /* 0x000fe20000410000 */
[----:B------:R-:W-:Y:S01]  /*14550*/  F2FP.BF16.PACK_AB R102, R171, R170 ;  /* 0x000000aaab66723e */ /* 0x000fe200000010ff */
[----:B------:R-:W-:Y:S03]  /*14560*/  FMUL.FTZ R89, R3, R89 ;  /* 0x0000005903597220 */ /* 0x000fe60000410000 */
[C---:B-1----:R-:W-:Y:S03]  /*14570*/  HMMA.16816.F32.BF16 R84, R136.reuse, R104, R84 ;  /* 0x000000688854723c */ /* 0x042fe60000041854 */
        /* <DEDUP_REMOVED lines=14> */
[----:B------:R-:W-:Y:S01]  /*14660*/  FFMA.FTZ R165, R2, R205, R165 ;  /* 0x000000cd02a57223 */ /* 0x000fe200000100a5 */
[----:B------:R-:W-:Y:S01]  /*14670*/  MOV R2, R132 ;  /* 0x0000008400027202 */ /* 0x000fe20000000f00 */
[----:B------:R-:W-:Y:S03]  /*14680*/  FFMA.FTZ R164, R3, R204, R164 ;  /* 0x000000cc03a47223 */ /* 0x000fe600000100a4 */
[----:B------:R-:W-:Y:S01]  /*14690*/  HMMA.16816.F32.BF16 R96, R136, R110, R96 ;  /* 0x0000006e8860723c */ /* 0x000fe20000041860 */
[----:B------:R-:W2:Y:S02]  /*146a0*/  LDSM.16.MT88.4 R108, [R188+0x2900] ;  /* 0x00290000bc6c783b */ /* 0x000ea40000004200 */
        /* <DEDUP_REMOVED lines=21> */
[----:B------:R-:W-:Y:S01]  /*14800*/  FADD.FTZ R219, R219, R206 ;  /* 0x000000cedbdb7221 */ /* 0x000fe20000010000 */
[----:B------:R-:W-:Y:S01]  /*14810*/  IADD3 R206, R217, -0x1, RZ ;  /* 0xffffffffd9ce7810 */ /* 0x000fe20007ffe0ff */
[C---:B------:R-:W-:Y:S01]  /*14820*/  HMMA.16816.F32.BF16 R24, R100.reuse, R106, R24 ;  /* 0x0000006a6418723c */ /* 0x040fe20000041818 */
[----:B------:R-:W1:Y:S03]  /*14830*/  LDSM.16.MT88.4 R104, [R195+0x4900] ;  /* 0x00490000c368783b */ /* 0x000e660000004200 */
        /* <DEDUP_REMOVED lines=22> */
[----:B------:R-:W1:Y:S07]  /*149a0*/  LDSM.16.MT88.4 R112, [R189+0x1100] ;  /* 0x00110000bd70783b */ /* 0x000e6e0000004200 */
[C---:B------:R-:W-:Y:S08]  /*149b0*/  HMMA.16816.F32.BF16 R84, R100.reuse, R116, R84 ;  /* 0x000000746454723c */ /* 0x040ff00000041854 */
[C---:B------:R-:W-:Y:S01]  /*149c0*/  HMMA.16816.F32.BF16 R88, R100.reuse, R118, R88 ;  /* 0x000000766458723c */ /* 0x040fe20000041858 */
[----:B------:R-:W3:Y:S07]  /*149d0*/  LDSM.16.MT88.4 R116, [R195+0x3100] ;  /* 0x00310000c374783b */ /* 0x000eee0000004200 */
[C---:B--2---:R-:W-:Y:S08]  /*149e0*/  HMMA.16816.F32.BF16 R92, R100.reuse, R108, R92 ;  /* 0x0000006c645c723c */ /* 0x044ff0000004185c */
[----:B------:R-:W-:Y:S01]  /*149f0*/  HMMA.16816.F32.BF16 R96, R100, R110, R96 ;  /* 0x0000006e6460723c */ /* 0x000fe20000041860 */
[----:B------:R-:W-:Y:S06]  /*14a00*/  LDSM.16.MT88.4 R108, [R195+0x5100] ;  /* 0x00510000c36c783b */ /* 0x000fec0000004200 */
        /* <DEDUP_REMOVED lines=35> */
[----:B----4-:R-:W-:Y:S01]  /*14c40*/  F2FP.BF16.PACK_AB R139, R133, R232 ;  /* 0x000000e8858b723e */ /* 0x010fe200000010ff */
        /* <DEDUP_REMOVED lines=45> */
[C---:B--2---:R-:W-:Y:S08]  /*14f20*/  HMMA.16816.F32.BF16 R92, R136.reuse, R12, R92 ;  /* 0x0000000c885c723c */ /* 0x044ff0000004185c */
[----:B------:R-:W-:Y:S01]  /*14f30*/  HMMA.16816.F32.BF16 R96, R136, R14, R96 ;  /* 0x0000000e8860723c */ /* 0x000fe20000041860 */
[----:B------:R-:W-:-:S07]  /*14f40*/  @P0 BRA `(.L_x_2517) ;  /* 0xffffd13000000947 */ /* 0x000fce000383ffff */
.L_x_2514:
        /* <DEDUP_REMOVED lines=25> */
.L_x_2521:
        /* <DEDUP_REMOVED lines=50> */
.L_x_2519:
        /* <DEDUP_REMOVED lines=32> */
[C---:B---3--:R-:W-:Y:S03]  /*15600*/  IADD3 R160, P0, R2.reuse, R207, RZ ;  /* 0x000000cf02a07210 */ /* 0x048fe60007f1e0ff */
[-C--:B------:R-:W-:Y:S04]  /*15610*/  IADD3 R162, P1, R2, R208.reuse, RZ ;  /* 0x000000d002a27210 */ /* 0x080fe80007f3e0ff */
[C---:B------:R-:W-:Y:S01]  /*15620*/  HMMA.16816.F32.BF16 R16, R32.reuse, R18, RZ ;  /* 0x000000122010723c */ /* 0x040fe200000418ff */
[----:B-1----:R-:W-:Y:S03]  /*15630*/  IMAD.X R161, R30, 0x1, R211, P0 ;  /* 0x000000011ea17824 */ /* 0x002fe600000e06d3 */
[----:B------:R-:W-:Y:S01]  /*15640*/  IADD3 R172, P0, R2, R213, RZ ;  /* 0x000000d502ac7210 */ /* 0x000fe20007f1e0ff */
[--C-:B------:R-:W-:Y:S01]  /*15650*/  IMAD.X R163, R30, 0x1, R209.reuse, P1 ;  /* 0x000000011ea37824 */ /* 0x100fe200008e06d1 */
[----:B----4-:R-:W-:Y:S02]  /*15660*/  IADD3 R216, P2, R0, R208, RZ ;  /* 0x000000d000d87210 */ /* 0x010fe40007f5e0ff */
[C---:B-----5:R-:W-:Y:S01]  /*15670*/  HMMA.16816.F32.BF16 R20, R32.reuse, R24, RZ ;  /* 0x000000182014723c */ /* 0x060fe200000418ff */
[--C-:B------:R-:W-:Y:S01]  /*15680*/  IMAD.X R173, R30, 0x1, R210.reuse, P0 ;  /* 0x000000011ead7824 */ /* 0x100fe200000e06d2 */
[----:B------:R1:W-:Y:S02]  /*15690*/  LDGSTS.E.BYPASS.LTC128B.128 [R212], [R162.64], !P4 ;  /* 0x00000000a2d47fae */ /* 0x0003e4000e101d54 */
[----:B------:R-:W-:Y:S01]  /*156a0*/  IADD3 R134, P1, R0, R207, RZ ;  /* 0x000000cf00867210 */ /* 0x000fe20007f3e0ff */
[----:B------:R-:W-:Y:S01]  /*156b0*/  IMAD.X R217, R28, 0x1, R209, P2 ;  /* 0x000000011cd97824 */ /* 0x000fe200010e06d1 */
[----:B------:R1:W-:Y:S01]  /*156c0*/  LDGSTS.E.BYPASS.LTC128B.128 [R212+0x2000], [R160.64], !P6 ;  /* 0x02000000a0d47fae */ /* 0x0003e2000f101d54 */
[----:B------:R-:W-:Y:S01]  /*156d0*/  IADD3 R214, P0, R0, R213, RZ ;  /* 0x000000d500d67210 */ /* 0x000fe20007f1e0ff */
[C---:B------:R-:W-:Y:S01]  /*156e0*/  HMMA.16816.F32.BF16 R24, R32.reuse, R26, RZ ;  /* 0x0000001a2018723c */ /* 0x040fe200000418ff */
[C---:B------:R-:W-:Y:S01]  /*156f0*/  IMAD.X R135, R28.reuse, 0x1, R211, P1 ;  /* 0x000000011c877824 */ /* 0x040fe200008e06d3 */
[----:B------:R2:W-:Y:S02]  /*15700*/  LDGSTS.E.BYPASS.LTC128B.128 [R212+0x4000], [R172.64], !P5 ;  /* 0x04000000acd47fae */ /* 0x0005e4000e901d54 */
[----:B------:R-:W-:Y:S01]  /*15710*/  IMAD.X R215, R28, 0x1, R210, P0 ;  /* 0x000000011cd77824 */ /* 0x000fe200000e06d2 */
[----:B------:R-:W-:Y:S01]  /*15720*/  ISETP.GE.AND P0, PT, R206, 0x1, PT ;  /* 0x00000001ce00780c */ /* 0x000fe20003f06270 */
[----:B------:R3:W-:Y:S02]  /*15730*/  LDGSTS.E.BYPASS.LTC128B.128 [R212+0x1000], [R216.64], !P4 ;  /* 0x01000000d8d47fae */ /* 0x0007e4000e101d54 */
[C---:B------:R-:W-:Y:S02]  /*15740*/  HMMA.16816.F32.BF16 R28, R32.reuse, R136, RZ ;  /* 0x00000088201c723c */ /* 0x040fe400000418ff */
[----:B------:R3:W-:Y:S04]  /*15750*/  LDGSTS.E.BYPASS.LTC128B.128 [R212+0x3000], [R134.64], !P6 ;  /* 0x0300000086d47fae */ /* 0x0007e8000f101d54 */
[----:B------:R3:W-:Y:S02]  /*15760*/  LDGSTS.E.BYPASS.LTC128B.128 [R212+0x5000], [R214.64], !P5 ;  /* 0x05000000d6d47fae */ /* 0x0007e4000e901d54 */
[----:B------:R-:W-:Y:S02]  /*15770*/  HMMA.16816.F32.BF16 R32, R32, R138, RZ ;  /* 0x0000008a2020723c */ /* 0x000fe400000418ff */
[----:B------:R-:W-:Y:S04]  /*15780*/  LDSM.16.M88.4 R164, [R192+0x6100] ;  /* 0x00610000c0a4783b */ /* 0x000fe80000000200 */
[----:B------:R-:W0:Y:S02]  /*15790*/  LDGDEPBAR ;  /* 0x00000000000079af */ /* 0x000e240000000000 */
[C---:B------:R-:W-:Y:S02]  /*157a0*/  HMMA.16816.F32.BF16 R4, R140.reuse, R144, R4 ;  /* 0x000000908c04723c */ /* 0x040fe40000041804 */
[----:B-1----:R-:W1:Y:S04]  /*157b0*/  LDSM.16.M88.4 R160, [R193+0xc100] ;  /* 0x00c10000c1a0783b */ /* 0x002e680000000200 */
[----:B------:R-:W4:Y:S02]  /*157c0*/  LDSM.16.M88.4 R168, [R192+0x6900] ;  /* 0x00690000c0a8783b */ /* 0x000f240000000200 */
[C---:B------:R-:W-:Y:S02]  /*157d0*/  HMMA.16816.F32.BF16 R8, R140.reuse, R146, R8 ;  /* 0x000000928c08723c */ /* 0x040fe40000041808 */
[----:B------:R-:W5:Y:S04]  /*157e0*/  LDSM.16.M88.4 R136, [R192+0x7100] ;  /* 0x00710000c088783b */ /* 0x000f680000000200 */
[----:B--2---:R-:W2:Y:S02]  /*157f0*/  LDSM.16.M88.4 R172, [R192+0x7900] ;  /* 0x00790000c0ac783b */ /* 0x004ea40000000200 */
[C---:B------:R-:W-:Y:S02]  /*15800*/  HMMA.16816.F32.BF16 R12, R140.reuse, R148, R12 ;  /* 0x000000948c0c723c */ /* 0x040fe4000004180c */
[----:B------:R-:W-:Y:S06]  /*15810*/  LDSM.16.M88.4 R144, [R191+0xc100] ;  /* 0x00c10000bf90783b */ /* 0x000fec0000000200 */
        /* <DEDUP_REMOVED lines=132> */
.L_x_2520:
        /* <DEDUP_REMOVED lines=243> */
[----:B------:R-:W-:Y:S01]  /*16f90*/  FFMA.FTZ R6, R2, R205, R6 ;  /* 0x000000cd02067223 */ /* 0x000fe20000010006 */
[----:B------:R-:W-:Y:S01]  /*16fa0*/  IADD3 R2, R206, -0x1, RZ ;  /* 0xffffffffce027810 */ /* 0x000fe20007ffe0ff */
[----:B------:R-:W-:Y:S01]  /*16fb0*/  FADD.FTZ R5, R5, R160 ;  /* 0x000000a005057221 */ /* 0x000fe20000010000 */
[----:B-----5:R-:W-:Y:S01]  /*16fc0*/  F2FP.BF16.PACK_AB R14, R169, R168 ;  /* 0x000000a8a90e723e */ /* 0x020fe200000010ff */
[----:B------:R-:W-:Y:S01]  /*16fd0*/  FADD.FTZ R6, R7, R6 ;  /* 0x0000000607067221 */ /* 0x000fe20000010000 */
[----:B------:R-:W-:Y:S03]  /*16fe0*/  F2FP.BF16.PACK_AB R15, R171, R170 ;  /* 0x000000aaab0f723e */ /* 0x000fe600000010ff */
[----:B------:R-:W-:Y:S01]  /*16ff0*/  MOV R206, R2 ;  /* 0x0000000200ce7202 */ /* 0x000fe20000000f00 */
[----:B------:R-:W-:Y:S02]  /*17000*/  FADD.FTZ R134, R134, R5 ;  /* 0x0000000586867221 */ /* 0x000fe40000010000 */
[----:B------:R-:W-:Y:S01]  /*17010*/  FADD.FTZ R5, R133, R6 ;  /* 0x0000000685057221 */ /* 0x000fe20000010000 */
[C---:B-1----:R-:W-:Y:S05]  /*17020*/  HMMA.16816.F32.BF16 R8, R12.reuse, R136, R8 ;  /* 0x000000880c08723c */ /* 0x042fea0000041808 */
[----:B------:R-:W-:Y:S01]  /*17030*/  FADD.FTZ R135, R135, R134 ;  /* 0x0000008687877221 */ /* 0x000fe20000010000 */
[----:B------:R-:W-:Y:S01]  /*17040*/  MOV R133, R132 ;  /* 0x0000008400857202 */ /* 0x000fe20000000f00 */
        /* <DEDUP_REMOVED lines=145> */
[C---:B---3--:R-:W-:Y:S08]  /*17960*/  HMMA.16816.F32.BF16 R76, R12.reuse, R8, R76 ;  /* 0x000000080c4c723c */ /* 0x048ff0000004184c */
[C---:B------:R-:W-:Y:S08]  /*17970*/  HMMA.16816.F32.BF16 R80, R12.reuse, R10, R80 ;  /* 0x0000000a0c50723c */ /* 0x040ff00000041850 */
[C---:B----4-:R-:W-:Y:S08]  /*17980*/  HMMA.16816.F32.BF16 R84, R12.reuse, R20, R84 ;  /* 0x000000140c54723c */ /* 0x050ff00000041854 */
[C---:B------:R-:W-:Y:S08]  /*17990*/  HMMA.16816.F32.BF16 R88, R12.reuse, R22, R88 ;  /* 0x000000160c58723c */ /* 0x040ff00000041858 */
[C---:B-1----:R-:W-:Y:S08]  /*179a0*/  HMMA.16816.F32.BF16 R92, R12.reuse, R16, R92 ;  /* 0x000000100c5c723c */ /* 0x042ff0000004185c */
[----:B------:R-:W-:Y:S01]  /*179b0*/  HMMA.16816.F32.BF16 R96, R12, R18, R96 ;  /* 0x000000120c60723c */ /* 0x000fe20000041860 */
[----:B------:R-:W-:-:S07]  /*179c0*/  @P0 BRA `(.L_x_2519) ;  /* 0xffffda3000000947 */ /* 0x000fce000383ffff */
.L_x_2518:
        /* <DEDUP_REMOVED lines=123> */
.L_x_2462:
        /* <DEDUP_REMOVED lines=165> */
.L_x_2523:
        /* <DEDUP_REMOVED lines=146> */
.L_x_2525:
[----:B--2---:R-:W-:Y:S05]  /*194f0*/  BSYNC B0 ;  /* 0x0000000000007941 */ /* 0x004fea0003800000 */
.L_x_2524:
        /* <DEDUP_REMOVED lines=23> */
.L_x_2527:
[----:B------:R-:W-:Y:S05]  /*19670*/  BSYNC B0 ;  /* 0x0000000000007941 */ /* 0x000fea0003800000 */
.L_x_2526:
        /* <DEDUP_REMOVED lines=23> */
.L_x_2529:
[----:B------:R-:W-:Y:S05]  /*197f0*/  BSYNC B0 ;  /* 0x0000000000007941 */ /* 0x000fea0003800000 */
.L_x_2528:
        /* <DEDUP_REMOVED lines=24> */
.L_x_2522:
        /* <DEDUP_REMOVED lines=31> */
.L_x_2530:
        /* <DEDUP_REMOVED lines=43> */
.L_x_2532:
[----:B------:R-:W-:Y:S05]  /*19e20*/  BSYNC B0 ;  /* 0x0000000000007941 */ /* 0x000fea0003800000 */
.L_x_2531:
        /* <DEDUP_REMOVED lines=70> */
.L_x_2534:
[----:B------:R-:W-:Y:S05]  /*1a290*/  BSYNC B0 ;  /* 0x0000000000007941 */ /* 0x000fea0003800000 */
.L_x_2533:
        /* <DEDUP_REMOVED lines=21> */
.L_x_2536:
[----:B------:R-:W-:Y:S05]  /*1a3f0*/  BSYNC B0 ;  /* 0x0000000000007941 */ /* 0x000fea0003800000 */
.L_x_2535:
        /* <DEDUP_REMOVED lines=21> */
.L_x_2538:
[----:B------:R-:W-:Y:S05]  /*1a550*/  BSYNC B0 ;  /* 0x0000000000007941 */ /* 0x000fea0003800000 */
.L_x_2537:
        /* <DEDUP_REMOVED lines=22> */
.L_x_2539:
        /* <DEDUP_REMOVED lines=12> */
.L_x_3435:


//--------------------- .text._ZN7cutlass13device_kernelIN5flash19enable_sm80_to_sm89INS1_16FlashAttnFwdSm80INS1_25CollectiveMainloopFwdSm80ILi8ELi2ELb0EN4cute5tupleIJNS5_1CILi128EEENS7_ILi64EEENS7_ILi192EEEEEELi192ENS_10bfloat16_tEfNS_4arch4Sm80ELb0ELb0ELb0ELb0ELb1ELb0ELb1ELb0EEENS1_21CollectiveEpilogueFwdINS6_IJS8_SA_S9_EEENS6_IJNS7_ILi1EEESI_SI_EEESC_SE_Li256ELb0ELb1ELb0ELb0EEENS1_19SingleTileSchedulerILb0ELb0ELb1ELi128EEEEEEEEEvNT_6ParamsE --------------------------
	.section	.text._ZN7cutlass13device_kernelIN5flash19enable_sm80_to_sm89INS1_16FlashAttnFwdSm80INS1_25CollectiveMainloopFwdSm80ILi8ELi2ELb0EN4cute5tupleIJNS5_1CILi128EEENS7_ILi64EEENS7_ILi192EEEEEELi192ENS_10bfloat16_tEfNS_4arch4Sm80ELb0ELb0ELb0ELb0ELb1ELb0ELb1ELb0EEENS1_21CollectiveEpilogueFwdINS6_IJS8_SA_S9_EEENS6_IJNS7_ILi1EEESI_SI_EEESC_SE_Li256ELb0ELb1ELb0ELb0EEENS1_19SingleTileSchedulerILb0ELb0ELb1ELi128EEEEEEEEEvNT_6ParamsE,"ax",@progbits
	.sectioninfo	@"SHI_REGISTERS=244"
	.align	128
.text._ZN7cutlass13device_kernelIN5flash19enable_sm80_to_sm89INS1_16FlashAttnFwdSm80INS1_25CollectiveMainloopFwdSm80ILi8ELi2ELb0EN4cute5tupleIJNS5_1CILi128EEENS7_ILi64EEENS7_ILi192EEEEEELi192ENS_10bfloat16_tEfNS_4arch4Sm80ELb0ELb0ELb0ELb0ELb1ELb0ELb1ELb0EEENS1_21CollectiveEpilogueFwdINS6_IJS8_SA_S9_EEENS6_IJNS7_ILi1EEESI_SI_EEESC_SE_Li256ELb0ELb1ELb0ELb0EEENS1_19SingleTileSchedulerILb0ELb0ELb1ELi128EEEEEEEEEvNT_6ParamsE:
        .type           _ZN7cutlass13device_kernelIN5flash19enable_sm80_to_sm89INS1_16FlashAttnFwdSm80INS1_25CollectiveMainloopFwdSm80ILi8ELi2ELb0EN4cute5tupleIJNS5_1CILi128EEENS7_ILi64EEENS7_ILi192EEEEEELi192ENS_10bfloat16_tEfNS_4arch4Sm80ELb0ELb0ELb0ELb0ELb1ELb0ELb1ELb0EEENS1_21CollectiveEpilogueFwdINS6_IJS8_SA_S9_EEENS6_IJNS7_ILi1EEESI_SI_EEESC_SE_Li256ELb0ELb1ELb0ELb0EEENS1_19SingleTileSchedulerILb0ELb0ELb1ELi128EEEEEEEEEvNT_6ParamsE,@function
        .size           _ZN7cutlass13device_kernelIN5flash19enable_sm80_to_sm89INS1_16FlashAttnFwdSm80INS1_25CollectiveMainloopFwdSm80ILi8ELi2ELb0EN4cute5tupleIJNS5_1CILi128EEENS7_ILi64EEENS7_ILi192EEEEEELi192ENS_10bfloat16_tEfNS_4arch4Sm80ELb0ELb0ELb0ELb0ELb1ELb0ELb1ELb0EEENS1_21CollectiveEpilogueFwdINS6_IJS8_SA_S9_EEENS6_IJNS7_ILi1EEESI_SI_EEESC_SE_Li256ELb0ELb1ELb0ELb0EEENS1_19SingleTileSchedulerILb0ELb0ELb1ELi128EEEEEEEEEvNT_6ParamsE,(.L_x_3436 - _ZN7cutlass13device_kernelIN5flash19enable_sm80_to_sm89INS1_16FlashAttnFwdSm80INS1_25CollectiveMainloopFwdSm80ILi8ELi2ELb0EN4cute5tupleIJNS5_1CILi128EEENS7_ILi64EEENS7_ILi192EEEEEELi192ENS_10bfloat16_tEfNS_4arch4Sm80ELb0ELb0ELb0ELb0ELb1ELb0ELb1ELb0EEENS1_21CollectiveEpilogueFwdINS6_IJS8_SA_S9_EEENS6_IJNS7_ILi1EEESI_SI_EEESC_SE_Li256ELb0ELb1ELb0ELb0EEENS1_19SingleTileSchedulerILb0ELb0ELb1ELi128EEEEEEEEEvNT_6ParamsE)
        .other          _ZN7cutlass13device_kernelIN5flash19enable_sm80_to_sm89INS1_16FlashAttnFwdSm80INS1_25CollectiveMainloopFwdSm80ILi8ELi2ELb0EN4cute5tupleIJNS5_1CILi128EEENS7_ILi64EEENS7_ILi192EEEEEELi192ENS_10bfloat16_tEfNS_4arch4Sm80ELb0ELb0ELb0ELb0ELb1ELb0ELb1ELb0EEENS1_21CollectiveEpilogueFwdINS6_IJS8_SA_S9_EEENS6_IJNS7_ILi1EEESI_SI_EEESC_SE_Li256ELb0ELb1ELb0ELb0EEENS1_19SingleTileSchedulerILb0ELb0ELb1ELi128EEEEEEEEEvNT_6ParamsE,@"STO_CUDA_ENTRY STV_DEFAULT"
_ZN7cutlass13device_kernelIN5flash19enable_sm80_to_sm89INS1_16FlashAttnFwdSm80INS1_25CollectiveMainloopFwdSm80ILi8ELi2ELb0EN4cute5tupleIJNS5_1CILi128EEENS7_ILi64EEENS7_ILi192EEEEEELi192ENS_10bfloat16_tEfNS_4arch4Sm80ELb0ELb0ELb0ELb0ELb1ELb0ELb1ELb0EEENS1_21CollectiveEpilogueFwdINS6_IJS8_SA_S9_EEENS6_IJNS7_ILi1EEESI_SI_EEESC_SE_Li256ELb0ELb1ELb0ELb0EEENS1_19SingleTileSchedulerILb0ELb0ELb1ELi128EEEEEEEEEvNT_6ParamsE:
        /* <DEDUP_REMOVED lines=33> */
[----:B------:R-:W-:-:S02]  /*0210*/  IMAD.MOV.U32 R148, RZ, RZ, c[0x0][0x2ac] ;  /* 0x0000ab00ff947624 */ /* 0x000fc400078e00ff */
[----:B------:R-:W-:Y:S02]  /*0220*/  IMAD.MOV.U32 R187, RZ, RZ, c[0x0][0x2b8] ;  /* 0x0000ae00ffbb7624 */ /* 0x000fe400078e00ff */
[----:B------:R-:W-:Y:S02]  /*0230*/  IMAD R4, R4, c[0x0][0x168], RZ ;  /* 0x00005a0004047a24 */ /* 0x000fe400078e02ff */
[----:B------:R-:W-:Y:S01]  /*0240*/  IMAD.MOV.U32 R189, RZ, RZ, RZ ;  /* 0x000000ffffbd7224 */ /* 0x000fe200078e00ff */
[----:B------:R-:W-:Y:S02]  /*0250*/  ISETP.NE.AND P6, PT, R187, 0x1, PT ;  /* 0x00000001bb00780c */ /* 0x000fe40003fc5270 */
[----:B---3--:R-:W-:Y:S01]  /*0260*/  SHF.R.S32.HI R5, RZ, 0x1f, R132 ;  /* 0x0000001fff057819 */ /* 0x008fe20000011484 */
[----:B----4-:R-:W-:Y:S02]  /*0270*/  USHF.R.S32.HI UR10, URZ, 0x1f, UR11 ;  /* 0x0000001f3f0a7899 */ /* 0x010fe4000801140b */
[----:B------:R-:W-:Y:S01]  /*0280*/  UIMAD.WIDE.U32 UR14, UR11, UR4, URZ ;  /* 0x000000040b0e72a5 */ /* 0x000fe2000f8e003f */
[----:B------:R-:W-:Y:S01]  /*0290*/  LEA.HI R18, R5, R132, RZ, 0x3 ;  /* 0x0000008405127211 */ /* 0x000fe200078f18ff */
[----:B------:R-:W-:-:S03]  /*02a0*/  UIMAD UR7, UR10, UR4, URZ ;  /* 0x000000040a0772a4 */ /* 0x000fc6000f8e023f */
[----:B-1----:R-:W-:Y:S01]  /*02b0*/  LOP3.LUT R3, R18, 0xfffffff8, RZ, 0xc0, !PT ;  /* 0xfffffff812037812 */ /* 0x002fe200078ec0ff */
        /* <DEDUP_REMOVED lines=16> */
[----:B------:R-:W-:-:S02]  /*03c0*/  IADD3 R198, R199, 0x40, RZ ;  /* 0x00000040c7c67810 */ /* 0x000fc40007ffe0ff */
[----:B------:R-:W-:Y:S01]  /*03d0*/  ISETP.GE.AND P1, PT, R193, R4, PT ;  /* 0x00000004c100720c */ /* 0x000fe20003f26270 */
[----:B------:R-:W-:Y:S01]  /*03e0*/  IMAD.MOV.U32 R7, RZ, RZ, R195 ;  /* 0x000000ffff077224 */ /* 0x000fe200078e00c3 */
[----:B------:R-:W-:Y:S01]  /*03f0*/  @P0 SHF.R.U32.HI R7, RZ, c[0x0][0x2cc], R0 ;  /* 0x0000b300ff070a19 */ /* 0x000fe20000011600 */
[----:B------:R-:W-:Y:S01]  /*0400*/  IMAD.U32 R9, RZ, RZ, UR15 ;  /* 0x0000000fff097e24 */ /* 0x000fe2000f8e00ff */
[C---:B------:R-:W-:Y:S01]  /*0410*/  IADD3 R197, R199.reuse, 0x80, RZ ;  /* 0x00000080c7c57810 */ /* 0x040fe20007ffe0ff */
[----:B------:R-:W-:Y:S01]  /*0420*/  IMAD.U32 R8, RZ, RZ, UR14 ;  /* 0x0000000eff087e24 */ /* 0x000fe2000f8e00ff */
[--C-:B------:R-:W-:Y:S01]  /*0430*/  SHF.R.S32.HI R0, RZ, 0x1f, R7.reuse ;  /* 0x0000001fff007819 */ /* 0x100fe20000011407 */
[----:B------:R-:W-:Y:S01]  /*0440*/  IMAD.MOV R6, RZ, RZ, -R7 ;  /* 0x000000ffff067224 */ /* 0x000fe200078e0a07 */
[----:B------:R-:W-:Y:S01]  /*0450*/  ISETP.GE.AND P5, PT, R199, c[0x0][0x198], PT ;  /* 0x00006600c7007a0c */ /* 0x000fe20003fa6270 */
[----:B------:R-:W-:Y:S01]  /*0460*/  IMAD.U32 R9, RZ, RZ, UR5 ;  /* 0x00000005ff097e24 */ /* 0x000fe2000f8e00ff */
[----:B------:R-:W-:Y:S01]  /*0470*/  ISETP.GE.AND P4, PT, R198, c[0x0][0x198], PT ;  /* 0x00006600c6007a0c */ /* 0x000fe20003f86270 */
[----:B------:R-:W-:Y:S01]  /*0480*/  IMAD R6, R6, c[0x0][0x2c4], R195 ;  /* 0x0000b10006067a24 */ /* 0x000fe200078e02c3 */
[----:B------:R-:W-:Y:S01]  /*0490*/  SHF.R.S32.HI R12, RZ, 0x1f, R197 ;  /* 0x0000001fff0c7819 */ /* 0x000fe200000114c5 */
[----:B------:R-:W-:Y:S01]  /*04a0*/  IMAD R0, R0, c[0x0][0x1b0], RZ ;  /* 0x00006c0000007a24 */ /* 0x000fe200078e02ff */
[----:B------:R-:W-:Y:S01]  /*04b0*/  ISETP.GE.AND P3, PT, R197, c[0x0][0x198], PT ;  /* 0x00006600c5007a0c */ /* 0x000fe20003f66270 */
[C---:B------:R-:W-:Y:S01]  /*04c0*/  IMAD.WIDE.U32 R8, R7.reuse, c[0x0][0x1b0], R8 ;  /* 0x00006c0007087a25 */ /* 0x040fe200078e0008 */
[----:B------:R-:W-:Y:S01]  /*04d0*/  SHF.R.S32.HI R11, RZ, 0x1f, R6 ;  /* 0x0000001fff0b7819 */ /* 0x000fe20000011406 */
[----:B------:R-:W-:Y:S01]  /*04e0*/  ULDC.64 UR4, c[0x0][0x2b0] ;  /* 0x0000ac0000047ab9 */ /* 0x000fe20000000a00 */
[----:B------:R-:W-:Y:S01]  /*04f0*/  LEA.HI R191, R12, R197, RZ, 0x3 ;  /* 0x000000c50cbf7211 */ /* 0x000fe200078f18ff */
[----:B------:R-:W-:-:S02]  /*0500*/  IMAD R7, R7, c[0x0][0x1b4], R0 ;  /* 0x00006d0007077a24 */ /* 0x000fc400078e0200 */
[----:B------:R-:W-:Y:S01]  /*0510*/  IMAD R11, R11, c[0x0][0x1a8], RZ ;  /* 0x00006a000b0b7a24 */ /* 0x000fe200078e02ff */
[----:B------:R-:W-:Y:S01]  /*0520*/  LOP3.LUT R191, R191, 0xfffffff8, RZ, 0xc0, !PT ;  /* 0xfffffff8bfbf7812 */ /* 0x000fe200078ec0ff */
[----:B------:R-:W-:Y:S02]  /*0530*/  IMAD.IADD R9, R9, 0x1, R7 ;  /* 0x0000000109097824 */ /* 0x000fe400078e0207 */
[C---:B------:R-:W-:Y:S02]  /*0540*/  IMAD R11, R6.reuse, c[0x0][0x1ac], R11 ;  /* 0x00006b00060b7a24 */ /* 0x040fe400078e020b */
[----:B------:R-:W-:Y:S01]  /*0550*/  IMAD.WIDE.U32 R6, R6, c[0x0][0x1a8], R8 ;  /* 0x00006a0006067a25 */ /* 0x000fe200078e0008 */
[----:B------:R-:W-:Y:S02]  /*0560*/  SHF.R.U32.HI R9, RZ, 0x3, R194 ;  /* 0x00000003ff097819 */ /* 0x000fe400000116c2 */
[----:B------:R-:W-:Y:S01]  /*0570*/  LOP3.LUT R194, R194, 0x38, R199, 0xf8, !PT ;  /* 0x00000038c2c27812 */ /* 0x000fe200078ef8c7 */
[----:B------:R-:W-:Y:S01]  /*0580*/  IMAD.IADD R0, R7, 0x1, R11 ;  /* 0x0000000107007824 */ /* 0x000fe200078e020b */
[----:B------:R-:W-:Y:S01]  /*0590*/  LEA R2, P0, R6, c[0x0][0x160], 0x1 ;  /* 0x0000580006027a11 */ /* 0x000fe200078008ff */
[----:B------:R-:W-:Y:S01]  /*05a0*/  IMAD.MOV.U32 R7, RZ, RZ, c[0x0][0x1d0] ;  /* 0x00007400ff077624 */ /* 0x000fe200078e00ff */
[----:B------:R-:W-:-:S02]  /*05b0*/  LOP3.LUT R194, R194, R9, RZ, 0x3c, !PT ;  /* 0x00000009c2c27212 */ /* 0x000fc400078e3cff */
[----:B------:R-:W-:Y:S01]  /*05c0*/  LEA.HI.X R0, R6, c[0x0][0x164], R0, 0x1, P0 ;  /* 0x0000590006007a11 */ /* 0x000fe200000f0c00 */
[C---:B------:R-:W-:Y:S01]  /*05d0*/  IMAD R6, R148.reuse, R7, 0x3f ;  /* 0x0000003f94067424 */ /* 0x040fe200078e0207 */
[----:B------:R-:W-:Y:S01]  /*05e0*/  SHFL.IDX PT, R8, R2, RZ, 0x181f ;  /* 0x00181fff02087589 */ /* 0x000fe200000e0000 */
[----:B------:R-:W-:Y:S01]  /*05f0*/  LEA.HI R11, R5, R132, RZ, 0x6 ;  /* 0x00000084050b7211 */ /* 0x000fe200078f30ff */
[----:B------:R-:W-:Y:S01]  /*0600*/  IMAD R148, R148, c[0x0][0x1d0], RZ ;  /* 0x0000740094947a24 */ /* 0x000fe200078e02ff */
[----:B------:R-:W-:Y:S01]  /*0610*/  IADD3 R7, R193, 0x20, RZ ;  /* 0x00000020c1077810 */ /* 0x000fe20007ffe0ff */
[----:B------:R-:W1:Y:S01]  /*0620*/  SHFL.IDX PT, R9, R0, RZ, 0x181f ;  /* 0x00181fff00097589 */ /* 0x000e6200000e0000 */
[----:B------:R-:W-:Y:S01]  /*0630*/  SHF.R.S32.HI R147, RZ, 0x1f, R6 ;  /* 0x0000001fff937819 */ /* 0x000fe20000011406 */
[----:B------:R-:W-:Y:S01]  /*0640*/  IMAD.SHL.U32 R11, R11, 0x8, RZ ;  /* 0x000000080b0b7824 */ /* 0x000fe200078e00ff */
[----:B------:R-:W-:Y:S01]  /*0650*/  ISETP.GE.AND P0, PT, R7, R4, PT ;  /* 0x000000040700720c */ /* 0x000fe20003f06270 */
[----:B------:R-:W-:Y:S01]  /*0660*/  SHFL.IDX PT, R16, R2, 0x2, 0x181f ;  /* 0x00581f0002107f89 */ /* 0x000fe200000e0000 */
[----:B------:R-:W-:-:S02]  /*0670*/  LEA.HI R147, R147, R6, RZ, 0x6 ;  /* 0x0000000693937211 */ /* 0x000fc400078f30ff */
[----:B------:R-:W-:Y:S01]  /*0680*/  P2R R6, PR, RZ, 0x40 ;  /* 0x00000040ff067803 */ /* 0x000fe20000000000 */
[----:B------:R-:W-:Y:S01]  /*0690*/  SHFL.IDX PT, R7, R0, 0x1, 0x181f ;  /* 0x00381f0000077f89 */ /* 0x000fe200000e0000 */
[----:B------:R-:W-:Y:S02]  /*06a0*/  LOP3.LUT R194, R194, 0xfffffe00, R11, 0xf8, !PT ;  /* 0xfffffe00c2c27812 */ /* 0x000fe400078ef80b */
[----:B------:R-:W-:Y:S01]  /*06b0*/  SHF.R.S32.HI R11, RZ, 0x1f, R198 ;  /* 0x0000001fff0b7819 */ /* 0x000fe200000114c6 */
[----:B------:R-:W-:Y:S01]  /*06c0*/  SHFL.IDX PT, R17, R0, 0x2, 0x181f ;  /* 0x00581f0000117f89 */ /* 0x000fe200000e0000 */
[----:B------:R-:W-:Y:S01]  /*06d0*/  SHF.R.S32.HI R147, RZ, 0x6, R147 ;  /* 0x00000006ff937819 */ /* 0x000fe20000011493 */
[----:B------:R-:W-:Y:S01]  /*06e0*/  IMAD.SHL.U32 R146, R194, 0x2, RZ ;  /* 0x00000002c2927824 */ /* 0x000fe200078e00ff */
[----:B------:R-:W-:Y:S01]  /*06f0*/  LEA.HI R192, R11, R198, RZ, 0x3 ;  /* 0x000000c60bc07211 */ /* 0x000fe200078f18ff */
[----:B------:R-:W3:Y:S01]  /*0700*/  SHFL.IDX PT, R6, R2, 0x1, 0x181f ;  /* 0x00381f0002067f89 */ /* 0x000ee200000e0000 */
[----:B------:R-:W-:-:S02]  /*0710*/  IADD3 R11, R193, 0x40, RZ ;  /* 0x00000040c10b7810 */ /* 0x000fc40007ffe0ff */
[----:B------:R-:W-:Y:S01]  /*0720*/  LOP3.LUT R192, R192, 0xfffffff8, RZ, 0xc0, !PT ;  /* 0xfffffff8c0c07812 */ /* 0x000fe200078ec0ff */
[----:B-1----:R-:W-:-:S04]  /*0730*/  @!P1 IMAD.WIDE R14, R199, 0x2, R8 ;  /* 0x00000002c70e9825 */ /* 0x002fc800078e0208 */
[--C-:B------:R-:W-:Y:S01]  /*0740*/  @!P1 IMAD.WIDE R12, R192, 0x2, R8.reuse ;  /* 0x00000002c00c9825 */ /* 0x100fe200078e0208 */
[----:B------:R1:W-:Y:S03]  /*0750*/  @!P1 LDGSTS.E.BYPASS.LTC128B.128 [R146+0x18100], [R14.64], !P5 ;  /* 0x181000000e929fae */ /* 0x0003e6000e901d4c */
[----:B------:R-:W-:Y:S01]  /*0760*/  @!P1 IMAD.WIDE R24, R191, 0x2, R8 ;  /* 0x00000002bf189825 */ /* 0x000fe200078e0208 */
[----:B------:R4:W-:Y:S03]  /*0770*/  @!P1 LDGSTS.E.BYPASS.LTC128B.128 [R146+0x1c100], [R12.64], !P4 ;  /* 0x1c1000000c929fae */ /* 0x0009e6000e101d4c */
[----:B------:R-:W-:Y:S01]  /*0780*/  IMAD R8, R147, 0x40, R196 ;  /* 0x0000004093087824 */ /* 0x000fe200078e02c4 */
[----:B------:R5:W-:Y:S01]  /*0790*/  @!P1 LDGSTS.E.BYPASS.LTC128B.128 [R146+0x20100], [R24.64], !P3 ;  /* 0x2010000018929fae */ /* 0x000be2000d901d4c */
[----:B---3--:R-:W-:-:S03]  /*07a0*/  @!P0 IMAD.WIDE R22, R199, 0x2, R6 ;  /* 0x00000002c7168825 */ /* 0x008fc600078e0206 */
[----:B------:R-:W-:Y:S01]  /*07b0*/  IADD3 R9, R8, -0x40, RZ ;  /* 0xffffffc008097810 */ /* 0x000fe20007ffe0ff */
[--C-:B------:R-:W-:Y:S01]  /*07c0*/  @!P0 IMAD.WIDE R20, R192, 0x2, R6.reuse ;  /* 0x00000002c0148825 */ /* 0x100fe200078e0206 */
[----:B------:R3:W-:Y:S02]  /*07d0*/  @!P0 LDGSTS.E.BYPASS.LTC128B.128 [R146+0x19100], [R22.64], !P5 ;  /* 0x1910000016928fae */ /* 0x0007e4000e901d4c */
[----:B------:R-:W-:Y:S01]  /*07e0*/  ISETP.GE.AND P1, PT, R9, R148, PT ;  /* 0x000000940900720c */ /* 0x000fe20003f26270 */
[----:B------:R-:W-:Y:S01]  /*07f0*/  @!P0 IMAD.WIDE R6, R191, 0x2, R6 ;  /* 0x00000002bf068825 */ /* 0x000fe200078e0206 */
[----:B------:R1:W-:Y:S02]  /*0800*/  @!P0 LDGSTS.E.BYPASS.LTC128B.128 [R146+0x1d100], [R20.64], !P4 ;  /* 0x1d10000014928fae */ /* 0x0003e4000e101d4c */
[----:B------:R-:W-:Y:S02]  /*0810*/  ISETP.GT.OR P1, PT, R196, 0x3f, P1 ;  /* 0x0000003fc400780c */ /* 0x000fe40000f24670 */
[----:B------:R1:W-:Y:S04]  /*0820*/  @!P0 LDGSTS.E.BYPASS.LTC128B.128 [R146+0x21100], [R6.64], !P3 ;  /* 0x2110000006928fae */ /* 0x0003e8000d901d4c */
[----:B----4-:R-:W-:Y:S04]  /*0830*/  SHFL.IDX PT, R12, R2, 0x3, 0x181f ;  /* 0x00781f00020c7f89 */ /* 0x010fe800000e0000 */
[----:B------:R-:W4:Y:S01]  /*0840*/  SHFL.IDX PT, R13, R0, 0x3, 0x181f ;  /* 0x00781f00000d7f89 */ /* 0x000f2200000e0000 */
[----:B--2---:R2:W1:Y:S01]  /*0850*/  @P2 R2UR UR7, R10 ;  /* 0x000000000a0723c2 */ /* 0x00446200000e0000 */
[----:B------:R-:W-:Y:S01]  /*0860*/  ISETP.GE.AND P2, PT, R11, R4, PT ;  /* 0x000000040b00720c */ /* 0x000fe20003f46270 */
[----:B-1----:R-:W-:Y:S01]  /*0870*/  @!UP1 UMOV UR7, UR6 ;  /* 0x0000000600079c82 */ /* 0x002fe20008000000 */
[----:B------:R-:W-:Y:S01]  /*0880*/  IADD3 R11, R193, 0x60, RZ ;  /* 0x00000060c10b7810 */ /* 0x000fe20007ffe0ff */
[----:B------:R-:W-:-:S02]  /*0890*/  USHF.R.S32.HI UR6, URZ, 0x1f, UR7 ;  /* 0x0000001f3f067899 */ /* 0x000fc40008011407 */
[----:B------:R-:W-:Y:S01]  /*08a0*/  UIMAD.WIDE.U32 UR8, UR7, UR4, URZ ;  /* 0x00000004070872a5 */ /* 0x000fe2000f8e003f */
[----:B------:R-:W-:Y:S01]  /*08b0*/  ISETP.GE.AND P0, PT, R11, R4, PT ;  /* 0x000000040b00720c */ /* 0x000fe20003f06270 */
[----:B------:R-:W-:-:S04]  /*08c0*/  UIMAD UR6, UR6, UR4, URZ ;  /* 0x00000004060672a4 */ /* 0x000fc8000f8e023f */
[----:B------:R-:W-:Y:S02]  /*08d0*/  UIMAD UR6, UR7, UR5, UR6 ;  /* 0x00000005070672a4 */ /* 0x000fe4000f8e0206 */
[--C-:B---3--:R-:W-:Y:S01]  /*08e0*/  @!P2 IMAD.WIDE R22, R199, 0x2, R16.reuse ;  /* 0x00000002c716a825 */ /* 0x108fe200078e0210 */
[----:B------:R-:W-:Y:S02]  /*08f0*/  ULDC.64 UR4, c[0x0][0x1e8] ;  /* 0x00007a0000047ab9 */ /* 0x000fe40000000a00 */
[----:B------:R-:W-:Y:S01]  /*0900*/  UIADD3 UR6, UR9, UR6, URZ ;  /* 0x0000000609067290 */ /* 0x000fe2000fffe03f */
[C-C-:B------:R-:W-:Y:S01]  /*0910*/  @!P2 IMAD.WIDE R20, R192.reuse, 0x2, R16.reuse ;  /* 0x00000002c014a825 */ /* 0x140fe200078e0210 */
[----:B------:R1:W-:Y:S03]  /*0920*/  @!P2 LDGSTS.E.BYPASS.LTC128B.128 [R146+0x1a100], [R22.64], !P5 ;  /* 0x1a1000001692afae */ /* 0x0003e6000e901d4c */
[----:B------:R-:W-:Y:S01]  /*0930*/  @!P2 IMAD.WIDE R16, R191, 0x2, R16 ;  /* 0x00000002bf10a825 */ /* 0x000fe200078e0210 */
[----:B------:R3:W-:Y:S03]  /*0940*/  @!P2 LDGSTS.E.BYPASS.LTC128B.128 [R146+0x1e100], [R20.64], !P4 ;  /* 0x1e1000001492afae */ /* 0x0007e6000e101d4c */
[--C-:B----4-:R-:W-:Y:S01]  /*0950*/  @!P0 IMAD.WIDE R14, R199, 0x2, R12.reuse ;  /* 0x00000002c70e8825 */ /* 0x110fe200078e020c */
[----:B------:R4:W-:Y:S03]  /*0960*/  @!P2 LDGSTS.E.BYPASS.LTC128B.128 [R146+0x22100], [R16.64], !P3 ;  /* 0x221000001092afae */ /* 0x0009e6000d901d4c */
[--C-:B--2---:R-:W-:Y:S01]  /*0970*/  @!P0 IMAD.WIDE R10, R192, 0x2, R12.reuse ;  /* 0x00000002c00a8825 */ /* 0x104fe200078e020c */
[----:B------:R2:W-:Y:S03]  /*0980*/  @!P0 LDGSTS.E.BYPASS.LTC128B.128 [R146+0x1b100], [R14.64], !P5 ;  /* 0x1b1000000e928fae */ /* 0x0005e6000e901d4c */
[----:B------:R-:W-:Y:S01]  /*0990*/  @!P0 IMAD.WIDE R12, R191, 0x2, R12 ;  /* 0x00000002bf0c8825 */ /* 0x000fe200078e020c */
[----:B------:R1:W-:Y:S03]  /*09a0*/  @!P0 LDGSTS.E.BYPASS.LTC128B.128 [R146+0x1f100], [R10.64], !P4 ;  /* 0x1f1000000a928fae */ /* 0x0003e6000e101d4c */
[----:B------:R-:W-:Y:S01]  /*09b0*/  IMAD.IADD R9, R9, 0x1, R200 ;  /* 0x0000000109097824 */ /* 0x000fe200078e02c8 */
[----:B------:R1:W-:Y:S03]  /*09c0*/  @!P0 LDGSTS.E.BYPASS.LTC128B.128 [R146+0x23100], [R12.64], !P3 ;  /* 0x231000000c928fae */ /* 0x0003e6000d901d4c */
[----:B------:R-:W-:Y:S01]  /*09d0*/  @P6 IMAD.HI.U32 R6, R9, c[0x0][0x2bc], RZ ;  /* 0x0000af0009066a27 */ /* 0x000fe200078e00ff */
[----:B------:R-:W0:Y:S03]  /*09e0*/  LDGDEPBAR ;  /* 0x00000000000079af */ /* 0x000e260000000000 */
[----:B------:R-:W-:Y:S01]  /*09f0*/  IMAD.MOV.U32 R4, RZ, RZ, R9 ;  /* 0x000000ffff047224 */ /* 0x000fe200078e0009 */
[----:B------:R-:W-:-:S04]  /*0a00*/  @P6 SHF.R.U32.HI R4, RZ, c[0x0][0x2c0], R6 ;  /* 0x0000b000ff046a19 */ /* 0x000fc80000011606 */
[----:B------:R-:W-:-:S04]  /*0a10*/  @!P1 IADD3 R7, P2, R4, UR8, RZ ;  /* 0x0000000804079c10 */ /* 0x000fc8000ff5e0ff */
[----:B------:R-:W-:Y:S02]  /*0a20*/  @!P1 LEA.HI.X.SX32 R0, R4, UR6, 0x1, P2 ;  /* 0x0000000604009c11 */ /* 0x000fe400090f0eff */
[----:B------:R-:W-:-:S04]  /*0a30*/  @!P1 LEA R6, P2, R7, c[0x0][0x2a0], 0x2 ;  /* 0x0000a80007069a11 */ /* 0x000fc800078410ff */
[----:B------:R-:W-:Y:S01]  /*0a40*/  @!P1 LEA.HI.X R7, R7, c[0x0][0x2a4], R0, 0x2, P2 ;  /* 0x0000a90007079a11 */ /* 0x000fe200010f1400 */
[----:B------:R-:W-:Y:S06]  /*0a50*/  BAR.SYNC.DEFER_BLOCKING 0x0 ;  /* 0x0000000000007b1d */ /* 0x000fec0000010000 */
[----:B------:R-:W2:Y:S01]  /*0a60*/  @!P1 LDG.E R189, [R6.64] ;  /* 0x0000000c06bd9981 */ /* 0x000ea2000c1e1900 */
        /* <DEDUP_REMOVED lines=14> */
[----:B----4-:R-:W-:Y:S01]  /*0b50*/  IMAD R17, R29, c[0x0][0x1e0], RZ ;  /* 0x000078001d117a24 */ /* 0x010fe200078e02ff */
[----:B------:R-:W-:Y:S01]  /*0b60*/  UIMAD.WIDE.U32 UR16, UR11, UR4, URZ ;  /* 0x000000040b1072a5 */ /* 0x000fe2000f8e003f */
[----:B-1----:R-:W-:Y:S01]  /*0b70*/  IMAD.WIDE.U32 R12, R190, c[0x0][0x208], RZ ;  /* 0x00008200be0c7a25 */ /* 0x002fe200078e00ff */
[----:B------:R-:W-:Y:S01]  /*0b80*/  UIMAD UR10, UR11, UR5, UR10 ;  /* 0x000000050b0a72a4 */ /* 0x000fe2000f8e020a */
[----:B------:R-:W-:-:S02]  /*0b90*/  ISETP.GE.AND P6, PT, R197, c[0x0][0x1d4], PT ;  /* 0x00007500c5007a0c */ /* 0x000fc40003fc6270 */
[----:B------:R-:W-:Y:S01]  /*0ba0*/  IMAD R10, R190, c[0x0][0x1e4], R17 ;  /* 0x00007900be0a7a24 */ /* 0x000fe200078e0211 */
[----:B------:R-:W-:Y:S01]  /*0bb0*/  UIADD3 UR10, UR17, UR10, URZ ;  /* 0x0000000a110a7290 */ /* 0x000fe2000fffe03f */
[----:B------:R-:W-:Y:S01]  /*0bc0*/  IMAD.IADD R0, R131, 0x1, -R18 ;  /* 0x0000000183007824 */ /* 0x000fe200078e0a12 */
[----:B------:R-:W-:Y:S01]  /*0bd0*/  ISETP.GE.AND P3, PT, R199, c[0x0][0x1d4], PT ;  /* 0x00007500c7007a0c */ /* 0x000fe20003f66270 */
[----:B------:R-:W-:Y:S01]  /*0be0*/  IMAD.IADD R11, R9, 0x1, R10 ;  /* 0x00000001090b7824 */ /* 0x000fe200078e020a */
[----:B------:R-:W-:Y:S01]  /*0bf0*/  ISETP.GE.AND P2, PT, R198, c[0x0][0x1d4], PT ;  /* 0x00007500c6007a0c */ /* 0x000fe20003f46270 */
[----:B------:R-:W-:Y:S01]  /*0c00*/  IMAD.MOV.U32 R10, RZ, RZ, R8 ;  /* 0x000000ffff0a7224 */ /* 0x000fe200078e0008 */
[----:B------:R-:W-:Y:S01]  /*0c10*/  ISETP.GE.AND P1, PT, R0, 0x1, PT ;  /* 0x000000010000780c */ /* 0x000fe20003f26270 */
[----:B------:R-:W-:Y:S01]  /*0c20*/  IMAD R9, R29, c[0x0][0x208], RZ ;  /* 0x000082001d097a24 */ /* 0x000fe200078e02ff */
[----:B------:R-:W-:Y:S01]  /*0c30*/  LEA.HI R19, R5, R132, RZ, 0x4 ;  /* 0x0000008405137211 */ /* 0x000fe200078f20ff */
[----:B------:R-:W-:Y:S01]  /*0c40*/  IMAD.WIDE R202, R199, 0x2, RZ ;  /* 0x00000002c7ca7825 */ /* 0x000fe200078e02ff */
[----:B------:R-:W-:-:S02]  /*0c50*/  SHF.R.S32.HI R144, RZ, 0x1f, R199 ;  /* 0x0000001fff907819 */ /* 0x000fc400000114c7 */
[----:B------:R-:W-:Y:S01]  /*0c60*/  SEL R145, RZ, 0x10, P6 ;  /* 0x00000010ff917807 */ /* 0x000fe20003000000 */
[----:B------:R-:W-:Y:S01]  /*0c70*/  IMAD R9, R190, c[0x0][0x20c], R9 ;  /* 0x00008300be097a24 */ /* 0x000fe200078e0209 */
[----:B------:R-:W-:Y:S01]  /*0c80*/  SHF.R.S32.HI R133, RZ, 0x1f, R192 ;  /* 0x0000001fff857819 */ /* 0x000fe200000114c0 */
[----:B------:R-:W-:Y:S01]  /*0c90*/  IMAD.MOV.U32 R182, RZ, RZ, 0x10 ;  /* 0x00000010ffb67424 */ /* 0x000fe200078e00ff */
[----:B------:R-:W-:Y:S01]  /*0ca0*/  SHF.R.S32.HI R134, RZ, 0x1f, R191 ;  /* 0x0000001fff867819 */ /* 0x000fe200000114bf */
[----:B------:R-:W-:Y:S01]  /*0cb0*/  IMAD.IADD R13, R13, 0x1, R9 ;  /* 0x000000010d0d7824 */ /* 0x000fe200078e0209 */
[----:B------:R-:W-:Y:S02]  /*0cc0*/  IADD3 R188, R146, 0x100, RZ ;  /* 0x0000010092bc7810 */ /* 0x000fe40007ffe0ff */
[----:B--2---:R-:W-:Y:S01]  /*0cd0*/  SHF.R.S32.HI R2, RZ, 0x1f, R189 ;  /* 0x0000001fff027819 */ /* 0x004fe200000114bd */
[----:B------:R-:W-:-:S04]  /*0ce0*/  IMAD.WIDE.U32 R10, R189, c[0x0][0x1f0], R10 ;  /* 0x00007c00bd0a7a25 */ /* 0x000fc800078e000a */
[----:B------:R-:W-:Y:S01]  /*0cf0*/  IMAD R4, R2, c[0x0][0x1f0], RZ ;  /* 0x00007c0002047a24 */ /* 0x000fe200078e02ff */
[----:B------:R-:W-:Y:S01]  /*0d00*/  IADD3 R7, P0, R10, UR14, RZ ;  /* 0x0000000e0a077c10 */ /* 0x000fe2000ff1e0ff */
[----:B------:R-:W-:-:S04]  /*0d10*/  IMAD.WIDE.U32 R12, R189, c[0x0][0x218], R12 ;  /* 0x00008600bd0c7a25 */ /* 0x000fc800078e000c */
[----:B------:R-:W-:Y:S02]  /*0d20*/  IMAD R4, R189, c[0x0][0x1f4], R4 ;  /* 0x00007d00bd047a24 */ /* 0x000fe400078e0204 */
[----:B------:R-:W-:-:S03]  /*0d30*/  IMAD R6, R2, c[0x0][0x218], RZ ;  /* 0x0000860002067a24 */ /* 0x000fc600078e02ff */
        /* <DEDUP_REMOVED lines=11> */
[----:B------:R-:W2:Y:S01]  /*0df0*/  SHFL.IDX PT, R11, R4, 0x1, 0x181f ;  /* 0x00381f00040b7f89 */ /* 0x000ea200000e0000 */
[----:B------:R-:W-:-:S03]  /*0e00*/  ISETP.GT.AND P0, PT, R0, 0x20, PT ;  /* 0x000000200000780c */ /* 0x000fc60003f04270 */
[----:B------:R-:W4:Y:S04]  /*0e10*/  SHFL.IDX PT, R13, R7, RZ, 0x181f ;  /* 0x00181fff070d7589 */ /* 0x000f2800000e0000 */
[----:B------:R-:W4:Y:S04]  /*0e20*/  SHFL.IDX PT, R15, R9, RZ, 0x181f ;  /* 0x00181fff090f7589 */ /* 0x000f2800000e0000 */
[----:B------:R-:W4:Y:S01]  /*0e30*/  SHFL.IDX PT, R7, R7, 0x1, 0x181f ;  /* 0x00381f0007077f89 */ /* 0x000f2200000e0000 */
[----:B-1----:R-:W-:-:S03]  /*0e40*/  @P1 IMAD.WIDE R22, R199, 0x2, R16 ;  /* 0x00000002c7161825 */ /* 0x002fc600078e0210 */
[----:B------:R-:W1:Y:S01]  /*0e50*/  SHFL.IDX PT, R9, R9, 0x1, 0x181f ;  /* 0x00381f0009097f89 */ /* 0x000e6200000e0000 */
[----:B---3--:R-:W-:-:S03]  /*0e60*/  @P1 IMAD.WIDE R20, R192, 0x2, R16 ;  /* 0x00000002c0141825 */ /* 0x008fc600078e0210 */
[----:B------:R4:W-:Y:S01]  /*0e70*/  @P1 LDGSTS.E.BYPASS.LTC128B.128 [R146+0xc100], [R22.64], !P5 ;  /* 0x0c10000016921fae */ /* 0x0009e2000e901d4c */
[----:B------:R-:W-:-:S03]  /*0e80*/  @P1 IMAD.WIDE R16, R191, 0x2, R16 ;  /* 0x00000002bf101825 */ /* 0x000fc600078e0210 */
[----:B------:R3:W-:Y:S01]  /*0e90*/  @P1 LDGSTS.E.BYPASS.LTC128B.128 [R146+0xe100], [R20.64], !P4 ;  /* 0x0e10000014921fae */ /* 0x0007e2000e101d4c */
[----:B--2---:R-:W-:-:S03]  /*0ea0*/  @P0 IMAD.WIDE R26, R199, 0x2, R10 ;  /* 0x00000002c71a0825 */ /* 0x004fc600078e020a */
[----:B------:R2:W-:Y:S01]  /*0eb0*/  @P1 LDGSTS.E.BYPASS.LTC128B.128 [R146+0x10100], [R16.64], !P6 ;  /* 0x1010000010921fae */ /* 0x0005e2000f101d4c */
[----:B------:R-:W-:Y:S01]  /*0ec0*/  ISETP.LT.OR P1, PT, R0, 0x1, P3 ;  /* 0x000000010000780c */ /* 0x000fe20001f21670 */
[--C-:B-----5:R-:W-:Y:S02]  /*0ed0*/  @P0 IMAD.WIDE R24, R192, 0x2, R10.reuse ;  /* 0x00000002c0180825 */ /* 0x120fe400078e020a */
[----:B------:R1:W-:Y:S02]  /*0ee0*/  @P0 LDGSTS.E.BYPASS.LTC128B.128 [R146+0xd100], [R26.64], !P5 ;  /* 0x0d1000001a920fae */ /* 0x0003e4000e901d4c */
[----:B------:R-:W-:Y:S02]  /*0ef0*/  @P0 IMAD.WIDE R10, R191, 0x2, R10 ;  /* 0x00000002bf0a0825 */ /* 0x000fe400078e020a */
[----:B------:R5:W-:Y:S04]  /*0f00*/  @P0 LDGSTS.E.BYPASS.LTC128B.128 [R146+0xf100], [R24.64], !P4 ;  /* 0x0f10000018920fae */ /* 0x000be8000e101d4c */
[----:B------:R1:W-:Y:S04]  /*0f10*/  @P0 LDGSTS.E.BYPASS.LTC128B.128 [R146+0x11100], [R10.64], !P6 ;  /* 0x111000000a920fae */ /* 0x0003e8000f101d4c */
[----:B------:R-:W0:Y:S01]  /*0f20*/  LDGDEPBAR ;  /* 0x00000000000079af */ /* 0x000e220000000000 */
[----:B----4-:R-:W-:-:S05]  /*0f30*/  IADD3 R22, P0, R13, R202, RZ ;  /* 0x000000ca0d167210 */ /* 0x010fca0007f1e0ff */
[----:B------:R-:W-:Y:S02]  /*0f40*/  IMAD.X R23, R15, 0x1, R203, P0 ;  /* 0x000000010f177824 */ /* 0x000fe400000e06cb */
[----:B--2---:R-:W-:-:S03]  /*0f50*/  IMAD.WIDE R16, R192, 0x2, RZ ;  /* 0x00000002c0107825 */ /* 0x004fc600078e02ff */
[----:B------:R2:W-:Y:S01]  /*0f60*/  LDGSTS.E.BYPASS.LTC128B.128 [R146+0x100], [R22.64], !P1 ;  /* 0x0010000016927fae */ /* 0x0005e2000c901d4c */
[----:B------:R-:W-:Y:S02]  /*0f70*/  ISETP.GE.AND P1, PT, R197, c[0x0][0x1d4], PT ;  /* 0x00007500c5007a0c */ /* 0x000fe40003f26270 */
[----:B---3--:R-:W-:-:S05]  /*0f80*/  IADD3 R20, P0, R13, R16, RZ ;  /* 0x000000100d147210 */ /* 0x008fca0007f1e0ff */
[----:B------:R-:W-:Y:S01]  /*0f90*/  IMAD.X R21, R15, 0x1, R17, P0 ;  /* 0x000000010f157824 */ /* 0x000fe200000e0611 */
[C---:B------:R-:W-:Y:S01]  /*0fa0*/  ISETP.LT.OR P0, PT, R0.reuse, 0x1, P2 ;  /* 0x000000010000780c */ /* 0x040fe20001701670 */
[----:B-1----:R-:W-:Y:S01]  /*0fb0*/  IMAD.WIDE R10, R191, 0x2, RZ ;  /* 0x00000002bf0a7825 */ /* 0x002fe200078e02ff */
[----:B------:R-:W-:-:S11]  /*0fc0*/  ISETP.LT.OR P2, PT, R0, 0x21, P2 ;  /* 0x000000210000780c */ /* 0x000fd60001741670 */
[----:B------:R2:W-:Y:S01]  /*0fd0*/  LDGSTS.E.BYPASS.LTC128B.128 [R146+0x2100], [R20.64], !P0 ;  /* 0x0210000014927fae */ /* 0x0005e2000c101d4c */
[----:B-----5:R-:W-:Y:S02]  /*0fe0*/  IADD3 R24, P0, R13, R10, RZ ;  /* 0x0000000a0d187210 */ /* 0x020fe40007f1e0ff */
        /* <DEDUP_REMOVED lines=43> */
[----:B------:R1:W3:Y:S01]  /*12a0*/  @!P3 LDG.E R189, [R10.64] ;  /* 0x0000000c0abdb981 */ /* 0x0002e2000c1e1900 */
[----:B------:R-:W-:Y:S01]  /*12b0*/  IMAD.MOV R5, RZ, RZ, -R2 ;  /* 0x000000ffff057224 */ /* 0x000fe200078e0a02 */
[----:B------:R-:W-:Y:S01]  /*12c0*/  SEL R17, RZ, 0x10, P5 ;  /* 0x00000010ff117807 */ /* 0x000fe20002800000 */
[----:B--2---:R-:W-:Y:S01]  /*12d0*/  IMAD.SHL.U32 R12, R191, 0x2, RZ ;  /* 0x00000002bf0c7824 */ /* 0x004fe200078e00ff */
[----:B------:R-:W-:Y:S01]  /*12e0*/  SEL R16, RZ, 0x10, P4 ;  /* 0x00000010ff107807 */ /* 0x000fe20002000000 */
[----:B------:R-:W-:Y:S01]  /*12f0*/  IMAD R190, R5, c[0x0][0x2b8], R190 ;  /* 0x0000ae0005be7a24 */ /* 0x000fe200078e02be */
[----:B------:R-:W-:Y:S02]  /*1300*/  IADD3 R22, -R17, 0x10, RZ ;  /* 0x0000001011167810 */ /* 0x000fe40007ffe1ff */
[----:B------:R-:W-:Y:S01]  /*1310*/  IADD3 R20, -R16, 0x10, RZ ;  /* 0x0000001010147810 */ /* 0x000fe20007ffe1ff */
[----:B------:R-:W-:Y:S01]  /*1320*/  IMAD.WIDE.U32 R6, R190, c[0x0][0x1e0], RZ ;  /* 0x00007800be067a25 */ /* 0x000fe200078e00ff */
[----:B------:R-:W-:-:S02]  /*1330*/  SHF.R.S32.HI R29, RZ, 0x1f, R190 ;  /* 0x0000001fff1d7819 */ /* 0x000fc400000114be */
[----:B------:R-:W-:Y:S01]  /*1340*/  LOP3.LUT R22, R22, 0xf, RZ, 0xc0, !PT ;  /* 0x0000000f16167812 */ /* 0x000fe200078ec0ff */
[----:B------:R-:W-:Y:S01]  /*1350*/  IMAD.MOV.U32 R8, RZ, RZ, R6 ;  /* 0x000000ffff087224 */ /* 0x000fe200078e0006 */
[----:B------:R-:W-:Y:S01]  /*1360*/  LOP3.LUT R20, R20, 0xf, RZ, 0xc0, !PT ;  /* 0x0000000f14147812 */ /* 0x000fe200078ec0ff */
[----:B------:R-:W-:Y:S01]  /*1370*/  IMAD R5, R29, c[0x0][0x1e0], RZ ;  /* 0x000078001d057a24 */ /* 0x000fe200078e02ff */
[----:B------:R-:W-:-:S03]  /*1380*/  IADD3 R13, -R145, 0x10, RZ ;  /* 0x00000010910d7810 */ /* 0x000fc60007ffe1ff */
[----:B------:R-:W-:Y:S01]  /*1390*/  IMAD R2, R190, c[0x0][0x1e4], R5 ;  /* 0x00007900be027a24 */ /* 0x000fe200078e0205 */
[----:B------:R-:W-:-:S03]  /*13a0*/  LOP3.LUT R13, R13, 0xf, RZ, 0xc0, !PT ;  /* 0x0000000f0d0d7812 */ /* 0x000fc600078ec0ff */
[----:B------:R-:W-:Y:S01]  /*13b0*/  IMAD.IADD R9, R7, 0x1, R2 ;  /* 0x0000000107097824 */ /* 0x000fe200078e0202 */
[----:B------:R-:W-:Y:S01]  /*13c0*/  SHF.L.U64.HI R7, R199, 0x1, R144 ;  /* 0x00000001c7077819 */ /* 0x000fe20000010290 */
[----:B-1----:R-:W-:Y:S01]  /*13d0*/  IMAD.SHL.U32 R10, R192, 0x2, RZ ;  /* 0x00000002c00a7824 */ /* 0x002fe200078e00ff */
[----:B------:R-:W-:Y:S02]  /*13e0*/  SHF.L.U64.HI R11, R191, 0x1, R134 ;  /* 0x00000001bf0b7819 */ /* 0x000fe40000010286 */
[----:B---3--:R-:W-:Y:S01]  /*13f0*/  SHF.R.S32.HI R2, RZ, 0x1f, R189 ;  /* 0x0000001fff027819 */ /* 0x008fe200000114bd */
[----:B------:R-:W-:-:S04]  /*1400*/  IMAD.WIDE.U32 R8, R189, c[0x0][0x1f0], R8 ;  /* 0x00007c00bd087a25 */ /* 0x000fc800078e0008 */
[----:B------:R-:W-:Y:S01]  /*1410*/  IMAD R6, R2, c[0x0][0x1f0], RZ ;  /* 0x00007c0002067a24 */ /* 0x000fe200078e02ff */
[----:B------:R-:W-:-:S03]  /*1420*/  IADD3 R5, P0, R8, UR14, RZ ;  /* 0x0000000e08057c10 */ /* 0x000fc6000ff1e0ff */
[----:B------:R-:W-:-:S05]  /*1430*/  IMAD R6, R189, c[0x0][0x1f4], R6 ;  /* 0x00007d00bd067a24 */ /* 0x000fca00078e0206 */
[----:B------:R-:W-:Y:S02]  /*1440*/  IADD3.X R8, R9, UR7, R6, P0, !PT ;  /* 0x0000000709087c10 */ /* 0x000fe400087fe406 */
[C---:B------:R-:W-:Y:S02]  /*1450*/  LEA R6, P0, R5.reuse, c[0x0][0x1c8], 0x1 ;  /* 0x0000720005067a11 */ /* 0x040fe400078008ff */
        /* <DEDUP_REMOVED lines=28> */
.L_x_2540:
        /* <DEDUP_REMOVED lines=56> */
[C---:B------:R-:W-:Y:S02]  /*19a0*/  IMAD R2, R189.reuse, c[0x0][0x21c], R2 ;  /* 0x00008700bd027a24 */ /* 0x040fe400078e0202 */
[----:B------:R-:W-:Y:S01]  /*19b0*/  IMAD.WIDE.U32 R30, R189, c[0x0][0x218], R30 ;  /* 0x00008600bd1e7a25 */ /* 0x000fe200078e001e */
[----:B------:R-:W-:-:S03]  /*19c0*/  LOP3.LUT R0, R0, 0xf, RZ, 0xc0, !PT ;  /* 0x0000000f00007812 */ /* 0x000fc600078ec0ff */
[----:B------:R-:W-:Y:S01]  /*19d0*/  IMAD.SHL.U32 R34, R199, 0x2, RZ ;  /* 0x00000002c7227824 */ /* 0x000fe200078e00ff */
[----:B------:R-:W-:Y:S01]  /*19e0*/  IADD3 R36, P0, R30, UR16, RZ ;  /* 0x000000101e247c10 */ /* 0x000fe2000ff1e0ff */
[----:B------:R-:W-:Y:S01]  /*19f0*/  IMAD.SHL.U32 R29, R191, 0x2, RZ ;  /* 0x00000002bf1d7824 */ /* 0x000fe200078e00ff */
[----:B------:R-:W-:Y:S02]  /*1a00*/  SEL R30, RZ, 0x10, P4 ;  /* 0x00000010ff1e7807 */ /* 0x000fe40002000000 */
        /* <DEDUP_REMOVED lines=8> */
[----:B------:R-:W-:Y:S02]  /*1a90*/  SHF.L.U64.HI R2, R191, 0x1, R134 ;  /* 0x00000001bf027819 */ /* 0x000fe40000010286 */
        /* <DEDUP_REMOVED lines=23> */
.L_x_2541:
[----:B------:R-:W-:Y:S01]  /*1c10*/  IMAD.MOV.U32 R2, RZ, RZ, 0x40 ;  /* 0x00000040ff027424 */ /* 0x000fe200078e00ff */
[----:B------:R-:W-:Y:S01]  /*1c20*/  LOP3.LUT P0, RZ, R28, 0x4, RZ, 0xc0, !PT ;  /* 0x000000041cff7812 */ /* 0x000fe2000780c0ff */
[----:B-12-4-:R-:W-:Y:S01]  /*1c30*/  HMMA.16816.F32.BF16 R40, R24, R124, RZ ;  /* 0x0000007c1828723c */ /* 0x016fe200000418ff */
[----:B------:R-:W-:Y:S01]  /*1c40*/  LDSM.16.M88.4 R68, [R183+0x4000] ;  /* 0x00400000b744783b */ /* 0x000fe20000000200 */
[----:B------:R-:W-:Y:S01]  /*1c50*/  SHF.R.S32.HI R201, RZ, 0x1f, R132 ;  /* 0x0000001fffc97819 */ /* 0x000fe20000011484 */
[----:B------:R-:W-:Y:S01]  /*1c60*/  IMAD.IADD R177, R129, 0x1, R128 ;  /* 0x0000000181b17824 */ /* 0x000fe200078e0280 */
[C---:B------:R-:W-:Y:S01]  /*1c70*/  SEL R0, R2.reuse, 0xffffffc0, !P0 ;  /* 0xffffffc002007807 */ /* 0x040fe20004000000 */
[----:B------:R-:W-:Y:S01]  /*1c80*/  LDSM.16.M88.4 R100, [R184+0xe100] ;  /* 0x00e10000b864783b */ /* 0x000fe20000000200 */
[----:B------:R-:W-:Y:S01]  /*1c90*/  LOP3.LUT P0, RZ, R3, 0x4, RZ, 0xc0, !PT ;  /* 0x0000000403ff7812 */ /* 0x000fe2000780c0ff */
[----:B------:R-:W-:Y:S01]  /*1ca0*/  IMAD.SHL.U32 R177, R177, 0x2, RZ ;  /* 0x00000002b1b17824 */ /* 0x000fe200078e00ff */
[----:B------:R-:W-:Y:S01]  /*1cb0*/  LEA.HI R201, R201, R132, RZ, 0x2 ;  /* 0x00000084c9c97211 */ /* 0x000fe200078f10ff */
[--C-:B------:R-:W-:Y:S01]  /*1cc0*/  IMAD.IADD R180, R183, 0x1, R0.reuse ;  /* 0x00000001b7b47824 */ /* 0x100fe200078e0200 */
[----:B------:R-:W-:Y:S01]  /*1cd0*/  SEL R179, R2, 0xffffffc0, !P0 ;  /* 0xffffffc002b37807 */ /* 0x000fe20004000000 */
[----:B------:R-:W-:Y:S01]  /*1ce0*/  IMAD.IADD R178, R181, 0x1, R0 ;  /* 0x00000001b5b27824 */ /* 0x000fe200078e0200 */
[----:B------:R-:W-:Y:S01]  /*1cf0*/  LDSM.16.M88.4 R64, [R181+0x4000] ;  /* 0x00400000b540783b */ /* 0x000fe20000000200 */
[----:B------:R-:W-:-:S02]  /*1d00*/  IMAD.IADD R176, R0, 0x1, R177 ;  /* 0x0000000100b07824 */ /* 0x000fc400078e02b1 */
[----:B------:R-:W-:Y:S01]  /*1d10*/  IMAD.IADD R3, R184, 0x1, R179 ;  /* 0x00000001b8037824 */ /* 0x000fe200078e02b3 */
[----:B------:R-:W-:Y:S01]  /*1d20*/  LDSM.16.M88.4 R76, [R180] ;  /* 0x00000000b44c783b */ /* 0x000fe20000000200 */
[----:B------:R-:W-:Y:S02]  /*1d30*/  IMAD.IADD R2, R179, 0x1, R130 ;  /* 0x00000001b3027824 */ /* 0x000fe400078e0282 */
[C---:B------:R-:W-:Y:S01]  /*1d40*/  IMAD.IADD R171, R182.reuse, 0x1, R177 ;  /* 0x00000001b6ab7824 */ /* 0x040fe200078e02b1 */
[----:B------:R-:W1:Y:S01]  /*1d50*/  LDSM.16.M88.4 R108, [R3+0xc100] ;  /* 0x00c10000036c783b */ /* 0x000e620000000200 */
[----:B------:R-:W-:Y:S02]  /*1d60*/  IMAD.IADD R162, R182, 0x1, R176 ;  /* 0x00000001b6a27824 */ /* 0x000fe400078e02b0 */
[----:B------:R-:W-:Y:S01]  /*1d70*/  IMAD.IADD R0, R0, 0x1, R171 ;  /* 0x0000000100007824 */ /* 0x000fe200078e02ab */
[----:B------:R-:W-:Y:S01]  /*1d80*/  HMMA.16816.F32.BF16 R40, R20, R120, R40 ;  /* 0x000000781428723c */ /* 0x000fe20000041828 */
[----:B------:R-:W-:Y:S04]  /*1d90*/  LDSM.16.M88.4 R72, [R178] ;  /* 0x00000000b248783b */ /* 0x000fe80000000200 */
        /* <DEDUP_REMOVED lines=40> */
[----:B------:R-:W-:-:S05]  /*2020*/  LOP3.LUT R29, R201, 0x7ffffffc, RZ, 0xc0, !PT ;  /* 0x7ffffffcc91d7812 */ /* 0x000fca00078ec0ff */
[----:B------:R-:W-:-:S04]  /*2030*/  IMAD.IADD R132, R132, 0x1, -R29 ;  /* 0x0000000184847824 */ /* 0x000fc800078e0a1d */
[----:B------:R-:W-:-:S05]  /*2040*/  IMAD R131, R132, -0x2, R131 ;  /* 0xfffffffe84837824 */ /* 0x000fca00078e0283 */
[----:B------:R-:W-:-:S04]  /*2050*/  ISETP.GT.AND P0, PT, R131, RZ, PT ;  /* 0x000000ff8300720c */ /* 0x000fc80003f04270 */
[----:B------:R-:W-:Y:S02]  /*2060*/  FSEL R120, R42, -INF , P0 ;  /* 0xff8000002a787808 */ /* 0x000fe40000000000 */
[----:B------:R-:W-:Y:S02]  /*2070*/  FSEL R125, R40, -INF , P0 ;  /* 0xff800000287d7808 */ /* 0x000fe40000000000 */
[----:B------:R-:W-:-:S04]  /*2080*/  ISETP.GT.AND P0, PT, R131, 0x1, PT ;  /* 0x000000018300780c */ /* 0x000fc80003f04270 */
[----:B------:R-:W-:Y:S02]  /*2090*/  FSEL R121, R43, -INF , P0 ;  /* 0xff8000002b797808 */ /* 0x000fe40000000000 */
[----:B------:R-:W-:Y:S02]  /*20a0*/  FSEL R124, R41, -INF , P0 ;  /* 0xff800000297c7808 */ /* 0x000fe40000000000 */
[----:B------:R-:W-:Y:S01]  /*20b0*/  HMMA.16816.F32.BF16 R40, R24, R126, RZ ;  /* 0x0000007e1828723c */ /* 0x000fe200000418ff */
[----:B------:R-:W-:Y:S11]  /*20c0*/  ISETP.GT.AND P0, PT, R131, 0x8, PT ;  /* 0x000000088300780c */ /* 0x000ff60003f04270 */
[----:B------:R-:W-:Y:S11]  /*20d0*/  @!UPT UIADD3 URZ, URZ, URZ, URZ ;  /* 0x0000003f3f3ff290 */ /* 0x000ff6000fffe03f */
[----:B------:R-:W-:Y:S01]  /*20e0*/  @!UPT UIADD3 URZ, URZ, URZ, URZ ;  /* 0x0000003f3f3ff290 */ /* 0x000fe2000fffe03f */
        /* <DEDUP_REMOVED lines=42> */
[----:B------:R-:W-:-:S02]  /*2390*/  FSEL R151, R42, -INF , P0 ;  /* 0xff8000002a977808 */ /* 0x000fc40000000000 */
[----:B------:R-:W-:Y:S02]  /*23a0*/  FSEL R155, R40, -INF , P0 ;  /* 0xff800000289b7808 */ /* 0x000fe40000000000 */
[----:B------:R-:W-:-:S04]  /*23b0*/  ISETP.GT.AND P0, PT, R131, 0x9, PT ;  /* 0x000000098300780c */ /* 0x000fc80003f04270 */
[C---:B-1----:R-:W-:Y:S01]  /*23c0*/  HMMA.16816.F32.BF16 R36, R76.reuse, R108, R36 ;  /* 0x0000006c4c24723c */ /* 0x042fe20000041824 */
[----:B------:R-:W-:Y:S02]  /*23d0*/  FSEL R127, R43, -INF , P0 ;  /* 0xff8000002b7f7808 */ /* 0x000fe40000000000 */
[----:B------:R-:W-:Y:S02]  /*23e0*/  FSEL R153, R41, -INF , P0 ;  /* 0xff80000029997808 */ /* 0x000fe40000000000 */
[----:B------:R-:W1:Y:S01]  /*23f0*/  LDSM.16.M88.4 R40, [R3+0x10900] ;  /* 0x010900000328783b */ /* 0x000e620000000200 */
[C---:B------:R-:W-:Y:S02]  /*2400*/  ISETP.GT.AND P0, PT, R131.reuse, 0x10, PT ;  /* 0x000000108300780c */ /* 0x040fe40003f04270 */
[----:B------:R-:W-:Y:S01]  /*2410*/  HMMA.16816.F32.BF16 R116, R76, R110, R116 ;  /* 0x0000006e4c74723c */ /* 0x000fe20000041874 */
[----:B------:R-:W1:Y:S11]  /*2420*/  LDSM.16.M88.4 R108, [R3+0xd100] ;  /* 0x00d10000036c783b */ /* 0x000e760000000200 */
[----:B------:R-:W-:Y:S04]  /*2430*/  @!UPT UIADD3 URZ, URZ, URZ, URZ ;  /* 0x0000003f3f3ff290 */ /* 0x000fe8000fffe03f */
[C---:B--2---:R-:W-:Y:S08]  /*2440*/  HMMA.16816.F32.BF16 R36, R72.reuse, R104, R36 ;  /* 0x000000684824723c */ /* 0x044ff00000041824 */
[----:B------:R-:W-:Y:S01]  /*2450*/  HMMA.16816.F32.BF16 R116, R72, R106, R116 ;  /* 0x0000006a4874723c */ /* 0x000fe20000041874 */
[----:B------:R-:W2:Y:S11]  /*2460*/  LDSM.16.M88.4 R104, [R2+0xd100] ;  /* 0x00d100000268783b */ /* 0x000eb60000000200 */
[----:B------:R-:W-:Y:S04]  /*2470*/  @!UPT UIADD3 URZ, URZ, URZ, URZ ;  /* 0x0000003f3f3ff290 */ /* 0x000fe8000fffe03f */
[C---:B---3--:R-:W-:Y:S08]  /*2480*/  HMMA.16816.F32.BF16 R36, R68.reuse, R100, R36 ;  /* 0x000000644424723c */ /* 0x048ff00000041824 */
[----:B------:R-:W-:Y:S01]  /*2490*/  HMMA.16816.F32.BF16 R116, R68, R102, R116 ;  /* 0x000000664474723c */ /* 0x000fe20000041874 */
[----:B------:R-:W3:Y:S11]  /*24a0*/  LDSM.16.M88.4 R100, [R184+0xf100] ;  /* 0x00f10000b864783b */ /* 0x000ef60000000200 */
[----:B------:R-:W-:Y:S04]  /*24b0*/  @!UPT UIADD3 URZ, URZ, URZ, URZ ;  /* 0x0000003f3f3ff290 */ /* 0x000fe8000fffe03f */
[C---:B----4-:R-:W-:Y:S08]  /*24c0*/  HMMA.16816.F32.BF16 R36, R64.reuse, R96, R36 ;  /* 0x000000604024723c */ /* 0x050ff00000041824 */
[----:B------:R-:W-:Y:S01]  /*24d0*/  HMMA.16816.F32.BF16 R116, R64, R98, R116 ;  /* 0x000000624074723c */ /* 0x000fe20000041874 */
[----:B------:R-:W4:Y:S11]  /*24e0*/  LDSM.16.M88.4 R96, [R130+0xf100] ;  /* 0x00f100008260783b */ /* 0x000f360000000200 */
[----:B------:R-:W-:Y:S04]  /*24f0*/  @!UPT UIADD3 URZ, URZ, URZ, URZ ;  /* 0x0000003f3f3ff290 */ /* 0x000fe8000fffe03f */
[C---:B-----5:R-:W-:Y:S08]  /*2500*/  HMMA.16816.F32.BF16 R36, R60.reuse, R92, R36 ;  /* 0x0000005c3c24723c */ /* 0x060ff00000041824 */
[----:B------:R-:W-:Y:S01]  /*2510*/  HMMA.16816.F32.BF16 R116, R60, R94, R116 ;  /* 0x0000005e3c74723c */ /* 0x000fe20000041874 */
[----:B------:R-:W5:Y:S11]  /*2520*/  LDSM.16.M88.4 R92, [R3+0xf100] ;  /* 0x00f10000035c783b */ /* 0x000f760000000200 */
[----:B------:R-:W-:Y:S04]  /*2530*/  @!UPT UIADD3 URZ, URZ, URZ, URZ ;  /* 0x0000003f3f3ff290 */ /* 0x000fe8000fffe03f */
[C---:B------:R-:W-:Y:S08]  /*2540*/  HMMA.16816.F32.BF16 R36, R56.reuse, R88, R36 ;  /* 0x000000583824723c */ /* 0x040ff00000041824 */
[----:B------:R-:W-:Y:S01]  /*2550*/  HMMA.16816.F32.BF16 R116, R56, R90, R116 ;  /* 0x0000005a3874723c */ /* 0x000fe20000041874 */
[----:B------:R-:W1:Y:S11]  /*2560*/  LDSM.16.M88.4 R88, [R2+0xf100] ;  /* 0x00f100000258783b */ /* 0x000e760000000200 */
        /* <DEDUP_REMOVED lines=14> */
[----:B------:R-:W-:Y:S11]  /*2650*/  HMMA.16816.F32.BF16 R28, R32, R30, R116 ;  /* 0x0000001e201c723c */ /* 0x000ff60000041874 */
[----:B------:R-:W-:Y:S05]  /*2660*/  @!UPT UIADD3 URZ, URZ, URZ, URZ ;  /* 0x0000003f3f3ff290 */ /* 0x000fea000fffe03f */
[----:B------:R-:W-:Y:S02]  /*2670*/  FSEL R137, R38, -INF , P0 ;  /* 0xff80000026897808 */ /* 0x000fe40000000000 */
[----:B------:R-:W-:Y:S02]  /*2680*/  FSEL R149, R36, -INF , P0 ;  /* 0xff80000024957808 */ /* 0x000fe40000000000 */
[----:B------:R-:W-:-:S04]  /*2690*/  ISETP.GT.AND P0, PT, R131, 0x11, PT ;  /* 0x000000118300780c */ /* 0x000fc80003f04270 */
[----:B------:R-:W-:Y:S02]  /*26a0*/  FSEL R123, R39, -INF , P0 ;  /* 0xff800000277b7808 */ /* 0x000fe40000000000 */
[----:B------:R-:W-:Y:S02]  /*26b0*/  FSEL R139, R37, -INF , P0 ;  /* 0xff800000258b7808 */ /* 0x000fe40000000000 */
[----:B------:R-:W-:Y:S01]  /*26c0*/  HMMA.16816.F32.BF16 R36, R24, R8, RZ ;  /* 0x000000081824723c */ /* 0x000fe200000418ff */
[----:B------:R-:W-:-:S04]  /*26d0*/  ISETP.GT.AND P0, PT, R131, 0x18, PT ;  /* 0x000000188300780c */ /* 0x000fc80003f04270 */
[----:B------:R-:W-:Y:S02]  /*26e0*/  FSEL R119, R30, -INF , P0 ;  /* 0xff8000001e777808 */ /* 0x000fe40000000000 */
[----:B------:R-:W-:Y:S01]  /*26f0*/  FSEL R219, R28, -INF , P0 ;  /* 0xff8000001cdb7808 */ /* 0x000fe20000000000 */
[----:B------:R-:W-:Y:S01]  /*2700*/  HMMA.16816.F32.BF16 R8, R24, R10, RZ ;  /* 0x0000000a1808723c */ /* 0x000fe200000418ff */
[----:B------:R-:W-:-:S04]  /*2710*/  ISETP.GT.AND P0, PT, R131, 0x19, PT ;  /* 0x000000198300780c */ /* 0x000fc80003f04270 */
[----:B------:R-:W-:Y:S02]  /*2720*/  FSEL R117, R31, -INF , P0 ;  /* 0xff8000001f757808 */ /* 0x000fe40000000000 */
[----:B------:R-:W-:Y:S02]  /*2730*/  FSEL R217, R29, -INF , P0 ;  /* 0xff8000001dd97808 */ /* 0x000fe40000000000 */
[----:B------:R-:W1:Y:S01]  /*2740*/  LDSM.16.M88.4 R28, [R2+0x11100] ;  /* 0x01110000021c783b */ /* 0x000e620000000200 */
[----:B------:R-:W-:-:S06]  /*2750*/  ISETP.GT.AND P0, PT, R131, 0x20, PT ;  /* 0x000000208300780c */ /* 0x000fcc0003f04270 */
[C---:B------:R-:W-:Y:S08]  /*2760*/  HMMA.16816.F32.BF16 R36, R20.reuse, R16, R36 ;  /* 0x000000101424723c */ /* 0x040ff00000041824 */
[----:B------:R-:W-:Y:S01]  /*2770*/  HMMA.16816.F32.BF16 R8, R20, R18, R8 ;  /* 0x000000121408723c */ /* 0x000fe20000041808 */
[----:B------:R-:W-:Y:S11]  /*2780*/  LDSM.16.M88.4 R16, [R2+0xd900] ;  /* 0x00d900000210783b */ /* 0x000ff60000000200 */
[----:B------:R-:W-:Y:S04]  /*2790*/  @!UPT UIADD3 URZ, URZ, URZ, URZ ;  /* 0x0000003f3f3ff290 */ /* 0x000fe8000fffe03f */
[C---:B------:R-:W-:Y:S08]  /*27a0*/  HMMA.16816.F32.BF16 R36, R76.reuse, R108, R36 ;  /* 0x0000006c4c24723c */ /* 0x040ff00000041824 */
[----:B------:R-:W-:Y:S11]  /*27b0*/  HMMA.16816.F32.BF16 R8, R76, R110, R8 ;  /* 0x0000006e4c08723c */ /* 0x000ff60000041808 */
[----:B------:R-:W-:Y:S05]  /*27c0*/  @!UPT UIADD3 URZ, URZ, URZ, URZ ;  /* 0x0000003f3f3ff290 */ /* 0x000fea000fffe03f */
[C---:B--2---:R-:W-:Y:S08]  /*27d0*/  HMMA.16816.F32.BF16 R36, R72.reuse, R104, R36 ;  /* 0x000000684824723c */ /* 0x044ff00000041824 */
[----:B------:R-:W-:Y:S11]  /*27e0*/  HMMA.16816.F32.BF16 R8, R72, R106, R8 ;  /* 0x0000006a4808723c */ /* 0x000ff60000041808 */
[----:B------:R-:W-:Y:S05]  /*27f0*/  @!UPT UIADD3 URZ, URZ, URZ, URZ ;  /* 0x0000003f3f3ff290 */ /* 0x000fea000fffe03f */
[C---:B---3--:R-:W-:Y:S08]  /*2800*/  HMMA.16816.F32.BF16 R36, R68.reuse, R100, R36 ;  /* 0x000000644424723c */ /* 0x048ff00000041824 */
[----:B------:R-:W-:Y:S08]  /*2810*/  HMMA.16816.F32.BF16 R8, R68, R102, R8 ;  /* 0x000000664408723c */ /* 0x000ff00000041808 */
[----:B------:R-:W-:Y:S08]  /*2820*/  HMMA.16816.F32.BF16 R100, R24, R4, RZ ;  /* 0x000000041864723c */ /* 0x000ff000000418ff */
[C---:B----4-:R-:W-:Y:S08]  /*2830*/  HMMA.16816.F32.BF16 R36, R64.reuse, R96, R36 ;  /* 0x000000604024723c */ /* 0x050ff00000041824 */
[----:B------:R-:W-:Y:S01]  /*2840*/  HMMA.16816.F32.BF16 R8, R64, R98, R8 ;  /* 0x000000624008723c */ /* 0x000fe20000041808 */
[----:B------:R-:W-:Y:S07]  /*2850*/  LDSM.16.M88.4 R96, [R2+0x11900] ;  /* 0x011900000260783b */ /* 0x000fee0000000200 */
[----:B------:R-:W-:Y:S08]  /*2860*/  HMMA.16816.F32.BF16 R4, R24, R6, RZ ;  /* 0x000000061804723c */ /* 0x000ff000000418ff */
[C---:B-----5:R-:W-:Y:S08]  /*2870*/  HMMA.16816.F32.BF16 R36, R60.reuse, R92, R36 ;  /* 0x0000005c3c24723c */ /* 0x060ff00000041824 */
[----:B------:R-:W-:Y:S01]  /*2880*/  HMMA.16816.F32.BF16 R8, R60, R94, R8 ;  /* 0x0000005e3c08723c */ /* 0x000fe20000041808 */
[----:B------:R-:W-:Y:S07]  /*2890*/  LDSM.16.M88.4 R92, [R3+0x11900] ;  /* 0x01190000035c783b */ /* 0x000fee0000000200 */
[----:B------:R-:W-:Y:S08]  /*28a0*/  HMMA.16816.F32.BF16 R100, R20, R12, R100 ;  /* 0x0000000c1464723c */ /* 0x000ff00000041864 */
[C---:B------:R-:W-:Y:S08]  /*28b0*/  HMMA.16816.F32.BF16 R36, R56.reuse, R88, R36 ;  /* 0x000000583824723c */ /* 0x040ff00000041824 */
        /* <DEDUP_REMOVED lines=11> */
[C---:B-1----:R-:W-:Y:S08]  /*2970*/  HMMA.16816.F32.BF16 R36, R44.reuse, R40, R36 ;  /* 0x000000282c24723c */ /* 0x042ff00000041824 */
[----:B------:R-:W-:Y:S01]  /*2980*/  HMMA.16816.F32.BF16 R8, R44, R42, R8 ;  /* 0x0000002a2c08723c */ /* 0x000fe20000041808 */
[----:B------:R-:W-:Y:S01]  /*2990*/  LDSM.16.M88.4 R40, [R3+0xf900] ;  /* 0x00f900000328783b */ /* 0x000fe20000000200 */
[----:B--2---:R-:W-:-:S04]  /*29a0*/  FMNMX.FTZ R2, R125, R124, !PT ;  /* 0x0000007c7d027209 */ /* 0x004fc80007810000 */
[----:B------:R-:W-:-:S04]  /*29b0*/  FMNMX.FTZ R2, R155, R2, !PT ;  /* 0x000000029b027209 */ /* 0x000fc80007810000 */
[----:B------:R-:W-:-:S04]  /*29c0*/  FMNMX.FTZ R2, R153, R2, !PT ;  /* 0x0000000299027209 */ /* 0x000fc80007810000 */
[----:B------:R-:W-:Y:S02]  /*29d0*/  FMNMX.FTZ R2, R149, R2, !PT ;  /* 0x0000000295027209 */ /* 0x000fe40007810000 */
[----:B------:R-:W-:Y:S02]  /*29e0*/  HMMA.16816.F32.BF16 R36, R32, R28, R36 ;  /* 0x0000001c2024723c */ /* 0x000fe40000041824 */
[----:B------:R-:W-:-:S04]  /*29f0*/  FMNMX.FTZ R2, R139, R2, !PT ;  /* 0x000000028b027209 */ /* 0x000fc80007810000 */
[----:B------:R-:W-:Y:S02]  /*2a00*/  FMNMX.FTZ R2, R219, R2, !PT ;  /* 0x00000002db027209 */ /* 0x000fe40007810000 */
[----:B------:R-:W-:Y:S01]  /*2a10*/  HMMA.16816.F32.BF16 R8, R32, R30, R8 ;  /* 0x0000001e2008723c */ /* 0x000fe20000041808 */
[----:B------:R-:W-:Y:S01]  /*2a20*/  LDSM.16.M88.4 R28, [R184+0xf900] ;  /* 0x00f90000b81c783b */ /* 0x000fe20000000200 */
[----:B------:R-:W-:Y:S11]  /*2a30*/  FMNMX.FTZ R2, R217, R2, !PT ;  /* 0x00000002d9027209 */ /* 0x000ff60007810000 */
[----:B------:R-:W-:Y:S03]  /*2a40*/  @!UPT UIADD3 URZ, URZ, URZ, URZ ;  /* 0x0000003f3f3ff290 */ /* 0x000fe6000fffe03f */
[----:B------:R-:W-:Y:S02]  /*2a50*/  FSEL R207, R38, -INF , P0 ;  /* 0xff80000026cf7808 */ /* 0x000fe40000000000 */
[----:B------:R-:W-:Y:S02]  /*2a60*/  FSEL R165, R36, -INF , P0 ;  /* 0xff80000024a57808 */ /* 0x000fe40000000000 */
[----:B------:R-:W-:Y:S02]  /*2a70*/  ISETP.GT.AND P0, PT, R131, 0x21, PT ;  /* 0x000000218300780c */ /* 0x000fe40003f04270 */
[----:B------:R-:W-:Y:S02]  /*2a80*/  FMNMX.FTZ R2, R165, R2, !PT ;  /* 0x00000002a5027209 */ /* 0x000fe40007810000 */
[----:B------:R-:W-:Y:S02]  /*2a90*/  FSEL R205, R39, -INF , P0 ;  /* 0xff80000027cd7808 */ /* 0x000fe40000000000 */
[----:B------:R-:W-:-:S02]  /*2aa0*/  FSEL R167, R37, -INF , P0 ;  /* 0xff80000025a77808 */ /* 0x000fc40000000000 */
[----:B------:R-:W-:Y:S01]  /*2ab0*/  ISETP.GT.AND P0, PT, R131, 0x28, PT ;  /* 0x000000288300780c */ /* 0x000fe20003f04270 */
[----:B------:R-:W-:Y:S01]  /*2ac0*/  LDSM.16.M88.4 R36, [R130+0xf900] ;  /* 0x00f900008224783b */ /* 0x000fe20000000200 */
[----:B------:R-:W-:Y:S02]  /*2ad0*/  FMNMX.FTZ R2, R167, R2, !PT ;  /* 0x00000002a7027209 */ /* 0x000fe40007810000 */
[----:B------:R-:W-:Y:S02]  /*2ae0*/  FSEL R211, R10, -INF , P0 ;  /* 0xff8000000ad37808 */ /* 0x000fe40000000000 */
[----:B------:R-:W-:Y:S02]  /*2af0*/  FSEL R215, R8, -INF , P0 ;  /* 0xff80000008d77808 */ /* 0x000fe40000000000 */
[----:B------:R-:W-:Y:S02]  /*2b00*/  ISETP.GT.AND P0, PT, R131, 0x29, PT ;  /* 0x000000298300780c */ /* 0x000fe40003f04270 */
[----:B------:R-:W-:-:S02]  /*2b10*/  FMNMX.FTZ R2, R215, R2, !PT ;  /* 0x00000002d7027209 */ /* 0x000fc40007810000 */
[----:B------:R-:W-:Y:S02]  /*2b20*/  FSEL R209, R11, -INF , P0 ;  /* 0xff8000000bd17808 */ /* 0x000fe40000000000 */
[----:B------:R-:W-:Y:S02]  /*2b30*/  FSEL R213, R9, -INF , P0 ;  /* 0xff80000009d57808 */ /* 0x000fe40000000000 */
[----:B------:R-:W1:Y:S01]  /*2b40*/  LDSM.16.M88.4 R8, [R3+0xd900] ;  /* 0x00d900000308783b */ /* 0x000e620000000200 */
[----:B------:R-:W-:Y:S01]  /*2b50*/  ISETP.GT.AND P0, PT, R131, 0x30, PT ;  /* 0x000000308300780c */ /* 0x000fe20003f04270 */
[----:B------:R-:W-:-:S04]  /*2b60*/  DEPBAR.LE SB0, 0x2 ;  /* 0x000080800000791a */ /* 0x000fc80000000000 */
[----:B------:R-:W-:Y:S01]  /*2b70*/  FMNMX.FTZ R2, R213, R2, !PT ;  /* 0x00000002d5027209 */ /* 0x000fe20007810000 */
[----:B------:R-:W-:Y:S06]  /*2b80*/  BAR.SYNC.DEFER_BLOCKING 0x0 ;  /* 0x0000000000007b1d */ /* 0x000fec0000010000 */
[----:B------:R-:W-:Y:S04]  /*2b90*/  LDSM.16.MT88.4 R108, [R176+0x4100] ;  /* 0x00410000b06c783b */ /* 0x000fe80000004200 */
[----:B------:R-:W-:Y:S04]  /*2ba0*/  LDSM.16.MT88.4 R20, [R177+0x900] ;  /* 0x00090000b114783b */ /* 0x000fe80000004200 */
[----:B------:R-:W-:Y:S01]  /*2bb0*/  LDSM.16.MT88.4 R12, [R162+0x2900] ;  /* 0x00290000a20c783b */ /* 0x000fe20000004200 */
[C---:B-1----:R-:W-:Y:S03]  /*2bc0*/  HMMA.16816.F32.BF16 R100, R76.reuse, R8, R100 ;  /* 0x000000084c64723c */ /* 0x042fe60000041864 */
[----:B------:R-:W-:Y:S05]  /*2bd0*/  LDSM.16.MT88.4 R24, [R171+0x2900] ;  /* 0x00290000ab18783b */ /* 0x000fea0000004200 */
        /* <DEDUP_REMOVED lines=37> */
[----:B------:R-:W-:-:S02]  /*2e30*/  FSEL R141, R102, -INF , P0 ;  /* 0xff800000668d7808 */ /* 0x000fc40000000000 */
[----:B------:R-:W-:Y:S02]  /*2e40*/  FSEL R143, R100, -INF , P0 ;  /* 0xff800000648f7808 */ /* 0x000fe40000000000 */
        /* <DEDUP_REMOVED lines=12> */
[----:B------:R-:W-:-:S02]  /*2f10*/  FMNMX.FTZ R4, R185, R4, !PT ;  /* 0x00000004b9047209 */ /* 0x000fc40007810000 */
        /* <DEDUP_REMOVED lines=14> */
[----:B------:R-:W-:Y:S02]  /*3000*/  FMNMX.FTZ R2, R209, R2, !PT ;  /* 0x00000002d1027209 */ /* 0x000fe40007810000 */
        /* <DEDUP_REMOVED lines=23> */
[----:B------:R-:W-:Y:S01]  /*3180*/  FFMA.FTZ R185, R185, c[0x0][0x2d0], -R170 ;  /* 0x0000b400b9b97a23 */ /* 0x000fe200000108aa */
[----:B-1----:R-:W-:-:S02]  /*3190*/  FMNMX.FTZ R2, R5, R2, !PT ;  /* 0x0000000205027209 */ /* 0x002fc40007810000 */
[----:B------:R-:W-:Y:S04]  /*31a0*/  LDSM.16.MT88.4 R4, [R177+0x100] ;  /* 0x00010000b104783b */ /* 0x000fe80000004200 */
        /* <DEDUP_REMOVED lines=21> */
[----:B------:R-:W-:Y:S02]  /*3300*/  FFMA.FTZ R154, R127, c[0x0][0x2d0], -R168 ;  /* 0x0000b4007f9a7a23 */ /* 0x000fe400000108a8 */
        /* <DEDUP_REMOVED lines=9> */
[--C-:B------:R-:W-:Y:S02]  /*33a0*/  FFMA.FTZ R174, R211, c[0x0][0x2d0], -R168.reuse ;  /* 0x0000b400d3ae7a23 */ /* 0x100fe400000108a8 */
[----:B------:R-:W-:-:S02]  /*33b0*/  FFMA.FTZ R207, R209, c[0x0][0x2d0], -R168 ;  /* 0x0000b400d1cf7a23 */ /* 0x000fc400000108a8 */
[--C-:B------:R-:W-:Y:S01]  /*33c0*/  FFMA.FTZ R209, R142, c[0x0][0x2d0], -R170.reuse ;  /* 0x0000b4008ed17a23 */ /* 0x100fe200000108aa */
[----:B------:R-:W-:Y:S01]  /*33d0*/  MUFU.EX2 R163, R163 ;  /* 0x000000a300a37308 */ /* 0x000fe20000000800 */
[----:B------:R-:W-:Y:S02]  /*33e0*/  FFMA.FTZ R170, R175, c[0x0][0x2d0], -R170 ;  /* 0x0000b400afaa7a23 */ /* 0x000fe400000108aa */
[--C-:B------:R-:W-:Y:S02]  /*33f0*/  FFMA.FTZ R175, R141, c[0x0][0x2d0], -R168.reuse ;  /* 0x0000b4008daf7a23 */ /* 0x100fe400000108a8 */
[--C-:B------:R-:W-:Y:S02]  /*3400*/  FFMA.FTZ R204, R140, c[0x0][0x2d0], -R168.reuse ;  /* 0x0000b4008ccc7a23 */ /* 0x100fe400000108a8 */
[----:B------:R-:W-:Y:S01]  /*3410*/  FFMA.FTZ R173, R173, c[0x0][0x2d0], -R168 ;  /* 0x0000b400adad7a23 */ /* 0x000fe200000108a8 */
[----:B------:R-:W2:Y:S01]  /*3420*/  MUFU.EX2 R154, R154 ;  /* 0x0000009a009a7308 */ /* 0x000ea20000000800 */
[----:B-1----:R-:W-:Y:S01]  /*3430*/  F2FP.BF16.PACK_AB R113, R160, R161 ;  /* 0x000000a1a071723e */ /* 0x002fe200000010ff */
[----:B------:R-:W-:Y:S01]  /*3440*/  FADD.FTZ R160, R161, R160 ;  /* 0x000000a0a1a07221 */ /* 0x000fe20000010000 */
[----:B------:R-:W-:Y:S05]  /*3450*/  LDSM.16.MT88.4 R140, [R171+0x3900] ;  /* 0x00390000ab8c783b */ /* 0x000fea0000004200 */
[----:B------:R-:W-:Y:S01]  /*3460*/  MUFU.EX2 R151, R151 ;  /* 0x0000009700977308 */ /* 0x000fe20000000800 */
[----:B--2---:R-:W-:-:S07]  /*3470*/  F2FP.BF16.PACK_AB R115, R154, R163 ;  /* 0x000000a39a73723e */ /* 0x004fce00000010ff */
[----:B------:R-:W-:Y:S01]  /*3480*/  MUFU.EX2 R155, R155 ;  /* 0x0000009b009b7308 */ /* 0x000fe20000000800 */
[----:B------:R-:W-:-:S04]  /*3490*/  FADD.FTZ R163, R163, R160 ;  /* 0x000000a0a3a37221 */ /* 0x000fc80000010000 */
[----:B------:R-:W-:Y:S01]  /*34a0*/  FADD.FTZ R154, R154, R163 ;  /* 0x000000a39a9a7221 */ /* 0x000fe20000010000 */
[C---:B------:R-:W-:Y:S02]  /*34b0*/  HMMA.16816.F32.BF16 R128, R112.reuse, R4, RZ ;  /* 0x000000047080723c */ /* 0x040fe400000418ff */
[----:B------:R-:W1:Y:S06]  /*34c0*/  MUFU.EX2 R150, R150 ;  /* 0x0000009600967308 */ /* 0x000e6c0000000800 */
        /* <DEDUP_REMOVED lines=200> */
[----:B------:R-:W-:Y:S02]  /*4150*/  LOP3.LUT R16, R16, 0xf, RZ, 0xc0, !PT ;  /* 0x0000000f10107812 */ /* 0x000fe400078ec0ff */
        /* <DEDUP_REMOVED lines=43> */
.L_x_2542:
[----:B------:R-:W-:Y:S01]  /*4410*/  ISETP.GE.AND P0, PT, R148, 0x41, PT ;  /* 0x000000419400780c */ /* 0x000fe20003f06270 */
[----:B------:R-:W0:-:S12]  /*4420*/  LDGDEPBAR ;  /* 0x00000000000079af */ /* 0x000e180000000000 */
[----:B------:R-:W-:Y:S05]  /*4430*/  @!P0 BRA `(.L_x_2543) ;  /* 0x00002c6000008947 */ /* 0x000fea0003800000 */
[C---:B------:R-:W-:Y:S01]  /*4440*/  SHF.L.U64.HI R207, R192.reuse, 0x1, R133 ;  /* 0x00000001c0cf7819 */ /* 0x040fe20000010285 */
        /* <DEDUP_REMOVED lines=9> */
.L_x_2546:
        /* <DEDUP_REMOVED lines=28> */
[----:B------:R-:W-:Y:S04]  /*46a0*/  IMAD.IADD R5, R5, 0x1, R3 ;  /* 0x0000000105057824 */ /* 0x000fe800078e0203 */
[----:B------:R-:W-:Y:S05]  /*46b0*/  IMAD.WIDE.U32 R4, R189, c[0x0][0x218], R4 ;  /* 0x00008600bd047a25 */ /* 0x000fea00078e0004 */
[----:B------:R-:W-:Y:S02]  /*46c0*/  IADD3 R3, P0, R4, UR16, RZ ;  /* 0x0000001004037c10 */ /* 0x000fe4000ff1e0ff */
[----:B------:R-:W-:Y:S02]  /*46d0*/  SEL R4, RZ, 0x10, P6 ;  /* 0x00000010ff047807 */ /* 0x000fe40003000000 */
[----:B------:R-:W-:Y:S02]  /*46e0*/  IADD3.X R2, R5, UR10, R2, P0, !PT ;  /* 0x0000000a05027c10 */ /* 0x000fe400087fe402 */
[C---:B------:R-:W-:Y:S02]  /*46f0*/  LEA R14, P0, R3.reuse, c[0x0][0x1f8], 0x1 ;  /* 0x00007e00030e7a11 */ /* 0x040fe400078008ff */
[----:B------:R-:W-:Y:S02]  /*4700*/  SEL R5, RZ, 0x10, P4 ;  /* 0x00000010ff057807 */ /* 0x000fe40002000000 */
[----:B------:R-:W-:Y:S01]  /*4710*/  LEA.HI.X R11, R3, c[0x0][0x1fc], R2, 0x1, P0 ;  /* 0x00007f00030b7a11 */ /* 0x000fe200000f0c02 */
[----:B------:R-:W5:Y:S01]  /*4720*/  SHFL.IDX PT, R7, R14, 0x1, 0x181f ;  /* 0x00381f000e077f89 */ /* 0x000f6200000e0000 */
[----:B------:R-:W-:Y:S02]  /*4730*/  IADD3 R3, -R5, 0x10, RZ ;  /* 0x0000001005037810 */ /* 0x000fe40007ffe1ff */
[----:B------:R-:W-:Y:S01]  /*4740*/  IADD3 R2, -R4, 0x10, RZ ;  /* 0x0000001004027810 */ /* 0x000fe20007ffe1ff */
[----:B------:R-:W2:Y:S01]  /*4750*/  SHFL.IDX PT, R8, R11, 0x1, 0x181f ;  /* 0x00381f000b087f89 */ /* 0x000ea200000e0000 */
[----:B------:R-:W-:Y:S02]  /*4760*/  LOP3.LUT R3, R3, 0xf, RZ, 0xc0, !PT ;  /* 0x0000000f03037812 */ /* 0x000fe400078ec0ff */
[----:B------:R-:W-:Y:S01]  /*4770*/  LOP3.LUT R2, R2, 0xf, RZ, 0xc0, !PT ;  /* 0x0000000f02027812 */ /* 0x000fe200078ec0ff */
[----:B------:R4:W3:Y:S04]  /*4780*/  SHFL.IDX PT, R9, R14, RZ, 0x181f ;  /* 0x00181fff0e097589 */ /* 0x0008e800000e0000 */
[----:B------:R-:W1:Y:S01]  /*4790*/  SHFL.IDX PT, R10, R11, RZ, 0x181f ;  /* 0x00181fff0b0a7589 */ /* 0x000e6200000e0000 */
[-C--:B-----5:R-:W-:Y:S04]  /*47a0*/  IADD3 R12, P1, P0, R12, R7.reuse, R202 ;  /* 0x000000070c0c7210 */ /* 0x0a0fe8000783e0ca */
[-C--:B--2---:R-:W-:Y:S02]  /*47b0*/  IADD3.X R13, RZ, R8.reuse, R203, P1, P0 ;  /* 0x00000008ff0d7210 */ /* 0x084fe40000fe04cb */
[-C--:B----4-:R-:W-:Y:S01]  /*47c0*/  IADD3 R14, P1, P0, R3, R7.reuse, R206 ;  /* 0x00000007030e7210 */ /* 0x090fe2000783e0ce */
[----:B------:R-:W-:Y:S03]  /*47d0*/  IMAD.U32 R3, RZ, RZ, UR11 ;  /* 0x0000000bff037e24 */ /* 0x000fe6000f8e00ff */
[-C--:B------:R-:W-:Y:S02]  /*47e0*/  IADD3.X R15, RZ, R8.reuse, R207, P1, P0 ;  /* 0x00000008ff0f7210 */ /* 0x080fe40000fe04cf */
[----:B------:R-:W-:Y:S01]  /*47f0*/  IADD3 R16, P1, P0, R2, R7, R204 ;  /* 0x0000000702107210 */ /* 0x000fe2000783e0cc */
[----:B------:R-:W-:Y:S03]  /*4800*/  IMAD R7, R3, 0x6000, R188 ;  /* 0x0000600003077824 */ /* 0x000fe600078e02bc */
[----:B------:R-:W-:Y:S02]  /*4810*/  IADD3.X R17, RZ, R8, R205, P1, P0 ;  /* 0x00000008ff117210 */ /* 0x000fe40000fe04cd */
[----:B---3--:R-:W-:Y:S02]  /*4820*/  IADD3 R20, P1, R202, R9, RZ ;  /* 0x00000009ca147210 */ /* 0x008fe40007f3e0ff */
[----:B------:R-:W-:Y:S03]  /*4830*/  IADD3 R18, P0, R9, R206, RZ ;  /* 0x000000ce09127210 */ /* 0x000fe60007f1e0ff */
        /* <DEDUP_REMOVED lines=12> */
.L_x_2544:
        /* <DEDUP_REMOVED lines=8> */
[----:B------:R-:W-:Y:S01]  /*4980*/  IADD3 R186, R134, R186, R179 ;  /* 0x000000ba86ba7210 */ /* 0x000fe20007ffe0b3 */
[----:B------:R-:W-:Y:S01]  /*4990*/  LDSM.16.M88.4 R140, [R185+0xc100] ;  /* 0x00c10000b98c783b */ /* 0x000fe20000000200 */
[----:B------:R-:W-:Y:S05]  /*49a0*/  USEL UR11, UR18, URZ, !UP0 ;  /* 0x0000003f120b7287 */ /* 0x000fea000c000000 */
[C---:B------:R-:W-:Y:S08]  /*49b0*/  HMMA.16816.F32.BF16 R12, R136.reuse, R144, RZ ;  /* 0x00000090880c723c */ /* 0x040ff000000418ff */
[C---:B------:R-:W-:Y:S01]  /*49c0*/  HMMA.16816.F32.BF16 R16, R136.reuse, R146, RZ ;  /* 0x000000928810723c */ /* 0x040fe200000418ff */
[----:B------:R-:W-:Y:S07]  /*49d0*/  LDSM.16.M88.4 R144, [R185+0xc900] ;  /* 0x00c90000b990783b */ /* 0x000fee0000000200 */
[C---:B------:R-:W-:Y:S08]  /*49e0*/  HMMA.16816.F32.BF16 R20, R136.reuse, R148, RZ ;  /* 0x000000948814723c */ /* 0x040ff000000418ff */
[C---:B------:R-:W-:Y:S01]  /*49f0*/  HMMA.16816.F32.BF16 R24, R136.reuse, R150, RZ ;  /* 0x000000968818723c */ /* 0x040fe200000418ff */
[----:B------:R-:W-:Y:S07]  /*4a00*/  LDSM.16.M88.4 R148, [R185+0xd100] ;  /* 0x00d10000b994783b */ /* 0x000fee0000000200 */
[C---:B------:R-:W-:Y:S08]  /*4a10*/  HMMA.16816.F32.BF16 R28, R136.reuse, R152, RZ ;  /* 0x00000098881c723c */ /* 0x040ff000000418ff */
[----:B------:R-:W-:Y:S01]  /*4a20*/  HMMA.16816.F32.BF16 R32, R136, R154, RZ ;  /* 0x0000009a8820723c */ /* 0x000fe200000418ff */
[----:B------:R-:W1:Y:S07]  /*4a30*/  LDSM.16.M88.4 R136, [R180] ;  /* 0x00000000b488783b */ /* 0x000e6e0000000200 */
        /* <DEDUP_REMOVED lines=19> */
[----:B------:R-:W-:Y:S07]  /*4b70*/  LDSM.16.M88.4 R144, [R184+UR4+0xe100] ;  /* 0x00e10004b890783b */ /* 0x000fee0008000200 */
        /* <DEDUP_REMOVED lines=9> */
[----:B------:R-:W-:Y:S07]  /*4c10*/  LDSM.16.M88.4 R164, [R181+0x4000] ;  /* 0x00400000b5a4783b */ /* 0x000fee0000000200 */
[C---:B-----5:R-:W-:Y:S08]  /*4c20*/  HMMA.16816.F32.BF16 R12, R160.reuse, R156, R12 ;  /* 0x0000009ca00c723c */ /* 0x060ff0000004180c */
[C---:B------:R-:W-:Y:S01]  /*4c30*/  HMMA.16816.F32.BF16 R16, R160.reuse, R158, R16 ;  /* 0x0000009ea010723c */ /* 0x040fe20000041810 */
[----:B------:R-:W5:Y:S07]  /*4c40*/  LDSM.16.M88.4 R156, [R184+UR4+0xf900] ;  /* 0x00f90004b89c783b */ /* 0x000f6e0008000200 */
[C---:B------:R-:W-:Y:S08]  /*4c50*/  HMMA.16816.F32.BF16 R20, R160.reuse, R168, R20 ;  /* 0x000000a8a014723c */ /* 0x040ff00000041814 */
        /* <DEDUP_REMOVED lines=9> */
[C---:B------:R-:W-:Y:S08]  /*4cf0*/  HMMA.16816.F32.BF16 R12, R136.reuse, R148, R12 ;  /* 0x00000094880c723c */ /* 0x040ff0000004180c */
[C---:B------:R-:W-:Y:S01]  /*4d00*/  HMMA.16816.F32.BF16 R16, R136.reuse, R150, R16 ;  /* 0x000000968810723c */ /* 0x040fe20000041810 */
[----:B------:R-:W-:Y:S07]  /*4d10*/  LDSM.16.M88.4 R148, [R180+0x4000] ;  /* 0x00400000b494783b */ /* 0x000fee0000000200 */
[C---:B----4-:R-:W-:Y:S08]  /*4d20*/  HMMA.16816.F32.BF16 R20, R136.reuse, R152, R20 ;  /* 0x000000988814723c */ /* 0x050ff00000041814 */
[C---:B------:R-:W-:Y:S01]  /*4d30*/  HMMA.16816.F32.BF16 R24, R136.reuse, R154, R24 ;  /* 0x0000009a8818723c */ /* 0x040fe20000041818 */
[----:B------:R-:W4:Y:S07]  /*4d40*/  LDSM.16.M88.4 R152, [R185+0xe100] ;  /* 0x00e10000b998783b */ /* 0x000f2e0000000200 */
[C---:B-----5:R-:W-:Y:S08]  /*4d50*/  HMMA.16816.F32.BF16 R28, R136.reuse, R156, R28 ;  /* 0x0000009c881c723c */ /* 0x060ff0000004181c */
[----:B------:R-:W-:Y:S01]  /*4d60*/  HMMA.16816.F32.BF16 R32, R136, R158, R32 ;  /* 0x0000009e8820723c */ /* 0x000fe20000041820 */
[----:B------:R-:W5:Y:S07]  /*4d70*/  LDSM.16.M88.4 R136, [R185+0xe900] ;  /* 0x00e90000b988783b */ /* 0x000f6e0000000200 */
[C---:B--2---:R-:W-:Y:S01]  /*4d80*/  HMMA.16816.F32.BF16 R4, R164.reuse, R168, R4 ;  /* 0x000000a8a404723c */ /* 0x044fe20000041804 */
[----:B------:R-:W-:Y:S07]  /*4d90*/  LDSM.16.M88.4 R156, [R178+0x4000] ;  /* 0x00400000b29c783b */ /* 0x000fee0000000200 */
[C---:B------:R-:W-:Y:S01]  /*4da0*/  HMMA.16816.F32.BF16 R8, R164.reuse, R170, R8 ;  /* 0x000000aaa408723c */ /* 0x040fe20000041808 */
[----:B------:R-:W-:Y:S07]  /*4db0*/  LDSM.16.M88.4 R168, [R2+0xe100] ;  /* 0x00e1000002a8783b */ /* 0x000fee0000000200 */
[C---:B-1----:R-:W-:Y:S08]  /*4dc0*/  HMMA.16816.F32.BF16 R12, R164.reuse, R140, R12 ;  /* 0x0000008ca40c723c */ /* 0x042ff0000004180c */
[C---:B------:R-:W-:Y:S01]  /*4dd0*/  HMMA.16816.F32.BF16 R16, R164.reuse, R142, R16 ;  /* 0x0000008ea410723c */ /* 0x040fe20000041810 */
[----:B------:R-:W1:Y:S07]  /*4de0*/  LDSM.16.M88.4 R140, [R185+0xf100] ;  /* 0x00f10000b98c783b */ /* 0x000e6e0000000200 */
[C---:B---3--:R-:W-:Y:S08]  /*4df0*/  HMMA.16816.F32.BF16 R20, R164.reuse, R144, R20 ;  /* 0x00000090a414723c */ /* 0x048ff00000041814 */
[C---:B------:R-:W-:Y:S01]  /*4e00*/  HMMA.16816.F32.BF16 R24, R164.reuse, R146, R24 ;  /* 0x00000092a418723c */ /* 0x040fe20000041818 */
[----:B------:R-:W2:Y:S07]  /*4e10*/  LDSM.16.M88.4 R144, [R185+0xf900] ;  /* 0x00f90000b990783b */ /* 0x000eae0000000200 */
[C---:B------:R-:W-:Y:S08]  /*4e20*/  HMMA.16816.F32.BF16 R28, R164.reuse, R160, R28 ;  /* 0x000000a0a41c723c */ /* 0x040ff0000004181c */
[----:B------:R-:W-:Y:S01]  /*4e30*/  HMMA.16816.F32.BF16 R32, R164, R162, R32 ;  /* 0x000000a2a420723c */ /* 0x000fe20000041820 */
[----:B------:R-:W3:Y:S07]  /*4e40*/  LDSM.16.M88.4 R160, [R186+0xe900] ;  /* 0x00e90000baa0783b */ /* 0x000eee0000000200 */
[C---:B----4-:R-:W-:Y:S01]  /*4e50*/  HMMA.16816.F32.BF16 R4, R148.reuse, R152, R4 ;  /* 0x000000989404723c */ /* 0x050fe20000041804 */
[----:B------:R-:W-:Y:S07]  /*4e60*/  LDSM.16.M88.4 R164, [R184+UR4+0x11100] ;  /* 0x01110004b8a4783b */ /* 0x000fee0008000200 */
[C---:B------:R-:W-:Y:S01]  /*4e70*/  HMMA.16816.F32.BF16 R8, R148.reuse, R154, R8 ;  /* 0x0000009a9408723c */ /* 0x040fe20000041808 */
[----:B------:R-:W-:Y:S07]  /*4e80*/  LDSM.16.M88.4 R152, [R184+UR4+0x10900] ;  /* 0x01090004b898783b */ /* 0x000fee0008000200 */
[C---:B-----5:R-:W-:Y:S08]  /*4e90*/  HMMA.16816.F32.BF16 R12, R148.reuse, R136, R12 ;  /* 0x00000088940c723c */ /* 0x060ff0000004180c */
[C---:B------:R-:W-:Y:S01]  /*4ea0*/  HMMA.16816.F32.BF16 R16, R148.reuse, R138, R16 ;  /* 0x0000008a9410723c */ /* 0x040fe20000041810 */
[----:B------:R-:W4:Y:S07]  /*4eb0*/  LDSM.16.M88.4 R136, [R186+0xf100] ;  /* 0x00f10000ba88783b */ /* 0x000f2e0000000200 */
[C---:B-1----:R-:W-:Y:S08]  /*4ec0*/  HMMA.16816.F32.BF16 R20, R148.reuse, R140, R20 ;  /* 0x0000008c9414723c */ /* 0x042ff00000041814 */
[C---:B------:R-:W-:Y:S01]  /*4ed0*/  HMMA.16816.F32.BF16 R24, R148.reuse, R142, R24 ;  /* 0x0000008e9418723c */ /* 0x040fe20000041818 */
[----:B------:R-:W1:Y:S07]  /*4ee0*/  LDSM.16.M88.4 R140, [R186+0xf900] ;  /* 0x00f90000ba8c783b */ /* 0x000e6e0000000200 */
[C---:B--2---:R-:W-:Y:S08]  /*4ef0*/  HMMA.16816.F32.BF16 R28, R148.reuse, R144, R28 ;  /* 0x00000090941c723c */ /* 0x044ff0000004181c */
[----:B------:R-:W-:Y:S01]  /*4f00*/  HMMA.16816.F32.BF16 R32, R148, R146, R32 ;  /* 0x000000929420723c */ /* 0x000fe20000041820 */
[----:B------:R-:W-:Y:S07]  /*4f10*/  LDSM.16.M88.4 R144, [R183+0x8000] ;  /* 0x00800000b790783b */ /* 0x000fee0000000200 */
[C---:B------:R-:W-:Y:S01]  /*4f20*/  HMMA.16816.F32.BF16 R4, R156.reuse, R168, R4 ;  /* 0x000000a89c04723c */ /* 0x040fe20000041804 */
[----:B------:R-:W2:Y:S07]  /*4f30*/  LDSM.16.M88.4 R148, [R184+UR4+0x10100] ;  /* 0x01010004b894783b */ /* 0x000eae0008000200 */
[C---:B------:R-:W-:Y:S01]  /*4f40*/  HMMA.16816.F32.BF16 R8, R156.reuse, R170, R8 ;  /* 0x000000aa9c08723c */ /* 0x040fe20000041808 */
[----:B------:R-:W-:Y:S07]  /*4f50*/  LDSM.16.M88.4 R168, [R132+0x10100] ;  /* 0x0101000084a8783b */ /* 0x000fee0000000200 */
[C---:B---3--:R-:W-:Y:S08]  /*4f60*/  HMMA.16816.F32.BF16 R12, R156.reuse, R160, R12 ;  /* 0x000000a09c0c723c */ /* 0x048ff0000004180c */
[C---:B------:R-:W-:Y:S01]  /*4f70*/  HMMA.16816.F32.BF16 R16, R156.reuse, R162, R16 ;  /* 0x000000a29c10723c */ /* 0x040fe20000041810 */
[----:B------:R-:W3:Y:S07]  /*4f80*/  LDSM.16.M88.4 R160, [R184+UR4+0x11900] ;  /* 0x01190004b8a0783b */ /* 0x000eee0008000200 */
[C---:B----4-:R-:W-:Y:S08]  /*4f90*/  HMMA.16816.F32.BF16 R20, R156.reuse, R136, R20 ;  /* 0x000000889c14723c */ /* 0x050ff00000041814 */
[C---:B------:R-:W-:Y:S01]  /*4fa0*/  HMMA.16816.F32.BF16 R24, R156.reuse, R138, R24 ;  /* 0x0000008a9c18723c */ /* 0x040fe20000041818 */
[----:B------:R-:W4:Y:S07]  /*4fb0*/  LDSM.16.M88.4 R136, [R181+0x8000] ;  /* 0x00800000b588783b */ /* 0x000f2e0000000200 */
[C---:B-1----:R-:W-:Y:S08]  /*4fc0*/  HMMA.16816.F32.BF16 R28, R156.reuse, R140, R28 ;  /* 0x0000008c9c1c723c */ /* 0x042ff0000004181c */
[----:B------:R-:W-:Y:S01]  /*4fd0*/  HMMA.16816.F32.BF16 R32, R156, R142, R32 ;  /* 0x0000008e9c20723c */ /* 0x000fe20000041820 */
[----:B------:R-:W1:Y:S07]  /*4fe0*/  LDSM.16.M88.4 R140, [R132+0x10900] ;  /* 0x01090000848c783b */ /* 0x000e6e0000000200 */
[C---:B--2---:R-:W-:Y:S01]  /*4ff0*/  HMMA.16816.F32.BF16 R4, R144.reuse, R148, R4 ;  /* 0x000000949004723c */ /* 0x044fe20000041804 */
[----:B------:R-:W-:Y:S07]  /*5000*/  LDSM.16.M88.4 R156, [R180+0x8000] ;  /* 0x00800000b49c783b */ /* 0x000fee0000000200 */
[C---:B------:R-:W-:Y:S01]  /*5010*/  HMMA.16816.F32.BF16 R8, R144.reuse, R150, R8 ;  /* 0x000000969008723c */ /* 0x040fe20000041808 */
[----:B------:R-:W2:Y:S07]  /*5020*/  LDSM.16.M88.4 R148, [R132+0x11100] ;  /* 0x011100008494783b */ /* 0x000eae0000000200 */
[C---:B------:R-:W-:Y:S08]  /*5030*/  HMMA.16816.F32.BF16 R12, R144.reuse, R152, R12 ;  /* 0x00000098900c723c */ /* 0x040ff0000004180c */
[C---:B------:R-:W-:Y:S01]  /*5040*/  HMMA.16816.F32.BF16 R16, R144.reuse, R154, R16 ;  /* 0x0000009a9010723c */ /* 0x040fe20000041810 */
[----:B------:R-:W5:Y:S07]  /*5050*/  LDSM.16.M88.4 R152, [R132+0x11900] ;  /* 0x011900008498783b */ /* 0x000f6e0000000200 */
[C---:B------:R-:W-:Y:S08]  /*5060*/  HMMA.16816.F32.BF16 R20, R144.reuse, R164, R20 ;  /* 0x000000a49014723c */ /* 0x040ff00000041814 */
[C---:B------:R-:W-:Y:S01]  /*5070*/  HMMA.16816.F32.BF16 R24, R144.reuse, R166, R24 ;  /* 0x000000a69018723c */ /* 0x040fe20000041818 */
[----:B------:R-:W2:Y:S07]  /*5080*/  LDSM.16.M88.4 R164, [R185+0x10100] ;  /* 0x01010000b9a4783b */ /* 0x000eae0000000200 */
[C---:B---3--:R-:W-:Y:S08]  /*5090*/  HMMA.16816.F32.BF16 R28, R144.reuse, R160, R28 ;  /* 0x000000a0901c723c */ /* 0x048ff0000004181c */
[----:B------:R-:W-:Y:S01]  /*50a0*/  HMMA.16816.F32.BF16 R32, R144, R162, R32 ;  /* 0x000000a29020723c */ /* 0x000fe20000041820 */
[----:B------:R-:W3:Y:S07]  /*50b0*/  LDSM.16.M88.4 R144, [R185+0x10900] ;  /* 0x01090000b990783b */ /* 0x000eee0000000200 */
[C---:B----4-:R-:W-:Y:S01]  /*50c0*/  HMMA.16816.F32.BF16 R4, R136.reuse, R168, R4 ;  /* 0x000000a88804723c */ /* 0x050fe20000041804 */
[----:B------:R-:W4:Y:S07]  /*50d0*/  LDSM.16.M88.4 R160, [R185+0x11100] ;  /* 0x01110000b9a0783b */ /* 0x000f2e0000000200 */
[C---:B------:R-:W-:Y:S01]  /*50e0*/  HMMA.16816.F32.BF16 R8, R136.reuse, R170, R8 ;  /* 0x000000aa8808723c */ /* 0x040fe20000041808 */
[----:B------:R-:W-:Y:S07]  /*50f0*/  LDSM.16.M88.4 R168, [R178+0x8000] ;  /* 0x00800000b2a8783b */ /* 0x000fee0000000200 */
[C---:B-1----:R-:W-:Y:S08]  /*5100*/  HMMA.16816.F32.BF16 R12, R136.reuse, R140, R12 ;  /* 0x0000008c880c723c */ /* 0x042ff0000004180c */
[C---:B------:R-:W-:Y:S01]  /*5110*/  HMMA.16816.F32.BF16 R16, R136.reuse, R142, R16 ;  /* 0x0000008e8810723c */ /* 0x040fe20000041810 */
[----:B------:R-:W1:Y:S07]  /*5120*/  LDSM.16.M88.4 R140, [R185+0x11900] ;  /* 0x01190000b98c783b */ /* 0x000e6e0000000200 */
[C---:B--2---:R-:W-:Y:S08]  /*5130*/  HMMA.16816.F32.BF16 R20, R136.reuse, R148, R20 ;  /* 0x000000948814723c */ /* 0x044ff00000041814 */
[C---:B------:R-:W-:Y:S08]  /*5140*/  HMMA.16816.F32.BF16 R24, R136.reuse, R150, R24 ;  /* 0x000000968818723c */ /* 0x040ff00000041818 */
[C---:B-----5:R-:W-:Y:S08]  /*5150*/  HMMA.16816.F32.BF16 R28, R136.reuse, R152, R28 ;  /* 0x00000098881c723c */ /* 0x060ff0000004181c */
[----:B------:R-:W-:Y:S01]  /*5160*/  HMMA.16816.F32.BF16 R32, R136, R154, R32 ;  /* 0x0000009a8820723c */ /* 0x000fe20000041820 */
[----:B------:R-:W2:Y:S07]  /*5170*/  LDSM.16.M88.4 R136, [R186+0x10900] ;  /* 0x01090000ba88783b */ /* 0x000eae0000000200 */
[C---:B------:R-:W-:Y:S08]  /*5180*/  HMMA.16816.F32.BF16 R4, R156.reuse, R164, R4 ;  /* 0x000000a49c04723c */ /* 0x040ff00000041804 */
[C---:B------:R-:W-:Y:S08]  /*5190*/  HMMA.16816.F32.BF16 R8, R156.reuse, R166, R8 ;  /* 0x000000a69c08723c */ /* 0x040ff00000041808 */
[C---:B---3--:R-:W-:Y:S08]  /*51a0*/  HMMA.16816.F32.BF16 R12, R156.reuse, R144, R12 ;  /* 0x000000909c0c723c */ /* 0x048ff0000004180c */
[C---:B------:R-:W-:Y:S01]  /*51b0*/  HMMA.16816.F32.BF16 R16, R156.reuse, R146, R16 ;  /* 0x000000929c10723c */ /* 0x040fe20000041810 */
[----:B------:R-:W3:Y:S07]  /*51c0*/  LDSM.16.M88.4 R144, [R186+0x11100] ;  /* 0x01110000ba90783b */ /* 0x000eee0000000200 */
[C---:B----4-:R-:W-:Y:S08]  /*51d0*/  HMMA.16816.F32.BF16 R20, R156.reuse, R160, R20 ;  /* 0x000000a09c14723c */ /* 0x050ff00000041814 */
[C---:B------:R-:W-:Y:S08]  /*51e0*/  HMMA.16816.F32.BF16 R24, R156.reuse, R162, R24 ;  /* 0x000000a29c18723c */ /* 0x040ff00000041818 */
[C---:B-1----:R-:W-:Y:S08]  /*51f0*/  HMMA.16816.F32.BF16 R28, R156.reuse, R140, R28 ;  /* 0x0000008c9c1c723c */ /* 0x042ff0000004181c */
[----:B------:R-:W-:Y:S01]  /*5200*/  HMMA.16816.F32.BF16 R32, R156, R142, R32 ;  /* 0x0000008e9c20723c */ /* 0x000fe20000041820 */
[----:B------:R-:W1:Y:S01]  /*5210*/  LDSM.16.M88.4 R140, [R186+0x11900] ;  /* 0x01190000ba8c783b */ /* 0x000e620000000200 */
[----:B------:R-:W-:Y:S06]  /*5220*/  DEPBAR.LE SB0, 0x2 ;  /* 0x000080800000791a */ /* 0x000fec0000000000 */
[C---:B------:R-:W-:Y:S01]  /*5230*/  HMMA.16816.F32.BF16 R4, R168.reuse, R172, R4 ;  /* 0x000000aca804723c */ /* 0x040fe20000041804 */
[----:B------:R-:W-:Y:S07]  /*5240*/  BAR.SYNC.DEFER_BLOCKING 0x0 ;  /* 0x0000000000007b1d */ /* 0x000fee0000010000 */
[C---:B------:R-:W-:Y:S08]  /*5250*/  HMMA.16816.F32.BF16 R8, R168.reuse, R174, R8 ;  /* 0x000000aea808723c */ /* 0x040ff00000041808 */
[C---:B--2---:R-:W-:Y:S08]  /*5260*/  HMMA.16816.F32.BF16 R12, R168.reuse, R136, R12 ;  /* 0x00000088a80c723c */ /* 0x044ff0000004180c */
[C---:B------:R-:W-:Y:S01]  /*5270*/  HMMA.16816.F32.BF16 R16, R168.reuse, R138, R16 ;  /* 0x0000008aa810723c */ /* 0x040fe20000041810 */
[----:B------:R-:W-:Y:S03]  /*5280*/  LDSM.16.MT88.4 R136, [R177+UR4+0x100] ;  /* 0x00010004b188783b */ /* 0x000fe60008004200 */
[----:B------:R-:W-:Y:S02]  /*5290*/  FMNMX.FTZ R2, R4, R133, !PT ;  /* 0x0000008504027209 */ /* 0x000fe40007810000 */
[----:B------:R-:W-:Y:S02]  /*52a0*/  FMNMX.FTZ R132, R6, R0, !PT ;  /* 0x0000000006847209 */ /* 0x000fe40007810000 */
[C---:B---3--:R-:W-:Y:S01]  /*52b0*/  HMMA.16816.F32.BF16 R20, R168.reuse, R144, R20 ;  /* 0x00000090a814723c */ /* 0x048fe20000041814 */
[----:B------:R-:W-:Y:S03]  /*52c0*/  LDSM.16.MT88.4 R148, [R177+UR4+0x2900] ;  /* 0x00290004b194783b */ /* 0x000fe60008004200 */
[----:B------:R-:W-:Y:S02]  /*52d0*/  FMNMX.FTZ R3, R5, R2, !PT ;  /* 0x0000000205037209 */ /* 0x000fe40007810000 */
[----:B------:R-:W-:Y:S02]  /*52e0*/  FMNMX.FTZ R163, R7, R132, !PT ;  /* 0x0000008407a37209 */ /* 0x000fe40007810000 */
[C---:B------:R-:W-:Y:S01]  /*52f0*/  HMMA.16816.F32.BF16 R24, R168.reuse, R146, R24 ;  /* 0x00000092a818723c */ /* 0x040fe20000041818 */
[----:B------:R-:W-:Y:S03]  /*5300*/  LDSM.16.MT88.4 R156, [R176+UR4+0x2900] ;  /* 0x00290004b09c783b */ /* 0x000fe60008004200 */
[----:B------:R-:W-:Y:S02]  /*5310*/  FMNMX.FTZ R2, R8, R3, !PT ;  /* 0x0000000308027209 */ /* 0x000fe40007810000 */
[----:B------:R-:W-:Y:S02]  /*5320*/  FMNMX.FTZ R132, R10, R163, !PT ;  /* 0x000000a30a847209 */ /* 0x000fe40007810000 */
[C---:B-1----:R-:W-:Y:S04]  /*5330*/  HMMA.16816.F32.BF16 R28, R168.reuse, R140, R28 ;  /* 0x0000008ca81c723c */ /* 0x042fe8000004181c */
[----:B------:R-:W-:Y:S02]  /*5340*/  FMNMX.FTZ R3, R9, R2, !PT ;  /* 0x0000000209037209 */ /* 0x000fe40007810000 */
[----:B------:R-:W-:Y:S02]  /*5350*/  FMNMX.FTZ R163, R11, R132, !PT ;  /* 0x000000840ba37209 */ /* 0x000fe40007810000 */
[----:B------:R-:W-:Y:S04]  /*5360*/  HMMA.16816.F32.BF16 R32, R168, R142, R32 ;  /* 0x0000008ea820723c */ /* 0x000fe80000041820 */
[----:B------:R-:W-:Y:S02]  /*5370*/  FMNMX.FTZ R2, R12, R3, !PT ;  /* 0x000000030c027209 */ /* 0x000fe40007810000 */
[----:B------:R-:W-:Y:S02]  /*5380*/  FMNMX.FTZ R132, R14, R163, !PT ;  /* 0x000000a30e847209 */ /* 0x000fe40007810000 */
[----:B------:R-:W-:Y:S04]  /*5390*/  FMNMX.FTZ R3, R13, R2, !PT ;  /* 0x000000020d037209 */ /* 0x000fe80007810000 */
        /* <DEDUP_REMOVED lines=16> */
[----:B------:R-:W-:Y:S02]  /*54a0*/  IADD3 R141, R177, UR4, RZ ;  /* 0x00000004b18d7c10 */ /* 0x000fe4000fffe0ff */
[----:B------:R-:W-:Y:S02]  /*54b0*/  FMNMX.FTZ R2, R32, R3, !PT ;  /* 0x0000000320027209 */ /* 0x000fe40007810000 */
[----:B------:R-:W-:Y:S02]  /*54c0*/  FMNMX.FTZ R3, R31, R132, !PT ;  /* 0x000000841f037209 */ /* 0x000fe40007810000 */
[----:B------:R-:W-:Y:S02]  /*54d0*/  FMNMX.FTZ R165, R33, R2, !PT ;  /* 0x0000000221a57209 */ /* 0x000fe40007810000 */
[----:B------:R-:W-:Y:S03]  /*54e0*/  FMNMX.FTZ R132, R34, R3, !PT ;  /* 0x0000000322847209 */ /* 0x000fe60007810000 */
[----:B------:R-:W1:Y:S01]  /*54f0*/  SHFL.BFLY PT, R2, R165, 0x2, 0x1f ;  /* 0x0c401f00a5027f89 */ /* 0x000e6200000e0000 */
[----:B------:R-:W-:Y:S07]  /*5500*/  FMNMX.FTZ R164, R35, R132, !PT ;  /* 0x0000008423a47209 */ /* 0x000fee0007810000 */
[----:B------:R-:W2:Y:S01]  /*5510*/  SHFL.BFLY PT, R3, R164, 0x2, 0x1f ;  /* 0x0c401f00a4037f89 */ /* 0x000ea200000e0000 */
[----:B-1----:R-:W-:Y:S07]  /*5520*/  FMNMX.FTZ R163, R165, R2, !PT ;  /* 0x00000002a5a37209 */ /* 0x002fee0007810000 */
[----:B------:R-:W1:Y:S01]  /*5530*/  SHFL.BFLY PT, R132, R163, 0x1, 0x1f ;  /* 0x0c201f00a3847f89 */ /* 0x000e6200000e0000 */
[----:B--2---:R-:W-:Y:S07]  /*5540*/  FMNMX.FTZ R162, R164, R3, !PT ;  /* 0x00000003a4a27209 */ /* 0x004fee0007810000 */
[----:B------:R-:W2:Y:S08]  /*5550*/  SHFL.BFLY PT, R3, R162, 0x1, 0x1f ;  /* 0x0c201f00a2037f89 */ /* 0x000eb000000e0000 */
[----:B------:R-:W-:Y:S01]  /*5560*/  LDSM.16.MT88.4 R164, [R177+UR4+0x5900] ;  /* 0x00590004b1a4783b */ /* 0x000fe20008004200 */
[----:B-1----:R-:W-:Y:S05]  /*5570*/  FMNMX.FTZ R132, R163, R132, !PT ;  /* 0x00000084a3847209 */ /* 0x002fea0007810000 */
[C---:B------:R-:W-:Y:S02]  /*5580*/  FADD.FTZ R133, -R132.reuse, R133 ;  /* 0x0000008584857221 */ /* 0x040fe40000010100 */
[----:B------:R-:W-:Y:S01]  /*5590*/  FMUL.FTZ R163, R132, c[0x0][0x2d0] ;  /* 0x0000b40084a37a20 */ /* 0x000fe20000410000 */
[----:B--2---:R-:W-:Y:S01]  /*55a0*/  FMNMX.FTZ R3, R162, R3, !PT ;  /* 0x00000003a2037209 */ /* 0x004fe20007810000 */
[----:B------:R-:W-:Y:S02]  /*55b0*/  FMUL.FTZ R2, R133, c[0x0][0x2d0] ;  /* 0x0000b40085027a20 */ /* 0x000fe40000410000 */
[--C-:B------:R-:W-:Y:S02]  /*55c0*/  FFMA.FTZ R173, R4, c[0x0][0x2d0], -R163.reuse ;  /* 0x0000b40004ad7a23 */ /* 0x100fe400000108a3 */
[C---:B------:R-:W-:Y:S02]  /*55d0*/  FADD.FTZ R133, -R3.reuse, R0 ;  /* 0x0000000003857221 */ /* 0x040fe40000010100 */
[----:B------:R-:W-:Y:S01]  /*55e0*/  FMUL.FTZ R162, R3, c[0x0][0x2d0] ;  /* 0x0000b40003a27a20 */ /* 0x000fe20000410000 */
[----:B------:R-:W1:Y:S01]  /*55f0*/  MUFU.EX2 R2, R2 ;  /* 0x0000000200027308 */ /* 0x000e620000000800 */
[----:B------:R-:W-:Y:S01]  /*5600*/  FMUL.FTZ R0, R133, c[0x0][0x2d0] ;  /* 0x0000b40085007a20 */ /* 0x000fe20000410000 */
[----:B------:R-:W-:Y:S01]  /*5610*/  IADD3 R133, R182, R141, RZ ;  /* 0x0000008db6857210 */ /* 0x000fe20007ffe0ff */
[--C-:B------:R-:W-:Y:S02]  /*5620*/  FFMA.FTZ R174, R5, c[0x0][0x2d0], -R163.reuse ;  /* 0x0000b40005ae7a23 */ /* 0x100fe400000108a3 */
[--C-:B------:R-:W-:Y:S02]  /*5630*/  FFMA.FTZ R175, R8, c[0x0][0x2d0], -R163.reuse ;  /* 0x0000b40008af7a23 */ /* 0x100fe400000108a3 */
[--C-:B------:R-:W-:Y:S01]  /*5640*/  FFMA.FTZ R208, R9, c[0x0][0x2d0], -R163.reuse ;  /* 0x0000b40009d07a23 */ /* 0x100fe200000108a3 */
[----:B------:R-:W2:Y:S01]  /*5650*/  LDSM.16.MT88.4 R140, [R133+0x100] ;  /* 0x00010000858c783b */ /* 0x000ea20000004200 */
[--C-:B------:R-:W-:Y:S01]  /*5660*/  FFMA.FTZ R210, R6, c[0x0][0x2d0], -R162.reuse ;  /* 0x0000b40006d27a23 */ /* 0x100fe200000108a2 */
[----:B------:R-:W3:Y:S01]  /*5670*/  MUFU.EX2 R0, R0 ;  /* 0x0000000000007308 */ /* 0x000ee20000000800 */
[--C-:B------:R-:W-:Y:S02]  /*5680*/  FFMA.FTZ R215, R7, c[0x0][0x2d0], -R162.reuse ;  /* 0x0000b40007d77a23 */ /* 0x100fe400000108a2 */
[--C-:B------:R-:W-:Y:S02]  /*5690*/  FFMA.FTZ R212, R10, c[0x0][0x2d0], -R162.reuse ;  /* 0x0000b4000ad47a23 */ /* 0x100fe400000108a2 */
[--C-:B------:R-:W-:Y:S01]  /*56a0*/  FFMA.FTZ R217, R11, c[0x0][0x2d0], -R162.reuse ;  /* 0x0000b4000bd97a23 */ /* 0x100fe200000108a2 */
[----:B------:R-:W-:Y:S01]  /*56b0*/  LDSM.16.MT88.4 R152, [R133+0x2900] ;  /* 0x002900008598783b */ /* 0x000fe20000004200 */
[--C-:B------:R-:W-:Y:S02]  /*56c0*/  FFMA.FTZ R214, R12, c[0x0][0x2d0], -R163.reuse ;  /* 0x0000b4000cd67a23 */ /* 0x100fe400000108a3 */
[--C-:B------:R-:W-:Y:S01]  /*56d0*/  FFMA.FTZ R219, R13, c[0x0][0x2d0], -R163.reuse ;  /* 0x0000b4000ddb7a23 */ /* 0x100fe200000108a3 */
[----:B------:R-:W-:Y:S01]  /*56e0*/  MUFU.EX2 R173, R173 ;  /* 0x000000ad00ad7308 */ /* 0x000fe20000000800 */
[--C-:B------:R-:W-:Y:S02]  /*56f0*/  FFMA.FTZ R216, R14, c[0x0][0x2d0], -R162.reuse ;  /* 0x0000b4000ed87a23 */ /* 0x100fe400000108a2 */
[--C-:B------:R-:W-:Y:S01]  /*5700*/  FFMA.FTZ R221, R15, c[0x0][0x2d0], -R162.reuse ;  /* 0x0000b4000fdd7a23 */ /* 0x100fe200000108a2 */
[----:B------:R-:W-:Y:S01]  /*5710*/  LDSM.16.MT88.4 R168, [R133+0x5900] ;  /* 0x0059000085a8783b */ /* 0x000fe20000004200 */
[C---:B-1----:R-:W-:Y:S02]  /*5720*/  FMUL.FTZ R4, R2.reuse, R128 ;  /* 0x0000008002047220 */ /* 0x042fe40000410000 */
[C---:B------:R-:W-:Y:S02]  /*5730*/  FMUL.FTZ R5, R2.reuse, R129 ;  /* 0x0000008102057220 */ /* 0x040fe40000410000 */
[C---:B------:R-:W-:Y:S01]  /*5740*/  FMUL.FTZ R8, R2.reuse, R124 ;  /* 0x0000007c02087220 */ /* 0x040fe20000410000 */
[----:B------:R-:W1:Y:S01]  /*5750*/  MUFU.EX2 R174, R174 ;  /* 0x000000ae00ae7308 */ /* 0x000e620000000800 */
[C---:B------:R-:W-:Y:S02]  /*5760*/  FMUL.FTZ R9, R2.reuse, R125 ;  /* 0x0000007d02097220 */ /* 0x040fe40000410000 */
[----:B------:R-:W-:Y:S02]  /*5770*/  FMUL.FTZ R36, R2, R36 ;  /* 0x0000002402247220 */ /* 0x000fe40000410000 */
[C---:B---3--:R-:W-:Y:S02]  /*5780*/  FMUL.FTZ R6, R0.reuse, R130 ;  /* 0x0000008200067220 */ /* 0x048fe40000410000 */
[C---:B------:R-:W-:Y:S02]  /*5790*/  FMUL.FTZ R7, R0.reuse, R131 ;  /* 0x0000008300077220 */ /* 0x040fe40000410000 */
[C---:B------:R-:W-:Y:S01]  /*57a0*/  FMUL.FTZ R10, R0.reuse, R126 ;  /* 0x0000007e000a7220 */ /* 0x040fe20000410000 */
[----:B------:R-:W-:Y:S01]  /*57b0*/  MUFU.EX2 R175, R175 ;  /* 0x000000af00af7308 */ /* 0x000fe20000000800 */
[----:B------:R-:W-:Y:S02]  /*57c0*/  FMUL.FTZ R11, R0, R127 ;  /* 0x0000007f000b7220 */ /* 0x000fe40000410000 */
[----:B------:R-:W3:Y:S01]  /*57d0*/  LDSM.16.MT88.4 R124, [R176+UR4+0x100] ;  /* 0x00010004b07c783b */ /* 0x000ee20008004200 */
[----:B------:R-:W-:Y:S02]  /*57e0*/  FMUL.FTZ R37, R2, R37 ;  /* 0x0000002502257220 */ /* 0x000fe40000410000 */
[C---:B------:R-:W-:Y:S02]  /*57f0*/  FMUL.FTZ R38, R0.reuse, R38 ;  /* 0x0000002600267220 */ /* 0x040fe40000410000 */
[----:B------:R-:W-:Y:S02]  /*5800*/  FMUL.FTZ R39, R0, R39 ;  /* 0x0000002700277220 */ /* 0x000fe40000410000 */
[----:B------:R-:W4:Y:S01]  /*5810*/  MUFU.EX2 R208, R208 ;  /* 0x000000d000d07308 */ /* 0x000f220000000800 */
[C---:B------:R-:W-:Y:S02]  /*5820*/  FMUL.FTZ R40, R2.reuse, R40 ;  /* 0x0000002802287220 */ /* 0x040fe40000410000 */
[----:B------:R-:W-:Y:S01]  /*5830*/  FMUL.FTZ R41, R2, R41 ;  /* 0x0000002902297220 */ /* 0x000fe20000410000 */
[----:B-1----:R-:W-:Y:S01]  /*5840*/  F2FP.BF16.PACK_AB R128, R174, R173 ;  /* 0x000000adae80723e */ /* 0x002fe200000010ff */
        /* <DEDUP_REMOVED lines=9> */
[----:B------:R-:W1:Y:S01]  /*58e0*/  MUFU.EX2 R215, R215 ;  /* 0x000000d700d77308 */ /* 0x000e620000000800 */
[C---:B------:R-:W-:Y:S02]  /*58f0*/  FMUL.FTZ R46, R0.reuse, R46 ;  /* 0x0000002e002e7220 */ /* 0x040fe40000410000 */
[----:B------:R-:W-:Y:S01]  /*5900*/  FMUL.FTZ R47, R0, R47 ;  /* 0x0000002f002f7220 */ /* 0x000fe20000410000 */
[----:B----4-:R-:W-:Y:S01]  /*5910*/  F2FP.BF16.PACK_AB R130, R208, R175 ;  /* 0x000000afd082723e */ /* 0x010fe200000010ff */
        /* <DEDUP_REMOVED lines=30> */
[C---:B------:R-:W-:Y:S05]  /*5b00*/  HMMA.16816.F32.BF16 R4, R128.reuse, R136, R4 ;  /* 0x000000888004723c */ /* 0x040fea0000041804 */
[----:B------:R-:W-:Y:S02]  /*5b10*/  FMUL.FTZ R71, R0, R71 ;  /* 0x0000004700477220 */ /* 0x000fe40000410000 */
[----:B------:R-:W-:Y:S01]  /*5b20*/  IADD3 R137, R176, UR4, RZ ;  /* 0x00000004b0897c10 */ /* 0x000fe2000fffe0ff */
[C---:B------:R-:W-:Y:S01]  /*5b30*/  HMMA.16816.F32.BF16 R8, R128.reuse, R138, R8 ;  /* 0x0000008a8008723c */ /* 0x040fe20000041808 */
[----:B------:R-:W4:Y:S03]  /*5b40*/  MUFU.EX2 R221, R221 ;  /* 0x000000dd00dd7308 */ /* 0x000f260000000800 */
[----:B------:R-:W-:Y:S01]  /*5b50*/  IADD3 R172, R182, R137, RZ ;  /* 0x00000089b6ac7210 */ /* 0x000fe20007ffe0ff */
[C---:B------:R-:W-:Y:S02]  /*5b60*/  FMUL.FTZ R72, R2.reuse, R72 ;  /* 0x0000004802487220 */ /* 0x040fe40000410000 */
[----:B------:R-:W-:Y:S01]  /*5b70*/  FMUL.FTZ R73, R2, R73 ;  /* 0x0000004902497220 */ /* 0x000fe20000410000 */
[C---:B--2---:R-:W-:Y:S01]  /*5b80*/  HMMA.16816.F32.BF16 R36, R128.reuse, R140, R36 ;  /* 0x0000008c8024723c */ /* 0x044fe20000041824 */
[----:B------:R-:W2:Y:S03]  /*5b90*/  LDSM.16.MT88.4 R136, [R172+0x100] ;  /* 0x00010000ac88783b */ /* 0x000ea60000004200 */
[C---:B------:R-:W-:Y:S02]  /*5ba0*/  FMUL.FTZ R74, R0.reuse, R74 ;  /* 0x0000004a004a7220 */ /* 0x040fe40000410000 */
[----:B------:R-:W-:Y:S02]  /*5bb0*/  FMUL.FTZ R75, R0, R75 ;  /* 0x0000004b004b7220 */ /* 0x000fe40000410000 */
[C---:B------:R-:W-:Y:S01]  /*5bc0*/  HMMA.16816.F32.BF16 R40, R128.reuse, R142, R40 ;  /* 0x0000008e8028723c */ /* 0x040fe20000041828 */
[----:B------:R-:W5:Y:S03]  /*5bd0*/  LDSM.16.MT88.4 R140, [R177+UR4+0x2100] ;  /* 0x00210004b18c783b */ /* 0x000f660008004200 */
[C---:B------:R-:W-:Y:S02]  /*5be0*/  FMUL.FTZ R76, R2.reuse, R76 ;  /* 0x0000004c024c7220 */ /* 0x040fe40000410000 */
[----:B------:R-:W-:Y:S02]  /*5bf0*/  FMUL.FTZ R77, R2, R77 ;  /* 0x0000004d024d7220 */ /* 0x000fe40000410000 */
[C---:B---3--:R-:W-:Y:S01]  /*5c00*/  HMMA.16816.F32.BF16 R44, R128.reuse, R124, R44 ;  /* 0x0000007c802c723c */ /* 0x048fe2000004182c */
[----:B------:R-:W-:Y:S03]  /*5c10*/  LDSM.16.MT88.4 R120, [R172+0x4100] ;  /* 0x00410000ac78783b */ /* 0x000fe60000004200 */
[C---:B------:R-:W-:Y:S02]  /*5c20*/  FMUL.FTZ R78, R0.reuse, R78 ;  /* 0x0000004e004e7220 */ /* 0x040fe40000410000 */
[----:B------:R-:W-:Y:S02]  /*5c30*/  FMUL.FTZ R79, R0, R79 ;  /* 0x0000004f004f7220 */ /* 0x000fe40000410000 */
[C---:B------:R-:W-:Y:S01]  /*5c40*/  HMMA.16816.F32.BF16 R48, R128.reuse, R126, R48 ;  /* 0x0000007e8030723c */ /* 0x040fe20000041830 */
[----:B------:R-:W3:Y:S03]  /*5c50*/  LDSM.16.MT88.4 R124, [R133+0x2100] ;  /* 0x00210000857c783b */ /* 0x000ee60000004200 */
[C---:B------:R-:W-:Y:S02]  /*5c60*/  FMUL.FTZ R80, R2.reuse, R80 ;  /* 0x0000005002507220 */ /* 0x040fe40000410000 */
[----:B------:R-:W-:Y:S02]  /*5c70*/  FMUL.FTZ R81, R2, R81 ;  /* 0x0000005102517220 */ /* 0x000fe40000410000 */
[C---:B------:R-:W-:Y:S01]  /*5c80*/  FMUL.FTZ R82, R0.reuse, R82 ;  /* 0x0000005200527220 */ /* 0x040fe20000410000 */
[----:B------:R-:W-:Y:S03]  /*5c90*/  LDSM.16.MT88.4 R144, [R172+0x900] ;  /* 0x00090000ac90783b */ /* 0x000fe60000004200 */
[----:B------:R-:W-:Y:S02]  /*5ca0*/  FMUL.FTZ R83, R0, R83 ;  /* 0x0000005300537220 */ /* 0x000fe40000410000 */
[C---:B------:R-:W-:Y:S02]  /*5cb0*/  FMUL.FTZ R84, R2.reuse, R84 ;  /* 0x0000005402547220 */ /* 0x040fe40000410000 */
[----:B------:R-:W-:Y:S01]  /*5cc0*/  FMUL.FTZ R85, R2, R85 ;  /* 0x0000005502557220 */ /* 0x000fe20000410000 */
[C---:B--2---:R-:W-:Y:S03]  /*5cd0*/  HMMA.16816.F32.BF16 R52, R128.reuse, R136, R52 ;  /* 0x000000888034723c */ /* 0x044fe60000041834 */
[C---:B------:R-:W-:Y:S02]  /*5ce0*/  FMUL.FTZ R86, R0.reuse, R86 ;  /* 0x0000005600567220 */ /* 0x040fe40000410000 */
[----:B------:R-:W-:Y:S02]  /*5cf0*/  FMUL.FTZ R87, R0, R87 ;  /* 0x0000005700577220 */ /* 0x000fe40000410000 */
[C---:B------:R-:W-:Y:S01]  /*5d00*/  FMUL.FTZ R88, R2.reuse, R88 ;  /* 0x0000005802587220 */ /* 0x040fe20000410000 */
[C---:B------:R-:W-:Y:S01]  /*5d10*/  HMMA.16816.F32.BF16 R56, R128.reuse, R138, R56 ;  /* 0x0000008a8038723c */ /* 0x040fe20000041838 */
[----:B------:R-:W2:Y:S03]  /*5d20*/  LDSM.16.MT88.4 R136, [R176+UR4+0x2100] ;  /* 0x00210004b088783b */ /* 0x000ea60008004200 */
[----:B------:R-:W-:Y:S02]  /*5d30*/  FMUL.FTZ R89, R2, R89 ;  /* 0x0000005902597220 */ /* 0x000fe40000410000 */
[C---:B------:R-:W-:Y:S02]  /*5d40*/  FMUL.FTZ R90, R0.reuse, R90 ;  /* 0x0000005a005a7220 */ /* 0x040fe40000410000 */
[C---:B-----5:R-:W-:Y:S04]  /*5d50*/  HMMA.16816.F32.BF16 R60, R128.reuse, R140, R60 ;  /* 0x0000008c803c723c */ /* 0x060fe8000004183c */
[----:B------:R-:W-:Y:S02]  /*5d60*/  FMUL.FTZ R91, R0, R91 ;  /* 0x0000005b005b7220 */ /* 0x000fe40000410000 */
[C---:B------:R-:W-:Y:S02]  /*5d70*/  FMUL.FTZ R92, R2.reuse, R92 ;  /* 0x0000005c025c7220 */ /* 0x040fe40000410000 */
[C---:B------:R-:W-:Y:S01]  /*5d80*/  HMMA.16816.F32.BF16 R64, R128.reuse, R142, R64 ;  /* 0x0000008e8040723c */ /* 0x040fe20000041840 */
[----:B------:R-:W5:Y:S03]  /*5d90*/  LDSM.16.MT88.4 R140, [R172+0x2100] ;  /* 0x00210000ac8c783b */ /* 0x000f660000004200 */
[----:B------:R-:W-:Y:S02]  /*5da0*/  FMUL.FTZ R93, R2, R93 ;  /* 0x0000005d025d7220 */ /* 0x000fe40000410000 */
[C---:B------:R-:W-:Y:S02]  /*5db0*/  FMUL.FTZ R94, R0.reuse, R94 ;  /* 0x0000005e005e7220 */ /* 0x040fe40000410000 */
[C---:B---3--:R-:W-:Y:S04]  /*5dc0*/  HMMA.16816.F32.BF16 R68, R128.reuse, R124, R68 ;  /* 0x0000007c8044723c */ /* 0x048fe80000041844 */
[----:B------:R-:W-:Y:S02]  /*5dd0*/  FMUL.FTZ R95, R0, R95 ;  /* 0x0000005f005f7220 */ /* 0x000fe40000410000 */
[C---:B------:R-:W-:Y:S02]  /*5de0*/  FMUL.FTZ R96, R2.reuse, R96 ;  /* 0x0000006002607220 */ /* 0x040fe40000410000 */
[C---:B------:R-:W-:Y:S01]  /*5df0*/  HMMA.16816.F32.BF16 R72, R128.reuse, R126, R72 ;  /* 0x0000007e8048723c */ /* 0x040fe20000041848 */
[----:B------:R-:W3:Y:S03]  /*5e00*/  LDSM.16.MT88.4 R124, [R177+UR4+0x4100] ;  /* 0x00410004b17c783b */ /* 0x000ee60008004200 */
        /* <DEDUP_REMOVED lines=8> */
[----:B------:R-:W2:Y:S03]  /*5e90*/  LDSM.16.MT88.4 R136, [R133+0x4100] ;  /* 0x004100008588783b */ /* 0x000ea60000004200 */
[----:B------:R-:W-:Y:S02]  /*5ea0*/  FMUL.FTZ R103, R0, R103 ;  /* 0x0000006700677220 */ /* 0x000fe40000410000 */
[C---:B------:R-:W-:Y:S02]  /*5eb0*/  FMUL.FTZ R104, R2.reuse, R104 ;  /* 0x0000006802687220 */ /* 0x040fe40000410000 */
[C---:B-----5:R-:W-:Y:S04]  /*5ec0*/  HMMA.16816.F32.BF16 R84, R128.reuse, R140, R84 ;  /* 0x0000008c8054723c */ /* 0x060fe80000041854 */
[----:B------:R-:W-:Y:S02]  /*5ed0*/  FMUL.FTZ R105, R2, R105 ;  /* 0x0000006902697220 */ /* 0x000fe40000410000 */
[C---:B------:R-:W-:Y:S02]  /*5ee0*/  FMUL.FTZ R106, R0.reuse, R106 ;  /* 0x0000006a006a7220 */ /* 0x040fe40000410000 */
[C---:B------:R-:W-:Y:S01]  /*5ef0*/  HMMA.16816.F32.BF16 R88, R128.reuse, R142, R88 ;  /* 0x0000008e8058723c */ /* 0x040fe20000041858 */
[----:B------:R-:W5:Y:S03]  /*5f00*/  LDSM.16.MT88.4 R140, [R176+UR4+0x4100] ;  /* 0x00410004b08c783b */ /* 0x000f660008004200 */
[----:B------:R-:W-:Y:S02]  /*5f10*/  FMUL.FTZ R107, R0, R107 ;  /* 0x0000006b006b7220 */ /* 0x000fe40000410000 */
[--C-:B------:R-:W-:Y:S02]  /*5f20*/  FFMA.FTZ R218, R16, c[0x0][0x2d0], -R163.reuse ;  /* 0x0000b40010da7a23 */ /* 0x100fe400000108a3 */
[C---:B---3--:R-:W-:Y:S04]  /*5f30*/  HMMA.16816.F32.BF16 R92, R128.reuse, R124, R92 ;  /* 0x0000007c805c723c */ /* 0x048fe8000004185c */
[--C-:B------:R-:W-:Y:S01]  /*5f40*/  FFMA.FTZ R223, R17, c[0x0][0x2d0], -R163.reuse ;  /* 0x0000b40011df7a23 */ /* 0x100fe200000108a3 */
[----:B------:R-:W-:Y:S01]  /*5f50*/  MUFU.EX2 R218, R218 ;  /* 0x000000da00da7308 */ /* 0x000fe20000000800 */
[--C-:B------:R-:W-:Y:S02]  /*5f60*/  FFMA.FTZ R220, R18, c[0x0][0x2d0], -R162.reuse ;  /* 0x0000b40012dc7a23 */ /* 0x100fe400000108a2 */
[C---:B------:R-:W-:Y:S01]  /*5f70*/  HMMA.16816.F32.BF16 R96, R128.reuse, R126, R96 ;  /* 0x0000007e8060723c */ /* 0x040fe20000041860 */
[----:B------:R-:W3:Y:S03]  /*5f80*/  LDSM.16.MT88.4 R124, [R177+UR4+0x900] ;  /* 0x00090004b17c783b */ /* 0x000ee60008004200 */
[--C-:B------:R-:W-:Y:S02]  /*5f90*/  FFMA.FTZ R225, R19, c[0x0][0x2d0], -R162.reuse ;  /* 0x0000b40013e17a23 */ /* 0x100fe400000108a2 */
[C---:B------:R-:W-:Y:S01]  /*5fa0*/  FMUL.FTZ R108, R2.reuse, R108 ;  /* 0x0000006c026c7220 */ /* 0x040fe20000410000 */
[----:B------:R-:W5:Y:S01]  /*5fb0*/  MUFU.EX2 R223, R223 ;  /* 0x000000df00df7308 */ /* 0x000f620000000800 */
[----:B------:R-:W-:Y:S01]  /*5fc0*/  FMUL.FTZ R109, R2, R109 ;  /* 0x0000006d026d7220 */ /* 0x000fe20000410000 */
[C---:B--2---:R-:W-:Y:S03]  /*5fd0*/  HMMA.16816.F32.BF16 R12, R128.reuse, R136, R12 ;  /* 0x00000088800c723c */ /* 0x044fe6000004180c */
[C---:B------:R-:W-:Y:S02]  /*5fe0*/  FMUL.FTZ R110, R0.reuse, R110 ;  /* 0x0000006e006e7220 */ /* 0x040fe40000410000 */
[----:B------:R-:W-:Y:S02]  /*5ff0*/  FMUL.FTZ R111, R0, R111 ;  /* 0x0000006f006f7220 */ /* 0x000fe40000410000 */
[C---:B------:R-:W-:Y:S01]  /*6000*/  FMUL.FTZ R16, R2.reuse, R116 ;  /* 0x0000007402107220 */ /* 0x040fe20000410000 */
[C---:B------:R-:W-:Y:S01]  /*6010*/  HMMA.16816.F32.BF16 R100, R128.reuse, R138, R100 ;  /* 0x0000008a8064723c */ /* 0x040fe20000041864 */
[----:B------:R-:W2:Y:S01]  /*6020*/  LDSM.16.MT88.4 R136, [R133+0x900] ;  /* 0x000900008588783b */ /* 0x000ea20000004200 */
[----:B------:R-:W-:Y:S02]  /*6030*/  MUFU.EX2 R220, R220 ;  /* 0x000000dc00dc7308 */ /* 0x000fe40000000800 */
[----:B------:R-:W-:Y:S01]  /*6040*/  FMUL.FTZ R17, R2, R117 ;  /* 0x0000007502117220 */ /* 0x000fe20000410000 */
[----:B-1----:R-:W-:Y:S01]  /*6050*/  F2FP.BF16.PACK_AB R116, R219, R214 ;  /* 0x000000d6db74723e */ /* 0x002fe200000010ff */
[C---:B------:R-:W-:Y:S01]  /*6060*/  FMUL.FTZ R18, R0.reuse, R118 ;  /* 0x0000007600127220 */ /* 0x040fe20000410000 */
[----:B----4-:R-:W-:Y:S01]  /*6070*/  F2FP.BF16.PACK_AB R117, R221, R216 ;  /* 0x000000d8dd75723e */ /* 0x010fe200000010ff */
[C---:B-----5:R-:W-:Y:S04]  /*6080*/  HMMA.16816.F32.BF16 R104, R128.reuse, R140, R104 ;  /* 0x0000008c8068723c */ /* 0x060fe80000041868 */
[----:B------:R-:W1:Y:S01]  /*6090*/  MUFU.EX2 R225, R225 ;  /* 0x000000e100e17308 */ /* 0x000e620000000800 */
[----:B------:R-:W-:Y:S01]  /*60a0*/  FMUL.FTZ R19, R0, R119 ;  /* 0x0000007700137220 */ /* 0x000fe20000410000 */
[----:B------:R-:W-:Y:S01]  /*60b0*/  F2FP.BF16.PACK_AB R118, R223, R218 ;  /* 0x000000dadf76723e */ /* 0x000fe200000010ff */
[C---:B------:R-:W-:Y:S01]  /*60c0*/  FMUL.FTZ R112, R2.reuse, R112 ;  /* 0x0000007002707220 */ /* 0x040fe20000410000 */
[C---:B------:R-:W-:Y:S01]  /*60d0*/  HMMA.16816.F32.BF16 R108, R128.reuse, R142, R108 ;  /* 0x0000008e806c723c */ /* 0x040fe2000004186c */
[----:B------:R-:W4:Y:S03]  /*60e0*/  LDSM.16.MT88.4 R140, [R176+UR4+0x900] ;  /* 0x00090004b08c783b */ /* 0x000f260008004200 */
[----:B------:R-:W-:Y:S02]  /*60f0*/  FMUL.FTZ R113, R2, R113 ;  /* 0x0000007102717220 */ /* 0x000fe40000410000 */
[C---:B------:R-:W-:Y:S02]  /*6100*/  FMUL.FTZ R114, R0.reuse, R114 ;  /* 0x0000007200727220 */ /* 0x040fe40000410000 */
[C---:B------:R-:W-:Y:S04]  /*6110*/  HMMA.16816.F32.BF16 R16, R128.reuse, R120, R16 ;  /* 0x000000788010723c */ /* 0x040fe80000041810 */
[----:B------:R-:W-:Y:S02]  /*6120*/  FMUL.FTZ R115, R0, R115 ;  /* 0x0000007300737220 */ /* 0x000fe40000410000 */
[--C-:B------:R-:W-:Y:S02]  /*6130*/  FFMA.FTZ R222, R20, c[0x0][0x2d0], -R163.reuse ;  /* 0x0000b40014de7a23 */ /* 0x100fe400000108a3 */
[--C-:B------:R-:W-:Y:S03]  /*6140*/  FFMA.FTZ R227, R21, c[0x0][0x2d0], -R163.reuse ;  /* 0x0000b40015e37a23 */ /* 0x100fe600000108a3 */
[----:B------:R-:W-:Y:S01]  /*6150*/  HMMA.16816.F32.BF16 R112, R128, R122, R112 ;  /* 0x0000007a8070723c */ /* 0x000fe20000041870 */
[----:B------:R-:W5:Y:S01]  /*6160*/  LDSM.16.MT88.4 R120, [R172+0x2900] ;  /* 0x00290000ac78783b */ /* 0x000f620000004200 */
[----:B------:R-:W-:Y:S01]  /*6170*/  MUFU.EX2 R222, R222 ;  /* 0x000000de00de7308 */ /* 0x000fe20000000800 */
[----:B-1----:R-:W-:Y:S01]  /*6180*/  F2FP.BF16.PACK_AB R119, R225, R220 ;  /* 0x000000dce177723e */ /* 0x002fe200000010ff */
[--C-:B------:R-:W-:Y:S02]  /*6190*/  FFMA.FTZ R224, R22, c[0x0][0x2d0], -R162.reuse ;  /* 0x0000b40016e07a23 */ /* 0x100fe400000108a2 */
[--C-:B------:R-:W-:Y:S02]  /*61a0*/  FFMA.FTZ R229, R23, c[0x0][0x2d0], -R162.reuse ;  /* 0x0000b40017e57a23 */ /* 0x100fe400000108a2 */
[--C-:B------:R-:W-:Y:S01]  /*61b0*/  FFMA.FTZ R226, R24, c[0x0][0x2d0], -R163.reuse ;  /* 0x0000b40018e27a23 */ /* 0x100fe200000108a3 */
[----:B------:R-:W-:Y:S01]  /*61c0*/  LDSM.16.MT88.4 R128, [R133+0x4900] ;  /* 0x004900008580783b */ /* 0x000fe20000004200 */
[C---:B---3--:R-:W-:Y:S02]  /*61d0*/  HMMA.16816.F32.BF16 R4, R116.reuse, R124, R4 ;  /* 0x0000007c7404723c */ /* 0x048fe40000041804 */
[----:B------:R-:W1:Y:S03]  /*61e0*/  MUFU.EX2 R227, R227 ;  /* 0x000000e300e37308 */ /* 0x000e660000000800 */
[--C-:B------:R-:W-:Y:S02]  /*61f0*/  FFMA.FTZ R231, R25, c[0x0][0x2d0], -R163.reuse ;  /* 0x0000b40019e77a23 */ /* 0x100fe400000108a3 */
[--C-:B------:R-:W-:Y:S01]  /*6200*/  FFMA.FTZ R228, R26, c[0x0][0x2d0], -R162.reuse ;  /* 0x0000b4001ae47a23 */ /* 0x100fe200000108a2 */
[C---:B------:R-:W-:Y:S01]  /*6210*/  HMMA.16816.F32.BF16 R8, R116.reuse, R126, R8 ;  /* 0x0000007e7408723c */ /* 0x040fe20000041808 */
[----:B------:R-:W3:Y:S03]  /*6220*/  LDSM.16.MT88.4 R124, [R177+UR4+0x4900] ;  /* 0x00490004b17c783b */ /* 0x000ee60008004200 */
[--C-:B------:R-:W-:Y:S01]  /*6230*/  FFMA.FTZ R233, R27, c[0x0][0x2d0], -R162.reuse ;  /* 0x0000b4001be97a23 */ /* 0x100fe200000108a2 */
[----:B------:R-:W-:Y:S01]  /*6240*/  MUFU.EX2 R224, R224 ;  /* 0x000000e000e07308 */ /* 0x000fe20000000800 */
[--C-:B------:R-:W-:Y:S02]  /*6250*/  FFMA.FTZ R230, R28, c[0x0][0x2d0], -R163.reuse ;  /* 0x0000b4001ce67a23 */ /* 0x100fe400000108a3 */
[C---:B--2---:R-:W-:Y:S04]  /*6260*/  HMMA.16816.F32.BF16 R36, R116.reuse, R136, R36 ;  /* 0x000000887424723c */ /* 0x044fe80000041824 */
[--C-:B------:R-:W-:Y:S02]  /*6270*/  FFMA.FTZ R235, R29, c[0x0][0x2d0], -R163.reuse ;  /* 0x0000b4001deb7a23 */ /* 0x100fe400000108a3 */
[--C-:B------:R-:W-:Y:S01]  /*6280*/  FFMA.FTZ R232, R30, c[0x0][0x2d0], -R162.reuse ;  /* 0x0000b4001ee87a23 */ /* 0x100fe200000108a2 */
[----:B------:R-:W2:Y:S01]  /*6290*/  MUFU.EX2 R229, R229 ;  /* 0x000000e500e57308 */ /* 0x000ea20000000800 */
[C---:B------:R-:W-:Y:S01]  /*62a0*/  HMMA.16816.F32.BF16 R40, R116.reuse, R138, R40 ;  /* 0x0000008a7428723c */ /* 0x040fe20000041828 */
[----:B------:R-:W1:Y:S03]  /*62b0*/  LDSM.16.MT88.4 R136, [R176+UR4+0x4900] ;  /* 0x00490004b088783b */ /* 0x000e660008004200 */
[--C-:B------:R-:W-:Y:S02]  /*62c0*/  FFMA.FTZ R237, R31, c[0x0][0x2d0], -R162.reuse ;  /* 0x0000b4001fed7a23 */ /* 0x100fe400000108a2 */
[--C-:B------:R-:W-:Y:S02]  /*62d0*/  FFMA.FTZ R234, R32, c[0x0][0x2d0], -R163.reuse ;  /* 0x0000b40020ea7a23 */ /* 0x100fe400000108a3 */
[C---:B----4-:R-:W-:Y:S01]  /*62e0*/  HMMA.16816.F32.BF16 R44, R116.reuse, R140, R44 ;  /* 0x0000008c742c723c */ /* 0x050fe2000004182c */
[----:B------:R-:W-:Y:S03]  /*62f0*/  MUFU.EX2 R226, R226 ;  /* 0x000000e200e27308 */ /* 0x000fe60000000800 */
[----:B------:R-:W-:Y:S02]  /*6300*/  FFMA.FTZ R163, R33, c[0x0][0x2d0], -R163 ;  /* 0x0000b40021a37a23 */ /* 0x000fe400000108a3 */
[--C-:B------:R-:W-:Y:S02]  /*6310*/  FFMA.FTZ R236, R34, c[0x0][0x2d0], -R162.reuse ;  /* 0x0000b40022ec7a23 */ /* 0x100fe400000108a2 */
[C---:B------:R-:W-:Y:S01]  /*6320*/  HMMA.16816.F32.BF16 R48, R116.reuse, R142, R48 ;  /* 0x0000008e7430723c */ /* 0x040fe20000041830 */
[----:B------:R-:W-:Y:S02]  /*6330*/  LDSM.16.MT88.4 R140, [R133+0x1100] ;  /* 0x00110000858c783b */ /* 0x000fe40000004200 */
[----:B------:R-:W-:Y:S01]  /*6340*/  MUFU.EX2 R239, R163 ;  /* 0x000000a300ef7308 */ /* 0x000fe20000000800 */
[----:B------:R-:W-:Y:S02]  /*6350*/  FFMA.FTZ R162, R35, c[0x0][0x2d0], -R162 ;  /* 0x0000b40023a27a23 */ /* 0x000fe400000108a2 */
[----:B------:R-:W-:Y:S02]  /*6360*/  FFMA.FTZ R173, R2, R213, R173 ;  /* 0x000000d502ad7223 */ /* 0x000fe400000100ad */
[C---:B------:R-:W-:Y:S04]  /*6370*/  HMMA.16816.F32.BF16 R52, R116.reuse, R144, R52 ;  /* 0x000000907434723c */ /* 0x040fe80000041834 */
[----:B------:R-:W-:Y:S01]  /*6380*/  FFMA.FTZ R210, R0, R211, R210 ;  /* 0x000000d300d27223 */ /* 0x000fe200000100d2 */
[----:B------:R4:W-:Y:S01]  /*6390*/  MUFU.EX2 R241, R162 ;  /* 0x000000a200f17308 */ /* 0x0009e20000000800 */
[----:B------:R-:W-:Y:S02]  /*63a0*/  FADD.FTZ R174, R174, R173 ;  /* 0x000000adaeae7221 */ /* 0x000fe40000010000 */
[C---:B------:R-:W-:Y:S01]  /*63b0*/  HMMA.16816.F32.BF16 R56, R116.reuse, R146, R56 ;  /* 0x000000927438723c */ /* 0x040fe20000041838 */
[----:B------:R-:W-:Y:S03]  /*63c0*/  LDSM.16.MT88.4 R144, [R176+UR4+0x1100] ;  /* 0x00110004b090783b */ /* 0x000fe60008004200 */
[----:B------:R-:W-:Y:S03]  /*63d0*/  FADD.FTZ R215, R215, R210 ;  /* 0x000000d2d7d77221 */ /* 0x000fe60000010000 */
[----:B------:R-:W1:Y:S01]  /*63e0*/  MUFU.EX2 R231, R231 ;  /* 0x000000e700e77308 */ /* 0x000e620000000800 */
[C---:B------:R-:W-:Y:S04]  /*63f0*/  HMMA.16816.F32.BF16 R60, R116.reuse, R148, R60 ;  /* 0x00000094743c723c */ /* 0x040fe8000004183c */
[----:B------:R-:W-:Y:S04]  /*6400*/  FADD.FTZ R212, R212, R215 ;  /* 0x000000d7d4d47221 */ /* 0x000fe80000010000 */
[C---:B------:R-:W-:Y:S01]  /*6410*/  HMMA.16816.F32.BF16 R64, R116.reuse, R150, R64 ;  /* 0x000000967440723c */ /* 0x040fe20000041840 */
[----:B------:R-:W-:Y:S01]  /*6420*/  LDSM.16.MT88.4 R148, [R172+0x1900] ;  /* 0x00190000ac94783b */ /* 0x000fe20000004200 */
[----:B------:R-:W-:Y:S02]  /*6430*/  MUFU.EX2 R228, R228 ;  /* 0x000000e400e47308 */ /* 0x000fe40000000800 */
[----:B------:R-:W-:Y:S04]  /*6440*/  FADD.FTZ R217, R217, R212 ;  /* 0x000000d4d9d97221 */ /* 0x000fe80000010000 */
[C---:B------:R-:W-:Y:S01]  /*6450*/  HMMA.16816.F32.BF16 R68, R116.reuse, R152, R68 ;  /* 0x000000987444723c */ /* 0x040fe20000041844 */
[----:B----4-:R-:W-:Y:S03]  /*6460*/  LDSM.16.MT88.4 R160, [R172+0x3900] ;  /* 0x00390000aca0783b */ /* 0x010fe60000004200 */
[----:B------:R-:W4:Y:S01]  /*6470*/  MUFU.EX2 R233, R233 ;  /* 0x000000e900e97308 */ /* 0x000f220000000800 */
[----:B------:R-:W-:Y:S03]  /*6480*/  FADD.FTZ R216, R216, R217 ;  /* 0x000000d9d8d87221 */ /* 0x000fe60000010000 */
[C---:B------:R-:W-:Y:S01]  /*6490*/  HMMA.16816.F32.BF16 R72, R116.reuse, R154, R72 ;  /* 0x0000009a7448723c */ /* 0x040fe20000041848 */
[----:B------:R-:W-:Y:S03]  /*64a0*/  LDSM.16.MT88.4 R152, [R177+UR4+0x3900] ;  /* 0x00390004b198783b */ /* 0x000fe60008004200 */
[----:B------:R-:W-:Y:S02]  /*64b0*/  FADD.FTZ R221, R221, R216 ;  /* 0x000000d8dddd7221 */ /* 0x000fe40000010000 */
[----:B------:R-:W-:Y:S02]  /*64c0*/  MUFU.EX2 R230, R230 ;  /* 0x000000e600e67308 */ /* 0x000fe40000000800 */
[C---:B------:R-:W-:Y:S04]  /*64d0*/  HMMA.16816.F32.BF16 R76, R116.reuse, R156, R76 ;  /* 0x0000009c744c723c */ /* 0x040fe8000004184c */
[----:B------:R-:W-:Y:S04]  /*64e0*/  FADD.FTZ R220, R220, R221 ;  /* 0x000000dddcdc7221 */ /* 0x000fe80000010000 */
[C---:B------:R-:W-:Y:S01]  /*64f0*/  HMMA.16816.F32.BF16 R80, R116.reuse, R158, R80 ;  /* 0x0000009e7450723c */ /* 0x040fe20000041850 */
[----:B------:R-:W-:Y:S01]  /*6500*/  LDSM.16.MT88.4 R156, [R176+UR4+0x3900] ;  /* 0x00390004b09c783b */ /* 0x000fe20008004200 */
[----:B------:R-:W1:Y:S02]  /*6510*/  MUFU.EX2 R235, R235 ;  /* 0x000000eb00eb7308 */ /* 0x000e640000000800 */
[----:B------:R-:W-:Y:S04]  /*6520*/  FADD.FTZ R225, R225, R220 ;  /* 0x000000dce1e17221 */ /* 0x000fe80000010000 */
[C---:B-----5:R-:W-:Y:S04]  /*6530*/  HMMA.16816.F32.BF16 R84, R116.reuse, R120, R84 ;  /* 0x000000787454723c */ /* 0x060fe80000041854 */
[----:B------:R-:W-:Y:S04]  /*6540*/  MUFU.EX2 R232, R232 ;  /* 0x000000e800e87308 */ /* 0x000fe80000000800 */
[C---:B------:R-:W-:Y:S01]  /*6550*/  HMMA.16816.F32.BF16 R88, R116.reuse, R122, R88 ;  /* 0x0000007a7458723c */ /* 0x040fe20000041858 */
[----:B------:R-:W5:Y:S05]  /*6560*/  LDSM.16.MT88.4 R120, [R172+0x4900] ;  /* 0x00490000ac78783b */ /* 0x000f6a0000004200 */
[----:B------:R-:W1:Y:S02]  /*6570*/  MUFU.EX2 R237, R237 ;  /* 0x000000ed00ed7308 */ /* 0x000e640000000800 */
[C---:B---3--:R-:W-:Y:S08]  /*6580*/  HMMA.16816.F32.BF16 R92, R116.reuse, R124, R92 ;  /* 0x0000007c745c723c */ /* 0x048ff0000004185c */
[C---:B------:R-:W-:Y:S01]  /*6590*/  HMMA.16816.F32.BF16 R96, R116.reuse, R126, R96 ;  /* 0x0000007e7460723c */ /* 0x040fe20000041860 */
[----:B------:R-:W3:Y:S01]  /*65a0*/  LDSM.16.MT88.4 R124, [R177+UR4+0x1100] ;  /* 0x00110004b17c783b */ /* 0x000ee20008004200 */
[----:B------:R-:W2:Y:S06]  /*65b0*/  MUFU.EX2 R234, R234 ;  /* 0x000000ea00ea7308 */ /* 0x000eac0000000800 */
[C---:B------:R-:W-:Y:S04]  /*65c0*/  HMMA.16816.F32.BF16 R12, R116.reuse, R128, R12 ;  /* 0x00000080740c723c */ /* 0x040fe8000004180c */
[----:B------:R-:W2:Y:S04]  /*65d0*/  MUFU.EX2 R236, R236 ;  /* 0x000000ec00ec7308 */ /* 0x000ea80000000800 */
[C---:B------:R-:W-:Y:S01]  /*65e0*/  HMMA.16816.F32.BF16 R100, R116.reuse, R130, R100 ;  /* 0x000000827464723c */ /* 0x040fe20000041864 */
[----:B------:R-:W2:Y:S07]  /*65f0*/  LDSM.16.MT88.4 R128, [R172+0x1100] ;  /* 0x00110000ac80783b */ /* 0x000eae0000004200 */
[C---:B-1----:R-:W-:Y:S08]  /*6600*/  HMMA.16816.F32.BF16 R104, R116.reuse, R136, R104 ;  /* 0x000000887468723c */ /* 0x042ff00000041868 */
[C---:B------:R-:W-:Y:S01]  /*6610*/  HMMA.16816.F32.BF16 R108, R116.reuse, R138, R108 ;  /* 0x0000008a746c723c */ /* 0x040fe2000004186c */
[----:B------:R-:W1:Y:S07]  /*6620*/  LDSM.16.MT88.4 R136, [R177+UR4+0x3100] ;  /* 0x00310004b188783b */ /* 0x000e6e0008004200 */
[C---:B-----5:R-:W-:Y:S08]  /*6630*/  HMMA.16816.F32.BF16 R16, R116.reuse, R120, R16 ;  /* 0x000000787410723c */ /* 0x060ff00000041810 */
[----:B------:R-:W-:Y:S01]  /*6640*/  HMMA.16816.F32.BF16 R112, R116, R122, R112 ;  /* 0x0000007a7470723c */ /* 0x000fe20000041870 */
[----:B------:R-:W5:Y:S06]  /*6650*/  LDSM.16.MT88.4 R120, [R133+0x3100] ;  /* 0x003100008578783b */ /* 0x000f6c0000004200 */
[----:B------:R-:W-:Y:S02]  /*6660*/  F2FP.BF16.PACK_AB R116, R227, R222 ;  /* 0x000000dee374723e */ /* 0x000fe400000010ff */
[----:B--2---:R-:W-:Y:S03]  /*6670*/  F2FP.BF16.PACK_AB R117, R229, R224 ;  /* 0x000000e0e575723e */ /* 0x004fe600000010ff */
[----:B------:R-:W-:Y:S01]  /*6680*/  F2FP.BF16.PACK_AB R118, R231, R226 ;  /* 0x000000e2e776723e */ /* 0x000fe200000010ff */
[----:B------:R-:W-:Y:S01]  /*6690*/  FADD.FTZ R224, R224, R225 ;  /* 0x000000e1e0e07221 */ /* 0x000fe20000010000 */
[----:B----4-:R-:W-:Y:S03]  /*66a0*/  F2FP.BF16.PACK_AB R119, R233, R228 ;  /* 0x000000e4e977723e */ /* 0x010fe600000010ff */
[----:B------:R-:W-:Y:S04]  /*66b0*/  FADD.FTZ R229, R229, R224 ;  /* 0x000000e0e5e57221 */ /* 0x000fe80000010000 */
[C---:B---3--:R-:W-:Y:S03]  /*66c0*/  HMMA.16816.F32.BF16 R4, R116.reuse, R124, R4 ;  /* 0x0000007c7404723c */ /* 0x048fe60000041804 */
[----:B------:R-:W-:Y:S04]  /*66d0*/  FADD.FTZ R228, R228, R229 ;  /* 0x000000e5e4e47221 */ /* 0x000fe80000010000 */
[----:B------:R-:W-:Y:S01]  /*66e0*/  FADD.FTZ R233, R233, R228 ;  /* 0x000000e4e9e97221 */ /* 0x000fe20000010000 */
[C---:B------:R-:W-:Y:S01]  /*66f0*/  HMMA.16816.F32.BF16 R8, R116.reuse, R126, R8 ;  /* 0x0000007e7408723c */ /* 0x040fe20000041808 */
[----:B------:R-:W2:Y:S07]  /*6700*/  LDSM.16.MT88.4 R124, [R176+UR4+0x3100] ;  /* 0x00310004b07c783b */ /* 0x000eae0008004200 */
[C---:B------:R-:W-:Y:S08]  /*6710*/  HMMA.16816.F32.BF16 R36, R116.reuse, R140, R36 ;  /* 0x0000008c7424723c */ /* 0x040ff00000041824 */
[C---:B------:R-:W-:Y:S01]  /*6720*/  HMMA.16816.F32.BF16 R40, R116.reuse, R142, R40 ;  /* 0x0000008e7428723c */ /* 0x040fe20000041828 */
[----:B------:R-:W-:Y:S07]  /*6730*/  LDSM.16.MT88.4 R140, [R133+0x1900] ;  /* 0x00190000858c783b */ /* 0x000fee0000004200 */
[C---:B------:R-:W-:Y:S08]  /*6740*/  HMMA.16816.F32.BF16 R44, R116.reuse, R144, R44 ;  /* 0x00000090742c723c */ /* 0x040ff0000004182c */
[C---:B------:R-:W-:Y:S01]  /*6750*/  HMMA.16816.F32.BF16 R48, R116.reuse, R146, R48 ;  /* 0x000000927430723c */ /* 0x040fe20000041830 */
[----:B------:R-:W-:Y:S07]  /*6760*/  LDSM.16.MT88.4 R144, [R176+UR4+0x1900] ;  /* 0x00190004b090783b */ /* 0x000fee0008004200 */
[C---:B------:R-:W-:Y:S08]  /*6770*/  HMMA.16816.F32.BF16 R52, R116.reuse, R128, R52 ;  /* 0x000000807434723c */ /* 0x040ff00000041834 */
[C---:B------:R-:W-:Y:S01]  /*6780*/  HMMA.16816.F32.BF16 R56, R116.reuse, R130, R56 ;  /* 0x000000827438723c */ /* 0x040fe20000041838 */
[----:B------:R-:W3:Y:S07]  /*6790*/  LDSM.16.MT88.4 R128, [R172+0x3100] ;  /* 0x00310000ac80783b */ /* 0x000eee0000004200 */
[C---:B-1----:R-:W-:Y:S08]  /*67a0*/  HMMA.16816.F32.BF16 R60, R116.reuse, R136, R60 ;  /* 0x00000088743c723c */ /* 0x042ff0000004183c */
[C---:B------:R-:W-:Y:S01]  /*67b0*/  HMMA.16816.F32.BF16 R64, R116.reuse, R138, R64 ;  /* 0x0000008a7440723c */ /* 0x040fe20000041840 */
[----:B------:R-:W1:Y:S07]  /*67c0*/  LDSM.16.MT88.4 R136, [R177+UR4+0x5100] ;  /* 0x00510004b188783b */ /* 0x000e6e0008004200 */
[C---:B-----5:R-:W-:Y:S08]  /*67d0*/  HMMA.16816.F32.BF16 R68, R116.reuse, R120, R68 ;  /* 0x000000787444723c */ /* 0x060ff00000041844 */
        /* <DEDUP_REMOVED lines=8> */
[C---:B-1----:R-:W-:Y:S07]  /*6860*/  HMMA.16816.F32.BF16 R92, R116.reuse, R136, R92 ;  /* 0x00000088745c723c */ /* 0x042fee000004185c */
[----:B------:R-:W-:Y:S01]  /*6870*/  F2FP.BF16.PACK_AB R136, R235, R230 ;  /* 0x000000e6eb88723e */ /* 0x000fe200000010ff */
[C---:B------:R-:W-:Y:S04]  /*6880*/  HMMA.16816.F32.BF16 R96, R116.reuse, R138, R96 ;  /* 0x0000008a7460723c */ /* 0x040fe80000041860 */
[----:B------:R-:W-:Y:S01]  /*6890*/  F2FP.BF16.PACK_AB R137, R237, R232 ;  /* 0x000000e8ed89723e */ /* 0x000fe200000010ff */
[----:B------:R-:W-:Y:S02]  /*68a0*/  FADD.FTZ R232, R232, R233 ;  /* 0x000000e9e8e87221 */ /* 0x000fe40000010000 */
[----:B------:R-:W-:Y:S01]  /*68b0*/  F2FP.BF16.PACK_AB R138, R239, R234 ;  /* 0x000000eaef8a723e */ /* 0x000fe200000010ff */
[C---:B----4-:R-:W-:Y:S04]  /*68c0*/  HMMA.16816.F32.BF16 R12, R116.reuse, R120, R12 ;  /* 0x00000078740c723c */ /* 0x050fe8000004180c */
[----:B------:R-:W-:Y:S01]  /*68d0*/  F2FP.BF16.PACK_AB R139, R241, R236 ;  /* 0x000000ecf18b723e */ /* 0x000fe200000010ff */
[----:B------:R-:W-:Y:S03]  /*68e0*/  FADD.FTZ R237, R237, R232 ;  /* 0x000000e8eded7221 */ /* 0x000fe60000010000 */
[C---:B------:R-:W-:Y:S01]  /*68f0*/  HMMA.16816.F32.BF16 R100, R116.reuse, R122, R100 ;  /* 0x0000007a7464723c */ /* 0x040fe20000041864 */
[----:B------:R-:W1:Y:S03]  /*6900*/  LDSM.16.MT88.4 R120, [R177+UR4+0x1900] ;  /* 0x00190004b178783b */ /* 0x000e660008004200 */
[----:B------:R-:W-:Y:S04]  /*6910*/  FADD.FTZ R236, R236, R237 ;  /* 0x000000edecec7221 */ /* 0x000fe80000010000 */
[C---:B--2---:R-:W-:Y:S04]  /*6920*/  HMMA.16816.F32.BF16 R104, R116.reuse, R124, R104 ;  /* 0x0000007c7468723c */ /* 0x044fe80000041868 */
[----:B------:R-:W-:Y:S04]  /*6930*/  FADD.FTZ R211, R241, R236 ;  /* 0x000000ecf1d37221 */ /* 0x000fe80000010000 */
[C---:B------:R-:W-:Y:S08]  /*6940*/  HMMA.16816.F32.BF16 R108, R116.reuse, R126, R108 ;  /* 0x0000007e746c723c */ /* 0x040ff0000004186c */
[C---:B---3--:R-:W-:Y:S08]  /*6950*/  HMMA.16816.F32.BF16 R16, R116.reuse, R128, R16 ;  /* 0x000000807410723c */ /* 0x048ff00000041810 */
[----:B------:R-:W-:Y:S01]  /*6960*/  HMMA.16816.F32.BF16 R112, R116, R130, R112 ;  /* 0x000000827470723c */ /* 0x000fe20000041870 */
[----:B------:R-:W2:Y:S07]  /*6970*/  LDSM.16.MT88.4 R116, [R133+0x3900] ;  /* 0x003900008574783b */ /* 0x000eae0000004200 */
[C---:B-1----:R-:W-:Y:S08]  /*6980*/  HMMA.16816.F32.BF16 R128, R136.reuse, R120, R4 ;  /* 0x000000788880723c */ /* 0x042ff00000041804 */
[C---:B------:R-:W-:Y:S08]  /*6990*/  HMMA.16816.F32.BF16 R124, R136.reuse, R122, R8 ;  /* 0x0000007a887c723c */ /* 0x040ff00000041808 */
[C---:B------:R-:W-:Y:S08]  /*69a0*/  HMMA.16816.F32.BF16 R36, R136.reuse, R140, R36 ;  /* 0x0000008c8824723c */ /* 0x040ff00000041824 */
[C---:B------:R-:W-:Y:S01]  /*69b0*/  HMMA.16816.F32.BF16 R40, R136.reuse, R142, R40 ;  /* 0x0000008e8828723c */ /* 0x040fe20000041828 */
[----:B------:R-:W1:Y:S07]  /*69c0*/  LDSM.16.MT88.4 R140, [R176+UR4+0x5900] ;  /* 0x00590004b08c783b */ /* 0x000e6e0008004200 */
[C---:B------:R-:W-:Y:S08]  /*69d0*/  HMMA.16816.F32.BF16 R44, R136.reuse, R144, R44 ;  /* 0x00000090882c723c */ /* 0x040ff0000004182c */
[C---:B------:R-:W-:Y:S01]  /*69e0*/  HMMA.16816.F32.BF16 R48, R136.reuse, R146, R48 ;  /* 0x000000928830723c */ /* 0x040fe20000041830 */
[----:B------:R-:W3:Y:S07]  /*69f0*/  LDSM.16.MT88.4 R144, [R172+0x5900] ;  /* 0x00590000ac90783b */ /* 0x000eee0000004200 */
        /* <DEDUP_REMOVED lines=25> */
[----:B------:R-:W-:Y:S04]  /*6b90*/  FADD.FTZ R230, R230, R231 ;  /* 0x000000e7e6e67221 */ /* 0x000fe80000010000 */
[C---:B------:R-:W-:Y:S04]  /*6ba0*/  HMMA.16816.F32.BF16 R108, R136.reuse, R142, R108 ;  /* 0x0000008e886c723c */ /* 0x040fe8000004186c */
[----:B------:R-:W-:Y:S04]  /*6bb0*/  FADD.FTZ R235, R235, R230 ;  /* 0x000000e6ebeb7221 */ /* 0x000fe80000010000 */
[C---:B---3--:R-:W-:Y:S04]  /*6bc0*/  HMMA.16816.F32.BF16 R116, R136.reuse, R144, R16 ;  /* 0x000000908874723c */ /* 0x048fe80000041810 */
[----:B------:R-:W-:Y:S04]  /*6bd0*/  FADD.FTZ R234, R234, R235 ;  /* 0x000000ebeaea7221 */ /* 0x000fe80000010000 */
[----:B------:R-:W-:Y:S04]  /*6be0*/  HMMA.16816.F32.BF16 R112, R136, R146, R112 ;  /* 0x000000928870723c */ /* 0x000fe80000041870 */
[----:B------:R-:W-:Y:S04]  /*6bf0*/  FADD.FTZ R213, R239, R234 ;  /* 0x000000eaefd57221 */ /* 0x000fe80000010000 */
[----:B------:R-:W-:-:S05]  /*6c00*/  @!P0 BRA `(.L_x_2545) ;  /* 0x0000040000008947 */ /* 0x000fca0003800000 */
[----:B------:R-:W-:Y:S01]  /*6c10*/  ISETP.NE.AND P1, PT, R187, 0x1, PT ;  /* 0x00000001bb00780c */ /* 0x000fe20003f25270 */
[----:B------:R-:W-:Y:S01]  /*6c20*/  IMAD R5, R209, 0x40, R200 ;  /* 0x00000040d1057824 */ /* 0x000fe200078e02c8 */
[----:B------:R-:W-:Y:S01]  /*6c30*/  SEL R4, RZ, 0x10, P5 ;  /* 0x00000010ff047807 */ /* 0x000fe20002800000 */
[----:B------:R-:W-:Y:S03]  /*6c40*/  IMAD.MOV.U32 R189, RZ, RZ, RZ ;  /* 0x000000ffffbd7224 */ /* 0x000fe600078e00ff */
[----:B------:R-:W-:Y:S02]  /*6c50*/  IADD3 R190, R5, -0x80, R196 ;  /* 0xffffff8005be7810 */ /* 0x000fe40007ffe0c4 */
[C---:B------:R-:W-:Y:S02]  /*6c60*/  IADD3 R12, -R4.reuse, 0x10, RZ ;  /* 0x00000010040c7810 */ /* 0x040fe40007ffe1ff */
[----:B------:R-:W-:Y:S01]  /*6c70*/  ISETP.NE.U32.AND P2, PT, R4, RZ, PT ;  /* 0x000000ff0400720c */ /* 0x000fe20003f45070 */
[----:B------:R-:W-:Y:S01]  /*6c80*/  IMAD.MOV.U32 R0, RZ, RZ, R190 ;  /* 0x000000ffff007224 */ /* 0x000fe200078e00be */
[----:B------:R-:W-:Y:S01]  /*6c90*/  LOP3.LUT R12, R12, 0xf, RZ, 0xc0, !PT ;  /* 0x0000000f0c0c7812 */ /* 0x000fe200078ec0ff */
[----:B------:R-:W-:Y:S05]  /*6ca0*/  @P1 IMAD.HI.U32 R2, R190, c[0x0][0x2bc], RZ ;  /* 0x0000af00be021a27 */ /* 0x000fea00078e00ff */
[----:B------:R-:W-:Y:S04]  /*6cb0*/  @P1 SHF.R.U32.HI R0, RZ, c[0x0][0x2c0], R2 ;  /* 0x0000b000ff001a19 */ /* 0x000fe80000011602 */
[C---:B------:R-:W-:Y:S04]  /*6cc0*/  @!P3 IADD3 R5, P0, R0.reuse, UR8, RZ ;  /* 0x000000080005bc10 */ /* 0x040fe8000ff1e0ff */
[----:B------:R-:W-:Y:S02]  /*6cd0*/  @!P3 LEA.HI.X.SX32 R2, R0, UR6, 0x1, P0 ;  /* 0x000000060002bc11 */ /* 0x000fe400080f0eff */
[C---:B------:R-:W-:Y:S04]  /*6ce0*/  @!P3 LEA R8, P0, R5.reuse, c[0x0][0x2a0], 0x2 ;  /* 0x0000a8000508ba11 */ /* 0x040fe800078010ff */
[----:B------:R-:W-:Y:S01]  /*6cf0*/  @!P3 LEA.HI.X R9, R5, c[0x0][0x2a4], R2, 0x2, P0 ;  /* 0x0000a9000509ba11 */ /* 0x000fe200000f1402 */
[----:B------:R-:W-:Y:S01]  /*6d00*/  IMAD.MOV R5, RZ, RZ, -R0 ;  /* 0x000000ffff057224 */ /* 0x000fe200078e0a00 */
[----:B------:R-:W-:Y:S03]  /*6d10*/  SEL R2, RZ, 0x10, P4 ;  /* 0x00000010ff027807 */ /* 0x000fe60002000000 */
[----:B------:R-:W2:Y:S01]  /*6d20*/  @!P3 LDG.E R189, [R8.64] ;  /* 0x0000000c08bdb981 */ /* 0x000ea2000c1e1900 */
[----:B------:R-:W-:Y:S01]  /*6d30*/  IADD3 R10, -R2, 0x10, RZ ;  /* 0x00000010020a7810 */ /* 0x000fe20007ffe1ff */
[----:B------:R-:W-:Y:S03]  /*6d40*/  IMAD R190, R5, c[0x0][0x2b8], R190 ;  /* 0x0000ae0005be7a24 */ /* 0x000fe600078e02be */
[----:B------:R-:W-:Y:S01]  /*6d50*/  LOP3.LUT R10, R10, 0xf, RZ, 0xc0, !PT ;  /* 0x0000000f0a0a7812 */ /* 0x000fe200078ec0ff */
        /* <DEDUP_REMOVED lines=13> */
[----:B------:R-:W1:Y:S01]  /*6e30*/  SHFL.IDX PT, R7, R11, 0x1, 0x181f ;  /* 0x00381f000b077f89 */ /* 0x000e6200000e0000 */
[----:B------:R-:W-:Y:S03]  /*6e40*/  SEL R0, RZ, 0x10, P6 ;  /* 0x00000010ff007807 */ /* 0x000fe60003000000 */
[----:B------:R-:W2:Y:S01]  /*6e50*/  SHFL.IDX PT, R6, R14, 0x1, 0x181f ;  /* 0x00381f000e067f89 */ /* 0x000ea200000e0000 */
[----:B------:R-:W-:Y:S03]  /*6e60*/  IADD3 R5, -R0, 0x10, RZ ;  /* 0x0000001000057810 */ /* 0x000fe60007ffe1ff */
[----:B------:R3:W4:Y:S01]  /*6e70*/  SHFL.IDX PT, R9, R11, RZ, 0x181f ;  /* 0x00181fff0b097589 */ /* 0x00072200000e0000 */
[----:B------:R-:W-:Y:S03]  /*6e80*/  LOP3.LUT R5, R5, 0xf, RZ, 0xc0, !PT ;  /* 0x0000000f05057812 */ /* 0x000fe600078ec0ff */
[----:B------:R5:W4:Y:S01]  /*6e90*/  SHFL.IDX PT, R8, R14, RZ, 0x181f ;  /* 0x00181fff0e087589 */ /* 0x000b2200000e0000 */
[-C--:B-1----:R-:W-:Y:S04]  /*6ea0*/  IADD3 R12, P1, P0, R12, R7.reuse, R202 ;  /* 0x000000070c0c7210 */ /* 0x082fe8000783e0ca */
[-C--:B--2---:R-:W-:Y:S02]  /*6eb0*/  IADD3.X R13, RZ, R6.reuse, R203, P1, P0 ;  /* 0x00000006ff0d7210 */ /* 0x084fe40000fe04cb */
[-C--:B------:R-:W-:Y:S04]  /*6ec0*/  IADD3 R10, P1, P0, R10, R7.reuse, R206 ;  /* 0x000000070a0a7210 */ /* 0x080fe8000783e0ce */
[-C--:B---3--:R-:W-:Y:S02]  /*6ed0*/  IADD3.X R11, RZ, R6.reuse, R207, P1, P0 ;  /* 0x00000006ff0b7210 */ /* 0x088fe40000fe04cf */
[----:B-----5:R-:W-:Y:S01]  /*6ee0*/  IADD3 R14, P1, P0, R5, R7, R204 ;  /* 0x00000007050e7210 */ /* 0x020fe2000783e0cc */
[----:B------:R-:W-:Y:S03]  /*6ef0*/  IMAD.U32 R5, RZ, RZ, UR11 ;  /* 0x0000000bff057e24 */ /* 0x000fe6000f8e00ff */
[----:B------:R-:W-:Y:S01]  /*6f00*/  IADD3.X R15, RZ, R6, R205, P1, P0 ;  /* 0x00000006ff0f7210 */ /* 0x000fe20000fe04cd */
[----:B------:R-:W-:Y:S01]  /*6f10*/  IMAD R5, R5, 0x3000, R194 ;  /* 0x0000300005057824 */ /* 0x000fe200078e02c2 */
[----:B----4-:R-:W-:Y:S02]  /*6f20*/  IADD3 R18, P1, R202, R9, RZ ;  /* 0x00000009ca127210 */ /* 0x010fe40007f3e0ff */
[----:B------:R-:W-:Y:S01]  /*6f30*/  IADD3 R16, P0, R9, R206, RZ ;  /* 0x000000ce09107210 */ /* 0x000fe20007f1e0ff */
        /* <DEDUP_REMOVED lines=13> */
.L_x_2545:
        /* <DEDUP_REMOVED lines=9> */
.L_x_2543:
[----:B------:R-:W2:Y:S01]  /*70a0*/  SHFL.BFLY PT, R0, R211, 0x2, 0x1f ;  /* 0x0c401f00d3007f89 */ /* 0x000ea200000e0000 */
[----:B------:R-:W-:Y:S01]  /*70b0*/  MOV R5, c[0x0][0x4e8] ;  /* 0x00013a0000057a02 */ /* 0x000fe20000000f00 */
[----:B------:R-:W3:Y:S01]  /*70c0*/  S2UR UR7, SR_CTAID.Y ;  /* 0x00000000000779c3 */ /* 0x000ee20000002600 */
[----:B-1----:R-:W-:Y:S01]  /*70d0*/  MOV R6, R195 ;  /* 0x000000c300067202 */ /* 0x002fe20000000f00 */
[----:B------:R-:W1:Y:S01]  /*70e0*/  SHFL.BFLY PT, R2, R213, 0x2, 0x1f ;  /* 0x0c401f00d5027f89 */ /* 0x000e6200000e0000 */
[----:B------:R-:W-:Y:S01]  /*70f0*/  ISETP.NE.AND P4, PT, R5, 0x1, PT ;  /* 0x000000010500780c */ /* 0x000fe20003f85270 */
[----:B------:R-:W-:Y:S01]  /*7100*/  ULDC.64 UR4, c[0x0][0x490] ;  /* 0x0001240000047ab9 */ /* 0x000fe20000000a00 */
[----:B------:R-:W-:Y:S01]  /*7110*/  MOV R10, RZ ;  /* 0x000000ff000a7202 */ /* 0x000fe20000000f00 */
[----:B------:R-:W4:Y:S01]  /*7120*/  S2R R7, SR_TID.X ;  /* 0x0000000000077919 */ /* 0x000f220000002100 */
[----:B------:R-:W-:Y:S01]  /*7130*/  SHF.R.S32.HI R20, RZ, 0x2, R201 ;  /* 0x00000002ff147819 */ /* 0x000fe200000114c9 */
[----:B------:R-:W-:Y:S01]  /*7140*/  BSSY B0, `(.L_x_2547) ;  /* 0x000016a000007945 */ /* 0x000fe20003800000 */
[----:B------:R-:W-:Y:S01]  /*7150*/  SHF.L.U32 R194, R194, 0x1, RZ ;  /* 0x00000001c2c27819 */ /* 0x000fe200000006ff */
[----:B--2---:R-:W-:Y:S01]  /*7160*/  FADD.FTZ R11, R0, R211 ;  /* 0x000000d3000b7221 */ /* 0x004fe20000010000 */
[----:B---3--:R-:W-:Y:S01]  /*7170*/  USHF.R.S32.HI UR6, URZ, 0x1f, UR7 ;  /* 0x0000001f3f067899 */ /* 0x008fe20008011407 */
[----:B-1----:R-:W-:Y:S01]  /*7180*/  FADD.FTZ R9, R2, R213 ;  /* 0x000000d502097221 */ /* 0x002fe20000010000 */
        /* <DEDUP_REMOVED lines=13> */
[--C-:B------:R-:W-:Y:S01]  /*7260*/  SHF.R.S32.HI R13, RZ, 0x2, R8.reuse ;  /* 0x00000002ff0d7819 */ /* 0x100fe20000011408 */
[----:B------:R-:W-:Y:S01]  /*7270*/  UIMAD UR5, UR7, UR5, UR6 ;  /* 0x00000005070572a4 */ /* 0x000fe2000f8e0206 */
[----:B------:R-:W-:Y:S01]  /*7280*/  SHF.R.S32.HI R8, RZ, 0x1f, R8 ;  /* 0x0000001fff087819 */ /* 0x000fe20000011408 */
[----:B------:R-:W-:Y:S01]  /*7290*/  UIADD3 UR8, UR11, UR8, URZ ;  /* 0x000000080b087290 */ /* 0x000fe2000fffe03f */
[----:B------:R-:W-:Y:S01]  /*72a0*/  SHF.R.S32.HI R0, RZ, 0x5, R0 ;  /* 0x00000005ff007819 */ /* 0x000fe20000011400 */
[----:B------:R-:W-:Y:S01]  /*72b0*/  UIADD3 UR5, UR15, UR5, URZ ;  /* 0x000000050f057290 */ /* 0x000fe2000fffe03f */
[----:B------:R-:W-:Y:S01]  /*72c0*/  LEA.HI R8, R8, R13, RZ, 0x3 ;  /* 0x0000000d08087211 */ /* 0x000fe200078f18ff */
[----:B------:R-:W-:Y:S01]  /*72d0*/  IMAD.U32 R16, RZ, RZ, UR14 ;  /* 0x0000000eff107e24 */ /* 0x000fe2000f8e00ff */
[----:B------:R-:W-:Y:S01]  /*72e0*/  MOV R17, UR15 ;  /* 0x0000000f00117c02 */ /* 0x000fe20008000f00 */
[----:B-1----:R-:W-:Y:S01]  /*72f0*/  FADD.FTZ R2, R11, R2 ;  /* 0x000000020b027221 */ /* 0x002fe20000010000 */
[----:B------:R-:W-:Y:S01]  /*7300*/  IADD3 R11, -R12, R7, RZ ;  /* 0x000000070c0b7210 */ /* 0x000fe20007ffe1ff */
[----:B------:R-:W-:Y:S01]  /*7310*/  IMAD.IADD R7, R7, 0x1, -R14 ;  /* 0x0000000107077824 */ /* 0x000fe200078e0a0e */
[----:B------:R-:W-:Y:S01]  /*7320*/  LOP3.LUT R8, R8, 0xfffffff8, RZ, 0xc0, !PT ;  /* 0xfffffff808087812 */ /* 0x000fe200078ec0ff */
[----:B--2---:R-:W-:Y:S01]  /*7330*/  FADD.FTZ R4, R9, R4 ;  /* 0x0000000409047221 */ /* 0x004fe20000010000 */
[----:B------:R-:W-:Y:S01]  /*7340*/  FSETP.NE.FTZ.AND P0, PT, R2, RZ, PT ;  /* 0x000000ff0200720b */ /* 0x000fe20003f15000 */
[----:B------:R-:W-:Y:S01]  /*7350*/  @P4 IMAD.HI.U32 R9, R195, c[0x0][0x4ec], RZ ;  /* 0x00013b00c3094a27 */ /* 0x000fe200078e00ff */
[----:B------:R-:W-:Y:S01]  /*7360*/  BAR.SYNC.DEFER_BLOCKING 0x1, 0x100 ;  /* 0x0044000000007b1d */ /* 0x000fe20000010000 */
[----:B------:R-:W-:-:S02]  /*7370*/  LOP3.LUT P3, RZ, R11, 0x3, RZ, 0xc0, !PT ;  /* 0x000000030bff7812 */ /* 0x000fc4000786c0ff */
[----:B------:R-:W-:Y:S02]  /*7380*/  FSETP.NE.FTZ.AND P1, PT, R4, RZ, PT ;  /* 0x000000ff0400720b */ /* 0x000fe40003f35000 */
[----:B------:R-:W-:Y:S02]  /*7390*/  @P4 SHF.R.U32.HI R6, RZ, c[0x0][0x4f0], R9 ;  /* 0x00013c00ff064a19 */ /* 0x000fe40000011609 */
[----:B------:R-:W-:Y:S02]  /*73a0*/  MOV R9, RZ ;  /* 0x000000ff00097202 */ /* 0x000fe40000000f00 */
[----:B------:R-:W-:Y:S02]  /*73b0*/  IADD3 R12, -R6, RZ, RZ ;  /* 0x000000ff060c7210 */ /* 0x000fe40007ffe1ff */
[----:B------:R-:W-:Y:S02]  /*73c0*/  MOV R14, 0xff800000 ;  /* 0xff800000000e7802 */ /* 0x000fe40000000f00 */
[----:B------:R-:W1:Y:S01]  /*73d0*/  @P0 MUFU.RCP R9, R2 ;  /* 0x0000000200090308 */ /* 0x000e620000001000 */
[----:B------:R-:W-:Y:S01]  /*73e0*/  IMAD R11, R12, c[0x0][0x4e8], R195 ;  /* 0x00013a000c0b7a24 */ /* 0x000fe200078e02c3 */
[----:B------:R-:W-:-:S02]  /*73f0*/  MOV R17, UR5 ;  /* 0x0000000500117c02 */ /* 0x000fc40008000f00 */
[----:B------:R-:W-:Y:S02]  /*7400*/  MOV R19, UR11 ;  /* 0x0000000b00137c02 */ /* 0x000fe40008000f00 */
[----:B------:R-:W-:Y:S02]  /*7410*/  MOV R18, UR10 ;  /* 0x0000000a00127c02 */ /* 0x000fe40008000f00 */
[----:B------:R2:W3:Y:S01]  /*7420*/  @P0 MUFU.LG2 R12, R2 ;  /* 0x00000002000c0308 */ /* 0x0004e20000000c00 */
[----:B------:R-:W-:-:S07]  /*7430*/  MOV R19, UR8 ;  /* 0x0000000800137c02 */ /* 0x000fce0008000f00 */
[----:B------:R-:W-:Y:S01]  /*7440*/  @P1 MUFU.RCP R10, R4 ;  /* 0x00000004000a1308 */ /* 0x000fe20000001000 */
[C---:B-1----:R-:W-:Y:S02]  /*7450*/  FMUL.FTZ R131, R9.reuse, R131 ;  /* 0x0000008309837220 */ /* 0x042fe40000410000 */
[C---:B------:R-:W-:Y:S02]  /*7460*/  FMUL.FTZ R130, R9.reuse, R130 ;  /* 0x0000008209827220 */ /* 0x040fe40000410000 */
[C---:B------:R-:W-:Y:S02]  /*7470*/  FMUL.FTZ R127, R9.reuse, R127 ;  /* 0x0000007f097f7220 */ /* 0x040fe40000410000 */
[C---:B------:R-:W-:Y:S01]  /*7480*/  FMUL.FTZ R126, R9.reuse, R126 ;  /* 0x0000007e097e7220 */ /* 0x040fe20000410000 */
[----:B--2---:R-:W-:Y:S01]  /*7490*/  @P0 MOV R2, 0x3f317218 ;  /* 0x3f31721800020802 */ /* 0x004fe20000000f00 */
[----:B---3--:R-:W-:Y:S01]  /*74a0*/  @P0 FMUL.FTZ R12, R12, 0.69314718246459960938 ;  /* 0x3f3172180c0c0820 */ /* 0x008fe20000410000 */
[----:B------:R-:W1:Y:S01]  /*74b0*/  @P1 MUFU.LG2 R4, R4 ;  /* 0x0000000400041308 */ /* 0x000e620000000c00 */
[----:B------:R-:W-:Y:S01]  /*74c0*/  FMUL.FTZ R39, R9, R39 ;  /* 0x0000002709277220 */ /* 0x000fe20000410000 */
[----:B------:R-:W-:Y:S01]  /*74d0*/  F2FP.BF16.PACK_AB R130, R131, R130 ;  /* 0x000000828382723e */ /* 0x000fe200000010ff */
[----:B------:R-:W-:Y:S01]  /*74e0*/  @P0 FMUL.FTZ R2, R2, c[0x0][0x2d0] ;  /* 0x0000b40002020a20 */ /* 0x000fe20000410000 */
[----:B------:R-:W-:Y:S01]  /*74f0*/  F2FP.BF16.PACK_AB R126, R127, R126 ;  /* 0x0000007e7f7e723e */ /* 0x000fe200000010ff */
[----:B------:R-:W-:-:S02]  /*7500*/  FMUL.FTZ R38, R9, R38 ;  /* 0x0000002609267220 */ /* 0x000fc40000410000 */
[C---:B------:R-:W-:Y:S02]  /*7510*/  FMUL.FTZ R43, R9.reuse, R43 ;  /* 0x0000002b092b7220 */ /* 0x040fe40000410000 */
        /* <DEDUP_REMOVED lines=102> */
[----:B------:R-:W-:Y:S01]  /*7b80*/  IMAD R2, R3, c[0x0][0x49c], R2 ;  /* 0x0001270003027a24 */ /* 0x000fe200078e0202 */
[----:B------:R-:W-:Y:S01]  /*7b90*/  SHF.R.S32.HI R3, RZ, 0x1f, R6 ;  /* 0x0000001fff037819 */ /* 0x000fe20000011406 */
[----:B------:R-:W-:Y:S01]  /*7ba0*/  FMUL.FTZ R40, R10, R40 ;  /* 0x000000280a287220 */ /* 0x000fe20000410000 */
[----:B------:R-:W-:Y:S01]  /*7bb0*/  IADD3 R17, R17, R4, RZ ;  /* 0x0000000411117210 */ /* 0x000fe20007ffe0ff */
[----:B------:R-:W-:Y:S01]  /*7bc0*/  IMAD R4, R5, c[0x0][0x388], RZ ;  /* 0x0000e20005047a24 */ /* 0x000fe200078e02ff */
[----:B------:R-:W-:Y:S01]  /*7bd0*/  LEA R0, R0, R9, 0x1 ;  /* 0x0000000900007211 */ /* 0x000fe200078e08ff */
[----:B------:R-:W-:Y:S01]  /*7be0*/  IMAD R5, R12, 0x8, R15 ;  /* 0x000000080c057824 */ /* 0x000fe200078e020f */
[----:B--2---:R-:W-:Y:S01]  /*7bf0*/  LEA R15, R8, R15, 0x7 ;  /* 0x0000000f080f7211 */ /* 0x004fe200078e38ff */
[----:B------:R-:W-:Y:S01]  /*7c00*/  IMAD R3, R3, c[0x0][0x3e0], RZ ;  /* 0x0000f80003037a24 */ /* 0x000fe200078e02ff */
[----:B------:R-:W-:Y:S01]  /*7c10*/  SHF.L.U32 R7, R0, 0x1, RZ ;  /* 0x0000000100077819 */ /* 0x000fe200000006ff */
[----:B------:R-:W-:Y:S01]  /*7c20*/  IMAD.WIDE.U32 R16, R6, c[0x0][0x3e0], R16 ;  /* 0x0000f80006107a25 */ /* 0x000fe200078e0010 */
[----:B------:R-:W-:-:S02]  /*7c30*/  LEA R5, R8, R5, 0x7 ;  /* 0x0000000508057211 */ /* 0x000fc400078e38ff */
[CC--:B------:R-:W-:Y:S01]  /*7c40*/  ISETP.GE.OR P5, PT, R15.reuse, R4.reuse, P3 ;  /* 0x000000040f00720c */ /* 0x0c0fe20001fa6670 */
[----:B------:R-:W-:Y:S01]  /*7c50*/  IMAD R3, R6, c[0x0][0x3e4], R3 ;  /* 0x0000f90006037a24 */ /* 0x000fe200078e0203 */
[----:B------:R-:W-:Y:S01]  /*7c60*/  IADD3 R15, R15, 0x8, RZ ;  /* 0x000000080f0f7810 */ /* 0x000fe20007ffe0ff */
[----:B------:R-:W-:Y:S01]  /*7c70*/  @P4 IMAD.HI.U32 R0, R5, c[0x0][0x4ec], RZ ;  /* 0x00013b0005004a27 */ /* 0x000fe200078e00ff */
[----:B------:R-:W-:Y:S01]  /*7c80*/  MOV R9, R5 ;  /* 0x0000000500097202 */ /* 0x000fe20000000f00 */
[----:B------:R-:W-:Y:S01]  /*7c90*/  STS [R7+0x80], R128 ;  /* 0x0000808007007388 */ /* 0x000fe20000000800 */
[----:B------:R-:W-:Y:S01]  /*7ca0*/  IADD3 R6, R7, 0x80, RZ ;  /* 0x0000008007067810 */ /* 0x000fe20007ffe0ff */
[----:B------:R-:W-:Y:S01]  /*7cb0*/  IMAD.IADD R17, R17, 0x1, R3 ;  /* 0x0000000111117824 */ /* 0x000fe200078e0203 */
[----:B------:R-:W-:Y:S01]  /*7cc0*/  @P4 SHF.R.U32.HI R9, RZ, c[0x0][0x4f0], R0 ;  /* 0x00013c00ff094a19 */ /* 0x000fe20000011600 */
[C---:B------:R-:W-:Y:S01]  /*7cd0*/  FMUL.FTZ R45, R10.reuse, R45 ;  /* 0x0000002d0a2d7220 */ /* 0x040fe20000410000 */
[----:B------:R-:W-:Y:S01]  /*7ce0*/  ISETP.GE.OR P3, PT, R15, R4, P3 ;  /* 0x000000040f00720c */ /* 0x000fe20001f66670 */
[C---:B------:R-:W-:Y:S01]  /*7cf0*/  FMUL.FTZ R44, R10.reuse, R44 ;  /* 0x0000002c0a2c7220 */ /* 0x040fe20000410000 */
[----:B------:R-:W-:Y:S01]  /*7d00*/  IADD3 R15, R7, 0x70, RZ ;  /* 0x00000070070f7810 */ /* 0x000fe20007ffe0ff */
[----:B------:R-:W-:Y:S01]  /*7d10*/  FMUL.FTZ R49, R10, R49 ;  /* 0x000000310a317220 */ /* 0x000fe20000410000 */
[----:B------:R-:W-:Y:S01]  /*7d20*/  @P0 IADD3 R15, R6, 0x10, RZ ;  /* 0x00000010060f0810 */ /* 0x000fe20007ffe0ff */
[C---:B------:R-:W-:Y:S01]  /*7d30*/  FMUL.FTZ R48, R10.reuse, R48 ;  /* 0x000000300a307220 */ /* 0x040fe20000410000 */
        /* <DEDUP_REMOVED lines=13> */
[C---:B------:R-:W-:Y:S01]  /*7e10*/  FMUL.FTZ R60, R10.reuse, R60 ;  /* 0x0000003c0a3c7220 */ /* 0x040fe20000410000 */
[----:B------:R-:W-:Y:S01]  /*7e20*/  SHF.R.S32.HI R0, RZ, 0x1f, R5 ;  /* 0x0000001fff007819 */ /* 0x000fe20000011405 */
[C---:B------:R-:W-:Y:S01]  /*7e30*/  FMUL.FTZ R65, R10.reuse, R65 ;  /* 0x000000410a417220 */ /* 0x040fe20000410000 */
[----:B------:R-:W-:Y:S01]  /*7e40*/  MOV R2, 0x40 ;  /* 0x0000004000027802 */ /* 0x000fe20000000f00 */
[----:B------:R-:W-:Y:S01]  /*7e50*/  FMUL.FTZ R64, R10, R64 ;  /* 0x000000400a407220 */ /* 0x000fe20000410000 */
[----:B------:R-:W-:Y:S01]  /*7e60*/  F2FP.BF16.PACK_AB R36, R37, R36 ;  /* 0x000000242524723e */ /* 0x000fe200000010ff */
[----:B------:R-:W-:Y:S01]  /*7e70*/  IMAD R0, R0, c[0x0][0x488], RZ ;  /* 0x0001220000007a24 */ /* 0x000fe200078e02ff */
[----:B------:R-:W-:Y:S01]  /*7e80*/  SEL R2, R2, 0xffffffc0, !P2 ;  /* 0xffffffc002027807 */ /* 0x000fe20005000000 */
[----:B------:R-:W-:Y:S01]  /*7e90*/  IMAD.WIDE.U32 R8, R5, c[0x0][0x488], R8 ;  /* 0x0001220005087a25 */ /* 0x000fe200078e0008 */
[----:B------:R-:W-:Y:S01]  /*7ea0*/  F2FP.BF16.PACK_AB R40, R41, R40 ;  /* 0x000000282928723e */ /* 0x000fe200000010ff */
[----:B------:R-:W-:Y:S01]  /*7eb0*/  STS [R7+0x480], R130 ;  /* 0x0004808207007388 */ /* 0x000fe20000000800 */
[----:B------:R-:W-:Y:S01]  /*7ec0*/  F2FP.BF16.PACK_AB R44, R45, R44 ;  /* 0x0000002c2d2c723e */ /* 0x000fe200000010ff */
[----:B------:R-:W-:Y:S01]  /*7ed0*/  IMAD R0, R5, c[0x0][0x48c], R0 ;  /* 0x0001230005007a24 */ /* 0x000fe200078e0200 */
[----:B------:R-:W-:Y:S01]  /*7ee0*/  IADD3 R21, R7, R2, RZ ;  /* 0x0000000207157210 */ /* 0x000fe20007ffe0ff */
[C---:B------:R-:W-:Y:S01]  /*7ef0*/  FMUL.FTZ R69, R10.reuse, R69 ;  /* 0x000000450a457220 */ /* 0x040fe20000410000 */
[----:B------:R-:W-:Y:S01]  /*7f00*/  F2FP.BF16.PACK_AB R48, R49, R48 ;  /* 0x000000303130723e */ /* 0x000fe200000010ff */
[----:B------:R-:W-:Y:S01]  /*7f10*/  FMUL.FTZ R68, R10, R68 ;  /* 0x000000440a447220 */ /* 0x000fe20000410000 */
[----:B------:R-:W-:Y:S01]  /*7f20*/  F2FP.BF16.PACK_AB R52, R53, R52 ;  /* 0x000000343534723e */ /* 0x000fe200000010ff */
[----:B------:R-:W-:Y:S01]  /*7f30*/  IMAD.IADD R5, R2, 0x1, R15 ;  /* 0x0000000102057824 */ /* 0x000fe200078e020f */
        /* <DEDUP_REMOVED lines=53> */
[----:B------:R-:W-:Y:S01]  /*8290*/  FMUL.FTZ R10, R10, R112 ;  /* 0x000000700a0a7220 */ /* 0x000fe20000410000 */
[----:B------:R-:W-:-:S02]  /*82a0*/  F2FP.BF16.PACK_AB R100, R101, R100 ;  /* 0x000000646564723e */ /* 0x000fc400000010ff */
[----:B------:R-:W-:Y:S01]  /*82b0*/  STS [R7+0x4080], R60 ;  /* 0x0040803c07007388 */ /* 0x000fe20000000800 */
[----:B------:R-:W-:Y:S02]  /*82c0*/  F2FP.BF16.PACK_AB R104, R105, R104 ;  /* 0x000000686968723e */ /* 0x000fe400000010ff */
[C---:B------:R-:W-:Y:S01]  /*82d0*/  LEA R6, P0, R8.reuse, c[0x0][0x450], 0x2 ;  /* 0x0001140008067a11 */ /* 0x040fe200078010ff */
[----:B------:R-:W-:Y:S01]  /*82e0*/  STS [R7+0x4480], R62 ;  /* 0x0044803e07007388 */ /* 0x000fe20000000800 */
[----:B------:R-:W-:Y:S02]  /*82f0*/  IADD3 R9, R9, R0, RZ ;  /* 0x0000000009097210 */ /* 0x000fe40007ffe0ff */
[----:B------:R-:W-:Y:S01]  /*8300*/  F2FP.BF16.PACK_AB R108, R109, R108 ;  /* 0x0000006c6d6c723e */ /* 0x000fe200000010ff */
[----:B------:R-:W-:Y:S01]  /*8310*/  STS [R15+0x4000], R64 ;  /* 0x004000400f007388 */ /* 0x000fe20000000800 */
[----:B------:R-:W-:Y:S02]  /*8320*/  F2FP.BF16.PACK_AB R116, R117, R116 ;  /* 0x000000747574723e */ /* 0x000fe400000010ff */
[----:B------:R-:W-:Y:S01]  /*8330*/  F2FP.BF16.PACK_AB R10, R113, R10 ;  /* 0x0000000a710a723e */ /* 0x000fe200000010ff */
[----:B------:R-:W-:Y:S01]  /*8340*/  STS [R15+0x4400], R66 ;  /* 0x004400420f007388 */ /* 0x000fe20000000800 */
[----:B------:R-:W-:-:S02]  /*8350*/  LEA.HI.X R9, R8, c[0x0][0x454], R9, 0x2, P0 ;  /* 0x0001150008097a11 */ /* 0x000fc400000f1409 */
[----:B------:R-:W-:Y:S01]  /*8360*/  SHF.R.S32.HI R0, RZ, 0x1f, R11 ;  /* 0x0000001fff007819 */ /* 0x000fe2000001140b */
[----:B------:R-:W-:Y:S04]  /*8370*/  STS [R3+0x4080], R68 ;  /* 0x0040804403007388 */ /* 0x000fe80000000800 */
[----:B------:R-:W-:Y:S01]  /*8380*/  STS [R3+0x4480], R70 ;  /* 0x0044804603007388 */ /* 0x000fe20000000800 */
[----:B------:R-:W-:-:S03]  /*8390*/  IMAD R0, R0, c[0x0][0x3d8], RZ ;  /* 0x0000f60000007a24 */ /* 0x000fc600078e02ff */
[----:B------:R-:W-:Y:S01]  /*83a0*/  STS [R19+0x4000], R72 ;  /* 0x0040004813007388 */ /* 0x000fe20000000800 */
[----:B------:R-:W-:-:S03]  /*83b0*/  IMAD R0, R11, c[0x0][0x3dc], R0 ;  /* 0x0000f7000b007a24 */ /* 0x000fc600078e0200 */
        /* <DEDUP_REMOVED lines=58> */
[CC--:B------:R-:W-:Y:S02]  /*8760*/  @!P1 LEA R56, P4, R192.reuse, R5.reuse, 0x1 ;  /* 0x00000005c0389211 */ /* 0x0c0fe400078808ff */
[----:B------:R-:W-:Y:S01]  /*8770*/  @!P0 LEA R60, P3, R191, R5, 0x1 ;  /* 0x00000005bf3c8211 */ /* 0x000fe200078608ff */
[----:B------:R-:W-:Y:S01]  /*8780*/  @!P2 IMAD.X R59, R203, 0x1, R7, P5 ;  /* 0x00000001cb3ba824 */ /* 0x000fe200028e0607 */
[----:B------:R-:W-:-:S02]  /*8790*/  @!P1 LEA.HI.X R57, R192, R7, R3, 0x1, P4 ;  /* 0x00000007c0399211 */ /* 0x000fc400020f0c03 */
[----:B------:R-:W-:Y:S02]  /*87a0*/  @!P0 LEA.HI.X R61, R191, R7, R0, 0x1, P3 ;  /* 0x00000007bf3d8211 */ /* 0x000fe400018f0c00 */
[----:B--2---:R2:W-:Y:S04]  /*87b0*/  @!P2 ST.E.128 [R58.64], R16 ;  /* 0x000000103a00a985 */ /* 0x0045e8000c101d0c */
[----:B-1----:R2:W-:Y:S04]  /*87c0*/  @!P1 ST.E.128 [R56.64], R12 ;  /* 0x0000000c38009985 */ /* 0x0025e8000c101d0c */
[----:B-----5:R2:W-:Y:S02]  /*87d0*/  @!P0 ST.E.128 [R60.64], R8 ;  /* 0x000000083c008985 */ /* 0x0205e4000c101d0c */
.L_x_2548:
[----:B--2---:R-:W-:Y:S05]  /*87e0*/  BSYNC B0 ;  /* 0x0000000000007941 */ /* 0x004fea0003800000 */
.L_x_2547:
[----:B-1----:R-:W-:Y:S01]  /*87f0*/  IADD3 R5, R193, 0x20, RZ ;  /* 0x00000020c1057810 */ /* 0x002fe20007ffe0ff */
[----:B------:R1:W2:Y:S01]  /*8800*/  SHFL.IDX PT, R9, R2, 0x1, 0x181f ;  /* 0x00381f0002097f89 */ /* 0x0002a200000e0000 */
[----:B------:R-:W-:Y:S02]  /*8810*/  BSSY B0, `(.L_x_2549) ;  /* 0x0000010000007945 */ /* 0x000fe40003800000 */
[----:B------:R-:W-:Y:S01]  /*8820*/  ISETP.GE.AND P0, PT, R5, R4, PT ;  /* 0x000000040500720c */ /* 0x000fe20003f06270 */
[----:B------:R1:W4:-:S12]  /*8830*/  SHFL.IDX PT, R7, R6, 0x1, 0x181f ;  /* 0x00381f0006077f89 */ /* 0x00031800000e0000 */
[----:B------:R-:W-:Y:S05]  /*8840*/  @P0 BRA `(.L_x_2550) ;  /* 0x000000c000000947 */ /* 0x000fea0003800000 */
[----:B------:R-:W-:Y:S02]  /*8850*/  ISETP.GE.AND P2, PT, R199, c[0x0][0x3c8], PT ;  /* 0x0000f200c7007a0c */ /* 0x000fe40003f46270 */
[----:B------:R-:W-:Y:S02]  /*8860*/  ISETP.GE.AND P1, PT, R198, c[0x0][0x3c8], PT ;  /* 0x0000f200c6007a0c */ /* 0x000fe40003f26270 */
[----:B------:R-:W-:-:S09]  /*8870*/  ISETP.GE.AND P0, PT, R197, c[0x0][0x3c8], PT ;  /* 0x0000f200c5007a0c */ /* 0x000fd20003f06270 */
[-C--:B----4-:R-:W-:Y:S02]  /*8880*/  @!P2 IADD3 R12, P5, R202, R7.reuse, RZ ;  /* 0x00000007ca0ca210 */ /* 0x090fe40007fbe0ff */
[CC--:B------:R-:W-:Y:S02]  /*8890*/  @!P1 LEA R10, P4, R192.reuse, R7.reuse, 0x1 ;  /* 0x00000007c00a9211 */ /* 0x0c0fe400078808ff */
[----:B------:R-:W-:Y:S01]  /*88a0*/  @!P0 LEA R8, P3, R191, R7, 0x1 ;  /* 0x00000007bf088211 */ /* 0x000fe200078608ff */
[----:B--2---:R-:W-:Y:S01]  /*88b0*/  @!P2 IMAD.X R13, R203, 0x1, R9, P5 ;  /* 0x00000001cb0da824 */ /* 0x004fe200028e0609 */
[-C--:B------:R-:W-:Y:S02]  /*88c0*/  @!P1 LEA.HI.X R11, R192, R9.reuse, R3, 0x1, P4 ;  /* 0x00000009c00b9211 */ /* 0x080fe400020f0c03 */
[----:B------:R-:W-:Y:S02]  /*88d0*/  @!P0 LEA.HI.X R9, R191, R9, R0, 0x1, P3 ;  /* 0x00000009bf098211 */ /* 0x000fe400018f0c00 */
[----:B------:R2:W-:Y:S04]  /*88e0*/  @!P2 ST.E.128 [R12.64], R52 ;  /* 0x000000340c00a985 */ /* 0x0005e8000c101d0c */
[----:B------:R2:W-:Y:S04]  /*88f0*/  @!P1 ST.E.128 [R10.64], R40 ;  /* 0x000000280a009985 */ /* 0x0005e8000c101d0c */
[----:B------:R2:W-:Y:S02]  /*8900*/  @!P0 ST.E.128 [R8.64], R28 ;  /* 0x0000001c08008985 */ /* 0x0005e4000c101d0c */
.L_x_2550:
[----:B------:R-:W-:Y:S05]  /*8910*/  BSYNC B0 ;  /* 0x0000000000007941 */ /* 0x000fea0003800000 */
.L_x_2549:
[----:B------:R-:W-:Y:S01]  /*8920*/  IADD3 R5, R193, 0x40, RZ ;  /* 0x00000040c1057810 */ /* 0x000fe20007ffe0ff */
[----:B--2---:R2:W1:Y:S01]  /*8930*/  SHFL.IDX PT, R9, R2, 0x2, 0x181f ;  /* 0x00581f0002097f89 */ /* 0x00446200000e0000 */
[----:B------:R-:W-:Y:S02]  /*8940*/  BSSY B0, `(.L_x_2551) ;  /* 0x0000010000007945 */ /* 0x000fe40003800000 */
[----:B------:R-:W-:Y:S01]  /*8950*/  ISETP.GE.AND P0, PT, R5, R4, PT ;  /* 0x000000040500720c */ /* 0x000fe20003f06270 */
[----:B----4-:R2:W4:-:S12]  /*8960*/  SHFL.IDX PT, R7, R6, 0x2, 0x181f ;  /* 0x00581f0006077f89 */ /* 0x01051800000e0000 */
[----:B------:R-:W-:Y:S05]  /*8970*/  @P0 BRA `(.L_x_2552) ;  /* 0x000000c000000947 */ /* 0x000fea0003800000 */
[----:B------:R-:W-:Y:S02]  /*8980*/  ISETP.GE.AND P2, PT, R199, c[0x0][0x3c8], PT ;  /* 0x0000f200c7007a0c */ /* 0x000fe40003f46270 */
[----:B------:R-:W-:Y:S02]  /*8990*/  ISETP.GE.AND P1, PT, R198, c[0x0][0x3c8], PT ;  /* 0x0000f200c6007a0c */ /* 0x000fe40003f26270 */
[----:B------:R-:W-:-:S09]  /*89a0*/  ISETP.GE.AND P0, PT, R197, c[0x0][0x3c8], PT ;  /* 0x0000f200c5007a0c */ /* 0x000fd20003f06270 */
[-C--:B----4-:R-:W-:Y:S02]  /*89b0*/  @!P2 IADD3 R12, P5, R202, R7.reuse, RZ ;  /* 0x00000007ca0ca210 */ /* 0x090fe40007fbe0ff */
[CC--:B------:R-:W-:Y:S02]  /*89c0*/  @!P1 LEA R10, P4, R192.reuse, R7.reuse, 0x1 ;  /* 0x00000007c00a9211 */ /* 0x0c0fe400078808ff */
[----:B------:R-:W-:Y:S01]  /*89d0*/  @!P0 LEA R8, P3, R191, R7, 0x1 ;  /* 0x00000007bf088211 */ /* 0x000fe200078608ff */
[----:B-1----:R-:W-:Y:S01]  /*89e0*/  @!P2 IMAD.X R13, R203, 0x1, R9, P5 ;  /* 0x00000001cb0da824 */ /* 0x002fe200028e0609 */
[-C--:B------:R-:W-:Y:S02]  /*89f0*/  @!P1 LEA.HI.X R11, R192, R9.reuse, R3, 0x1, P4 ;  /* 0x00000009c00b9211 */ /* 0x080fe400020f0c03 */
[----:B------:R-:W-:Y:S02]  /*8a00*/  @!P0 LEA.HI.X R9, R191, R9, R0, 0x1, P3 ;  /* 0x00000009bf098211 */ /* 0x000fe400018f0c00 */
[----:B---3--:R1:W-:Y:S04]  /*8a10*/  @!P2 ST.E.128 [R12.64], R48 ;  /* 0x000000300c00a985 */ /* 0x0083e8000c101d0c */
[----:B------:R1:W-:Y:S04]  /*8a20*/  @!P1 ST.E.128 [R10.64], R36 ;  /* 0x000000240a009985 */ /* 0x0003e8000c101d0c */
[----:B------:R1:W-:Y:S02]  /*8a30*/  @!P0 ST.E.128 [R8.64], R24 ;  /* 0x0000001808008985 */ /* 0x0003e4000c101d0c */
.L_x_2552:
[----:B------:R-:W-:Y:S05]  /*8a40*/  BSYNC B0 ;  /* 0x0000000000007941 */ /* 0x000fea0003800000 */
.L_x_2551:
[----:B------:R-:W-:Y:S01]  /*8a50*/  IADD3 R193, R193, 0x60, RZ ;  /* 0x00000060c1c17810 */ /* 0x000fe20007ffe0ff */
[----:B------:R2:W4:Y:S03]  /*8a60*/  SHFL.IDX PT, R5, R2, 0x3, 0x181f ;  /* 0x00781f0002057f89 */ /* 0x00052600000e0000 */
[----:B------:R-:W-:Y:S01]  /*8a70*/  ISETP.GE.AND P0, PT, R193, R4, PT ;  /* 0x00000004c100720c */ /* 0x000fe20003f06270 */
[----:B----4-:R2:W4:-:S12]  /*8a80*/  SHFL.IDX PT, R7, R6, 0x3, 0x181f ;  /* 0x00781f0006077f89 */ /* 0x01051800000e0000 */
[----:B------:R-:W-:Y:S05]  /*8a90*/  @P0 EXIT ;  /* 0x000000000000094d */ /* 0x000fea0003800000 */
[----:B------:R-:W-:Y:S02]  /*8aa0*/  ISETP.GE.AND P1, PT, R199, c[0x0][0x3c8], PT ;  /* 0x0000f200c7007a0c */ /* 0x000fe40003f26270 */
[----:B------:R-:W-:-:S11]  /*8ab0*/  ISETP.GE.AND P0, PT, R198, c[0x0][0x3c8], PT ;  /* 0x0000f200c6007a0c */ /* 0x000fd60003f06270 */
[-C--:B-1--4-:R-:W-:Y:S02]  /*8ac0*/  @!P1 IADD3 R8, P3, R202, R7.reuse, RZ ;  /* 0x00000007ca089210 */ /* 0x092fe40007f7e0ff */
[----:B--2---:R-:W-:-:S03]  /*8ad0*/  @!P0 LEA R2, P2, R192, R7, 0x1 ;  /* 0x00000007c0028211 */ /* 0x004fc600078408ff */
[----:B------:R-:W-:Y:S01]  /*8ae0*/  @!P1 IMAD.X R9, R203, 0x1, R5, P3 ;  /* 0x00000001cb099824 */ /* 0x000fe200018e0605 */
[----:B------:R-:W-:-:S04]  /*8af0*/  @!P0 LEA.HI.X R3, R192, R5, R3, 0x1, P2 ;  /* 0x00000005c0038211 */ /* 0x000fc800010f0c03 */
[----:B------:R1:W-:Y:S04]  /*8b00*/  @!P1 ST.E.128 [R8.64], R44 ;  /* 0x0000002c08009985 */ /* 0x0003e8000c101d0c */
[----:B------:R1:W-:Y:S01]  /*8b10*/  @!P0 ST.E.128 [R2.64], R32 ;  /* 0x0000002002008985 */ /* 0x0003e2000c101d0c */
[----:B------:R-:W-:-:S13]  /*8b20*/  ISETP.GE.AND P0, PT, R197, c[0x0][0x3c8], PT ;  /* 0x0000f200c5007a0c */ /* 0x000fda0003f06270 */
[----:B------:R-:W-:Y:S05]  /*8b30*/  @P0 EXIT ;  /* 0x000000000000094d */ /* 0x000fea0003800000 */
[----:B-1----:R-:W-:-:S04]  /*8b40*/  LEA R2, P0, R191, R7, 0x1 ;  /* 0x00000007bf027211 */ /* 0x002fc800078008ff */
[----:B------:R-:W-:-:S05]  /*8b50*/  LEA.HI.X R3, R191, R5, R0, 0x1, P0 ;  /* 0x00000005bf037211 */ /* 0x000fca00000f0c00 */
[----:B------:R-:W-:Y:S01]  /*8b60*/  ST.E.128 [R2.64], R20 ;  /* 0x0000001402007985 */ /* 0x000fe2000c101d0c */
[----:B------:R-:W-:Y:S05]  /*8b70*/  EXIT ;  /* 0x000000000000794d */ /* 0x000fea0003800000 */
.L_x_2553:
        /* <DEDUP_REMOVED lines=16> */
.L_x_3436:


//--------------------- .text._ZN7cutlass13device_kernelIN5flash19enable_sm80_to_sm89INS1_16FlashAttnFwdSm80INS1_25CollectiveMainloopFwdSm80ILi8ELi2ELb0EN4cute5tupleIJNS5_1CILi128EEENS7_ILi64EEENS7_ILi192EEEEEELi192ENS_10bfloat16_tEfNS_4arch4Sm80ELb0ELb0ELb0ELb1ELb1ELb0ELb1ELb0EEENS1_21CollectiveEpilogueFwdINS6_IJS8_SA_S9_EEENS6_IJNS7_ILi1EEESI_SI_EEESC_SE_Li256ELb1ELb1ELb0ELb0EEENS1_19SingleTileSchedulerILb1ELb0ELb1ELi128EEEEEEEEEvNT_6ParamsE --------------------------
	.section	.text._ZN7cutlass13device_kernelIN5flash19enable_sm80_to_sm89INS1_16FlashAttnFwdSm80INS1_25CollectiveMainloopFwdSm80ILi8ELi2ELb0EN4cute5tupleIJNS5_1CILi128EEENS7_ILi64EEENS7_ILi192EEEEEELi192ENS_10bfloat16_tEfNS_4arch4Sm80ELb0ELb0ELb0ELb1ELb1ELb0ELb1ELb0EEENS1_21CollectiveEpilogueFwdINS6_IJS8_SA_S9_EEENS6_IJNS7_ILi1EEESI_SI_EEESC_SE_Li256ELb1ELb1ELb0ELb0EEENS1_19SingleTileSchedulerILb1ELb0ELb1ELi128EEEEEEEEEvNT_6ParamsE,"ax",@progbits
	.sectioninfo	@"SHI_REGISTERS=246"
	.align	128
.text._ZN7cutlass13device_kernelIN5flash19enable_sm80_to_sm89INS1_16FlashAttnFwdSm80INS1_25CollectiveMainloopFwdSm80ILi8ELi2ELb0EN4cute5tupleIJNS5_1CILi128EEENS7_ILi64EEENS7_ILi192EEEEEELi192ENS_10bfloat16_tEfNS_4arch4Sm80ELb0ELb0ELb0ELb1ELb1ELb0ELb1ELb0EEENS1_21CollectiveEpilogueFwdINS6_IJS8_SA_S9_EEENS6_IJNS7_ILi1EEESI_SI_EEESC_SE_Li256ELb1ELb1ELb0ELb0EEENS1_19SingleTileSchedulerILb1ELb0ELb1ELi128EEEEEEEEEvNT_6ParamsE:
        .type           _ZN7cutlass13device_kernelIN5flash19enable_sm80_to_sm89INS1_16FlashAttnFwdSm80INS1_25CollectiveMainloopFwdSm80ILi8ELi2ELb0EN4cute5tupleIJNS5_1CILi128EEENS7_ILi64EEENS7_ILi192EEEEEELi192ENS_10bfloat16_tEfNS_4arch4Sm80ELb0ELb0ELb0ELb1ELb1ELb0ELb1ELb0EEENS1_21CollectiveEpilogueFwdINS6_IJS8_SA_S9_EEENS6_IJNS7_ILi1EEESI_SI_EEESC_SE_Li256ELb1ELb1ELb0ELb0EEENS1_19SingleTileSchedulerILb1ELb0ELb1ELi128EEEEEEEEEvNT_6ParamsE,@function
        .size           _ZN7cutlass13device_kernelIN5flash19enable_sm80_to_sm89INS1_16FlashAttnFwdSm80INS1_25CollectiveMainloopFwdSm80ILi8ELi2ELb0EN4cute5tupleIJNS5_1CILi128EEENS7_ILi64EEENS7_ILi192EEEEEELi192ENS_10bfloat16_tEfNS_4arch4Sm80ELb0ELb0ELb0ELb1ELb1ELb0ELb1ELb0EEENS1_21CollectiveEpilogueFwdINS6_IJS8_SA_S9_EEENS6_IJNS7_ILi1EEESI_SI_EEESC_SE_Li256ELb1ELb1ELb0ELb0EEENS1_19SingleTileSchedulerILb1ELb0ELb1ELi128EEEEEEEEEvNT_6ParamsE,(.L_x_3437 - _ZN7cutlass13device_kernelIN5flash19enable_sm80_to_sm89INS1_16FlashAttnFwdSm80INS1_25CollectiveMainloopFwdSm80ILi8ELi2ELb0EN4cute5tupleIJNS5_1CILi128EEENS7_ILi64EEENS7_ILi192EEEEEELi192ENS_10bfloat16_tEfNS_4arch4Sm80ELb0ELb0ELb0ELb1ELb1ELb0ELb1ELb0EEENS1_21CollectiveEpilogueFwdINS6_IJS8_SA_S9_EEENS6_IJNS7_ILi1EEESI_SI_EEESC_SE_Li256ELb1ELb1ELb0ELb0EEENS1_19SingleTileSchedulerILb1ELb0ELb1ELi128EEEEEEEEEvNT_6ParamsE)
        .other          _ZN7cutlass13device_kernelIN5flash19enable_sm80_to_sm89INS1_16FlashAttnFwdSm80INS1_25CollectiveMainloopFwdSm80ILi8ELi2ELb0EN4cute5tupleIJNS5_1CILi128EEENS7_ILi64EEENS7_ILi192EEEEEELi192ENS_10bfloat16_tEfNS_4arch4Sm80ELb0ELb0ELb0ELb1ELb1ELb0ELb1ELb0EEENS1_21CollectiveEpilogueFwdINS6_IJS8_SA_S9_EEENS6_IJNS7_ILi1EEESI_SI_EEESC_SE_Li256ELb1ELb1ELb0ELb0EEENS1_19SingleTileSchedulerILb1ELb0ELb1ELi128EEEEEEEEEvNT_6ParamsE,@"STO_CUDA_ENTRY STV_DEFAULT"
_ZN7cutlass13device_kernelIN5flash19enable_sm80_to_sm89INS1_16FlashAttnFwdSm80INS1_25CollectiveMainloopFwdSm80ILi8ELi2ELb0EN4cute5tupleIJNS5_1CILi128EEENS7_ILi64EEENS7_ILi192EEEEEELi192ENS_10bfloat16_tEfNS_4arch4Sm80ELb0ELb0ELb0ELb1ELb1ELb0ELb1ELb0EEENS1_21CollectiveEpilogueFwdINS6_IJS8_SA_S9_EEENS6_IJNS7_ILi1EEESI_SI_EEESC_SE_Li256ELb1ELb1ELb0ELb0EEENS1_19SingleTileSchedulerILb1ELb0ELb1ELi128EEEEEEEEEvNT_6ParamsE:
        /* <DEDUP_REMOVED lines=16> */
.L_x_2555:
        /* <DEDUP_REMOVED lines=8> */
.L_x_2557:
[----:B------:R-:W-:-:S05]  /*0180*/  MOV R3, c[0x0][0x54c] ;  /* 0x0001530000037a02 */ /* 0x000fca0000000f00 */
.L_x_2556:
[----:B-----5:R-:W-:Y:S01]  /*0190*/  IMAD R3, R3, c[0x0][0x548], RZ ;  /* 0x0001520003037a24 */ /* 0x020fe200078e02ff */
[----:B------:R-:W-:-:S04]  /*01a0*/  SHF.L.U32 R0, R2, 0x7, RZ ;  /* 0x0000000702007819 */ /* 0x000fc800000006ff */
[----:B------:R-:W-:-:S04]  /*01b0*/  ISETP.GE.AND P0, PT, R0, R3, PT ;  /* 0x000000030000720c */ /* 0x000fc80003f06270 */
[----:B------:R-:W-:Y:S01]  /*01c0*/  SEL R197, R197, 0xffffffff, !P0 ;  /* 0xffffffffc5c57807 */ /* 0x000fe20004000000 */
[----:B------:R-:W-:Y:S05]  /*01d0*/  BRA `(.L_x_2558) ;  /* 0x0000012000007947 */ /* 0x000fea0003800000 */
.L_x_2554:
[----:B---3--:R-:W-:-:S04]  /*01e0*/  ISETP.NE.U32.AND P0, PT, RZ, c[0x0][0x568], PT ;  /* 0x00015a00ff007a0c */ /* 0x008fc80003f05070 */
[----:B------:R-:W-:-:S13]  /*01f0*/  ISETP.NE.AND.EX P0, PT, RZ, c[0x0][0x56c], PT, P0 ;  /* 0x00015b00ff007a0c */ /* 0x000fda0003f05300 */
[----:B------:R-:W-:Y:S05]  /*0200*/  @!P0 BRA `(.L_x_2559) ;  /* 0x0000002000008947 */ /* 0x000fea0003800000 */
[----:B------:R1:W5:Y:S01]  /*0210*/  LDG.E R3, [R4.64] ;  /* 0x0000000604037981 */ /* 0x000362000c1e1900 */
[----:B------:R-:W-:Y:S05]  /*0220*/  BRA `(.L_x_2560) ;  /* 0x0000009000007947 */ /* 0x000fea0003800000 */
.L_x_2559:
        /* <DEDUP_REMOVED lines=8> */
.L_x_2561:
[----:B------:R-:W-:-:S05]  /*02b0*/  MOV R3, c[0x0][0x54c] ;  /* 0x0001530000037a02 */ /* 0x000fca0000000f00 */
.L_x_2560:
[----:B-----5:R-:W-:Y:S01]  /*02c0*/  IMAD R3, R3, c[0x0][0x548], RZ ;  /* 0x0001520003037a24 */ /* 0x020fe200078e02ff */
[----:B------:R-:W-:-:S04]  /*02d0*/  SHF.L.U32 R0, R2, 0x7, RZ ;  /* 0x0000000702007819 */ /* 0x000fc800000006ff */
[----:B------:R-:W-:-:S04]  /*02e0*/  ISETP.GE.AND P0, PT, R0, R3, PT ;  /* 0x000000030000720c */ /* 0x000fc80003f06270 */
[----:B------:R-:W-:-:S04]  /*02f0*/  SEL R197, R197, 0xffffffff, !P0 ;  /* 0xffffffffc5c57807 */ /* 0x000fc80004000000 */
.L_x_2558:
        /* <DEDUP_REMOVED lines=28> */
.L_x_2562:
[----:B-1----:R-:W-:-:S04]  /*04c0*/  ISETP.NE.U32.AND P0, PT, RZ, c[0x0][0x368], PT ;  /* 0x0000da00ff007a0c */ /* 0x002fc80003f05070 */
[----:B------:R-:W-:-:S13]  /*04d0*/  ISETP.NE.AND.EX P0, PT, RZ, c[0x0][0x36c], PT, P0 ;  /* 0x0000db00ff007a0c */ /* 0x000fda0003f05300 */
[----:B------:R-:W-:Y:S05]  /*04e0*/  @!P0 BRA `(.L_x_2563) ;  /* 0x0000003000008947 */ /* 0x000fea0003800000 */
[----:B------:R-:W-:-:S05]  /*04f0*/  IMAD.WIDE R10, R197, R8, c[0x0][0x368] ;  /* 0x0000da00c50a7625 */ /* 0x000fca00078e0208 */
[----:B------:R1:W5:Y:S01]  /*0500*/  LDG.E R149, [R10.64] ;  /* 0x000000060a957981 */ /* 0x000362000c1e1900 */
[----:B------:R-:W-:Y:S05]  /*0510*/  BRA `(.L_x_2564) ;  /* 0x0000007000007947 */ /* 0x000fea0003800000 */
.L_x_2563:
[----:B------:R-:W-:-:S04]  /*0520*/  ISETP.NE.U32.AND P0, PT, RZ, c[0x0][0x350], PT ;  /* 0x0000d400ff007a0c */ /* 0x000fc80003f05070 */
[----:B------:R-:W-:-:S13]  /*0530*/  ISETP.NE.AND.EX P0, PT, RZ, c[0x0][0x354], PT, P0 ;  /* 0x0000d500ff007a0c */ /* 0x000fda0003f05300 */
[----:B------:R-:W-:Y:S05]  /*0540*/  @!P0 BRA `(.L_x_2564) ;  /* 0x0000004000008947 */ /* 0x000fea0003800000 */
[----:B------:R-:W-:-:S05]  /*0550*/  IMAD.WIDE R10, R197, R8, c[0x0][0x350] ;  /* 0x0000d400c50a7625 */ /* 0x000fca00078e0208 */
[----:B------:R-:W2:Y:S04]  /*0560*/  LDG.E R4, [R10.64] ;  /* 0x000000060a047981 */ /* 0x000ea8000c1e1900 */
[----:B------:R-:W2:Y:S02]  /*0570*/  LDG.E R149, [R10.64+0x4] ;  /* 0x000004060a957981 */ /* 0x000ea4000c1e1900 */
[----:B--2---:R-:W-:-:S05]  /*0580*/  IADD3 R149, -R4, R149, RZ ;  /* 0x0000009504957210 */ /* 0x004fca0007ffe1ff */
.L_x_2564:
        /* <DEDUP_REMOVED lines=64> */
[----:B-1----:R-:W-:Y:S01]  /*0990*/  LEA.HI R11, R7, R6, RZ, 0x3 ;  /* 0x00000006070b7211 */ /* 0x002fe200078f18ff */
        /* <DEDUP_REMOVED lines=8> */
[----:B------:R-:W-:Y:S01]  /*0a20*/  IMAD.IADD R8, R6, 0x1, -R5 ;  /* 0x0000000106087824 */ /* 0x000fe200078e0a05 */
[----:B------:R-:W-:Y:S01]  /*0a30*/  ISETP.NE.AND P0, PT, R4, 0x1, PT ;  /* 0x000000010400780c */ /* 0x000fe20003f05270 */
[----:B------:R-:W-:-:S02]  /*0a40*/  IMAD R5, R0, c[0x0][0x1b8], RZ ;  /* 0x00006e0000057a24 */ /* 0x000fc400078e02ff */
[----:B------:R-:W-:Y:S02]  /*0a50*/  IMAD R195, R8, 0x20, R11 ;  /* 0x0000002008c37824 */ /* 0x000fe400078e020b */
[----:B------:R-:W-:Y:S02]  /*0a60*/  IMAD R5, R190, c[0x0][0x1bc], R5 ;  /* 0x00006f00be057a24 */ /* 0x000fe400078e0205 */
[----:B------:R-:W-:Y:S02]  /*0a70*/  IMAD R13, R2, 0x80, R195 ;  /* 0x00000080020d7824 */ /* 0x000fe400078e02c3 */
[----:B------:R-:W-:-:S04]  /*0a80*/  IMAD.WIDE.U32 R18, R190, c[0x0][0x1b8], R18 ;  /* 0x00006e00be127a25 */ /* 0x000fc800078e0012 */
[----:B------:R-:W-:Y:S01]  /*0a90*/  @P0 IMAD.HI.U32 R4, R13, c[0x0][0x2c8], RZ ;  /* 0x0000b2000d040a27 */ /* 0x000fe200078e00ff */
[----:B------:R-:W-:Y:S02]  /*0aa0*/  IADD3 R5, R19, R5, RZ ;  /* 0x0000000513057210 */ /* 0x000fe40007ffe0ff */
[----:B------:R-:W-:Y:S01]  /*0ab0*/  LEA.HI R19, R7, R6, RZ, 0x6 ;  /* 0x0000000607137211 */ /* 0x000fe200078f30ff */
[----:B------:R-:W-:Y:S01]  /*0ac0*/  IMAD.MOV.U32 R9, RZ, RZ, R13 ;  /* 0x000000ffff097224 */ /* 0x000fe200078e000d */
[----:B------:R-:W-:Y:S01]  /*0ad0*/  @P0 SHF.R.U32.HI R9, RZ, c[0x0][0x2cc], R4 ;  /* 0x0000b300ff090a19 */ /* 0x000fe20000011604 */
[----:B------:R-:W-:Y:S01]  /*0ae0*/  IMAD R17, R17, c[0x0][0x1c0], RZ ;  /* 0x0000700011117a24 */ /* 0x000fe200078e02ff */
[----:B------:R-:W-:Y:S01]  /*0af0*/  SHF.L.U32 R19, R19, 0x3, RZ ;  /* 0x0000000313137819 */ /* 0x000fe200000006ff */
[----:B------:R-:W-:Y:S02]  /*0b00*/  IMAD.MOV.U32 R4, RZ, RZ, R18 ;  /* 0x000000ffff047224 */ /* 0x000fe400078e0012 */
[----:B------:R-:W-:-:S02]  /*0b10*/  IMAD R17, R14, c[0x0][0x1c4], R17 ;  /* 0x000071000e117a24 */ /* 0x000fc400078e0211 */
[----:B------:R-:W-:Y:S01]  /*0b20*/  IMAD.WIDE.U32 R14, R14, c[0x0][0x1c0], R4 ;  /* 0x000070000e0e7a25 */ /* 0x000fe200078e0004 */
[----:B------:R-:W-:-:S03]  /*0b30*/  SHF.R.S32.HI R5, RZ, 0x1f, R9 ;  /* 0x0000001fff057819 */ /* 0x000fc60000011409 */
[----:B------:R-:W-:Y:S01]  /*0b40*/  IMAD.MOV R4, RZ, RZ, -R9 ;  /* 0x000000ffff047224 */ /* 0x000fe200078e0a09 */
[----:B------:R-:W-:Y:S01]  /*0b50*/  IADD3 R15, R15, R17, RZ ;  /* 0x000000110f0f7210 */ /* 0x000fe20007ffe0ff */
[----:B------:R-:W-:Y:S02]  /*0b60*/  IMAD R10, R5, c[0x0][0x1b0], RZ ;  /* 0x00006c00050a7a24 */ /* 0x000fe400078e02ff */
[----:B------:R-:W-:Y:S02]  /*0b70*/  IMAD R4, R4, c[0x0][0x2c4], R13 ;  /* 0x0000b10004047a24 */ /* 0x000fe400078e020d */
[C---:B------:R-:W-:Y:S02]  /*0b80*/  IMAD R10, R9.reuse, c[0x0][0x1b4], R10 ;  /* 0x00006d00090a7a24 */ /* 0x040fe400078e020a */
[----:B------:R-:W-:Y:S01]  /*0b90*/  IMAD.WIDE.U32 R14, R9, c[0x0][0x1b0], R14 ;  /* 0x00006c00090e7a25 */ /* 0x000fe200078e000e */
[----:B------:R-:W-:-:S03]  /*0ba0*/  SHF.R.S32.HI R5, RZ, 0x1f, R4 ;  /* 0x0000001fff057819 */ /* 0x000fc60000011404 */
[----:B------:R-:W-:Y:S02]  /*0bb0*/  IMAD.IADD R13, R15, 0x1, R10 ;  /* 0x000000010f0d7824 */ /* 0x000fe400078e020a */
[----:B------:R-:W-:Y:S02]  /*0bc0*/  IMAD R5, R5, c[0x0][0x1a8], RZ ;  /* 0x00006a0005057a24 */ /* 0x000fe400078e02ff */
[----:B------:R-:W-:Y:S02]  /*0bd0*/  IMAD.MOV.U32 R12, RZ, RZ, R14 ;  /* 0x000000ffff0c7224 */ /* 0x000fe400078e000e */
[C---:B------:R-:W-:Y:S02]  /*0be0*/  IMAD R15, R4.reuse, c[0x0][0x1ac], R5 ;  /* 0x00006b00040f7a24 */ /* 0x040fe400078e0205 */
[----:B------:R-:W-:Y:S01]  /*0bf0*/  IMAD.WIDE.U32 R12, R4, c[0x0][0x1a8], R12 ;  /* 0x00006a00040c7a25 */ /* 0x000fe200078e000c */
[----:B------:R-:W-:-:S03]  /*0c00*/  LEA.HI R4, R7, R6, RZ, 0x4 ;  /* 0x0000000607047211 */ /* 0x000fc600078f20ff */
[----:B------:R-:W-:Y:S01]  /*0c10*/  IMAD R2, R2, 0x80, R11 ;  /* 0x0000008002027824 */ /* 0x000fe200078e020b */
[----:B------:R-:W-:Y:S01]  /*0c20*/  LOP3.LUT R9, R4, 0xfffffff0, RZ, 0xc0, !PT ;  /* 0xfffffff004097812 */ /* 0x000fe200078ec0ff */
[----:B------:R-:W-:Y:S01]  /*0c30*/  IMAD.SHL.U32 R17, R11, 0x40, RZ ;  /* 0x000000400b117824 */ /* 0x000fe200078e00ff */
[----:B------:R-:W-:Y:S01]  /*0c40*/  IADD3 R15, R13, R15, RZ ;  /* 0x0000000f0d0f7210 */ /* 0x000fe20007ffe0ff */
[----:B------:R-:W-:Y:S01]  /*0c50*/  IMAD.SHL.U32 R148, R8, 0x8, RZ ;  /* 0x0000000808947824 */ /* 0x000fe200078e00ff */
[----:B------:R-:W-:Y:S01]  /*0c60*/  ISETP.GE.AND P1, PT, R2, R3, PT ;  /* 0x000000030200720c */ /* 0x000fe20003f26270 */
[----:B------:R-:W-:Y:S01]  /*0c70*/  IMAD.IADD R9, R6, 0x1, -R9 ;  /* 0x0000000106097824 */ /* 0x000fe200078e0a09 */
[----:B------:R-:W-:Y:S02]  /*0c80*/  LOP3.LUT R17, R17, 0x1c0, RZ, 0xc0, !PT ;  /* 0x000001c011117812 */ /* 0x000fe400078ec0ff */
[----:B------:R-:W-:Y:S02]  /*0c90*/  LEA R5, P0, R12, c[0x0][0x160], 0x1 ;  /* 0x000058000c057a11 */ /* 0x000fe400078008ff */
[----:B------:R-:W-:-:S02]  /*0ca0*/  SHF.R.S32.HI R10, RZ, 0x1f, R9 ;  /* 0x0000001fff0a7819 */ /* 0x000fc40000011409 */
[----:B------:R-:W-:Y:S01]  /*0cb0*/  SHF.R.U32.HI R13, RZ, 0x3, R17 ;  /* 0x00000003ff0d7819 */ /* 0x000fe20000011611 */
[----:B------:R2:W1:Y:S01]  /*0cc0*/  SHFL.IDX PT, R16, R5, RZ, 0x181f ;  /* 0x00181fff05107589 */ /* 0x00046200000e0000 */
[----:B------:R-:W-:Y:S02]  /*0cd0*/  LOP3.LUT R194, R17, 0x38, R148, 0xf8, !PT ;  /* 0x0000003811c27812 */ /* 0x000fe400078ef894 */
[----:B------:R-:W-:Y:S02]  /*0ce0*/  LEA.HI R10, R10, R9, RZ, 0x3 ;  /* 0x000000090a0a7211 */ /* 0x000fe400078f18ff */
[----:B------:R-:W-:Y:S02]  /*0cf0*/  LEA.HI.X R15, R12, c[0x0][0x164], R15, 0x1, P0 ;  /* 0x000059000c0f7a11 */ /* 0x000fe400000f0c0f */
[----:B------:R-:W-:Y:S02]  /*0d00*/  LOP3.LUT R194, R194, R13, RZ, 0x3c, !PT ;  /* 0x0000000dc2c27212 */ /* 0x000fe400078e3cff */
[----:B------:R-:W-:Y:S01]  /*0d10*/  LOP3.LUT R12, R10, 0xfffffff8, RZ, 0xc0, !PT ;  /* 0xfffffff80a0c7812 */ /* 0x000fe200078ec0ff */
[----:B------:R2:W3:Y:S01]  /*0d20*/  SHFL.IDX PT, R17, R15, RZ, 0x181f ;  /* 0x00181fff0f117589 */ /* 0x0004e200000e0000 */
[----:B------:R-:W-:-:S02]  /*0d30*/  IADD3 R14, R148, 0x40, RZ ;  /* 0x00000040940e7810 */ /* 0x000fc40007ffe0ff */
[----:B------:R-:W-:Y:S01]  /*0d40*/  IADD3 R13, R148, 0x80, RZ ;  /* 0x00000080940d7810 */ /* 0x000fe20007ffe0ff */
[----:B------:R-:W-:Y:S01]  /*0d50*/  IMAD.IADD R9, R9, 0x1, -R12 ;  /* 0x0000000109097824 */ /* 0x000fe200078e0a0c */
[----:B------:R-:W-:Y:S02]  /*0d60*/  LOP3.LUT P0, RZ, R8, 0x2, RZ, 0xc0, !PT ;  /* 0x0000000208ff7812 */ /* 0x000fe4000780c0ff */
[----:B------:R-:W-:Y:S02]  /*0d70*/  ISETP.GE.AND P5, PT, R148, c[0x0][0x198], PT ;  /* 0x0000660094007a0c */ /* 0x000fe40003fa6270 */
[----:B------:R-:W-:Y:S02]  /*0d80*/  ISETP.GE.AND P4, PT, R14, c[0x0][0x198], PT ;  /* 0x000066000e007a0c */ /* 0x000fe40003f86270 */
[----:B------:R-:W-:Y:S02]  /*0d90*/  ISETP.GE.AND P3, PT, R13, c[0x0][0x198], PT ;  /* 0x000066000d007a0c */ /* 0x000fe40003f66270 */
[----:B------:R-:W-:Y:S01]  /*0da0*/  LOP3.LUT R194, R194, 0xfffffe00, R19, 0xf8, !PT ;  /* 0xfffffe00c2c27812 */ /* 0x000fe200078ef813 */
[----:B------:R-:W-:Y:S01]  /*0db0*/  @!P2 IMAD.MOV.U32 R198, RZ, RZ, R197 ;  /* 0x000000ffffc6a224 */ /* 0x000fe200078e00c5 */
[----:B------:R-:W-:Y:S05]  /*0dc0*/  @P1 BRA `(.L_x_2567) ;  /* 0x000000e000001947 */ /* 0x000fea0003800000 */
[----:B-123--:R-:W-:Y:S01]  /*0dd0*/  SHF.R.S32.HI R21, RZ, 0x1f, R14 ;  /* 0x0000001fff157819 */ /* 0x00efe2000001140e */
        /* <DEDUP_REMOVED lines=13> */
.L_x_2567:
[----:B-123--:R-:W-:Y:S05]  /*0eb0*/  BSYNC B0 ;  /* 0x0000000000007941 */ /* 0x00efea0003800000 */
.L_x_2566:
        /* <DEDUP_REMOVED lines=20> */
.L_x_2569:
[----:B------:R-:W-:Y:S05]  /*1000*/  BSYNC B0 ;  /* 0x0000000000007941 */ /* 0x000fea0003800000 */
.L_x_2568:
        /* <DEDUP_REMOVED lines=20> */
.L_x_2571:
[----:B------:R-:W-:Y:S05]  /*1150*/  BSYNC B0 ;  /* 0x0000000000007941 */ /* 0x000fea0003800000 */
.L_x_2570:
[----:B---3--:R3:W-:Y:S01]  /*1160*/  SHFL.IDX PT, R18, R5, 0x3, 0x181f ;  /* 0x00781f0005127f89 */ /* 0x0087e200000e0000 */
[----:B------:R-:W-:Y:S01]  /*1170*/  IADD3 R12, R144, 0x3f, RZ ;  /* 0x0000003f900c7810 */ /* 0x000fe20007ffe0ff */
[----:B------:R-:W-:Y:S01]  /*1180*/  IMAD.MOV.U32 R187, RZ, RZ, c[0x0][0x2b8] ;  /* 0x0000ae00ffbb7624 */ /* 0x000fe200078e00ff */
[----:B------:R-:W-:Y:S01]  /*1190*/  IADD3 R2, R2, 0x60, RZ ;  /* 0x0000006002027810 */ /* 0x000fe20007ffe0ff */
[----:B----4-:R-:W4:Y:S01]  /*11a0*/  SHFL.IDX PT, R19, R15, 0x3, 0x181f ;  /* 0x00781f000f137f89 */ /* 0x010f2200000e0000 */
        /* <DEDUP_REMOVED lines=40> */
[----:B------:R4:W2:Y:S01]  /*1430*/  @!P2 LDG.E R192, [R20.64] ;  /* 0x0000000614c0a981 */ /* 0x0008a2000c1e1900 */
[----:B------:R-:W-:Y:S01]  /*1440*/  IMAD.MOV R16, RZ, RZ, -R3 ;  /* 0x000000ffff107224 */ /* 0x000fe200078e0a03 */
[----:B------:R-:W-:Y:S01]  /*1450*/  ISETP.GE.AND P5, PT, R148, c[0x0][0x1d4], PT ;  /* 0x0000750094007a0c */ /* 0x000fe20003fa6270 */
[----:B------:R-:W-:Y:S01]  /*1460*/  IMAD.WIDE.U32 R202, R190, c[0x0][0x1e8], RZ ;  /* 0x00007a00beca7a25 */ /* 0x000fe200078e00ff */
[----:B------:R-:W-:-:S02]  /*1470*/  ISETP.GE.AND P4, PT, R14, c[0x0][0x1d4], PT ;  /* 0x000075000e007a0c */ /* 0x000fc40003f86270 */
[----:B------:R-:W-:Y:S01]  /*1480*/  ISETP.GE.AND P6, PT, R13, c[0x0][0x1d4], PT ;  /* 0x000075000d007a0c */ /* 0x000fe20003fc6270 */
[----:B------:R-:W-:Y:S01]  /*1490*/  IMAD R193, R16, c[0x0][0x2b8], R193 ;  /* 0x0000ae0010c17a24 */ /* 0x000fe200078e02c1 */
[----:B------:R-:W-:Y:S01]  /*14a0*/  ISETP.GE.AND P3, PT, R148, c[0x0][0x1d4], PT ;  /* 0x0000750094007a0c */ /* 0x000fe20003f66270 */
[----:B------:R-:W-:Y:S01]  /*14b0*/  IMAD R189, R0, c[0x0][0x210], RZ ;  /* 0x0000840000bd7a24 */ /* 0x000fe200078e02ff */
[----:B------:R-:W-:Y:S01]  /*14c0*/  SHF.R.S32.HI R145, RZ, 0x1f, R148 ;  /* 0x0000001fff917819 */ /* 0x000fe20000011494 */
[----:B------:R-:W-:Y:S01]  /*14d0*/  IMAD.WIDE.U32 R16, R193, c[0x0][0x1e0], RZ ;  /* 0x00007800c1107a25 */ /* 0x000fe200078e00ff */
[----:B-1----:R-:W-:Y:S02]  /*14e0*/  SHF.R.S32.HI R26, RZ, 0x1f, R193 ;  /* 0x0000001fff1a7819 */ /* 0x002fe400000114c1 */
[----:B------:R-:W-:Y:S01]  /*14f0*/  SEL R146, RZ, 0x10, P6 ;  /* 0x00000010ff927807 */ /* 0x000fe20003000000 */
[----:B------:R-:W-:Y:S01]  /*1500*/  IMAD.WIDE.U32 R200, R190, c[0x0][0x210], RZ ;  /* 0x00008400bec87a25 */ /* 0x000fe200078e00ff */
[----:B------:R-:W-:-:S02]  /*1510*/  IADD3 R191, R5, 0x100, RZ ;  /* 0x0000010005bf7810 */ /* 0x000fc40007ffe0ff */
[----:B------:R-:W-:Y:S01]  /*1520*/  SHF.R.S32.HI R147, RZ, 0x1f, R134 ;  /* 0x0000001fff937819 */ /* 0x000fe20000011486 */
[C---:B------:R-:W-:Y:S01]  /*1530*/  IMAD R18, R26.reuse, c[0x0][0x1e0], RZ ;  /* 0x000078001a127a24 */ /* 0x040fe200078e02ff */
[----:B------:R-:W-:Y:S01]  /*1540*/  SHF.R.S32.HI R133, RZ, 0x1f, R2 ;  /* 0x0000001fff857819 */ /* 0x000fe20000011402 */
[----:B------:R-:W-:Y:S02]  /*1550*/  IMAD R26, R26, c[0x0][0x208], RZ ;  /* 0x000082001a1a7a24 */ /* 0x000fe400078e02ff */
[C---:B------:R-:W-:Y:S02]  /*1560*/  IMAD R18, R193.reuse, c[0x0][0x1e4], R18 ;  /* 0x00007900c1127a24 */ /* 0x040fe400078e0212 */
[----:B----4-:R-:W-:-:S04]  /*1570*/  IMAD.WIDE.U32 R20, R193, c[0x0][0x208], RZ ;  /* 0x00008200c1147a25 */ /* 0x010fc800078e00ff */
[----:B------:R-:W-:Y:S02]  /*1580*/  IMAD.IADD R19, R17, 0x1, R18 ;  /* 0x0000000111137824 */ /* 0x000fe400078e0212 */
[----:B------:R-:W-:Y:S02]  /*1590*/  IMAD R17, R0, c[0x0][0x1e8], RZ ;  /* 0x00007a0000117a24 */ /* 0x000fe400078e02ff */
[----:B------:R-:W-:Y:S02]  /*15a0*/  IMAD.MOV.U32 R18, RZ, RZ, R16 ;  /* 0x000000ffff127224 */ /* 0x000fe400078e0010 */
[----:B------:R-:W-:Y:S02]  /*15b0*/  IMAD R17, R190, c[0x0][0x1ec], R17 ;  /* 0x00007b00be117a24 */ /* 0x000fe400078e0211 */
[----:B------:R-:W-:Y:S02]  /*15c0*/  IMAD R26, R193, c[0x0][0x20c], R26 ;  /* 0x00008300c11a7a24 */ /* 0x000fe400078e021a */
[----:B------:R-:W-:-:S02]  /*15d0*/  IMAD.IADD R188, R203, 0x1, R17 ;  /* 0x00000001cbbc7824 */ /* 0x000fc400078e0211 */
[----:B------:R-:W-:Y:S02]  /*15e0*/  IMAD.IADD R27, R21, 0x1, R26 ;  /* 0x00000001151b7824 */ /* 0x000fe400078e021a */
[----:B------:R-:W-:Y:S02]  /*15f0*/  IMAD.MOV.U32 R26, RZ, RZ, R20 ;  /* 0x000000ffff1a7224 */ /* 0x000fe400078e0014 */
[----:B------:R-:W-:Y:S02]  /*1600*/  IMAD R189, R190, c[0x0][0x214], R189 ;  /* 0x00008500bebd7a24 */ /* 0x000fe400078e02bd */
[----:B------:R-:W-:-:S04]  /*1610*/  IMAD.WIDE R204, R148, 0x2, RZ ;  /* 0x0000000294cc7825 */ /* 0x000fc800078e02ff */
[----:B------:R-:W-:Y:S02]  /*1620*/  IMAD.IADD R189, R201, 0x1, R189 ;  /* 0x00000001c9bd7824 */ /* 0x000fe400078e02bd */
[----:B------:R-:W-:Y:S01]  /*1630*/  IMAD.MOV.U32 R181, RZ, RZ, 0x10 ;  /* 0x00000010ffb57424 */ /* 0x000fe200078e00ff */
[----:B--2---:R-:W-:Y:S01]  /*1640*/  SHF.R.S32.HI R15, RZ, 0x1f, R192 ;  /* 0x0000001fff0f7819 */ /* 0x004fe200000114c0 */
[----:B------:R-:W-:-:S04]  /*1650*/  IMAD.WIDE.U32 R18, R192, c[0x0][0x1f0], R18 ;  /* 0x00007c00c0127a25 */ /* 0x000fc800078e0012 */
[C---:B------:R-:W-:Y:S01]  /*1660*/  IMAD R3, R15.reuse, c[0x0][0x1f0], RZ ;  /* 0x00007c000f037a24 */ /* 0x040fe200078e02ff */
[----:B------:R-:W-:Y:S01]  /*1670*/  IADD3 R17, P1, R202, R18, RZ ;  /* 0x00000012ca117210 */ /* 0x000fe20007f3e0ff */
[----:B------:R-:W-:Y:S02]  /*1680*/  IMAD R15, R15, c[0x0][0x218], RZ ;  /* 0x000086000f0f7a24 */ /* 0x000fe400078e02ff */
[C---:B------:R-:W-:Y:S02]  /*1690*/  IMAD R3, R192.reuse, c[0x0][0x1f4], R3 ;  /* 0x00007d00c0037a24 */ /* 0x040fe400078e0203 */
[----:B------:R-:W-:-:S03]  /*16a0*/  IMAD.WIDE.U32 R26, R192, c[0x0][0x218], R26 ;  /* 0x00008600c01a7a25 */ /* 0x000fc600078e001a */
[----:B------:R-:W-:Y:S01]  /*16b0*/  IADD3.X R18, R188, R19, R3, P1, !PT ;  /* 0x00000013bc127210 */ /* 0x000fe20000ffe403 */
[----:B------:R-:W-:Y:S01]  /*16c0*/  IMAD R16, R192, c[0x0][0x21c], R15 ;  /* 0x00008700c0107a24 */ /* 0x000fe200078e020f */
[C---:B------:R-:W-:Y:S02]  /*16d0*/  LEA R24, P1, R17.reuse, c[0x0][0x1c8], 0x1 ;  /* 0x0000720011187a11 */ /* 0x040fe400078208ff */
[----:B------:R-:W-:Y:S02]  /*16e0*/  LEA R3, R12, 0xffffffc0, 0x6 ;  /* 0xffffffc00c037811 */ /* 0x000fe400078e30ff */
[----:B------:R-:W-:Y:S01]  /*16f0*/  LEA.HI.X R18, R17, c[0x0][0x1cc], R18, 0x1, P1 ;  /* 0x0000730011127a11 */ /* 0x000fe200008f0c12 */
[----:B---3--:R-:W-:Y:S01]  /*1700*/  SHFL.IDX PT, R22, R24, RZ, 0x181f ;  /* 0x00181fff18167589 */ /* 0x008fe200000e0000 */
[----:B------:R-:W-:Y:S01]  /*1710*/  IADD3 R15, P1, R200, R26, RZ ;  /* 0x0000001ac80f7210 */ /* 0x000fe20007f3e0ff */
[----:B------:R-:W-:Y:S02]  /*1720*/  IMAD.IADD R3, R144, 0x1, -R3 ;  /* 0x0000000190037824 */ /* 0x000fe400078e0a03 */
[----:B------:R-:W1:Y:S01]  /*1730*/  SHFL.IDX PT, R23, R18, RZ, 0x181f ;  /* 0x00181fff12177589 */ /* 0x000e6200000e0000 */
[----:B------:R-:W-:Y:S01]  /*1740*/  IADD3.X R26, R189, R27, R16, P1, !PT ;  /* 0x0000001bbd1a7210 */ /* 0x000fe20000ffe410 */
[----:B------:R-:W-:Y:S01]  /*1750*/  IMAD.IADD R0, R3, 0x1, -R11 ;  /* 0x0000000103007824 */ /* 0x000fe200078e0a0b */
[C---:B------:R-:W-:Y:S01]  /*1760*/  LEA R16, P1, R15.reuse, c[0x0][0x1f8], 0x1 ;  /* 0x00007e000f107a11 */ /* 0x040fe200078208ff */
[----:B------:R-:W-:Y:S03]  /*1770*/  SHFL.IDX PT, R20, R24, 0x1, 0x181f ;  /* 0x00381f0018147f89 */ /* 0x000fe600000e0000 */
[----:B------:R-:W-:Y:S01]  /*1780*/  ISETP.GE.AND P2, PT, R0, 0x1, PT ;  /* 0x000000010000780c */ /* 0x000fe20003f46270 */
[----:B------:R-:W2:Y:S01]  /*1790*/  SHFL.IDX PT, R21, R18, 0x1, 0x181f ;  /* 0x00381f0012157f89 */ /* 0x000ea200000e0000 */
[----:B------:R-:W-:-:S02]  /*17a0*/  LEA.HI.X R15, R15, c[0x0][0x1fc], R26, 0x1, P1 ;  /* 0x00007f000f0f7a11 */ /* 0x000fc400008f0c1a */
[----:B------:R-:W-:Y:S01]  /*17b0*/  ISETP.GT.AND P1, PT, R0, 0x20, PT ;  /* 0x000000200000780c */ /* 0x000fe20003f24270 */
[----:B------:R-:W3:Y:S04]  /*17c0*/  SHFL.IDX PT, R17, R16, RZ, 0x181f ;  /* 0x00181fff10117589 */ /* 0x000ee800000e0000 */
        /* <DEDUP_REMOVED lines=59> */
[----:B-1----:R-:W-:-:S04]  /*1b80*/  @!P3 IADD3 R15, P1, R13, R198, RZ ;  /* 0x000000c60d0fb210 */ /* 0x002fc80007f3e0ff */
        /* <DEDUP_REMOVED lines=18> */
[C---:B-1----:R-:W-:Y:S01]  /*1cb0*/  IMAD.SHL.U32 R14, R134.reuse, 0x2, RZ ;  /* 0x00000002860e7824 */ /* 0x042fe200078e00ff */
[----:B------:R-:W-:Y:S02]  /*1cc0*/  SHF.L.U64.HI R15, R134, 0x1, R147 ;  /* 0x00000001860f7819 */ /* 0x000fe40000010293 */
[----:B--2---:R-:W-:Y:S01]  /*1cd0*/  SHF.R.S32.HI R0, RZ, 0x1f, R192 ;  /* 0x0000001fff007819 */ /* 0x004fe200000114c0 */
[----:B------:R-:W-:-:S04]  /*1ce0*/  IMAD.WIDE.U32 R12, R192, c[0x0][0x1f0], R12 ;  /* 0x00007c00c00c7a25 */ /* 0x000fc800078e000c */
[----:B------:R-:W-:Y:S01]  /*1cf0*/  IMAD R19, R0, c[0x0][0x1f0], RZ ;  /* 0x00007c0000137a24 */ /* 0x000fe200078e02ff */
[----:B------:R-:W-:Y:S02]  /*1d00*/  IADD3 R0, P1, R202, R12, RZ ;  /* 0x0000000cca007210 */ /* 0x000fe40007f3e0ff */
[----:B------:R-:W-:Y:S01]  /*1d10*/  SHF.L.U64.HI R12, R2, 0x1, R133 ;  /* 0x00000001020c7819 */ /* 0x000fe20000010285 */
[----:B------:R-:W-:-:S05]  /*1d20*/  IMAD R19, R192, c[0x0][0x1f4], R19 ;  /* 0x00007d00c0137a24 */ /* 0x000fca00078e0213 */
[----:B------:R-:W-:Y:S02]  /*1d30*/  IADD3.X R19, R188, R13, R19, P1, !PT ;  /* 0x0000000dbc137210 */ /* 0x000fe40000ffe413 */
        /* <DEDUP_REMOVED lines=31> */
.L_x_2572:
[----:B------:R-:W0:Y:S01]  /*1f30*/  LDGDEPBAR ;  /* 0x00000000000079af */ /* 0x000e220000000000 */
[----:B------:R-:W-:Y:S01]  /*1f40*/  SHF.R.S32.HI R13, RZ, 0x4, R4 ;  /* 0x00000004ff0d7819 */ /* 0x000fe20000011404 */
[----:B------:R-:W-:Y:S01]  /*1f50*/  IMAD.SHL.U32 R0, R8, 0x40, RZ ;  /* 0x0000004008007824 */ /* 0x000fe200078e00ff */
[----:B------:R-:W-:Y:S01]  /*1f60*/  LEA.HI R84, R7, R6, RZ, 0x5 ;  /* 0x0000000607547211 */ /* 0x000fe200078f28ff */
[----:B------:R-:W-:Y:S01]  /*1f70*/  IMAD.SHL.U32 R11, R11, 0x8, RZ ;  /* 0x000000080b0b7824 */ /* 0x000fe200078e00ff */
[----:B------:R-:W-:Y:S01]  /*1f80*/  LEA.HI R12, R4, R13, RZ, 0x1 ;  /* 0x0000000d040c7211 */ /* 0x000fe200078f08ff */
[----:B------:R-:W-:Y:S01]  /*1f90*/  IMAD.SHL.U32 R4, R9, 0x40, RZ ;  /* 0x0000004009047824 */ /* 0x000fe200078e00ff */
[----:B------:R-:W-:Y:S01]  /*1fa0*/  LOP3.LUT R0, R0, 0x1c0, RZ, 0xc0, !PT ;  /* 0x000001c000007812 */ /* 0x000fe200078ec0ff */
[----:B------:R-:W-:Y:S01]  /*1fb0*/  IMAD.SHL.U32 R10, R10, 0x40, RZ ;  /* 0x000000400a0a7824 */ /* 0x000fe200078e00ff */
[----:B------:R-:W-:Y:S01]  /*1fc0*/  LOP3.LUT R12, R12, 0xfffffffe, RZ, 0xc0, !PT ;  /* 0xfffffffe0c0c7812 */ /* 0x000fe200078ec0ff */
[----:B------:R-:W-:Y:S01]  /*1fd0*/  IMAD.SHL.U32 R181, R181, 0x2, RZ ;  /* 0x00000002b5b57824 */ /* 0x000fe200078e00ff */
[----:B------:R-:W-:-:S02]  /*1fe0*/  LOP3.LUT R11, R0, 0x8, R11, 0xf8, !PT ;  /* 0x00000008000b7812 */ /* 0x000fc400078ef80b */
[----:B------:R-:W-:Y:S01]  /*1ff0*/  SHF.R.U32.HI R0, RZ, 0x3, R0 ;  /* 0x00000003ff007819 */ /* 0x000fe20000011600 */
[----:B------:R-:W-:Y:S01]  /*2000*/  IMAD.IADD R12, R13, 0x1, -R12 ;  /* 0x000000010d0c7824 */ /* 0x000fe200078e0a0c */
[----:B------:R-:W-:Y:S02]  /*2010*/  LOP3.LUT R4, R4, 0x1c0, RZ, 0xc0, !PT ;  /* 0x000001c004047812 */ /* 0x000fe400078ec0ff */
[----:B------:R-:W-:Y:S01]  /*2020*/  LOP3.LUT R11, R11, R0, RZ, 0x3c, !PT ;  /* 0x000000000b0b7212 */ /* 0x000fe200078e3cff */
[----:B------:R-:W-:Y:S01]  /*2030*/  IMAD.SHL.U32 R13, R12, 0x8, RZ ;  /* 0x000000080c0d7824 */ /* 0x000fe200078e00ff */
[----:B------:R-:W-:Y:S01]  /*2040*/  LOP3.LUT R7, R10, 0xfffffe00, RZ, 0xc0, !PT ;  /* 0xfffffe000a077812 */ /* 0x000fe200078ec0ff */
[----:B------:R-:W-:Y:S01]  /*2050*/  IMAD.SHL.U32 R0, R84, 0x20, RZ ;  /* 0x0000002054007824 */ /* 0x000fe200078e00ff */
[----:B------:R-:W-:Y:S01]  /*2060*/  ISETP.NE.AND P1, PT, R24, RZ, PT ;  /* 0x000000ff1800720c */ /* 0x000fe20003f25270 */
[----:B------:R-:W-:Y:S01]  /*2070*/  IMAD R182, R12, 0x200, R11 ;  /* 0x000002000cb67824 */ /* 0x000fe200078e020b */
[----:B------:R-:W-:Y:S01]  /*2080*/  LOP3.LUT R13, R4, 0x8, R13, 0xf8, !PT ;  /* 0x00000008040d7812 */ /* 0x000fe200078ef80d */
[----:B------:R-:W-:-:S04]  /*2090*/  DEPBAR.LE SB0, 0x3 ;  /* 0x000080c00000791a */ /* 0x000fc80000000000 */
[----:B------:R-:W-:-:S04]  /*20a0*/  DEPBAR.LE SB0, 0x2 ;  /* 0x000080800000791a */ /* 0x000fc80000000000 */
[----:B------:R-:W-:Y:S01]  /*20b0*/  SHF.R.U32.HI R4, RZ, 0x3, R4 ;  /* 0x00000003ff047819 */ /* 0x000fe20000011604 */
[----:B------:R-:W-:Y:S01]  /*20c0*/  IMAD.MOV.U32 R11, RZ, RZ, 0x20 ;  /* 0x00000020ff0b7424 */ /* 0x000fe200078e00ff */
[----:B------:R-:W-:Y:S01]  /*20d0*/  LOP3.LUT R0, R0, 0x7ffffc00, RZ, 0xc0, !PT ;  /* 0x7ffffc0000007812 */ /* 0x000fe200078ec0ff */
[----:B------:R-:W-:Y:S01]  /*20e0*/  IMAD.SHL.U32 R182, R182, 0x2, RZ ;  /* 0x00000002b6b67824 */ /* 0x000fe200078e00ff */
[----:B------:R-:W-:Y:S01]  /*20f0*/  BAR.SYNC.DEFER_BLOCKING 0x0 ;  /* 0x0000000000007b1d */ /* 0x000fe20000010000 */
[----:B------:R-:W-:Y:S02]  /*2100*/  LOP3.LUT R4, R13, R4, RZ, 0x3c, !PT ;  /* 0x000000040d047212 */ /* 0x000fe400078e3cff */
[----:B------:R-:W-:Y:S02]  /*2110*/  SEL R11, R11, 0xffffffe0, !P0 ;  /* 0xffffffe00b0b7807 */ /* 0x000fe40004000000 */
[----:B------:R-:W-:-:S03]  /*2120*/  IADD3 R0, R4, R7, R0 ;  /* 0x0000000704007210 */ /* 0x000fc60007ffe000 */
[----:B------:R-:W-:Y:S01]  /*2130*/  IMAD.IADD R86, R182, 0x1, R11 ;  /* 0x00000001b6567824 */ /* 0x000fe200078e020b */
[C---:B------:R-:W-:Y:S01]  /*2140*/  LEA R184, R0.reuse, 0x18100, 0x1 ;  /* 0x0001810000b87811 */ /* 0x040fe200078e08ff */
[----:B-1----:R-:W-:-:S04]  /*2150*/  IMAD.SHL.U32 R32, R0, 0x2, RZ ;  /* 0x0000000200207824 */ /* 0x002fc800078e00ff */
        /* <DEDUP_REMOVED lines=17> */
[----:B------:R-:W-:Y:S01]  /*2270*/  IADD3 R56, -R22, 0x10, RZ ;  /* 0x0000001016387810 */ /* 0x000fe20007ffe1ff */
[----:B------:R-:W-:Y:S01]  /*2280*/  IMAD.SHL.U32 R23, R148, 0x2, RZ ;  /* 0x0000000294177824 */ /* 0x000fe200078e00ff */
[----:B------:R-:W-:Y:S01]  /*2290*/  IADD3 R27, -R146, 0x10, RZ ;  /* 0x00000010921b7810 */ /* 0x000fe20007ffe1ff */
[----:B------:R-:W-:Y:S01]  /*22a0*/  IMAD R10, R193, c[0x0][0x20c], R0 ;  /* 0x00008300c10a7a24 */ /* 0x000fe200078e0200 */
[----:B------:R-:W-:Y:S02]  /*22b0*/  SHF.R.S32.HI R0, RZ, 0x1f, R192 ;  /* 0x0000001fff007819 */ /* 0x000fe400000114c0 */
[----:B------:R-:W-:Y:S01]  /*22c0*/  LOP3.LUT R56, R56, 0xf, RZ, 0xc0, !PT ;  /* 0x0000000f38387812 */ /* 0x000fe200078ec0ff */
[----:B------:R-:W-:Y:S01]  /*22d0*/  IMAD.IADD R21, R21, 0x1, R10 ;  /* 0x0000000115157824 */ /* 0x000fe200078e020a */
[----:B------:R-:W-:Y:S01]  /*22e0*/  LOP3.LUT R27, R27, 0xf, RZ, 0xc0, !PT ;  /* 0x0000000f1b1b7812 */ /* 0x000fe200078ec0ff */
[----:B------:R-:W-:-:S02]  /*22f0*/  IMAD R11, R0, c[0x0][0x218], RZ ;  /* 0x00008600000b7a24 */ /* 0x000fc400078e02ff */
[----:B------:R-:W-:-:S04]  /*2300*/  IMAD.WIDE.U32 R20, R192, c[0x0][0x218], R20 ;  /* 0x00008600c0147a25 */ /* 0x000fc800078e0014 */
[----:B------:R-:W-:Y:S01]  /*2310*/  IMAD R10, R192, c[0x0][0x21c], R11 ;  /* 0x00008700c00a7a24 */ /* 0x000fe200078e020b */
[----:B------:R-:W-:Y:S01]  /*2320*/  IADD3 R0, P1, R200, R20, RZ ;  /* 0x00000014c8007210 */ /* 0x000fe20007f3e0ff */
[----:B------:R-:W-:Y:S01]  /*2330*/  IMAD.SHL.U32 R20, R134, 0x2, RZ ;  /* 0x0000000286147824 */ /* 0x000fe200078e00ff */
[----:B------:R-:W-:Y:S02]  /*2340*/  SEL R11, RZ, 0x10, P4 ;  /* 0x00000010ff0b7807 */ /* 0x000fe40002000000 */
[----:B------:R-:W-:Y:S02]  /*2350*/  IADD3.X R25, R189, R21, R10, P1, !PT ;  /* 0x00000015bd197210 */ /* 0x000fe40000ffe40a */
[C---:B------:R-:W-:Y:S02]  /*2360*/  LEA R26, P1, R0.reuse, c[0x0][0x1f8], 0x1 ;  /* 0x00007e00001a7a11 */ /* 0x040fe400078208ff */
[----:B------:R-:W-:Y:S02]  /*2370*/  IADD3 R51, -R11, 0x10, RZ ;  /* 0x000000100b337810 */ /* 0x000fe40007ffe1ff */
[----:B------:R-:W-:Y:S01]  /*2380*/  LEA.HI.X R25, R0, c[0x0][0x1fc], R25, 0x1, P1 ;  /* 0x00007f0000197a11 */ /* 0x000fe200008f0c19 */
[----:B------:R-:W5:Y:S01]  /*2390*/  SHFL.IDX PT, R48, R26, 0x1, 0x181f ;  /* 0x00381f001a307f89 */ /* 0x000f6200000e0000 */
[----:B------:R-:W-:Y:S01]  /*23a0*/  LOP3.LUT R51, R51, 0xf, RZ, 0xc0, !PT ;  /* 0x0000000f33337812 */ /* 0x000fe200078ec0ff */
[----:B------:R-:W-:Y:S01]  /*23b0*/  IMAD.SHL.U32 R0, R2, 0x2, RZ ;  /* 0x0000000202007824 */ /* 0x000fe200078e00ff */
[----:B------:R-:W-:Y:S01]  /*23c0*/  SHF.L.U64.HI R21, R134, 0x1, R147 ;  /* 0x0000000186157819 */ /* 0x000fe20000010293 */
        /* <DEDUP_REMOVED lines=25> */
.L_x_2573:
[----:B------:R-:W-:Y:S01]  /*2560*/  IMAD.MOV.U32 R0, RZ, RZ, 0x40 ;  /* 0x00000040ff007424 */ /* 0x000fe200078e00ff */
[----:B------:R-:W-:Y:S01]  /*2570*/  LOP3.LUT P1, RZ, R9, 0x4, RZ, 0xc0, !PT ;  /* 0x0000000409ff7812 */ /* 0x000fe2000782c0ff */
[C---:B-12-4-:R-:W-:Y:S01]  /*2580*/  HMMA.16816.F32.BF16 R20, R32.reuse, R16, RZ ;  /* 0x000000102014723c */ /* 0x056fe200000418ff */
[----:B------:R-:W0:Y:S01]  /*2590*/  LDGDEPBAR ;  /* 0x00000000000079af */ /* 0x000e220000000000 */
[----:B------:R-:W-:Y:S01]  /*25a0*/  IMAD.IADD R176, R7, 0x1, R4 ;  /* 0x0000000107b07824 */ /* 0x000fe200078e0204 */
[----:B------:R-:W-:Y:S02]  /*25b0*/  SEL R5, R0, 0xffffffc0, !P1 ;  /* 0xffffffc000057807 */ /* 0x000fe40004800000 */
[----:B------:R-:W-:Y:S01]  /*25c0*/  LOP3.LUT P1, RZ, R8, 0x4, RZ, 0xc0, !PT ;  /* 0x0000000408ff7812 */ /* 0x000fe2000782c0ff */
[----:B------:R-:W-:Y:S02]  /*25d0*/  IMAD.SHL.U32 R176, R176, 0x2, RZ ;  /* 0x00000002b0b07824 */ /* 0x000fe400078e00ff */
[--C-:B------:R-:W-:Y:S01]  /*25e0*/  IMAD.IADD R178, R184, 0x1, R5.reuse ;  /* 0x00000001b8b27824 */ /* 0x100fe200078e0205 */
[----:B------:R-:W-:Y:S01]  /*25f0*/  SEL R179, R0, 0xffffffc0, !P1 ;  /* 0xffffffc000b37807 */ /* 0x000fe20004800000 */
[----:B------:R-:W-:Y:S01]  /*2600*/  HMMA.16816.F32.BF16 R16, R32, R18, RZ ;  /* 0x000000122010723c */ /* 0x000fe200000418ff */
[----:B------:R-:W-:-:S02]  /*2610*/  IMAD.IADD R177, R180, 0x1, R5 ;  /* 0x00000001b4b17824 */ /* 0x000fc400078e0205 */
[----:B------:R-:W-:Y:S01]  /*2620*/  LDSM.16.M88.4 R24, [R178] ;  /* 0x00000000b218783b */ /* 0x000fe20000000200 */
[----:B------:R-:W-:Y:S02]  /*2630*/  IMAD.IADD R85, R182, 0x1, R179 ;  /* 0x00000001b6557824 */ /* 0x000fe400078e02b3 */
[----:B------:R-:W-:Y:S02]  /*2640*/  IMAD.IADD R0, R179, 0x1, R86 ;  /* 0x00000001b3007824 */ /* 0x000fe400078e0256 */
[----:B---3--:R-:W-:Y:S01]  /*2650*/  HMMA.16816.F32.BF16 R64, R32, R60, RZ ;  /* 0x0000003c2040723c */ /* 0x008fe200000418ff */
[----:B------:R-:W1:Y:S01]  /*2660*/  LDSM.16.M88.4 R8, [R85+0xc100] ;  /* 0x00c100005508783b */ /* 0x000e620000000200 */
[--C-:B------:R-:W-:Y:S02]  /*2670*/  IMAD.IADD R135, R5, 0x1, R176.reuse ;  /* 0x0000000105877824 */ /* 0x100fe400078e02b0 */
[C---:B------:R-:W-:Y:S01]  /*2680*/  IMAD.IADD R174, R181.reuse, 0x1, R176 ;  /* 0x00000001b5ae7824 */ /* 0x040fe200078e02b0 */
[----:B------:R-:W2:Y:S01]  /*2690*/  LDSM.16.M88.4 R76, [R85+0xc900] ;  /* 0x00c90000554c783b */ /* 0x000ea20000000200 */
[----:B------:R-:W-:-:S02]  /*26a0*/  IMAD.IADD R164, R181, 0x1, R135 ;  /* 0x00000001b5a47824 */ /* 0x000fc400078e0287 */
[----:B------:R-:W-:Y:S01]  /*26b0*/  HMMA.16816.F32.BF16 R56, R32, R52, RZ ;  /* 0x000000342038723c */ /* 0x000fe200000418ff */
[----:B------:R-:W-:Y:S01]  /*26c0*/  LDSM.16.M88.4 R68, [R85+0xd900] ;  /* 0x00d900005544783b */ /* 0x000fe20000000200 */
[----:B------:R-:W-:-:S03]  /*26d0*/  IMAD.IADD R5, R5, 0x1, R174 ;  /* 0x0000000105057824 */ /* 0x000fc600078e02ae */
[----:B------:R-:W-:Y:S03]  /*26e0*/  LDSM.16.M88.4 R72, [R85+0xd100] ;  /* 0x00d100005548783b */ /* 0x000fe60000000200 */
[----:B------:R-:W-:Y:S08]  /*26f0*/  HMMA.16816.F32.BF16 R20, R44, R12, R20 ;  /* 0x0000000c2c14723c */ /* 0x000ff00000041814 */
[C---:B------:R-:W-:Y:S08]  /*2700*/  HMMA.16816.F32.BF16 R60, R32.reuse, R62, RZ ;  /* 0x0000003e203c723c */ /* 0x040ff000000418ff */
[C---:B------:R-:W-:Y:S08]  /*2710*/  HMMA.16816.F32.BF16 R52, R32.reuse, R54, RZ ;  /* 0x000000362034723c */ /* 0x040ff000000418ff */
[C---:B------:R-:W-:Y:S08]  /*2720*/  HMMA.16816.F32.BF16 R48, R32.reuse, R28, RZ ;  /* 0x0000001c2030723c */ /* 0x040ff000000418ff */
[----:B------:R-:W-:Y:S01]  /*2730*/  HMMA.16816.F32.BF16 R32, R32, R30, RZ ;  /* 0x0000001e2020723c */ /* 0x000fe200000418ff */
[----:B------:R-:W-:Y:S07]  /*2740*/  LDSM.16.M88.4 R28, [R177] ;  /* 0x00000000b11c783b */ /* 0x000fee0000000200 */
[C---:B------:R-:W-:Y:S01]  /*2750*/  HMMA.16816.F32.BF16 R16, R44.reuse, R14, R16 ;  /* 0x0000000e2c10723c */ /* 0x040fe20000041810 */
[----:B------:R-:W3:Y:S07]  /*2760*/  LDSM.16.M88.4 R12, [R0+0xc100] ;  /* 0x00c10000000c783b */ /* 0x000eee0000000200 */
[----:B------:R-:W-:Y:S08]  /*2770*/  HMMA.16816.F32.BF16 R64, R44, R80, R64 ;  /* 0x000000502c40723c */ /* 0x000ff00000041840 */
[----:B-1----:R-:W-:Y:S08]  /*2780*/  HMMA.16816.F32.BF16 R20, R24, R8, R20 ;  /* 0x000000081814723c */ /* 0x002ff00000041814 */
        /* <DEDUP_REMOVED lines=10> */
[----:B------:R-:W4:Y:S07]  /*2830*/  LDSM.16.M88.4 R8, [R182+0xe100] ;  /* 0x00e10000b608783b */ /* 0x000f2e0000000200 */
[----:B--2---:R-:W-:Y:S08]  /*2840*/  HMMA.16816.F32.BF16 R64, R24, R76, R64 ;  /* 0x0000004c1840723c */ /* 0x004ff00000041840 */
[----:B---3--:R-:W-:Y:S08]  /*2850*/  HMMA.16816.F32.BF16 R20, R28, R12, R20 ;  /* 0x0000000c1c14723c */ /* 0x008ff00000041814 */
[C---:B------:R-:W-:Y:S08]  /*2860*/  HMMA.16816.F32.BF16 R48, R24.reuse, R68, R48 ;  /* 0x000000441830723c */ /* 0x040ff00000041830 */
[C---:B------:R-:W-:Y:S01]  /*2870*/  HMMA.16816.F32.BF16 R44, R24.reuse, R70, R44 ;  /* 0x00000046182c723c */ /* 0x040fe2000004182c */
[----:B------:R-:W-:Y:S07]  /*2880*/  LDSM.16.M88.4 R68, [R182+0xf900] ;  /* 0x00f90000b644783b */ /* 0x000fee0000000200 */
[C---:B------:R-:W-:Y:S08]  /*2890*/  HMMA.16816.F32.BF16 R56, R24.reuse, R72, R56 ;  /* 0x000000481838723c */ /* 0x040ff00000041838 */
[C---:B------:R-:W-:Y:S01]  /*28a0*/  HMMA.16816.F32.BF16 R52, R24.reuse, R74, R52 ;  /* 0x0000004a1834723c */ /* 0x040fe20000041834 */
[----:B------:R-:W-:Y:S07]  /*28b0*/  LDSM.16.M88.4 R72, [R182+0xf100] ;  /* 0x00f10000b648783b */ /* 0x000fee0000000200 */
[----:B------:R-:W-:Y:S01]  /*28c0*/  HMMA.16816.F32.BF16 R60, R24, R78, R60 ;  /* 0x0000004e183c723c */ /* 0x000fe2000004183c */
[----:B------:R-:W2:Y:S04]  /*28d0*/  LDSM.16.M88.4 R76, [R182+0xe900] ;  /* 0x00e90000b64c783b */ /* 0x000ea80000000200 */
[----:B------:R-:W-:Y:S03]  /*28e0*/  LDSM.16.M88.4 R24, [R180+0x4000] ;  /* 0x00400000b418783b */ /* 0x000fe60000000200 */
[C---:B------:R-:W-:Y:S01]  /*28f0*/  HMMA.16816.F32.BF16 R16, R28.reuse, R14, R16 ;  /* 0x0000000e1c10723c */ /* 0x040fe20000041810 */
[----:B------:R-:W3:Y:S07]  /*2900*/  LDSM.16.M88.4 R12, [R86+0xe100] ;  /* 0x00e10000560c783b */ /* 0x000eee0000000200 */
[----:B-1----:R-:W-:Y:S08]  /*2910*/  HMMA.16816.F32.BF16 R64, R28, R80, R64 ;  /* 0x000000501c40723c */ /* 0x002ff00000041840 */
[----:B----4-:R-:W-:Y:S08]  /*2920*/  HMMA.16816.F32.BF16 R20, R36, R8, R20 ;  /* 0x000000082414723c */ /* 0x010ff00000041814 */
[C---:B------:R-:W-:Y:S08]  /*2930*/  HMMA.16816.F32.BF16 R48, R28.reuse, R32, R48 ;  /* 0x000000201c30723c */ /* 0x040ff00000041830 */
[C---:B------:R-:W-:Y:S01]  /*2940*/  HMMA.16816.F32.BF16 R44, R28.reuse, R34, R44 ;  /* 0x000000221c2c723c */ /* 0x040fe2000004182c */
[----:B------:R-:W-:Y:S07]  /*2950*/  LDSM.16.M88.4 R32, [R86+0xf100] ;  /* 0x00f100005620783b */ /* 0x000fee0000000200 */
[C---:B------:R-:W-:Y:S08]  /*2960*/  HMMA.16816.F32.BF16 R56, R28.reuse, R40, R56 ;  /* 0x000000281c38723c */ /* 0x040ff00000041838 */
[C---:B------:R-:W-:Y:S01]  /*2970*/  HMMA.16816.F32.BF16 R52, R28.reuse, R42, R52 ;  /* 0x0000002a1c34723c */ /* 0x040fe20000041834 */
[----:B------:R-:W-:Y:S07]  /*2980*/  LDSM.16.M88.4 R40, [R178+0x4000] ;  /* 0x00400000b228783b */ /* 0x000fee0000000200 */
[----:B------:R-:W-:Y:S01]  /*2990*/  HMMA.16816.F32.BF16 R60, R28, R82, R60 ;  /* 0x000000521c3c723c */ /* 0x000fe2000004183c */
[----:B------:R-:W1:Y:S04]  /*29a0*/  LDSM.16.M88.4 R80, [R86+0xe900] ;  /* 0x00e900005650783b */ /* 0x000e680000000200 */
        /* <DEDUP_REMOVED lines=23> */
[----:B------:R-:W1:Y:S07]  /*2b20*/  LDSM.16.M88.4 R32, [R0+0xe900] ;  /* 0x00e900000020783b */ /* 0x000e6e0000000200 */
        /* <DEDUP_REMOVED lines=35> */
[----:B------:R-:W2:Y:S07]  /*2d60*/  LDSM.16.M88.4 R68, [R85+0x10900] ;  /* 0x010900005544783b */ /* 0x000eae0000000200 */
[C---:B------:R-:W-:Y:S08]  /*2d70*/  HMMA.16816.F32.BF16 R56, R80.reuse, R72, R56 ;  /* 0x000000485038723c */ /* 0x040ff00000041838 */
[----:B------:R-:W-:Y:S08]  /*2d80*/  HMMA.16816.F32.BF16 R52, R80, R74, R52 ;  /* 0x0000004a5034723c */ /* 0x000ff00000041834 */
[----:B------:R-:W-:Y:S01]  /*2d90*/  HMMA.16816.F32.BF16 R72, R40, R38, R16 ;  /* 0x000000262848723c */ /* 0x000fe20000041810 */
[----:B------:R-:W-:Y:S04]  /*2da0*/  LDSM.16.M88.4 R36, [R177+0x8000] ;  /* 0x00800000b124783b */ /* 0x000fe80000000200 */
[----:B------:R-:W3:Y:S03]  /*2db0*/  LDSM.16.M88.4 R16, [R0+0x10100] ;  /* 0x010100000010783b */ /* 0x000ee60000000200 */
[----:B------:R-:W-:Y:S08]  /*2dc0*/  HMMA.16816.F32.BF16 R60, R80, R78, R60 ;  /* 0x0000004e503c723c */ /* 0x000ff0000004183c */
[----:B-1----:R-:W-:Y:S08]  /*2dd0*/  HMMA.16816.F32.BF16 R64, R40, R32, R64 ;  /* 0x000000202840723c */ /* 0x002ff00000041840 */
[----:B----4-:R-:W-:Y:S08]  /*2de0*/  HMMA.16816.F32.BF16 R20, R12, R8, R20 ;  /* 0x000000080c14723c */ /* 0x010ff00000041814 */
[C---:B------:R-:W-:Y:S08]  /*2df0*/  HMMA.16816.F32.BF16 R48, R40.reuse, R24, R48 ;  /* 0x000000182830723c */ /* 0x040ff00000041830 */
[----:B------:R-:W-:Y:S01]  /*2e00*/  HMMA.16816.F32.BF16 R44, R40, R26, R44 ;  /* 0x0000001a282c723c */ /* 0x000fe2000004182c */
[----:B------:R-:W1:Y:S07]  /*2e10*/  LDSM.16.M88.4 R24, [R85+0x11100] ;  /* 0x011100005518783b */ /* 0x000e6e0000000200 */
[----:B------:R-:W-:Y:S01]  /*2e20*/  HMMA.16816.F32.BF16 R72, R12, R10, R72 ;  /* 0x0000000a0c48723c */ /* 0x000fe20000041848 */
[----:B------:R-:W4:Y:S07]  /*2e30*/  LDSM.16.M88.4 R8, [R0+0x10900] ;  /* 0x010900000008783b */ /* 0x000f2e0000000200 */
[C---:B------:R-:W-:Y:S01]  /*2e40*/  HMMA.16816.F32.BF16 R60, R40.reuse, R34, R60 ;  /* 0x00000022283c723c */ /* 0x040fe2000004183c */
[----:B------:R-:W-:Y:S07]  /*2e50*/  LDSM.16.M88.4 R32, [R0+0x11100] ;  /* 0x011100000020783b */ /* 0x000fee0000000200 */
[C---:B------:R-:W-:Y:S07]  /*2e60*/  HMMA.16816.F32.BF16 R56, R40.reuse, R28, R56 ;  /* 0x0000001c2838723c */ /* 0x040fee0000041838 */
[----:B------:R-:W-:Y:S01]  /*2e70*/  LOP3.LUT R29, R84, 0xffffffe0, RZ, 0xc0, !PT ;  /* 0xffffffe0541d7812 */ /* 0x000fe200078ec0ff */
[----:B------:R-:W-:Y:S04]  /*2e80*/  HMMA.16816.F32.BF16 R52, R40, R30, R52 ;  /* 0x0000001e2834723c */ /* 0x000fe80000041834 */
[----:B------:R-:W-:-:S02]  /*2e90*/  IMAD.IADD R6, R6, 0x1, -R29 ;  /* 0x0000000106067824 */ /* 0x000fc400078e0a1d */
[----:B------:R-:W5:Y:S02]  /*2ea0*/  LDSM.16.M88.4 R28, [R85+0x11900] ;  /* 0x01190000551c783b */ /* 0x000f640000000200 */
[----:B--2---:R-:W-:Y:S08]  /*2eb0*/  HMMA.16816.F32.BF16 R64, R12, R68, R64 ;  /* 0x000000440c40723c */ /* 0x004ff00000041840 */
[----:B---3--:R-:W-:Y:S07]  /*2ec0*/  HMMA.16816.F32.BF16 R20, R36, R16, R20 ;  /* 0x000000102414723c */ /* 0x008fee0000041814 */
[----:B------:R-:W-:Y:S01]  /*2ed0*/  SHF.R.S32.HI R17, RZ, 0x1f, R6 ;  /* 0x0000001fff117819 */ /* 0x000fe20000011406 */
[----:B------:R-:W-:Y:S03]  /*2ee0*/  HMMA.16816.F32.BF16 R60, R12, R70, R60 ;  /* 0x000000460c3c723c */ /* 0x000fe6000004183c */
[----:B------:R-:W-:-:S04]  /*2ef0*/  LEA.HI R16, R17, R6, RZ, 0x2 ;  /* 0x0000000611107211 */ /* 0x000fc800078f10ff */
[----:B------:R-:W-:Y:S01]  /*2f00*/  LOP3.LUT R17, R16, 0x7ffffffc, RZ, 0xc0, !PT ;  /* 0x7ffffffc10117812 */ /* 0x000fe200078ec0ff */
[----:B------:R-:W-:Y:S04]  /*2f10*/  HMMA.16816.F32.BF16 R72, R36, R18, R72 ;  /* 0x000000122448723c */ /* 0x000fe80000041848 */
[----:B------:R-:W-:Y:S02]  /*2f20*/  IMAD.IADD R6, R6, 0x1, -R17 ;  /* 0x0000000106067824 */ /* 0x000fe400078e0a11 */
[----:B------:R2:W3:Y:S01]  /*2f30*/  LDSM.16.M88.4 R16, [R0+0x11900] ;  /* 0x011900000010783b */ /* 0x0004e20000000200 */
[----:B------:R-:W-:-:S04]  /*2f40*/  DEPBAR.LE SB0, 0x2 ;  /* 0x000080800000791a */ /* 0x000fc80000000000 */
[----:B------:R-:W-:Y:S01]  /*2f50*/  IMAD R3, R6, -0x2, R3 ;  /* 0xfffffffe06037824 */ /* 0x000fe200078e0203 */
[----:B-1----:R-:W-:Y:S01]  /*2f60*/  HMMA.16816.F32.BF16 R56, R12, R24, R56 ;  /* 0x000000180c38723c */ /* 0x002fe20000041838 */
[----:B------:R-:W-:Y:S03]  /*2f70*/  BAR.SYNC.DEFER_BLOCKING 0x0 ;  /* 0x0000000000007b1d */ /* 0x000fe60000010000 */
[----:B------:R-:W-:-:S04]  /*2f80*/  ISETP.GT.AND P1, PT, R3, RZ, PT ;  /* 0x000000ff0300720c */ /* 0x000fc80003f24270 */
[----:B----4-:R-:W-:Y:S01]  /*2f90*/  HMMA.16816.F32.BF16 R64, R36, R8, R64 ;  /* 0x000000082440723c */ /* 0x010fe20000041840 */
[----:B------:R-:W-:Y:S02]  /*2fa0*/  FSEL R22, R22, -INF , P1 ;  /* 0xff80000016167808 */ /* 0x000fe40000800000 */
[----:B------:R-:W-:Y:S02]  /*2fb0*/  FSEL R25, R20, -INF , P1 ;  /* 0xff80000014197808 */ /* 0x000fe40000800000 */
[----:B------:R-:W-:-:S03]  /*2fc0*/  ISETP.GT.AND P1, PT, R3, 0x1, PT ;  /* 0x000000010300780c */ /* 0x000fc60003f24270 */
[----:B------:R-:W-:Y:S01]  /*2fd0*/  HMMA.16816.F32.BF16 R52, R12, R26, R52 ;  /* 0x0000001a0c34723c */ /* 0x000fe20000041834 */
[----:B------:R-:W-:Y:S02]  /*2fe0*/  FSEL R23, R23, -INF , P1 ;  /* 0xff80000017177808 */ /* 0x000fe40000800000 */
[----:B------:R-:W-:Y:S02]  /*2ff0*/  FSEL R24, R21, -INF , P1 ;  /* 0xff80000015187808 */ /* 0x000fe40000800000 */
[----:B------:R-:W-:-:S03]  /*3000*/  ISETP.GT.AND P1, PT, R3, 0x8, PT ;  /* 0x000000080300780c */ /* 0x000fc60003f24270 */
[----:B------:R-:W-:Y:S01]  /*3010*/  HMMA.16816.F32.BF16 R60, R36, R10, R60 ;  /* 0x0000000a243c723c */ /* 0x000fe2000004183c */
[----:B------:R-:W-:Y:S01]  /*3020*/  FSEL R74, R74, -INF , P1 ;  /* 0xff8000004a4a7808 */ /* 0x000fe20000800000 */
[----:B------:R-:W-:Y:S01]  /*3030*/  LDSM.16.MT88.4 R80, [R135+0x2100] ;  /* 0x002100008750783b */ /* 0x000fe20000004200 */
[----:B------:R-:W-:Y:S02]  /*3040*/  FSEL R27, R72, -INF , P1 ;  /* 0xff800000481b7808 */ /* 0x000fe40000800000 */
[----:B------:R-:W-:Y:S01]  /*3050*/  ISETP.GT.AND P1, PT, R3, 0x9, PT ;  /* 0x000000090300780c */ /* 0x000fe20003f24270 */
[----:B------:R-:W-:Y:S02]  /*3060*/  LDSM.16.MT88.4 R124, [R176+0x100] ;  /* 0x00010000b07c783b */ /* 0x000fe40000004200 */
[----:B-----5:R-:W-:Y:S01]  /*3070*/  HMMA.16816.F32.BF16 R48, R12, R28, R48 ;  /* 0x0000001c0c30723c */ /* 0x020fe20000041830 */
[----:B------:R-:W-:Y:S01]  /*3080*/  FSEL R6, R75, -INF , P1 ;  /* 0xff8000004b067808 */ /* 0x000fe20000800000 */
[----:B------:R-:W-:Y:S01]  /*3090*/  LDSM.16.MT88.4 R40, [R174+0x100] ;  /* 0x00010000ae28783b */ /* 0x000fe20000004200 */
[----:B------:R-:W-:-:S02]  /*30a0*/  FSEL R73, R73, -INF , P1 ;  /* 0xff80000049497808 */ /* 0x000fc40000800000 */
[C---:B------:R-:W-:Y:S01]  /*30b0*/  ISETP.GT.AND P1, PT, R3.reuse, 0x10, PT ;  /* 0x000000100300780c */ /* 0x040fe20003f24270 */
[----:B------:R-:W-:Y:S02]  /*30c0*/  LDSM.16.MT88.4 R88, [R164+0x2100] ;  /* 0x00210000a458783b */ /* 0x000fe40000004200 */
[----:B------:R-:W-:Y:S01]  /*30d0*/  HMMA.16816.F32.BF16 R56, R36, R32, R56 ;  /* 0x000000202438723c */ /* 0x000fe20000041838 */
[----:B------:R-:W-:Y:S01]  /*30e0*/  FSEL R20, R66, -INF , P1 ;  /* 0xff80000042147808 */ /* 0x000fe20000800000 */
[----:B------:R-:W-:Y:S01]  /*30f0*/  LDSM.16.MT88.4 R96, [R176+0x4100] ;  /* 0x00410000b060783b */ /* 0x000fe20000004200 */
[----:B------:R-:W-:Y:S02]  /*3100*/  FSEL R21, R64, -INF , P1 ;  /* 0xff80000040157808 */ /* 0x000fe40000800000 */
[----:B------:R-:W-:Y:S01]  /*3110*/  ISETP.GT.AND P1, PT, R3, 0x11, PT ;  /* 0x000000110300780c */ /* 0x000fe20003f24270 */
[----:B------:R-:W-:Y:S02]  /*3120*/  LDSM.16.MT88.4 R100, [R174+0x4100] ;  /* 0x00410000ae64783b */ /* 0x000fe40000004200 */
[----:B------:R-:W-:Y:S01]  /*3130*/  HMMA.16816.F32.BF16 R44, R12, R30, R44 ;  /* 0x0000001e0c2c723c */ /* 0x000fe2000004182c */
[----:B------:R-:W-:Y:S01]  /*3140*/  FSEL R10, R67, -INF , P1 ;  /* 0xff800000430a7808 */ /* 0x000fe20000800000 */
[----:B------:R-:W-:Y:S01]  /*3150*/  LDSM.16.MT88.4 R108, [R135+0x4100] ;  /* 0x00410000876c783b */ /* 0x000fe20000004200 */
[----:B------:R-:W-:-:S02]  /*3160*/  FSEL R11, R65, -INF , P1 ;  /* 0xff800000410b7808 */ /* 0x000fc40000800000 */
[----:B------:R-:W-:Y:S01]  /*3170*/  ISETP.GT.AND P1, PT, R3, 0x18, PT ;  /* 0x000000180300780c */ /* 0x000fe20003f24270 */
[----:B------:R-:W-:Y:S01]  /*3180*/  LDSM.16.MT88.4 R64, [R176+0x2100] ;  /* 0x00210000b040783b */ /* 0x000fe20000004200 */
[----:B------:R-:W-:Y:S01]  /*3190*/  FMNMX.FTZ R12, R25, R24, !PT ;  /* 0x00000018190c7209 */ /* 0x000fe20007810000 */
[C---:B------:R-:W-:Y:S01]  /*31a0*/  HMMA.16816.F32.BF16 R52, R36.reuse, R34, R52 ;  /* 0x000000222434723c */ /* 0x040fe20000041834 */
[----:B--2---:R-:W-:Y:S01]  /*31b0*/  FSEL R0, R62, -INF , P1 ;  /* 0xff8000003e007808 */ /* 0x004fe20000800000 */
[----:B------:R-:W-:Y:S01]  /*31c0*/  LDSM.16.MT88.4 R136, [R174+0x900] ;  /* 0x00090000ae88783b */ /* 0x000fe20000004200 */
[----:B------:R-:W-:Y:S02]  /*31d0*/  FSEL R9, R60, -INF , P1 ;  /* 0xff8000003c097808 */ /* 0x000fe40000800000 */
[----:B------:R-:W-:Y:S01]  /*31e0*/  ISETP.GT.AND P1, PT, R3, 0x19, PT ;  /* 0x000000190300780c */ /* 0x000fe20003f24270 */
[----:B------:R-:W-:Y:S01]  /*31f0*/  LDSM.16.MT88.4 R32, [R135+0x900] ;  /* 0x000900008720783b */ /* 0x000fe20000004200 */
[----:B------:R-:W-:Y:S01]  /*3200*/  FMNMX.FTZ R12, R27, R12, !PT ;  /* 0x0000000c1b0c7209 */ /* 0x000fe20007810000 */
[----:B---3--:R-:W-:Y:S01]  /*3210*/  HMMA.16816.F32.BF16 R48, R36, R16, R48 ;  /* 0x000000102430723c */ /* 0x008fe20000041830 */
[----:B------:R-:W-:Y:S01]  /*3220*/  FSEL R8, R63, -INF , P1 ;  /* 0xff8000003f087808 */ /* 0x000fe20000800000 */
[----:B------:R-:W-:Y:S01]  /*3230*/  LDSM.16.MT88.4 R28, [R164+0x900] ;  /* 0x00090000a41c783b */ /* 0x000fe20000004200 */
[----:B------:R-:W-:-:S02]  /*3240*/  FSEL R13, R61, -INF , P1 ;  /* 0xff8000003d0d7808 */ /* 0x000fc40000800000 */
[C---:B------:R-:W-:Y:S02]  /*3250*/  ISETP.GT.AND P1, PT, R3.reuse, 0x20, PT ;  /* 0x000000200300780c */ /* 0x040fe40003f24270 */
[----:B------:R-:W-:Y:S01]  /*3260*/  FMNMX.FTZ R15, R22, R23, !PT ;  /* 0x00000017160f7209 */ /* 0x000fe20007810000 */
[----:B------:R-:W-:Y:S01]  /*3270*/  HMMA.16816.F32.BF16 R44, R36, R18, R44 ;  /* 0x00000012242c723c */ /* 0x000fe2000004182c */
        /* <DEDUP_REMOVED lines=22> */
[----:B------:R-:W-:-:S02]  /*33e0*/  FMNMX.FTZ R15, R10, R15, !PT ;  /* 0x0000000f0a0f7209 */ /* 0x000fc40007810000 */
[----:B------:R-:W-:Y:S02]  /*33f0*/  ISETP.GT.AND P1, PT, R3, 0x31, PT ;  /* 0x000000310300780c */ /* 0x000fe40003f24270 */
[----:B------:R-:W-:Y:S02]  /*3400*/  FMNMX.FTZ R12, R13, R12, !PT ;  /* 0x0000000c0d0c7209 */ /* 0x000fe40007810000 */
[----:B------:R-:W-:Y:S02]  /*3410*/  FMNMX.FTZ R15, R0, R15, !PT ;  /* 0x0000000f000f7209 */ /* 0x000fe40007810000 */
[----:B------:R-:W-:Y:S02]  /*3420*/  FSEL R142, R51, -INF , P1 ;  /* 0xff800000338e7808 */ /* 0x000fe40000800000 */
[----:B------:R-:W-:Y:S02]  /*3430*/  FSEL R183, R49, -INF , P1 ;  /* 0xff80000031b77808 */ /* 0x000fe40000800000 */
[----:B------:R-:W-:Y:S01]  /*3440*/  ISETP.GT.AND P1, PT, R3, 0x38, PT ;  /* 0x000000380300780c */ /* 0x000fe20003f24270 */
[----:B------:R-:W-:Y:S01]  /*3450*/  LDSM.16.MT88.4 R48, [R135+0x100] ;  /* 0x000100008730783b */ /* 0x000fe20000004200 */
[----:B------:R-:W-:-:S02]  /*3460*/  FMNMX.FTZ R12, R175, R12, !PT ;  /* 0x0000000caf0c7209 */ /* 0x000fc40007810000 */
[----:B------:R-:W-:Y:S02]  /*3470*/  FMNMX.FTZ R15, R8, R15, !PT ;  /* 0x0000000f080f7209 */ /* 0x000fe40007810000 */
[----:B------:R-:W-:Y:S02]  /*3480*/  FSEL R140, R46, -INF , P1 ;  /* 0xff8000002e8c7808 */ /* 0x000fe40000800000 */
[----:B------:R-:W-:Y:S02]  /*3490*/  FSEL R143, R44, -INF , P1 ;  /* 0xff8000002c8f7808 */ /* 0x000fe40000800000 */
[----:B------:R-:W-:Y:S02]  /*34a0*/  FMNMX.FTZ R12, R169, R12, !PT ;  /* 0x0000000ca90c7209 */ /* 0x000fe40007810000 */
[----:B------:R-:W-:Y:S02]  /*34b0*/  ISETP.GT.AND P1, PT, R3, 0x39, PT ;  /* 0x000000390300780c */ /* 0x000fe40003f24270 */
        /* <DEDUP_REMOVED lines=9> */
[----:B------:R-:W-:Y:S02]  /*3550*/  FSEL R141, R45, -INF , P1 ;  /* 0xff8000002d8d7808 */ /* 0x000fe40000800000 */
[----:B------:R-:W-:Y:S02]  /*3560*/  FMNMX.FTZ R12, R143, R12, !PT ;  /* 0x0000000c8f0c7209 */ /* 0x000fe40007810000 */
[----:B------:R-:W-:Y:S02]  /*3570*/  FMNMX.FTZ R3, R142, R3, !PT ;  /* 0x000000038e037209 */ /* 0x000fe40007810000 */
[----:B------:R-:W-:-:S02]  /*3580*/  FMNMX.FTZ R16, R141, R12, !PT ;  /* 0x0000000c8d107209 */ /* 0x000fc40007810000 */
[----:B------:R-:W-:Y:S02]  /*3590*/  FSEL R170, R47, -INF , P1 ;  /* 0xff8000002faa7808 */ /* 0x000fe40000800000 */
[----:B------:R-:W-:Y:S01]  /*35a0*/  FMNMX.FTZ R3, R140, R3, !PT ;  /* 0x000000038c037209 */ /* 0x000fe20007810000 */
[----:B------:R-:W1:Y:S03]  /*35b0*/  SHFL.BFLY PT, R15, R16, 0x2, 0x1f ;  /* 0x0c401f00100f7f89 */ /* 0x000e6600000e0000 */
        /* <DEDUP_REMOVED lines=17> */
[----:B------:R-:W-:Y:S01]  /*36d0*/  ISETP.GE.AND P1, PT, R144, 0x81, PT ;  /* 0x000000819000780c */ /* 0x000fe20003f26270 */
[--C-:B------:R-:W-:Y:S02]  /*36e0*/  FFMA.FTZ R158, R27, c[0x0][0x2d0], -R210.reuse ;  /* 0x0000b4001b9e7a23 */ /* 0x100fe400000108d2 */
[----:B------:R-:W-:Y:S01]  /*36f0*/  MUFU.EX2 R161, R161 ;  /* 0x000000a100a17308 */ /* 0x000fe20000000800 */
[----:B------:R-:W-:Y:S01]  /*3700*/  FFMA.FTZ R155, R73, c[0x0][0x2d0], -R210 ;  /* 0x0000b400499b7a23 */ /* 0x000fe200000108d2 */
[----:B------:R-:W-:Y:S01]  /*3710*/  LDSM.16.MT88.4 R24, [R174+0x2900] ;  /* 0x00290000ae18783b */ /* 0x000fe20000004200 */
[--C-:B------:R-:W-:Y:S02]  /*3720*/  FFMA.FTZ R163, R22, c[0x0][0x2d0], -R171.reuse ;  /* 0x0000b40016a37a23 */ /* 0x100fe400000108ab */
[----:B------:R-:W-:-:S02]  /*3730*/  FFMA.FTZ R162, R23, c[0x0][0x2d0], -R171 ;  /* 0x0000b40017a27a23 */ /* 0x000fc400000108ab */
[--C-:B------:R-:W-:Y:S01]  /*3740*/  FFMA.FTZ R165, R74, c[0x0][0x2d0], -R171.reuse ;  /* 0x0000b4004aa57a23 */ /* 0x100fe200000108ab */
[----:B------:R-:W1:Y:S01]  /*3750*/  MUFU.EX2 R160, R160 ;  /* 0x000000a000a07308 */ /* 0x000e620000000800 */
[--C-:B------:R-:W-:Y:S01]  /*3760*/  FFMA.FTZ R156, R6, c[0x0][0x2d0], -R171.reuse ;  /* 0x0000b400069c7a23 */ /* 0x100fe200000108ab */
[----:B------:R-:W2:Y:S01]  /*3770*/  LDSM.16.MT88.4 R72, [R174+0x2100] ;  /* 0x00210000ae48783b */ /* 0x000ea20000004200 */
[--C-:B------:R-:W-:Y:S02]  /*3780*/  FFMA.FTZ R151, R0, c[0x0][0x2d0], -R171.reuse ;  /* 0x0000b40000977a23 */ /* 0x100fe400000108ab */
[--C-:B------:R-:W-:Y:S01]  /*3790*/  FFMA.FTZ R154, R11, c[0x0][0x2d0], -R210.reuse ;  /* 0x0000b4000b9a7a23 */ /* 0x100fe200000108d2 */
[----:B------:R-:W3:Y:S01]  /*37a0*/  LDSM.16.MT88.4 R4, [R5+0x4100] ;  /* 0x004100000504783b */ /* 0x000ee20000004200 */
[----:B------:R-:W-:Y:S01]  /*37b0*/  FFMA.FTZ R153, R9, c[0x0][0x2d0], -R210 ;  /* 0x0000b40009997a23 */ /* 0x000fe200000108d2 */
[----:B------:R-:W-:Y:S01]  /*37c0*/  MUFU.EX2 R158, R158 ;  /* 0x0000009e009e7308 */ /* 0x000fe20000000800 */
[----:B------:R-:W-:-:S02]  /*37d0*/  FFMA.FTZ R152, R10, c[0x0][0x2d0], -R171 ;  /* 0x0000b4000a987a23 */ /* 0x000fc400000108ab */
[--C-:B------:R-:W-:Y:S02]  /*37e0*/  FFMA.FTZ R0, R8, c[0x0][0x2d0], -R171.reuse ;  /* 0x0000b40008007a23 */ /* 0x100fe400000108ab */
[----:B------:R-:W4:Y:S01]  /*37f0*/  LDSM.16.MT88.4 R8, [R176+0x2900] ;  /* 0x00290000b008783b */ /* 0x000f220000004200 */
[--C-:B------:R-:W-:Y:S02]  /*3800*/  FFMA.FTZ R159, R21, c[0x0][0x2d0], -R210.reuse ;  /* 0x0000b400159f7a23 */ /* 0x100fe400000108d2 */
[----:B------:R-:W5:Y:S01]  /*3810*/  MUFU.EX2 R155, R155 ;  /* 0x0000009b009b7308 */ /* 0x000f620000000800 */
[----:B-1----:R-:W-:Y:S01]  /*3820*/  F2FP.BF16.PACK_AB R112, R160, R161 ;  /* 0x000000a1a070723e */ /* 0x002fe200000010ff */
[--C-:B------:R-:W-:Y:S02]  /*3830*/  FFMA.FTZ R150, R13, c[0x0][0x2d0], -R210.reuse ;  /* 0x0000b4000d967a23 */ /* 0x100fe400000108d2 */
[----:B------:R-:W-:Y:S01]  /*3840*/  FFMA.FTZ R157, R20, c[0x0][0x2d0], -R171 ;  /* 0x0000b400149d7a23 */ /* 0x000fe200000108ab */
[----:B------:R-:W-:Y:S01]  /*3850*/  LDSM.16.MT88.4 R12, [R164+0x2900] ;  /* 0x00290000a40c783b */ /* 0x000fe20000004200 */
[----:B------:R-:W-:-:S02]  /*3860*/  FFMA.FTZ R166, R175, c[0x0][0x2d0], -R210 ;  /* 0x0000b400afa67a23 */ /* 0x000fc400000108d2 */
[----:B------:R-:W-:Y:S01]  /*3870*/  MUFU.EX2 R163, R163 ;  /* 0x000000a300a37308 */ /* 0x000fe20000000800 */
[----:B------:R-:W1:Y:S01]  /*3880*/  LDSM.16.MT88.4 R20, [R176+0x900] ;  /* 0x00090000b014783b */ /* 0x000e620000004200 */
[--C-:B------:R-:W-:Y:S02]  /*3890*/  FFMA.FTZ R168, R173, c[0x0][0x2d0], -R210.reuse ;  /* 0x0000b400ada87a23 */ /* 0x100fe400000108d2 */
[--C-:B------:R-:W-:Y:S02]  /*38a0*/  FFMA.FTZ R169, R169, c[0x0][0x2d0], -R210.reuse ;  /* 0x0000b400a9a97a23 */ /* 0x100fe400000108d2 */
[----:B------:R-:W-:Y:S02]  /*38b0*/  FFMA.FTZ R167, R167, c[0x0][0x2d0], -R210 ;  /* 0x0000b400a7a77a23 */ /* 0x000fe400000108d2 */
[----:B------:R-:W2:Y:S01]  /*38c0*/  MUFU.EX2 R162, R162 ;  /* 0x000000a200a27308 */ /* 0x000ea20000000800 */
[----:B-----5:R-:W-:Y:S01]  /*38d0*/  F2FP.BF16.PACK_AB R114, R155, R158 ;  /* 0x0000009e9b72723e */ /* 0x020fe200000010ff */
[----:B------:R-:W-:-:S02]  /*38e0*/  FFMA.FTZ R172, R172, c[0x0][0x2d0], -R171 ;  /* 0x0000b400acac7a23 */ /* 0x000fc400000108ab */
[--C-:B------:R-:W-:Y:S02]  /*38f0*/  FFMA.FTZ R173, R214, c[0x0][0x2d0], -R171.reuse ;  /* 0x0000b400d6ad7a23 */ /* 0x100fe400000108ab */
[--C-:B------:R-:W-:Y:S02]  /*3900*/  FFMA.FTZ R175, R212, c[0x0][0x2d0], -R171.reuse ;  /* 0x0000b400d4af7a23 */ /* 0x100fe400000108ab */
[----:B------:R-:W-:Y:S01]  /*3910*/  MUFU.EX2 R165, R165 ;  /* 0x000000a500a57308 */ /* 0x000fe20000000800 */
[----:B------:R-:W-:Y:S02]  /*3920*/  FFMA.FTZ R208, R208, c[0x0][0x2d0], -R171 ;  /* 0x0000b400d0d07a23 */ /* 0x000fe400000108ab */
[--C-:B------:R-:W-:Y:S02]  /*3930*/  FFMA.FTZ R212, R183, c[0x0][0x2d0], -R210.reuse ;  /* 0x0000b400b7d47a23 */ /* 0x100fe400000108d2 */
[--C-:B------:R-:W-:Y:S02]  /*3940*/  FFMA.FTZ R185, R185, c[0x0][0x2d0], -R210.reuse ;  /* 0x0000b400b9b97a23 */ /* 0x100fe400000108d2 */
[--C-:B------:R-:W-:Y:S01]  /*3950*/  FFMA.FTZ R183, R143, c[0x0][0x2d0], -R210.reuse ;  /* 0x0000b4008fb77a23 */ /* 0x100fe200000108d2 */
[----:B------:R-:W5:Y:S01]  /*3960*/  MUFU.EX2 R156, R156 ;  /* 0x0000009c009c7308 */ /* 0x000f620000000800 */
[----:B--2---:R-:W-:Y:S01]  /*3970*/  F2FP.BF16.PACK_AB R113, R162, R163 ;  /* 0x000000a3a271723e */ /* 0x004fe200000010ff */
[----:B------:R-:W-:-:S02]  /*3980*/  FFMA.FTZ R210, R141, c[0x0][0x2d0], -R210 ;  /* 0x0000b4008dd27a23 */ /* 0x000fc400000108d2 */
[--C-:B------:R-:W-:Y:S02]  /*3990*/  FFMA.FTZ R206, R206, c[0x0][0x2d0], -R171.reuse ;  /* 0x0000b400cece7a23 */ /* 0x100fe400000108ab */
[--C-:B------:R-:W-:Y:S02]  /*39a0*/  FFMA.FTZ R207, R142, c[0x0][0x2d0], -R171.reuse ;  /* 0x0000b4008ecf7a23 */ /* 0x100fe400000108ab */
[----:B------:R-:W-:Y:S01]  /*39b0*/  MUFU.EX2 R159, R159 ;  /* 0x0000009f009f7308 */ /* 0x000fe20000000800 */
[--C-:B------:R-:W-:Y:S02]  /*39c0*/  FFMA.FTZ R209, R140, c[0x0][0x2d0], -R171.reuse ;  /* 0x0000b4008cd17a23 */ /* 0x100fe400000108ab */
[----:B------:R-:W-:Y:S01]  /*39d0*/  FFMA.FTZ R170, R170, c[0x0][0x2d0], -R171 ;  /* 0x0000b400aaaa7a23 */ /* 0x000fe200000108ab */
[----:B------:R-:W-:Y:S01]  /*39e0*/  LDSM.16.MT88.4 R140, [R174+0x3900] ;  /* 0x00390000ae8c783b */ /* 0x000fe20000004200 */
[----:B------:R-:W-:Y:S02]  /*39f0*/  FADD.FTZ R161, R161, R160 ;  /* 0x000000a0a1a17221 */ /* 0x000fe40000010000 */
[----:B------:R-:W-:Y:S01]  /*3a00*/  FADD.FTZ R162, R163, R162 ;  /* 0x000000a2a3a27221 */ /* 0x000fe20000010000 */
[----:B-----5:R-:W-:Y:S01]  /*3a10*/  F2FP.BF16.PACK_AB R115, R156, R165 ;  /* 0x000000a59c73723e */ /* 0x020fe200000010ff */
        /* <DEDUP_REMOVED lines=213> */
[----:B------:R-:W-:Y:S01]  /*4770*/  LOP3.LUT R16, R16, 0xf, RZ, 0xc0, !PT ;  /* 0x0000000f10107812 */ /* 0x000fe200078ec0ff */
[----:B------:R-:W-:Y:S01]  /*4780*/  IMAD.MOV.U32 R8, RZ, RZ, R4 ;  /* 0x000000ffff087224 */ /* 0x000fe200078e0004 */
[----:B------:R-:W-:Y:S01]  /*4790*/  SHF.L.U64.HI R13, R134, 0x1, R147 ;  /* 0x00000001860d7819 */ /* 0x000fe20000010293 */
[----:B------:R-:W-:Y:S01]  /*47a0*/  IMAD R0, R0, c[0x0][0x1e0], RZ ;  /* 0x0000780000007a24 */ /* 0x000fe200078e02ff */
[----:B------:R-:W-:Y:S01]  /*47b0*/  LOP3.LUT R14, R14, 0xf, RZ, 0xc0, !PT ;  /* 0x0000000f0e0e7812 */ /* 0x000fe200078ec0ff */
[----:B------:R-:W-:Y:S02]  /*47c0*/  IMAD.SHL.U32 R4, R148, 0x2, RZ ;  /* 0x0000000294047824 */ /* 0x000fe400078e00ff */
[----:B------:R-:W-:-:S04]  /*47d0*/  IMAD R0, R193, c[0x0][0x1e4], R0 ;  /* 0x00007900c1007a24 */ /* 0x000fc800078e0200 */
[----:B------:R-:W-:Y:S01]  /*47e0*/  IMAD.IADD R9, R5, 0x1, R0 ;  /* 0x0000000105097824 */ /* 0x000fe200078e0200 */
[----:B--2---:R-:W-:-:S03]  /*47f0*/  SHF.R.S32.HI R5, RZ, 0x1f, R192 ;  /* 0x0000001fff057819 */ /* 0x004fc600000114c0 */
[----:B------:R-:W-:Y:S01]  /*4800*/  IMAD.WIDE.U32 R6, R192, c[0x0][0x1f0], R8 ;  /* 0x00007c00c0067a25 */ /* 0x000fe200078e0008 */
[----:B------:R-:W-:-:S03]  /*4810*/  SHF.L.U64.HI R9, R2, 0x1, R133 ;  /* 0x0000000102097819 */ /* 0x000fc60000010285 */
[----:B------:R-:W-:Y:S01]  /*4820*/  IMAD R5, R5, c[0x0][0x1f0], RZ ;  /* 0x00007c0005057a24 */ /* 0x000fe200078e02ff */
[----:B------:R-:W-:-:S03]  /*4830*/  IADD3 R0, P1, R202, R6, RZ ;  /* 0x00000006ca007210 */ /* 0x000fc60007f3e0ff */
[----:B------:R-:W-:-:S05]  /*4840*/  IMAD R5, R192, c[0x0][0x1f4], R5 ;  /* 0x00007d00c0057a24 */ /* 0x000fca00078e0205 */
[----:B------:R-:W-:Y:S02]  /*4850*/  IADD3.X R5, R188, R7, R5, P1, !PT ;  /* 0x00000007bc057210 */ /* 0x000fe40000ffe405 */
        /* <DEDUP_REMOVED lines=31> */
.L_x_2574:
        /* <DEDUP_REMOVED lines=18> */
.L_x_2578:
        /* <DEDUP_REMOVED lines=26> */
[----:B------:R-:W-:Y:S02]  /*4d10*/  IADD3 R3, P0, R200, R4, RZ ;  /* 0x00000004c8037210 */ /* 0x000fe40007f1e0ff */
[----:B------:R-:W-:Y:S02]  /*4d20*/  SEL R4, RZ, 0x10, P5 ;  /* 0x00000010ff047807 */ /* 0x000fe40002800000 */
[----:B------:R-:W-:Y:S02]  /*4d30*/  IADD3.X R2, R189, R5, R2, P0, !PT ;  /* 0x00000005bd027210 */ /* 0x000fe400007fe402 */
[C---:B-1----:R-:W-:Y:S02]  /*4d40*/  LEA R14, P0, R3.reuse, c[0x0][0x1f8], 0x1 ;  /* 0x00007e00030e7a11 */ /* 0x042fe400078008ff */
[C---:B------:R-:W-:Y:S02]  /*4d50*/  IADD3 R5, -R4.reuse, 0x10, RZ ;  /* 0x0000001004057810 */ /* 0x040fe40007ffe1ff */
[----:B------:R-:W-:Y:S01]  /*4d60*/  LEA.HI.X R10, R3, c[0x0][0x1fc], R2, 0x1, P0 ;  /* 0x00007f00030a7a11 */ /* 0x000fe200000f0c02 */
[----:B------:R-:W1:Y:S01]  /*4d70*/  SHFL.IDX PT, R9, R14, 0x1, 0x181f ;  /* 0x00381f000e097f89 */ /* 0x000e6200000e0000 */
[----:B------:R-:W-:Y:S02]  /*4d80*/  SEL R3, RZ, 0x10, P4 ;  /* 0x00000010ff037807 */ /* 0x000fe40002000000 */
[----:B------:R-:W-:Y:S01]  /*4d90*/  ISETP.NE.U32.AND P2, PT, R4, RZ, PT ;  /* 0x000000ff0400720c */ /* 0x000fe20003f45070 */
[----:B------:R-:W5:Y:S01]  /*4da0*/  SHFL.IDX PT, R6, R10, 0x1, 0x181f ;  /* 0x00381f000a067f89 */ /* 0x000f6200000e0000 */
[----:B------:R-:W-:Y:S02]  /*4db0*/  LOP3.LUT R5, R5, 0xf, RZ, 0xc0, !PT ;  /* 0x0000000f05057812 */ /* 0x000fe400078ec0ff */
[----:B------:R-:W-:Y:S01]  /*4dc0*/  SEL R2, RZ, 0x10, P6 ;  /* 0x00000010ff027807 */ /* 0x000fe20003000000 */
[----:B------:R2:W4:Y:S01]  /*4dd0*/  SHFL.IDX PT, R11, R14, RZ, 0x181f ;  /* 0x00181fff0e0b7589 */ /* 0x00052200000e0000 */
[----:B------:R-:W-:Y:S03]  /*4de0*/  IADD3 R7, -R3, 0x10, RZ ;  /* 0x0000001003077810 */ /* 0x000fe60007ffe1ff */
[----:B------:R-:W3:Y:S01]  /*4df0*/  SHFL.IDX PT, R8, R10, RZ, 0x181f ;  /* 0x00181fff0a087589 */ /* 0x000ee200000e0000 */
[----:B------:R-:W-:Y:S02]  /*4e00*/  LOP3.LUT R7, R7, 0xf, RZ, 0xc0, !PT ;  /* 0x0000000f07077812 */ /* 0x000fe400078ec0ff */
[-C--:B-1----:R-:W-:Y:S02]  /*4e10*/  IADD3 R12, P1, P0, R5, R9.reuse, R204 ;  /* 0x00000009050c7210 */ /* 0x082fe4000783e0cc */
[----:B------:R-:W-:Y:S02]  /*4e20*/  IADD3 R5, -R2, 0x10, RZ ;  /* 0x0000001002057810 */ /* 0x000fe40007ffe1ff */
[-C--:B-----5:R-:W-:Y:S02]  /*4e30*/  IADD3.X R13, RZ, R6.reuse, R205, P1, P0 ;  /* 0x00000006ff0d7210 */ /* 0x0a0fe40000fe04cd */
[----:B------:R-:W-:Y:S02]  /*4e40*/  LOP3.LUT R5, R5, 0xf, RZ, 0xc0, !PT ;  /* 0x0000000f05057812 */ /* 0x000fe400078ec0ff */
[-C--:B--2---:R-:W-:Y:S04]  /*4e50*/  IADD3 R14, P1, P0, R7, R9.reuse, R208 ;  /* 0x00000009070e7210 */ /* 0x084fe8000783e0d0 */
[-C--:B------:R-:W-:Y:S02]  /*4e60*/  IADD3.X R15, RZ, R6.reuse, R209, P1, P0 ;  /* 0x00000006ff0f7210 */ /* 0x080fe40000fe04d1 */
[----:B------:R-:W-:Y:S01]  /*4e70*/  IADD3 R16, P1, P0, R5, R9, R206 ;  /* 0x0000000905107210 */ /* 0x000fe2000783e0ce */
[----:B------:R-:W-:Y:S03]  /*4e80*/  IMAD R5, R210, 0x6000, R191 ;  /* 0x00006000d2057824 */ /* 0x000fe600078e02bf */
[----:B------:R-:W-:Y:S02]  /*4e90*/  IADD3.X R17, RZ, R6, R207, P1, P0 ;  /* 0x00000006ff117210 */ /* 0x000fe40000fe04cf */
[----:B----4-:R-:W-:Y:S02]  /*4ea0*/  IADD3 R18, P1, R204, R11, RZ ;  /* 0x0000000bcc127210 */ /* 0x010fe40007f3e0ff */
[----:B------:R-:W-:Y:S03]  /*4eb0*/  IADD3 R6, P0, R11, R208, RZ ;  /* 0x000000d00b067210 */ /* 0x000fe60007f1e0ff */
        /* <DEDUP_REMOVED lines=12> */
.L_x_2576:
[C---:B-1-34-:R-:W-:Y:S01]  /*4f80*/  HMMA.16816.F32.BF16 R4, R136.reuse, R140, RZ ;  /* 0x0000008c8804723c */ /* 0x05afe200000418ff */
[----:B------:R-:W0:Y:S02]  /*4f90*/  LDGDEPBAR ;  /* 0x00000000000079af */ /* 0x000e240000000000 */
[----:B------:R-:W-:Y:S02]  /*4fa0*/  ISETP.GE.AND P0, PT, R215, 0x2, PT ;  /* 0x00000002d700780c */ /* 0x000fe40003f06270 */
[CC--:B------:R-:W-:Y:S02]  /*4fb0*/  IADD3 R183, R179.reuse, R185.reuse, RZ ;  /* 0x000000b9b3b77210 */ /* 0x0c0fe40007ffe0ff */
[----:B------:R-:W-:Y:S01]  /*4fc0*/  IADD3 R2, R179, R132, RZ ;  /* 0x00000084b3027210 */ /* 0x000fe20007ffe0ff */
[C---:B------:R-:W-:Y:S01]  /*4fd0*/  HMMA.16816.F32.BF16 R8, R136.reuse, R142, RZ ;  /* 0x0000008e8808723c */ /* 0x040fe200000418ff */
[----:B------:R-:W-:Y:S01]  /*4fe0*/  IADD3 R185, R134, R185, R179 ;  /* 0x000000b986b97210 */ /* 0x000fe20007ffe0b3 */
[----:B------:R-:W-:Y:S01]  /*4ff0*/  LDSM.16.M88.4 R140, [R183+0xc100] ;  /* 0x00c10000b78c783b */ /* 0x000fe20000000200 */
[C---:B------:R-:W-:Y:S02]  /*5000*/  ISETP.GE.AND P1, PT, R210.reuse, 0x1, PT ;  /* 0x00000001d200780c */ /* 0x040fe40003f26270 */
[----:B------:R-:W-:Y:S03]  /*5010*/  IADD3 R210, R210, 0x1, RZ ;  /* 0x00000001d2d27810 */ /* 0x000fe60007ffe0ff */
[C---:B------:R-:W-:Y:S01]  /*5020*/  HMMA.16816.F32.BF16 R12, R136.reuse, R144, RZ ;  /* 0x00000090880c723c */ /* 0x040fe200000418ff */
[----:B------:R-:W-:Y:S07]  /*5030*/  SEL R210, R210, RZ, !P1 ;  /* 0x000000ffd2d27207 */ /* 0x000fee0004800000 */
        /* <DEDUP_REMOVED lines=552> */
[----:B------:R-:W-:Y:S01]  /*72c0*/  IMAD.MOV.U32 R192, RZ, RZ, RZ ;  /* 0x000000ffffc07224 */ /* 0x000fe200078e00ff */
[----:B------:R-:W-:Y:S02]  /*72d0*/  SEL R2, RZ, 0x10, P4 ;  /* 0x00000010ff027807 */ /* 0x000fe40002000000 */
        /* <DEDUP_REMOVED lines=23> */
[C---:B------:R-:W-:Y:S02]  /*7450*/  LEA R14, P0, R5.reuse, c[0x0][0x1c8], 0x1 ;  /* 0x00007200050e7a11 */ /* 0x040fe400078008ff */
[----:B------:R-:W-:Y:S02]  /*7460*/  IADD3 R7, -R2, 0x10, RZ ;  /* 0x0000001002077810 */ /* 0x000fe40007ffe1ff */
[----:B------:R-:W-:Y:S01]  /*7470*/  LEA.HI.X R10, R5, c[0x0][0x1cc], R0, 0x1, P0 ;  /* 0x00007300050a7a11 */ /* 0x000fe200000f0c00 */
[----:B------:R-:W1:Y:S01]  /*7480*/  SHFL.IDX PT, R9, R14, 0x1, 0x181f ;  /* 0x00381f000e097f89 */ /* 0x000e6200000e0000 */
[----:B------:R-:W-:Y:S02]  /*7490*/  SEL R0, RZ, 0x10, P6 ;  /* 0x00000010ff007807 */ /* 0x000fe40003000000 */
[----:B------:R-:W-:Y:S01]  /*74a0*/  LOP3.LUT R7, R7, 0xf, RZ, 0xc0, !PT ;  /* 0x0000000f07077812 */ /* 0x000fe200078ec0ff */
[----:B------:R-:W2:Y:S01]  /*74b0*/  SHFL.IDX PT, R6, R10, 0x1, 0x181f ;  /* 0x00381f000a067f89 */ /* 0x000ea200000e0000 */
[----:B------:R-:W-:Y:S03]  /*74c0*/  IADD3 R5, -R4, 0x10, RZ ;  /* 0x0000001004057810 */ /* 0x000fe60007ffe1ff */
[----:B------:R3:W4:Y:S01]  /*74d0*/  SHFL.IDX PT, R11, R14, RZ, 0x181f ;  /* 0x00181fff0e0b7589 */ /* 0x00072200000e0000 */
[----:B------:R-:W-:Y:S03]  /*74e0*/  LOP3.LUT R5, R5, 0xf, RZ, 0xc0, !PT ;  /* 0x0000000f05057812 */ /* 0x000fe600078ec0ff */
[----:B------:R-:W5:Y:S01]  /*74f0*/  SHFL.IDX PT, R8, R10, RZ, 0x181f ;  /* 0x00181fff0a087589 */ /* 0x000f6200000e0000 */
[-C--:B-1----:R-:W-:Y:S02]  /*7500*/  IADD3 R12, P1, P0, R5, R9.reuse, R204 ;  /* 0x00000009050c7210 */ /* 0x082fe4000783e0cc */
[----:B------:R-:W-:Y:S02]  /*7510*/  IADD3 R5, -R0, 0x10, RZ ;  /* 0x0000001000057810 */ /* 0x000fe40007ffe1ff */
[-C--:B--2---:R-:W-:Y:S02]  /*7520*/  IADD3.X R13, RZ, R6.reuse, R205, P1, P0 ;  /* 0x00000006ff0d7210 */ /* 0x084fe40000fe04cd */
[----:B------:R-:W-:Y:S02]  /*7530*/  LOP3.LUT R5, R5, 0xf, RZ, 0xc0, !PT ;  /* 0x0000000f05057812 */ /* 0x000fe400078ec0ff */
[-C--:B---3--:R-:W-:Y:S04]  /*7540*/  IADD3 R14, P1, P0, R7, R9.reuse, R208 ;  /* 0x00000009070e7210 */ /* 0x088fe8000783e0d0 */
[-C--:B------:R-:W-:Y:S02]  /*7550*/  IADD3.X R15, RZ, R6.reuse, R209, P1, P0 ;  /* 0x00000006ff0f7210 */ /* 0x080fe40000fe04d1 */
[----:B------:R-:W-:Y:S01]  /*7560*/  IADD3 R16, P1, P0, R5, R9, R206 ;  /* 0x0000000905107210 */ /* 0x000fe2000783e0ce */
[----:B------:R-:W-:Y:S03]  /*7570*/  IMAD R5, R210, 0x3000, R194 ;  /* 0x00003000d2057824 */ /* 0x000fe600078e02c2 */
[----:B------:R-:W-:Y:S01]  /*7580*/  IADD3.X R17, RZ, R6, R207, P1, P0 ;  /* 0x00000006ff117210 */ /* 0x000fe20000fe04cf */
[----:B------:R-:W-:Y:S01]  /*7590*/  IMAD.SHL.U32 R7, R5, 0x2, RZ ;  /* 0x0000000205077824 */ /* 0x000fe200078e00ff */
        /* <DEDUP_REMOVED lines=14> */
.L_x_2577:
        /* <DEDUP_REMOVED lines=9> */
.L_x_2575:
        /* <DEDUP_REMOVED lines=123> */
.L_x_2565:
        /* <DEDUP_REMOVED lines=32> */
[C---:B-1----:R-:W-:Y:S01]  /*80c0*/  IMAD.SHL.U32 R10, R9.reuse, 0x40, RZ ;  /* 0x00000040090a7824 */ /* 0x042fe200078e00ff */
        /* <DEDUP_REMOVED lines=99> */
[----:B-1----:R-:W-:-:S03]  /*8700*/  IMAD.WIDE R12, R197, R10, c[0x0][0x500] ;  /* 0x00014000c50c7625 */ /* 0x002fc600078e020a */
[----:B------:R1:W-:Y:S04]  /*8710*/  STS [R19+0x8000], R108 ;  /* 0x0080006c13007388 */ /* 0x0003e80000000800 */
[----:B------:R1:W-:Y:S04]  /*8720*/  STS [R19+0x8400], R110 ;  /* 0x0084006e13007388 */ /* 0x0003e80000000800 */
[----:B------:R1:W-:Y:S04]  /*8730*/  STS [R21+0x8080], R116 ;  /* 0x0080807415007388 */ /* 0x0003e80000000800 */
[----:B------:R1:W-:Y:S04]  /*8740*/  STS [R21+0x8480], R118 ;  /* 0x0084807615007388 */ /* 0x0003e80000000800 */
[----:B------:R1:W-:Y:S04]  /*8750*/  STS [R23+0x8000], R112 ;  /* 0x0080007017007388 */ /* 0x0003e80000000800 */
[----:B------:R1:W-:Y:S04]  /*8760*/  STS [R23+0x8400], R114 ;  /* 0x0084007217007388 */ /* 0x0003e80000000800 */
[----:B------:R-:W-:Y:S01]  /*8770*/  BAR.SYNC.DEFER_BLOCKING 0x1, 0x100 ;  /* 0x0044000000007b1d */ /* 0x000fe20000010000 */
[----:B--2---:R-:W-:-:S02]  /*8780*/  IMAD.MOV.U32 R9, RZ, RZ, c[0x0][0x388] ;  /* 0x0000e200ff097624 */ /* 0x004fc400078e00ff */
[----:B---3--:R-:W-:-:S03]  /*8790*/  @P1 IMAD.WIDE R16, R197, R10, c[0x0][0x508] ;  /* 0x00014200c5101625 */ /* 0x008fc600078e020a */
        /* <DEDUP_REMOVED lines=10> */
.L_x_2580:
[----:B-1----:R-:W-:Y:S01]  /*8840*/  LOP3.LUT R11, R6, 0xffffffe0, RZ, 0xc0, !PT ;  /* 0xffffffe0060b7812 */ /* 0x002fe200078ec0ff */
[----:B------:R-:W1:Y:S01]  /*8850*/  S2R R55, SR_CTAID.X ;  /* 0x0000000000377919 */ /* 0x000e620000002500 */
[----:B------:R-:W-:Y:S01]  /*8860*/  SHF.R.S32.HI R13, RZ, 0x1f, R8 ;  /* 0x0000001fff0d7819 */ /* 0x000fe20000011408 */
[----:B------:R-:W-:Y:S01]  /*8870*/  IMAD R17, R0, c[0x0][0x490], RZ ;  /* 0x0001240000117a24 */ /* 0x000fe200078e02ff */
[----:B------:R-:W-:Y:S01]  /*8880*/  LEA.HI R12, R5, R5, RZ, 0x1 ;  /* 0x00000005050c7211 */ /* 0x000fe200078f08ff */
[----:B------:R-:W-:Y:S01]  /*8890*/  IMAD.IADD R10, R2, 0x1, -R11 ;  /* 0x00000001020a7824 */ /* 0x000fe200078e0a0b */
[----:B------:R-:W-:Y:S01]  /*88a0*/  LEA.HI R13, R13, R8, RZ, 0x3 ;  /* 0x000000080d0d7211 */ /* 0x000fe200078f18ff */
[----:B------:R-:W-:Y:S01]  /*88b0*/  IMAD.MOV.U32 R19, RZ, RZ, R15 ;  /* 0x000000ffff137224 */ /* 0x000fe200078e000f */
[----:B------:R-:W-:Y:S01]  /*88c0*/  LOP3.LUT R12, R12, 0x1ffffffe, RZ, 0xc0, !PT ;  /* 0x1ffffffe0c0c7812 */ /* 0x000fe200078ec0ff */
[----:B------:R-:W-:Y:S01]  /*88d0*/  IMAD R17, R190, c[0x0][0x494], R17 ;  /* 0x00012500be117a24 */ /* 0x000fe200078e0211 */
[----:B------:R-:W-:Y:S01]  /*88e0*/  SHF.R.S32.HI R11, RZ, 0x1f, R10 ;  /* 0x0000001fff0b7819 */ /* 0x000fe2000001140a */
[----:B------:R-:W-:Y:S01]  /*88f0*/  BSSY B0, `(.L_x_2581) ;  /* 0x000007e000007945 */ /* 0x000fe20003800000 */
[----:B------:R-:W-:Y:S01]  /*8900*/  LOP3.LUT R13, R13, 0xffffff8, RZ, 0xc0, !PT ;  /* 0x0ffffff80d0d7812 */ /* 0x000fe200078ec0ff */
[----:B------:R-:W-:Y:S01]  /*8910*/  IMAD.IADD R5, R5, 0x1, -R12 ;  /* 0x0000000105057824 */ /* 0x000fe200078e0a0c */
[----:B------:R-:W-:Y:S01]  /*8920*/  LEA.HI R6, R11, R10, RZ, 0x2 ;  /* 0x0000000a0b067211 */ /* 0x000fe200078f10ff */
[----:B------:R-:W-:Y:S01]  /*8930*/  IMAD.MOV.U32 R11, RZ, RZ, c[0x0][0x4e8] ;  /* 0x00013a00ff0b7624 */ /* 0x000fe200078e00ff */
[----:B------:R-:W-:-:S02]  /*8940*/  IADD3 R8, R8, -R13, RZ ;  /* 0x8000000d08087210 */ /* 0x000fc40007ffe0ff */
[----:B------:R-:W-:Y:S02]  /*8950*/  SHF.R.S32.HI R13, RZ, 0x2, R6 ;  /* 0x00000002ff0d7819 */ /* 0x000fe40000011406 */
[----:B------:R-:W-:Y:S02]  /*8960*/  ISETP.NE.AND P1, PT, R11, 0x1, PT ;  /* 0x000000010b00780c */ /* 0x000fe40003f25270 */
[----:B------:R-:W-:Y:S01]  /*8970*/  LOP3.LUT P2, RZ, R10, 0x3, RZ, 0xc0, !PT ;  /* 0x000000030aff7812 */ /* 0x000fe2000784c0ff */
[----:B------:R-:W-:Y:S01]  /*8980*/  IMAD R8, R8, 0x10, R13 ;  /* 0x0000001008087824 */ /* 0x000fe200078e020d */
[----:B------:R-:W-:Y:S01]  /*8990*/  LEA.HI R6, R3, R2, RZ, 0x3 ;  /* 0x0000000203067211 */ /* 0x000fe200078f18ff */
[----:B------:R-:W-:Y:S01]  /*89a0*/  IMAD R13, R15, c[0x0][0x3a0], RZ ;  /* 0x0000e8000f0d7a24 */ /* 0x000fe200078e02ff */
[----:B------:R-:W-:Y:S01]  /*89b0*/  MOV R18, R14 ;  /* 0x0000000e00127202 */ /* 0x000fe20000000f00 */
[----:B------:R-:W-:Y:S01]  /*89c0*/  IMAD R10, R5, 0x8, R8 ;  /* 0x00000008050a7824 */ /* 0x000fe200078e0208 */
[----:B------:R-:W-:Y:S01]  /*89d0*/  LOP3.LUT R5, R6, 0xfffffff8, RZ, 0xc0, !PT ;  /* 0xfffffff806057812 */ /* 0x000fe200078ec0ff */
[C---:B------:R-:W-:Y:S01]  /*89e0*/  IMAD R13, R14.reuse, c[0x0][0x3a4], R13 ;  /* 0x0000e9000e0d7a24 */ /* 0x040fe200078e020d */
[----:B------:R-:W-:Y:S01]  /*89f0*/  LEA.HI R3, R3, R2, RZ, 0x6 ;  /* 0x0000000203037211 */ /* 0x000fe200078f30ff */
        /* <DEDUP_REMOVED lines=31> */
[----:B------:R-:W-:Y:S02]  /*8bf0*/  IMAD.SHL.U32 R0, R6, 0x40, RZ ;  /* 0x0000004006007824 */ /* 0x000fe400078e00ff */
[----:B------:R-:W-:Y:S01]  /*8c00*/  IMAD R17, R18, c[0x0][0x488], RZ ;  /* 0x0001220012117a24 */ /* 0x000fe200078e02ff */
[----:B------:R-:W-:Y:S01]  /*8c10*/  SHF.R.S32.HI R16, RZ, 0x1f, R10 ;  /* 0x0000001fff107819 */ /* 0x000fe2000001140a */
[----:B------:R-:W-:Y:S01]  /*8c20*/  IMAD.WIDE.U32 R20, R12, c[0x0][0x488], R20 ;  /* 0x000122000c147a25 */ /* 0x000fe200078e0014 */
[----:B------:R-:W-:-:S03]  /*8c30*/  LOP3.LUT R13, R0, 0x1c0, RZ, 0xc0, !PT ;  /* 0x000001c0000d7812 */ /* 0x000fc600078ec0ff */
        /* <DEDUP_REMOVED lines=11> */
[----:B------:R1:W-:Y:S01]  /*8cf0*/  SHFL.IDX PT, R34, R5, 0x1, 0x1c1f ;  /* 0x003c1f0005227f89 */ /* 0x0003e200000e0000 */
[----:B------:R-:W-:Y:S01]  /*8d00*/  LOP3.LUT R13, R13, R2, RZ, 0x3c, !PT ;  /* 0x000000020d0d7212 */ /* 0x000fe200078e3cff */
[----:B------:R-:W-:Y:S01]  /*8d10*/  IMAD.MOV R2, RZ, RZ, -R10 ;  /* 0x000000ffff027224 */ /* 0x000fe200078e0a0a */
[----:B------:R-:W-:Y:S01]  /*8d20*/  IADD3 R15, R15, R12, RZ ;  /* 0x0000000c0f0f7210 */ /* 0x000fe20007ffe0ff */
[----:B------:R-:W2:Y:S01]  /*8d30*/  SHFL.IDX PT, R33, R17, RZ, 0x1c1f ;  /* 0x001c1fff11217589 */ /* 0x000ea200000e0000 */
[----:B------:R-:W-:-:S02]  /*8d40*/  IMAD R19, R16, c[0x0][0x3e0], RZ ;  /* 0x0000f80010137a24 */ /* 0x000fc400078e02ff */
[----:B------:R-:W-:Y:S01]  /*8d50*/  IMAD R56, R2, c[0x0][0x4e8], R11 ;  /* 0x00013a0002387a24 */ /* 0x000fe200078e020b */
[----:B------:R-:W3:Y:S01]  /*8d60*/  SHFL.IDX PT, R35, R17, 0x1, 0x1c1f ;  /* 0x003c1f0011237f89 */ /* 0x000ee200000e0000 */
[----:B------:R-:W-:Y:S01]  /*8d70*/  IMAD R11, R55, 0x80, R8 ;  /* 0x00000080370b7824 */ /* 0x000fe200078e0208 */
[----:B------:R-:W-:Y:S01]  /*8d80*/  SHF.L.U32 R8, R3, 0x3, RZ ;  /* 0x0000000303087819 */ /* 0x000fe200000006ff */
[----:B-----5:R-:W-:Y:S01]  /*8d90*/  IMAD R2, R9, c[0x0][0x4e8], RZ ;  /* 0x00013a0009027a24 */ /* 0x020fe200078e02ff */
[----:B------:R-:W-:Y:S01]  /*8da0*/  LEA R55, R55, R6, 0x7 ;  /* 0x0000000637377211 */ /* 0x000fe200078e38ff */
[C---:B------:R-:W-:Y:S01]  /*8db0*/  IMAD R19, R10.reuse, c[0x0][0x3e4], R19 ;  /* 0x0000f9000a137a24 */ /* 0x040fe200078e0213 */
[C---:B------:R-:W-:Y:S01]  /*8dc0*/  IADD3 R9, R11.reuse, 0x8, RZ ;  /* 0x000000080b097810 */ /* 0x040fe20007ffe0ff */
[----:B------:R-:W-:Y:S01]  /*8dd0*/  IMAD.WIDE.U32 R14, R10, c[0x0][0x3e0], R14 ;  /* 0x0000f8000a0e7a25 */ /* 0x000fe200078e000e */
[-C--:B------:R-:W-:Y:S02]  /*8de0*/  ISETP.GE.OR P1, PT, R11, R2.reuse, P2 ;  /* 0x000000020b00720c */ /* 0x080fe40001726670 */
[----:B------:R-:W-:Y:S01]  /*8df0*/  ISETP.GE.OR P0, PT, R9, R2, P2 ;  /* 0x000000020900720c */ /* 0x000fe20001706670 */
[----:B------:R-:W-:Y:S01]  /*8e00*/  IMAD.IADD R15, R15, 0x1, R19 ;  /* 0x000000010f0f7824 */ /* 0x000fe200078e0213 */
[----:B------:R-:W-:-:S02]  /*8e10*/  LOP3.LUT R8, R13, 0x7ffffe00, R8, 0xf8, !PT ;  /* 0x7ffffe000d087812 */ /* 0x000fc400078ef808 */
[----:B-1----:R-:W-:Y:S02]  /*8e20*/  SHF.R.S32.HI R5, RZ, 0x1f, R56 ;  /* 0x0000001fff057819 */ /* 0x002fe40000011438 */
[----:B------:R-:W-:-:S03]  /*8e30*/  SHF.L.U32 R58, R8, 0x1, RZ ;  /* 0x00000001083a7819 */ /* 0x000fc600000006ff */
[----:B------:R-:W-:Y:S02]  /*8e40*/  IMAD R3, R5, c[0x0][0x3d8], RZ ;  /* 0x0000f60005037a24 */ /* 0x000fe400078e02ff */
[----:B--2---:R1:W-:Y:S02]  /*8e50*/  @!P1 ST.E [R32.64], R4 ;  /* 0x0000000420009985 */ /* 0x0043e4000c101906 */
[C---:B------:R-:W-:Y:S02]  /*8e60*/  IMAD R3, R56.reuse, c[0x0][0x3dc], R3 ;  /* 0x0000f70038037a24 */ /* 0x040fe400078e0203 */
[----:B---3--:R1:W-:Y:S01]  /*8e70*/  @!P0 ST.E [R34.64], R7 ;  /* 0x0000000722008985 */ /* 0x0083e2000c101906 */
        /* <DEDUP_REMOVED lines=19> */
[----:B------:R-:W-:Y:S01]  /*8fb0*/  IADD3 R52, R0, 0x80, RZ ;  /* 0x0000008000347810 */ /* 0x000fe20007ffe0ff */
        /* <DEDUP_REMOVED lines=17> */
.L_x_2582:
[----:B--2---:R-:W-:Y:S05]  /*90d0*/  BSYNC B0 ;  /* 0x0000000000007941 */ /* 0x004fea0003800000 */
.L_x_2581:
        /* <DEDUP_REMOVED lines=23> */
.L_x_2584:
[----:B------:R-:W-:Y:S05]  /*9250*/  BSYNC B0 ;  /* 0x0000000000007941 */ /* 0x000fea0003800000 */
.L_x_2583:
        /* <DEDUP_REMOVED lines=23> */
.L_x_2586:
[----:B------:R-:W-:Y:S05]  /*93d0*/  BSYNC B0 ;  /* 0x0000000000007941 */ /* 0x000fea0003800000 */
.L_x_2585:
        /* <DEDUP_REMOVED lines=24> */
.L_x_2579:
        /* <DEDUP_REMOVED lines=10> */
[----:B-1----:R-:W-:Y:S02]  /*9600*/  CS2R R10, SRZ ;  /* 0x00000000000a7805 */ /* 0x002fe4000001ff00 */
[--C-:B--2---:R-:W-:Y:S01]  /*9610*/  @P0 SHF.R.S32.HI R11, RZ, 0x1f, R5.reuse ;  /* 0x0000001fff0b0819 */ /* 0x104fe20000011405 */
[----:B------:R-:W-:Y:S01]  /*9620*/  @P0 IMAD.MOV.U32 R10, RZ, RZ, R5 ;  /* 0x000000ffff0a0224 */ /* 0x000fe200078e0005 */
[----:B------:R-:W-:Y:S05]  /*9630*/  @P1 BRA `(.L_x_2587) ;  /* 0x0000004000001947 */ /* 0x000fea0003800000 */
[----:B---3--:R-:W-:Y:S05]  /*9640*/  @!P0 BRA `(.L_x_2587) ;  /* 0x0000003000008947 */ /* 0x008fea0003800000 */
[----:B-----5:R-:W2:Y:S04]  /*9650*/  LDG.E R3, [R6.64] ;  /* 0x0000000606037981 */ /* 0x020ea8000c1e1900 */
[----:B------:R-:W2:Y:S02]  /*9660*/  LDG.E R2, [R6.64+0x4] ;  /* 0x0000040606027981 */ /* 0x000ea4000c1e1900 */
[----:B--2---:R-:W-:-:S02]  /*9670*/  IADD3 R3, -R3, R2, RZ ;  /* 0x0000000203037210 */ /* 0x004fc40007ffe1ff */
.L_x_2587:
[----:B---3--:R-:W1:Y:S01]  /*9680*/  S2R R2, SR_TID.X ;  /* 0x0000000000027919 */ /* 0x008e620000002100 */
        /* <DEDUP_REMOVED lines=39> */
.L_x_2589:
[----:B------:R-:W-:Y:S05]  /*9900*/  BSYNC B0 ;  /* 0x0000000000007941 */ /* 0x000fea0003800000 */
.L_x_2588:
        /* <DEDUP_REMOVED lines=64> */
.L_x_2591:
[----:B------:R-:W-:Y:S05]  /*9d10*/  BSYNC B0 ;  /* 0x0000000000007941 */ /* 0x000fea0003800000 */
.L_x_2590:
        /* <DEDUP_REMOVED lines=21> */
.L_x_2593:
[----:B------:R-:W-:Y:S05]  /*9e70*/  BSYNC B0 ;  /* 0x0000000000007941 */ /* 0x000fea0003800000 */
.L_x_2592:
        /* <DEDUP_REMOVED lines=21> */
.L_x_2595:
[----:B------:R-:W-:Y:S05]  /*9fd0*/  BSYNC B0 ;  /* 0x0000000000007941 */ /* 0x000fea0003800000 */
.L_x_2594:
        /* <DEDUP_REMOVED lines=22> */
.L_x_2596:
        /* <DEDUP_REMOVED lines=12> */
.L_x_3437:


//--------------------- .text._ZN7cutlass13device_kernelIN5flash19enable_sm80_to_sm89INS1_16FlashAttnFwdSm80INS1_25CollectiveMainloopFwdSm80ILi8ELi2ELb0EN4cute5tupleIJNS5_1CILi128EEENS7_ILi64EEENS7_ILi192EEEEEELi192ENS_10bfloat16_tEfNS_4arch4Sm80ELb0ELb0ELb0ELb1ELb1ELb1ELb1ELb0EEENS1_21CollectiveEpilogueFwdINS6_IJS8_SA_S9_EEENS6_IJNS7_ILi1EEESI_SI_EEESC_SE_Li256ELb1ELb1ELb0ELb0EEENS1_19SingleTileSchedulerILb1ELb0ELb1ELi128EEEEEEEEEvNT_6ParamsE --------------------------
	.section	.text._ZN7cutlass13device_kernelIN5flash19enable_sm80_to_sm89INS1_16FlashAttnFwdSm80INS1_25CollectiveMainloopFwdSm80ILi8ELi2ELb0EN4cute5tupleIJNS5_1CILi128EEENS7_ILi64EEENS7_ILi192EEEEEELi192ENS_10bfloat16_tEfNS_4arch4Sm80ELb0ELb0ELb0ELb1ELb1ELb1ELb1ELb0EEENS1_21CollectiveEpilogueFwdINS6_IJS8_SA_S9_EEENS6_IJNS7_ILi1EEESI_SI_EEESC_SE_Li256ELb1ELb1ELb0ELb0EEENS1_19SingleTileSchedulerILb1ELb0ELb1ELi128EEEEEEEEEvNT_6ParamsE,"ax",@progbits
	.sectioninfo	@"SHI_REGISTERS=223"
	.align	128
.text._ZN7cutlass13device_kernelIN5flash19enable_sm80_to_sm89INS1_16FlashAttnFwdSm80INS1_25CollectiveMainloopFwdSm80ILi8ELi2ELb0EN4cute5tupleIJNS5_1CILi128EEENS7_ILi64EEENS7_ILi192EEEEEELi192ENS_10bfloat16_tEfNS_4arch4Sm80ELb0ELb0ELb0ELb1ELb1ELb1ELb1ELb0EEENS1_21CollectiveEpilogueFwdINS6_IJS8_SA_S9_EEENS6_IJNS7_ILi1EEESI_SI_EEESC_SE_Li256ELb1ELb1ELb0ELb0EEENS1_19SingleTileSchedulerILb1ELb0ELb1ELi128EEEEEEEEEvNT_6ParamsE:
        .type           _ZN7cutlass13device_kernelIN5flash19enable_sm80_to_sm89INS1_16FlashAttnFwdSm80INS1_25CollectiveMainloopFwdSm80ILi8ELi2ELb0EN4cute5tupleIJNS5_1CILi128EEENS7_ILi64EEENS7_ILi192EEEEEELi192ENS_10bfloat16_tEfNS_4arch4Sm80ELb0ELb0ELb0ELb1ELb1ELb1ELb1ELb0EEENS1_21CollectiveEpilogueFwdINS6_IJS8_SA_S9_EEENS6_IJNS7_ILi1EEESI_SI_EEESC_SE_Li256ELb1ELb1ELb0ELb0EEENS1_19SingleTileSchedulerILb1ELb0ELb1ELi128EEEEEEEEEvNT_6ParamsE,@function
        .size           _ZN7cutlass13device_kernelIN5flash19enable_sm80_to_sm89INS1_16FlashAttnFwdSm80INS1_25CollectiveMainloopFwdSm80ILi8ELi2ELb0EN4cute5tupleIJNS5_1CILi128EEENS7_ILi64EEENS7_ILi192EEEEEELi192ENS_10bfloat16_tEfNS_4arch4Sm80ELb0ELb0ELb0ELb1ELb1ELb1ELb1ELb0EEENS1_21CollectiveEpilogueFwdINS6_IJS8_SA_S9_EEENS6_IJNS7_ILi1EEESI_SI_EEESC_SE_Li256ELb1ELb1ELb0ELb0EEENS1_19SingleTileSchedulerILb1ELb0ELb1ELi128EEEEEEEEEvNT_6ParamsE,(.L_x_3438 - _ZN7cutlass13device_kernelIN5flash19enable_sm80_to_sm89INS1_16FlashAttnFwdSm80INS1_25CollectiveMainloopFwdSm80ILi8ELi2ELb0EN4cute5tupleIJNS5_1CILi128EEENS7_ILi64EEENS7_ILi192EEEEEELi192ENS_10bfloat16_tEfNS_4arch4Sm80ELb0ELb0ELb0ELb1ELb1ELb1ELb1ELb0EEENS1_21CollectiveEpilogueFwdINS6_IJS8_SA_S9_EEENS6_IJNS7_ILi1EEESI_SI_EEESC_SE_Li256ELb1ELb1ELb0ELb0EEENS1_19SingleTileSchedulerILb1ELb0ELb1ELi128EEEEEEEEEvNT_6ParamsE)
        .other          _ZN7cutlass13device_kernelIN5flash19enable_sm80_to_sm89INS1_16FlashAttnFwdSm80INS1_25CollectiveMainloopFwdSm80ILi8ELi2ELb0EN4cute5tupleIJNS5_1CILi128EEENS7_ILi64EEENS7_ILi192EEEEEELi192ENS_10bfloat16_tEfNS_4arch4Sm80ELb0ELb0ELb0ELb1ELb1ELb1ELb1ELb0EEENS1_21CollectiveEpilogueFwdINS6_IJS8_SA_S9_EEENS6_IJNS7_ILi1EEESI_SI_EEESC_SE_Li256ELb1ELb1ELb0ELb0EEENS1_19SingleTileSchedulerILb1ELb0ELb1ELi128EEEEEEEEEvNT_6ParamsE,@"STO_CUDA_ENTRY STV_DEFAULT"
_ZN7cutlass13device_kernelIN5flash19enable_sm80_to_sm89INS1_16FlashAttnFwdSm80INS1_25CollectiveMainloopFwdSm80ILi8ELi2ELb0EN4cute5tupleIJNS5_1CILi128EEENS7_ILi64EEENS7_ILi192EEEEEELi192ENS_10bfloat16_tEfNS_4arch4Sm80ELb0ELb0ELb0ELb1ELb1ELb1ELb1ELb0EEENS1_21CollectiveEpilogueFwdINS6_IJS8_SA_S9_EEENS6_IJNS7_ILi1EEESI_SI_EEESC_SE_Li256ELb1ELb1ELb0ELb0EEENS1_19SingleTileSchedulerILb1ELb0ELb1ELi128EEEEEEEEEvNT_6ParamsE:
        /* <DEDUP_REMOVED lines=16> */
.L_x_2598:
        /* <DEDUP_REMOVED lines=8> */
.L_x_2600:
[----:B------:R-:W-:-:S05]  /*0180*/  MOV R5, c[0x0][0x54c] ;  /* 0x0001530000057a02 */ /* 0x000fca0000000f00 */
.L_x_2599:
[----:B-----5:R-:W-:Y:S01]  /*0190*/  IMAD R5, R5, c[0x0][0x548], RZ ;  /* 0x0001520005057a24 */ /* 0x020fe200078e02ff */
[----:B------:R-:W-:-:S04]  /*01a0*/  SHF.L.U32 R0, R91, 0x7, RZ ;  /* 0x000000075b007819 */ /* 0x000fc800000006ff */
[----:B------:R-:W-:-:S04]  /*01b0*/  ISETP.GE.AND P0, PT, R0, R5, PT ;  /* 0x000000050000720c */ /* 0x000fc80003f06270 */
[----:B------:R-:W-:Y:S01]  /*01c0*/  SEL R186, R186, 0xffffffff, !P0 ;  /* 0xffffffffbaba7807 */ /* 0x000fe20004000000 */
[----:B------:R-:W-:Y:S05]  /*01d0*/  BRA `(.L_x_2601) ;  /* 0x0000012000007947 */ /* 0x000fea0003800000 */
.L_x_2597:
[----:B---3--:R-:W-:-:S04]  /*01e0*/  ISETP.NE.U32.AND P0, PT, RZ, c[0x0][0x568], PT ;  /* 0x00015a00ff007a0c */ /* 0x008fc80003f05070 */
[----:B------:R-:W-:-:S13]  /*01f0*/  ISETP.NE.AND.EX P0, PT, RZ, c[0x0][0x56c], PT, P0 ;  /* 0x00015b00ff007a0c */ /* 0x000fda0003f05300 */
[----:B------:R-:W-:Y:S05]  /*0200*/  @!P0 BRA `(.L_x_2602) ;  /* 0x0000002000008947 */ /* 0x000fea0003800000 */
[----:B------:R1:W5:Y:S01]  /*0210*/  LDG.E R5, [R4.64] ;  /* 0x0000000604057981 */ /* 0x000362000c1e1900 */
[----:B------:R-:W-:Y:S05]  /*0220*/  BRA `(.L_x_2603) ;  /* 0x0000009000007947 */ /* 0x000fea0003800000 */
.L_x_2602:
        /* <DEDUP_REMOVED lines=8> */
.L_x_2604:
[----:B------:R-:W-:-:S05]  /*02b0*/  MOV R5, c[0x0][0x54c] ;  /* 0x0001530000057a02 */ /* 0x000fca0000000f00 */
.L_x_2603:
[----:B-----5:R-:W-:Y:S01]  /*02c0*/  IMAD R5, R5, c[0x0][0x548], RZ ;  /* 0x0001520005057a24 */ /* 0x020fe200078e02ff */
[----:B------:R-:W-:-:S04]  /*02d0*/  SHF.L.U32 R0, R91, 0x7, RZ ;  /* 0x000000075b007819 */ /* 0x000fc800000006ff */
[----:B------:R-:W-:-:S04]  /*02e0*/  ISETP.GE.AND P0, PT, R0, R5, PT ;  /* 0x000000050000720c */ /* 0x000fc80003f06270 */
[----:B------:R-:W-:-:S04]  /*02f0*/  SEL R186, R186, 0xffffffff, !P0 ;  /* 0xffffffffbaba7807 */ /* 0x000fc80004000000 */
.L_x_2601:
[----:B------:R-:W-:-:S13]  /*0300*/  ISETP.GE.AND P0, PT, R186, RZ, PT ;  /* 0x000000ffba00720c */ /* 0x000fda0003f06270 */
[----:B------:R-:W-:Y:S05]  /*0310*/  @!P0 EXIT ;  /* 0x000000000000894d */ /* 0x000fea0003800000 */
[----:B------:R-:W-:Y:S01]  /*0320*/  ISETP.NE.U32.AND P0, PT, RZ, c[0x0][0x370], PT ;  /* 0x0000dc00ff007a0c */ /* 0x000fe20003f05070 */
[----:B------:R-:W-:Y:S01]  /*0330*/  IMAD.MOV.U32 R185, RZ, RZ, RZ ;  /* 0x000000ffffb97224 */ /* 0x000fe200078e00ff */
[----:B------:R-:W-:Y:S01]  /*0340*/  ISETP.NE.U32.AND P1, PT, RZ, c[0x0][0x360], PT ;  /* 0x0000d800ff007a0c */ /* 0x000fe20003f25070 */
[----:B------:R-:W-:Y:S01]  /*0350*/  IMAD.MOV.U32 R94, RZ, RZ, c[0x0][0x168] ;  /* 0x00005a00ff5e7624 */ /* 0x000fe200078e00ff */
[----:B------:R-:W-:Y:S01]  /*0360*/  ISETP.NE.AND.EX P2, PT, RZ, c[0x0][0x374], PT, P0 ;  /* 0x0000dd00ff007a0c */ /* 0x000fe20003f45300 */
[----:B------:R-:W-:Y:S01]  /*0370*/  IMAD.MOV.U32 R95, RZ, RZ, RZ ;  /* 0x000000ffff5f7224 */ /* 0x000fe200078e00ff */
[----:B------:R-:W-:Y:S01]  /*0380*/  ISETP.NE.AND.EX P0, PT, RZ, c[0x0][0x364], PT, P1 ;  /* 0x0000d900ff007a0c */ /* 0x000fe20003f05310 */
[----:B------:R-:W-:Y:S01]  /*0390*/  IMAD.MOV.U32 R8, RZ, RZ, RZ ;  /* 0x000000ffff087224 */ /* 0x000fe200078e00ff */
[----:B------:R-:W-:Y:S01]  /*03a0*/  ISETP.NE.U32.AND P1, PT, RZ, c[0x0][0x348], PT ;  /* 0x0000d200ff007a0c */ /* 0x000fe20003f25070 */
[----:B------:R-:W-:Y:S01]  /*03b0*/  IMAD.WIDE R12, R186, R3, c[0x0][0x348] ;  /* 0x0000d200ba0c7625 */ /* 0x000fe200078e0203 */
[----:B------:R-:W-:-:S02]  /*03c0*/  ISETP.NE.U32.AND P3, PT, RZ, c[0x0][0x350], PT ;  /* 0x0000d400ff007a0c */ /* 0x000fc40003f65070 */
[----:B------:R-:W-:Y:S01]  /*03d0*/  ISETP.NE.U32.AND P4, PT, RZ, c[0x0][0x358], PT ;  /* 0x0000d600ff007a0c */ /* 0x000fe20003f85070 */
[CC--:B------:R-:W-:Y:S01]  /*03e0*/  IMAD.WIDE R10, R186.reuse, R3.reuse, c[0x0][0x350] ;  /* 0x0000d400ba0a7625 */ /* 0x0c0fe200078e0203 */
[----:B------:R-:W-:Y:S02]  /*03f0*/  ISETP.NE.AND.EX P1, PT, RZ, c[0x0][0x34c], PT, P1 ;  /* 0x0000d300ff007a0c */ /* 0x000fe40003f25310 */
[----:B------:R-:W-:Y:S01]  /*0400*/  ISETP.NE.AND.EX P3, PT, RZ, c[0x0][0x354], PT, P3 ;  /* 0x0000d500ff007a0c */ /* 0x000fe20003f65330 */
[CC--:B------:R-:W-:Y:S01]  /*0410*/  @P2 IMAD.WIDE R14, R186.reuse, R3.reuse, c[0x0][0x370] ;  /* 0x0000dc00ba0e2625 */ /* 0x0c0fe200078e0203 */
[----:B------:R-:W-:Y:S02]  /*0420*/  ISETP.NE.AND.EX P4, PT, RZ, c[0x0][0x35c], PT, P4 ;  /* 0x0000d700ff007a0c */ /* 0x000fe40003f85340 */
[----:B------:R-:W-:Y:S01]  /*0430*/  MOV R97, RZ ;  /* 0x000000ff00617202 */ /* 0x000fe20000000f00 */
[CC--:B-1----:R-:W-:Y:S01]  /*0440*/  @P0 IMAD.WIDE R4, R186.reuse, R3.reuse, c[0x0][0x360] ;  /* 0x0000d800ba040625 */ /* 0x0c2fe200078e0203 */
[----:B------:R1:W5:Y:S03]  /*0450*/  @P2 LDG.E R185, [R14.64] ;  /* 0x000000060eb92981 */ /* 0x000366000c1e1900 */
[----:B------:R-:W-:Y:S01]  /*0460*/  IMAD.WIDE R6, R186, R3, c[0x0][0x358] ;  /* 0x0000d600ba067625 */ /* 0x000fe200078e0203 */
[----:B------:R1:W5:Y:S04]  /*0470*/  @P0 LDG.E R94, [R4.64] ;  /* 0x00000006045e0981 */ /* 0x000368000c1e1900 */
[----:B------:R1:W5:Y:S04]  /*0480*/  @P1 LDG.E R95, [R12.64] ;  /* 0x000000060c5f1981 */ /* 0x000368000c1e1900 */
[----:B------:R1:W5:Y:S04]  /*0490*/  @P3 LDG.E R97, [R10.64] ;  /* 0x000000060a613981 */ /* 0x000368000c1e1900 */
[----:B------:R1:W5:Y:S04]  /*04a0*/  @P4 LDG.E R8, [R6.64] ;  /* 0x0000000606084981 */ /* 0x000368000c1e1900 */
[----:B------:R-:W2:Y:S01]  /*04b0*/  S2R R184, SR_CTAID.Y ;  /* 0x0000000000b87919 */ /* 0x000ea20000002600 */
[----:B------:R-:W-:-:S02]  /*04c0*/  ULDC UR5, c[0x0][0x2ac] ;  /* 0x0000ab0000057ab9 */ /* 0x000fc40000000800 */
[----:B------:R-:W-:Y:S02]  /*04d0*/  ULDC UR4, c[0x0][0x1d0] ;  /* 0x0000740000047ab9 */ /* 0x000fe40000000800 */
[----:B------:R-:W-:Y:S01]  /*04e0*/  UIMAD UR4, UR5, UR4, URZ ;  /* 0x00000004050472a4 */ /* 0x000fe2000f8e023f */
[----:B------:R-:W-:-:S05]  /*04f0*/  IMAD.MOV.U32 R96, RZ, RZ, c[0x0][0x228] ;  /* 0x00008a00ff607624 */ /* 0x000fca00078e00ff */
[----:B------:R-:W-:Y:S02]  /*0500*/  MOV R2, UR4 ;  /* 0x0000000400027c02 */ /* 0x000fe40008000f00 */
[----:B--2---:R-:W-:Y:S01]  /*0510*/  SHF.R.S32.HI R93, RZ, 0x1f, R184 ;  /* 0x0000001fff5d7819 */ /* 0x004fe200000114b8 */
[----:B------:R-:W-:Y:S05]  /*0520*/  @P0 BRA `(.L_x_2605) ;  /* 0x0000004000000947 */ /* 0x000fea0003800000 */
[----:B-1----:R-:W-:Y:S05]  /*0530*/  @!P1 BRA `(.L_x_2605) ;  /* 0x0000003000009947 */ /* 0x002fea0003800000 */
[----:B-----5:R-:W2:Y:S04]  /*0540*/  LDG.E R94, [R12.64] ;  /* 0x000000060c5e7981 */ /* 0x020ea8000c1e1900 */
[----:B------:R-:W2:Y:S02]  /*0550*/  LDG.E R5, [R12.64+0x4] ;  /* 0x000004060c057981 */ /* 0x000ea4000c1e1900 */
[----:B--2---:R-:W-:Y:S02]  /*0560*/  IADD3 R94, -R94, R5, RZ ;  /* 0x000000055e5e7210 */ /* 0x004fe40007ffe1ff */
.L_x_2605:
[----:B-1----:R-:W-:-:S04]  /*0570*/  ISETP.NE.U32.AND P0, PT, RZ, c[0x0][0x368], PT ;  /* 0x0000da00ff007a0c */ /* 0x002fc80003f05070 */
[----:B------:R-:W-:-:S13]  /*0580*/  ISETP.NE.AND.EX P0, PT, RZ, c[0x0][0x36c], PT, P0 ;  /* 0x0000db00ff007a0c */ /* 0x000fda0003f05300 */
[----:B------:R-:W-:Y:S05]  /*0590*/  @!P0 BRA `(.L_x_2606) ;  /* 0x0000003000008947 */ /* 0x000fea0003800000 */
[----:B------:R-:W-:-:S05]  /*05a0*/  IMAD.WIDE R4, R186, R3, c[0x0][0x368] ;  /* 0x0000da00ba047625 */ /* 0x000fca00078e0203 */
[----:B------:R1:W5:Y:S01]  /*05b0*/  LDG.E R2, [R4.64] ;  /* 0x0000000604027981 */ /* 0x000362000c1e1900 */
[----:B------:R-:W-:Y:S05]  /*05c0*/  BRA `(.L_x_2607) ;  /* 0x0000004000007947 */ /* 0x000fea0003800000 */
.L_x_2606:
[----:B------:R-:W-:Y:S05]  /*05d0*/  @!P3 BRA `(.L_x_2607) ;  /* 0x000000300000b947 */ /* 0x000fea0003800000 */
[----:B------:R-:W2:Y:S04]  /*05e0*/  LDG.E R2, [R10.64] ;  /* 0x000000060a027981 */ /* 0x000ea8000c1e1900 */
[----:B------:R-:W2:Y:S02]  /*05f0*/  LDG.E R5, [R10.64+0x4] ;  /* 0x000004060a057981 */ /* 0x000ea4000c1e1900 */
[----:B--2---:R-:W-:Y:S02]  /*0600*/  IADD3 R2, -R2, R5, RZ ;  /* 0x0000000502027210 */ /* 0x004fe40007ffe1ff */
.L_x_2607:
        /* <DEDUP_REMOVED lines=30> */
[----:B------:R-:W-:-:S09]  /*07f0*/  SHF.R.S32.HI R22, RZ, 0x1f, R8 ;  /* 0x0000001fff167819 */ /* 0x000fd20000011408 */
[----:B------:R-:W-:Y:S01]  /*0800*/  @P1 IMAD.WIDE R174, R186, R3, c[0x0][0x340] ;  /* 0x0000d000baae1625 */ /* 0x000fe200078e0203 */
[----:B------:R-:W-:Y:S02]  /*0810*/  IADD3 R18, R0, -0x1, RZ ;  /* 0xffffffff00127810 */ /* 0x000fe40007ffe0ff */
[----:B------:R-:W-:Y:S01]  /*0820*/  SEL R160, R186, RZ, !P4 ;  /* 0x000000ffbaa07207 */ /* 0x000fe20006000000 */
[----:B------:R-:W-:Y:S01]  /*0830*/  IMAD.IADD R97, R97, 0x1, R2 ;  /* 0x0000000161617824 */ /* 0x000fe200078e0202 */
[----:B------:R-:W-:Y:S01]  /*0840*/  P2R R4, PR, RZ, 0x2 ;  /* 0x00000002ff047803 */ /* 0x000fe20000000000 */
[----:B------:R-:W2:Y:S01]  /*0850*/  @P1 LDG.E R174, [R174.64] ;  /* 0x00000006aeae1981 */ /* 0x000ea2000c1e1900 */
[CC--:B------:R-:W-:Y:S01]  /*0860*/  LEA.HI R6, R16.reuse, R89.reuse, RZ, 0x3 ;  /* 0x0000005910067211 */ /* 0x0c0fe200078f18ff */
[----:B------:R-:W-:Y:S01]  /*0870*/  IMAD.MOV.U32 R102, RZ, RZ, c[0x0][0x238] ;  /* 0x00008e00ff667624 */ /* 0x000fe200078e00ff */
[----:B------:R-:W-:Y:S01]  /*0880*/  LEA.HI R10, R16, R89, RZ, 0x6 ;  /* 0x00000059100a7211 */ /* 0x000fe200078f30ff */
[----:B------:R-:W-:Y:S01]  /*0890*/  IMAD.MOV.U32 R111, RZ, RZ, 0x6 ;  /* 0x00000006ff6f7424 */ /* 0x000fe200078e00ff */
[----:B------:R-:W-:Y:S01]  /*08a0*/  SHF.R.S32.HI R3, RZ, 0x3, R6 ;  /* 0x00000003ff037819 */ /* 0x000fe20000011406 */
[----:B------:R-:W-:Y:S01]  /*08b0*/  IMAD.SHL.U32 R101, R102, 0x40, RZ ;  /* 0x0000004066657824 */ /* 0x000fe200078e00ff */
[----:B------:R-:W-:Y:S01]  /*08c0*/  LOP3.LUT R6, R6, 0x1ffffff8, RZ, 0xc0, !PT ;  /* 0x1ffffff806067812 */ /* 0x000fe200078ec0ff */
[----:B------:R-:W-:Y:S01]  /*08d0*/  IMAD.SHL.U32 R103, R102, 0x20, RZ ;  /* 0x0000002066677824 */ /* 0x000fe200078e00ff */
[----:B------:R-:W-:Y:S01]  /*08e0*/  IADD3 R27, P0, R3, R8, RZ ;  /* 0x00000008031b7210 */ /* 0x000fe20007f1e0ff */
[----:B------:R-:W-:Y:S01]  /*08f0*/  IMAD.IADD R5, R96, 0x1, -R3 ;  /* 0x0000000160057824 */ /* 0x000fe200078e0a03 */
[----:B------:R-:W-:Y:S01]  /*0900*/  SHF.L.U64.HI R99, R102, R111, c[0x0][0x23c] ;  /* 0x00008f0066637619 */ /* 0x000fe2000001026f */
[----:B------:R-:W-:Y:S01]  /*0910*/  IMAD.IADD R6, R89, 0x1, -R6 ;  /* 0x0000000159067824 */ /* 0x000fe200078e0a06 */
[----:B------:R-:W-:Y:S01]  /*0920*/  LEA.HI.X.SX32 R22, R3, R22, 0x1, P0 ;  /* 0x0000001603167211 */ /* 0x000fe200000f0eff */
[----:B------:R-:W-:Y:S01]  /*0930*/  IMAD R2, R18, -0x40, R5 ;  /* 0xffffffc012027824 */ /* 0x000fe200078e0205 */
[----:B------:R-:W-:Y:S01]  /*0940*/  LOP3.LUT R135, R135, 0xfffffffe, RZ, 0xc0, !PT ;  /* 0xfffffffe87877812 */ /* 0x000fe200078ec0ff */
[----:B------:R-:W-:Y:S01]  /*0950*/  IMAD.SHL.U32 R6, R6, 0x8, RZ ;  /* 0x0000000806067824 */ /* 0x000fe200078e00ff */
[----:B------:R-:W-:Y:S01]  /*0960*/  ULDC.U8 UR4, c[0x0][0x298] ;  /* 0x0000a60000047ab9 */ /* 0x000fe20000000000 */
[----:B------:R-:W-:Y:S01]  /*0970*/  IMAD R12, R22, c[0x0][0x238], RZ ;  /* 0x00008e00160c7a24 */ /* 0x000fe200078e02ff */
[----:B------:R-:W-:Y:S01]  /*0980*/  ISETP.GE.AND P1, PT, R2, 0x21, PT ;  /* 0x000000210200780c */ /* 0x000fe20003f26270 */
[----:B------:R-:W-:Y:S01]  /*0990*/  IMAD R22, R22, c[0x0][0x258], RZ ;  /* 0x0000960016167a24 */ /* 0x000fe200078e02ff */
[----:B------:R-:W-:Y:S01]  /*09a0*/  SHF.R.S32.HI R7, RZ, 0x1f, R6 ;  /* 0x0000001fff077819 */ /* 0x000fe20000011406 */
[----:B------:R-:W-:Y:S01]  /*09b0*/  IMAD R12, R27, c[0x0][0x23c], R12 ;  /* 0x00008f001b0c7a24 */ /* 0x000fe200078e020c */
[----:B------:R-:W-:Y:S01]  /*09c0*/  ISETP.GE.AND P2, PT, R2, 0x1, PT ;  /* 0x000000010200780c */ /* 0x000fe20003f46270 */
[----:B------:R-:W-:Y:S01]  /*09d0*/  IMAD R15, R99, R18, RZ ;  /* 0x00000012630f7224 */ /* 0x000fe200078e02ff */
[C---:B------:R-:W-:Y:S01]  /*09e0*/  IADD3 R2, R6.reuse, 0x40, RZ ;  /* 0x0000004006027810 */ /* 0x040fe20007ffe0ff */
[----:B------:R-:W-:Y:S01]  /*09f0*/  IMAD.WIDE.U32 R8, R27, c[0x0][0x238], R6 ;  /* 0x00008e001b087a25 */ /* 0x000fe200078e0006 */
[----:B------:R-:W-:-:S03]  /*0a00*/  ISETP.GE.AND P6, PT, R6, c[0x0][0x1d4], PT ;  /* 0x0000750006007a0c */ /* 0x000fc60003fc6270 */
[----:B------:R-:W-:Y:S02]  /*0a10*/  IMAD.IADD R13, R9, 0x1, R12 ;  /* 0x00000001090d7824 */ /* 0x000fe400078e020c */
[----:B------:R-:W-:Y:S02]  /*0a20*/  IMAD R9, R93, c[0x0][0x240], RZ ;  /* 0x000090005d097a24 */ /* 0x000fe400078e02ff */
[----:B------:R-:W-:Y:S02]  /*0a30*/  IMAD.MOV.U32 R12, RZ, RZ, R8 ;  /* 0x000000ffff0c7224 */ /* 0x000fe400078e0008 */
[C---:B------:R-:W-:Y:S01]  /*0a40*/  IMAD R162, R184.reuse, c[0x0][0x244], R9 ;  /* 0x00009100b8a27a24 */ /* 0x040fe200078e0209 */
[----:B------:R-:W-:Y:S01]  /*0a50*/  SHF.R.S32.HI R9, RZ, 0x1f, R186 ;  /* 0x0000001fff097819 */ /* 0x000fe200000114ba */
[----:B------:R-:W-:-:S03]  /*0a60*/  IMAD.WIDE.U32 R12, R184, c[0x0][0x240], R12 ;  /* 0x00009000b80c7a25 */ /* 0x000fc600078e000c */
[----:B------:R-:W-:Y:S01]  /*0a70*/  SEL R181, R9, RZ, !P4 ;  /* 0x000000ff09b57207 */ /* 0x000fe20006000000 */
[----:B------:R-:W-:Y:S01]  /*0a80*/  IMAD.IADD R163, R13, 0x1, R162 ;  /* 0x000000010da37824 */ /* 0x000fe200078e02a2 */
[----:B------:R-:W-:Y:S01]  /*0a90*/  ISETP.GE.AND P4, PT, R2, c[0x0][0x1d4], PT ;  /* 0x0000750002007a0c */ /* 0x000fe20003f86270 */
[----:B------:R-:W-:Y:S01]  /*0aa0*/  IMAD.MOV.U32 R162, RZ, RZ, R12 ;  /* 0x000000ffffa27224 */ /* 0x000fe200078e000c */
[----:B------:R-:W-:Y:S01]  /*0ab0*/  SHF.R.S32.HI R12, RZ, 0x1f, R18 ;  /* 0x0000001fff0c7819 */ /* 0x000fe20000011412 */
[----:B------:R-:W-:Y:S02]  /*0ac0*/  IMAD R165, R181, c[0x0][0x248], RZ ;  /* 0x00009200b5a57a24 */ /* 0x000fe400078e02ff */
[----:B------:R-:W-:-:S04]  /*0ad0*/  IMAD.WIDE.U32 R162, R160, c[0x0][0x248], R162 ;  /* 0x00009200a0a27a25 */ /* 0x000fc800078e00a2 */
[----:B------:R-:W-:Y:S02]  /*0ae0*/  IMAD R165, R160, c[0x0][0x24c], R165 ;  /* 0x00009300a0a57a24 */ /* 0x000fe400078e02a5 */
[----:B------:R-:W-:Y:S02]  /*0af0*/  IMAD.MOV.U32 R164, RZ, RZ, R162 ;  /* 0x000000ffffa47224 */ /* 0x000fe400078e00a2 */
[----:B------:R-:W-:Y:S01]  /*0b00*/  IMAD.IADD R165, R163, 0x1, R165 ;  /* 0x00000001a3a57824 */ /* 0x000fe200078e02a5 */
[----:B------:R-:W-:Y:S01]  /*0b10*/  @P4 LOP3.LUT R135, R135, 0x1, RZ, 0xfc, !PT ;  /* 0x0000000187874812 */ /* 0x000fe200078efcff */
[C---:B------:R-:W-:Y:S02]  /*0b20*/  IMAD R22, R27.reuse, c[0x0][0x25c], R22 ;  /* 0x000097001b167a24 */ /* 0x040fe400078e0216 */
[----:B------:R-:W-:Y:S01]  /*0b30*/  IMAD.WIDE.U32 R26, R27, c[0x0][0x258], R6 ;  /* 0x000096001b1a7a25 */ /* 0x000fe200078e0006 */
[----:B------:R-:W-:-:S03]  /*0b40*/  LOP3.LUT R135, R135, 0xfffffffb, RZ, 0xc0, !PT ;  /* 0xfffffffb87877812 */ /* 0x000fc600078ec0ff */
        /* <DEDUP_REMOVED lines=16> */
[----:B------:R-:W-:Y:S01]  /*0c50*/  IMAD.SHL.U32 R10, R10, 0x8, RZ ;  /* 0x000000080a0a7824 */ /* 0x000fe200078e00ff */
[----:B------:R-:W-:Y:S01]  /*0c60*/  @P1 LEA.HI.X R15, R5, c[0x0][0x224], R2, 0x1, P0 ;  /* 0x00008900050f1a11 */ /* 0x000fe200000f0c02 */
[----:B------:R-:W-:Y:S01]  /*0c70*/  IMAD.WIDE.U32 R22, R184, c[0x0][0x260], R22 ;  /* 0x00009800b8167a25 */ /* 0x000fe200078e0016 */
[----:B------:R-:W-:-:S02]  /*0c80*/  IADD3 R6, R6, 0x80, RZ ;  /* 0x0000008006067810 */ /* 0x000fc40007ffe0ff */
[----:B------:R-:W-:Y:S01]  /*0c90*/  ISETP.GT.AND P0, PT, R18, R11, PT ;  /* 0x0000000b1200720c */ /* 0x000fe20003f04270 */
[----:B------:R-:W-:Y:S01]  /*0ca0*/  IMAD R181, R181, c[0x0][0x268], RZ ;  /* 0x00009a00b5b57a24 */ /* 0x000fe200078e02ff */
[----:B------:R-:W-:Y:S01]  /*0cb0*/  ISETP.GE.AND P5, PT, R6, c[0x0][0x1d4], PT ;  /* 0x0000750006007a0c */ /* 0x000fe20003fa6270 */
[----:B------:R-:W-:Y:S01]  /*0cc0*/  IMAD.MOV.U32 R6, RZ, RZ, c[0x0][0x258] ;  /* 0x00009600ff067624 */ /* 0x000fe200078e00ff */
[----:B------:R-:W-:Y:S01]  /*0cd0*/  SHF.R.U32.HI R3, RZ, 0x3, R3 ;  /* 0x00000003ff037819 */ /* 0x000fe20000011603 */
[----:B------:R-:W-:Y:S01]  /*0ce0*/  IMAD R181, R160, c[0x0][0x26c], R181 ;  /* 0x00009b00a0b57a24 */ /* 0x000fe200078e02b5 */
[----:B------:R-:W-:Y:S01]  /*0cf0*/  ISETP.NE.AND P3, PT, R4, RZ, PT ;  /* 0x000000ff0400720c */ /* 0x000fe20003f65270 */
[----:B------:R-:W-:Y:S01]  /*0d00*/  IMAD R4, R184, c[0x0][0x264], R13 ;  /* 0x00009900b8047a24 */ /* 0x000fe200078e020d */
[C---:B------:R-:W-:Y:S01]  /*0d10*/  SHF.L.U64.HI R98, R6.reuse, R111, c[0x0][0x25c] ;  /* 0x0000970006627619 */ /* 0x040fe2000001026f */
[----:B------:R-:W-:Y:S01]  /*0d20*/  IMAD.SHL.U32 R100, R6, 0x40, RZ ;  /* 0x0000004006647824 */ /* 0x000fe200078e00ff */
[----:B------:R-:W-:Y:S01]  /*0d30*/  LOP3.LUT R3, R8, R3, RZ, 0x3c, !PT ;  /* 0x0000000308037212 */ /* 0x000fe200078e3cff */
[----:B------:R-:W-:Y:S01]  /*0d40*/  IMAD.IADD R23, R23, 0x1, R4 ;  /* 0x0000000117177824 */ /* 0x000fe200078e0204 */
[----:B------:R-:W-:Y:S01]  /*0d50*/  LEA.HI R2, R16, R89, RZ, 0x2 ;  /* 0x0000005910027211 */ /* 0x000fe200078f10ff */
[----:B------:R-:W-:Y:S01]  /*0d60*/  IMAD R13, R98, R18, RZ ;  /* 0x00000012620d7224 */ /* 0x000fe200078e02ff */
[----:B------:R-:W-:Y:S01]  /*0d70*/  @P0 IADD3 R0, R0, -0x2, RZ ;  /* 0xfffffffe00000810 */ /* 0x000fe20007ffe0ff */
[----:B------:R-:W-:Y:S01]  /*0d80*/  IMAD.WIDE.U32 R160, R160, c[0x0][0x268], R22 ;  /* 0x00009a00a0a07a25 */ /* 0x000fe200078e0016 */
[----:B------:R-:W-:-:S02]  /*0d90*/  LOP3.LUT R10, R3, 0xfffffe00, R10, 0xf8, !PT ;  /* 0xfffffe00030a7812 */ /* 0x000fc400078ef80a */
[----:B------:R-:W-:Y:S01]  /*0da0*/  @P0 SHF.R.S32.HI R8, RZ, 0x1f, R0 ;  /* 0x0000001fff080819 */ /* 0x000fe20000011400 */
[----:B------:R-:W-:Y:S01]  /*0db0*/  @P0 IMAD R4, R99, R0, RZ ;  /* 0x0000000063040224 */ /* 0x000fe200078e02ff */
[----:B------:R-:W-:Y:S01]  /*0dc0*/  LOP3.LUT R128, R2, 0xfffffffc, RZ, 0xc0, !PT ;  /* 0xfffffffc02807812 */ /* 0x000fe200078ec0ff */
[-C--:B------:R-:W-:Y:S01]  /*0dd0*/  IMAD R3, R12, R100.reuse, R13 ;  /* 0x000000640c037224 */ /* 0x080fe200078e020d */
        /* <DEDUP_REMOVED lines=10> */
[----:B------:R-:W-:Y:S01]  /*0e80*/  IMAD.IADD R181, R161, 0x1, R181 ;  /* 0x00000001a1b57824 */ /* 0x000fe200078e02b5 */
[----:B------:R-:W-:Y:S01]  /*0e90*/  SHF.R.S32.HI R2, RZ, 0x1f, R2 ;  /* 0x0000001fff027819 */ /* 0x000fe20000011402 */
[----:B------:R-:W-:Y:S01]  /*0ea0*/  IMAD.MOV.U32 R180, RZ, RZ, R160 ;  /* 0x000000ffffb47224 */ /* 0x000fe200078e00a0 */
[----:B------:R1:W-:Y:S01]  /*0eb0*/  @P2 LDGSTS.E.BYPASS.LTC128B.128 [R12+0xe100], [R20.64+0x80], !P4 ;  /* 0x0e100080140c2fae */ /* 0x0003e2000e101d46 */
[----:B------:R-:W-:Y:S01]  /*0ec0*/  IMAD.IADD R128, R89, 0x1, -R128 ;  /* 0x0000000159807824 */ /* 0x000fe200078e0a80 */
[----:B------:R-:W-:Y:S01]  /*0ed0*/  LEA.HI R2, R2, R105, RZ, 0x3 ;  /* 0x0000006902027211 */ /* 0x000fe200078f18ff */
[----:B------:R-:W-:Y:S01]  /*0ee0*/  IMAD.WIDE.U32 R26, R18, R100, R180 ;  /* 0x00000064121a7225 */ /* 0x000fe200078e00b4 */
[----:B------:R1:W-:Y:S01]  /*0ef0*/  @P2 LDGSTS.E.BYPASS.LTC128B.128 [R12+0x10100], [R20.64+0x100], !P5 ;  /* 0x10100100140c2fae */ /* 0x0003e2000e901d46 */
[----:B------:R-:W-:-:S02]  /*0f00*/  LEA.HI R16, R16, R89, RZ, 0x5 ;  /* 0x0000005910107211 */ /* 0x000fc400078f28ff */
[----:B------:R-:W-:Y:S01]  /*0f10*/  IMAD.IADD R3, R27, 0x1, R3 ;  /* 0x000000011b037824 */ /* 0x000fe200078e0203 */
[----:B------:R3:W-:Y:S01]  /*0f20*/  @P1 LDGSTS.E.BYPASS.LTC128B.128 [R8+0xd100], [R14.64], !P6 ;  /* 0x0d1000000e081fae */ /* 0x0007e2000f101d46 */
[----:B------:R-:W-:Y:S01]  /*0f30*/  IMAD.SHL.U32 R24, R128, 0x8, RZ ;  /* 0x0000000880187824 */ /* 0x000fe200078e00ff */
[----:B------:R-:W-:Y:S01]  /*0f40*/  LOP3.LUT R130, R2, 0xfffffff8, RZ, 0xc0, !PT ;  /* 0xfffffff802827812 */ /* 0x000fe200078ec0ff */
[----:B------:R-:W-:Y:S01]  /*0f50*/  IMAD.SHL.U32 R22, R128, 0x4, RZ ;  /* 0x0000000480167824 */ /* 0x000fe200078e00ff */
[----:B------:R3:W-:Y:S01]  /*0f60*/  @P1 LDGSTS.E.BYPASS.LTC128B.128 [R8+0xf100], [R14.64+0x80], !P4 ;  /* 0x0f1000800e081fae */ /* 0x0007e2000e101d46 */
[----:B------:R-:W-:Y:S01]  /*0f70*/  IMAD.SHL.U32 R115, R6, 0x20, RZ ;  /* 0x0000002006737824 */ /* 0x000fe200078e00ff */
[----:B------:R-:W-:Y:S01]  /*0f80*/  SHF.R.S32.HI R25, RZ, 0x1f, R24 ;  /* 0x0000001fff197819 */ /* 0x000fe20000011418 */
[C---:B------:R-:W-:Y:S01]  /*0f90*/  IMAD R168, R5.reuse, c[0x0][0x290], RZ ;  /* 0x0000a40005a87a24 */ /* 0x040fe200078e02ff */
[----:B------:R3:W-:Y:S01]  /*0fa0*/  @P1 LDGSTS.E.BYPASS.LTC128B.128 [R8+0x11100], [R14.64+0x100], !P5 ;  /* 0x111001000e081fae */ /* 0x0007e2000e901d46 */
[----:B------:R-:W-:Y:S01]  /*0fb0*/  SHF.R.S32.HI R23, RZ, 0x1f, R22 ;  /* 0x0000001fff177819 */ /* 0x000fe20000011416 */
[----:B------:R-:W-:Y:S01]  /*0fc0*/  IMAD R166, R5, c[0x0][0x280], RZ ;  /* 0x0000a00005a67a24 */ /* 0x000fe200078e02ff */
[----:B------:R-:W-:Y:S01]  /*0fd0*/  IADD3 R19, R22, 0x40, RZ ;  /* 0x0000004016137810 */ /* 0x000fe20007ffe0ff */
[----:B------:R-:W0:Y:S01]  /*0fe0*/  LDGDEPBAR ;  /* 0x00000000000079af */ /* 0x000e220000000000 */
[C---:B------:R-:W-:Y:S01]  /*0ff0*/  IMAD R168, R105.reuse, c[0x0][0x294], R168 ;  /* 0x0000a50069a87a24 */ /* 0x040fe200078e02a8 */
[C---:B------:R-:W-:Y:S01]  /*1000*/  IADD3 R131, R24.reuse, 0xa0, RZ ;  /* 0x000000a018837810 */ /* 0x040fe20007ffe0ff */
[----:B------:R-:W-:Y:S01]  /*1010*/  IMAD.WIDE.U32 R172, R105, c[0x0][0x290], R24 ;  /* 0x0000a40069ac7a25 */ /* 0x000fe200078e0018 */
[----:B------:R-:W-:-:S02]  /*1020*/  IADD3 R136, R24, 0x60, RZ ;  /* 0x0000006018887810 */ /* 0x000fc40007ffe0ff */
[----:B------:R-:W-:Y:S01]  /*1030*/  IADD3 R132, R24, 0x80, RZ ;  /* 0x0000008018847810 */ /* 0x000fe20007ffe0ff */
[----:B------:R-:W-:Y:S01]  /*1040*/  IMAD.IADD R173, R173, 0x1, R168 ;  /* 0x00000001adad7824 */ /* 0x000fe200078e02a8 */
[----:B------:R-:W-:Y:S01]  /*1050*/  SHF.R.S32.HI R123, RZ, 0x1f, R136 ;  /* 0x0000001fff7b7819 */ /* 0x000fe20000011488 */
[C---:B------:R-:W-:Y:S01]  /*1060*/  IMAD.IADD R130, R105.reuse, 0x1, -R130 ;  /* 0x0000000169827824 */ /* 0x040fe200078e0a82 */
[----:B------:R-:W-:Y:S01]  /*1070*/  SHF.R.S32.HI R121, RZ, 0x1f, R132 ;  /* 0x0000001fff797819 */ /* 0x000fe20000011484 */
[----:B-1----:R-:W-:Y:S01]  /*1080*/  IMAD.WIDE.U32 R20, R105, c[0x0][0x290], R22 ;  /* 0x0000a40069147a25 */ /* 0x002fe200078e0016 */
[----:B------:R-:W-:Y:S02]  /*1090*/  LEA.HI R123, R123, R136, RZ, 0x3 ;  /* 0x000000887b7b7211 */ /* 0x000fe400078f18ff */
[----:B------:R-:W-:Y:S01]  /*10a0*/  LEA.HI R121, R121, R132, RZ, 0x3 ;  /* 0x0000008479797211 */ /* 0x000fe200078f18ff */
[----:B------:R-:W-:Y:S01]  /*10b0*/  IMAD.IADD R169, R168, 0x1, R21 ;  /* 0x00000001a8a97824 */ /* 0x000fe200078e0215 */
[----:B------:R-:W-:Y:S01]  /*10c0*/  LOP3.LUT R123, R123, 0xfffffff8, RZ, 0xc0, !PT ;  /* 0xfffffff87b7b7812 */ /* 0x000fe200078ec0ff */
[----:B------:R-:W-:Y:S01]  /*10d0*/  IMAD.MOV.U32 R168, RZ, RZ, R20 ;  /* 0x000000ffffa87224 */ /* 0x000fe200078e0014 */
[----:B------:R-:W-:Y:S01]  /*10e0*/  IADD3 R20, R22, 0x20, RZ ;  /* 0x0000002016147810 */ /* 0x000fe20007ffe0ff */
[----:B------:R-:W-:Y:S01]  /*10f0*/  IMAD.SHL.U32 R129, R130, 0x40, RZ ;  /* 0x0000004082817824 */ /* 0x000fe200078e00ff */
[----:B------:R-:W-:Y:S01]  /*1100*/  LOP3.LUT R121, R121, 0xfffffff8, RZ, 0xc0, !PT ;  /* 0xfffffff879797812 */ /* 0x000fe200078ec0ff */
[----:B------:R-:W-:Y:S01]  /*1110*/  IMAD R166, R105, c[0x0][0x284], R166 ;  /* 0x0000a10069a67a24 */ /* 0x000fe200078e02a6 */
[----:B------:R-:W-:Y:S01]  /*1120*/  SHF.R.S32.HI R116, RZ, 0x1f, R123 ;  /* 0x0000001fff747819 */ /* 0x000fe2000001147b */
[----:B---3--:R-:W-:Y:S01]  /*1130*/  @P0 IMAD.WIDE.U32 R14, R0, R101, R164 ;  /* 0x00000065000e0225 */ /* 0x008fe200078e00a4 */
[----:B------:R-:W-:-:S02]  /*1140*/  LOP3.LUT R129, R129, 0x1c0, RZ, 0xc0, !PT ;  /* 0x000001c081817812 */ /* 0x000fc400078ec0ff */
[----:B------:R-:W-:Y:S01]  /*1150*/  SHF.R.S32.HI R114, RZ, 0x1f, R121 ;  /* 0x0000001fff727819 */ /* 0x000fe20000011479 */
[----:B------:R-:W-:Y:S01]  /*1160*/  @P0 IMAD.IADD R4, R15, 0x1, R4 ;  /* 0x000000010f040824 */ /* 0x000fe200078e0204 */
[----:B------:R-:W-:Y:S01]  /*1170*/  SHF.R.U32.HI R118, RZ, 0x3, R129 ;  /* 0x00000003ff767819 */ /* 0x000fe20000011681 */
[C---:B------:R-:W-:Y:S02]  /*1180*/  IMAD.IADD R15, R22.reuse, 0x1, R19 ;  /* 0x00000001160f7824 */ /* 0x040fe400078e0213 */
[----:B------:R-:W-:Y:S02]  /*1190*/  IMAD.IADD R17, R22, 0x1, R20 ;  /* 0x0000000116117824 */ /* 0x000fe400078e0214 */
[----:B------:R-:W-:Y:S01]  /*11a0*/  @P0 IMAD.SHL.U32 R0, R10, 0x2, RZ ;  /* 0x000000020a000824 */ /* 0x000fe200078e00ff */
[----:B------:R-:W-:Y:S01]  /*11b0*/  SHF.R.S32.HI R126, RZ, 0x1f, R15 ;  /* 0x0000001fff7e7819 */ /* 0x000fe2000001140f */
[----:B------:R-:W-:-:S03]  /*11c0*/  IMAD.WIDE.U32 R170, R105, c[0x0][0x280], R24 ;  /* 0x0000a00069aa7a25 */ /* 0x000fc600078e0018 */
[----:B------:R-:W-:Y:S01]  /*11d0*/  LEA.HI R126, R126, R15, RZ, 0x3 ;  /* 0x0000000f7e7e7211 */ /* 0x000fe200078f18ff */
[----:B------:R-:W-:Y:S02]  /*11e0*/  IMAD.SHL.U32 R16, R16, 0x10, RZ ;  /* 0x0000001010107824 */ /* 0x000fe400078e00ff */
[----:B------:R-:W-:Y:S01]  /*11f0*/  IMAD.IADD R171, R171, 0x1, R166 ;  /* 0x00000001abab7824 */ /* 0x000fe200078e02a6 */
[----:B------:R-:W-:Y:S01]  /*1200*/  LOP3.LUT R126, R126, 0xfffffff8, RZ, 0xc0, !PT ;  /* 0xfffffff87e7e7812 */ /* 0x000fe200078ec0ff */
[----:B------:R-:W-:Y:S01]  /*1210*/  IMAD.MOV.U32 R142, RZ, RZ, 0x1 ;  /* 0x00000001ff8e7424 */ /* 0x000fe200078e00ff */
[----:B------:R-:W-:Y:S01]  /*1220*/  LOP3.LUT R16, R16, 0xfffffe00, RZ, 0xc0, !PT ;  /* 0xfffffe0010107812 */ /* 0x000fe200078ec0ff */
[----:B------:R-:W-:Y:S01]  /*1230*/  IMAD.MOV.U32 R137, RZ, RZ, c[0x0][0x27c] ;  /* 0x00009f00ff897624 */ /* 0x000fe200078e00ff */
[----:B------:R-:W-:Y:S01]  /*1240*/  SHF.R.S32.HI R149, RZ, 0x1f, R126 ;  /* 0x0000001fff957819 */ /* 0x000fe2000001147e */
[----:B------:R-:W-:-:S04]  /*1250*/  IMAD.WIDE.U32 R178, R184, c[0x0][0x210], RZ ;  /* 0x00008400b8b27a25 */ /* 0x000fc800078e00ff */
[----:B------:R-:W-:-:S04]  /*1260*/  IMAD.WIDE.U32 R176, R184, c[0x0][0x1e8], RZ ;  /* 0x00007a00b8b07a25 */ /* 0x000fc800078e00ff */
[----:B-----5:R-:W-:-:S04]  /*1270*/  IMAD.WIDE.U32 R172, R90, c[0x0][0x290], R172 ;  /* 0x0000a4005aac7a25 */ /* 0x020fc800078e00ac */
        /* <DEDUP_REMOVED lines=60> */
[----:B------:R-:W-:Y:S01]  /*1640*/  @P3 LOP3.LUT R135, R135, 0x8, RZ, 0xfc, !PT ;  /* 0x0000000887873812 */ /* 0x000fe200078efcff */
[----:B------:R3:W-:Y:S01]  /*1650*/  @P0 LDGSTS.E.BYPASS.LTC128B.128 [R0+0x13100], [R12.64], !P6 ;  /* 0x131000000c000fae */ /* 0x0007e2000f101d46 */
[----:B------:R-:W-:Y:S01]  /*1660*/  IMAD.MOV.U32 R166, RZ, RZ, R4 ;  /* 0x000000ffffa67224 */ /* 0x000fe200078e0004 */
[----:B------:R-:W-:Y:S01]  /*1670*/  LOP3.LUT R5, R129, 0x38, R152, 0xf8, !PT ;  /* 0x0000003881057812 */ /* 0x000fe200078ef898 */
[----:B------:R-:W-:Y:S01]  /*1680*/  IMAD.SHL.U32 R122, R122, 0x40, RZ ;  /* 0x000000407a7a7824 */ /* 0x000fe200078e00ff */
        /* <DEDUP_REMOVED lines=9> */
[----:B------:R-:W-:Y:S01]  /*1720*/  LOP3.LUT R122, R122, 0xfffff000, RZ, 0xc0, !PT ;  /* 0xfffff0007a7a7812 */ /* 0x000fe200078ec0ff */
[----:B------:R-:W-:Y:S01]  /*1730*/  IMAD.SHL.U32 R109, R4, 0x40, RZ ;  /* 0x00000040046d7824 */ /* 0x000fe200078e00ff */
[----:B------:R-:W-:-:S02]  /*1740*/  LEA.HI R2, R120, R3, RZ, 0x3 ;  /* 0x0000000378027211 */ /* 0x000fc400078f18ff */
[----:B------:R-:W-:Y:S02]  /*1750*/  LEA.HI R120, R120, R3, RZ, 0x6 ;  /* 0x0000000378787211 */ /* 0x000fe400078f30ff */
[----:B------:R-:W-:Y:S02]  /*1760*/  LOP3.LUT R3, R129, 0x38, R2, 0xf8, !PT ;  /* 0x0000003881037812 */ /* 0x000fe400078ef802 */
[-C--:B------:R-:W-:Y:S01]  /*1770*/  LOP3.LUT R5, R5, R118.reuse, RZ, 0x3c, !PT ;  /* 0x0000007605057212 */ /* 0x080fe200078e3cff */
[----:B------:R-:W-:Y:S01]  /*1780*/  IMAD.SHL.U32 R120, R120, 0x40, RZ ;  /* 0x0000004078787824 */ /* 0x000fe200078e00ff */
[----:B-1----:R-:W-:Y:S02]  /*1790*/  LOP3.LUT R7, R129, 0x38, R144, 0xf8, !PT ;  /* 0x0000003881077812 */ /* 0x002fe400078ef890 */
[-C--:B------:R-:W-:Y:S02]  /*17a0*/  LOP3.LUT R3, R3, R118.reuse, RZ, 0x3c, !PT ;  /* 0x0000007603037212 */ /* 0x080fe400078e3cff */
[----:B------:R-:W-:-:S02]  /*17b0*/  LOP3.LUT R7, R7, R118, RZ, 0x3c, !PT ;  /* 0x0000007607077212 */ /* 0x000fc400078e3cff */
[----:B------:R-:W-:Y:S02]  /*17c0*/  LOP3.LUT R120, R120, 0xfffff000, RZ, 0xc0, !PT ;  /* 0xfffff00078787812 */ /* 0x000fe400078ec0ff */
[--C-:B------:R-:W-:Y:S01]  /*17d0*/  IADD3 R124, R7, R124, R16.reuse ;  /* 0x0000007c077c7210 */ /* 0x100fe20007ffe010 */
[----:B------:R-:W-:Y:S01]  /*17e0*/  IMAD R7, R93, c[0x0][0x210], RZ ;  /* 0x000084005d077a24 */ /* 0x000fe200078e02ff */
[--C-:B------:R-:W-:Y:S01]  /*17f0*/  IADD3 R120, R3, R120, R16.reuse ;  /* 0x0000007803787210 */ /* 0x100fe20007ffe010 */
[----:B------:R-:W-:Y:S01]  /*1800*/  IMAD R3, R93, c[0x0][0x1e8], RZ ;  /* 0x00007a005d037a24 */ /* 0x000fe200078e02ff */
[-C--:B------:R-:W-:Y:S01]  /*1810*/  SHF.L.U64.HI R107, R4, R111.reuse, c[0x0][0x294] ;  /* 0x0000a500046b7619 */ /* 0x080fe2000001026f */
[----:B---3--:R-:W-:Y:S01]  /*1820*/  IMAD.MOV.U32 R0, RZ, RZ, c[0x0][0x280] ;  /* 0x0000a000ff007624 */ /* 0x008fe200078e00ff */
[----:B------:R-:W-:Y:S01]  /*1830*/  @P0 LOP3.LUT R135, R135, 0x10, RZ, 0xfc, !PT ;  /* 0x0000001087870812 */ /* 0x000fe200078efcff */
[----:B------:R-:W-:Y:S01]  /*1840*/  IMAD R7, R184, c[0x0][0x214], R7 ;  /* 0x00008500b8077a24 */ /* 0x000fe200078e0207 */
[----:B------:R-:W-:Y:S01]  /*1850*/  IADD3 R122, R5, R122, R16 ;  /* 0x0000007a057a7210 */ /* 0x000fe20007ffe010 */
[C---:B------:R-:W-:Y:S01]  /*1860*/  IMAD.SHL.U32 R113, R0.reuse, 0x40, RZ ;  /* 0x0000004000717824 */ /* 0x040fe200078e00ff */
[----:B------:R-:W-:Y:S01]  /*1870*/  SHF.L.U64.HI R111, R0, R111, c[0x0][0x284] ;  /* 0x0000a100006f7619 */ /* 0x000fe2000001026f */
[----:B------:R-:W-:Y:S01]  /*1880*/  IMAD R3, R184, c[0x0][0x1ec], R3 ;  /* 0x00007b00b8037a24 */ /* 0x000fe200078e0203 */
[----:B------:R-:W-:Y:S01]  /*1890*/  SHF.R.S32.HI R0, RZ, 0x1f, R131 ;  /* 0x0000001fff007819 */ /* 0x000fe20000011483 */
[----:B------:R-:W-:Y:S01]  /*18a0*/  IMAD.IADD R106, R179, 0x1, R7 ;  /* 0x00000001b36a7824 */ /* 0x000fe200078e0207 */
[----:B------:R-:W-:Y:S01]  /*18b0*/  SHF.R.S32.HI R5, RZ, 0x1f, R90 ;  /* 0x0000001fff057819 */ /* 0x000fe2000001145a */
[----:B------:R-:W-:Y:S01]  /*18c0*/  IMAD.IADD R110, R177, 0x1, R3 ;  /* 0x00000001b16e7824 */ /* 0x000fe200078e0203 */
[----:B------:R-:W-:Y:S01]  /*18d0*/  LEA.HI R119, R0, R131, RZ, 0x3 ;  /* 0x0000008300777211 */ /* 0x000fe200078f18ff */
[----:B------:R-:W-:Y:S01]  /*18e0*/  IMAD R7, R175, c[0x0][0x2b0], RZ ;  /* 0x0000ac00af077a24 */ /* 0x000fe200078e02ff */
[----:B------:R-:W-:Y:S01]  /*18f0*/  ISETP.GE.AND P0, PT, R137, 0x1, PT ;  /* 0x000000018900780c */ /* 0x000fe20003f06270 */
[C---:B------:R-:W-:Y:S01]  /*1900*/  IMAD R139, R5.reuse, c[0x0][0x290], RZ ;  /* 0x0000a400058b7a24 */ /* 0x040fe200078e02ff */
[----:B------:R-:W-:Y:S01]  /*1910*/  SHF.R.S32.HI R0, RZ, 0x1f, R17 ;  /* 0x0000001fff007819 */ /* 0x000fe20000011411 */
[----:B------:R-:W-:Y:S01]  /*1920*/  IMAD R5, R5, c[0x0][0x280], RZ ;  /* 0x0000a00005057a24 */ /* 0x000fe200078e02ff */
[----:B------:R-:W-:Y:S01]  /*1930*/  LOP3.LUT R135, R135, 0xffffffbf, RZ, 0xc0, !PT ;  /* 0xffffffbf87877812 */ /* 0x000fe200078ec0ff */
[----:B------:R-:W-:Y:S01]  /*1940*/  IMAD R139, R90, c[0x0][0x294], R139 ;  /* 0x0000a5005a8b7a24 */ /* 0x000fe200078e028b */
[----:B------:R-:W-:Y:S01]  /*1950*/  LOP3.LUT R3, R129, 0x18, R24, 0xf8, !PT ;  /* 0x0000001881037812 */ /* 0x000fe200078ef818 */
[----:B------:R-:W-:Y:S01]  /*1960*/  IMAD R7, R174, c[0x0][0x2b4], R7 ;  /* 0x0000ad00ae077a24 */ /* 0x000fe200078e0207 */
[----:B------:R-:W-:Y:S01]  /*1970*/  LOP3.LUT R144, R144, 0xfffffff8, RZ, 0xc0, !PT ;  /* 0xfffffff890907812 */ /* 0x000fe200078ec0ff */
[----:B------:R-:W-:Y:S01]  /*1980*/  IMAD R5, R90, c[0x0][0x284], R5 ;  /* 0x0000a1005a057a24 */ /* 0x000fe200078e0205 */
[----:B------:R-:W-:Y:S01]  /*1990*/  LOP3.LUT R146, R152, 0xfffffff8, RZ, 0xc0, !PT ;  /* 0xfffffff898927812 */ /* 0x000fe200078ec0ff */
[----:B------:R-:W-:Y:S01]  /*19a0*/  IMAD.WIDE.U32 R174, R174, c[0x0][0x2b0], RZ ;  /* 0x0000ac00aeae7a25 */ /* 0x000fe200078e00ff */
[----:B------:R-:W-:-:S02]  /*19b0*/  LOP3.LUT R148, R2, 0xfffffff8, RZ, 0xc0, !PT ;  /* 0xfffffff802947812 */ /* 0x000fc400078ec0ff */
[----:B------:R-:W-:Y:S01]  /*19c0*/  LEA.HI R127, R0, R17, RZ, 0x3 ;  /* 0x00000011007f7211 */ /* 0x000fe200078f18ff */
[----:B------:R-:W-:Y:S01]  /*19d0*/  IMAD.IADD R141, R173, 0x1, R139 ;  /* 0x00000001ad8d7824 */ /* 0x000fe200078e028b */
        /* <DEDUP_REMOVED lines=10> */
[----:B------:R-:W-:-:S02]  /*1a80*/  LOP3.LUT R119, R119, 0xfffffff8, RZ, 0xc0, !PT ;  /* 0xfffffff877777812 */ /* 0x000fc400078ec0ff */
[----:B------:R-:W-:Y:S02]  /*1a90*/  LOP3.LUT R127, R127, 0xfffffff8, RZ, 0xc0, !PT ;  /* 0xfffffff87f7f7812 */ /* 0x000fe400078ec0ff */
[----:B------:R-:W-:Y:S02]  /*1aa0*/  @P1 LOP3.LUT R135, R135, 0x20, RZ, 0xfc, !PT ;  /* 0x0000002087871812 */ /* 0x000fe400078efcff */
[C---:B------:R-:W-:Y:S01]  /*1ab0*/  SHF.L.U64.HI R143, R144.reuse, 0x1, R143 ;  /* 0x00000001908f7819 */ /* 0x040fe2000001028f */
[----:B------:R-:W-:Y:S01]  /*1ac0*/  IMAD.SHL.U32 R144, R144, 0x2, RZ ;  /* 0x0000000290907824 */ /* 0x000fe200078e00ff */
[C---:B------:R-:W-:Y:S01]  /*1ad0*/  SHF.L.U64.HI R145, R146.reuse, 0x1, R145 ;  /* 0x0000000192917819 */ /* 0x040fe20000010291 */
[----:B------:R-:W-:Y:S01]  /*1ae0*/  IMAD.SHL.U32 R146, R146, 0x2, RZ ;  /* 0x0000000292927824 */ /* 0x000fe200078e00ff */
[C---:B------:R-:W-:Y:S01]  /*1af0*/  SHF.L.U64.HI R147, R148.reuse, 0x1, R147 ;  /* 0x0000000194937819 */ /* 0x040fe20000010293 */
[----:B------:R-:W-:Y:S01]  /*1b00*/  IMAD.SHL.U32 R148, R148, 0x2, RZ ;  /* 0x0000000294947824 */ /* 0x000fe200078e00ff */
[----:B------:R-:W-:-:S02]  /*1b10*/  IADD3 R13, R22, 0x30, RZ ;  /* 0x00000030160d7810 */ /* 0x000fc40007ffe0ff */
[----:B------:R-:W-:Y:S02]  /*1b20*/  IADD3 R12, R22, 0x10, RZ ;  /* 0x00000010160c7810 */ /* 0x000fe40007ffe0ff */
[----:B------:R-:W-:Y:S02]  /*1b30*/  SHF.R.S32.HI R112, RZ, 0x1f, R119 ;  /* 0x0000001fff707819 */ /* 0x000fe40000011477 */
[----:B------:R-:W-:Y:S02]  /*1b40*/  SHF.R.S32.HI R150, RZ, 0x1f, R127 ;  /* 0x0000001fff967819 */ /* 0x000fe4000001147f */
[----:B------:R-:W-:Y:S02]  /*1b50*/  SHF.R.S32.HI R152, RZ, 0x3, R152 ;  /* 0x00000003ff987819 */ /* 0x000fe40000011498 */
[----:B------:R-:W-:Y:S02]  /*1b60*/  SHF.R.S32.HI R151, RZ, 0x3, R2 ;  /* 0x00000003ff977819 */ /* 0x000fe40000011402 */
[----:B------:R-:W-:-:S02]  /*1b70*/  @P0 LOP3.LUT R135, R135, 0x40, RZ, 0xfc, !PT ;  /* 0x0000004087870812 */ /* 0x000fc400078efcff */
.L_x_2633:
        /* <DEDUP_REMOVED lines=114> */
.L_x_2613:
[----:B------:R-:W-:Y:S05]  /*22a0*/  BSYNC B0 ;  /* 0x0000000000007941 */ /* 0x000fea0003800000 */
.L_x_2612:
        /* <DEDUP_REMOVED lines=104> */
.L_x_2616:
[----:B------:R-:W-:Y:S05]  /*2930*/  BSYNC B0 ;  /* 0x0000000000007941 */ /* 0x000fea0003800000 */
.L_x_2615:
        /* <DEDUP_REMOVED lines=58> */
.L_x_2618:
[----:B------:R-:W-:Y:S05]  /*2ce0*/  BSYNC B0 ;  /* 0x0000000000007941 */ /* 0x000fea0003800000 */
.L_x_2617:
        /* <DEDUP_REMOVED lines=58> */
.L_x_2620:
[----:B------:R-:W-:Y:S05]  /*3090*/  BSYNC B0 ;  /* 0x0000000000007941 */ /* 0x000fea0003800000 */
.L_x_2619:
        /* <DEDUP_REMOVED lines=58> */
.L_x_2622:
[----:B------:R-:W-:Y:S05]  /*3440*/  BSYNC B0 ;  /* 0x0000000000007941 */ /* 0x000fea0003800000 */
.L_x_2621:
        /* <DEDUP_REMOVED lines=58> */
.L_x_2624:
[----:B------:R-:W-:Y:S05]  /*37f0*/  BSYNC B0 ;  /* 0x0000000000007941 */ /* 0x000fea0003800000 */
.L_x_2623:
        /* <DEDUP_REMOVED lines=58> */
.L_x_2611:
        /* <DEDUP_REMOVED lines=47> */
.L_x_2626:
[----:B------:R-:W-:Y:S05]  /*3e90*/  BSYNC B0 ;  /* 0x0000000000007941 */ /* 0x000fea0003800000 */
.L_x_2625:
        /* <DEDUP_REMOVED lines=45> */
[--C-:B------:R-:W-:Y:S01]  /*4170*/  IMAD.MOV.U32 R49, RZ, RZ, R45.reuse ;  /* 0x000000ffff317224 */ /* 0x100fe200078e002d */
        /* <DEDUP_REMOVED lines=15> */
[----:B------:R-:W-:Y:S01]  /*4270*/  @!P0 SHF.R.U64 R46, R46, 0x10, R47 ;  /* 0x000000102e2e8819 */ /* 0x000fe2000000122f */
[----:B------:R-:W-:Y:S01]  /*4280*/  IMAD.SHL.U32 R192, R192, 0x200, RZ ;  /* 0x00000200c0c07824 */ /* 0x000fe200078e00ff */
[----:B------:R-:W-:Y:S02]  /*4290*/  LOP3.LUT R193, R129, 0x38, R189, 0xf8, !PT ;  /* 0x0000003881c17812 */ /* 0x000fe400078ef8bd */
[----:B------:R-:W-:Y:S02]  /*42a0*/  @!P0 SHF.R.U32.HI R47, RZ, 0x10, R47 ;  /* 0x00000010ff2f8819 */ /* 0x000fe4000001162f */
[----:B------:R-:W-:Y:S02]  /*42b0*/  LOP3.LUT R193, R193, R118, RZ, 0x3c, !PT ;  /* 0x00000076c1c17212 */ /* 0x000fe400078e3cff */
[----:B------:R-:W-:Y:S02]  /*42c0*/  LOP3.LUT R192, R192, 0x7ffff000, RZ, 0xc0, !PT ;  /* 0x7ffff000c0c07812 */ /* 0x000fe400078ec0ff */
[----:B------:R-:W-:Y:S02]  /*42d0*/  @!P0 SHF.R.U32.HI R57, RZ, 0x10, R57 ;  /* 0x00000010ff398819 */ /* 0x000fe40000011639 */
[----:B------:R-:W-:Y:S02]  /*42e0*/  IADD3 R192, R193, R192, R16 ;  /* 0x000000c0c1c07210 */ /* 0x000fe40007ffe010 */
[----:B------:R-:W-:Y:S02]  /*42f0*/  @!P0 PRMT R56, R55, 0x5410, R56 ;  /* 0x0000541037388816 */ /* 0x000fe40000000038 */
[----:B------:R-:W-:Y:S01]  /*4300*/  @!P0 PRMT R49, R49, 0x5410, R52 ;  /* 0x0000541031318816 */ /* 0x000fe20000000034 */
[----:B------:R-:W-:Y:S01]  /*4310*/  IMAD.IADD R193, R187, 0x1, R192 ;  /* 0x00000001bbc17824 */ /* 0x000fe200078e02c0 */
[----:B------:R-:W-:Y:S01]  /*4320*/  IADD3 R192, R124, R187, RZ ;  /* 0x000000bb7cc07210 */ /* 0x000fe20007ffe0ff */
[----:B------:R-:W-:Y:S01]  /*4330*/  @!P0 IMAD.U32 R55, R56, 0x10000, RZ ;  /* 0x0001000038378824 */ /* 0x000fe200078e00ff */
[----:B------:R-:W-:Y:S01]  /*4340*/  @!P0 PRMT R44, R44, 0x5410, R47 ;  /* 0x000054102c2c8816 */ /* 0x000fe2000000002f */
[----:B------:R-:W-:Y:S01]  /*4350*/  IMAD.SHL.U32 R191, R193, 0x2, RZ ;  /* 0x00000002c1bf7824 */ /* 0x000fe200078e00ff */
[----:B------:R-:W-:Y:S01]  /*4360*/  @!P0 SHF.R.U64 R61, R58, 0x10, R59 ;  /* 0x000000103a3d8819 */ /* 0x000fe2000000123b */
[----:B------:R-:W-:Y:S01]  /*4370*/  IMAD.SHL.U32 R190, R192, 0x2, RZ ;  /* 0x00000002c0be7824 */ /* 0x000fe200078e00ff */
[----:B------:R-:W-:Y:S01]  /*4380*/  @!P0 PRMT R58, R54, 0x5410, R57 ;  /* 0x00005410363a8816 */ /* 0x000fe20000000039 */
[----:B------:R-:W-:Y:S01]  /*4390*/  @!P0 IMAD.U32 R47, R50, 0x10000, RZ ;  /* 0x00010000322f8824 */ /* 0x000fe200078e00ff */
[----:B------:R-:W-:Y:S01]  /*43a0*/  LDS.128 R32, [R191+0xc100] ;  /* 0x00c10000bf207984 */ /* 0x000fe20000000c00 */
[----:B------:R-:W-:Y:S02]  /*43b0*/  @!P0 PRMT R45, R45, 0x5410, R46 ;  /* 0x000054102d2d8816 */ /* 0x000fe4000000002e */
[----:B------:R-:W-:Y:S02]  /*43c0*/  @!P0 LOP3.LUT R56, R56, 0xffff0000, RZ, 0xc0, !PT ;  /* 0xffff000038388812 */ /* 0x000fe400078ec0ff */
[----:B------:R-:W-:Y:S02]  /*43d0*/  @!P0 LOP3.LUT R46, R50, 0xffff0000, RZ, 0xc0, !PT ;  /* 0xffff0000322e8812 */ /* 0x000fe400078ec0ff */
[----:B------:R-:W-:Y:S01]  /*43e0*/  @!P0 SHF.R.U32.HI R59, RZ, 0x10, R59 ;  /* 0x00000010ff3b8819 */ /* 0x000fe2000001163b */
[----:B--2---:R-:W1:Y:S01]  /*43f0*/  LDS.128 R80, [R190+0xc100] ;  /* 0x00c10000be507984 */ /* 0x004e620000000c00 */
[----:B------:R-:W-:Y:S02]  /*4400*/  @!P0 PRMT R62, R62, 0x5410, R61 ;  /* 0x000054103e3e8816 */ /* 0x000fe4000000003d */
[----:B------:R-:W-:Y:S03]  /*4410*/  @!P0 PRMT R68, R68, 0x5410, R59 ;  /* 0x0000541044448816 */ /* 0x000fe6000000003b */
[C---:B------:R-:W-:Y:S01]  /*4420*/  @!P0 IMAD.U32 R60, R62.reuse, 0x10000, RZ ;  /* 0x000100003e3c8824 */ /* 0x040fe200078e00ff */
[----:B------:R-:W-:Y:S01]  /*4430*/  @!P0 LOP3.LUT R62, R62, 0xffff0000, RZ, 0xc0, !PT ;  /* 0xffff00003e3e8812 */ /* 0x000fe200078ec0ff */
[C---:B------:R-:W-:Y:S01]  /*4440*/  @!P0 IMAD.U32 R63, R68.reuse, 0x10000, RZ ;  /* 0x00010000443f8824 */ /* 0x040fe200078e00ff */
[----:B------:R-:W-:Y:S01]  /*4450*/  @!P0 LOP3.LUT R68, R68, 0xffff0000, RZ, 0xc0, !PT ;  /* 0xffff000044448812 */ /* 0x000fe200078ec0ff */
[----:B-1----:R-:W-:Y:S01]  /*4460*/  @!P0 IMAD.U32 R54, R80, 0x10000, RZ ;  /* 0x0001000050368824 */ /* 0x002fe200078e00ff */
[----:B------:R-:W-:Y:S01]  /*4470*/  @!P0 SHF.L.U32 R52, R32, 0x10, RZ ;  /* 0x0000001020348819 */ /* 0x000fe200000006ff */
[----:B------:R-:W-:Y:S01]  /*4480*/  @!P0 IMAD.U32 R61, R82, 0x10000, RZ ;  /* 0x00010000523d8824 */ /* 0x000fe200078e00ff */
[----:B------:R-:W-:Y:S01]  /*4490*/  @!P0 LOP3.LUT R51, R32, 0xffff0000, RZ, 0xc0, !PT ;  /* 0xffff000020338812 */ /* 0x000fe200078ec0ff */
[----:B------:R-:W-:Y:S01]  /*44a0*/  @!P0 IMAD.U32 R66, R83, 0x10000, RZ ;  /* 0x0001000053428824 */ /* 0x000fe200078e00ff */
[----:B------:R-:W-:Y:S01]  /*44b0*/  @!P0 SHF.L.U32 R50, R33, 0x10, RZ ;  /* 0x0000001021328819 */ /* 0x000fe200000006ff */
[----:B------:R-:W-:Y:S01]  /*44c0*/  @!P0 FMUL.FTZ R2, R52, R47 ;  /* 0x0000002f34028220 */ /* 0x000fe20000410000 */
[----:B------:R-:W-:Y:S01]  /*44d0*/  @!P0 LOP3.LUT R57, R80, 0xffff0000, RZ, 0xc0, !PT ;  /* 0xffff000050398812 */ /* 0x000fe200078ec0ff */
[----:B------:R-:W-:Y:S01]  /*44e0*/  @!P0 FMUL.FTZ R190, R52, R55 ;  /* 0x0000003734be8220 */ /* 0x000fe20000410000 */
[----:B------:R-:W-:Y:S01]  /*44f0*/  @!P0 LOP3.LUT R59, R81, 0xffff0000, RZ, 0xc0, !PT ;  /* 0xffff0000513b8812 */ /* 0x000fe200078ec0ff */
[----:B------:R-:W-:Y:S01]  /*4500*/  @!P0 FFMA.FTZ R2, R55, R54, R2 ;  /* 0x0000003637028223 */ /* 0x000fe20000010002 */
[----:B------:R-:W-:Y:S01]  /*4510*/  @!P0 LOP3.LUT R64, R82, 0xffff0000, RZ, 0xc0, !PT ;  /* 0xffff000052408812 */ /* 0x000fe200078ec0ff */
[C---:B------:R-:W-:Y:S01]  /*4520*/  @!P0 IMAD.U32 R55, R58.reuse, 0x10000, RZ ;  /* 0x000100003a378824 */ /* 0x040fe200078e00ff */
[----:B------:R-:W-:Y:S01]  /*4530*/  @!P0 LOP3.LUT R58, R58, 0xffff0000, RZ, 0xc0, !PT ;  /* 0xffff00003a3a8812 */ /* 0x000fe200078ec0ff */
[----:B------:R-:W-:Y:S01]  /*4540*/  @!P0 FMUL.FTZ R191, R51, R56 ;  /* 0x0000003833bf8220 */ /* 0x000fe20000410000 */
[----:B------:R-:W-:Y:S01]  /*4550*/  @!P0 LOP3.LUT R65, R83, 0xffff0000, RZ, 0xc0, !PT ;  /* 0xffff000053418812 */ /* 0x000fe200078ec0ff */
        /* <DEDUP_REMOVED lines=62> */
.L_x_2628:
[----:B------:R-:W-:Y:S05]  /*4940*/  BSYNC B0 ;  /* 0x0000000000007941 */ /* 0x000fea0003800000 */
.L_x_2627:
        /* <DEDUP_REMOVED lines=126> */
.L_x_2630:
[----:B------:R-:W-:Y:S05]  /*5130*/  BSYNC B0 ;  /* 0x0000000000007941 */ /* 0x000fea0003800000 */
.L_x_2629:
        /* <DEDUP_REMOVED lines=129> */
.L_x_2610:
        /* <DEDUP_REMOVED lines=50> */
.L_x_2614:
[----:B------:R-:W-:Y:S05]  /*5c70*/  BSYNC B1 ;  /* 0x0000000000017941 */ /* 0x000fea0003800000 */
.L_x_2609:
        /* <DEDUP_REMOVED lines=78> */
.L_x_2632:
[----:B-123--:R-:W-:Y:S05]  /*6160*/  BSYNC B0 ;  /* 0x0000000000007941 */ /* 0x00efea0003800000 */
.L_x_2631:
        /* <DEDUP_REMOVED lines=34> */
.L_x_2608:
        /* <DEDUP_REMOVED lines=81> */
[----:B------:R-:W-:-:S03]  /*68a0*/  LEA.HI R132, R4, R89, RZ, 0x5 ;  /* 0x0000005904847211 */ /* 0x000fc600078f28ff */
[----:B------:R-:W-:Y:S02]  /*68b0*/  IMAD R7, R91, 0x80, R196 ;  /* 0x000000805b077824 */ /* 0x000fe400078e02c4 */
[----:B------:R-:W-:Y:S02]  /*68c0*/  IMAD.IADD R13, R13, 0x1, R5 ;  /* 0x000000010d0d7824 */ /* 0x000fe400078e0205 */
[----:B------:R-:W-:-:S04]  /*68d0*/  @P1 IMAD.HI.U32 R0, R7, c[0x0][0x2c8], RZ ;  /* 0x0000b20007001a27 */ /* 0x000fc800078e00ff */
[----:B------:R-:W-:Y:S01]  /*68e0*/  IMAD.MOV.U32 R5, RZ, RZ, R7 ;  /* 0x000000ffff057224 */ /* 0x000fe200078e0007 */
[----:B------:R-:W-:Y:S01]  /*68f0*/  @P1 SHF.R.U32.HI R5, RZ, c[0x0][0x2cc], R0 ;  /* 0x0000b300ff051a19 */ /* 0x000fe20000011600 */
[----:B------:R-:W-:Y:S01]  /*6900*/  IMAD R11, R11, c[0x0][0x1c0], RZ ;  /* 0x000070000b0b7a24 */ /* 0x000fe200078e02ff */
[----:B------:R-:W-:Y:S01]  /*6910*/  LOP3.LUT P1, RZ, R36, 0x2, RZ, 0xc0, !PT ;  /* 0x0000000224ff7812 */ /* 0x000fe2000782c0ff */
[----:B------:R-:W-:Y:S01]  /*6920*/  IMAD R94, R94, c[0x0][0x2c4], RZ ;  /* 0x0000b1005e5e7a24 */ /* 0x000fe200078e02ff */
[----:B------:R-:W-:Y:S01]  /*6930*/  SHF.R.S32.HI R2, RZ, 0x1f, R5 ;  /* 0x0000001fff027819 */ /* 0x000fe20000011405 */
[C---:B------:R-:W-:Y:S02]  /*6940*/  IMAD R11, R8.reuse, c[0x0][0x1c4], R11 ;  /* 0x00007100080b7a24 */ /* 0x040fe400078e020b */
[----:B------:R-:W-:Y:S02]  /*6950*/  IMAD.MOV R0, RZ, RZ, -R5 ;  /* 0x000000ffff007224 */ /* 0x000fe400078e0a05 */
        /* <DEDUP_REMOVED lines=18> */
[----:B------:R-:W-:Y:S01]  /*6a80*/  IMAD.IADD R37, R89, 0x1, -R0 ;  /* 0x0000000159257824 */ /* 0x000fe200078e0a00 */
[----:B------:R-:W-:Y:S01]  /*6a90*/  LEA R7, R91, R3, 0x7 ;  /* 0x000000035b077211 */ /* 0x000fe200078e38ff */
[----:B------:R-:W-:Y:S01]  /*6aa0*/  IMAD.SHL.U32 R146, R36, 0x8, RZ ;  /* 0x0000000824927824 */ /* 0x000fe200078e00ff */
[----:B------:R-:W-:Y:S01]  /*6ab0*/  LEA.HI.X R8, R6, c[0x0][0x164], R8, 0x1, P0 ;  /* 0x0000590006087a11 */ /* 0x000fe200000f0c08 */
[----:B------:R1:W2:Y:S01]  /*6ac0*/  SHFL.IDX PT, R10, R12, RZ, 0x181f ;  /* 0x00181fff0c0a7589 */ /* 0x0002a200000e0000 */
[----:B------:R-:W-:Y:S02]  /*6ad0*/  ISETP.GE.AND P0, PT, R7, R94, PT ;  /* 0x0000005e0700720c */ /* 0x000fe40003f06270 */
[----:B------:R-:W-:Y:S01]  /*6ae0*/  SHF.R.S32.HI R14, RZ, 0x1f, R37 ;  /* 0x0000001fff0e7819 */ /* 0x000fe20000011425 */
[----:B------:R1:W3:Y:S01]  /*6af0*/  SHFL.IDX PT, R11, R8, RZ, 0x181f ;  /* 0x00181fff080b7589 */ /* 0x0002e200000e0000 */
[----:B------:R-:W-:-:S02]  /*6b00*/  SHF.R.U32.HI R194, RZ, 0x3, R5 ;  /* 0x00000003ffc27819 */ /* 0x000fc40000011605 */
[----:B------:R-:W-:Y:S02]  /*6b10*/  LEA.HI R9, R4, R89, RZ, 0x6 ;  /* 0x0000005904097211 */ /* 0x000fe400078f30ff */
[----:B------:R-:W-:Y:S02]  /*6b20*/  LOP3.LUT R5, R5, 0x38, R146, 0xf8, !PT ;  /* 0x0000003805057812 */ /* 0x000fe400078ef892 */
[----:B------:R-:W-:Y:S01]  /*6b30*/  LEA.HI R14, R14, R37, RZ, 0x3 ;  /* 0x000000250e0e7211 */ /* 0x000fe200078f18ff */
[----:B------:R-:W-:Y:S01]  /*6b40*/  IMAD.SHL.U32 R9, R9, 0x8, RZ ;  /* 0x0000000809097824 */ /* 0x000fe200078e00ff */
[----:B------:R-:W-:Y:S02]  /*6b50*/  LOP3.LUT R194, R5, R194, RZ, 0x3c, !PT ;  /* 0x000000c205c27212 */ /* 0x000fe400078e3cff */
[----:B------:R-:W-:Y:S02]  /*6b60*/  LOP3.LUT R2, R14, 0xfffffff8, RZ, 0xc0, !PT ;  /* 0xfffffff80e027812 */ /* 0x000fe400078ec0ff */
[----:B------:R-:W-:-:S02]  /*6b70*/  IADD3 R5, R146, 0x40, RZ ;  /* 0x0000004092057810 */ /* 0x000fc40007ffe0ff */
[C---:B------:R-:W-:Y:S01]  /*6b80*/  IADD3 R0, R146.reuse, 0x80, RZ ;  /* 0x0000008092007810 */ /* 0x040fe20007ffe0ff */
[----:B------:R-:W-:Y:S01]  /*6b90*/  IMAD.IADD R37, R37, 0x1, -R2 ;  /* 0x0000000125257824 */ /* 0x000fe200078e0a02 */
        /* <DEDUP_REMOVED lines=20> */
.L_x_2636:
[----:B-123--:R-:W-:Y:S05]  /*6ce0*/  BSYNC B0 ;  /* 0x0000000000007941 */ /* 0x00efea0003800000 */
.L_x_2635:
        /* <DEDUP_REMOVED lines=20> */
.L_x_2638:
[----:B------:R-:W-:Y:S05]  /*6e30*/  BSYNC B0 ;  /* 0x0000000000007941 */ /* 0x000fea0003800000 */
.L_x_2637:
[----:B--2---:R-:W-:Y:S01]  /*6e40*/  IADD3 R9, R7, 0x40, RZ ;  /* 0x0000004007097810 */ /* 0x004fe20007ffe0ff */
[----:B------:R2:W1:Y:S01]  /*6e50*/  SHFL.IDX PT, R11, R8, 0x2, 0x181f ;  /* 0x00581f00080b7f89 */ /* 0x00046200000e0000 */
[----:B------:R-:W-:Y:S02]  /*6e60*/  BSSY B0, `(.L_x_2639) ;  /* 0x0000012000007945 */ /* 0x000fe40003800000 */
[----:B------:R-:W-:Y:S01]  /*6e70*/  ISETP.GE.AND P0, PT, R9, R94, PT ;  /* 0x0000005e0900720c */ /* 0x000fe20003f06270 */
[----:B---3--:R2:W3:-:S12]  /*6e80*/  SHFL.IDX PT, R10, R12, 0x2, 0x181f ;  /* 0x00581f000c0a7f89 */ /* 0x0084d800000e0000 */
[----:B------:R-:W-:Y:S05]  /*6e90*/  @P0 BRA `(.L_x_2640) ;  /* 0x000000e000000947 */ /* 0x000fea0003800000 */
[----:B------:R-:W-:Y:S01]  /*6ea0*/  SHF.R.S32.HI R6, RZ, 0x1f, R5 ;  /* 0x0000001fff067819 */ /* 0x000fe20000011405 */
[----:B-1-3--:R-:W-:Y:S01]  /*6eb0*/  IMAD.WIDE R16, R146, 0x2, R10 ;  /* 0x0000000292107825 */ /* 0x00afe200078e020a */
        /* <DEDUP_REMOVED lines=12> */
.L_x_2640:
[----:B------:R-:W-:Y:S05]  /*6f80*/  BSYNC B0 ;  /* 0x0000000000007941 */ /* 0x000fea0003800000 */
.L_x_2639:
[----:B-1-3--:R-:W-:Y:S01]  /*6f90*/  SHFL.IDX PT, R10, R12, 0x3, 0x181f ;  /* 0x00781f000c0a7f89 */ /* 0x00afe200000e0000 */
[----:B------:R-:W-:Y:S01]  /*6fa0*/  IADD3 R7, R7, 0x60, RZ ;  /* 0x0000006007077810 */ /* 0x000fe20007ffe0ff */
[----:B------:R-:W-:Y:S01]  /*6fb0*/  IMAD.MOV.U32 R190, RZ, RZ, c[0x0][0x2b8] ;  /* 0x0000ae00ffbe7624 */ /* 0x000fe200078e00ff */
[----:B------:R-:W-:Y:S01]  /*6fc0*/  SHF.R.S32.HI R6, RZ, 0x1f, R5 ;  /* 0x0000001fff067819 */ /* 0x000fe20000011405 */
[----:B------:R-:W1:Y:S01]  /*6fd0*/  SHFL.IDX PT, R11, R8, 0x3, 0x181f ;  /* 0x00781f00080b7f89 */ /* 0x000e6200000e0000 */
        /* <DEDUP_REMOVED lines=9> */
[----:B------:R-:W-:Y:S02]  /*7070*/  ISETP.NE.AND P6, PT, R190, 0x1, PT ;  /* 0x00000001be00780c */ /* 0x000fe40003fc5270 */
[----:B------:R-:W-:Y:S02]  /*7080*/  LOP3.LUT R144, R144, 0xfffffff8, RZ, 0xc0, !PT ;  /* 0xfffffff890907812 */ /* 0x000fe400078ec0ff */
[C---:B------:R-:W-:Y:S01]  /*7090*/  ISETP.GE.AND P2, PT, R193.reuse, R134, PT ;  /* 0x00000086c100720c */ /* 0x040fe20003f46270 */
[----:B------:R-:W-:Y:S01]  /*70a0*/  IMAD.IADD R193, R193, 0x1, R185 ;  /* 0x00000001c1c17824 */ /* 0x000fe200078e02b9 */
[----:B-----5:R-:W-:-:S02]  /*70b0*/  SHF.R.S32.HI R189, RZ, 0x1f, R198 ;  /* 0x0000001fffbd7819 */ /* 0x020fc400000114c6 */
[----:B------:R-:W-:Y:S01]  /*70c0*/  ISETP.GT.OR P2, PT, R196, 0x3f, P2 ;  /* 0x0000003fc400780c */ /* 0x000fe20001744670 */
[----:B------:R-:W-:Y:S01]  /*70d0*/  IMAD.MOV.U32 R6, RZ, RZ, R193 ;  /* 0x000000ffff067224 */ /* 0x000fe200078e00c1 */
[----:B------:R-:W-:Y:S01]  /*70e0*/  LOP3.LUT R135, R135, 0xfffffffd, RZ, 0xc0, !PT ;  /* 0xfffffffd87877812 */ /* 0x000fe200078ec0ff */
[----:B-1----:R-:W-:-:S03]  /*70f0*/  @!P0 IMAD.WIDE R20, R146, 0x2, R10 ;  /* 0x0000000292148825 */ /* 0x002fc600078e020a */
[----:B------:R-:W-:Y:S01]  /*7100*/  @P6 LOP3.LUT R135, R135, 0x2, RZ, 0xfc, !PT ;  /* 0x0000000287876812 */ /* 0x000fe200078efcff */
[--C-:B------:R-:W-:Y:S01]  /*7110*/  @!P0 IMAD.WIDE R18, R145, 0x2, R10.reuse ;  /* 0x0000000291128825 */ /* 0x100fe200078e020a */
[----:B------:R-:W-:Y:S01]  /*7120*/  @!PT LDS RZ, [RZ] ;  /* 0x00000000fffff984 */ /* 0x000fe20000000800 */
[----:B------:R1:W-:Y:S03]  /*7130*/  @!P0 LDGSTS.E.BYPASS.LTC128B.128 [R2+0x1b100], [R20.64], !P3 ;  /* 0x1b10000014028fae */ /* 0x0003e6000d901d46 */
[----:B------:R-:W-:Y:S01]  /*7140*/  @!P0 IMAD.WIDE R10, R144, 0x2, R10 ;  /* 0x00000002900a8825 */ /* 0x000fe200078e020a */
[----:B------:R3:W-:Y:S03]  /*7150*/  @!P0 LDGSTS.E.BYPASS.LTC128B.128 [R2+0x1f100], [R18.64], !P5 ;  /* 0x1f10000012028fae */ /* 0x0007e6000e901d46 */
[----:B------:R-:W-:Y:S01]  /*7160*/  IMAD R189, R189, c[0x0][0x2b0], RZ ;  /* 0x0000ac00bdbd7a24 */ /* 0x000fe200078e02ff */
[----:B------:R2:W-:Y:S02]  /*7170*/  @!P0 LDGSTS.E.BYPASS.LTC128B.128 [R2+0x23100], [R10.64], !P4 ;  /* 0x231000000a028fae */ /* 0x0005e4000e101d46 */
[----:B--2---:R-:W-:-:S02]  /*7180*/  @P6 IMAD.HI.U32 R8, R193, c[0x0][0x2bc], RZ ;  /* 0x0000af00c1086a27 */ /* 0x004fc400078e00ff */
[----:B------:R-:W0:Y:S02]  /*7190*/  LDGDEPBAR ;  /* 0x00000000000079af */ /* 0x000e240000000000 */
        /* <DEDUP_REMOVED lines=9> */
[----:B----4-:R2:W4:Y:S01]  /*7230*/  @!P2 LDG.E R192, [R16.64] ;  /* 0x0000000610c0a981 */ /* 0x010522000c1e1900 */
        /* <DEDUP_REMOVED lines=8> */
[----:B-1----:R-:W-:Y:S01]  /*72c0*/  SHF.R.S32.HI R20, RZ, 0x1f, R193 ;  /* 0x0000001fff147819 */ /* 0x002fe200000114c1 */
[----:B------:R-:W-:Y:S01]  /*72d0*/  IMAD.WIDE.U32 R6, R193, c[0x0][0x1e0], RZ ;  /* 0x00007800c1067a25 */ /* 0x000fe200078e00ff */
[----:B------:R-:W-:Y:S02]  /*72e0*/  LOP3.LUT R135, R135, 0xfffffffe, RZ, 0xc0, !PT ;  /* 0xfffffffe87877812 */ /* 0x000fe400078ec0ff */
[----:B------:R-:W-:Y:S01]  /*72f0*/  SHF.R.S32.HI R149, RZ, 0x1f, R146 ;  /* 0x0000001fff957819 */ /* 0x000fe20000011492 */
[----:B---3--:R-:W-:Y:S01]  /*7300*/  IMAD R18, R20, c[0x0][0x1e0], RZ ;  /* 0x0000780014127a24 */ /* 0x008fe200078e02ff */
[----:B------:R-:W-:Y:S01]  /*7310*/  SEL R38, RZ, 0x10, P6 ;  /* 0x00000010ff267807 */ /* 0x000fe20003000000 */
[----:B------:R-:W-:Y:S01]  /*7320*/  IMAD R11, R184, c[0x0][0x1ec], R11 ;  /* 0x00007b00b80b7a24 */ /* 0x000fe200078e020b */
[----:B------:R-:W-:Y:S01]  /*7330*/  IADD3 R191, R2, 0x100, RZ ;  /* 0x0000010002bf7810 */ /* 0x000fe20007ffe0ff */
[----:B------:R-:W-:Y:S01]  /*7340*/  IMAD R18, R193, c[0x0][0x1e4], R18 ;  /* 0x00007900c1127a24 */ /* 0x000fe200078e0212 */
[----:B------:R-:W-:Y:S01]  /*7350*/  SHF.R.S32.HI R148, RZ, 0x1f, R145 ;  /* 0x0000001fff947819 */ /* 0x000fe20000011491 */
[----:B------:R-:W-:Y:S01]  /*7360*/  IMAD.IADD R188, R151, 0x1, R11 ;  /* 0x0000000197bc7824 */ /* 0x000fe200078e020b */
[----:B------:R-:W-:Y:S01]  /*7370*/  SHF.R.S32.HI R147, RZ, 0x1f, R144 ;  /* 0x0000001fff937819 */ /* 0x000fe20000011490 */
[----:B------:R-:W-:-:S02]  /*7380*/  IMAD.IADD R19, R7, 0x1, R18 ;  /* 0x0000000107137824 */ /* 0x000fc400078e0212 */
[----:B------:R-:W-:Y:S02]  /*7390*/  IMAD.MOV.U32 R18, RZ, RZ, R6 ;  /* 0x000000ffff127224 */ /* 0x000fe400078e0006 */
[----:B------:R-:W-:Y:S02]  /*73a0*/  IMAD R20, R20, c[0x0][0x208], RZ ;  /* 0x0000820014147a24 */ /* 0x000fe400078e02ff */
[----:B--2---:R-:W-:-:S04]  /*73b0*/  IMAD.WIDE.U32 R16, R193, c[0x0][0x208], RZ ;  /* 0x00008200c1107a25 */ /* 0x004fc800078e00ff */
[----:B------:R-:W-:Y:S02]  /*73c0*/  IMAD R20, R193, c[0x0][0x20c], R20 ;  /* 0x00008300c1147a24 */ /* 0x000fe400078e0214 */
[----:B------:R-:W-:Y:S02]  /*73d0*/  IMAD R187, R93, c[0x0][0x210], RZ ;  /* 0x000084005dbb7a24 */ /* 0x000fe400078e02ff */
[----:B------:R-:W-:Y:S02]  /*73e0*/  IMAD.IADD R21, R17, 0x1, R20 ;  /* 0x0000000111157824 */ /* 0x000fe400078e0214 */
[----:B------:R-:W-:Y:S02]  /*73f0*/  IMAD.MOV.U32 R20, RZ, RZ, R16 ;  /* 0x000000ffff147224 */ /* 0x000fe400078e0010 */
        /* <DEDUP_REMOVED lines=18> */
[----:B------:R-:W-:Y:S01]  /*7520*/  SHFL.IDX PT, R18, R12, RZ, 0x181f ;  /* 0x00181fff0c127589 */ /* 0x000fe200000e0000 */
[----:B------:R-:W-:-:S03]  /*7530*/  IADD3 R7, P0, R40, R20, RZ ;  /* 0x0000001428077210 */ /* 0x000fc60007f1e0ff */
[----:B------:R-:W1:Y:S01]  /*7540*/  SHFL.IDX PT, R19, R10, RZ, 0x181f ;  /* 0x00181fff0a137589 */ /* 0x000e6200000e0000 */
[----:B------:R-:W-:Y:S02]  /*7550*/  IADD3.X R20, R187, R21, R8, P0, !PT ;  /* 0x00000015bb147210 */ /* 0x000fe400007fe408 */
[C---:B------:R-:W-:Y:S01]  /*7560*/  LEA R8, P0, R7.reuse, c[0x0][0x1f8], 0x1 ;  /* 0x00007e0007087a11 */ /* 0x040fe200078008ff */
[----:B------:R-:W-:Y:S03]  /*7570*/  SHFL.IDX PT, R16, R12, 0x1, 0x181f ;  /* 0x00381f000c107f89 */ /* 0x000fe600000e0000 */
[----:B------:R-:W-:Y:S01]  /*7580*/  LEA.HI.X R7, R7, c[0x0][0x1fc], R20, 0x1, P0 ;  /* 0x00007f0007077a11 */ /* 0x000fe200000f0c14 */
[----:B------:R-:W2:Y:S01]  /*7590*/  SHFL.IDX PT, R17, R10, 0x1, 0x181f ;  /* 0x00381f000a117f89 */ /* 0x000ea200000e0000 */
[----:B------:R-:W-:-:S03]  /*75a0*/  ISETP.GT.AND P0, PT, R6, 0x20, PT ;  /* 0x000000200600780c */ /* 0x000fc60003f04270 */
        /* <DEDUP_REMOVED lines=62> */
[----:B------:R-:W2:Y:S01]  /*7990*/  @!P3 LDG.E R192, [R8.64] ;  /* 0x0000000608c0b981 */ /* 0x000ea2000c1e1900 */
[----:B------:R-:W-:Y:S01]  /*79a0*/  IMAD.MOV R0, RZ, RZ, -R0 ;  /* 0x000000ffff007224 */ /* 0x000fe200078e0a00 */
[----:B------:R-:W-:-:S03]  /*79b0*/  IADD3 R17, -R38, 0x10, RZ ;  /* 0x0000001026117810 */ /* 0x000fc60007ffe1ff */
[----:B------:R-:W-:Y:S01]  /*79c0*/  IMAD R193, R0, c[0x0][0x2b8], R193 ;  /* 0x0000ae0000c17a24 */ /* 0x000fe200078e02c1 */
[----:B------:R-:W-:-:S03]  /*79d0*/  LOP3.LUT R17, R17, 0xf, RZ, 0xc0, !PT ;  /* 0x0000000f11117812 */ /* 0x000fc600078ec0ff */
[----:B------:R-:W-:Y:S01]  /*79e0*/  IMAD.WIDE.U32 R6, R193, c[0x0][0x1e0], RZ ;  /* 0x00007800c1067a25 */ /* 0x000fe200078e00ff */
[----:B------:R-:W-:-:S03]  /*79f0*/  SHF.R.S32.HI R0, RZ, 0x1f, R193 ;  /* 0x0000001fff007819 */ /* 0x000fc600000114c1 */
[----:B------:R-:W-:Y:S01]  /*7a00*/  IMAD.MOV.U32 R10, RZ, RZ, R6 ;  /* 0x000000ffff0a7224 */ /* 0x000fe200078e0006 */
[----:B------:R-:W-:Y:S01]  /*7a10*/  SEL R6, RZ, 0x10, P4 ;  /* 0x00000010ff067807 */ /* 0x000fe20002000000 */
[----:B------:R-:W-:-:S03]  /*7a20*/  IMAD R0, R0, c[0x0][0x1e0], RZ ;  /* 0x0000780000007a24 */ /* 0x000fc600078e02ff */
[----:B------:R-:W-:Y:S01]  /*7a30*/  IADD3 R20, -R6, 0x10, RZ ;  /* 0x0000001006147810 */ /* 0x000fe20007ffe1ff */
[----:B------:R-:W-:-:S03]  /*7a40*/  IMAD R0, R193, c[0x0][0x1e4], R0 ;  /* 0x00007900c1007a24 */ /* 0x000fc600078e0200 */
[----:B------:R-:W-:Y:S01]  /*7a50*/  LOP3.LUT R20, R20, 0xf, RZ, 0xc0, !PT ;  /* 0x0000000f14147812 */ /* 0x000fe200078ec0ff */
[----:B------:R-:W-:Y:S01]  /*7a60*/  IMAD.IADD R11, R7, 0x1, R0 ;  /* 0x00000001070b7824 */ /* 0x000fe200078e0200 */
[----:B--2---:R-:W-:-:S03]  /*7a70*/  SHF.R.S32.HI R0, RZ, 0x1f, R192 ;  /* 0x0000001fff007819 */ /* 0x004fc600000114c0 */
[----:B------:R-:W-:Y:S01]  /*7a80*/  IMAD.WIDE.U32 R8, R192, c[0x0][0x1f0], R10 ;  /* 0x00007c00c0087a25 */ /* 0x000fe200078e000a */
[----:B------:R-:W-:-:S03]  /*7a90*/  SHF.L.U64.HI R11, R146, 0x1, R149 ;  /* 0x00000001920b7819 */ /* 0x000fc60000010295 */
[----:B------:R-:W-:Y:S01]  /*7aa0*/  IMAD R7, R0, c[0x0][0x1f0], RZ ;  /* 0x00007c0000077a24 */ /* 0x000fe200078e02ff */
[----:B------:R-:W-:Y:S01]  /*7ab0*/  IADD3 R5, P0, R150, R8, RZ ;  /* 0x0000000896057210 */ /* 0x000fe20007f1e0ff */
[----:B------:R-:W-:Y:S01]  /*7ac0*/  IMAD.SHL.U32 R10, R146, 0x2, RZ ;  /* 0x00000002920a7824 */ /* 0x000fe200078e00ff */
[----:B------:R-:W-:Y:S01]  /*7ad0*/  SHF.L.U64.HI R8, R145, 0x1, R148 ;  /* 0x0000000191087819 */ /* 0x000fe20000010294 */
[----:B------:R-:W-:Y:S02]  /*7ae0*/  IMAD R7, R192, c[0x0][0x1f4], R7 ;  /* 0x00007d00c0077a24 */ /* 0x000fe400078e0207 */
[----:B------:R-:W-:-:S03]  /*7af0*/  IMAD.SHL.U32 R0, R144, 0x2, RZ ;  /* 0x0000000290007824 */ /* 0x000fc600078e00ff */
        /* <DEDUP_REMOVED lines=33> */
.L_x_2641:
        /* <DEDUP_REMOVED lines=9> */
.L_x_2642:
[----:B------:R-:W-:Y:S01]  /*7da0*/  SHF.R.S32.HI R5, RZ, 0x1f, R90 ;  /* 0x0000001fff057819 */ /* 0x000fe2000001145a */
[----:B-1----:R-:W-:Y:S01]  /*7db0*/  IMAD.WIDE.U32 R8, R90, c[0x0][0x280], RZ ;  /* 0x0000a0005a087a25 */ /* 0x002fe200078e00ff */
[----:B------:R-:W-:Y:S01]  /*7dc0*/  ULDC.U8 UR4, c[0x0][0x298] ;  /* 0x0000a60000047ab9 */ /* 0x000fe20000000000 */
[-C--:B------:R-:W-:Y:S01]  /*7dd0*/  LEA.HI R4, R4, R89.reuse, RZ, 0x2 ;  /* 0x0000005904047211 */ /* 0x080fe200078f10ff */
[----:B------:R-:W-:Y:S01]  /*7de0*/  BSSY B2, `(.L_x_2643) ;  /* 0x00005c4000027945 */ /* 0x000fe20003800000 */
[C---:B------:R-:W-:Y:S01]  /*7df0*/  IMAD R7, R5.reuse, c[0x0][0x280], RZ ;  /* 0x0000a00005077a24 */ /* 0x040fe200078e02ff */
[----:B------:R-:W-:Y:S01]  /*7e00*/  LEA R18, P0, R8, c[0x0][0x270], 0x1 ;  /* 0x00009c0008127a11 */ /* 0x000fe200078008ff */
[----:B------:R-:W-:Y:S01]  /*7e10*/  IMAD R5, R5, c[0x0][0x290], RZ ;  /* 0x0000a40005057a24 */ /* 0x000fe200078e02ff */
[----:B------:R-:W-:Y:S01]  /*7e20*/  LOP3.LUT R46, R4, 0xfffffffc, RZ, 0xc0, !PT ;  /* 0xfffffffc042e7812 */ /* 0x000fe200078ec0ff */
[C---:B------:R-:W-:Y:S01]  /*7e30*/  IMAD R6, R90.reuse, c[0x0][0x284], R7 ;  /* 0x0000a1005a067a24 */ /* 0x040fe200078e0207 */
[----:B------:R-:W-:Y:S01]  /*7e40*/  SHF.R.S32.HI R16, RZ, 0x2, R4 ;  /* 0x00000002ff107819 */ /* 0x000fe20000011404 */
[----:B------:R-:W-:Y:S01]  /*7e50*/  IMAD R5, R90, c[0x0][0x294], R5 ;  /* 0x0000a5005a057a24 */ /* 0x000fe200078e0205 */
[----:B------:R-:W-:Y:S01]  /*7e60*/  IADD3 R46, -R46, R89, RZ ;  /* 0x000000592e2e7210 */ /* 0x000fe20007ffe1ff */
[----:B------:R-:W-:-:S02]  /*7e70*/  IMAD.IADD R6, R6, 0x1, R9 ;  /* 0x0000000106067824 */ /* 0x000fc400078e0209 */
[----:B------:R-:W-:Y:S01]  /*7e80*/  IMAD R17, R91, 0x80, R16 ;  /* 0x000000805b117824 */ /* 0x000fe200078e0210 */
[----:B------:R-:W-:Y:S02]  /*7e90*/  SHF.L.U32 R15, R46, 0x3, RZ ;  /* 0x000000032e0f7819 */ /* 0x000fe400000006ff */
[----:B------:R-:W-:Y:S01]  /*7ea0*/  LEA.HI.X R19, R8, c[0x0][0x274], R6, 0x1, P0 ;  /* 0x00009d0008137a11 */ /* 0x000fe200000f0c06 */
[----:B------:R-:W-:-:S04]  /*7eb0*/  IMAD.WIDE.U32 R6, R90, c[0x0][0x290], RZ ;  /* 0x0000a4005a067a25 */ /* 0x000fc800078e00ff */
[----:B------:R-:W-:Y:S01]  /*7ec0*/  IMAD.IADD R5, R5, 0x1, R7 ;  /* 0x0000000105057824 */ /* 0x000fe200078e0207 */
[----:B------:R-:W-:-:S04]  /*7ed0*/  LEA R30, P0, R6, c[0x0][0x288], 0x1 ;  /* 0x0000a200061e7a11 */ /* 0x000fc800078008ff */
        /* <DEDUP_REMOVED lines=54> */
[----:B----4-:R-:W-:Y:S01]  /*8240*/  CS2R R22, SRZ ;  /* 0x0000000000167805 */ /* 0x010fe2000001ff00 */
[----:B---3--:R-:W-:-:S11]  /*8250*/  CS2R R6, SRZ ;  /* 0x0000000000067805 */ /* 0x008fd6000001ff00 */
        /* <DEDUP_REMOVED lines=29> */
.L_x_2646:
[----:B------:R-:W-:Y:S05]  /*8430*/  BSYNC B0 ;  /* 0x0000000000007941 */ /* 0x000fea0003800000 */
.L_x_2645:
[----:B------:R-:W-:Y:S01]  /*8440*/  SHF.R.S32.HI R17, RZ, 0x1f, R16 ;  /* 0x0000001fff117819 */ /* 0x000fe20000011410 */
[----:B-----5:R-:W-:Y:S01]  /*8450*/  IMAD.MOV.U32 R53, RZ, RZ, R49 ;  /* 0x000000ffff357224 */ /* 0x020fe200078e0031 */
[----:B---3--:R-:W-:Y:S01]  /*8460*/  SHF.R.U64 R32, R44, 0x10, R45 ;  /* 0x000000102c207819 */ /* 0x008fe2000000122d */
[----:B------:R-:W-:Y:S01]  /*8470*/  IMAD.MOV.U32 R63, RZ, RZ, R29 ;  /* 0x000000ffff3f7224 */ /* 0x000fe200078e001d */
[----:B------:R-:W-:Y:S01]  /*8480*/  LEA.HI R17, R17, R16, RZ, 0x3 ;  /* 0x0000001011117211 */ /* 0x000fe200078f18ff */
[----:B------:R-:W-:Y:S01]  /*8490*/  IMAD.MOV.U32 R62, RZ, RZ, R26 ;  /* 0x000000ffff3e7224 */ /* 0x000fe200078e001a */
[----:B------:R-:W-:Y:S01]  /*84a0*/  SHF.R.U32.HI R31, RZ, 0x10, R45 ;  /* 0x00000010ff1f7819 */ /* 0x000fe2000001162d */
[----:B------:R-:W-:Y:S01]  /*84b0*/  IMAD.MOV.U32 R59, RZ, RZ, R25 ;  /* 0x000000ffff3b7224 */ /* 0x000fe200078e0019 */
[----:B------:R-:W-:Y:S01]  /*84c0*/  LOP3.LUT R17, R17, 0xfffffff8, RZ, 0xc0, !PT ;  /* 0xfffffff811117812 */ /* 0x000fe200078ec0ff */
[----:B------:R-:W-:Y:S01]  /*84d0*/  IMAD.MOV.U32 R60, RZ, RZ, R24 ;  /* 0x000000ffff3c7224 */ /* 0x000fe200078e0018 */
[--C-:B------:R-:W-:Y:S01]  /*84e0*/  SHF.R.U64 R43, R28, 0x10, R29.reuse ;  /* 0x000000101c2b7819 */ /* 0x100fe2000000121d */
        /* <DEDUP_REMOVED lines=8> */
[----:B------:R-:W-:Y:S01]  /*8570*/  IMAD.MOV.U32 R52, RZ, RZ, R46 ;  /* 0x000000ffff347224 */ /* 0x000fe200078e002e */
[----:B------:R-:W-:Y:S01]  /*8580*/  SHF.R.U64 R17, R48, 0x10, R49 ;  /* 0x0000001030117819 */ /* 0x000fe20000001231 */
[----:B------:R-:W-:Y:S01]  /*8590*/  IMAD.MOV.U32 R50, RZ, RZ, R44 ;  /* 0x000000ffff327224 */ /* 0x000fe200078e002c */
[----:B------:R-:W-:Y:S01]  /*85a0*/  LOP3.LUT R8, R8, 0x1c0, RZ, 0xc0, !PT ;  /* 0x000001c008087812 */ /* 0x000fe200078ec0ff */
[----:B------:R-:W-:Y:S01]  /*85b0*/  IMAD.MOV.U32 R56, RZ, RZ, R20 ;  /* 0x000000ffff387224 */ /* 0x000fe200078e0014 */
[----:B------:R-:W-:Y:S01]  /*85c0*/  SHF.R.U32.HI R29, RZ, 0x10, R25 ;  /* 0x00000010ff1d7819 */ /* 0x000fe20000011619 */
[----:B------:R-:W-:Y:S01]  /*85d0*/  IMAD.MOV.U32 R44, RZ, RZ, R7 ;  /* 0x000000ffff2c7224 */ /* 0x000fe200078e0007 */
[----:B------:R-:W-:Y:S01]  /*85e0*/  LOP3.LUT R15, R8, 0x18, R15, 0xf8, !PT ;  /* 0x00000018080f7812 */ /* 0x000fe200078ef80f */
[----:B------:R-:W-:Y:S01]  /*85f0*/  IMAD.MOV.U32 R64, RZ, RZ, R28 ;  /* 0x000000ffff407224 */ /* 0x000fe200078e001c */
[----:B------:R-:W-:Y:S01]  /*8600*/  SHF.R.U32.HI R8, RZ, 0x3, R8 ;  /* 0x00000003ff087819 */ /* 0x000fe20000011608 */
[----:B------:R-:W-:Y:S01]  /*8610*/  IMAD.MOV.U32 R61, RZ, RZ, R27 ;  /* 0x000000ffff3d7224 */ /* 0x000fe200078e001b */
[----:B------:R-:W-:Y:S01]  /*8620*/  SHF.R.U64 R26, R22, 0x10, R23 ;  /* 0x00000010161a7819 */ /* 0x000fe20000001217 */
        /* <DEDUP_REMOVED lines=9> */
[----:B------:R-:W-:Y:S01]  /*86c0*/  SHF.R.U64 R22, R20, 0x10, R21 ;  /* 0x0000001014167819 */ /* 0x000fe20000001215 */
[----:B------:R-:W-:Y:S01]  /*86d0*/  IMAD R45, R91, -0x80, R94 ;  /* 0xffffff805b2d7824 */ /* 0x000fe200078e025e */
[C---:B------:R-:W-:Y:S01]  /*86e0*/  IADD3 R8, R18.reuse, 0x20, RZ ;  /* 0x0000002012087810 */ /* 0x040fe20007ffe0ff */
[----:B------:R-:W-:Y:S01]  /*86f0*/  IMAD.MOV.U32 R46, RZ, RZ, R6 ;  /* 0x000000ffff2e7224 */ /* 0x000fe200078e0006 */
[----:B------:R-:W-:Y:S01]  /*8700*/  @P0 IADD3 R8, R18, -0x20, RZ ;  /* 0xffffffe012080810 */ /* 0x000fe20007ffe0ff */
[----:B------:R-:W-:Y:S01]  /*8710*/  IMAD.MOV.U32 R48, RZ, RZ, R10 ;  /* 0x000000ffff307224 */ /* 0x000fe200078e000a */
[----:B------:R-:W-:Y:S01]  /*8720*/  IMNMX R45, R45, 0x80, PT ;  /* 0x000000802d2d7817 */ /* 0x000fe20003800200 */
[----:B------:R-:W-:-:S04]  /*8730*/  DEPBAR.LE SB0, 0x3 ;  /* 0x000080c00000791a */ /* 0x000fc80000000000 */
[----:B------:R-:W-:Y:S01]  /*8740*/  ISETP.GE.AND P0, PT, R16, R45, PT ;  /* 0x0000002d1000720c */ /* 0x000fe20003f06270 */
        /* <DEDUP_REMOVED lines=53> */
[----:B------:R-:W-:Y:S02]  /*8aa0*/  SHF.L.U32 R55, R42, 0x10, RZ ;  /* 0x000000102a377819 */ /* 0x000fe400000006ff */
[----:B-1----:R-:W-:Y:S02]  /*8ab0*/  LOP3.LUT R44, R4, 0xffff0000, RZ, 0xc0, !PT ;  /* 0xffff0000042c7812 */ /* 0x002fe400078ec0ff */
[----:B------:R-:W-:-:S02]  /*8ac0*/  LOP3.LUT R52, R5, 0xffff0000, RZ, 0xc0, !PT ;  /* 0xffff000005347812 */ /* 0x000fc400078ec0ff */
[----:B------:R-:W-:Y:S02]  /*8ad0*/  SHF.L.U32 R46, R4, 0x10, RZ ;  /* 0x00000010042e7819 */ /* 0x000fe400000006ff */
[----:B------:R-:W-:Y:S01]  /*8ae0*/  SHF.L.U32 R4, R5, 0x10, RZ ;  /* 0x0000001005047819 */ /* 0x000fe200000006ff */
[----:B------:R-:W-:Y:S01]  /*8af0*/  FMUL.FTZ R5, R44, R49 ;  /* 0x000000312c057220 */ /* 0x000fe20000410000 */
[----:B------:R-:W-:Y:S01]  /*8b00*/  SHF.L.U32 R50, R6, 0x10, RZ ;  /* 0x0000001006327819 */ /* 0x000fe200000006ff */
[----:B------:R-:W-:Y:S01]  /*8b10*/  FMUL.FTZ R44, R44, R53 ;  /* 0x000000352c2c7220 */ /* 0x000fe20000410000 */
[----:B------:R-:W-:Y:S01]  /*8b20*/  LOP3.LUT R48, R6, 0xffff0000, RZ, 0xc0, !PT ;  /* 0xffff000006307812 */ /* 0x000fe200078ec0ff */
[C---:B------:R-:W-:Y:S01]  /*8b30*/  IMAD.U32 R6, R7.reuse, 0x10000, RZ ;  /* 0x0001000007067824 */ /* 0x040fe200078e00ff */
[----:B------:R-:W-:Y:S01]  /*8b40*/  LOP3.LUT R54, R7, 0xffff0000, RZ, 0xc0, !PT ;  /* 0xffff000007367812 */ /* 0x000fe200078ec0ff */
[----:B------:R-:W-:Y:S02]  /*8b50*/  FMUL.FTZ R7, R52, R47 ;  /* 0x0000002f34077220 */ /* 0x000fe40000410000 */
[----:B------:R-:W-:Y:S01]  /*8b60*/  FFMA.FTZ R44, R46, R49, R44 ;  /* 0x000000312e2c7223 */ /* 0x000fe2000001002c */
[----:B------:R-:W-:Y:S01]  /*8b70*/  LOP3.LUT R49, R35, 0xffff0000, RZ, 0xc0, !PT ;  /* 0xffff000023317812 */ /* 0x000fe200078ec0ff */
[----:B------:R-:W-:-:S02]  /*8b80*/  FMUL.FTZ R52, R52, R51 ;  /* 0x0000003334347220 */ /* 0x000fc40000410000 */
[----:B------:R-:W-:Y:S01]  /*8b90*/  FFMA.FTZ R7, R4, R51, -R7 ;  /* 0x0000003304077223 */ /* 0x000fe20000010807 */
[----:B------:R-:W-:Y:S01]  /*8ba0*/  SHF.L.U32 R51, R35, 0x10, RZ ;  /* 0x0000001023337819 */ /* 0x000fe200000006ff */
[----:B------:R-:W-:Y:S01]  /*8bb0*/  FFMA.FTZ R5, R46, R53, -R5 ;  /* 0x000000352e057223 */ /* 0x000fe20000010805 */
[----:B------:R-:W-:Y:S01]  /*8bc0*/  LOP3.LUT R53, R42, 0xffff0000, RZ, 0xc0, !PT ;  /* 0xffff00002a357812 */ /* 0x000fe200078ec0ff */
[----:B------:R-:W-:Y:S02]  /*8bd0*/  FFMA.FTZ R52, R4, R47, R52 ;  /* 0x0000002f04347223 */ /* 0x000fe40000010034 */
[----:B------:R-:W-:Y:S02]  /*8be0*/  FMUL.FTZ R4, R48, R51 ;  /* 0x0000003330047220 */ /* 0x000fe40000410000 */
[----:B------:R-:W-:Y:S02]  /*8bf0*/  FMUL.FTZ R46, R54, R49 ;  /* 0x00000031362e7220 */ /* 0x000fe40000410000 */
[----:B------:R-:W-:-:S02]  /*8c00*/  FMUL.FTZ R48, R48, R55 ;  /* 0x0000003730307220 */ /* 0x000fc40000410000 */
        /* <DEDUP_REMOVED lines=10> */
.L_x_2650:
[----:B------:R-:W-:Y:S05]  /*8cb0*/  BSYNC B0 ;  /* 0x0000000000007941 */ /* 0x000fea0003800000 */
.L_x_2649:
        /* <DEDUP_REMOVED lines=42> */
.L_x_2652:
[----:B------:R-:W-:Y:S05]  /*8f60*/  BSYNC B0 ;  /* 0x0000000000007941 */ /* 0x000fea0003800000 */
.L_x_2651:
        /* <DEDUP_REMOVED lines=41> */
[----:B------:R1:W-:Y:S02]  /*9200*/  STS.128 [R18+0x4000], R4 ;  /* 0x0040000412007388 */ /* 0x0003e40000000c00 */
.L_x_2654:
[----:B------:R-:W-:Y:S05]  /*9210*/  BSYNC B0 ;  /* 0x0000000000007941 */ /* 0x000fea0003800000 */
.L_x_2653:
        /* <DEDUP_REMOVED lines=42> */
.L_x_2656:
[----:B------:R-:W-:Y:S05]  /*94c0*/  BSYNC B0 ;  /* 0x0000000000007941 */ /* 0x000fea0003800000 */
.L_x_2655:
        /* <DEDUP_REMOVED lines=42> */
.L_x_2658:
[----:B------:R-:W-:Y:S05]  /*9770*/  BSYNC B0 ;  /* 0x0000000000007941 */ /* 0x000fea0003800000 */
.L_x_2657:
        /* <DEDUP_REMOVED lines=41> */
.L_x_2648:
[----:B------:R-:W-:Y:S05]  /*9a10*/  BSYNC B1 ;  /* 0x0000000000017941 */ /* 0x000fea0003800000 */
.L_x_2647:
        /* <DEDUP_REMOVED lines=18> */
[-C--:B------:R-:W-:Y:S01]  /*9b40*/  FMUL.FTZ R6, R43, R16.reuse ;  /* 0x000000102b067220 */ /* 0x080fe20000410000 */
[----:B------:R-:W-:Y:S01]  /*9b50*/  LOP3.LUT R50, R7, 0xffff0000, RZ, 0xc0, !PT ;  /* 0xffff000007327812 */ /* 0x000fe200078ec0ff */
[-C--:B------:R-:W-:Y:S02]  /*9b60*/  FMUL.FTZ R7, R39, R45.reuse ;  /* 0x0000002d27077220 */ /* 0x080fe40000410000 */
        /* <DEDUP_REMOVED lines=23> */
.L_x_2661:
[----:B------:R-:W-:Y:S05]  /*9ce0*/  BSYNC B0 ;  /* 0x0000000000007941 */ /* 0x000fea0003800000 */
.L_x_2660:
        /* <DEDUP_REMOVED lines=18> */
[----:B------:R-:W-:Y:S02]  /*9e10*/  FMUL.FTZ R7, R32, R39 ;  /* 0x0000002720077220 */ /* 0x000fe40000410000 */
[C---:B------:R-:W-:Y:S02]  /*9e20*/  FMUL.FTZ R16, R5.reuse, R16 ;  /* 0x0000001005107220 */ /* 0x040fe40000410000 */
[-C--:B------:R-:W-:Y:S02]  /*9e30*/  FFMA.FTZ R6, R5, R35.reuse, -R6 ;  /* 0x0000002305067223 */ /* 0x080fe40000010806 */
        /* <DEDUP_REMOVED lines=21> */
.L_x_2663:
[----:B------:R-:W-:Y:S05]  /*9f90*/  BSYNC B0 ;  /* 0x0000000000007941 */ /* 0x000fea0003800000 */
.L_x_2662:
[----:B-1----:R-:W-:Y:S01]  /*9fa0*/  IADD3 R4, R9, 0x20, RZ ;  /* 0x0000002009047810 */ /* 0x002fe20007ffe0ff */
[----:B------:R-:W-:Y:S03]  /*9fb0*/  BSSY B0, `(.L_x_2664) ;  /* 0x0000029000007945 */ /* 0x000fe60003800000 */
[----:B------:R-:W-:-:S13]  /*9fc0*/  ISETP.GE.AND P0, PT, R4, c[0x0][0x27c], PT ;  /* 0x00009f0004007a0c */ /* 0x000fda0003f06270 */
[----:B------:R-:W-:Y:S05]  /*9fd0*/  @P0 BRA `(.L_x_2665) ;  /* 0x0000026000000947 */ /* 0x000fea0003800000 */
[----:B------:R-:W1:Y:S01]  /*9fe0*/  LDS.128 R4, [R18+0x6000] ;  /* 0x0060000012047984 */ /* 0x000e620000000c00 */
[----:B------:R-:W-:Y:S02]  /*9ff0*/  LOP3.LUT R33, R30, 0xffff0000, RZ, 0xc0, !PT ;  /* 0xffff00001e217812 */ /* 0x000fe400078ec0ff */
[----:B------:R-:W-:Y:S02]  /*a000*/  LOP3.LUT R35, R28, 0xffff0000, RZ, 0xc0, !PT ;  /* 0xffff00001c237812 */ /* 0x000fe400078ec0ff */
[C---:B-1----:R-:W-:Y:S02]  /*a010*/  SHF.L.U32 R31, R4.reuse, 0x10, RZ ;  /* 0x00000010041f7819 */ /* 0x042fe400000006ff */
[----:B------:R-:W-:Y:S02]  /*a020*/  LOP3.LUT R16, R4, 0xffff0000, RZ, 0xc0, !PT ;  /* 0xffff000004107812 */ /* 0x000fe400078ec0ff */
[C---:B------:R-:W-:Y:S02]  /*a030*/  SHF.L.U32 R4, R5.reuse, 0x10, RZ ;  /* 0x0000001005047819 */ /* 0x040fe400000006ff */
[----:B------:R-:W-:-:S02]  /*a040*/  LOP3.LUT R32, R5, 0xffff0000, RZ, 0xc0, !PT ;  /* 0xffff000005207812 */ /* 0x000fc400078ec0ff */
[----:B------:R-:W-:Y:S01]  /*a050*/  SHF.L.U32 R5, R30, 0x10, RZ ;  /* 0x000000101e057819 */ /* 0x000fe200000006ff */
[----:B------:R-:W-:Y:S01]  /*a060*/  IMAD.U32 R30, R28, 0x10000, RZ ;  /* 0x000100001c1e7824 */ /* 0x000fe200078e00ff */
[C---:B------:R-:W-:Y:S01]  /*a070*/  SHF.L.U32 R39, R6.reuse, 0x10, RZ ;  /* 0x0000001006277819 */ /* 0x040fe200000006ff */
[C---:B------:R-:W-:Y:S01]  /*a080*/  IMAD.U32 R28, R7.reuse, 0x10000, RZ ;  /* 0x00010000071c7824 */ /* 0x040fe200078e00ff */
[----:B------:R-:W-:Y:S01]  /*a090*/  LOP3.LUT R34, R6, 0xffff0000, RZ, 0xc0, !PT ;  /* 0xffff000006227812 */ /* 0x000fe200078ec0ff */
[----:B------:R-:W-:Y:S01]  /*a0a0*/  FMUL.FTZ R6, R30, R16 ;  /* 0x000000101e067220 */ /* 0x000fe20000410000 */
[----:B------:R-:W-:Y:S01]  /*a0b0*/  LOP3.LUT R42, R7, 0xffff0000, RZ, 0xc0, !PT ;  /* 0xffff0000072a7812 */ /* 0x000fe200078ec0ff */
[----:B------:R-:W-:Y:S02]  /*a0c0*/  FMUL.FTZ R7, R35, R32 ;  /* 0x0000002023077220 */ /* 0x000fe40000410000 */
[C---:B------:R-:W-:Y:S02]  /*a0d0*/  FMUL.FTZ R16, R5.reuse, R16 ;  /* 0x0000001005107220 */ /* 0x040fe40000410000 */
[----:B------:R-:W-:-:S02]  /*a0e0*/  FFMA.FTZ R6, R5, R31, -R6 ;  /* 0x0000001f05067223 */ /* 0x000fc40000010806 */
[----:B------:R-:W-:Y:S01]  /*a0f0*/  FFMA.FTZ R5, R33, R4, -R7 ;  /* 0x0000000421057223 */ /* 0x000fe20000010807 */
[----:B------:R-:W-:Y:S01]  /*a100*/  SHF.L.U32 R7, R27, 0x10, RZ ;  /* 0x000000101b077819 */ /* 0x000fe200000006ff */
[----:B------:R-:W-:Y:S01]  /*a110*/  FFMA.FTZ R31, R30, R31, R16 ;  /* 0x0000001f1e1f7223 */ /* 0x000fe20000010010 */
[----:B------:R-:W-:Y:S01]  /*a120*/  SHF.L.U32 R16, R29, 0x10, RZ ;  /* 0x000000101d107819 */ /* 0x000fe200000006ff */
[----:B------:R-:W-:Y:S01]  /*a130*/  FMUL.FTZ R32, R33, R32 ;  /* 0x0000002021207220 */ /* 0x000fe20000410000 */
[----:B------:R-:W-:Y:S02]  /*a140*/  LOP3.LUT R27, R27, 0xffff0000, RZ, 0xc0, !PT ;  /* 0xffff00001b1b7812 */ /* 0x000fe400078ec0ff */
[----:B------:R-:W-:Y:S01]  /*a150*/  LOP3.LUT R29, R29, 0xffff0000, RZ, 0xc0, !PT ;  /* 0xffff00001d1d7812 */ /* 0x000fe200078ec0ff */
[----:B------:R-:W-:Y:S02]  /*a160*/  FFMA.FTZ R32, R35, R4, R32 ;  /* 0x0000000423207223 */ /* 0x000fe40000010020 */
[----:B------:R-:W-:-:S02]  /*a170*/  FMUL.FTZ R4, R7, R34 ;  /* 0x0000002207047220 */ /* 0x000fc40000410000 */
[----:B------:R-:W-:Y:S01]  /*a180*/  FMUL.FTZ R34, R16, R34 ;  /* 0x0000002210227220 */ /* 0x000fe20000410000 */
[----:B------:R-:W-:Y:S01]  /*a190*/  F2FP.BF16.PACK_AB R5, R32, R5 ;  /* 0x000000052005723e */ /* 0x000fe200000010ff */
[-C--:B------:R-:W-:Y:S02]  /*a1a0*/  FMUL.FTZ R30, R27, R42.reuse ;  /* 0x0000002a1b1e7220 */ /* 0x080fe40000410000 */
[----:B------:R-:W-:Y:S02]  /*a1b0*/  FMUL.FTZ R42, R29, R42 ;  /* 0x0000002a1d2a7220 */ /* 0x000fe40000410000 */
[-C--:B------:R-:W-:Y:S01]  /*a1c0*/  FFMA.FTZ R16, R16, R39.reuse, -R4 ;  /* 0x0000002710107223 */ /* 0x080fe20000010804 */
[----:B------:R-:W-:Y:S01]  /*a1d0*/  F2FP.BF16.PACK_AB R4, R31, R6 ;  /* 0x000000061f04723e */ /* 0x000fe200000010ff */
[----:B------:R-:W-:Y:S02]  /*a1e0*/  FFMA.FTZ R7, R7, R39, R34 ;  /* 0x0000002707077223 */ /* 0x000fe40000010022 */
[----:B------:R-:W-:-:S02]  /*a1f0*/  FFMA.FTZ R30, R29, R28, -R30 ;  /* 0x0000001c1d1e7223 */ /* 0x000fc4000001081e */
[----:B------:R-:W-:Y:S01]  /*a200*/  FFMA.FTZ R27, R27, R28, R42 ;  /* 0x0000001c1b1b7223 */ /* 0x000fe2000001002a */
[----:B------:R-:W-:-:S04]  /*a210*/  F2FP.BF16.PACK_AB R6, R7, R16 ;  /* 0x000000100706723e */ /* 0x000fc800000010ff */
[----:B------:R-:W-:-:S05]  /*a220*/  F2FP.BF16.PACK_AB R7, R27, R30 ;  /* 0x0000001e1b07723e */ /* 0x000fca00000010ff */
[----:B------:R1:W-:Y:S02]  /*a230*/  STS.128 [R18+0x6000], R4 ;  /* 0x0060000412007388 */ /* 0x0003e40000000c00 */
.L_x_2665:
[----:B------:R-:W-:Y:S05]  /*a240*/  BSYNC B0 ;  /* 0x0000000000007941 */ /* 0x000fea0003800000 */
.L_x_2664:
        /* <DEDUP_REMOVED lines=23> */
[----:B------:R-:W-:Y:S01]  /*a3c0*/  FMUL.FTZ R28, R29, R28 ;  /* 0x0000001c1d1c7220 */ /* 0x000fe20000410000 */
[----:B------:R-:W-:Y:S01]  /*a3d0*/  SHF.L.U32 R29, R25, 0x10, RZ ;  /* 0x00000010191d7819 */ /* 0x000fe200000006ff */
[----:B------:R-:W-:Y:S01]  /*a3e0*/  FFMA.FTZ R27, R26, R27, R16 ;  /* 0x0000001b1a1b7223 */ /* 0x000fe20000010010 */
[----:B------:R-:W-:Y:S01]  /*a3f0*/  LOP3.LUT R23, R23, 0xffff0000, RZ, 0xc0, !PT ;  /* 0xffff000017177812 */ /* 0x000fe200078ec0ff */
[----:B------:R-:W-:Y:S01]  /*a400*/  FFMA.FTZ R28, R31, R4, R28 ;  /* 0x000000041f1c7223 */ /* 0x000fe2000001001c */
[----:B------:R-:W-:Y:S01]  /*a410*/  LOP3.LUT R25, R25, 0xffff0000, RZ, 0xc0, !PT ;  /* 0xffff000019197812 */ /* 0x000fe200078ec0ff */
[-C--:B------:R-:W-:Y:S02]  /*a420*/  FMUL.FTZ R4, R7, R30.reuse ;  /* 0x0000001e07047220 */ /* 0x080fe40000410000 */
[----:B------:R-:W-:Y:S01]  /*a430*/  FMUL.FTZ R30, R29, R30 ;  /* 0x0000001e1d1e7220 */ /* 0x000fe20000410000 */
[----:B------:R-:W-:Y:S01]  /*a440*/  F2FP.BF16.PACK_AB R5, R28, R5 ;  /* 0x000000051c05723e */ /* 0x000fe200000010ff */
[----:B------:R-:W-:-:S02]  /*a450*/  FMUL.FTZ R16, R23, R33 ;  /* 0x0000002117107220 */ /* 0x000fc40000410000 */
[----:B------:R-:W-:Y:S02]  /*a460*/  FMUL.FTZ R33, R25, R33 ;  /* 0x0000002119217220 */ /* 0x000fe40000410000 */
[----:B------:R-:W-:Y:S02]  /*a470*/  FFMA.FTZ R30, R7, R32, R30 ;  /* 0x00000020071e7223 */ /* 0x000fe4000001001e */
[----:B------:R-:W-:Y:S02]  /*a480*/  FFMA.FTZ R7, R25, R24, -R16 ;  /* 0x0000001819077223 */ /* 0x000fe40000010810 */
[----:B------:R-:W-:Y:S01]  /*a490*/  FFMA.FTZ R29, R29, R32, -R4 ;  /* 0x000000201d1d7223 */ /* 0x000fe20000010804 */
[----:B------:R-:W-:Y:S01]  /*a4a0*/  F2FP.BF16.PACK_AB R4, R27, R6 ;  /* 0x000000061b04723e */ /* 0x000fe200000010ff */
[----:B------:R-:W-:-:S03]  /*a4b0*/  FFMA.FTZ R24, R23, R24, R33 ;  /* 0x0000001817187223 */ /* 0x000fc60000010021 */
[----:B------:R-:W-:Y:S02]  /*a4c0*/  F2FP.BF16.PACK_AB R6, R30, R29 ;  /* 0x0000001d1e06723e */ /* 0x000fe400000010ff */
[----:B------:R-:W-:-:S05]  /*a4d0*/  F2FP.BF16.PACK_AB R7, R24, R7 ;  /* 0x000000071807723e */ /* 0x000fca00000010ff */
[----:B------:R1:W-:Y:S02]  /*a4e0*/  STS.128 [R8+0x6000], R4 ;  /* 0x0060000408007388 */ /* 0x0003e40000000c00 */
.L_x_2667:
[----:B------:R-:W-:Y:S05]  /*a4f0*/  BSYNC B0 ;  /* 0x0000000000007941 */ /* 0x000fea0003800000 */
.L_x_2666:
        /* <DEDUP_REMOVED lines=42> */
.L_x_2669:
[----:B------:R-:W-:Y:S05]  /*a7a0*/  BSYNC B0 ;  /* 0x0000000000007941 */ /* 0x000fea0003800000 */
.L_x_2668:
[----:B------:R-:W-:-:S04]  /*a7b0*/  IADD3 R9, R9, 0x50, RZ ;  /* 0x0000005009097810 */ /* 0x000fc80007ffe0ff */
[----:B------:R-:W-:-:S13]  /*a7c0*/  ISETP.GE.AND P0, PT, R9, c[0x0][0x27c], PT ;  /* 0x00009f0009007a0c */ /* 0x000fda0003f06270 */
        /* <DEDUP_REMOVED lines=17> */
[----:B------:R-:W-:Y:S02]  /*a8e0*/  FFMA.FTZ R6, R5, R16, -R6 ;  /* 0x0000001005067223 */ /* 0x000fe40000010806 */
[----:B------:R-:W-:Y:S01]  /*a8f0*/  FFMA.FTZ R5, R19, R4, -R7 ;  /* 0x0000000413057223 */ /* 0x000fe20000010807 */
[C---:B------:R-:W-:Y:S01]  /*a900*/  SHF.L.U32 R7, R10.reuse, 0x10, RZ ;  /* 0x000000100a077819 */ /* 0x040fe200000006ff */
        /* <DEDUP_REMOVED lines=11> */
[----:B------:R-:W-:-:S02]  /*a9c0*/  FFMA.FTZ R11, R16, R22, -R11 ;  /* 0x00000016100b7223 */ /* 0x000fc4000001080b */
        /* <DEDUP_REMOVED lines=8> */
.L_x_2644:
[----:B------:R-:W-:Y:S01]  /*aa50*/  ISETP.GE.AND P0, PT, R17, R94, PT ;  /* 0x0000005e1100720c */ /* 0x000fe20003f06270 */
[----:B------:R-:W-:Y:S01]  /*aa60*/  BSSY B0, `(.L_x_2670) ;  /* 0x0000035000007945 */ /* 0x000fe20003800000 */
[----:B------:R-:W-:Y:S01]  /*aa70*/  MOV R44, R30 ;  /* 0x0000001e002c7202 */ /* 0x000fe20000000f00 */
[----:B------:R-:W-:Y:S01]  /*aa80*/  IMAD.MOV.U32 R42, RZ, RZ, R18 ;  /* 0x000000ffff2a7224 */ /* 0x000fe200078e0012 */
[----:B------:R-:W-:Y:S01]  /*aa90*/  MOV R45, R31 ;  /* 0x0000001f002d7202 */ /* 0x000fe20000000f00 */
[----:B------:R-:W-:Y:S01]  /*aaa0*/  IMAD.MOV.U32 R43, RZ, RZ, R19 ;  /* 0x000000ffff2b7224 */ /* 0x000fe200078e0013 */
        /* <DEDUP_REMOVED lines=31> */
[----:B--2---:R-:W-:Y:S02]  /*aca0*/  IADD3 R18, R15, 0x40, RZ ;  /* 0x000000400f127810 */ /* 0x004fe40007ffe0ff */
[----:B-1----:R-:W-:-:S04]  /*acb0*/  @!P0 IMAD.WIDE R20, R17, 0x2, R42 ;  /* 0x0000000211148825 */ /* 0x002fc800078e022a */
        /* <DEDUP_REMOVED lines=15> */
.L_x_2671:
[----:B------:R-:W-:Y:S05]  /*adb0*/  BSYNC B0 ;  /* 0x0000000000007941 */ /* 0x000fea0003800000 */
.L_x_2670:
[----:B-----5:R-:W-:Y:S01]  /*adc0*/  IMAD.MOV.U32 R52, RZ, RZ, R24 ;  /* 0x000000ffff347224 */ /* 0x020fe200078e0018 */
[----:B--2---:R-:W-:Y:S01]  /*add0*/  SHF.R.U64 R45, R24, 0x10, R25 ;  /* 0x00000010182d7819 */ /* 0x004fe20000001219 */
[--C-:B------:R-:W-:Y:S01]  /*ade0*/  IMAD.MOV.U32 R24, RZ, RZ, R29.reuse ;  /* 0x000000ffff187224 */ /* 0x100fe200078e001d */
[----:B------:R-:W-:Y:S01]  /*adf0*/  SHF.R.U32.HI R61, RZ, 0x10, R29 ;  /* 0x00000010ff3d7819 */ /* 0x000fe2000001161d */
[----:B------:R-:W-:Y:S01]  /*ae00*/  IMAD.MOV.U32 R58, RZ, RZ, R32 ;  /* 0x000000ffff3a7224 */ /* 0x000fe200078e0020 */
[----:B------:R-:W-:Y:S01]  /*ae10*/  SHF.R.U64 R47, R32, 0x10, R33 ;  /* 0x00000010202f7819 */ /* 0x000fe20000001221 */
[----:B------:R-:W-:Y:S01]  /*ae20*/  IMAD R91, R91, -0x80, R94 ;  /* 0xffffff805b5b7824 */ /* 0x000fe200078e025e */
        /* <DEDUP_REMOVED lines=13> */
[----:B------:R-:W-:Y:S01]  /*af00*/  IMAD.MOV.U32 R26, RZ, RZ, R33 ;  /* 0x000000ffff1a7224 */ /* 0x000fe200078e0021 */
        /* <DEDUP_REMOVED lines=75> */
[C---:B------:R-:W-:Y:S02]  /*b3c0*/  LOP3.LUT R4, R8.reuse, 0x38, R4, 0xf8, !PT ;  /* 0x0000003808047812 */ /* 0x040fe400078ef804 */
        /* <DEDUP_REMOVED lines=79> */
.L_x_2675:
[----:B------:R-:W-:Y:S05]  /*b8c0*/  BSYNC B0 ;  /* 0x0000000000007941 */ /* 0x000fea0003800000 */
.L_x_2674:
        /* <DEDUP_REMOVED lines=106> */
.L_x_2677:
[----:B------:R-:W-:Y:S05]  /*bf70*/  BSYNC B0 ;  /* 0x0000000000007941 */ /* 0x000fea0003800000 */
.L_x_2676:
        /* <DEDUP_REMOVED lines=105> */
.L_x_2673:
[----:B------:R-:W-:Y:S05]  /*c610*/  BSYNC B1 ;  /* 0x0000000000017941 */ /* 0x000fea0003800000 */
.L_x_2672:
        /* <DEDUP_REMOVED lines=16> */
[----:B------:R-:W-:Y:S01]  /*c720*/  LOP3.LUT R8, R6, 0x38, R15, 0xf8, !PT ;  /* 0x0000003806087812 */ /* 0x000fe200078ef80f */
        /* <DEDUP_REMOVED lines=86> */
.L_x_2679:
[----:B------:R-:W-:Y:S05]  /*cc90*/  BSYNC B0 ;  /* 0x0000000000007941 */ /* 0x000fea0003800000 */
.L_x_2678:
        /* <DEDUP_REMOVED lines=108> */
.L_x_2681:
[----:B------:R-:W-:Y:S05]  /*d360*/  BSYNC B0 ;  /* 0x0000000000007941 */ /* 0x000fea0003800000 */
.L_x_2680:
[----:B-1----:R-:W-:-:S04]  /*d370*/  IADD3 R4, R15, 0x40, RZ ;  /* 0x000000400f047810 */ /* 0x002fc80007ffe0ff */
        /* <DEDUP_REMOVED lines=106> */
.L_x_2659:
[----:B------:R-:W-:Y:S05]  /*da20*/  BSYNC B2 ;  /* 0x0000000000027941 */ /* 0x000fea0003800000 */
.L_x_2643:
        /* <DEDUP_REMOVED lines=47> */
[----:B------:R-:W-:Y:S02]  /*dd20*/  IMAD R0, R0, c[0x0][0x208], RZ ;  /* 0x0000820000007a24 */ /* 0x000fe400078e02ff */
[----:B------:R-:W-:Y:S01]  /*dd30*/  IMAD.SHL.U32 R44, R146, 0x2, RZ ;  /* 0x00000002922c7824 */ /* 0x000fe200078e00ff */
[----:B------:R-:W-:Y:S01]  /*dd40*/  LOP3.LUT R49, R49, 0xf, RZ, 0xc0, !PT ;  /* 0x0000000f31317812 */ /* 0x000fe200078ec0ff */
[----:B------:R-:W-:Y:S01]  /*dd50*/  IMAD R39, R193, c[0x0][0x20c], R0 ;  /* 0x00008300c1277a24 */ /* 0x000fe200078e0200 */
[----:B------:R-:W-:Y:S01]  /*dd60*/  SHF.R.S32.HI R0, RZ, 0x1f, R192 ;  /* 0x0000001fff007819 */ /* 0x000fe200000114c0 */
[----:B------:R-:W-:Y:S02]  /*dd70*/  IMAD.SHL.U32 R41, R145, 0x2, RZ ;  /* 0x0000000291297824 */ /* 0x000fe400078e00ff */
[----:B------:R-:W-:Y:S02]  /*dd80*/  IMAD.IADD R43, R43, 0x1, R39 ;  /* 0x000000012b2b7824 */ /* 0x000fe400078e0227 */
[----:B------:R-:W-:-:S02]  /*dd90*/  IMAD R39, R0, c[0x0][0x218], RZ ;  /* 0x0000860000277a24 */ /* 0x000fc400078e02ff */
[----:B------:R-:W-:-:S04]  /*dda0*/  IMAD.WIDE.U32 R42, R192, c[0x0][0x218], R42 ;  /* 0x00008600c02a7a25 */ /* 0x000fc800078e002a */
[----:B------:R-:W-:Y:S01]  /*ddb0*/  IMAD R0, R192, c[0x0][0x21c], R39 ;  /* 0x00008700c0007a24 */ /* 0x000fe200078e0227 */
[----:B------:R-:W-:Y:S02]  /*ddc0*/  IADD3 R40, P0, R40, R42, RZ ;  /* 0x0000002a28287210 */ /* 0x000fe40007f1e0ff */
[----:B------:R-:W-:Y:S02]  /*ddd0*/  SHF.L.U64.HI R42, R145, 0x1, R148 ;  /* 0x00000001912a7819 */ /* 0x000fe40000010294 */
[----:B------:R-:W-:Y:S01]  /*dde0*/  IADD3.X R39, R187, R43, R0, P0, !PT ;  /* 0x0000002bbb277210 */ /* 0x000fe200007fe400 */
[----:B------:R-:W-:Y:S01]  /*ddf0*/  IMAD.SHL.U32 R0, R144, 0x2, RZ ;  /* 0x0000000290007824 */ /* 0x000fe200078e00ff */
        /* <DEDUP_REMOVED lines=34> */
.L_x_2682:
[----:B--2---:R-:W-:Y:S01]  /*e020*/  IMAD.MOV.U32 R2, RZ, RZ, 0x40 ;  /* 0x00000040ff027424 */ /* 0x004fe200078e00ff */
[----:B------:R-:W-:Y:S01]  /*e030*/  LOP3.LUT P0, RZ, R37, 0x4, RZ, 0xc0, !PT ;  /* 0x0000000425ff7812 */ /* 0x000fe2000780c0ff */
[----:B-1----:R-:W-:Y:S01]  /*e040*/  HMMA.16816.F32.BF16 R80, R32, R128, RZ ;  /* 0x000000802050723c */ /* 0x002fe200000418ff */
[----:B------:R-:W-:Y:S01]  /*e050*/  LDSM.16.M88.4 R52, [R182+0x4000] ;  /* 0x00400000b634783b */ /* 0x000fe20000000200 */
[----:B------:R-:W-:Y:S01]  /*e060*/  IMAD.IADD R177, R137, 0x1, R136 ;  /* 0x0000000189b17824 */ /* 0x000fe200078e0288 */
[----:B------:R-:W-:Y:S02]  /*e070*/  SEL R0, R2, 0xffffffc0, !P0 ;  /* 0xffffffc002007807 */ /* 0x000fe40004000000 */
        /* <DEDUP_REMOVED lines=10> */
[C-C-:B------:R-:W-:Y:S01]  /*e120*/  IMAD.IADD R176, R0.reuse, 0x1, R177.reuse ;  /* 0x0000000100b07824 */ /* 0x140fe200078e02b1 */
[----:B------:R-:W1:Y:S01]  /*e130*/  LDSM.16.M88.4 R120, [R128+0xc100] ;  /* 0x00c100008078783b */ /* 0x000e620000000200 */
[C---:B------:R-:W-:Y:S02]  /*e140*/  IMAD.IADD R175, R181.reuse, 0x1, R177 ;  /* 0x00000001b5af7824 */ /* 0x040fe400078e02b1 */
[----:B------:R-:W-:Y:S01]  /*e150*/  IMAD.IADD R164, R181, 0x1, R176 ;  /* 0x00000001b5a47824 */ /* 0x000fe200078e02b0 */
[----:B------:R-:W-:Y:S01]  /*e160*/  LDSM.16.M88.4 R56, [R178] ;  /* 0x00000000b238783b */ /* 0x000fe20000000200 */
[----:B------:R-:W-:Y:S01]  /*e170*/  HMMA.16816.F32.BF16 R80, R28, R124, R80 ;  /* 0x0000007c1c50723c */ /* 0x000fe20000041850 */
[----:B------:R-:W-:-:S02]  /*e180*/  IMAD.IADD R0, R0, 0x1, R175 ;  /* 0x0000000100007824 */ /* 0x000fc400078e02af */
        /* <DEDUP_REMOVED lines=36> */
[----:B------:R-:W-:Y:S07]  /*e3d0*/  HMMA.16816.F32.BF16 R80, R68, R84, R80 ;  /* 0x000000544450723c */ /* 0x000fee0000041850 */
[----:B------:R-:W-:-:S05]  /*e3e0*/  LOP3.LUT R84, R132, 0xffffffe0, RZ, 0xc0, !PT ;  /* 0xffffffe084547812 */ /* 0x000fca00078ec0ff */
[----:B------:R-:W-:-:S05]  /*e3f0*/  IMAD.IADD R84, R89, 0x1, -R84 ;  /* 0x0000000159547824 */ /* 0x000fca00078e0a54 */
[----:B------:R-:W-:-:S04]  /*e400*/  SHF.R.S32.HI R3, RZ, 0x1f, R84 ;  /* 0x0000001fff037819 */ /* 0x000fc80000011454 */
[----:B------:R-:W-:-:S03]  /*e410*/  LEA.HI R3, R3, R84, RZ, 0x2 ;  /* 0x0000005403037211 */ /* 0x000fc600078f10ff */
[----:B------:R-:W-:Y:S01]  /*e420*/  HMMA.16816.F32.BF16 R80, R64, R76, R80 ;  /* 0x0000004c4050723c */ /* 0x000fe20000041850 */
[----:B------:R-:W-:-:S05]  /*e430*/  LOP3.LUT R3, R3, 0x7ffffffc, RZ, 0xc0, !PT ;  /* 0x7ffffffc03037812 */ /* 0x000fca00078ec0ff */
[----:B------:R-:W-:-:S04]  /*e440*/  IMAD.IADD R3, R84, 0x1, -R3 ;  /* 0x0000000154037824 */ /* 0x000fc800078e0a03 */
[----:B------:R-:W-:Y:S02]  /*e450*/  IMAD R3, R3, -0x2, R88 ;  /* 0xfffffffe03037824 */ /* 0x000fe400078e0258 */
[----:B------:R-:W-:Y:S03]  /*e460*/  LDSM.16.M88.4 R88, [R139+0x10900] ;  /* 0x010900008b58783b */ /* 0x000fe60000000200 */
[----:B------:R-:W-:-:S09]  /*e470*/  ISETP.GT.AND P0, PT, R3, RZ, PT ;  /* 0x000000ff0300720c */ /* 0x000fd20003f04270 */
[----:B------:R-:W-:Y:S02]  /*e480*/  FSEL R121, R82, -INF , P0 ;  /* 0xff80000052797808 */ /* 0x000fe40000000000 */
[----:B------:R-:W-:Y:S02]  /*e490*/  FSEL R124, R80, -INF , P0 ;  /* 0xff800000507c7808 */ /* 0x000fe40000000000 */
[----:B------:R-:W-:-:S04]  /*e4a0*/  ISETP.GT.AND P0, PT, R3, 0x1, PT ;  /* 0x000000010300780c */ /* 0x000fc80003f04270 */
[----:B------:R-:W-:Y:S02]  /*e4b0*/  FSEL R120, R83, -INF , P0 ;  /* 0xff80000053787808 */ /* 0x000fe40000000000 */
[----:B------:R-:W-:Y:S02]  /*e4c0*/  FSEL R125, R81, -INF , P0 ;  /* 0xff800000517d7808 */ /* 0x000fe40000000000 */
[----:B------:R-:W-:Y:S01]  /*e4d0*/  HMMA.16816.F32.BF16 R80, R32, R130, RZ ;  /* 0x000000822050723c */ /* 0x000fe200000418ff */
[C---:B------:R-:W-:Y:S11]  /*e4e0*/  ISETP.GT.AND P0, PT, R3.reuse, 0x8, PT ;  /* 0x000000080300780c */ /* 0x040ff60003f04270 */
[----:B------:R-:W-:Y:S11]  /*e4f0*/  @!UPT UIADD3 URZ, URZ, URZ, URZ ;  /* 0x0000003f3f3ff290 */ /* 0x000ff6000fffe03f */
[----:B------:R-:W-:Y:S01]  /*e500*/  @!UPT UIADD3 URZ, URZ, URZ, URZ ;  /* 0x0000003f3f3ff290 */ /* 0x000fe2000fffe03f */
        /* <DEDUP_REMOVED lines=42> */
[----:B------:R-:W-:Y:S02]  /*e7b0*/  FSEL R130, R82, -INF , P0 ;  /* 0xff80000052827808 */ /* 0x000fe40000000000 */
[----:B------:R-:W-:Y:S02]  /*e7c0*/  FSEL R156, R80, -INF , P0 ;  /* 0xff800000509c7808 */ /* 0x000fe40000000000 */
[----:B------:R-:W-:-:S04]  /*e7d0*/  ISETP.GT.AND P0, PT, R3, 0x9, PT ;  /* 0x000000090300780c */ /* 0x000fc80003f04270 */
[----:B------:R-:W-:Y:S02]  /*e7e0*/  FSEL R126, R83, -INF , P0 ;  /* 0xff800000537e7808 */ /* 0x000fe40000000000 */
[----:B------:R-:W-:Y:S02]  /*e7f0*/  FSEL R154, R81, -INF , P0 ;  /* 0xff800000519a7808 */ /* 0x000fe40000000000 */
[----:B------:R-:W-:Y:S01]  /*e800*/  HMMA.16816.F32.BF16 R80, R32, R12, RZ ;  /* 0x0000000c2050723c */ /* 0x000fe200000418ff */
[----:B------:R-:W-:-:S07]  /*e810*/  ISETP.GT.AND P0, PT, R3, 0x10, PT ;  /* 0x000000100300780c */ /* 0x000fce0003f04270 */
[----:B------:R-:W-:Y:S11]  /*e820*/  HMMA.16816.F32.BF16 R12, R32, R14, RZ ;  /* 0x0000000e200c723c */ /* 0x000ff600000418ff */
[----:B------:R-:W-:Y:S05]  /*e830*/  @!UPT UIADD3 URZ, URZ, URZ, URZ ;  /* 0x0000003f3f3ff290 */ /* 0x000fea000fffe03f */
[C---:B------:R-:W-:Y:S08]  /*e840*/  HMMA.16816.F32.BF16 R80, R28.reuse, R24, R80 ;  /* 0x000000181c50723c */ /* 0x040ff00000041850 */
[----:B------:R-:W-:Y:S08]  /*e850*/  HMMA.16816.F32.BF16 R12, R28, R26, R12 ;  /* 0x0000001a1c0c723c */ /* 0x000ff0000004180c */
[----:B------:R-:W-:Y:S08]  /*e860*/  HMMA.16816.F32.BF16 R24, R32, R8, RZ ;  /* 0x000000082018723c */ /* 0x000ff000000418ff */
[C---:B-1----:R-:W-:Y:S08]  /*e870*/  HMMA.16816.F32.BF16 R80, R60.reuse, R116, R80 ;  /* 0x000000743c50723c */ /* 0x042ff00000041850 */
[----:B------:R-:W-:Y:S08]  /*e880*/  HMMA.16816.F32.BF16 R12, R60, R118, R12 ;  /* 0x000000763c0c723c */ /* 0x000ff0000004180c */
[----:B------:R-:W-:Y:S08]  /*e890*/  HMMA.16816.F32.BF16 R8, R32, R10, RZ ;  /* 0x0000000a2008723c */ /* 0x000ff000000418ff */
[C---:B--2---:R-:W-:Y:S08]  /*e8a0*/  HMMA.16816.F32.BF16 R80, R56.reuse, R112, R80 ;  /* 0x000000703850723c */ /* 0x044ff00000041850 */
[----:B------:R-:W-:Y:S08]  /*e8b0*/  HMMA.16816.F32.BF16 R12, R56, R114, R12 ;  /* 0x00000072380c723c */ /* 0x000ff0000004180c */
[----:B------:R-:W-:Y:S08]  /*e8c0*/  HMMA.16816.F32.BF16 R24, R28, R20, R24 ;  /* 0x000000141c18723c */ /* 0x000ff00000041818 */
[C---:B---3--:R-:W-:Y:S08]  /*e8d0*/  HMMA.16816.F32.BF16 R80, R52.reuse, R108, R80 ;  /* 0x0000006c3450723c */ /* 0x048ff00000041850 */
[----:B------:R-:W-:Y:S01]  /*e8e0*/  HMMA.16816.F32.BF16 R12, R52, R110, R12 ;  /* 0x0000006e340c723c */ /* 0x000fe2000004180c */
[----:B------:R-:W1:Y:S07]  /*e8f0*/  LDSM.16.M88.4 R108, [R128+0xd100] ;  /* 0x00d10000806c783b */ /* 0x000e6e0000000200 */
[----:B------:R-:W-:Y:S01]  /*e900*/  HMMA.16816.F32.BF16 R8, R28, R22, R8 ;  /* 0x000000161c08723c */ /* 0x000fe20000041808 */
[----:B------:R-:W-:Y:S07]  /*e910*/  LDSM.16.M88.4 R20, [R183+0xf900] ;  /* 0x00f90000b714783b */ /* 0x000fee0000000200 */
[C---:B----4-:R-:W-:Y:S08]  /*e920*/  HMMA.16816.F32.BF16 R80, R48.reuse, R104, R80 ;  /* 0x000000683050723c */ /* 0x050ff00000041850 */
[----:B------:R-:W-:Y:S01]  /*e930*/  HMMA.16816.F32.BF16 R12, R48, R106, R12 ;  /* 0x0000006a300c723c */ /* 0x000fe2000004180c */
[----:B------:R-:W2:Y:S11]  /*e940*/  LDSM.16.M88.4 R104, [R2+0xd100] ;  /* 0x00d100000268783b */ /* 0x000eb60000000200 */
[----:B------:R-:W-:Y:S04]  /*e950*/  @!UPT UIADD3 URZ, URZ, URZ, URZ ;  /* 0x0000003f3f3ff290 */ /* 0x000fe8000fffe03f */
[----:B-----5:R-:W-:Y:S08]  /*e960*/  HMMA.16816.F32.BF16 R80, R44, R100, R80 ;  /* 0x000000642c50723c */ /* 0x020ff00000041850 */
[----:B-1----:R-:W-:Y:S08]  /*e970*/  HMMA.16816.F32.BF16 R24, R60, R108, R24 ;  /* 0x0000006c3c18723c */ /* 0x002ff00000041818 */
[----:B------:R-:W-:Y:S01]  /*e980*/  HMMA.16816.F32.BF16 R12, R44, R102, R12 ;  /* 0x000000662c0c723c */ /* 0x000fe2000004180c */
[----:B------:R-:W1:Y:S07]  /*e990*/  LDSM.16.M88.4 R100, [R183+0xf100] ;  /* 0x00f10000b764783b */ /* 0x000e6e0000000200 */
[----:B------:R-:W-:Y:S08]  /*e9a0*/  HMMA.16816.F32.BF16 R80, R40, R96, R80 ;  /* 0x000000602850723c */ /* 0x000ff00000041850 */
[----:B------:R-:W-:Y:S08]  /*e9b0*/  HMMA.16816.F32.BF16 R8, R60, R110, R8 ;  /* 0x0000006e3c08723c */ /* 0x000ff00000041808 */
[----:B--2---:R-:W-:Y:S08]  /*e9c0*/  HMMA.16816.F32.BF16 R24, R56, R104, R24 ;  /* 0x000000683818723c */ /* 0x004ff00000041818 */
[----:B------:R-:W-:Y:S08]  /*e9d0*/  HMMA.16816.F32.BF16 R80, R36, R92, R80 ;  /* 0x0000005c2450723c */ /* 0x000ff00000041850 */
[----:B------:R-:W-:Y:S01]  /*e9e0*/  HMMA.16816.F32.BF16 R12, R40, R98, R12 ;  /* 0x00000062280c723c */ /* 0x000fe2000004180c */
[----:B------:R-:W2:Y:S07]  /*e9f0*/  LDSM.16.M88.4 R96, [R139+0xf100] ;  /* 0x00f100008b60783b */ /* 0x000eae0000000200 */
[----:B------:R-:W-:Y:S08]  /*ea00*/  HMMA.16816.F32.BF16 R8, R56, R106, R8 ;  /* 0x0000006a3808723c */ /* 0x000ff00000041808 */
[----:B-1----:R-:W-:Y:S08]  /*ea10*/  HMMA.16816.F32.BF16 R24, R52, R100, R24 ;  /* 0x000000643418723c */ /* 0x002ff00000041818 */
[----:B------:R-:W-:Y:S08]  /*ea20*/  HMMA.16816.F32.BF16 R80, R72, R88, R80 ;  /* 0x000000584850723c */ /* 0x000ff00000041850 */
[----:B------:R-:W-:Y:S01]  /*ea30*/  HMMA.16816.F32.BF16 R12, R36, R94, R12 ;  /* 0x0000005e240c723c */ /* 0x000fe2000004180c */
[----:B------:R-:W1:Y:S07]  /*ea40*/  LDSM.16.M88.4 R92, [R128+0xf100] ;  /* 0x00f10000805c783b */ /* 0x000e6e0000000200 */
[----:B------:R-:W-:Y:S08]  /*ea50*/  HMMA.16816.F32.BF16 R8, R52, R102, R8 ;  /* 0x000000663408723c */ /* 0x000ff00000041808 */
[----:B--2---:R-:W-:Y:S08]  /*ea60*/  HMMA.16816.F32.BF16 R24, R48, R96, R24 ;  /* 0x000000603018723c */ /* 0x004ff00000041818 */
[----:B------:R-:W-:Y:S08]  /*ea70*/  HMMA.16816.F32.BF16 R80, R68, R84, R80 ;  /* 0x000000544450723c */ /* 0x000ff00000041850 */
[----:B------:R-:W-:Y:S01]  /*ea80*/  HMMA.16816.F32.BF16 R12, R72, R90, R12 ;  /* 0x0000005a480c723c */ /* 0x000fe2000004180c */
[----:B------:R-:W2:Y:S07]  /*ea90*/  LDSM.16.M88.4 R88, [R2+0xf100] ;  /* 0x00f100000258783b */ /* 0x000eae0000000200 */
[----:B------:R-:W-:Y:S01]  /*eaa0*/  HMMA.16816.F32.BF16 R8, R48, R98, R8 ;  /* 0x000000623008723c */ /* 0x000fe20000041808 */
[----:B------:R-:W-:Y:S07]  /*eab0*/  LDSM.16.M88.4 R96, [R2+0x11900] ;  /* 0x011900000260783b */ /* 0x000fee0000000200 */
[----:B-1----:R-:W-:Y:S08]  /*eac0*/  HMMA.16816.F32.BF16 R24, R44, R92, R24 ;  /* 0x0000005c2c18723c */ /* 0x002ff00000041818 */
[----:B------:R-:W-:Y:S08]  /*ead0*/  HMMA.16816.F32.BF16 R80, R64, R76, R80 ;  /* 0x0000004c4050723c */ /* 0x000ff00000041850 */
[----:B------:R-:W-:Y:S01]  /*eae0*/  HMMA.16816.F32.BF16 R12, R68, R86, R12 ;  /* 0x00000056440c723c */ /* 0x000fe2000004180c */
[----:B------:R-:W1:Y:S07]  /*eaf0*/  LDSM.16.M88.4 R84, [R183+0x11100] ;  /* 0x01110000b754783b */ /* 0x000e6e0000000200 */
[----:B------:R-:W-:Y:S01]  /*eb00*/  HMMA.16816.F32.BF16 R8, R44, R94, R8 ;  /* 0x0000005e2c08723c */ /* 0x000fe20000041808 */
[----:B------:R-:W-:Y:S07]  /*eb10*/  LDSM.16.M88.4 R92, [R128+0x11900] ;  /* 0x01190000805c783b */ /* 0x000fee0000000200 */
[----:B--2---:R-:W-:Y:S01]  /*eb20*/  HMMA.16816.F32.BF16 R24, R40, R88, R24 ;  /* 0x000000582818723c */ /* 0x004fe20000041818 */
[----:B------:R-:W-:-:S02]  /*eb30*/  FSEL R122, R82, -INF , P0 ;  /* 0xff800000527a7808 */ /* 0x000fc40000000000 */
[----:B------:R-:W-:Y:S02]  /*eb40*/  FSEL R152, R80, -INF , P0 ;  /* 0xff80000050987808 */ /* 0x000fe40000000000 */
[----:B------:R-:W-:-:S03]  /*eb50*/  ISETP.GT.AND P0, PT, R3, 0x11, PT ;  /* 0x000000110300780c */ /* 0x000fc60003f04270 */
[----:B------:R-:W-:Y:S01]  /*eb60*/  HMMA.16816.F32.BF16 R12, R64, R78, R12 ;  /* 0x0000004e400c723c */ /* 0x000fe2000004180c */
[----:B------:R-:W-:Y:S01]  /*eb70*/  FSEL R116, R83, -INF , P0 ;  /* 0xff80000053747808 */ /* 0x000fe20000000000 */
[----:B------:R-:W-:Y:S01]  /*eb80*/  LDSM.16.M88.4 R76, [R128+0x11100] ;  /* 0x01110000804c783b */ /* 0x000fe20000000200 */
[----:B------:R-:W-:Y:S02]  /*eb90*/  FSEL R138, R81, -INF , P0 ;  /* 0xff800000518a7808 */ /* 0x000fe40000000000 */
[----:B------:R-:W-:Y:S01]  /*eba0*/  ISETP.GT.AND P0, PT, R3, 0x18, PT ;  /* 0x000000180300780c */ /* 0x000fe20003f04270 */
[----:B------:R-:W2:Y:S02]  /*ebb0*/  LDSM.16.M88.4 R80, [R139+0x11100] ;  /* 0x011100008b50783b */ /* 0x000ea40000000200 */
[----:B------:R-:W-:Y:S02]  /*ebc0*/  HMMA.16816.F32.BF16 R8, R40, R90, R8 ;  /* 0x0000005a2808723c */ /* 0x000fe40000041808 */
[----:B------:R-:W-:Y:S06]  /*ebd0*/  LDSM.16.M88.4 R88, [R139+0x11900] ;  /* 0x011900008b58783b */ /* 0x000fec0000000200 */
[----:B------:R-:W-:Y:S08]  /*ebe0*/  HMMA.16816.F32.BF16 R100, R32, R4, RZ ;  /* 0x000000042064723c */ /* 0x000ff000000418ff */
[----:B-1----:R-:W-:Y:S01]  /*ebf0*/  HMMA.16816.F32.BF16 R24, R36, R84, R24 ;  /* 0x000000542418723c */ /* 0x002fe20000041818 */
[----:B------:R-:W-:-:S02]  /*ec00*/  FSEL R216, R14, -INF , P0 ;  /* 0xff8000000ed87808 */ /* 0x000fc40000000000 */
[----:B------:R-:W-:Y:S02]  /*ec10*/  FSEL R220, R12, -INF , P0 ;  /* 0xff8000000cdc7808 */ /* 0x000fe40000000000 */
[----:B------:R-:W-:-:S03]  /*ec20*/  ISETP.GT.AND P0, PT, R3, 0x19, PT ;  /* 0x000000190300780c */ /* 0x000fc60003f04270 */
[----:B------:R-:W-:Y:S01]  /*ec30*/  HMMA.16816.F32.BF16 R8, R36, R86, R8 ;  /* 0x000000562408723c */ /* 0x000fe20000041808 */
[----:B------:R-:W-:Y:S01]  /*ec40*/  FSEL R118, R15, -INF , P0 ;  /* 0xff8000000f767808 */ /* 0x000fe20000000000 */
[----:B------:R-:W-:Y:S01]  /*ec50*/  LDSM.16.M88.4 R84, [R183+0x11900] ;  /* 0x01190000b754783b */ /* 0x000fe20000000200 */
[----:B------:R-:W-:Y:S02]  /*ec60*/  FSEL R218, R13, -INF , P0 ;  /* 0xff8000000dda7808 */ /* 0x000fe40000000000 */
[C---:B------:R-:W-:Y:S01]  /*ec70*/  ISETP.GT.AND P0, PT, R3.reuse, 0x20, PT ;  /* 0x000000200300780c */ /* 0x040fe20003f04270 */
[----:B------:R-:W1:Y:S02]  /*ec80*/  LDSM.16.M88.4 R12, [R2+0x11100] ;  /* 0x01110000020c783b */ /* 0x000e640000000200 */
[----:B------:R-:W-:Y:S08]  /*ec90*/  HMMA.16816.F32.BF16 R4, R32, R6, RZ ;  /* 0x000000062004723c */ /* 0x000ff000000418ff */
[C---:B--2---:R-:W-:Y:S08]  /*eca0*/  HMMA.16816.F32.BF16 R24, R72.reuse, R80, R24 ;  /* 0x000000504818723c */ /* 0x044ff00000041818 */
[----:B------:R-:W-:Y:S01]  /*ecb0*/  HMMA.16816.F32.BF16 R8, R72, R82, R8 ;  /* 0x000000524808723c */ /* 0x000fe20000041808 */
[----:B------:R-:W-:Y:S07]  /*ecc0*/  LDSM.16.M88.4 R80, [R2+0xf900] ;  /* 0x00f900000250783b */ /* 0x000fee0000000200 */
[----:B------:R-:W-:Y:S08]  /*ecd0*/  HMMA.16816.F32.BF16 R100, R28, R16, R100 ;  /* 0x000000101c64723c */ /* 0x000ff00000041864 */
[C---:B------:R-:W-:Y:S08]  /*ece0*/  HMMA.16816.F32.BF16 R24, R68.reuse, R76, R24 ;  /* 0x0000004c4418723c */ /* 0x040ff00000041818 */
[----:B------:R-:W-:Y:S01]  /*ecf0*/  HMMA.16816.F32.BF16 R8, R68, R78, R8 ;  /* 0x0000004e4408723c */ /* 0x000fe20000041808 */
[----:B------:R-:W-:Y:S07]  /*ed00*/  LDSM.16.M88.4 R76, [R128+0xf900] ;  /* 0x00f90000804c783b */ /* 0x000fee0000000200 */
[----:B------:R-:W-:Y:S08]  /*ed10*/  HMMA.16816.F32.BF16 R4, R28, R18, R4 ;  /* 0x000000121c04723c */ /* 0x000ff00000041804 */
[C---:B-1----:R-:W-:Y:S08]  /*ed20*/  HMMA.16816.F32.BF16 R24, R64.reuse, R12, R24 ;  /* 0x0000000c4018723c */ /* 0x042ff00000041818 */
[----:B------:R-:W-:Y:S01]  /*ed30*/  HMMA.16816.F32.BF16 R8, R64, R14, R8 ;  /* 0x0000000e4008723c */ /* 0x000fe20000041808 */
[----:B------:R-:W-:Y:S11]  /*ed40*/  LDSM.16.M88.4 R12, [R2+0xd900] ;  /* 0x00d90000020c783b */ /* 0x000ff60000000200 */
[----:B------:R-:W-:Y:S04]  /*ed50*/  @!UPT UIADD3 URZ, URZ, URZ, URZ ;  /* 0x0000003f3f3ff290 */ /* 0x000fe8000fffe03f */
[----:B------:R-:W-:Y:S02]  /*ed60*/  FSEL R206, R26, -INF , P0 ;  /* 0xff8000001ace7808 */ /* 0x000fe40000000000 */
[----:B------:R-:W-:Y:S02]  /*ed70*/  FSEL R166, R24, -INF , P0 ;  /* 0xff80000018a67808 */ /* 0x000fe40000000000 */
[----:B------:R-:W-:-:S04]  /*ed80*/  ISETP.GT.AND P0, PT, R3, 0x21, PT ;  /* 0x000000210300780c */ /* 0x000fc80003f04270 */
[----:B------:R-:W-:Y:S02]  /*ed90*/  FSEL R204, R27, -INF , P0 ;  /* 0xff8000001bcc7808 */ /* 0x000fe40000000000 */
[----:B------:R-:W-:Y:S02]  /*eda0*/  FSEL R168, R25, -INF , P0 ;  /* 0xff80000019a87808 */ /* 0x000fe40000000000 */
[----:B------:R-:W-:Y:S01]  /*edb0*/  ISETP.GT.AND P0, PT, R3, 0x28, PT ;  /* 0x000000280300780c */ /* 0x000fe20003f04270 */
[----:B------:R-:W-:Y:S03]  /*edc0*/  LDSM.16.M88.4 R24, [R139+0xf900] ;  /* 0x00f900008b18783b */ /* 0x000fe60000000200 */
[----:B------:R-:W-:Y:S02]  /*edd0*/  FSEL R210, R10, -INF , P0 ;  /* 0xff8000000ad27808 */ /* 0x000fe40000000000 */
[----:B------:R-:W-:-:S02]  /*ede0*/  FSEL R214, R8, -INF , P0 ;  /* 0xff80000008d67808 */ /* 0x000fc40000000000 */
[----:B------:R-:W-:-:S04]  /*edf0*/  ISETP.GT.AND P0, PT, R3, 0x29, PT ;  /* 0x000000290300780c */ /* 0x000fc80003f04270 */
[----:B------:R-:W-:Y:S02]  /*ee00*/  FSEL R208, R11, -INF , P0 ;  /* 0xff8000000bd07808 */ /* 0x000fe40000000000 */
[----:B------:R-:W-:Y:S02]  /*ee10*/  FSEL R212, R9, -INF , P0 ;  /* 0xff80000009d47808 */ /* 0x000fe40000000000 */
[----:B------:R-:W1:Y:S01]  /*ee20*/  LDSM.16.M88.4 R8, [R128+0xd900] ;  /* 0x00d900008008783b */ /* 0x000e620000000200 */
[----:B------:R-:W-:Y:S01]  /*ee30*/  ISETP.GT.AND P0, PT, R3, 0x30, PT ;  /* 0x000000300300780c */ /* 0x000fe20003f04270 */
[----:B------:R-:W-:-:S04]  /*ee40*/  DEPBAR.LE SB0, 0x2 ;  /* 0x000080800000791a */ /* 0x000fc80000000000 */
        /* <DEDUP_REMOVED lines=44> */
[----:B------:R-:W-:-:S04]  /*f110*/  ISETP.GT.AND P0, PT, R3, 0x31, PT ;  /* 0x000000310300780c */ /* 0x000fc80003f04270 */
[----:B------:R-:W-:Y:S02]  /*f120*/  FSEL R140, R103, -INF , P0 ;  /* 0xff800000678c7808 */ /* 0x000fe40000000000 */
[----:B------:R-:W-:Y:S02]  /*f130*/  FSEL R142, R101, -INF , P0 ;  /* 0xff800000658e7808 */ /* 0x000fe40000000000 */
[----:B------:R-:W-:Y:S01]  /*f140*/  ISETP.GT.AND P0, PT, R3, 0x38, PT ;  /* 0x000000380300780c */ /* 0x000fe20003f04270 */
[----:B------:R-:W-:Y:S03]  /*f150*/  LDSM.16.MT88.4 R100, [R175+0x4100] ;  /* 0x00410000af64783b */ /* 0x000fe60000004200 */
[----:B------:R-:W-:Y:S02]  /*f160*/  FSEL R172, R6, -INF , P0 ;  /* 0xff80000006ac7808 */ /* 0x000fe40000000000 */
[----:B------:R-:W-:-:S02]  /*f170*/  FSEL R202, R4, -INF , P0 ;  /* 0xff80000004ca7808 */ /* 0x000fc40000000000 */
[----:B------:R-:W-:Y:S02]  /*f180*/  ISETP.GT.AND P0, PT, R3, 0x39, PT ;  /* 0x000000390300780c */ /* 0x000fe40003f04270 */
[----:B------:R-:W-:Y:S02]  /*f190*/  FMNMX.FTZ R3, R124, R125, !PT ;  /* 0x0000007d7c037209 */ /* 0x000fe40007810000 */
[----:B------:R-:W-:Y:S02]  /*f1a0*/  FSEL R174, R5, -INF , P0 ;  /* 0xff80000005ae7808 */ /* 0x000fe40000000000 */
[----:B------:R-:W-:Y:S02]  /*f1b0*/  FMNMX.FTZ R3, R156, R3, !PT ;  /* 0x000000039c037209 */ /* 0x000fe40007810000 */
[----:B------:R-:W-:Y:S02]  /*f1c0*/  FSEL R170, R7, -INF , P0 ;  /* 0xff80000007aa7808 */ /* 0x000fe40000000000 */
        /* <DEDUP_REMOVED lines=43> */
[--C-:B------:R-:W-:Y:S01]  /*f480*/  FFMA.FTZ R155, R220, c[0x0][0x2d0], -R195.reuse ;  /* 0x0000b400dc9b7a23 */ /* 0x100fe200000108c3 */
[----:B------:R-:W-:Y:S01]  /*f490*/  LDSM.16.MT88.4 R136, [R175+0x900] ;  /* 0x00090000af88783b */ /* 0x000fe20000004200 */
        /* <DEDUP_REMOVED lines=36> */
[--C-:B------:R-:W-:Y:S02]  /*f6e0*/  FFMA.FTZ R197, R206, c[0x0][0x2d0], -R173.reuse ;  /* 0x0000b400cec57a23 */ /* 0x100fe400000108ad */
[--C-:B------:R-:W-:Y:S02]  /*f6f0*/  FFMA.FTZ R204, R204, c[0x0][0x2d0], -R173.reuse ;  /* 0x0000b400cccc7a23 */ /* 0x100fe400000108ad */
[----:B------:R-:W-:-:S02]  /*f700*/  FFMA.FTZ R203, R210, c[0x0][0x2d0], -R173 ;  /* 0x0000b400d2cb7a23 */ /* 0x000fc400000108ad */
[----:B------:R-:W-:Y:S01]  /*f710*/  FFMA.FTZ R206, R208, c[0x0][0x2d0], -R173 ;  /* 0x0000b400d0ce7a23 */ /* 0x000fe200000108ad */
[----:B------:R-:W1:Y:S01]  /*f720*/  MUFU.EX2 R162, R162 ;  /* 0x000000a200a27308 */ /* 0x000e620000000800 */
[----:B------:R-:W-:Y:S02]  /*f730*/  FFMA.FTZ R208, R142, c[0x0][0x2d0], -R195 ;  /* 0x0000b4008ed07a23 */ /* 0x000fe400000108c3 */
[--C-:B------:R-:W-:Y:S02]  /*f740*/  FFMA.FTZ R174, R141, c[0x0][0x2d0], -R173.reuse ;  /* 0x0000b4008dae7a23 */ /* 0x100fe400000108ad */
[--C-:B------:R-:W-:Y:S02]  /*f750*/  FFMA.FTZ R195, R140, c[0x0][0x2d0], -R173.reuse ;  /* 0x0000b4008cc37a23 */ /* 0x100fe400000108ad */
[----:B------:R-:W-:Y:S01]  /*f760*/  FFMA.FTZ R172, R172, c[0x0][0x2d0], -R173 ;  /* 0x0000b400acac7a23 */ /* 0x000fe200000108ad */
[----:B------:R-:W-:Y:S01]  /*f770*/  MUFU.EX2 R167, R167 ;  /* 0x000000a700a77308 */ /* 0x000fe20000000800 */
[----:B------:R-:W-:Y:S07]  /*f780*/  LDSM.16.MT88.4 R140, [R175+0x3900] ;  /* 0x00390000af8c783b */ /* 0x000fee0000004200 */
        /* <DEDUP_REMOVED lines=215> */
[----:B------:R-:W-:Y:S02]  /*10500*/  IMAD.MOV.U32 R8, RZ, RZ, R4 ;  /* 0x000000ffff087224 */ /* 0x000fe400078e0004 */
[----:B------:R-:W-:Y:S02]  /*10510*/  IMAD R0, R0, c[0x0][0x1e0], RZ ;  /* 0x0000780000007a24 */ /* 0x000fe400078e02ff */
[----:B------:R-:W-:Y:S02]  /*10520*/  IMAD.SHL.U32 R10, R144, 0x2, RZ ;  /* 0x00000002900a7824 */ /* 0x000fe400078e00ff */
[----:B------:R-:W-:-:S04]  /*10530*/  IMAD R0, R193, c[0x0][0x1e4], R0 ;  /* 0x00007900c1007a24 */ /* 0x000fc800078e0200 */
[----:B------:R-:W-:Y:S01]  /*10540*/  IMAD.IADD R9, R5, 0x1, R0 ;  /* 0x0000000105097824 */ /* 0x000fe200078e0200 */
[----:B------:R-:W-:-:S04]  /*10550*/  SEL R0, RZ, 0x10, P5 ;  /* 0x00000010ff007807 */ /* 0x000fc80002800000 */
[----:B------:R-:W-:-:S04]  /*10560*/  IADD3 R18, -R0, 0x10, RZ ;  /* 0x0000001000127810 */ /* 0x000fc80007ffe1ff */
[----:B------:R-:W-:Y:S02]  /*10570*/  LOP3.LUT R18, R18, 0xf, RZ, 0xc0, !PT ;  /* 0x0000000f12127812 */ /* 0x000fe400078ec0ff */
[----:B--2---:R-:W-:Y:S01]  /*10580*/  SHF.R.S32.HI R5, RZ, 0x1f, R192 ;  /* 0x0000001fff057819 */ /* 0x004fe200000114c0 */
[----:B------:R-:W-:Y:S01]  /*10590*/  IMAD.WIDE.U32 R6, R192, c[0x0][0x1f0], R8 ;  /* 0x00007c00c0067a25 */ /* 0x000fe200078e0008 */
[----:B------:R-:W-:Y:S02]  /*105a0*/  SEL R8, RZ, 0x10, P6 ;  /* 0x00000010ff087807 */ /* 0x000fe40003000000 */
[----:B------:R-:W-:Y:S01]  /*105b0*/  SHF.L.U64.HI R9, R144, 0x1, R147 ;  /* 0x0000000190097819 */ /* 0x000fe20000010293 */
[----:B------:R-:W-:Y:S01]  /*105c0*/  IMAD R5, R5, c[0x0][0x1f0], RZ ;  /* 0x00007c0005057a24 */ /* 0x000fe200078e02ff */
[----:B------:R-:W-:Y:S02]  /*105d0*/  IADD3 R4, P0, R150, R6, RZ ;  /* 0x0000000696047210 */ /* 0x000fe40007f1e0ff */
[----:B------:R-:W-:Y:S01]  /*105e0*/  IADD3 R14, -R8, 0x10, RZ ;  /* 0x00000010080e7810 */ /* 0x000fe20007ffe1ff */
[----:B------:R-:W-:-:S03]  /*105f0*/  IMAD R5, R192, c[0x0][0x1f4], R5 ;  /* 0x00007d00c0057a24 */ /* 0x000fc600078e0205 */
[----:B------:R-:W-:Y:S02]  /*10600*/  LOP3.LUT R14, R14, 0xf, RZ, 0xc0, !PT ;  /* 0x0000000f0e0e7812 */ /* 0x000fe400078ec0ff */
[----:B------:R-:W-:Y:S02]  /*10610*/  IADD3.X R7, R188, R7, R5, P0, !PT ;  /* 0x00000007bc077210 */ /* 0x000fe400007fe405 */
        /* <DEDUP_REMOVED lines=28> */
.L_x_2683:
        /* <DEDUP_REMOVED lines=17> */
.L_x_2687:
        /* <DEDUP_REMOVED lines=35> */
[----:B------:R-:W-:Y:S01]  /*10b20*/  SEL R2, RZ, 0x10, P6 ;  /* 0x00000010ff027807 */ /* 0x000fe20003000000 */
[----:B------:R-:W5:Y:S01]  /*10b30*/  SHFL.IDX PT, R10, R11, 0x1, 0x181f ;  /* 0x00381f000b0a7f89 */ /* 0x000f6200000e0000 */
[C---:B------:R-:W-:Y:S02]  /*10b40*/  IADD3 R15, -R5.reuse, 0x10, RZ ;  /* 0x00000010050f7810 */ /* 0x040fe40007ffe1ff */
[----:B------:R-:W-:Y:S01]  /*10b50*/  ISETP.NE.U32.AND P2, PT, R5, RZ, PT ;  /* 0x000000ff0500720c */ /* 0x000fe20003f45070 */
[----:B------:R-:W2:Y:S01]  /*10b60*/  SHFL.IDX PT, R9, R13, RZ, 0x181f ;  /* 0x00181fff0d097589 */ /* 0x000ea200000e0000 */
[----:B------:R-:W-:Y:S01]  /*10b70*/  LOP3.LUT R15, R15, 0xf, RZ, 0xc0, !PT ;  /* 0x0000000f0f0f7812 */ /* 0x000fe200078ec0ff */
[----:B------:R-:W-:Y:S01]  /*10b80*/  IMAD R5, R204, 0x6000, R191 ;  /* 0x00006000cc057824 */ /* 0x000fe200078e02bf */
[----:B------:R-:W-:Y:S01]  /*10b90*/  LOP3.LUT R7, R7, 0xf, RZ, 0xc0, !PT ;  /* 0x0000000f07077812 */ /* 0x000fe200078ec0ff */
[----:B------:R-:W4:Y:S01]  /*10ba0*/  SHFL.IDX PT, R12, R11, RZ, 0x181f ;  /* 0x00181fff0b0c7589 */ /* 0x000f2200000e0000 */
[----:B------:R-:W-:Y:S04]  /*10bb0*/  IADD3 R6, -R2, 0x10, RZ ;  /* 0x0000001002067810 */ /* 0x000fe80007ffe1ff */
[----:B------:R-:W-:Y:S02]  /*10bc0*/  LOP3.LUT R6, R6, 0xf, RZ, 0xc0, !PT ;  /* 0x0000000f06067812 */ /* 0x000fe400078ec0ff */
[----:B-1----:R-:W-:Y:S04]  /*10bd0*/  IADD3 R14, P1, P0, R15, R8, R200 ;  /* 0x000000080f0e7210 */ /* 0x002fe8000783e0c8 */
[----:B-----5:R-:W-:Y:S02]  /*10be0*/  IADD3.X R15, RZ, R10, R201, P1, P0 ;  /* 0x0000000aff0f7210 */ /* 0x020fe40000fe04c9 */
[----:B------:R-:W-:Y:S04]  /*10bf0*/  IADD3 R16, P1, P0, R7, R8, R202 ;  /* 0x0000000807107210 */ /* 0x000fe8000783e0ca */
[----:B------:R-:W-:Y:S02]  /*10c00*/  IADD3.X R17, RZ, R10, R203, P1, P0 ;  /* 0x0000000aff117210 */ /* 0x000fe40000fe04cb */
[----:B------:R-:W-:Y:S04]  /*10c10*/  IADD3 R6, P1, P0, R6, R8, R195 ;  /* 0x0000000806067210 */ /* 0x000fe8000783e0c3 */
[----:B------:R-:W-:Y:S02]  /*10c20*/  IADD3.X R7, RZ, R10, R197, P1, P0 ;  /* 0x0000000aff077210 */ /* 0x000fe40000fe04c5 */
[----:B--2---:R-:W-:Y:S02]  /*10c30*/  IADD3 R18, P1, R200, R9, RZ ;  /* 0x00000009c8127210 */ /* 0x004fe40007f3e0ff */
[----:B------:R-:W-:Y:S03]  /*10c40*/  IADD3 R10, P0, R9, R202, RZ ;  /* 0x000000ca090a7210 */ /* 0x000fe60007f1e0ff */
[----:B----4-:R-:W-:Y:S01]  /*10c50*/  IMAD.X R19, R201, 0x1, R12, P1 ;  /* 0x00000001c9137824 */ /* 0x010fe200008e060c */
        /* <DEDUP_REMOVED lines=11> */
.L_x_2685:
        /* <DEDUP_REMOVED lines=11> */
[----:B------:R-:W-:Y:S01]  /*10dc0*/  SEL R204, R204, RZ, !P1 ;  /* 0x000000ffcccc7207 */ /* 0x000fe20004800000 */
[----:B------:R-:W-:Y:S06]  /*10dd0*/  LDSM.16.M88.4 R168, [R172+0xc100] ;  /* 0x00c10000aca8783b */ /* 0x000fec0000000200 */
[C---:B------:R-:W-:Y:S02]  /*10de0*/  HMMA.16816.F32.BF16 R16, R136.reuse, R146, RZ ;  /* 0x000000928810723c */ /* 0x040fe400000418ff */
[----:B------:R-:W-:Y:S06]  /*10df0*/  LDSM.16.M88.4 R144, [R2+0xc900] ;  /* 0x00c900000290783b */ /* 0x000fec0000000200 */
[C---:B------:R-:W-:Y:S08]  /*10e00*/  HMMA.16816.F32.BF16 R20, R136.reuse, R24, RZ ;  /* 0x000000188814723c */ /* 0x040ff000000418ff */
[C---:B------:R-:W-:Y:S08]  /*10e10*/  HMMA.16816.F32.BF16 R24, R136.reuse, R26, RZ ;  /* 0x0000001a8818723c */ /* 0x040ff000000418ff */
[C---:B------:R-:W-:Y:S08]  /*10e20*/  HMMA.16816.F32.BF16 R28, R136.reuse, R32, RZ ;  /* 0x00000020881c723c */ /* 0x040ff000000418ff */
[----:B------:R-:W-:Y:S01]  /*10e30*/  HMMA.16816.F32.BF16 R32, R136, R34, RZ ;  /* 0x000000228820723c */ /* 0x000fe200000418ff */
[----:B------:R-:W1:Y:S07]  /*10e40*/  LDSM.16.M88.4 R136, [R179] ;  /* 0x00000000b388783b */ /* 0x000e6e0000000200 */
        /* <DEDUP_REMOVED lines=11> */
[----:B------:R-:W2:Y:S07]  /*10f00*/  LDSM.16.M88.4 R148, [R172+0xc900] ;  /* 0x00c90000ac94783b */ /* 0x000eae0000000200 */
[C---:B-1----:R-:W-:Y:S01]  /*10f10*/  HMMA.16816.F32.BF16 R4, R136.reuse, R140, R4 ;  /* 0x0000008c8804723c */ /* 0x042fe20000041804 */
[----:B------:R-:W1:Y:S07]  /*10f20*/  LDSM.16.M88.4 R164, [R172+0xd100] ;  /* 0x00d10000aca4783b */ /* 0x000e6e0000000200 */
[C---:B------:R-:W-:Y:S01]  /*10f30*/  HMMA.16816.F32.BF16 R8, R136.reuse, R142, R8 ;  /* 0x0000008e8808723c */ /* 0x040fe20000041808 */
[----:B------:R-:W1:Y:S07]  /*10f40*/  LDSM.16.M88.4 R140, [R172+0xd900] ;  /* 0x00d90000ac8c783b */ /* 0x000e6e0000000200 */
[C---:B------:R-:W-:Y:S08]  /*10f50*/  HMMA.16816.F32.BF16 R12, R136.reuse, R144, R12 ;  /* 0x00000090880c723c */ /* 0x040ff0000004180c */
[C---:B------:R-:W-:Y:S01]  /*10f60*/  HMMA.16816.F32.BF16 R16, R136.reuse, R146, R16 ;  /* 0x000000928810723c */ /* 0x040fe20000041810 */
[----:B------:R-:W-:Y:S07]  /*10f70*/  LDSM.16.M88.4 R144, [R183+UR4+0xe100] ;  /* 0x00e10004b790783b */ /* 0x000fee0008000200 */
[C---:B---3--:R-:W-:Y:S08]  /*10f80*/  HMMA.16816.F32.BF16 R20, R136.reuse, R152, R20 ;  /* 0x000000988814723c */ /* 0x048ff00000041814 */
[C---:B------:R-:W-:Y:S01]  /*10f90*/  HMMA.16816.F32.BF16 R24, R136.reuse, R154, R24 ;  /* 0x0000009a8818723c */ /* 0x040fe20000041818 */
[----:B------:R-:W-:Y:S07]  /*10fa0*/  LDSM.16.M88.4 R152, [R183+UR4+0xe900] ;  /* 0x00e90004b798783b */ /* 0x000fee0008000200 */
[C---:B----4-:R-:W-:Y:S08]  /*10fb0*/  HMMA.16816.F32.BF16 R28, R136.reuse, R156, R28 ;  /* 0x0000009c881c723c */ /* 0x050ff0000004181c */
[----:B------:R-:W-:Y:S01]  /*10fc0*/  HMMA.16816.F32.BF16 R32, R136, R158, R32 ;  /* 0x0000009e8820723c */ /* 0x000fe20000041820 */
[----:B------:R-:W3:Y:S07]  /*10fd0*/  LDSM.16.M88.4 R136, [R182+0x4000] ;  /* 0x00400000b688783b */ /* 0x000eee0000000200 */
[C---:B-----5:R-:W-:Y:S01]  /*10fe0*/  HMMA.16816.F32.BF16 R4, R160.reuse, R168, R4 ;  /* 0x000000a8a004723c */ /* 0x060fe20000041804 */
[----:B------:R-:W-:Y:S07]  /*10ff0*/  LDSM.16.M88.4 R156, [R183+UR4+0xf900] ;  /* 0x00f90004b79c783b */ /* 0x000fee0008000200 */
[C---:B------:R-:W-:Y:S01]  /*11000*/  HMMA.16816.F32.BF16 R8, R160.reuse, R170, R8 ;  /* 0x000000aaa008723c */ /* 0x040fe20000041808 */
[----:B------:R-:W-:Y:S07]  /*11010*/  LDSM.16.M88.4 R168, [R3+0xe100] ;  /* 0x00e1000003a8783b */ /* 0x000fee0000000200 */
[C---:B--2---:R-:W-:Y:S08]  /*11020*/  HMMA.16816.F32.BF16 R12, R160.reuse, R148, R12 ;  /* 0x00000094a00c723c */ /* 0x044ff0000004180c */
[C---:B------:R-:W-:Y:S01]  /*11030*/  HMMA.16816.F32.BF16 R16, R160.reuse, R150, R16 ;  /* 0x00000096a010723c */ /* 0x040fe20000041810 */
[----:B------:R-:W2:Y:S07]  /*11040*/  LDSM.16.M88.4 R148, [R183+UR4+0xf100] ;  /* 0x00f10004b794783b */ /* 0x000eae0008000200 */
[C---:B-1----:R-:W-:Y:S08]  /*11050*/  HMMA.16816.F32.BF16 R20, R160.reuse, R164, R20 ;  /* 0x000000a4a014723c */ /* 0x042ff00000041814 */
[C---:B------:R-:W-:Y:S01]  /*11060*/  HMMA.16816.F32.BF16 R24, R160.reuse, R166, R24 ;  /* 0x000000a6a018723c */ /* 0x040fe20000041818 */
[----:B------:R-:W1:Y:S07]  /*11070*/  LDSM.16.M88.4 R164, [R134+0x4000] ;  /* 0x0040000086a4783b */ /* 0x000e6e0000000200 */
[C---:B------:R-:W-:Y:S08]  /*11080*/  HMMA.16816.F32.BF16 R28, R160.reuse, R140, R28 ;  /* 0x0000008ca01c723c */ /* 0x040ff0000004181c */
[----:B------:R-:W-:Y:S01]  /*11090*/  HMMA.16816.F32.BF16 R32, R160, R142, R32 ;  /* 0x0000008ea020723c */ /* 0x000fe20000041820 */
[----:B------:R-:W4:Y:S07]  /*110a0*/  LDSM.16.M88.4 R140, [R3+0xe900] ;  /* 0x00e90000038c783b */ /* 0x000f2e0000000200 */
[C---:B---3--:R-:W-:Y:S01]  /*110b0*/  HMMA.16816.F32.BF16 R4, R136.reuse, R144, R4 ;  /* 0x000000908804723c */ /* 0x048fe20000041804 */
[----:B------:R-:W-:Y:S07]  /*110c0*/  LDSM.16.M88.4 R160, [R3+0xf900] ;  /* 0x00f9000003a0783b */ /* 0x000fee0000000200 */
        /* <DEDUP_REMOVED lines=10> */
[----:B------:R-:W5:Y:S07]  /*11170*/  LDSM.16.M88.4 R136, [R2+0xe900] ;  /* 0x00e900000288783b */ /* 0x000f6e0000000200 */
[C---:B-1----:R-:W-:Y:S01]  /*11180*/  HMMA.16816.F32.BF16 R4, R164.reuse, R168, R4 ;  /* 0x000000a8a404723c */ /* 0x042fe20000041804 */
[----:B------:R-:W-:Y:S07]  /*11190*/  LDSM.16.M88.4 R156, [R178+0x4000] ;  /* 0x00400000b29c783b */ /* 0x000fee0000000200 */
[C---:B------:R-:W-:Y:S01]  /*111a0*/  HMMA.16816.F32.BF16 R8, R164.reuse, R170, R8 ;  /* 0x000000aaa408723c */ /* 0x040fe20000041808 */
[----:B------:R-:W-:Y:S07]  /*111b0*/  LDSM.16.M88.4 R168, [R172+0xe100] ;  /* 0x00e10000aca8783b */ /* 0x000fee0000000200 */
[C---:B----4-:R-:W-:Y:S01]  /*111c0*/  HMMA.16816.F32.BF16 R12, R164.reuse, R140, R12 ;  /* 0x0000008ca40c723c */ /* 0x050fe2000004180c */
[----:B------:R-:W-:Y:S07]  /*111d0*/  LDSM.16.M88.4 R172, [R172+0x10100] ;  /* 0x01010000acac783b */ /* 0x000fee0000000200 */
[C---:B------:R-:W-:Y:S01]  /*111e0*/  HMMA.16816.F32.BF16 R16, R164.reuse, R142, R16 ;  /* 0x0000008ea410723c */ /* 0x040fe20000041810 */
[----:B------:R-:W1:Y:S07]  /*111f0*/  LDSM.16.M88.4 R140, [R2+0xf100] ;  /* 0x00f10000028c783b */ /* 0x000e6e0000000200 */
[C---:B---3--:R-:W-:Y:S08]  /*11200*/  HMMA.16816.F32.BF16 R20, R164.reuse, R144, R20 ;  /* 0x00000090a414723c */ /* 0x048ff00000041814 */
[C---:B------:R-:W-:Y:S01]  /*11210*/  HMMA.16816.F32.BF16 R24, R164.reuse, R146, R24 ;  /* 0x00000092a418723c */ /* 0x040fe20000041818 */
[----:B------:R-:W3:Y:S07]  /*11220*/  LDSM.16.M88.4 R144, [R2+0xf900] ;  /* 0x00f900000290783b */ /* 0x000eee0000000200 */
[C---:B------:R-:W-:Y:S08]  /*11230*/  HMMA.16816.F32.BF16 R28, R164.reuse, R160, R28 ;  /* 0x000000a0a41c723c */ /* 0x040ff0000004181c */
[----:B------:R-:W-:Y:S01]  /*11240*/  HMMA.16816.F32.BF16 R32, R164, R162, R32 ;  /* 0x000000a2a420723c */ /* 0x000fe20000041820 */
[----:B------:R-:W4:Y:S07]  /*11250*/  LDSM.16.M88.4 R160, [R132+0xe900] ;  /* 0x00e9000084a0783b */ /* 0x000f2e0000000200 */
[C---:B--2---:R-:W-:Y:S01]  /*11260*/  HMMA.16816.F32.BF16 R4, R148.reuse, R152, R4 ;  /* 0x000000989404723c */ /* 0x044fe20000041804 */
[----:B------:R-:W-:Y:S07]  /*11270*/  LDSM.16.M88.4 R164, [R183+UR4+0x11100] ;  /* 0x01110004b7a4783b */ /* 0x000fee0008000200 */
[C---:B------:R-:W-:Y:S01]  /*11280*/  HMMA.16816.F32.BF16 R8, R148.reuse, R154, R8 ;  /* 0x0000009a9408723c */ /* 0x040fe20000041808 */
[----:B------:R-:W-:Y:S07]  /*11290*/  LDSM.16.M88.4 R152, [R183+UR4+0x10900] ;  /* 0x01090004b798783b */ /* 0x000fee0008000200 */
[C---:B-----5:R-:W-:Y:S08]  /*112a0*/  HMMA.16816.F32.BF16 R12, R148.reuse, R136, R12 ;  /* 0x00000088940c723c */ /* 0x060ff0000004180c */
[C---:B------:R-:W-:Y:S01]  /*112b0*/  HMMA.16816.F32.BF16 R16, R148.reuse, R138, R16 ;  /* 0x0000008a9410723c */ /* 0x040fe20000041810 */
[----:B------:R-:W2:Y:S07]  /*112c0*/  LDSM.16.M88.4 R136, [R132+0xf100] ;  /* 0x00f100008488783b */ /* 0x000eae0000000200 */
[C---:B-1----:R-:W-:Y:S08]  /*112d0*/  HMMA.16816.F32.BF16 R20, R148.reuse, R140, R20 ;  /* 0x0000008c9414723c */ /* 0x042ff00000041814 */
[C---:B------:R-:W-:Y:S01]  /*112e0*/  HMMA.16816.F32.BF16 R24, R148.reuse, R142, R24 ;  /* 0x0000008e9418723c */ /* 0x040fe20000041818 */
[----:B------:R-:W1:Y:S07]  /*112f0*/  LDSM.16.M88.4 R140, [R132+0xf900] ;  /* 0x00f90000848c783b */ /* 0x000e6e0000000200 */
[C---:B---3--:R-:W-:Y:S08]  /*11300*/  HMMA.16816.F32.BF16 R28, R148.reuse, R144, R28 ;  /* 0x00000090941c723c */ /* 0x048ff0000004181c */
[----:B------:R-:W-:Y:S01]  /*11310*/  HMMA.16816.F32.BF16 R32, R148, R146, R32 ;  /* 0x000000929420723c */ /* 0x000fe20000041820 */
[----:B------:R-:W-:Y:S07]  /*11320*/  LDSM.16.M88.4 R144, [R182+0x8000] ;  /* 0x00800000b690783b */ /* 0x000fee0000000200 */
[C---:B------:R-:W-:Y:S01]  /*11330*/  HMMA.16816.F32.BF16 R4, R156.reuse, R168, R4 ;  /* 0x000000a89c04723c */ /* 0x040fe20000041804 */
[----:B------:R-:W3:Y:S07]  /*11340*/  LDSM.16.M88.4 R148, [R183+UR4+0x10100] ;  /* 0x01010004b794783b */ /* 0x000eee0008000200 */
[C---:B------:R-:W-:Y:S01]  /*11350*/  HMMA.16816.F32.BF16 R8, R156.reuse, R170, R8 ;  /* 0x000000aa9c08723c */ /* 0x040fe20000041808 */
[----:B------:R-:W-:Y:S07]  /*11360*/  LDSM.16.M88.4 R168, [R3+0x10100] ;  /* 0x0101000003a8783b */ /* 0x000fee0000000200 */
[C---:B----4-:R-:W-:Y:S08]  /*11370*/  HMMA.16816.F32.BF16 R12, R156.reuse, R160, R12 ;  /* 0x000000a09c0c723c */ /* 0x050ff0000004180c */
[C---:B------:R-:W-:Y:S01]  /*11380*/  HMMA.16816.F32.BF16 R16, R156.reuse, R162, R16 ;  /* 0x000000a29c10723c */ /* 0x040fe20000041810 */
[----:B------:R-:W4:Y:S07]  /*11390*/  LDSM.16.M88.4 R160, [R183+UR4+0x11900] ;  /* 0x01190004b7a0783b */ /* 0x000f2e0008000200 */
        /* <DEDUP_REMOVED lines=12> */
[----:B------:R-:W5:Y:S07]  /*11460*/  LDSM.16.M88.4 R152, [R3+0x11900] ;  /* 0x011900000398783b */ /* 0x000f6e0000000200 */
[C---:B------:R-:W-:Y:S08]  /*11470*/  HMMA.16816.F32.BF16 R20, R144.reuse, R164, R20 ;  /* 0x000000a49014723c */ /* 0x040ff00000041814 */
[C---:B------:R-:W-:Y:S01]  /*11480*/  HMMA.16816.F32.BF16 R24, R144.reuse, R166, R24 ;  /* 0x000000a69018723c */ /* 0x040fe20000041818 */
[----:B------:R-:W3:Y:S07]  /*11490*/  LDSM.16.M88.4 R164, [R2+0x10100] ;  /* 0x0101000002a4783b */ /* 0x000eee0000000200 */
[C---:B----4-:R-:W-:Y:S08]  /*114a0*/  HMMA.16816.F32.BF16 R28, R144.reuse, R160, R28 ;  /* 0x000000a0901c723c */ /* 0x050ff0000004181c */
[----:B------:R-:W-:Y:S01]  /*114b0*/  HMMA.16816.F32.BF16 R32, R144, R162, R32 ;  /* 0x000000a29020723c */ /* 0x000fe20000041820 */
[----:B------:R-:W4:Y:S07]  /*114c0*/  LDSM.16.M88.4 R144, [R2+0x10900] ;  /* 0x010900000290783b */ /* 0x000f2e0000000200 */
        /* <DEDUP_REMOVED lines=8> */
[C---:B------:R-:W-:Y:S08]  /*11550*/  HMMA.16816.F32.BF16 R24, R136.reuse, R150, R24 ;  /* 0x000000968818723c */ /* 0x040ff00000041818 */
[C---:B-----5:R-:W-:Y:S08]  /*11560*/  HMMA.16816.F32.BF16 R28, R136.reuse, R152, R28 ;  /* 0x00000098881c723c */ /* 0x060ff0000004181c */
[----:B------:R-:W-:Y:S01]  /*11570*/  HMMA.16816.F32.BF16 R32, R136, R154, R32 ;  /* 0x0000009a8820723c */ /* 0x000fe20000041820 */
[----:B------:R-:W3:Y:S07]  /*11580*/  LDSM.16.M88.4 R136, [R132+0x10900] ;  /* 0x010900008488783b */ /* 0x000eee0000000200 */
[C---:B------:R-:W-:Y:S08]  /*11590*/  HMMA.16816.F32.BF16 R4, R156.reuse, R164, R4 ;  /* 0x000000a49c04723c */ /* 0x040ff00000041804 */
[C---:B------:R-:W-:Y:S08]  /*115a0*/  HMMA.16816.F32.BF16 R8, R156.reuse, R166, R8 ;  /* 0x000000a69c08723c */ /* 0x040ff00000041808 */
[C---:B----4-:R-:W-:Y:S08]  /*115b0*/  HMMA.16816.F32.BF16 R12, R156.reuse, R144, R12 ;  /* 0x000000909c0c723c */ /* 0x050ff0000004180c */
[C---:B------:R-:W-:Y:S01]  /*115c0*/  HMMA.16816.F32.BF16 R16, R156.reuse, R146, R16 ;  /* 0x000000929c10723c */ /* 0x040fe20000041810 */
[----:B------:R-:W4:Y:S07]  /*115d0*/  LDSM.16.M88.4 R144, [R132+0x11100] ;  /* 0x011100008490783b */ /* 0x000f2e0000000200 */
[C---:B--2---:R-:W-:Y:S08]  /*115e0*/  HMMA.16816.F32.BF16 R20, R156.reuse, R160, R20 ;  /* 0x000000a09c14723c */ /* 0x044ff00000041814 */
[C---:B------:R-:W-:Y:S08]  /*115f0*/  HMMA.16816.F32.BF16 R24, R156.reuse, R162, R24 ;  /* 0x000000a29c18723c */ /* 0x040ff00000041818 */
[C---:B-1----:R-:W-:Y:S08]  /*11600*/  HMMA.16816.F32.BF16 R28, R156.reuse, R140, R28 ;  /* 0x0000008c9c1c723c */ /* 0x042ff0000004181c */
[----:B------:R-:W-:Y:S01]  /*11610*/  HMMA.16816.F32.BF16 R32, R156, R142, R32 ;  /* 0x0000008e9c20723c */ /* 0x000fe20000041820 */
[----:B------:R1:W2:Y:S01]  /*11620*/  LDSM.16.M88.4 R140, [R132+0x11900] ;  /* 0x01190000848c783b */ /* 0x0002a20000000200 */
[----:B------:R-:W-:Y:S06]  /*11630*/  DEPBAR.LE SB0, 0x2 ;  /* 0x000080800000791a */ /* 0x000fec0000000000 */
[C---:B------:R-:W-:Y:S01]  /*11640*/  HMMA.16816.F32.BF16 R4, R168.reuse, R172, R4 ;  /* 0x000000aca804723c */ /* 0x040fe20000041804 */
[----:B------:R-:W-:Y:S07]  /*11650*/  BAR.SYNC.DEFER_BLOCKING 0x0 ;  /* 0x0000000000007b1d */ /* 0x000fee0000010000 */
[C---:B------:R-:W-:Y:S08]  /*11660*/  HMMA.16816.F32.BF16 R8, R168.reuse, R174, R8 ;  /* 0x000000aea808723c */ /* 0x040ff00000041808 */
[C---:B---3--:R-:W-:Y:S08]  /*11670*/  HMMA.16816.F32.BF16 R12, R168.reuse, R136, R12 ;  /* 0x00000088a80c723c */ /* 0x048ff0000004180c */
[C---:B------:R-:W-:Y:S01]  /*11680*/  HMMA.16816.F32.BF16 R16, R168.reuse, R138, R16 ;  /* 0x0000008aa810723c */ /* 0x040fe20000041810 */
[----:B------:R-:W-:Y:S03]  /*11690*/  LDSM.16.MT88.4 R136, [R177+UR4+0x100] ;  /* 0x00010004b188783b */ /* 0x000fe60008004200 */
[----:B------:R-:W-:Y:S02]  /*116a0*/  FMNMX.FTZ R2, R4, R133, !PT ;  /* 0x0000008504027209 */ /* 0x000fe40007810000 */
[----:B------:R-:W-:Y:S02]  /*116b0*/  FMNMX.FTZ R148, R6, R0, !PT ;  /* 0x0000000006947209 */ /* 0x000fe40007810000 */
[C---:B----4-:R-:W-:Y:S01]  /*116c0*/  HMMA.16816.F32.BF16 R20, R168.reuse, R144, R20 ;  /* 0x00000090a814723c */ /* 0x050fe20000041814 */
[----:B------:R-:W-:Y:S03]  /*116d0*/  LDSM.16.MT88.4 R156, [R176+UR4+0x2900] ;  /* 0x00290004b09c783b */ /* 0x000fe60008004200 */
[----:B------:R-:W-:Y:S02]  /*116e0*/  FMNMX.FTZ R3, R5, R2, !PT ;  /* 0x0000000205037209 */ /* 0x000fe40007810000 */
[----:B------:R-:W-:Y:S02]  /*116f0*/  FMNMX.FTZ R149, R7, R148, !PT ;  /* 0x0000009407957209 */ /* 0x000fe40007810000 */
[C---:B------:R-:W-:Y:S04]  /*11700*/  HMMA.16816.F32.BF16 R24, R168.reuse, R146, R24 ;  /* 0x00000092a818723c */ /* 0x040fe80000041818 */
[----:B------:R-:W-:Y:S02]  /*11710*/  FMNMX.FTZ R2, R8, R3, !PT ;  /* 0x0000000308027209 */ /* 0x000fe40007810000 */
[----:B-1----:R-:W-:Y:S02]  /*11720*/  FMNMX.FTZ R132, R10, R149, !PT ;  /* 0x000000950a847209 */ /* 0x002fe40007810000 */
[C---:B--2---:R-:W-:Y:S04]  /*11730*/  HMMA.16816.F32.BF16 R28, R168.reuse, R140, R28 ;  /* 0x0000008ca81c723c */ /* 0x044fe8000004181c */
        /* <DEDUP_REMOVED lines=26> */
[----:B------:R-:W-:Y:S01]  /*118e0*/  IADD3 R140, R177, UR4, RZ ;  /* 0x00000004b18c7c10 */ /* 0x000fe2000fffe0ff */
[----:B------:R-:W1:Y:S01]  /*118f0*/  SHFL.BFLY PT, R2, R151, 0x2, 0x1f ;  /* 0x0c401f0097027f89 */ /* 0x000e6200000e0000 */
[----:B------:R-:W-:Y:S07]  /*11900*/  FMNMX.FTZ R150, R35, R132, !PT ;  /* 0x0000008423967209 */ /* 0x000fee0007810000 */
[----:B------:R-:W2:Y:S01]  /*11910*/  SHFL.BFLY PT, R3, R150, 0x2, 0x1f ;  /* 0x0c401f0096037f89 */ /* 0x000ea200000e0000 */
[----:B-1----:R-:W-:Y:S07]  /*11920*/  FMNMX.FTZ R149, R151, R2, !PT ;  /* 0x0000000297957209 */ /* 0x002fee0007810000 */
[----:B------:R-:W1:Y:S01]  /*11930*/  SHFL.BFLY PT, R132, R149, 0x1, 0x1f ;  /* 0x0c201f0095847f89 */ /* 0x000e6200000e0000 */
[----:B--2---:R-:W-:Y:S07]  /*11940*/  FMNMX.FTZ R148, R150, R3, !PT ;  /* 0x0000000396947209 */ /* 0x004fee0007810000 */
[----:B------:R-:W2:Y:S01]  /*11950*/  SHFL.BFLY PT, R3, R148, 0x1, 0x1f ;  /* 0x0c201f0094037f89 */ /* 0x000ea200000e0000 */
[----:B-1----:R-:W-:Y:S05]  /*11960*/  FMNMX.FTZ R132, R149, R132, !PT ;  /* 0x0000008495847209 */ /* 0x002fea0007810000 */
[C---:B------:R-:W-:Y:S02]  /*11970*/  FADD.FTZ R133, -R132.reuse, R133 ;  /* 0x0000008584857221 */ /* 0x040fe40000010100 */
[----:B------:R-:W-:Y:S01]  /*11980*/  FMUL.FTZ R170, R132, c[0x0][0x2d0] ;  /* 0x0000b40084aa7a20 */ /* 0x000fe20000410000 */
[----:B--2---:R-:W-:Y:S01]  /*11990*/  FMNMX.FTZ R3, R148, R3, !PT ;  /* 0x0000000394037209 */ /* 0x004fe20007810000 */
[----:B------:R-:W-:Y:S01]  /*119a0*/  FMUL.FTZ R2, R133, c[0x0][0x2d0] ;  /* 0x0000b40085027a20 */ /* 0x000fe20000410000 */
[----:B------:R-:W-:Y:S01]  /*119b0*/  LDSM.16.MT88.4 R148, [R177+UR4+0x2900] ;  /* 0x00290004b194783b */ /* 0x000fe20008004200 */
[----:B------:R-:W-:Y:S02]  /*119c0*/  FFMA.FTZ R161, R4, c[0x0][0x2d0], -R170 ;  /* 0x0000b40004a17a23 */ /* 0x000fe400000108aa */
        /* <DEDUP_REMOVED lines=19> */
[--C-:B------:R-:W-:Y:S02]  /*11b00*/  FFMA.FTZ R214, R31, c[0x0][0x2d0], -R169.reuse ;  /* 0x0000b4001fd67a23 */ /* 0x100fe400000108a9 */
[C---:B-1----:R-:W-:Y:S01]  /*11b10*/  FMUL.FTZ R4, R2.reuse, R128 ;  /* 0x0000008002047220 */ /* 0x042fe20000410000 */
[----:B------:R-:W-:Y:S01]  /*11b20*/  LDSM.16.MT88.4 R28, [R133+0x1900] ;  /* 0x00190000851c783b */ /* 0x000fe20000004200 */
        /* <DEDUP_REMOVED lines=25> */
[--C-:B------:R-:W-:Y:S02]  /*11cc0*/  FFMA.FTZ R215, R32, c[0x0][0x2d0], -R170.reuse ;  /* 0x0000b40020d77a23 */ /* 0x100fe400000108aa */
[--C-:B------:R-:W-:Y:S01]  /*11cd0*/  FFMA.FTZ R216, R34, c[0x0][0x2d0], -R169.reuse ;  /* 0x0000b40022d87a23 */ /* 0x100fe200000108a9 */
        /* <DEDUP_REMOVED lines=38> */
[----:B------:R-:W-:Y:S03]  /*11f40*/  MUFU.EX2 R214, R214 ;  /* 0x000000d600d67308 */ /* 0x000fe60000000800 */
[----:B------:R-:W-:Y:S01]  /*11f50*/  IADD3 R160, R181, R136, RZ ;  /* 0x00000088b5a07210 */ /* 0x000fe20007ffe0ff */
[C---:B------:R-:W-:Y:S02]  /*11f60*/  FMUL.FTZ R74, R0.reuse, R74 ;  /* 0x0000004a004a7220 */ /* 0x040fe40000410000 */
[----:B------:R-:W-:Y:S01]  /*11f70*/  FMUL.FTZ R75, R0, R75 ;  /* 0x0000004b004b7220 */ /* 0x000fe20000410000 */
[C---:B--2---:R-:W-:Y:S01]  /*11f80*/  HMMA.16816.F32.BF16 R36, R128.reuse, R140, R36 ;  /* 0x0000008c8024723c */ /* 0x044fe20000041824 */
[----:B------:R-:W1:Y:S02]  /*11f90*/  LDSM.16.MT88.4 R136, [R160+0x100] ;  /* 0x00010000a088783b */ /* 0x000e640000004200 */
[----:B------:R-:W-:Y:S01]  /*11fa0*/  MUFU.EX2 R215, R215 ;  /* 0x000000d700d77308 */ /* 0x000fe20000000800 */
[C---:B------:R-:W-:Y:S02]  /*11fb0*/  FMUL.FTZ R76, R2.reuse, R76 ;  /* 0x0000004c024c7220 */ /* 0x040fe40000410000 */
[----:B------:R-:W-:Y:S02]  /*11fc0*/  FMUL.FTZ R77, R2, R77 ;  /* 0x0000004d024d7220 */ /* 0x000fe40000410000 */
[C---:B------:R-:W-:Y:S01]  /*11fd0*/  HMMA.16816.F32.BF16 R40, R128.reuse, R142, R40 ;  /* 0x0000008e8028723c */ /* 0x040fe20000041828 */
[----:B------:R-:W2:Y:S03]  /*11fe0*/  LDSM.16.MT88.4 R140, [R177+UR4+0x2100] ;  /* 0x00210004b18c783b */ /* 0x000ea60008004200 */
[C---:B------:R-:W-:Y:S01]  /*11ff0*/  FMUL.FTZ R78, R0.reuse, R78 ;  /* 0x0000004e004e7220 */ /* 0x040fe20000410000 */
[----:B------:R-:W-:Y:S01]  /*12000*/  MUFU.EX2 R216, R216 ;  /* 0x000000d800d87308 */ /* 0x000fe20000000800 */
        /* <DEDUP_REMOVED lines=9> */
[C---:B------:R-:W-:Y:S04]  /*120a0*/  FMUL.FTZ R84, R2.reuse, R84 ;  /* 0x0000005402547220 */ /* 0x040fe80000410000 */
        /* <DEDUP_REMOVED lines=8> */
[----:B------:R-:W1:Y:S03]  /*12130*/  LDSM.16.MT88.4 R136, [R176+UR4+0x2100] ;  /* 0x00210004b088783b */ /* 0x000e660008004200 */
        /* <DEDUP_REMOVED lines=15> */
[--C-:B------:R-:W-:Y:S02]  /*12230*/  FFMA.FTZ R171, R12, c[0x0][0x2d0], -R170.reuse ;  /* 0x0000b4000cab7a23 */ /* 0x100fe400000108aa */
[C---:B------:R-:W-:Y:S01]  /*12240*/  FMUL.FTZ R12, R2.reuse, R120 ;  /* 0x00000078020c7220 */ /* 0x040fe20000410000 */
[C---:B-1----:R-:W-:Y:S03]  /*12250*/  HMMA.16816.F32.BF16 R76, R128.reuse, R136, R76 ;  /* 0x00000088804c723c */ /* 0x042fe6000004184c */
[--C-:B------:R-:W-:Y:S01]  /*12260*/  FFMA.FTZ R172, R13, c[0x0][0x2d0], -R170.reuse ;  /* 0x0000b4000dac7a23 */ /* 0x100fe200000108aa */
[----:B------:R-:W-:Y:S01]  /*12270*/  MUFU.EX2 R171, R171 ;  /* 0x000000ab00ab7308 */ /* 0x000fe20000000800 */
[----:B------:R-:W-:Y:S02]  /*12280*/  FMUL.FTZ R13, R2, R121 ;  /* 0x00000079020d7220 */ /* 0x000fe40000410000 */
[--C-:B------:R-:W-:Y:S01]  /*12290*/  FFMA.FTZ R173, R14, c[0x0][0x2d0], -R169.reuse ;  /* 0x0000b4000ead7a23 */ /* 0x100fe200000108a9 */
[C---:B------:R-:W-:Y:S01]  /*122a0*/  HMMA.16816.F32.BF16 R80, R128.reuse, R138, R80 ;  /* 0x0000008a8050723c */ /* 0x040fe20000041850 */
[----:B------:R-:W1:Y:S03]  /*122b0*/  LDSM.16.MT88.4 R136, [R133+0x4100] ;  /* 0x004100008588783b */ /* 0x000e660000004200 */
[C---:B------:R-:W-:Y:S02]  /*122c0*/  FMUL.FTZ R14, R0.reuse, R122 ;  /* 0x0000007a000e7220 */ /* 0x040fe40000410000 */
[--C-:B------:R-:W-:Y:S01]  /*122d0*/  FFMA.FTZ R174, R15, c[0x0][0x2d0], -R169.reuse ;  /* 0x0000b4000fae7a23 */ /* 0x100fe200000108a9 */
[----:B------:R-:W4:Y:S01]  /*122e0*/  MUFU.EX2 R172, R172 ;  /* 0x000000ac00ac7308 */ /* 0x000f220000000800 */
[C---:B--2---:R-:W-:Y:S04]  /*122f0*/  HMMA.16816.F32.BF16 R84, R128.reuse, R140, R84 ;  /* 0x0000008c8054723c */ /* 0x044fe80000041854 */
[----:B------:R-:W-:Y:S02]  /*12300*/  FMUL.FTZ R15, R0, R123 ;  /* 0x0000007b000f7220 */ /* 0x000fe40000410000 */
[----:B------:R-:W-:Y:S01]  /*12310*/  LDSM.16.MT88.4 R120, [R160+0x4100] ;  /* 0x00410000a078783b */ /* 0x000fe20000004200 */
[C---:B------:R-:W-:Y:S01]  /*12320*/  FMUL.FTZ R100, R2.reuse, R100 ;  /* 0x0000006402647220 */ /* 0x040fe20000410000 */
[C---:B------:R-:W-:Y:S01]  /*12330*/  HMMA.16816.F32.BF16 R88, R128.reuse, R142, R88 ;  /* 0x0000008e8058723c */ /* 0x040fe20000041858 */
[----:B------:R-:W-:Y:S03]  /*12340*/  MUFU.EX2 R173, R173 ;  /* 0x000000ad00ad7308 */ /* 0x000fe60000000800 */
[----:B------:R-:W-:Y:S02]  /*12350*/  FMUL.FTZ R101, R2, R101 ;  /* 0x0000006502657220 */ /* 0x000fe40000410000 */
[----:B------:R-:W2:Y:S01]  /*12360*/  LDSM.16.MT88.4 R140, [R176+UR4+0x4100] ;  /* 0x00410004b08c783b */ /* 0x000ea20008004200 */
[C---:B------:R-:W-:Y:S01]  /*12370*/  FMUL.FTZ R102, R0.reuse, R102 ;  /* 0x0000006600667220 */ /* 0x040fe20000410000 */
[C---:B---3--:R-:W-:Y:S03]  /*12380*/  HMMA.16816.F32.BF16 R92, R128.reuse, R124, R92 ;  /* 0x0000007c805c723c */ /* 0x048fe6000004185c */
[----:B------:R-:W3:Y:S01]  /*12390*/  MUFU.EX2 R174, R174 ;  /* 0x000000ae00ae7308 */ /* 0x000ee20000000800 */
[----:B------:R-:W-:Y:S02]  /*123a0*/  FMUL.FTZ R103, R0, R103 ;  /* 0x0000006700677220 */ /* 0x000fe40000410000 */
[C---:B------:R-:W-:Y:S02]  /*123b0*/  FMUL.FTZ R104, R2.reuse, R104 ;  /* 0x0000006802687220 */ /* 0x040fe40000410000 */
[C---:B------:R-:W-:Y:S01]  /*123c0*/  HMMA.16816.F32.BF16 R96, R128.reuse, R126, R96 ;  /* 0x0000007e8060723c */ /* 0x040fe20000041860 */
[----:B------:R-:W5:Y:S03]  /*123d0*/  LDSM.16.MT88.4 R124, [R177+UR4+0x900] ;  /* 0x00090004b17c783b */ /* 0x000f660008004200 */
[----:B------:R-:W-:Y:S02]  /*123e0*/  FMUL.FTZ R105, R2, R105 ;  /* 0x0000006902697220 */ /* 0x000fe40000410000 */
[C---:B------:R-:W-:Y:S02]  /*123f0*/  FMUL.FTZ R106, R0.reuse, R106 ;  /* 0x0000006a006a7220 */ /* 0x040fe40000410000 */
[----:B------:R-:W-:Y:S01]  /*12400*/  FMUL.FTZ R107, R0, R107 ;  /* 0x0000006b006b7220 */ /* 0x000fe20000410000 */
[C---:B-1----:R-:W-:Y:S03]  /*12410*/  HMMA.16816.F32.BF16 R12, R128.reuse, R136, R12 ;  /* 0x00000088800c723c */ /* 0x042fe6000004180c */
[--C-:B------:R-:W-:Y:S02]  /*12420*/  FFMA.FTZ R175, R16, c[0x0][0x2d0], -R170.reuse ;  /* 0x0000b40010af7a23 */ /* 0x100fe400000108aa */
[----:B------:R-:W-:Y:S02]  /*12430*/  FFMA.FTZ R208, R17, c[0x0][0x2d0], -R170 ;  /* 0x0000b40011d07a23 */ /* 0x000fe400000108aa */
[--C-:B------:R-:W-:Y:S01]  /*12440*/  FFMA.FTZ R209, R18, c[0x0][0x2d0], -R169.reuse ;  /* 0x0000b40012d17a23 */ /* 0x100fe200000108a9 */
[C---:B------:R-:W-:Y:S01]  /*12450*/  HMMA.16816.F32.BF16 R100, R128.reuse, R138, R100 ;  /* 0x0000008a8064723c */ /* 0x040fe20000041864 */
[----:B------:R-:W1:Y:S01]  /*12460*/  LDSM.16.MT88.4 R136, [R133+0x900] ;  /* 0x000900008588783b */ /* 0x000e620000004200 */
[----:B------:R-:W-:Y:S02]  /*12470*/  MUFU.EX2 R175, R175 ;  /* 0x000000af00af7308 */ /* 0x000fe40000000800 */
[----:B------:R-:W-:Y:S02]  /*12480*/  FFMA.FTZ R210, R19, c[0x0][0x2d0], -R169 ;  /* 0x0000b40013d27a23 */ /* 0x000fe400000108a9 */
[C---:B------:R-:W-:Y:S02]  /*12490*/  FMUL.FTZ R108, R2.reuse, R108 ;  /* 0x0000006c026c7220 */ /* 0x040fe40000410000 */
[----:B------:R-:W-:Y:S04]  /*124a0*/  FMUL.FTZ R109, R2, R109 ;  /* 0x0000006d026d7220 */ /* 0x000fe80000410000 */
[----:B------:R-:W5:Y:S01]  /*124b0*/  MUFU.EX2 R208, R208 ;  /* 0x000000d000d07308 */ /* 0x000f620000000800 */
[C---:B--2---:R-:W-:Y:S03]  /*124c0*/  HMMA.16816.F32.BF16 R104, R128.reuse, R140, R104 ;  /* 0x0000008c8068723c */ /* 0x044fe60000041868 */
[C---:B------:R-:W-:Y:S02]  /*124d0*/  FMUL.FTZ R110, R0.reuse, R110 ;  /* 0x0000006e006e7220 */ /* 0x040fe40000410000 */
[----:B------:R-:W-:Y:S02]  /*124e0*/  FMUL.FTZ R111, R0, R111 ;  /* 0x0000006f006f7220 */ /* 0x000fe40000410000 */
[----:B------:R-:W-:Y:S01]  /*124f0*/  FMUL.FTZ R16, R2, R116 ;  /* 0x0000007402107220 */ /* 0x000fe20000410000 */
[----:B----4-:R-:W-:Y:S01]  /*12500*/  F2FP.BF16.PACK_AB R116, R172, R171 ;  /* 0x000000abac74723e */ /* 0x010fe200000010ff */
[----:B------:R-:W-:Y:S03]  /*12510*/  MUFU.EX2 R209, R209 ;  /* 0x000000d100d17308 */ /* 0x000fe60000000800 */
[C---:B------:R-:W-:Y:S01]  /*12520*/  HMMA.16816.F32.BF16 R108, R128.reuse, R142, R108 ;  /* 0x0000008e806c723c */ /* 0x040fe2000004186c */
[----:B------:R-:W2:Y:S02]  /*12530*/  LDSM.16.MT88.4 R140, [R176+UR4+0x900] ;  /* 0x00090004b08c783b */ /* 0x000ea40008004200 */
[----:B------:R-:W-:Y:S01]  /*12540*/  FMUL.FTZ R17, R2, R117 ;  /* 0x0000007502117220 */ /* 0x000fe20000410000 */
[----:B---3--:R-:W-:Y:S01]  /*12550*/  F2FP.BF16.PACK_AB R117, R174, R173 ;  /* 0x000000adae75723e */ /* 0x008fe200000010ff */
[C---:B------:R-:W-:Y:S02]  /*12560*/  FMUL.FTZ R18, R0.reuse, R118 ;  /* 0x0000007600127220 */ /* 0x040fe40000410000 */
[----:B------:R-:W3:Y:S01]  /*12570*/  MUFU.EX2 R210, R210 ;  /* 0x000000d200d27308 */ /* 0x000ee20000000800 */
[----:B------:R-:W-:Y:S01]  /*12580*/  FMUL.FTZ R19, R0, R119 ;  /* 0x0000007700137220 */ /* 0x000fe20000410000 */
[----:B-----5:R-:W-:Y:S03]  /*12590*/  F2FP.BF16.PACK_AB R118, R208, R175 ;  /* 0x000000afd076723e */ /* 0x020fe600000010ff */
[C---:B------:R-:W-:Y:S03]  /*125a0*/  FMUL.FTZ R112, R2.reuse, R112 ;  /* 0x0000007002707220 */ /* 0x040fe60000410000 */
[C---:B------:R-:W-:Y:S03]  /*125b0*/  HMMA.16816.F32.BF16 R16, R128.reuse, R120, R16 ;  /* 0x000000788010723c */ /* 0x040fe60000041810 */
[----:B------:R-:W-:Y:S02]  /*125c0*/  FMUL.FTZ R113, R2, R113 ;  /* 0x0000007102717220 */ /* 0x000fe40000410000 */
[C---:B------:R-:W-:Y:S02]  /*125d0*/  FMUL.FTZ R114, R0.reuse, R114 ;  /* 0x0000007200727220 */ /* 0x040fe40000410000 */
[----:B------:R-:W-:Y:S02]  /*125e0*/  FMUL.FTZ R115, R0, R115 ;  /* 0x0000007300737220 */ /* 0x000fe40000410000 */
[----:B------:R-:W-:Y:S03]  /*125f0*/  FFMA.FTZ R161, R2, R207, R161 ;  /* 0x000000cf02a17223 */ /* 0x000fe600000100a1 */
[----:B------:R-:W-:Y:S02]  /*12600*/  FFMA.FTZ R165, R0, R205, R165 ;  /* 0x000000cd00a57223 */ /* 0x000fe400000100a5 */
[----:B------:R-:W-:Y:S01]  /*12610*/  HMMA.16816.F32.BF16 R112, R128, R122, R112 ;  /* 0x0000007a8070723c */ /* 0x000fe20000041870 */
[----:B------:R-:W4:Y:S02]  /*12620*/  LDSM.16.MT88.4 R120, [R160+0x2900] ;  /* 0x00290000a078783b */ /* 0x000f240000004200 */
[----:B---3--:R-:W-:Y:S01]  /*12630*/  F2FP.BF16.PACK_AB R119, R210, R209 ;  /* 0x000000d1d277723e */ /* 0x008fe200000010ff */
[----:B------:R-:W-:Y:S02]  /*12640*/  FADD.FTZ R162, R162, R161 ;  /* 0x000000a1a2a27221 */ /* 0x000fe40000010000 */
[----:B------:R-:W-:Y:S02]  /*12650*/  FADD.FTZ R166, R166, R165 ;  /* 0x000000a5a6a67221 */ /* 0x000fe40000010000 */
[----:B------:R-:W-:Y:S01]  /*12660*/  FADD.FTZ R163, R163, R162 ;  /* 0x000000a2a3a37221 */ /* 0x000fe20000010000 */
[----:B------:R-:W-:Y:S01]  /*12670*/  LDSM.16.MT88.4 R128, [R133+0x4900] ;  /* 0x004900008580783b */ /* 0x000fe20000004200 */
[C---:B------:R-:W-:Y:S05]  /*12680*/  HMMA.16816.F32.BF16 R4, R116.reuse, R124, R4 ;  /* 0x0000007c7404723c */ /* 0x040fea0000041804 */
[----:B------:R-:W-:Y:S02]  /*12690*/  FADD.FTZ R167, R167, R166 ;  /* 0x000000a6a7a77221 */ /* 0x000fe40000010000 */
[----:B------:R-:W-:Y:S01]  /*126a0*/  FADD.FTZ R164, R164, R163 ;  /* 0x000000a3a4a47221 */ /* 0x000fe20000010000 */
[C---:B------:R-:W-:Y:S01]  /*126b0*/  HMMA.16816.F32.BF16 R8, R116.reuse, R126, R8 ;  /* 0x0000007e7408723c */ /* 0x040fe20000041808 */
[----:B------:R-:W3:Y:S03]  /*126c0*/  LDSM.16.MT88.4 R124, [R177+UR4+0x4900] ;  /* 0x00490004b17c783b */ /* 0x000ee60008004200 */
[----:B------:R-:W-:Y:S02]  /*126d0*/  FADD.FTZ R168, R168, R167 ;  /* 0x000000a7a8a87221 */ /* 0x000fe40000010000 */
[----:B------:R-:W-:Y:S02]  /*126e0*/  FADD.FTZ R171, R171, R164 ;  /* 0x000000a4abab7221 */ /* 0x000fe40000010000 */
[C---:B-1----:R-:W-:Y:S04]  /*126f0*/  HMMA.16816.F32.BF16 R36, R116.reuse, R136, R36 ;  /* 0x000000887424723c */ /* 0x042fe80000041824 */
[----:B------:R-:W-:Y:S02]  /*12700*/  FADD.FTZ R173, R173, R168 ;  /* 0x000000a8adad7221 */ /* 0x000fe40000010000 */
[----:B------:R-:W-:Y:S02]  /*12710*/  FADD.FTZ R172, R172, R171 ;  /* 0x000000abacac7221 */ /* 0x000fe40000010000 */
[C---:B------:R-:W-:Y:S01]  /*12720*/  HMMA.16816.F32.BF16 R40, R116.reuse, R138, R40 ;  /* 0x0000008a7428723c */ /* 0x040fe20000041828 */
[----:B------:R-:W1:Y:S03]  /*12730*/  LDSM.16.MT88.4 R136, [R176+UR4+0x4900] ;  /* 0x00490004b088783b */ /* 0x000e660008004200 */
[----:B------:R-:W-:Y:S04]  /*12740*/  FADD.FTZ R174, R174, R173 ;  /* 0x000000adaeae7221 */ /* 0x000fe80000010000 */
[C---:B--2---:R-:W-:Y:S08]  /*12750*/  HMMA.16816.F32.BF16 R44, R116.reuse, R140, R44 ;  /* 0x0000008c742c723c */ /* 0x044ff0000004182c */
[C---:B------:R-:W-:Y:S01]  /*12760*/  HMMA.16816.F32.BF16 R48, R116.reuse, R142, R48 ;  /* 0x0000008e7430723c */ /* 0x040fe20000041830 */
[----:B------:R-:W-:Y:S07]  /*12770*/  LDSM.16.MT88.4 R140, [R176+UR4+0x1100] ;  /* 0x00110004b08c783b */ /* 0x000fee0008004200 */
[C---:B------:R-:W-:Y:S08]  /*12780*/  HMMA.16816.F32.BF16 R52, R116.reuse, R144, R52 ;  /* 0x000000907434723c */ /* 0x040ff00000041834 */
[C---:B------:R-:W-:Y:S01]  /*12790*/  HMMA.16816.F32.BF16 R56, R116.reuse, R146, R56 ;  /* 0x000000927438723c */ /* 0x040fe20000041838 */
[----:B------:R-:W-:Y:S07]  /*127a0*/  LDSM.16.MT88.4 R144, [R177+UR4+0x5900] ;  /* 0x00590004b190783b */ /* 0x000fee0008004200 */
        /* <DEDUP_REMOVED lines=11> */
[----:B------:R-:W2:Y:S01]  /*12860*/  LDSM.16.MT88.4 R20, [R160+0x4900] ;  /* 0x00490000a014783b */ /* 0x000ea20000004200 */
[--C-:B------:R-:W-:Y:S01]  /*12870*/  FFMA.FTZ R156, R24, c[0x0][0x2d0], -R170.reuse ;  /* 0x0000b400189c7a23 */ /* 0x100fe200000108aa */
[C---:B------:R-:W-:Y:S01]  /*12880*/  HMMA.16816.F32.BF16 R80, R116.reuse, R158, R80 ;  /* 0x0000009e7450723c */ /* 0x040fe20000041850 */
[----:B------:R-:W5:Y:S03]  /*12890*/  MUFU.EX2 R153, R153 ;  /* 0x0000009900997308 */ /* 0x000f660000000800 */
[--C-:B------:R-:W-:Y:S02]  /*128a0*/  FFMA.FTZ R157, R25, c[0x0][0x2d0], -R170.reuse ;  /* 0x0000b400199d7a23 */ /* 0x100fe400000108aa */
[----:B------:R-:W-:Y:S02]  /*128b0*/  FFMA.FTZ R170, R33, c[0x0][0x2d0], -R170 ;  /* 0x0000b40021aa7a23 */ /* 0x000fe400000108aa */
[C---:B----4-:R-:W-:Y:S03]  /*128c0*/  HMMA.16816.F32.BF16 R84, R116.reuse, R120, R84 ;  /* 0x000000787454723c */ /* 0x050fe60000041854 */
[----:B------:R-:W-:Y:S01]  /*128d0*/  MUFU.EX2 R154, R154 ;  /* 0x0000009a009a7308 */ /* 0x000fe20000000800 */
[--C-:B------:R-:W-:Y:S02]  /*128e0*/  FFMA.FTZ R158, R26, c[0x0][0x2d0], -R169.reuse ;  /* 0x0000b4001a9e7a23 */ /* 0x100fe400000108a9 */
[--C-:B------:R-:W-:Y:S02]  /*128f0*/  FFMA.FTZ R159, R27, c[0x0][0x2d0], -R169.reuse ;  /* 0x0000b4001b9f7a23 */ /* 0x100fe400000108a9 */
[C---:B------:R-:W-:Y:S01]  /*12900*/  HMMA.16816.F32.BF16 R88, R116.reuse, R122, R88 ;  /* 0x0000007a7458723c */ /* 0x040fe20000041858 */
[----:B------:R-:W4:Y:S03]  /*12910*/  LDSM.16.MT88.4 R120, [R177+UR4+0x1100] ;  /* 0x00110004b178783b */ /* 0x000f260008004200 */
[----:B------:R-:W-:Y:S01]  /*12920*/  FFMA.FTZ R169, R35, c[0x0][0x2d0], -R169 ;  /* 0x0000b40023a97a23 */ /* 0x000fe200000108a9 */
[----:B------:R-:W1:Y:S03]  /*12930*/  MUFU.EX2 R155, R155 ;  /* 0x0000009b009b7308 */ /* 0x000e660000000800 */
[C---:B---3--:R-:W-:Y:S01]  /*12940*/  HMMA.16816.F32.BF16 R92, R116.reuse, R124, R92 ;  /* 0x0000007c745c723c */ /* 0x048fe2000004185c */
[----:B------:R-:W-:Y:S06]  /*12950*/  LDSM.16.MT88.4 R24, [R160+0x1100] ;  /* 0x00110000a018783b */ /* 0x000fec0000004200 */
[----:B------:R-:W-:Y:S01]  /*12960*/  MUFU.EX2 R156, R156 ;  /* 0x0000009c009c7308 */ /* 0x000fe20000000800 */
[C---:B------:R-:W-:Y:S01]  /*12970*/  HMMA.16816.F32.BF16 R96, R116.reuse, R126, R96 ;  /* 0x0000007e7460723c */ /* 0x040fe20000041860 */
[----:B------:R-:W3:Y:S07]  /*12980*/  LDSM.16.MT88.4 R124, [R133+0x1100] ;  /* 0x00110000857c783b */ /* 0x000eee0000004200 */
[C---:B------:R-:W-:Y:S01]  /*12990*/  HMMA.16816.F32.BF16 R12, R116.reuse, R128, R12 ;  /* 0x00000080740c723c */ /* 0x040fe2000004180c */
[----:B------:R-:W-:Y:S01]  /*129a0*/  LDSM.16.MT88.4 R32, [R176+UR4+0x1900] ;  /* 0x00190004b020783b */ /* 0x000fe20008004200 */
[----:B------:R-:W2:Y:S06]  /*129b0*/  MUFU.EX2 R157, R157 ;  /* 0x0000009d009d7308 */ /* 0x000eac0000000800 */
[C---:B------:R-:W-:Y:S01]  /*129c0*/  HMMA.16816.F32.BF16 R100, R116.reuse, R130, R100 ;  /* 0x000000827464723c */ /* 0x040fe20000041864 */
[----:B------:R-:W3:Y:S03]  /*129d0*/  LDSM.16.MT88.4 R128, [R177+UR4+0x3100] ;  /* 0x00310004b180783b */ /* 0x000ee60008004200 */
[----:B------:R-:W-:Y:S04]  /*129e0*/  MUFU.EX2 R158, R158 ;  /* 0x0000009e009e7308 */ /* 0x000fe80000000800 */
[C---:B-1----:R-:W-:Y:S06]  /*129f0*/  HMMA.16816.F32.BF16 R104, R116.reuse, R136, R104 ;  /* 0x000000887468723c */ /* 0x042fec0000041868 */
[----:B------:R-:W1:Y:S02]  /*12a00*/  MUFU.EX2 R159, R159 ;  /* 0x0000009f009f7308 */ /* 0x000e640000000800 */
[C---:B------:R-:W-:Y:S01]  /*12a10*/  HMMA.16816.F32.BF16 R108, R116.reuse, R138, R108 ;  /* 0x0000008a746c723c */ /* 0x040fe2000004186c */
[----:B------:R-:W-:Y:S07]  /*12a20*/  LDSM.16.MT88.4 R136, [R176+UR4+0x3900] ;  /* 0x00390004b088783b */ /* 0x000fee0008004200 */
[C---:B--2---:R-:W-:Y:S01]  /*12a30*/  HMMA.16816.F32.BF16 R16, R116.reuse, R20, R16 ;  /* 0x000000147410723c */ /* 0x044fe20000041810 */
[----:B------:R-:W2:Y:S06]  /*12a40*/  MUFU.EX2 R170, R170 ;  /* 0x000000aa00aa7308 */ /* 0x000eac0000000800 */
[----:B-----5:R-:W-:Y:S01]  /*12a50*/  F2FP.BF16.PACK_AB R20, R153, R152 ;  /* 0x000000989914723e */ /* 0x020fe200000010ff */
[----:B------:R-:W-:Y:S01]  /*12a60*/  HMMA.16816.F32.BF16 R112, R116, R22, R112 ;  /* 0x000000167470723c */ /* 0x000fe20000041870 */
[----:B------:R-:W5:Y:S02]  /*12a70*/  LDSM.16.MT88.4 R116, [R133+0x3100] ;  /* 0x003100008574783b */ /* 0x000f640000004200 */
[----:B------:R-:W2:Y:S01]  /*12a80*/  MUFU.EX2 R169, R169 ;  /* 0x000000a900a97308 */ /* 0x000ea20000000800 */
[----:B------:R-:W-:Y:S03]  /*12a90*/  F2FP.BF16.PACK_AB R21, R155, R154 ;  /* 0x0000009a9b15723e */ /* 0x000fe600000010ff */
[----:B------:R-:W-:Y:S02]  /*12aa0*/  F2FP.BF16.PACK_AB R22, R157, R156 ;  /* 0x0000009c9d16723e */ /* 0x000fe400000010ff */
[----:B-1----:R-:W-:Y:S07]  /*12ab0*/  F2FP.BF16.PACK_AB R23, R159, R158 ;  /* 0x0000009e9f17723e */ /* 0x002fee00000010ff */
[C---:B----4-:R-:W-:Y:S08]  /*12ac0*/  HMMA.16816.F32.BF16 R4, R20.reuse, R120, R4 ;  /* 0x000000781404723c */ /* 0x050ff00000041804 */
[C---:B------:R-:W-:Y:S01]  /*12ad0*/  HMMA.16816.F32.BF16 R8, R20.reuse, R122, R8 ;  /* 0x0000007a1408723c */ /* 0x040fe20000041808 */
[----:B------:R-:W1:Y:S07]  /*12ae0*/  LDSM.16.MT88.4 R120, [R176+UR4+0x3100] ;  /* 0x00310004b078783b */ /* 0x000e6e0008004200 */
[C---:B---3--:R-:W-:Y:S08]  /*12af0*/  HMMA.16816.F32.BF16 R36, R20.reuse, R124, R36 ;  /* 0x0000007c1424723c */ /* 0x048ff00000041824 */
[C---:B------:R-:W-:Y:S01]  /*12b00*/  HMMA.16816.F32.BF16 R40, R20.reuse, R126, R40 ;  /* 0x0000007e1428723c */ /* 0x040fe20000041828 */
[----:B------:R-:W-:Y:S07]  /*12b10*/  LDSM.16.MT88.4 R124, [R177+UR4+0x5100] ;  /* 0x00510004b17c783b */ /* 0x000fee0008004200 */
        /* <DEDUP_REMOVED lines=8> */
[C---:B-----5:R-:W-:Y:S08]  /*12ba0*/  HMMA.16816.F32.BF16 R68, R20.reuse, R116, R68 ;  /* 0x000000741444723c */ /* 0x060ff00000041844 */
        /* <DEDUP_REMOVED lines=8> */
[C---:B------:R-:W-:Y:S08]  /*12c30*/  HMMA.16816.F32.BF16 R92, R20.reuse, R124, R92 ;  /* 0x0000007c145c723c */ /* 0x040ff0000004185c */
[C---:B------:R-:W-:Y:S01]  /*12c40*/  HMMA.16816.F32.BF16 R96, R20.reuse, R126, R96 ;  /* 0x0000007e1460723c */ /* 0x040fe20000041860 */
[----:B------:R-:W5:Y:S07]  /*12c50*/  LDSM.16.MT88.4 R124, [R177+UR4+0x1900] ;  /* 0x00190004b17c783b */ /* 0x000f6e0008004200 */
[C---:B----4-:R-:W-:Y:S08]  /*12c60*/  HMMA.16816.F32.BF16 R12, R20.reuse, R116, R12 ;  /* 0x00000074140c723c */ /* 0x050ff0000004180c */
[C---:B------:R-:W-:Y:S01]  /*12c70*/  HMMA.16816.F32.BF16 R100, R20.reuse, R118, R100 ;  /* 0x000000761464723c */ /* 0x040fe20000041864 */
[----:B------:R-:W4:Y:S07]  /*12c80*/  LDSM.16.MT88.4 R116, [R160+0x1900] ;  /* 0x00190000a074783b */ /* 0x000f2e0000004200 */
[C---:B-1----:R-:W-:Y:S08]  /*12c90*/  HMMA.16816.F32.BF16 R104, R20.reuse, R120, R104 ;  /* 0x000000781468723c */ /* 0x042ff00000041868 */
[C---:B------:R-:W-:Y:S01]  /*12ca0*/  HMMA.16816.F32.BF16 R108, R20.reuse, R122, R108 ;  /* 0x0000007a146c723c */ /* 0x040fe2000004186c */
[----:B------:R-:W1:Y:S07]  /*12cb0*/  LDSM.16.MT88.4 R120, [R177+UR4+0x3900] ;  /* 0x00390004b178783b */ /* 0x000e6e0008004200 */
[C---:B---3--:R-:W-:Y:S08]  /*12cc0*/  HMMA.16816.F32.BF16 R16, R20.reuse, R24, R16 ;  /* 0x000000181410723c */ /* 0x048ff00000041810 */
[----:B------:R-:W-:Y:S01]  /*12cd0*/  HMMA.16816.F32.BF16 R112, R20, R26, R112 ;  /* 0x0000001a1470723c */ /* 0x000fe20000041870 */
[----:B------:R-:W3:Y:S06]  /*12ce0*/  LDSM.16.MT88.4 R24, [R133+0x3900] ;  /* 0x003900008518783b */ /* 0x000eec0000004200 */
[----:B------:R-:W-:Y:S02]  /*12cf0*/  F2FP.BF16.PACK_AB R20, R212, R211 ;  /* 0x000000d3d414723e */ /* 0x000fe400000010ff */
[----:B------:R-:W-:Y:S03]  /*12d00*/  F2FP.BF16.PACK_AB R21, R214, R213 ;  /* 0x000000d5d615723e */ /* 0x000fe600000010ff */
[----:B--2---:R-:W-:Y:S02]  /*12d10*/  F2FP.BF16.PACK_AB R22, R170, R215 ;  /* 0x000000d7aa16723e */ /* 0x004fe400000010ff */
[----:B------:R-:W-:Y:S07]  /*12d20*/  F2FP.BF16.PACK_AB R23, R169, R216 ;  /* 0x000000d8a917723e */ /* 0x000fee00000010ff */
[C---:B-----5:R-:W-:Y:S08]  /*12d30*/  HMMA.16816.F32.BF16 R128, R20.reuse, R124, R4 ;  /* 0x0000007c1480723c */ /* 0x060ff00000041804 */
[C---:B------:R-:W-:Y:S08]  /*12d40*/  HMMA.16816.F32.BF16 R124, R20.reuse, R126, R8 ;  /* 0x0000007e147c723c */ /* 0x040ff00000041808 */
[C---:B------:R-:W-:Y:S08]  /*12d50*/  HMMA.16816.F32.BF16 R36, R20.reuse, R28, R36 ;  /* 0x0000001c1424723c */ /* 0x040ff00000041824 */
[C---:B------:R-:W-:Y:S01]  /*12d60*/  HMMA.16816.F32.BF16 R40, R20.reuse, R30, R40 ;  /* 0x0000001e1428723c */ /* 0x040fe20000041828 */
[----:B------:R-:W2:Y:S07]  /*12d70*/  LDSM.16.MT88.4 R28, [R176+UR4+0x5900] ;  /* 0x00590004b01c783b */ /* 0x000eae0008004200 */
[C---:B------:R-:W-:Y:S07]  /*12d80*/  HMMA.16816.F32.BF16 R44, R20.reuse, R32, R44 ;  /* 0x00000020142c723c */ /* 0x040fee000004182c */
[----:B------:R-:W-:Y:S01]  /*12d90*/  FADD.FTZ R33, R209, R174 ;  /* 0x000000aed1217221 */ /* 0x000fe20000010000 */
[C---:B------:R-:W-:Y:S04]  /*12da0*/  HMMA.16816.F32.BF16 R48, R20.reuse, R34, R48 ;  /* 0x000000221430723c */ /* 0x040fe80000041830 */
[----:B------:R-:W-:Y:S04]  /*12db0*/  FADD.FTZ R33, R210, R33 ;  /* 0x00000021d2217221 */ /* 0x000fe80000010000 */
[C---:B----4-:R-:W-:Y:S04]  /*12dc0*/  HMMA.16816.F32.BF16 R52, R20.reuse, R116, R52 ;  /* 0x000000741434723c */ /* 0x050fe80000041834 */
        /* <DEDUP_REMOVED lines=9> */
[C---:B------:R-:W-:Y:S01]  /*12e60*/  HMMA.16816.F32.BF16 R72, R20.reuse, R26, R72 ;  /* 0x0000001a1448723c */ /* 0x040fe20000041848 */
[----:B------:R-:W1:Y:S03]  /*12e70*/  LDSM.16.MT88.4 R24, [R160+0x5900] ;  /* 0x00590000a018783b */ /* 0x000e660000004200 */
        /* <DEDUP_REMOVED lines=15> */
[C---:B-1----:R-:W-:Y:S04]  /*12f70*/  HMMA.16816.F32.BF16 R116, R20.reuse, R24, R16 ;  /* 0x000000181474723c */ /* 0x042fe80000041810 */
[----:B------:R-:W-:Y:S04]  /*12f80*/  FADD.FTZ R152, R152, R29 ;  /* 0x0000001d98987221 */ /* 0x000fe80000010000 */
[----:B------:R-:W-:Y:S01]  /*12f90*/  FADD.FTZ R153, R153, R152 ;  /* 0x0000009899997221 */ /* 0x000fe20000010000 */
[----:B------:R-:W-:Y:S03]  /*12fa0*/  HMMA.16816.F32.BF16 R112, R20, R26, R112 ;  /* 0x0000001a1470723c */ /* 0x000fe60000041870 */
[----:B------:R-:W-:Y:S04]  /*12fb0*/  FADD.FTZ R0, R156, R153 ;  /* 0x000000999c007221 */ /* 0x000fe80000010000 */
[----:B------:R-:W-:Y:S05]  /*12fc0*/  FADD.FTZ R0, R157, R0 ;  /* 0x000000009d007221 */ /* 0x000fea0000010000 */
[----:B------:R-:W-:Y:S04]  /*12fd0*/  FADD.FTZ R211, R211, R0 ;  /* 0x00000000d3d37221 */ /* 0x000fe80000010000 */
[----:B------:R-:W-:Y:S04]  /*12fe0*/  FADD.FTZ R212, R212, R211 ;  /* 0x000000d3d4d47221 */ /* 0x000fe80000010000 */
[----:B------:R-:W-:Y:S04]  /*12ff0*/  FADD.FTZ R207, R215, R212 ;  /* 0x000000d4d7cf7221 */ /* 0x000fe80000010000 */
[----:B------:R-:W-:Y:S01]  /*13000*/  FADD.FTZ R207, R170, R207 ;  /* 0x000000cfaacf7221 */ /* 0x000fe20000010000 */
[----:B------:R-:W-:-:S05]  /*13010*/  @!P0 BRA `(.L_x_2686) ;  /* 0x0000040000008947 */ /* 0x000fca0003800000 */
[----:B------:R-:W-:Y:S01]  /*13020*/  ISETP.NE.AND P2, PT, R190, 0x1, PT ;  /* 0x00000001be00780c */ /* 0x000fe20003f45270 */
[----:B------:R-:W-:Y:S01]  /*13030*/  IMAD R193, R206, 0x40, R185 ;  /* 0x00000040cec17824 */ /* 0x000fe200078e02b9 */
[----:B------:R-:W-:Y:S01]  /*13040*/  SEL R4, RZ, 0x10, P5 ;  /* 0x00000010ff047807 */ /* 0x000fe20002800000 */
[----:B------:R-:W-:Y:S03]  /*13050*/  IMAD.MOV.U32 R192, RZ, RZ, RZ ;  /* 0x000000ffffc07224 */ /* 0x000fe600078e00ff */
[----:B------:R-:W-:Y:S02]  /*13060*/  IADD3 R193, R193, -0x80, R196 ;  /* 0xffffff80c1c17810 */ /* 0x000fe40007ffe0c4 */
[C---:B------:R-:W-:Y:S03]  /*13070*/  IADD3 R13, -R4.reuse, 0x10, RZ ;  /* 0x00000010040d7810 */ /* 0x040fe60007ffe1ff */
[--C-:B------:R-:W-:Y:S01]  /*13080*/  IMAD.MOV.U32 R0, RZ, RZ, R193.reuse ;  /* 0x000000ffff007224 */ /* 0x100fe200078e00c1 */
[----:B------:R-:W-:Y:S01]  /*13090*/  LOP3.LUT R13, R13, 0xf, RZ, 0xc0, !PT ;  /* 0x0000000f0d0d7812 */ /* 0x000fe200078ec0ff */
[----:B------:R-:W-:Y:S05]  /*130a0*/  @P2 IMAD.HI.U32 R2, R193, c[0x0][0x2bc], RZ ;  /* 0x0000af00c1022a27 */ /* 0x000fea00078e00ff */
[----:B------:R-:W-:Y:S02]  /*130b0*/  @P2 SHF.R.U32.HI R0, RZ, c[0x0][0x2c0], R2 ;  /* 0x0000b000ff002a19 */ /* 0x000fe40000011602 */
[----:B------:R-:W-:Y:S02]  /*130c0*/  ISETP.NE.U32.AND P2, PT, R4, RZ, PT ;  /* 0x000000ff0400720c */ /* 0x000fe40003f45070 */
[C---:B------:R-:W-:Y:S04]  /*130d0*/  @!P3 IADD3 R5, P0, R0.reuse, R198, RZ ;  /* 0x000000c60005b210 */ /* 0x040fe80007f1e0ff */
[----:B------:R-:W-:Y:S01]  /*130e0*/  @!P3 LEA.HI.X.SX32 R2, R0, R189, 0x1, P0 ;  /* 0x000000bd0002b211 */ /* 0x000fe200000f0eff */
        /* <DEDUP_REMOVED lines=10> */
[----:B------:R-:W-:Y:S02]  /*13190*/  IMAD.IADD R9, R9, 0x1, R5 ;  /* 0x0000000109097824 */ /* 0x000fe400078e0205 */
[----:B------:R-:W-:Y:S01]  /*131a0*/  IMAD R5, R184, c[0x0][0x1e8], RZ ;  /* 0x00007a00b8057a24 */ /* 0x000fe200078e02ff */
[----:B--2---:R-:W-:Y:S01]  /*131b0*/  SHF.R.S32.HI R7, RZ, 0x1f, R192 ;  /* 0x0000001fff077819 */ /* 0x004fe200000114c0 */
[C---:B------:R-:W-:Y:S04]  /*131c0*/  IMAD.WIDE.U32 R8, R192.reuse, c[0x0][0x1f0], R8 ;  /* 0x00007c00c0087a25 */ /* 0x040fe800078e0008 */
        /* <DEDUP_REMOVED lines=15> */
[----:B-1----:R-:W-:Y:S04]  /*132c0*/  IADD3 R12, P1, P0, R13, R6, R200 ;  /* 0x000000060d0c7210 */ /* 0x002fe8000783e0c8 */
[----:B--2---:R-:W-:Y:S02]  /*132d0*/  IADD3.X R13, RZ, R8, R201, P1, P0 ;  /* 0x00000008ff0d7210 */ /* 0x004fe40000fe04c9 */
[----:B---3--:R-:W-:Y:S04]  /*132e0*/  IADD3 R14, P1, P0, R7, R6, R202 ;  /* 0x00000006070e7210 */ /* 0x008fe8000783e0ca */
[----:B------:R-:W-:Y:S02]  /*132f0*/  IADD3.X R15, RZ, R8, R203, P1, P0 ;  /* 0x00000008ff0f7210 */ /* 0x000fe40000fe04cb */
        /* <DEDUP_REMOVED lines=18> */
.L_x_2686:
        /* <DEDUP_REMOVED lines=9> */
.L_x_2684:
        /* <DEDUP_REMOVED lines=123> */
.L_x_2634:
        /* <DEDUP_REMOVED lines=19> */
[----:B------:R-:W-:Y:S02]  /*13d90*/  LEA.HI R9, R12, R3, RZ, 0x5 ;  /* 0x000000030c097211 */ /* 0x000fe400078f28ff */
[--C-:B------:R-:W-:Y:S02]  /*13da0*/  SHF.R.S32.HI R15, RZ, 0x2, R5.reuse ;  /* 0x00000002ff0f7819 */ /* 0x100fe40000011405 */
[----:B------:R-:W-:Y:S02]  /*13db0*/  SHF.R.S32.HI R14, RZ, 0x1f, R5 ;  /* 0x0000001fff0e7819 */ /* 0x000fe40000011405 */
[----:B------:R-:W-:Y:S02]  /*13dc0*/  LOP3.LUT R16, R5, 0xfffffffc, RZ, 0xc0, !PT ;  /* 0xfffffffc05107812 */ /* 0x000fe400078ec0ff */
[----:B------:R-:W-:Y:S02]  /*13dd0*/  LEA.HI R14, R14, R15, RZ, 0x3 ;  /* 0x0000000f0e0e7211 */ /* 0x000fe400078f18ff */
[----:B------:R-:W-:Y:S01]  /*13de0*/  SHF.R.S32.HI R5, RZ, 0x5, R9 ;  /* 0x00000005ff057819 */ /* 0x000fe20000011409 */
[----:B------:R-:W-:Y:S01]  /*13df0*/  IMAD.IADD R16, R3, 0x1, -R16 ;  /* 0x0000000103107824 */ /* 0x000fe200078e0a10 */
[----:B------:R-:W-:-:S02]  /*13e00*/  LOP3.LUT R14, R14, 0xfffffff8, RZ, 0xc0, !PT ;  /* 0xfffffff80e0e7812 */ /* 0x000fc400078ec0ff */
[----:B------:R-:W-:Y:S01]  /*13e10*/  F2FP.BF16.PACK_AB R48, R49, R48 ;  /* 0x000000303130723e */ /* 0x000fe200000010ff */
[----:B------:R-:W-:Y:S01]  /*13e20*/  IMAD R13, R5, 0x200, R16 ;  /* 0x00000200050d7824 */ /* 0x000fe200078e0210 */
[----:B------:R-:W-:Y:S01]  /*13e30*/  F2FP.BF16.PACK_AB R50, R51, R50 ;  /* 0x000000323332723e */ /* 0x000fe200000010ff */
[----:B------:R-:W-:Y:S01]  /*13e40*/  IMAD.IADD R14, R15, 0x1, -R14 ;  /* 0x000000010f0e7824 */ /* 0x000fe200078e0a0e */
[----:B------:R-:W-:Y:S02]  /*13e50*/  F2FP.BF16.PACK_AB R52, R53, R52 ;  /* 0x000000343534723e */ /* 0x000fe400000010ff */
[----:B------:R-:W-:Y:S01]  /*13e60*/  F2FP.BF16.PACK_AB R54, R55, R54 ;  /* 0x000000363736723e */ /* 0x000fe200000010ff */
[C---:B------:R-:W-:Y:S01]  /*13e70*/  IMAD.SHL.U32 R11, R14.reuse, 0x40, RZ ;  /* 0x000000400e0b7824 */ /* 0x040fe200078e00ff */
[----:B------:R-:W-:Y:S02]  /*13e80*/  LOP3.LUT R15, R14, 0x1, RZ, 0xc0, !PT ;  /* 0x000000010e0f7812 */ /* 0x000fe400078ec0ff */
[----:B------:R-:W-:-:S02]  /*13e90*/  F2FP.BF16.PACK_AB R56, R57, R56 ;  /* 0x000000383938723e */ /* 0x000fc400000010ff */
[----:B------:R-:W-:Y:S02]  /*13ea0*/  LOP3.LUT R11, R11, 0x1c0, RZ, 0xc0, !PT ;  /* 0x000001c00b0b7812 */ /* 0x000fe400078ec0ff */
        /* <DEDUP_REMOVED lines=85> */
[----:B------:R-:W-:Y:S04]  /*14400*/  STS [R13+0x8480], R8 ;  /* 0x008480080d007388 */ /* 0x000fe80000000800 */
[----:B------:R-:W-:Y:S04]  /*14410*/  STS [R11+0x8000], R96 ;  /* 0x008000600b007388 */ /* 0x000fe80000000800 */
[----:B------:R4:W-:Y:S04]  /*14420*/  STS [R11+0x8400], R98 ;  /* 0x008400620b007388 */ /* 0x0009e80000000800 */
[----:B------:R-:W-:Y:S01]  /*14430*/  STS [R17+0x8080], R120 ;  /* 0x0080807811007388 */ /* 0x000fe20000000800 */
[----:B-1----:R-:W-:-:S03]  /*14440*/  IMAD.MOV.U32 R7, RZ, RZ, 0x4 ;  /* 0x00000004ff077424 */ /* 0x002fc600078e00ff */
[----:B------:R-:W-:Y:S01]  /*14450*/  STS [R17+0x8480], R122 ;  /* 0x0084807a11007388 */ /* 0x000fe20000000800 */
[----:B------:R-:W-:-:S03]  /*14460*/  IMAD.WIDE R26, R186, R7, c[0x0][0x500] ;  /* 0x00014000ba1a7625 */ /* 0x000fc600078e0207 */
        /* <DEDUP_REMOVED lines=13> */
[----:B----4-:R-:W2:Y:S04]  /*14540*/  @P0 LDG.E R11, [R26.64] ;  /* 0x000000061a0b0981 */ /* 0x010ea8000c1e1900 */
        /* <DEDUP_REMOVED lines=9> */
.L_x_2689:
[----:B---3--:R-:W-:Y:S01]  /*145e0*/  LOP3.LUT R6, R9, 0xffffffe0, RZ, 0xc0, !PT ;  /* 0xffffffe009067812 */ /* 0x008fe200078ec0ff */
[----:B------:R-:W1:Y:S01]  /*145f0*/  S2R R54, SR_CTAID.X ;  /* 0x0000000000367919 */ /* 0x000e620000002500 */
[----:B------:R-:W-:Y:S01]  /*14600*/  SHF.R.S32.HI R18, RZ, 0x1f, R5 ;  /* 0x0000001fff127819 */ /* 0x000fe20000011405 */
[----:B------:R-:W-:Y:S01]  /*14610*/  IMAD.MOV.U32 R8, RZ, RZ, c[0x0][0x4e8] ;  /* 0x00013a00ff087624 */ /* 0x000fe200078e00ff */
[----:B------:R-:W-:Y:S01]  /*14620*/  LEA.HI R9, R16, R16, RZ, 0x1 ;  /* 0x0000001010097211 */ /* 0x000fe200078f08ff */
[----:B------:R-:W-:Y:S01]  /*14630*/  IMAD.IADD R7, R3, 0x1, -R6 ;  /* 0x0000000103077824 */ /* 0x000fe200078e0a06 */
[----:B------:R-:W-:Y:S01]  /*14640*/  LEA.HI R18, R18, R5, RZ, 0x3 ;  /* 0x0000000512127211 */ /* 0x000fe200078f18ff */
        /* <DEDUP_REMOVED lines=8> */
[----:B------:R-:W-:Y:S01]  /*146d0*/  IMAD R17, R2, c[0x0][0x3e8], RZ ;  /* 0x0000fa0002117a24 */ /* 0x000fe200078e02ff */
[----:B------:R-:W-:Y:S01]  /*146e0*/  IADD3 R5, -R18, R5, RZ ;  /* 0x0000000512057210 */ /* 0x000fe20007ffe1ff */
[----:B------:R-:W-:Y:S01]  /*146f0*/  BSSY B0, `(.L_x_2690) ;  /* 0x0000078000007945 */ /* 0x000fe20003800000 */
[----:B------:R-:W-:Y:S01]  /*14700*/  SHF.R.S32.HI R6, RZ, 0x2, R6 ;  /* 0x00000002ff067819 */ /* 0x000fe20000011406 */
[----:B------:R-:W-:Y:S01]  /*14710*/  IMAD R17, R184, c[0x0][0x3ec], R17 ;  /* 0x0000fb00b8117a24 */ /* 0x000fe200078e0211 */
[----:B------:R-:W-:-:S02]  /*14720*/  ISETP.NE.AND P1, PT, R8, 0x1, PT ;  /* 0x000000010800780c */ /* 0x000fc40003f25270 */
[----:B------:R-:W-:Y:S01]  /*14730*/  MOV R18, R14 ;  /* 0x0000000e00127202 */ /* 0x000fe20000000f00 */
[----:B------:R-:W-:Y:S01]  /*14740*/  IMAD R5, R5, 0x10, R6 ;  /* 0x0000001005057824 */ /* 0x000fe200078e0206 */
[----:B------:R-:W-:Y:S01]  /*14750*/  LOP3.LUT P2, RZ, R7, 0x3, RZ, 0xc0, !PT ;  /* 0x0000000307ff7812 */ /* 0x000fe2000784c0ff */
[----:B------:R-:W-:Y:S01]  /*14760*/  IMAD R7, R15, c[0x0][0x3a0], RZ ;  /* 0x0000e8000f077a24 */ /* 0x000fe200078e02ff */
[-C--:B------:R-:W-:Y:S01]  /*14770*/  LEA.HI R9, R12, R3.reuse, RZ, 0x3 ;  /* 0x000000030c097211 */ /* 0x080fe200078f18ff */
[----:B------:R-:W-:Y:S01]  /*14780*/  IMAD R13, R16, 0x8, R5 ;  /* 0x00000008100d7824 */ /* 0x000fe200078e0205 */
[----:B------:R-:W-:Y:S01]  /*14790*/  LEA.HI R12, R12, R3, RZ, 0x6 ;  /* 0x000000030c0c7211 */ /* 0x000fe200078f30ff */
[----:B------:R-:W-:Y:S01]  /*147a0*/  IMAD.WIDE.U32 R18, R184, c[0x0][0x490], R18 ;  /* 0x00012400b8127a25 */ /* 0x000fe200078e0012 */
[----:B------:R-:W-:Y:S02]  /*147b0*/  LOP3.LUT R6, R9, 0xfffffff8, RZ, 0xc0, !PT ;  /* 0xfffffff809067812 */ /* 0x000fe400078ec0ff */
[----:B-1----:R-:W-:Y:S01]  /*147c0*/  LEA R8, R54, R13, 0x7 ;  /* 0x0000000d36087211 */ /* 0x002fe200078e38ff */
        /* <DEDUP_REMOVED lines=10> */
[----:B------:R-:W-:Y:S01]  /*14870*/  IMAD.WIDE.U32 R14, R184, c[0x0][0x3e8], R14 ;  /* 0x0000fa00b80e7a25 */ /* 0x000fe200078e000e */
[----:B------:R-:W-:Y:S02]  /*14880*/  SEL R186, R186, RZ, !P0 ;  /* 0x000000ffbaba7207 */ /* 0x000fe40004000000 */
[----:B------:R-:W-:Y:S01]  /*14890*/  SEL R3, R3, RZ, !P0 ;  /* 0x000000ff03037207 */ /* 0x000fe20004000000 */
[----:B------:R-:W-:Y:S01]  /*148a0*/  IMAD.MOV R11, RZ, RZ, -R7 ;  /* 0x000000ffff0b7224 */ /* 0x000fe200078e0a07 */
[----:B------:R-:W-:Y:S01]  /*148b0*/  LEA R21, R6, R9, 0x5 ;  /* 0x0000000906157211 */ /* 0x000fe200078e28ff */
[----:B------:R-:W-:Y:S01]  /*148c0*/  IMAD.WIDE.U32 R18, R186, c[0x0][0x498], R18 ;  /* 0x00012600ba127a25 */ /* 0x000fe200078e0012 */
[----:B------:R-:W-:-:S02]  /*148d0*/  SHF.R.S32.HI R16, RZ, 0x1f, R7 ;  /* 0x0000001fff107819 */ /* 0x000fc40000011407 */
[----:B------:R-:W-:Y:S01]  /*148e0*/  IADD3 R15, R15, R17, RZ ;  /* 0x000000110f0f7210 */ /* 0x000fe20007ffe0ff */
[----:B------:R-:W-:Y:S01]  /*148f0*/  IMAD R11, R11, c[0x0][0x4e8], R8 ;  /* 0x00013a000b0b7a24 */ /* 0x000fe200078e0208 */
[----:B------:R-:W-:Y:S01]  /*14900*/  IADD3 R20, P0, R7, R18, RZ ;  /* 0x0000001207147210 */ /* 0x000fe20007f1e0ff */
[----:B------:R-:W-:Y:S02]  /*14910*/  IMAD R13, R3, c[0x0][0x498], RZ ;  /* 0x00012600030d7a24 */ /* 0x000fe400078e02ff */
[----:B------:R-:W-:Y:S01]  /*14920*/  IMAD.SHL.U32 R2, R9, 0x40, RZ ;  /* 0x0000004009027824 */ /* 0x000fe200078e00ff */
[----:B------:R-:W-:Y:S01]  /*14930*/  SHF.R.S32.HI R18, RZ, 0x1f, R11 ;  /* 0x0000001fff127819 */ /* 0x000fe2000001140b */
[----:B------:R-:W-:Y:S02]  /*14940*/  IMAD R13, R186, c[0x0][0x49c], R13 ;  /* 0x00012700ba0d7a24 */ /* 0x000fe400078e020d */
[----:B------:R-:W-:Y:S02]  /*14950*/  IMAD R8, R54, 0x80, R21 ;  /* 0x0000008036087824 */ /* 0x000fe400078e0215 */
[----:B------:R-:W-:Y:S01]  /*14960*/  IMAD R18, R18, c[0x0][0x488], RZ ;  /* 0x0001220012127a24 */ /* 0x000fe200078e02ff */
[----:B------:R-:W-:Y:S01]  /*14970*/  IADD3.X R21, R16, R19, R13, P0, !PT ;  /* 0x0000001310157210 */ /* 0x000fe200007fe40d */
[----:B------:R-:W-:Y:S01]  /*14980*/  @P1 IMAD.HI.U32 R17, R8, c[0x0][0x4ec], RZ ;  /* 0x00013b0008111a27 */ /* 0x000fe200078e00ff */
[----:B------:R-:W-:-:S03]  /*14990*/  LOP3.LUT R13, R2, 0x1c0, RZ, 0xc0, !PT ;  /* 0x000001c0020d7812 */ /* 0x000fc600078ec0ff */
[----:B------:R-:W-:Y:S02]  /*149a0*/  IMAD.SHL.U32 R2, R6, 0x8, RZ ;  /* 0x0000000806027824 */ /* 0x000fe400078e00ff */
[----:B------:R-:W-:-:S03]  /*149b0*/  IMAD.WIDE.U32 R20, R11, c[0x0][0x488], R20 ;  /* 0x000122000b147a25 */ /* 0x000fc600078e0014 */
[----:B------:R-:W-:Y:S01]  /*149c0*/  LOP3.LUT R6, R13, 0x38, R2, 0xf8, !PT ;  /* 0x000000380d067812 */ /* 0x000fe200078ef802 */
[----:B------:R-:W-:Y:S02]  /*149d0*/  IMAD R18, R11, c[0x0][0x48c], R18 ;  /* 0x000123000b127a24 */ /* 0x000fe400078e0212 */
[----:B------:R-:W-:Y:S01]  /*149e0*/  IMAD.MOV.U32 R7, RZ, RZ, R8 ;  /* 0x000000ffff077224 */ /* 0x000fe200078e0008 */
[----:B------:R-:W-:Y:S01]  /*149f0*/  @P1 SHF.R.U32.HI R7, RZ, c[0x0][0x4f0], R17 ;  /* 0x00013c00ff071a19 */ /* 0x000fe20000011611 */
[----:B------:R-:W-:Y:S01]  /*14a00*/  IMAD R11, R3, c[0x0][0x3f0], RZ ;  /* 0x0000fc00030b7a24 */ /* 0x000fe200078e02ff */
[----:B------:R-:W-:Y:S01]  /*14a10*/  SHF.R.U32.HI R3, RZ, 0x3, R13 ;  /* 0x00000003ff037819 */ /* 0x000fe2000001160d */
[----:B------:R-:W-:Y:S01]  /*14a20*/  IMAD.WIDE.U32 R14, R186, c[0x0][0x3f0], R14 ;  /* 0x0000fc00ba0e7a25 */ /* 0x000fe200078e000e */
[----:B------:R-:W-:Y:S02]  /*14a30*/  LEA R13, P0, R20, c[0x0][0x450], 0x2 ;  /* 0x00011400140d7a11 */ /* 0x000fe400078010ff */
[----:B------:R-:W-:Y:S01]  /*14a40*/  IADD3 R17, R21, R18, RZ ;  /* 0x0000001215117210 */ /* 0x000fe20007ffe0ff */
[----:B------:R-:W-:Y:S01]  /*14a50*/  IMAD R11, R186, c[0x0][0x3f4], R11 ;  /* 0x0000fd00ba0b7a24 */ /* 0x000fe200078e020b */
[----:B------:R-:W-:Y:S01]  /*14a60*/  LOP3.LUT R6, R6, R3, RZ, 0x3c, !PT ;  /* 0x0000000306067212 */ /* 0x000fe200078e3cff */
[----:B------:R-:W-:Y:S01]  /*14a70*/  IMAD.MOV R3, RZ, RZ, -R7 ;  /* 0x000000ffff037224 */ /* 0x000fe200078e0a07 */
[----:B------:R-:W-:Y:S01]  /*14a80*/  LEA.HI.X R17, R20, c[0x0][0x454], R17, 0x2, P0 ;  /* 0x0001150014117a11 */ /* 0x000fe200000f1411 */
[----:B------:R-:W-:Y:S01]  /*14a90*/  SHFL.IDX PT, R32, R13, RZ, 0x1c1f ;  /* 0x001c1fff0d207589 */ /* 0x000fe200000e0000 */
[----:B------:R-:W-:Y:S01]  /*14aa0*/  SHF.R.S32.HI R16, RZ, 0x1f, R7 ;  /* 0x0000001fff107819 */ /* 0x000fe20000011407 */
[----:B------:R-:W-:Y:S01]  /*14ab0*/  IMAD R56, R3, c[0x0][0x4e8], R8 ;  /* 0x00013a0003387a24 */ /* 0x000fe200078e0208 */
[----:B------:R-:W-:Y:S01]  /*14ac0*/  IADD3 R15, R15, R11, RZ ;  /* 0x0000000b0f0f7210 */ /* 0x000fe20007ffe0ff */
[----:B------:R-:W1:Y:S01]  /*14ad0*/  SHFL.IDX PT, R33, R17, RZ, 0x1c1f ;  /* 0x001c1fff11217589 */ /* 0x000e6200000e0000 */
[C---:B------:R-:W-:Y:S01]  /*14ae0*/  IMAD R8, R54.reuse, 0x80, R5 ;  /* 0x0000008036087824 */ /* 0x040fe200078e0205 */
[----:B------:R-:W-:Y:S01]  /*14af0*/  LEA R54, R54, R9, 0x7 ;  /* 0x0000000936367211 */ /* 0x000fe200078e38ff */
[----:B-----5:R-:W-:Y:S01]  /*14b00*/  IMAD R3, R4, c[0x0][0x4e8], RZ ;  /* 0x00013a0004037a24 */ /* 0x020fe200078e02ff */
[----:B------:R-:W-:Y:S01]  /*14b10*/  SHFL.IDX PT, R34, R13, 0x1, 0x1c1f ;  /* 0x003c1f000d227f89 */ /* 0x000fe200000e0000 */
[----:B------:R-:W-:Y:S01]  /*14b20*/  IMAD R16, R16, c[0x0][0x3e0], RZ ;  /* 0x0000f80010107a24 */ /* 0x000fe200078e02ff */
[C---:B------:R-:W-:Y:S01]  /*14b30*/  IADD3 R4, R8.reuse, 0x8, RZ ;  /* 0x0000000808047810 */ /* 0x040fe20007ffe0ff */
[----:B------:R-:W-:Y:S01]  /*14b40*/  IMAD.WIDE.U32 R14, R7, c[0x0][0x3e0], R14 ;  /* 0x0000f800070e7a25 */ /* 0x000fe200078e000e */
[----:B------:R-:W2:Y:S01]  /*14b50*/  SHFL.IDX PT, R35, R17, 0x1, 0x1c1f ;  /* 0x003c1f0011237f89 */ /* 0x000ea200000e0000 */
[----:B------:R-:W-:-:S02]  /*14b60*/  ISETP.GE.OR P1, PT, R8, R3, P2 ;  /* 0x000000030800720c */ /* 0x000fc40001726670 */
[----:B------:R-:W-:Y:S01]  /*14b70*/  IMAD R16, R7, c[0x0][0x3e4], R16 ;  /* 0x0000f90007107a24 */ /* 0x000fe200078e0210 */
[----:B------:R-:W-:Y:S02]  /*14b80*/  ISETP.GE.OR P0, PT, R4, R3, P2 ;  /* 0x000000030400720c */ /* 0x000fe40001706670 */
[----:B------:R-:W-:Y:S01]  /*14b90*/  SHF.L.U32 R7, R12, 0x3, RZ ;  /* 0x000000030c077819 */ /* 0x000fe200000006ff */
[----:B------:R-:W-:Y:S01]  /*14ba0*/  IMAD.IADD R15, R15, 0x1, R16 ;  /* 0x000000010f0f7824 */ /* 0x000fe200078e0210 */
[----:B------:R-:W-:Y:S02]  /*14bb0*/  SHF.R.S32.HI R5, RZ, 0x1f, R56 ;  /* 0x0000001fff057819 */ /* 0x000fe40000011438 */
[----:B------:R-:W-:-:S03]  /*14bc0*/  LOP3.LUT R6, R6, 0x7ffffe00, R7, 0xf8, !PT ;  /* 0x7ffffe0006067812 */ /* 0x000fc600078ef807 */
[----:B------:R-:W-:Y:S01]  /*14bd0*/  IMAD R5, R5, c[0x0][0x3d8], RZ ;  /* 0x0000f60005057a24 */ /* 0x000fe200078e02ff */
[----:B------:R-:W-:Y:S01]  /*14be0*/  SHF.L.U32 R58, R6, 0x1, RZ ;  /* 0x00000001063a7819 */ /* 0x000fe200000006ff */
[----:B-1----:R1:W-:Y:S02]  /*14bf0*/  @!P1 ST.E [R32.64], R0 ;  /* 0x0000000020009985 */ /* 0x0023e4000c101906 */
[C---:B------:R-:W-:Y:S02]  /*14c00*/  IMAD R8, R56.reuse, c[0x0][0x3dc], R5 ;  /* 0x0000f70038087a24 */ /* 0x040fe400078e0205 */
[----:B------:R-:W-:-:S04]  /*14c10*/  IMAD.WIDE.U32 R56, R56, c[0x0][0x3d8], R14 ;  /* 0x0000f60038387a25 */ /* 0x000fc800078e000e */
[----:B------:R-:W-:Y:S01]  /*14c20*/  IMAD.IADD R8, R57, 0x1, R8 ;  /* 0x0000000139087824 */ /* 0x000fe200078e0208 */
[----:B--2---:R1:W-:Y:S01]  /*14c30*/  @!P0 ST.E [R34.64], R10 ;  /* 0x0000000a22008985 */ /* 0x0043e2000c101906 */
[----:B------:R-:W-:-:S03]  /*14c40*/  LEA R57, P0, R56, c[0x0][0x380], 0x1 ;  /* 0x0000e00038397a11 */ /* 0x000fc600078008ff */
[----:B------:R1:W2:Y:S01]  /*14c50*/  LDS.128 R44, [R58+0x1080] ;  /* 0x001080003a2c7984 */ /* 0x0002a20000000c00 */
[----:B------:R-:W-:Y:S02]  /*14c60*/  LEA.HI.X R56, R56, c[0x0][0x384], R8, 0x1, P0 ;  /* 0x0000e10038387a11 */ /* 0x000fe400000f0c08 */
[----:B------:R-:W-:Y:S01]  /*14c70*/  ISETP.GE.AND P0, PT, R54, R3, PT ;  /* 0x000000033600720c */ /* 0x000fe20003f06270 */
        /* <DEDUP_REMOVED lines=31> */
.L_x_2691:
[----:B--2---:R-:W-:Y:S05]  /*14e70*/  BSYNC B0 ;  /* 0x0000000000007941 */ /* 0x004fea0003800000 */
.L_x_2690:
        /* <DEDUP_REMOVED lines=23> */
.L_x_2693:
[----:B------:R-:W-:Y:S05]  /*14ff0*/  BSYNC B0 ;  /* 0x0000000000007941 */ /* 0x000fea0003800000 */
.L_x_2692:
        /* <DEDUP_REMOVED lines=23> */
.L_x_2695:
[----:B------:R-:W-:Y:S05]  /*15170*/  BSYNC B0 ;  /* 0x0000000000007941 */ /* 0x000fea0003800000 */
.L_x_2694:
        /* <DEDUP_REMOVED lines=24> */
.L_x_2688:
        /* <DEDUP_REMOVED lines=18> */
.L_x_2696:
        /* <DEDUP_REMOVED lines=19> */
[----:B------:R-:W-:-:S04]  /*15550*/  IMAD.WIDE.U32 R12, R184, c[0x0][0x490], R12 ;  /* 0x00012400b80c7a25 */ /* 0x000fc800078e000c */
[----:B------:R-:W-:Y:S02]  /*15560*/  IMAD.IADD R15, R4, 0x1, R13 ;  /* 0x00000001040f7824 */ /* 0x000fe400078e020d */
[----:B------:R-:W-:Y:S02]  /*15570*/  IMAD.MOV.U32 R14, RZ, RZ, R12 ;  /* 0x000000ffff0e7224 */ /* 0x000fe400078e000c */
[----:B------:R-:W-:Y:S02]  /*15580*/  IMAD R13, R5, c[0x0][0x498], RZ ;  /* 0x00012600050d7a24 */ /* 0x000fe400078e02ff */
[----:B------:R-:W-:-:S04]  /*15590*/  @P0 IMAD.HI.U32 R6, R8, c[0x0][0x4ec], RZ ;  /* 0x00013b0008060a27 */ /* 0x000fc800078e00ff */
[----:B------:R-:W-:Y:S01]  /*155a0*/  IMAD.WIDE.U32 R14, R186, c[0x0][0x498], R14 ;  /* 0x00012600ba0e7a25 */ /* 0x000fe200078e000e */
[----:B------:R-:W-:-:S03]  /*155b0*/  @P0 SHF.R.U32.HI R7, RZ, c[0x0][0x4f0], R6 ;  /* 0x00013c00ff070a19 */ /* 0x000fc60000011606 */
[----:B------:R-:W-:Y:S01]  /*155c0*/  IMAD R13, R186, c[0x0][0x49c], R13 ;  /* 0x00012700ba0d7a24 */ /* 0x000fe200078e020d */
[C---:B------:R-:W-:Y:S02]  /*155d0*/  IADD3 R9, -R7.reuse, RZ, RZ ;  /* 0x000000ff07097210 */ /* 0x040fe40007ffe1ff */
        /* <DEDUP_REMOVED lines=13> */
.L_x_2698:
[----:B------:R-:W-:Y:S05]  /*156b0*/  BSYNC B0 ;  /* 0x0000000000007941 */ /* 0x000fea0003800000 */
.L_x_2697:
        /* <DEDUP_REMOVED lines=16> */
[C---:B------:R-:W-:Y:S01]  /*157c0*/  IMAD.WIDE.U32 R10, R184.reuse, c[0x0][0x3e8], R10 ;  /* 0x0000fa00b80a7a25 */ /* 0x040fe200078e000a */
[CC--:B------:R-:W-:Y:S02]  /*157d0*/  LEA R13, R9.reuse, R4.reuse, 0x5 ;  /* 0x00000004090d7211 */ /* 0x0c0fe400078e28ff */
[----:B------:R-:W-:Y:S01]  /*157e0*/  SHF.L.U32 R9, R9, 0x3, RZ ;  /* 0x0000000309097819 */ /* 0x000fe200000006ff */
[----:B------:R-:W-:Y:S02]  /*157f0*/  IMAD R7, R184, c[0x0][0x3ec], R7 ;  /* 0x0000fb00b8077a24 */ /* 0x000fe400078e0207 */
[C---:B-1----:R-:W-:Y:S01]  /*15800*/  IMAD R13, R6.reuse, 0x80, R13 ;  /* 0x00000080060d7824 */ /* 0x042fe200078e020d */
[----:B------:R-:W-:Y:S01]  /*15810*/  LEA R4, R6, R4, 0x7 ;  /* 0x0000000406047211 */ /* 0x000fe200078e38ff */
[----:B-----5:R-:W-:Y:S01]  /*15820*/  IMAD R3, R3, c[0x0][0x4e8], RZ ;  /* 0x00013a0003037a24 */ /* 0x020fe200078e02ff */
[----:B------:R-:W-:Y:S01]  /*15830*/  IADD3 R11, R7, R11, RZ ;  /* 0x0000000b070b7210 */ /* 0x000fe20007ffe0ff */
[----:B------:R-:W-:Y:S01]  /*15840*/  @P0 IMAD.HI.U32 R0, R13, c[0x0][0x4ec], RZ ;  /* 0x00013b000d000a27 */ /* 0x000fe200078e00ff */
[----:B------:R-:W-:-:S02]  /*15850*/  MOV R2, R13 ;  /* 0x0000000d00027202 */ /* 0x000fc40000000f00 */
[----:B------:R-:W-:Y:S01]  /*15860*/  IADD3 R6, R9, 0x40, RZ ;  /* 0x0000004009067810 */ /* 0x000fe20007ffe0ff */
        /* <DEDUP_REMOVED lines=37> */
.L_x_2700:
[----:B------:R-:W-:Y:S05]  /*15ac0*/  BSYNC B0 ;  /* 0x0000000000007941 */ /* 0x000fea0003800000 */
.L_x_2699:
        /* <DEDUP_REMOVED lines=21> */
.L_x_2702:
[----:B------:R-:W-:Y:S05]  /*15c20*/  BSYNC B0 ;  /* 0x0000000000007941 */ /* 0x000fea0003800000 */
.L_x_2701:
        /* <DEDUP_REMOVED lines=21> */
.L_x_2704:
[----:B------:R-:W-:Y:S05]  /*15d80*/  BSYNC B0 ;  /* 0x0000000000007941 */ /* 0x000fea0003800000 */
.L_x_2703:
        /* <DEDUP_REMOVED lines=22> */
.L_x_2705:
        /* <DEDUP_REMOVED lines=9> */
.L_x_3438:


//--------------------- .text._ZN7cutlass13device_kernelIN5flash19enable_sm80_to_sm89INS1_16FlashAttnFwdSm80INS1_25CollectiveMainloopFwdSm80ILi8ELi2ELb0EN4cute5tupleIJNS5_1CILi128EEENS7_ILi64EEENS7_ILi192EEEEEELi192ENS_10bfloat16_tEfNS_4arch4Sm80ELb0ELb1ELb0ELb0ELb1ELb0ELb1ELb0EEENS1_21CollectiveEpilogueFwdINS6_IJS8_SA_S9_EEENS6_IJNS7_ILi1EEESI_SI_EEESC_SE_Li256ELb0ELb1ELb0ELb0EEENS1_19SingleTileSchedulerILb0ELb0ELb1ELi128EEEEEEEEEvNT_6ParamsE --------------------------
	.section	.text._ZN7cutlass13device_kernelIN5flash19enable_sm80_to_sm89INS1_16FlashAttnFwdSm80INS1_25CollectiveMainloopFwdSm80ILi8ELi2ELb0EN4cute5tupleIJNS5_1CILi128EEENS7_ILi64EEENS7_ILi192EEEEEELi192ENS_10bfloat16_tEfNS_4arch4Sm80ELb0ELb1ELb0ELb0ELb1ELb0ELb1ELb0EEENS1_21CollectiveEpilogueFwdINS6_IJS8_SA_S9_EEENS6_IJNS7_ILi1EEESI_SI_EEESC_SE_Li256ELb0ELb1ELb0ELb0EEENS1_19SingleTileSchedulerILb0ELb0ELb1ELi128EEEEEEEEEvNT_6ParamsE,"ax",@progbits
	.sectioninfo	@"SHI_REGISTERS=236"
	.align	128
.text._ZN7cutlass13device_kernelIN5flash19enable_sm80_to_sm89INS1_16FlashAttnFwdSm80INS1_25CollectiveMainloopFwdSm80ILi8ELi2ELb0EN4cute5tupleIJNS5_1CILi128EEENS7_ILi64EEENS7_ILi192EEEEEELi192ENS_10bfloat16_tEfNS_4arch4Sm80ELb0ELb1ELb0ELb0ELb1ELb0ELb1ELb0EEENS1_21CollectiveEpilogueFwdINS6_IJS8_SA_S9_EEENS6_IJNS7_ILi1EEESI_SI_EEESC_SE_Li256ELb0ELb1ELb0ELb0EEENS1_19SingleTileSchedulerILb0ELb0ELb1ELi128EEEEEEEEEvNT_6ParamsE:
        .type           _ZN7cutlass13device_kernelIN5flash19enable_sm80_to_sm89INS1_16FlashAttnFwdSm80INS1_25CollectiveMainloopFwdSm80ILi8ELi2ELb0EN4cute5tupleIJNS5_1CILi128EEENS7_ILi64EEENS7_ILi192EEEEEELi192ENS_10bfloat16_tEfNS_4arch4Sm80ELb0ELb1ELb0ELb0ELb1ELb0ELb1ELb0EEENS1_21CollectiveEpilogueFwdINS6_IJS8_SA_S9_EEENS6_IJNS7_ILi1EEESI_SI_EEESC_SE_Li256ELb0ELb1ELb0ELb0EEENS1_19SingleTileSchedulerILb0ELb0ELb1ELi128EEEEEEEEEvNT_6ParamsE,@function
        .size           _ZN7cutlass13device_kernelIN5flash19enable_sm80_to_sm89INS1_16FlashAttnFwdSm80INS1_25CollectiveMainloopFwdSm80ILi8ELi2ELb0EN4cute5tupleIJNS5_1CILi128EEENS7_ILi64EEENS7_ILi192EEEEEELi192ENS_10bfloat16_tEfNS_4arch4Sm80ELb0ELb1ELb0ELb0ELb1ELb0ELb1ELb0EEENS1_21CollectiveEpilogueFwdINS6_IJS8_SA_S9_EEENS6_IJNS7_ILi1EEESI_SI_EEESC_SE_Li256ELb0ELb1ELb0ELb0EEENS1_19SingleTileSchedulerILb0ELb0ELb1ELi128EEEEEEEEEvNT_6ParamsE,(.L_x_3439 - _ZN7cutlass13device_kernelIN5flash19enable_sm80_to_sm89INS1_16FlashAttnFwdSm80INS1_25CollectiveMainloopFwdSm80ILi8ELi2ELb0EN4cute5tupleIJNS5_1CILi128EEENS7_ILi64EEENS7_ILi192EEEEEELi192ENS_10bfloat16_tEfNS_4arch4Sm80ELb0ELb1ELb0ELb0ELb1ELb0ELb1ELb0EEENS1_21CollectiveEpilogueFwdINS6_IJS8_SA_S9_EEENS6_IJNS7_ILi1EEESI_SI_EEESC_SE_Li256ELb0ELb1ELb0ELb0EEENS1_19SingleTileSchedulerILb0ELb0ELb1ELi128EEEEEEEEEvNT_6ParamsE)
        .other          _ZN7cutlass13device_kernelIN5flash19enable_sm80_to_sm89INS1_16FlashAttnFwdSm80INS1_25CollectiveMainloopFwdSm80ILi8ELi2ELb0EN4cute5tupleIJNS5_1CILi128EEENS7_ILi64EEENS7_ILi192EEEEEELi192ENS_10bfloat16_tEfNS_4arch4Sm80ELb0ELb1ELb0ELb0ELb1ELb0ELb1ELb0EEENS1_21CollectiveEpilogueFwdINS6_IJS8_SA_S9_EEENS6_IJNS7_ILi1EEESI_SI_EEESC_SE_Li256ELb0ELb1ELb0ELb0EEENS1_19SingleTileSchedulerILb0ELb0ELb1ELi128EEEEEEEEEvNT_6ParamsE,@"STO_CUDA_ENTRY STV_DEFAULT"
_ZN7cutlass13device_kernelIN5flash19enable_sm80_to_sm89INS1_16FlashAttnFwdSm80INS1_25CollectiveMainloopFwdSm80ILi8ELi2ELb0EN4cute5tupleIJNS5_1CILi128EEENS7_ILi64EEENS7_ILi192EEEEEELi192ENS_10bfloat16_tEfNS_4arch4Sm80ELb0ELb1ELb0ELb0ELb1ELb0ELb1ELb0EEENS1_21CollectiveEpilogueFwdINS6_IJS8_SA_S9_EEENS6_IJNS7_ILi1EEESI_SI_EEESC_SE_Li256ELb0ELb1ELb0ELb0EEENS1_19SingleTileSchedulerILb0ELb0ELb1ELi128EEEEEEEEEvNT_6ParamsE:
        /* <DEDUP_REMOVED lines=46> */
.L_x_2707:
[----:B------:R-:W-:-:S13]  /*02e0*/  ISETP.NE.AND P0, PT, R196, c[0x0][0x32c], PT ;  /* 0x0000cb00c4007a0c */ /* 0x000fda0003f05270 */
[----:B------:R-:W-:-:S05]  /*02f0*/  @P0 IMAD.HI.U32 R0, R2, c[0x0][0x330], RZ ;  /* 0x0000cc0002000a27 */ /* 0x000fca00078e00ff */
[----:B------:R-:W-:Y:S02]  /*0300*/  @P0 SHF.R.U32.HI R2, RZ, c[0x0][0x334], R0 ;  /* 0x0000cd00ff020a19 */ /* 0x000fe40000011600 */
.L_x_2708:
[----:B------:R-:W-:-:S05]  /*0310*/  MOV R3, c[0x0][0x32c] ;  /* 0x0000cb0000037a02 */ /* 0x000fca0000000f00 */
[----:B------:R-:W-:-:S05]  /*0320*/  IMAD R2, R2, R3, c[0x0][0x32c] ;  /* 0x0000cb0002027624 */ /* 0x000fca00078e0203 */
[----:B------:R-:W-:-:S04]  /*0330*/  IMNMX R5, R5, R2, PT ;  /* 0x0000000205057217 */ /* 0x000fc80003800200 */
.L_x_2706:
        /* <DEDUP_REMOVED lines=25> */
.L_x_2710:
[----:B------:R-:W-:-:S04]  /*04d0*/  MOV R0, c[0x0][0x32c] ;  /* 0x0000cb0000007a02 */ /* 0x000fc80000000f00 */
[----:B------:R-:W-:-:S13]  /*04e0*/  ISETP.NE.AND P0, PT, R0, 0x1, PT ;  /* 0x000000010000780c */ /* 0x000fda0003f05270 */
[----:B------:R-:W-:-:S05]  /*04f0*/  @P0 IMAD.HI.U32 R0, R2, c[0x0][0x330], RZ ;  /* 0x0000cc0002000a27 */ /* 0x000fca00078e00ff */
[----:B------:R-:W-:-:S05]  /*0500*/  @P0 SHF.R.U32.HI R2, RZ, c[0x0][0x334], R0 ;  /* 0x0000cd00ff020a19 */ /* 0x000fca0000011600 */
.L_x_2711:
[----:B------:R-:W-:-:S05]  /*0510*/  IMAD R3, R2, c[0x0][0x32c], RZ ;  /* 0x0000cb0002037a24 */ /* 0x000fca00078e02ff */
[----:B------:R-:W-:-:S04]  /*0520*/  IMNMX R194, R194, R3, !PT ;  /* 0x00000003c2c27217 */ /* 0x000fc80007800200 */
.L_x_2709:
        /* <DEDUP_REMOVED lines=104> */
[----:B------:R-:W-:Y:S02]  /*0bb0*/  IMAD.SHL.U32 R0, R21, 0x40, RZ ;  /* 0x0000004015007824 */ /* 0x000fe400078e00ff */
[----:B------:R-:W-:Y:S02]  /*0bc0*/  IMAD.IADD R9, R9, 0x1, R5 ;  /* 0x0000000109097824 */ /* 0x000fe400078e0205 */
[----:B------:R-:W-:Y:S02]  /*0bd0*/  IMAD R2, R2, c[0x0][0x1a8], RZ ;  /* 0x00006a0002027a24 */ /* 0x000fe400078e02ff */
[C---:B------:R-:W-:Y:S01]  /*0be0*/  IMAD.WIDE.U32 R4, R3.reuse, c[0x0][0x1a8], R8 ;  /* 0x00006a0003047a25 */ /* 0x040fe200078e0008 */
[----:B------:R-:W-:Y:S02]  /*0bf0*/  LOP3.LUT R9, R0, 0x1c0, RZ, 0xc0, !PT ;  /* 0x000001c000097812 */ /* 0x000fe400078ec0ff */
[----:B------:R-:W-:Y:S01]  /*0c00*/  IADD3 R8, R178, 0x80, RZ ;  /* 0x00000080b2087810 */ /* 0x000fe20007ffe0ff */
[----:B------:R-:W-:Y:S01]  /*0c10*/  IMAD R7, R3, c[0x0][0x1ac], R2 ;  /* 0x00006b0003077a24 */ /* 0x000fe200078e0202 */
[----:B------:R-:W-:Y:S01]  /*0c20*/  SHF.R.U32.HI R3, RZ, 0x3, R9 ;  /* 0x00000003ff037819 */ /* 0x000fe20000011609 */
[----:B------:R-:W-:Y:S01]  /*0c30*/  IMAD.IADD R0, R148, 0x1, R21 ;  /* 0x0000000194007824 */ /* 0x000fe200078e0215 */
[----:B------:R-:W-:Y:S01]  /*0c40*/  LOP3.LUT R202, R9, 0x38, R178, 0xf8, !PT ;  /* 0x0000003809ca7812 */ /* 0x000fe200078ef8b2 */
[----:B------:R-:W-:Y:S01]  /*0c50*/  IMAD.IADD R2, R5, 0x1, R7 ;  /* 0x0000000105027824 */ /* 0x000fe200078e0207 */
[----:B------:R-:W-:-:S02]  /*0c60*/  LEA R7, P0, R4, c[0x0][0x160], 0x1 ;  /* 0x0000580004077a11 */ /* 0x000fc400078008ff */
[----:B------:R-:W-:Y:S02]  /*0c70*/  LEA.HI R5, R81, R6, RZ, 0x6 ;  /* 0x0000000651057211 */ /* 0x000fe400078f30ff */
[----:B------:R-:W-:Y:S01]  /*0c80*/  LEA.HI.X R2, R4, c[0x0][0x164], R2, 0x1, P0 ;  /* 0x0000590004027a11 */ /* 0x000fe200000f0c02 */
[----:B------:R-:W-:Y:S01]  /*0c90*/  SHFL.IDX PT, R14, R7, RZ, 0x181f ;  /* 0x00181fff070e7589 */ /* 0x000fe200000e0000 */
[----:B------:R-:W-:Y:S01]  /*0ca0*/  LOP3.LUT R202, R202, R3, RZ, 0x3c, !PT ;  /* 0x00000003caca7212 */ /* 0x000fe200078e3cff */
[----:B------:R-:W-:Y:S01]  /*0cb0*/  IMAD R3, R197, c[0x0][0x168], RZ ;  /* 0x00005a00c5037a24 */ /* 0x000fe200078e02ff */
[----:B------:R-:W-:Y:S01]  /*0cc0*/  IADD3 R4, R0, 0x20, RZ ;  /* 0x0000002000047810 */ /* 0x000fe20007ffe0ff */
[----:B------:R-:W3:Y:S01]  /*0cd0*/  SHFL.IDX PT, R15, R2, RZ, 0x181f ;  /* 0x00181fff020f7589 */ /* 0x000ee200000e0000 */
[----:B------:R-:W-:Y:S01]  /*0ce0*/  IMAD.SHL.U32 R5, R5, 0x8, RZ ;  /* 0x0000000805057824 */ /* 0x000fe200078e00ff */
[----:B------:R-:W-:Y:S02]  /*0cf0*/  IADD3 R9, R178, 0x40, RZ ;  /* 0x00000040b2097810 */ /* 0x000fe40007ffe0ff */
[-C--:B------:R-:W-:Y:S01]  /*0d00*/  ISETP.GE.AND P1, PT, R4, R3.reuse, PT ;  /* 0x000000030400720c */ /* 0x080fe20003f26270 */
[----:B------:R-:W-:Y:S01]  /*0d10*/  SHFL.IDX PT, R12, R7, 0x1, 0x181f ;  /* 0x00381f00070c7f89 */ /* 0x000fe200000e0000 */
[----:B------:R-:W-:-:S02]  /*0d20*/  ISETP.GE.AND P0, PT, R0, R3, PT ;  /* 0x000000030000720c */ /* 0x000fc40003f06270 */
[----:B------:R-:W-:Y:S01]  /*0d30*/  LOP3.LUT R202, R202, 0xfffffe00, R5, 0xf8, !PT ;  /* 0xfffffe00caca7812 */ /* 0x000fe200078ef805 */
[----:B------:R-:W4:Y:S01]  /*0d40*/  SHFL.IDX PT, R13, R2, 0x1, 0x181f ;  /* 0x00381f00020d7f89 */ /* 0x000f2200000e0000 */
[----:B------:R-:W-:Y:S02]  /*0d50*/  SHF.R.S32.HI R4, RZ, 0x1f, R9 ;  /* 0x0000001fff047819 */ /* 0x000fe40000011409 */
[----:B------:R-:W-:Y:S01]  /*0d60*/  SHF.R.S32.HI R5, RZ, 0x1f, R8 ;  /* 0x0000001fff057819 */ /* 0x000fe20000011408 */
[----:B------:R-:W-:Y:S01]  /*0d70*/  IMAD.SHL.U32 R144, R202, 0x2, RZ ;  /* 0x00000002ca907824 */ /* 0x000fe200078e00ff */
[----:B------:R-:W-:Y:S01]  /*0d80*/  LEA.HI R177, R4, R9, RZ, 0x3 ;  /* 0x0000000904b17211 */ /* 0x000fe200078f18ff */
[----:B-1----:R-:W-:Y:S01]  /*0d90*/  SHFL.IDX PT, R11, R2, 0x3, 0x181f ;  /* 0x00781f00020b7f89 */ /* 0x002fe200000e0000 */
[----:B------:R-:W-:Y:S02]  /*0da0*/  LEA.HI R176, R5, R8, RZ, 0x3 ;  /* 0x0000000805b07211 */ /* 0x000fe400078f18ff */
[----:B------:R-:W-:Y:S01]  /*0db0*/  ISETP.GE.AND P3, PT, R9, c[0x0][0x198], PT ;  /* 0x0000660009007a0c */ /* 0x000fe20003f66270 */
[----:B------:R-:W-:Y:S01]  /*0dc0*/  SHFL.IDX PT, R4, R7, 0x2, 0x181f ;  /* 0x00581f0007047f89 */ /* 0x000fe200000e0000 */
[----:B------:R-:W-:-:S02]  /*0dd0*/  ISETP.GE.AND P4, PT, R8, c[0x0][0x198], PT ;  /* 0x0000660008007a0c */ /* 0x000fc40003f86270 */
[----:B------:R-:W-:Y:S01]  /*0de0*/  LOP3.LUT R177, R177, 0xfffffff8, RZ, 0xc0, !PT ;  /* 0xfffffff8b1b17812 */ /* 0x000fe200078ec0ff */
[----:B------:R-:W1:Y:S01]  /*0df0*/  SHFL.IDX PT, R5, R2, 0x2, 0x181f ;  /* 0x00581f0002057f89 */ /* 0x000e6200000e0000 */
[----:B------:R-:W-:Y:S01]  /*0e00*/  LOP3.LUT R176, R176, 0xfffffff8, RZ, 0xc0, !PT ;  /* 0xfffffff8b0b07812 */ /* 0x000fe200078ec0ff */
[----:B---3--:R-:W-:-:S04]  /*0e10*/  @!P0 IMAD.WIDE R18, R178, 0x2, R14 ;  /* 0x00000002b2128825 */ /* 0x008fc800078e020e */
[----:B------:R-:W-:-:S04]  /*0e20*/  @!P0 IMAD.WIDE R16, R177, 0x2, R14 ;  /* 0x00000002b1108825 */ /* 0x000fc800078e020e */
[----:B------:R-:W-:-:S04]  /*0e30*/  @!P0 IMAD.WIDE R14, R176, 0x2, R14 ;  /* 0x00000002b00e8825 */ /* 0x000fc800078e020e */
[----:B----4-:R-:W-:-:S04]  /*0e40*/  @!P1 IMAD.WIDE R24, R178, 0x2, R12 ;  /* 0x00000002b2189825 */ /* 0x010fc800078e020c */
[----:B------:R-:W-:-:S04]  /*0e50*/  @!P1 IMAD.WIDE R22, R177, 0x2, R12 ;  /* 0x00000002b1169825 */ /* 0x000fc800078e020c */
[----:B------:R-:W-:Y:S01]  /*0e60*/  @!P1 IMAD.WIDE R12, R176, 0x2, R12 ;  /* 0x00000002b00c9825 */ /* 0x000fe200078e020c */
[----:B--2---:R2:W3:Y:S01]  /*0e70*/  @P2 R2UR UR10, R10 ;  /* 0x000000000a0a23c2 */ /* 0x0044e200000e0000 */
[----:B------:R-:W-:Y:S01]  /*0e80*/  ISETP.GE.AND P2, PT, R178, c[0x0][0x198], PT ;  /* 0x00006600b2007a0c */ /* 0x000fe20003f46270 */
[----:B---3--:R-:W-:Y:S02]  /*0e90*/  @!UP0 UMOV UR10, UR6 ;  /* 0x00000006000a8c82 */ /* 0x008fe40008000000 */
        /* <DEDUP_REMOVED lines=9> */
[----:B--2---:R-:W-:-:S02]  /*0f30*/  IADD3 R10, R0, 0x40, RZ ;  /* 0x00000040000a7810 */ /* 0x004fc40007ffe0ff */
[----:B------:R-:W-:Y:S01]  /*0f40*/  IADD3 R0, R0, 0x60, RZ ;  /* 0x0000006000007810 */ /* 0x000fe20007ffe0ff */
[----:B------:R2:W-:Y:S01]  /*0f50*/  @!P1 LDGSTS.E.BYPASS.LTC128B.128 [R144+0x19100], [R24.64], !P2 ;  /* 0x1910000018909fae */ /* 0x0005e2000d101d4c */
[----:B------:R-:W-:-:S03]  /*0f60*/  ISETP.GE.AND P0, PT, R10, R3, PT ;  /* 0x000000030a00720c */ /* 0x000fc60003f06270 */
[----:B------:R-:W2:Y:S04]  /*0f70*/  SHFL.IDX PT, R10, R7, 0x3, 0x181f ;  /* 0x00781f00070a7f89 */ /* 0x000ea800000e0000 */
[----:B------:R2:W-:Y:S04]  /*0f80*/  @!P1 LDGSTS.E.BYPASS.LTC128B.128 [R144+0x1d100], [R22.64], !P3 ;  /* 0x1d10000016909fae */ /* 0x0005e8000d901d4c */
[----:B------:R2:W-:Y:S01]  /*0f90*/  @!P1 LDGSTS.E.BYPASS.LTC128B.128 [R144+0x21100], [R12.64], !P4 ;  /* 0x211000000c909fae */ /* 0x0005e2000e101d4c */
[----:B------:R-:W-:Y:S02]  /*0fa0*/  ISETP.GE.AND P1, PT, R0, R3, PT ;  /* 0x000000030000720c */ /* 0x000fe40003f26270 */
[----:B------:R-:W-:Y:S01]  /*0fb0*/  IADD3 R3, R147, -0x1, RZ ;  /* 0xffffffff93037810 */ /* 0x000fe20007ffe0ff */
[----:B-1----:R-:W-:Y:S01]  /*0fc0*/  @!P0 IMAD.WIDE R18, R178, 0x2, R4 ;  /* 0x00000002b2128825 */ /* 0x002fe200078e0204 */
[----:B------:R-:W-:-:S03]  /*0fd0*/  P2R R0, PR, RZ, 0x20 ;  /* 0x00000020ff007803 */ /* 0x000fc60000000000 */
[----:B------:R-:W-:Y:S01]  /*0fe0*/  IMAD.SHL.U32 R134, R3, 0x40, RZ ;  /* 0x0000004003867824 */ /* 0x000fe200078e00ff */
[----:B------:R1:W-:Y:S01]  /*0ff0*/  @!P0 LDGSTS.E.BYPASS.LTC128B.128 [R144+0x1a100], [R18.64], !P2 ;  /* 0x1a10000012908fae */ /* 0x0003e2000d101d4c */
[----:B---3--:R-:W-:-:S04]  /*1000*/  @!P0 IMAD.WIDE R16, R176, 0x2, R4 ;  /* 0x00000002b0108825 */ /* 0x008fc800078e0204 */
[----:B----4-:R-:W-:-:S04]  /*1010*/  @!P0 IMAD.WIDE R14, R177, 0x2, R4 ;  /* 0x00000002b10e8825 */ /* 0x010fc800078e0204 */
[----:B------:R-:W-:Y:S01]  /*1020*/  IMAD.IADD R201, R203, 0x1, R134 ;  /* 0x00000001cbc97824 */ /* 0x000fe200078e0286 */
[----:B------:R3:W-:Y:S01]  /*1030*/  @!P0 LDGSTS.E.BYPASS.LTC128B.128 [R144+0x1e100], [R14.64], !P3 ;  /* 0x1e1000000e908fae */ /* 0x0007e2000d901d4c */
[----:B--2---:R-:W-:-:S03]  /*1040*/  @!P1 IMAD.WIDE R4, R178, 0x2, R10 ;  /* 0x00000002b2049825 */ /* 0x004fc600078e020a */
        /* <DEDUP_REMOVED lines=9> */
[----:B---3--:R-:W-:-:S05]  /*10e0*/  @!P1 IMAD.WIDE R14, R177, 0x2, R10 ;  /* 0x00000002b10e9825 */ /* 0x008fca00078e020a */
[----:B------:R3:W-:Y:S04]  /*10f0*/  @!P1 LDGSTS.E.BYPASS.LTC128B.128 [R144+0x1f100], [R14.64], !P3 ;  /* 0x1f1000000e909fae */ /* 0x0007e8000d901d4c */
[----:B------:R1:W-:Y:S01]  /*1100*/  @!P1 LDGSTS.E.BYPASS.LTC128B.128 [R144+0x23100], [R12.64], !P4 ;  /* 0x231000000c909fae */ /* 0x0003e2000e101d4c */
[----:B----4-:R-:W-:-:S03]  /*1110*/  @!P0 IADD3 R5, P2, R0, UR8, RZ ;  /* 0x0000000800058c10 */ /* 0x010fc6000ff5e0ff */
[----:B------:R-:W0:Y:S01]  /*1120*/  LDGDEPBAR ;  /* 0x00000000000079af */ /* 0x000e220000000000 */
[----:B------:R-:W-:Y:S02]  /*1130*/  @!P0 LEA.HI.X.SX32 R2, R0, UR6, 0x1, P2 ;  /* 0x0000000600028c11 */ /* 0x000fe400090f0eff */
[----:B------:R-:W-:-:S04]  /*1140*/  @!P0 LEA R4, P2, R5, c[0x0][0x2a0], 0x2 ;  /* 0x0000a80005048a11 */ /* 0x000fc800078410ff */
[----:B------:R-:W-:Y:S01]  /*1150*/  @!P0 LEA.HI.X R5, R5, c[0x0][0x2a4], R2, 0x2, P2 ;  /* 0x0000a90005058a11 */ /* 0x000fe200010f1402 */
[----:B------:R-:W-:Y:S06]  /*1160*/  BAR.SYNC.DEFER_BLOCKING 0x0 ;  /* 0x0000000000007b1d */ /* 0x000fec0000010000 */
[----:B------:R-:W4:Y:S01]  /*1170*/  @!P0 LDG.E R200, [R4.64] ;  /* 0x0000000c04c88981 */ /* 0x000f22000c1e1900 */
        /* <DEDUP_REMOVED lines=10> */
[----:B--2---:R-:W-:Y:S01]  /*1220*/  SHF.R.S32.HI R17, RZ, 0x1f, R201 ;  /* 0x0000001fff117819 */ /* 0x004fe200000114c9 */
        /* <DEDUP_REMOVED lines=11> */
[----:B------:R-:W-:Y:S01]  /*12e0*/  SHF.R.S32.HI R145, RZ, 0x1f, R178 ;  /* 0x0000001fff917819 */ /* 0x000fe200000114b2 */
[----:B------:R-:W-:Y:S01]  /*12f0*/  IMAD R12, R201, c[0x0][0x20c], R12 ;  /* 0x00008300c90c7a24 */ /* 0x000fe200078e020c */
[----:B------:R-:W-:Y:S01]  /*1300*/  UIADD3 UR11, UR21, UR11, URZ ;  /* 0x0000000b150b7290 */ /* 0x000fe2000fffe03f */
[----:B------:R-:W-:Y:S01]  /*1310*/  IMAD.IADD R11, R11, 0x1, R0 ;  /* 0x000000010b0b7824 */ /* 0x000fe200078e0200 */
[----:B------:R-:W-:Y:S01]  /*1320*/  SEL R180, RZ, 0x10, P6 ;  /* 0x00000010ffb47807 */ /* 0x000fe20003000000 */
[----:B------:R-:W-:Y:S01]  /*1330*/  IMAD.IADD R13, R19, 0x1, R12 ;  /* 0x00000001130d7824 */ /* 0x000fe200078e020c */
[----:B------:R-:W-:Y:S01]  /*1340*/  SHF.R.S32.HI R132, RZ, 0x1f, R177 ;  /* 0x0000001fff847819 */ /* 0x000fe200000114b1 */
[----:B------:R-:W-:Y:S01]  /*1350*/  IMAD.MOV.U32 R12, RZ, RZ, R18 ;  /* 0x000000ffff0c7224 */ /* 0x000fe200078e0012 */
[----:B------:R-:W-:Y:S01]  /*1360*/  SHF.R.S32.HI R133, RZ, 0x1f, R176 ;  /* 0x0000001fff857819 */ /* 0x000fe200000114b0 */
[----:B------:R-:W-:Y:S01]  /*1370*/  IMAD.MOV.U32 R188, RZ, RZ, 0x20 ;  /* 0x00000020ffbc7424 */ /* 0x000fe200078e00ff */
[----:B------:R-:W-:-:S02]  /*1380*/  IADD3 R198, R144, 0x100, RZ ;  /* 0x0000010090c67810 */ /* 0x000fc40007ffe0ff */
[----:B----4-:R-:W-:Y:S01]  /*1390*/  SHF.R.S32.HI R16, RZ, 0x1f, R200 ;  /* 0x0000001fff107819 */ /* 0x010fe200000114c8 */
[----:B------:R-:W-:-:S04]  /*13a0*/  IMAD.WIDE.U32 R4, R200, c[0x0][0x1f0], R10 ;  /* 0x00007c00c8047a25 */ /* 0x000fc800078e000a */
[----:B------:R-:W-:Y:S01]  /*13b0*/  IMAD R7, R16, c[0x0][0x1f0], RZ ;  /* 0x00007c0010077a24 */ /* 0x000fe200078e02ff */
[----:B------:R-:W-:Y:S01]  /*13c0*/  IADD3 R4, P1, R4, UR14, RZ ;  /* 0x0000000e04047c10 */ /* 0x000fe2000ff3e0ff */
[----:B------:R-:W-:-:S03]  /*13d0*/  IMAD.WIDE.U32 R12, R200, c[0x0][0x218], R12 ;  /* 0x00008600c80c7a25 */ /* 0x000fc600078e000c */
[----:B------:R-:W-:Y:S01]  /*13e0*/  LEA R11, P0, R4, c[0x0][0x1c8], 0x1 ;  /* 0x00007200040b7a11 */ /* 0x000fe200078008ff */
[----:B------:R-:W-:-:S04]  /*13f0*/  IMAD R0, R200, c[0x0][0x1f4], R7 ;  /* 0x00007d00c8007a24 */ /* 0x000fc800078e0207 */
[----:B---3--:R-:W-:Y:S01]  /*1400*/  SHFL.IDX PT, R14, R11, RZ, 0x181f ;  /* 0x00181fff0b0e7589 */ /* 0x008fe200000e0000 */
[----:B------:R-:W-:Y:S02]  /*1410*/  IADD3.X R5, R5, UR10, R0, P1, !PT ;  /* 0x0000000a05057c10 */ /* 0x000fe40008ffe400 */
[----:B------:R-:W-:Y:S01]  /*1420*/  IADD3 R0, -R21, R199, -R134 ;  /* 0x000000c715007210 */ /* 0x000fe20007ffe986 */
[----:B------:R-:W-:Y:S01]  /*1430*/  SHFL.IDX PT, R28, R11, 0x1, 0x181f ;  /* 0x00381f000b1c7f89 */ /* 0x000fe200000e0000 */
[----:B------:R-:W-:Y:S01]  /*1440*/  LEA.HI.X R4, R4, c[0x0][0x1cc], R5, 0x1, P0 ;  /* 0x0000730004047a11 */ /* 0x000fe200000f0c05 */
[----:B------:R-:W-:Y:S01]  /*1450*/  IMAD R5, R16, c[0x0][0x218], RZ ;  /* 0x0000860010057a24 */ /* 0x000fe200078e02ff */
[----:B------:R-:W-:Y:S02]  /*1460*/  ISETP.GE.AND P0, PT, R0, 0x1, PT ;  /* 0x000000010000780c */ /* 0x000fe40003f06270 */
[----:B------:R-:W-:Y:S01]  /*1470*/  ISETP.GE.AND P1, PT, R8, c[0x0][0x1d4], PT ;  /* 0x0000750008007a0c */ /* 0x000fe20003f26270 */
[----:B------:R-:W1:Y:S01]  /*1480*/  SHFL.IDX PT, R15, R4, RZ, 0x181f ;  /* 0x00181fff040f7589 */ /* 0x000e6200000e0000 */
[----:B------:R-:W-:-:S03]  /*1490*/  IMAD R2, R200, c[0x0][0x21c], R5 ;  /* 0x00008700c8027a24 */ /* 0x000fc600078e0205 */
[----:B------:R-:W2:Y:S06]  /*14a0*/  SHFL.IDX PT, R29, R4, 0x1, 0x181f ;  /* 0x00381f00041d7f89 */ /* 0x000eac00000e0000 */
[----:B-1----:R-:W-:-:S04]  /*14b0*/  @P0 IMAD.WIDE R22, R178, 0x2, R14 ;  /* 0x00000002b2160825 */ /* 0x002fc800078e020e */
        /* <DEDUP_REMOVED lines=12> */
[----:B-1----:R-:W-:-:S03]  /*1580*/  IMAD.WIDE R22, R178, 0x2, RZ ;  /* 0x00000002b2167825 */ /* 0x002fc600078e02ff */
[----:B------:R1:W1:Y:S01]  /*1590*/  SHFL.IDX PT, R2, R10, 0x1, 0x181f ;  /* 0x00381f000a027f89 */ /* 0x00026200000e0000 */
[----:B---3--:R-:W-:-:S03]  /*15a0*/  IMAD.WIDE R18, R177, 0x2, RZ ;  /* 0x00000002b1127825 */ /* 0x008fc600078e02ff */
[----:B------:R-:W3:Y:S02]  /*15b0*/  SHFL.IDX PT, R4, R20, 0x1, 0x181f ;  /* 0x00381f0014047f89 */ /* 0x000ee400000e0000 */
[----:B--2---:R-:W-:-:S04]  /*15c0*/  @P0 IMAD.WIDE R26, R178, 0x2, R28 ;  /* 0x00000002b21a0825 */ /* 0x004fc800078e021c */
        /* <DEDUP_REMOVED lines=9> */
[----:B-1----:R-:W-:-:S05]  /*1660*/  IADD3 R10, P0, R5, R18, RZ ;  /* 0x00000012050a7210 */ /* 0x002fca0007f1e0ff */
[----:B------:R-:W-:Y:S01]  /*1670*/  IMAD.X R11, R7, 0x1, R19, P0 ;  /* 0x00000001070b7824 */ /* 0x000fe200000e0613 */
[----:B------:R-:W-:-:S05]  /*1680*/  IADD3 R24, P0, R5, R14, RZ ;  /* 0x0000000e05187210 */ /* 0x000fca0007f1e0ff */
[----:B------:R-:W-:Y:S01]  /*1690*/  IMAD.X R25, R7, 0x1, R15, P0 ;  /* 0x0000000107197824 */ /* 0x000fe200000e060f */
[----:B--2---:R-:W-:Y:S02]  /*16a0*/  IADD3 R26, P0, R22, R2, RZ ;  /* 0x00000002161a7210 */ /* 0x004fe40007f1e0ff */
[----:B------:R-:W-:-:S03]  /*16b0*/  LEA.HI R7, R81, R6, RZ, 0x5 ;  /* 0x0000000651077211 */ /* 0x000fc600078f28ff */
        /* <DEDUP_REMOVED lines=19> */
[----:B------:R-:W-:-:S04]  /*17f0*/  ISETP.GT.AND P2, PT, R3, R194, PT ;  /* 0x000000c20300720c */ /* 0x000fc80003f44270 */
[----:B-1----:R-:W-:-:S07]  /*1800*/  P2R R24, PR, RZ, 0x4 ;  /* 0x00000004ff187803 */ /* 0x002fce0000000000 */
[----:B------:R4:W-:Y:S01]  /*1810*/  LDGSTS.E.BYPASS.LTC128B.128 [R144+0x3100], [R18.64], !P0 ;  /* 0x0310000012907fae */ /* 0x0009e2000c101d4c */
[----:B------:R-:W-:Y:S02]  /*1820*/  ISETP.LT.OR P0, PT, R0, 0x21, P1 ;  /* 0x000000210000780c */ /* 0x000fe40000f01670 */
[----:B------:R-:W-:Y:S02]  /*1830*/  LEA.HI R0, R5, R22, RZ, 0x3 ;  /* 0x0000001605007211 */ /* 0x000fe400078f18ff */
[----:B------:R-:W-:Y:S02]  /*1840*/  LOP3.LUT P1, RZ, R179, 0x4, RZ, 0xc0, !PT ;  /* 0x00000004b3ff7812 */ /* 0x000fe4000782c0ff */
[----:B------:R-:W-:-:S05]  /*1850*/  LOP3.LUT R5, R0, 0xfffffff8, RZ, 0xc0, !PT ;  /* 0xfffffff800057812 */ /* 0x000fca00078ec0ff */
[----:B------:R-:W-:Y:S01]  /*1860*/  IMAD.IADD R22, R22, 0x1, -R5 ;  /* 0x0000000116167824 */ /* 0x000fe200078e0a05 */
[----:B------:R-:W-:Y:S01]  /*1870*/  SHF.R.S32.HI R5, RZ, 0x5, R7 ;  /* 0x00000005ff057819 */ /* 0x000fe20000011407 */
        /* <DEDUP_REMOVED lines=75> */
.L_x_2713:
[----:B------:R-:W-:Y:S01]  /*1d30*/  SHF.R.S32.HI R2, RZ, 0x4, R23 ;  /* 0x00000004ff027819 */ /* 0x000fe20000011417 */
[----:B------:R-:W0:Y:S01]  /*1d40*/  LDGDEPBAR ;  /* 0x00000000000079af */ /* 0x000e220000000000 */
[C---:B------:R-:W-:Y:S01]  /*1d50*/  IMAD.SHL.U32 R3, R179.reuse, 0x40, RZ ;  /* 0x00000040b3037824 */ /* 0x040fe200078e00ff */
[----:B------:R-:W-:Y:S01]  /*1d60*/  LOP3.LUT P2, RZ, R179, 0x2, RZ, 0xc0, !PT ;  /* 0x00000002b3ff7812 */ /* 0x000fe2000784c0ff */
[----:B------:R-:W-:Y:S01]  /*1d70*/  IMAD.SHL.U32 R21, R21, 0x8, RZ ;  /* 0x0000000815157824 */ /* 0x000fe200078e00ff */
[----:B------:R-:W-:Y:S01]  /*1d80*/  LEA.HI R23, R23, R2, RZ, 0x1 ;  /* 0x0000000217177211 */ /* 0x000fe200078f08ff */
[----:B------:R-:W-:Y:S01]  /*1d90*/  IMAD.SHL.U32 R22, R22, 0x40, RZ ;  /* 0x0000004016167824 */ /* 0x000fe200078e00ff */
[----:B-1----:R-:W-:Y:S01]  /*1da0*/  LOP3.LUT R8, R3, 0x1c0, RZ, 0xc0, !PT ;  /* 0x000001c003087812 */ /* 0x002fe200078ec0ff */
[----:B------:R-:W-:Y:S01]  /*1db0*/  IMAD.SHL.U32 R190, R190, 0x2, RZ ;  /* 0x00000002bebe7824 */ /* 0x000fe200078e00ff */
[----:B------:R-:W-:Y:S02]  /*1dc0*/  LOP3.LUT R23, R23, 0xfffffffe, RZ, 0xc0, !PT ;  /* 0xfffffffe17177812 */ /* 0x000fe400078ec0ff */
[----:B------:R-:W-:-:S02]  /*1dd0*/  SHF.R.U32.HI R9, RZ, 0x3, R8 ;  /* 0x00000003ff097819 */ /* 0x000fc40000011608 */
[----:B------:R-:W-:Y:S01]  /*1de0*/  LOP3.LUT R22, R22, 0x1c0, RZ, 0xc0, !PT ;  /* 0x000001c016167812 */ /* 0x000fe200078ec0ff */
[----:B------:R-:W-:Y:S01]  /*1df0*/  IMAD.IADD R23, R2, 0x1, -R23 ;  /* 0x0000000102177824 */ /* 0x000fe200078e0a17 */
[----:B------:R-:W-:Y:S02]  /*1e00*/  LOP3.LUT R2, R8, 0x8, R21, 0xf8, !PT ;  /* 0x0000000808027812 */ /* 0x000fe400078ef815 */
[----:B------:R-:W-:Y:S01]  /*1e10*/  ISETP.NE.AND P0, PT, R24, RZ, PT ;  /* 0x000000ff1800720c */ /* 0x000fe20003f05270 */
[C---:B------:R-:W-:Y:S01]  /*1e20*/  IMAD.SHL.U32 R3, R23.reuse, 0x8, RZ ;  /* 0x0000000817037824 */ /* 0x040fe200078e00ff */
[----:B------:R-:W-:Y:S02]  /*1e30*/  LOP3.LUT R2, R2, R9, RZ, 0x3c, !PT ;  /* 0x0000000902027212 */ /* 0x000fe400078e3cff */
[----:B------:R-:W-:Y:S02]  /*1e40*/  SEL R188, R188, 0xffffffe0, !P2 ;  /* 0xffffffe0bcbc7807 */ /* 0x000fe40005000000 */
[----:B------:R-:W-:Y:S01]  /*1e50*/  LOP3.LUT R8, R22, 0x8, R3, 0xf8, !PT ;  /* 0x0000000816087812 */ /* 0x000fe200078ef803 */
[----:B------:R-:W-:Y:S01]  /*1e60*/  IMAD R191, R23, 0x200, R2 ;  /* 0x0000020017bf7824 */ /* 0x000fe200078e0202 */
[----:B------:R-:W-:-:S04]  /*1e70*/  DEPBAR.LE SB0, 0x3 ;  /* 0x000080c00000791a */ /* 0x000fc80000000000 */
[----:B------:R-:W-:Y:S01]  /*1e80*/  IMAD.SHL.U32 R2, R0, 0x40, RZ ;  /* 0x0000004000027824 */ /* 0x000fe200078e00ff */
[----:B------:R-:W-:-:S04]  /*1e90*/  DEPBAR.LE SB0, 0x2 ;  /* 0x000080800000791a */ /* 0x000fc80000000000 */
[----:B------:R-:W-:Y:S01]  /*1ea0*/  SHF.R.U32.HI R3, RZ, 0x3, R22 ;  /* 0x00000003ff037819 */ /* 0x000fe20000011616 */
[----:B------:R-:W-:Y:S01]  /*1eb0*/  IMAD.SHL.U32 R191, R191, 0x2, RZ ;  /* 0x00000002bfbf7824 */ /* 0x000fe200078e00ff */
[----:B------:R-:W-:Y:S01]  /*1ec0*/  LOP3.LUT R2, R2, 0xfffffe00, RZ, 0xc0, !PT ;  /* 0xfffffe0002027812 */ /* 0x000fe200078ec0ff */
[----:B------:R-:W-:Y:S01]  /*1ed0*/  BAR.SYNC.DEFER_BLOCKING 0x0 ;  /* 0x0000000000007b1d */ /* 0x000fe20000010000 */
[----:B------:R-:W-:Y:S01]  /*1ee0*/  LOP3.LUT R3, R8, R3, RZ, 0x3c, !PT ;  /* 0x0000000308037212 */ /* 0x000fe200078e3cff */
[----:B------:R-:W-:Y:S02]  /*1ef0*/  IMAD.IADD R82, R191, 0x1, R188 ;  /* 0x00000001bf527824 */ /* 0x000fe400078e02bc */
[----:B------:R-:W-:-:S04]  /*1f00*/  IMAD R0, R5, 0x400, R2 ;  /* 0x0000040005007824 */ /* 0x000fc800078e0202 */
[----:B------:R-:W-:-:S04]  /*1f10*/  IMAD.IADD R0, R3, 0x1, R0 ;  /* 0x0000000103007824 */ /* 0x000fc800078e0200 */
[C---:B----4-:R-:W-:Y:S01]  /*1f20*/  IMAD.SHL.U32 R12, R0.reuse, 0x2, RZ ;  /* 0x00000002000c7824 */ /* 0x050fe200078e00ff */
        /* <DEDUP_REMOVED lines=64> */
.L_x_2714:
[C---:B-12-4-:R-:W-:Y:S01]  /*2330*/  HMMA.16816.F32.BF16 R32, R12.reuse, R28, RZ ;  /* 0x0000001c0c20723c */ /* 0x056fe200000418ff */
[----:B------:R-:W-:Y:S01]  /*2340*/  IMAD.MOV.U32 R0, RZ, RZ, 0x40 ;  /* 0x00000040ff007424 */ /* 0x000fe200078e00ff */
[----:B------:R-:W-:Y:S01]  /*2350*/  LDSM.16.M88.4 R76, [R82+0x11100] ;  /* 0x01110000524c783b */ /* 0x000fe20000000200 */
[C---:B------:R-:W-:Y:S01]  /*2360*/  IMAD R187, R4.reuse, 0x2, R193 ;  /* 0x0000000204bb7824 */ /* 0x040fe200078e02c1 */
[----:B------:R-:W-:Y:S01]  /*2370*/  LOP3.LUT R7, R7, 0xffffffe0, RZ, 0xc0, !PT ;  /* 0xffffffe007077812 */ /* 0x000fe200078ec0ff */
[----:B------:R-:W-:Y:S01]  /*2380*/  IMAD R186, R4, 0x2, R189 ;  /* 0x0000000204ba7824 */ /* 0x000fe200078e02bd */
[----:B------:R-:W-:Y:S01]  /*2390*/  SEL R135, R0, 0xffffffc0, !P1 ;  /* 0xffffffc000877807 */ /* 0x000fe20004800000 */
[----:B------:R-:W-:Y:S01]  /*23a0*/  ULDC UR17, c[0x0][0x324] ;  /* 0x0000c90000117ab9 */ /* 0x000fe20000000800 */
[C---:B------:R-:W-:Y:S01]  /*23b0*/  HMMA.16816.F32.BF16 R28, R12.reuse, R30, RZ ;  /* 0x0000001e0c1c723c */ /* 0x040fe200000418ff */
[----:B------:R-:W-:Y:S01]  /*23c0*/  IMAD.IADD R7, R6, 0x1, -R7 ;  /* 0x0000000106077824 */ /* 0x000fe200078e0a07 */
[----:B------:R-:W-:Y:S01]  /*23d0*/  ISETP.NE.AND P0, PT, R197, 0x1, PT ;  /* 0x00000001c500780c */ /* 0x000fe20003f05270 */
[----:B------:R-:W-:Y:S01]  /*23e0*/  IMAD.IADD R80, R191, 0x1, R135 ;  /* 0x00000001bf507824 */ /* 0x000fe200078e0287 */
[----:B------:R-:W-:Y:S01]  /*23f0*/  ISETP.LE.AND P2, PT, R196, c[0x0][0x32c], PT ;  /* 0x0000cb00c4007a0c */ /* 0x000fe20003f43270 */
[----:B------:R-:W-:Y:S01]  /*2400*/  IMAD.IADD R0, R135, 0x1, R82 ;  /* 0x0000000187007824 */ /* 0x000fe200078e0252 */
[----:B------:R-:W-:Y:S01]  /*2410*/  ULOP3.LUT UR17, URZ, UR17, URZ, 0x33, !UPT ;  /* 0x000000113f117292 */ /* 0x000fe2000f8e333f */
[----:B------:R-:W0:Y:S01]  /*2420*/  LDGDEPBAR ;  /* 0x00000000000079af */ /* 0x000e220000000000 */
[----:B---3--:R-:W-:Y:S01]  /*2430*/  HMMA.16816.F32.BF16 R24, R12, R20, RZ ;  /* 0x000000140c18723c */ /* 0x008fe200000418ff */
[----:B------:R-:W-:-:S02]  /*2440*/  IMAD.IADD R3, R2, 0x1, R3 ;  /* 0x0000000102037824 */ /* 0x000fc400078e0203 */
[----:B------:R-:W-:Y:S04]  /*2450*/  LDSM.16.M88.4 R72, [R80+0xc100] ;  /* 0x00c100005048783b */ /* 0x000fe80000000200 */
[----:B------:R-:W-:Y:S01]  /*2460*/  LDSM.16.M88.4 R68, [R80+0xc900] ;  /* 0x00c900005044783b */ /* 0x000fe20000000200 */
[C---:B------:R-:W-:Y:S03]  /*2470*/  HMMA.16816.F32.BF16 R16, R12.reuse, R64, RZ ;  /* 0x000000400c10723c */ /* 0x040fe600000418ff */
[----:B------:R-:W-:Y:S05]  /*2480*/  LDSM.16.M88.4 R52, [R80+0xd100] ;  /* 0x00d100005034783b */ /* 0x000fea0000000200 */
[C---:B------:R-:W-:Y:S08]  /*2490*/  HMMA.16816.F32.BF16 R20, R12.reuse, R22, RZ ;  /* 0x000000160c14723c */ /* 0x040ff000000418ff */
        /* <DEDUP_REMOVED lines=9> */
[----:B------:R-:W-:Y:S07]  /*2530*/  LDSM.16.M88.4 R44, [R0+0xc100] ;  /* 0x00c10000002c783b */ /* 0x000fee0000000200 */
[C---:B------:R-:W-:Y:S08]  /*2540*/  HMMA.16816.F32.BF16 R16, R56.reuse, R36, R16 ;  /* 0x000000243810723c */ /* 0x040ff00000041810 */
[C---:B------:R-:W-:Y:S01]  /*2550*/  HMMA.16816.F32.BF16 R64, R56.reuse, R38, R64 ;  /* 0x000000263840723c */ /* 0x040fe20000041840 */
[----:B------:R-:W2:Y:S07]  /*2560*/  LDSM.16.M88.4 R36, [R186] ;  /* 0x00000000ba24783b */ /* 0x000eae0000000200 */
[C---:B------:R-:W-:Y:S08]  /*2570*/  HMMA.16816.F32.BF16 R60, R56.reuse, R40, R60 ;  /* 0x00000028383c723c */ /* 0x040ff0000004183c */
[----:B------:R-:W-:Y:S01]  /*2580*/  HMMA.16816.F32.BF16 R56, R56, R42, R12 ;  /* 0x0000002a3838723c */ /* 0x000fe2000004180c */
[----:B------:R-:W3:Y:S04]  /*2590*/  LDSM.16.M88.4 R40, [R0+0xc900] ;  /* 0x00c900000028783b */ /* 0x000ee80000000200 */
[----:B------:R-:W4:Y:S03]  /*25a0*/  LDSM.16.M88.4 R12, [R0+0xd100] ;  /* 0x00d10000000c783b */ /* 0x000f260000000200 */
[C---:B-1----:R-:W-:Y:S08]  /*25b0*/  HMMA.16816.F32.BF16 R32, R8.reuse, R72, R32 ;  /* 0x000000480820723c */ /* 0x042ff00000041820 */
[C---:B------:R-:W-:Y:S01]  /*25c0*/  HMMA.16816.F32.BF16 R28, R8.reuse, R74, R28 ;  /* 0x0000004a081c723c */ /* 0x040fe2000004181c */
        /* <DEDUP_REMOVED lines=20> */
[C---:B-1----:R-:W-:Y:S08]  /*2710*/  HMMA.16816.F32.BF16 R60, R36.reuse, R72, R60 ;  /* 0x00000048243c723c */ /* 0x042ff0000004183c */
[----:B------:R-:W-:Y:S01]  /*2720*/  HMMA.16816.F32.BF16 R56, R36, R74, R56 ;  /* 0x0000004a2438723c */ /* 0x000fe20000041838 */
[----:B------:R-:W1:Y:S04]  /*2730*/  LDSM.16.M88.4 R36, [R82+0xe900] ;  /* 0x00e900005224783b */ /* 0x000e680000000200 */
[----:B------:R-:W-:Y:S03]  /*2740*/  LDSM.16.M88.4 R72, [R82+0xf900] ;  /* 0x00f900005248783b */ /* 0x000fe60000000200 */
[C---:B-----5:R-:W-:Y:S08]  /*2750*/  HMMA.16816.F32.BF16 R32, R48.reuse, R8, R32 ;  /* 0x000000083020723c */ /* 0x060ff00000041820 */
[C---:B------:R-:W-:Y:S01]  /*2760*/  HMMA.16816.F32.BF16 R28, R48.reuse, R10, R28 ;  /* 0x0000000a301c723c */ /* 0x040fe2000004181c */
[----:B------:R-:W4:Y:S07]  /*2770*/  LDSM.16.M88.4 R8, [R82+0xf100] ;  /* 0x00f100005208783b */ /* 0x000f2e0000000200 */
        /* <DEDUP_REMOVED lines=8> */
[----:B------:R-:W3:Y:S07]  /*2800*/  LDSM.16.M88.4 R12, [R80+0xe900] ;  /* 0x00e90000500c783b */ /* 0x000eee0000000200 */
[C---:B------:R-:W-:Y:S08]  /*2810*/  HMMA.16816.F32.BF16 R60, R48.reuse, R52, R60 ;  /* 0x00000034303c723c */ /* 0x040ff0000004183c */
[----:B------:R-:W-:Y:S01]  /*2820*/  HMMA.16816.F32.BF16 R56, R48, R54, R56 ;  /* 0x000000363038723c */ /* 0x000fe20000041838 */
[----:B------:R-:W5:Y:S04]  /*2830*/  LDSM.16.M88.4 R52, [R80+0xf100] ;  /* 0x00f100005034783b */ /* 0x000f680000000200 */
[----:B------:R-:W-:Y:S03]  /*2840*/  LDSM.16.M88.4 R48, [R80+0xf900] ;  /* 0x00f900005030783b */ /* 0x000fe60000000200 */
[C---:B-1----:R-:W-:Y:S08]  /*2850*/  HMMA.16816.F32.BF16 R24, R40.reuse, R36, R24 ;  /* 0x000000242818723c */ /* 0x042ff00000041818 */
[C---:B------:R-:W-:Y:S01]  /*2860*/  HMMA.16816.F32.BF16 R20, R40.reuse, R38, R20 ;  /* 0x000000262814723c */ /* 0x040fe20000041814 */
[----:B------:R-:W-:Y:S07]  /*2870*/  LDSM.16.M88.4 R36, [R0+0xe100] ;  /* 0x00e100000024783b */ /* 0x000fee0000000200 */
[C---:B----4-:R-:W-:Y:S08]  /*2880*/  HMMA.16816.F32.BF16 R16, R40.reuse, R8, R16 ;  /* 0x000000082810723c */ /* 0x050ff00000041810 */
[----:B------:R-:W-:Y:S01]  /*2890*/  HMMA.16816.F32.BF16 R64, R40, R10, R64 ;  /* 0x0000000a2840723c */ /* 0x000fe20000041840 */
[----:B------:R-:W1:Y:S07]  /*28a0*/  LDSM.16.M88.4 R8, [R186+0x4000] ;  /* 0x00400000ba08783b */ /* 0x000e6e0000000200 */
[C---:B--2---:R-:W-:Y:S08]  /*28b0*/  HMMA.16816.F32.BF16 R32, R44.reuse, R68, R32 ;  /* 0x000000442c20723c */ /* 0x044ff00000041820 */
[----:B------:R-:W-:Y:S01]  /*28c0*/  HMMA.16816.F32.BF16 R28, R44, R70, R28 ;  /* 0x000000462c1c723c */ /* 0x000fe2000004181c */
[----:B------:R-:W-:Y:S07]  /*28d0*/  LDSM.16.M88.4 R68, [R0+0xf900] ;  /* 0x00f900000044783b */ /* 0x000fee0000000200 */
[C---:B------:R-:W-:Y:S08]  /*28e0*/  HMMA.16816.F32.BF16 R60, R40.reuse, R72, R60 ;  /* 0x00000048283c723c */ /* 0x040ff0000004183c */
[----:B------:R-:W-:Y:S01]  /*28f0*/  HMMA.16816.F32.BF16 R56, R40, R74, R56 ;  /* 0x0000004a2838723c */ /* 0x000fe20000041838 */
[----:B------:R-:W2:Y:S04]  /*2900*/  LDSM.16.M88.4 R40, [R0+0xe900] ;  /* 0x00e900000028783b */ /* 0x000ea80000000200 */
[----:B------:R-:W-:Y:S03]  /*2910*/  LDSM.16.M88.4 R72, [R189+0x8000] ;  /* 0x00800000bd48783b */ /* 0x000fe60000000200 */
[C---:B---3--:R-:W-:Y:S08]  /*2920*/  HMMA.16816.F32.BF16 R24, R44.reuse, R12, R24 ;  /* 0x0000000c2c18723c */ /* 0x048ff00000041818 */
[C---:B------:R-:W-:Y:S01]  /*2930*/  HMMA.16816.F32.BF16 R20, R44.reuse, R14, R20 ;  /* 0x0000000e2c14723c */ /* 0x040fe20000041814 */
[----:B------:R-:W3:Y:S07]  /*2940*/  LDSM.16.M88.4 R12, [R0+0xf100] ;  /* 0x00f10000000c783b */ /* 0x000eee0000000200 */
[C---:B-----5:R-:W-:Y:S08]  /*2950*/  HMMA.16816.F32.BF16 R16, R44.reuse, R52, R16 ;  /* 0x000000342c10723c */ /* 0x060ff00000041810 */
[----:B------:R-:W-:Y:S01]  /*2960*/  HMMA.16816.F32.BF16 R64, R44, R54, R64 ;  /* 0x000000362c40723c */ /* 0x000fe20000041840 */
[----:B------:R-:W-:Y:S07]  /*2970*/  LDSM.16.M88.4 R52, [R191+0x10100] ;  /* 0x01010000bf34783b */ /* 0x000fee0000000200 */
[C---:B-1----:R-:W-:Y:S08]  /*2980*/  HMMA.16816.F32.BF16 R32, R8.reuse, R36, R32 ;  /* 0x000000240820723c */ /* 0x042ff00000041820 */
[----:B------:R-:W-:Y:S01]  /*2990*/  HMMA.16816.F32.BF16 R28, R8, R38, R28 ;  /* 0x00000026081c723c */ /* 0x000fe2000004181c */
[----:B------:R-:W1:Y:S07]  /*29a0*/  LDSM.16.M88.4 R36, [R193+0x8000] ;  /* 0x00800000c124783b */ /* 0x000e6e0000000200 */
[C---:B------:R-:W-:Y:S08]  /*29b0*/  HMMA.16816.F32.BF16 R60, R44.reuse, R48, R60 ;  /* 0x000000302c3c723c */ /* 0x040ff0000004183c */
[----:B------:R-:W-:Y:S01]  /*29c0*/  HMMA.16816.F32.BF16 R56, R44, R50, R56 ;  /* 0x000000322c38723c */ /* 0x000fe20000041838 */
[----:B------:R-:W4:Y:S04]  /*29d0*/  LDSM.16.M88.4 R48, [R191+0x10900] ;  /* 0x01090000bf30783b */ /* 0x000f280000000200 */
[----:B------:R-:W-:Y:S03]  /*29e0*/  LDSM.16.M88.4 R44, [R191+0x11100] ;  /* 0x01110000bf2c783b */ /* 0x000fe60000000200 */
[C---:B--2---:R-:W-:Y:S08]  /*29f0*/  HMMA.16816.F32.BF16 R24, R8.reuse, R40, R24 ;  /* 0x000000280818723c */ /* 0x044ff00000041818 */
[C---:B------:R-:W-:Y:S01]  /*2a00*/  HMMA.16816.F32.BF16 R20, R8.reuse, R42, R20 ;  /* 0x0000002a0814723c */ /* 0x040fe20000041814 */
[----:B------:R-:W-:Y:S07]  /*2a10*/  LDSM.16.M88.4 R40, [R191+0x11900] ;  /* 0x01190000bf28783b */ /* 0x000fee0000000200 */
[C---:B---3--:R-:W-:Y:S08]  /*2a20*/  HMMA.16816.F32.BF16 R16, R8.reuse, R12, R16 ;  /* 0x0000000c0810723c */ /* 0x048ff00000041810 */
        /* <DEDUP_REMOVED lines=13> */
[C---:B------:R-:W-:Y:S01]  /*2b00*/  HMMA.16816.F32.BF16 R28, R72.reuse, R14, R28 ;  /* 0x0000000e481c723c */ /* 0x040fe2000004181c */
[----:B------:R-:W-:Y:S07]  /*2b10*/  LDSM.16.M88.4 R12, [R0+0x10100] ;  /* 0x01010000000c783b */ /* 0x000fee0000000200 */
[C---:B---3--:R-:W-:Y:S08]  /*2b20*/  HMMA.16816.F32.BF16 R24, R72.reuse, R8, R24 ;  /* 0x000000084818723c */ /* 0x048ff00000041818 */
[----:B------:R-:W-:Y:S01]  /*2b30*/  HMMA.16816.F32.BF16 R20, R72, R10, R20 ;  /* 0x0000000a4814723c */ /* 0x000fe20000041814 */
[----:B------:R-:W2:Y:S07]  /*2b40*/  LDSM.16.M88.4 R8, [R186+0x8000] ;  /* 0x00800000ba08783b */ /* 0x000eae0000000200 */
        /* <DEDUP_REMOVED lines=8> */
[----:B------:R-:W-:Y:S08]  /*2bd0*/  HMMA.16816.F32.BF16 R28, R52, R50, R28 ;  /* 0x00000032341c723c */ /* 0x000ff0000004181c */
[C---:B------:R-:W-:Y:S08]  /*2be0*/  HMMA.16816.F32.BF16 R16, R72.reuse, R76, R16 ;  /* 0x0000004c4810723c */ /* 0x040ff00000041810 */
[C---:B------:R-:W-:Y:S08]  /*2bf0*/  HMMA.16816.F32.BF16 R64, R72.reuse, R78, R64 ;  /* 0x0000004e4840723c */ /* 0x040ff00000041840 */
[C---:B------:R-:W-:Y:S08]  /*2c00*/  HMMA.16816.F32.BF16 R60, R72.reuse, R68, R60 ;  /* 0x00000044483c723c */ /* 0x040ff0000004183c */
[----:B------:R-:W-:Y:S01]  /*2c10*/  HMMA.16816.F32.BF16 R56, R72, R70, R56 ;  /* 0x000000464838723c */ /* 0x000fe20000041838 */
[----:B------:R-:W-:Y:S07]  /*2c20*/  LDSM.16.M88.4 R68, [R0+0x10900] ;  /* 0x010900000044783b */ /* 0x000fee0000000200 */
[C---:B--2---:R-:W-:Y:S07]  /*2c30*/  HMMA.16816.F32.BF16 R32, R8.reuse, R12, R32 ;  /* 0x0000000c0820723c */ /* 0x044fee0000041820 */
[----:B------:R-:W-:Y:S01]  /*2c40*/  LEA.HI R13, R81, R6, RZ, 0x2 ;  /* 0x00000006510d7211 */ /* 0x000fe200078f10ff */
[----:B------:R-:W-:Y:S01]  /*2c50*/  HMMA.16816.F32.BF16 R28, R8, R14, R28 ;  /* 0x0000000e081c723c */ /* 0x000fe2000004181c */
[----:B------:R-:W-:-:S02]  /*2c60*/  SHF.R.S32.HI R12, RZ, 0x1f, R5 ;  /* 0x0000001fff0c7819 */ /* 0x000fc40000011405 */
[----:B------:R-:W-:Y:S02]  /*2c70*/  LOP3.LUT R13, R13, 0xfffffffc, RZ, 0xc0, !PT ;  /* 0xfffffffc0d0d7812 */ /* 0x000fe400078ec0ff */
[----:B------:R-:W-:Y:S02]  /*2c80*/  LEA.HI R12, R12, R5, RZ, 0x3 ;  /* 0x000000050c0c7211 */ /* 0x000fe400078f18ff */
[----:B------:R-:W-:Y:S01]  /*2c90*/  SHF.R.S32.HI R14, RZ, 0x1f, R7 ;  /* 0x0000001fff0e7819 */ /* 0x000fe20000011407 */
[----:B------:R-:W-:Y:S01]  /*2ca0*/  IMAD.IADD R6, R6, 0x1, -R13 ;  /* 0x0000000106067824 */ /* 0x000fe200078e0a0d */
[----:B---3--:R-:W-:Y:S02]  /*2cb0*/  HMMA.16816.F32.BF16 R16, R52, R40, R16 ;  /* 0x000000283410723c */ /* 0x008fe40000041810 */
[----:B------:R-:W-:-:S04]  /*2cc0*/  LEA.HI R13, R14, R7, RZ, 0x2 ;  /* 0x000000070e0d7211 */ /* 0x000fc800078f10ff */
[----:B------:R-:W-:Y:S02]  /*2cd0*/  LOP3.LUT R206, R13, 0x7ffffffc, RZ, 0xc0, !PT ;  /* 0x7ffffffc0dce7812 */ /* 0x000fe400078ec0ff */
[----:B------:R-:W-:Y:S01]  /*2ce0*/  HMMA.16816.F32.BF16 R64, R52, R42, R64 ;  /* 0x0000002a3440723c */ /* 0x000fe20000041840 */
[----:B------:R-:W1:Y:S02]  /*2cf0*/  LDSM.16.M88.4 R40, [R0+0x11100] ;  /* 0x011100000028783b */ /* 0x000e640000000200 */
[----:B------:R-:W-:-:S04]  /*2d00*/  IMAD.IADD R206, R7, 0x1, -R206 ;  /* 0x0000000107ce7824 */ /* 0x000fc800078e0ace */
[----:B------:R-:W-:Y:S01]  /*2d10*/  IMAD.SHL.U32 R206, R206, 0x2, RZ ;  /* 0x00000002cece7824 */ /* 0x000fe200078e00ff */
[C---:B----4-:R-:W-:Y:S08]  /*2d20*/  HMMA.16816.F32.BF16 R60, R52.reuse, R36, R60 ;  /* 0x00000024343c723c */ /* 0x050ff0000004183c */
[C---:B------:R-:W-:Y:S01]  /*2d30*/  HMMA.16816.F32.BF16 R56, R52.reuse, R38, R56 ;  /* 0x000000263438723c */ /* 0x040fe20000041838 */
[----:B------:R2:W3:Y:S07]  /*2d40*/  LDSM.16.M88.4 R36, [R0+0x11900] ;  /* 0x011900000024783b */ /* 0x0004ee0000000200 */
[C---:B------:R-:W-:Y:S07]  /*2d50*/  HMMA.16816.F32.BF16 R24, R52.reuse, R44, R24 ;  /* 0x0000002c3418723c */ /* 0x040fee0000041818 */
[----:B------:R-:W-:Y:S01]  /*2d60*/  LOP3.LUT R44, R12, 0xffffff8, RZ, 0xc0, !PT ;  /* 0x0ffffff80c2c7812 */ /* 0x000fe200078ec0ff */
[----:B------:R-:W-:Y:S01]  /*2d70*/  HMMA.16816.F32.BF16 R20, R52, R46, R20 ;  /* 0x0000002e3414723c */ /* 0x000fe20000041814 */
[----:B------:R-:W-:-:S03]  /*2d80*/  LEA.HI R12, R6, R6, RZ, 0x1 ;  /* 0x00000006060c7211 */ /* 0x000fc600078f08ff */
[----:B------:R-:W-:Y:S01]  /*2d90*/  IMAD.IADD R5, R5, 0x1, -R44 ;  /* 0x0000000105057824 */ /* 0x000fe200078e0a2c */
[----:B------:R-:W-:Y:S02]  /*2da0*/  LOP3.LUT R15, R12, 0x1ffffffe, RZ, 0xc0, !PT ;  /* 0x1ffffffe0c0f7812 */ /* 0x000fe400078ec0ff */
[----:B--2---:R-:W-:Y:S01]  /*2db0*/  LEA.HI.SX32 R0, R13, R148, 0x1e ;  /* 0x000000940d007211 */ /* 0x004fe200078ff2ff */
[----:B-1----:R-:W-:Y:S02]  /*2dc0*/  HMMA.16816.F32.BF16 R16, R8, R40, R16 ;  /* 0x000000280810723c */ /* 0x002fe40000041810 */
[----:B------:R-:W-:Y:S02]  /*2dd0*/  IMAD.IADD R6, R6, 0x1, -R15 ;  /* 0x0000000106067824 */ /* 0x000fe400078e0a0f */
[----:B------:R-:W-:-:S04]  /*2de0*/  IMAD R5, R5, 0x10, R0 ;  /* 0x0000001005057824 */ /* 0x000fc800078e0200 */
[----:B------:R-:W-:Y:S01]  /*2df0*/  IMAD R205, R6, 0x8, R5 ;  /* 0x0000000806cd7824 */ /* 0x000fe200078e0205 */
[----:B------:R-:W-:Y:S03]  /*2e00*/  HMMA.16816.F32.BF16 R24, R8, R68, R24 ;  /* 0x000000440818723c */ /* 0x000fe60000041818 */
[----:B------:R-:W-:-:S04]  /*2e10*/  @P0 IMAD.HI.U32 R5, R205, c[0x0][0x2c8], RZ ;  /* 0x0000b200cd050a27 */ /* 0x000fc800078e00ff */
[----:B------:R-:W-:Y:S01]  /*2e20*/  IMAD.MOV.U32 R0, RZ, RZ, R205 ;  /* 0x000000ffff007224 */ /* 0x000fe200078e00cd */
[----:B------:R-:W-:Y:S01]  /*2e30*/  @P0 SHF.R.U32.HI R0, RZ, c[0x0][0x2cc], R5 ;  /* 0x0000b300ff000a19 */ /* 0x000fe20000011605 */
[----:B------:R-:W-:Y:S01]  /*2e40*/  HMMA.16816.F32.BF16 R20, R8, R70, R20 ;  /* 0x000000460814723c */ /* 0x000fe20000041814 */
[----:B------:R-:W-:-:S03]  /*2e50*/  IMAD R5, R181, c[0x0][0x1d0], -R134 ;  /* 0x00007400b5057a24 */ /* 0x000fc600078e0a86 */
[----:B------:R-:W1:Y:S04]  /*2e60*/  SHFL.IDX PT, R6, R0, RZ, 0x1c1f ;  /* 0x001c1fff00067589 */ /* 0x000e6800000e0000 */
[C---:B------:R-:W-:Y:S08]  /*2e70*/  HMMA.16816.F32.BF16 R64, R8.reuse, R42, R64 ;  /* 0x0000002a0840723c */ /* 0x040ff00000041840 */
[C---:B---3--:R-:W-:Y:S08]  /*2e80*/  HMMA.16816.F32.BF16 R60, R8.reuse, R36, R60 ;  /* 0x00000024083c723c */ /* 0x048ff0000004183c */
[----:B------:R-:W-:Y:S07]  /*2e90*/  HMMA.16816.F32.BF16 R56, R8, R38, R56 ;  /* 0x000000260838723c */ /* 0x000fee0000041838 */
[----:B------:R-:W-:Y:S01]  /*2ea0*/  IADD3 R11, R199, 0x1, -R134 ;  /* 0x00000001c70b7810 */ /* 0x000fe20007ffe886 */
[----:B------:R-:W-:-:S03]  /*2eb0*/  IMAD.IADD R8, R5, 0x1, -R206 ;  /* 0x0000000105087824 */ /* 0x000fc600078e0ace */
[----:B------:R-:W-:-:S04]  /*2ec0*/  IADD3 R11, R11, -c[0x0][0x168], -R206 ;  /* 0x80005a000b0b7a10 */ /* 0x000fc80007ffe8ce */
[C---:B------:R-:W-:Y:S02]  /*2ed0*/  IADD3 R13, R11.reuse, c[0x0][0x328], RZ ;  /* 0x0000ca000b0d7a10 */ /* 0x040fe40007ffe0ff */
[----:B------:R-:W-:-:S03]  /*2ee0*/  IADD3 R11, R11, UR17, RZ ;  /* 0x000000110b0b7c10 */ /* 0x000fc6000fffe0ff */
[--C-:B-1----:R-:W-:Y:S02]  /*2ef0*/  IMAD.IADD R5, R13, 0x1, R6.reuse ;  /* 0x000000010d057824 */ /* 0x102fe400078e0206 */
[----:B------:R-:W-:-:S03]  /*2f00*/  IMAD.IADD R2, R11, 0x1, R6 ;  /* 0x000000010b027824 */ /* 0x000fc600078e0206 */
[----:B------:R-:W-:Y:S01]  /*2f10*/  IMNMX R10, R5, R8, PT ;  /* 0x00000008050a7217 */ /* 0x000fe20003800200 */
[----:B------:R-:W-:Y:S05]  /*2f20*/  @!P2 BRA `(.L_x_2715) ;  /* 0x000001500000a947 */ /* 0x000fea0003800000 */
[----:B------:R-:W-:Y:S01]  /*2f30*/  IADD3 R7, R199, -c[0x0][0x168], R6 ;  /* 0x80005a00c7077a10 */ /* 0x000fe20007ffe006 */
        /* <DEDUP_REMOVED lines=10> */
.L_x_2717:
[----:B------:R-:W-:-:S04]  /*2fe0*/  MOV R5, c[0x0][0x32c] ;  /* 0x0000cb0000057a02 */ /* 0x000fc80000000f00 */
[----:B------:R-:W-:-:S13]  /*2ff0*/  ISETP.NE.AND P0, PT, R5, 0x1, PT ;  /* 0x000000010500780c */ /* 0x000fda0003f05270 */
[----:B------:R-:W-:-:S05]  /*3000*/  @P0 IMAD.HI.U32 R5, R7, c[0x0][0x330], RZ ;  /* 0x0000cc0007050a27 */ /* 0x000fca00078e00ff */
[----:B------:R-:W-:Y:S02]  /*3010*/  @P0 SHF.R.U32.HI R7, RZ, c[0x0][0x334], R5 ;  /* 0x0000cd00ff070a19 */ /* 0x000fe40000011605 */
.L_x_2718:
[----:B------:R-:W-:Y:S05]  /*3020*/  BSYNC B0 ;  /* 0x0000000000007941 */ /* 0x000fea0003800000 */
.L_x_2716:
[----:B------:R-:W-:-:S04]  /*3030*/  IMAD R7, R7, c[0x0][0x32c], -R134 ;  /* 0x0000cb0007077a24 */ /* 0x000fc800078e0a86 */
[----:B------:R-:W-:-:S05]  /*3040*/  IMAD.IADD R7, R7, 0x1, -R206 ;  /* 0x0000000107077824 */ /* 0x000fca00078e0ace */
[----:B------:R-:W-:Y:S02]  /*3050*/  IADD3 R5, R7, c[0x0][0x32c], RZ ;  /* 0x0000cb0007057a10 */ /* 0x000fe40007ffe0ff */
[----:B------:R-:W-:Y:S02]  /*3060*/  IMNMX R2, R2, R7, !PT ;  /* 0x0000000702027217 */ /* 0x000fe40007800200 */
[----:B------:R-:W-:Y:S02]  /*3070*/  IMNMX R10, R10, R5, PT ;  /* 0x000000050a0a7217 */ /* 0x000fe40003800200 */
.L_x_2715:
[----:B------:R-:W-:Y:S01]  /*3080*/  ISETP.GT.AND P1, PT, R147, RZ, PT ;  /* 0x000000ff9300720c */ /* 0x000fe20003f24270 */
        /* <DEDUP_REMOVED lines=49> */
[----:B------:R-:W-:Y:S02]  /*33a0*/  IMNMX R2, R13, R8, PT ;  /* 0x000000080d027217 */ /* 0x000fe40003800200 */
[----:B------:R-:W-:-:S04]  /*33b0*/  ISETP.LT.OR P0, PT, R10, 0x3a, P0 ;  /* 0x0000003a0a00780c */ /* 0x000fc80000701670 */
[----:B------:R-:W-:Y:S01]  /*33c0*/  FSEL R141, R57, -INF , !P0 ;  /* 0xff800000398d7808 */ /* 0x000fe20004000000 */
        /* <DEDUP_REMOVED lines=12> */
.L_x_2721:
[----:B------:R-:W-:-:S04]  /*3490*/  MOV R0, c[0x0][0x32c] ;  /* 0x0000cb0000007a02 */ /* 0x000fc80000000f00 */
[----:B------:R-:W-:-:S13]  /*34a0*/  ISETP.NE.AND P0, PT, R0, 0x1, PT ;  /* 0x000000010000780c */ /* 0x000fda0003f05270 */
[----:B------:R-:W-:-:S05]  /*34b0*/  @P0 IMAD.HI.U32 R0, R13, c[0x0][0x330], RZ ;  /* 0x0000cc000d000a27 */ /* 0x000fca00078e00ff */
[----:B------:R-:W-:Y:S02]  /*34c0*/  @P0 SHF.R.U32.HI R13, RZ, c[0x0][0x334], R0 ;  /* 0x0000cd00ff0d0a19 */ /* 0x000fe40000011600 */
.L_x_2722:
[----:B------:R-:W-:Y:S05]  /*34d0*/  BSYNC B0 ;  /* 0x0000000000007941 */ /* 0x000fea0003800000 */
.L_x_2720:
[----:B------:R-:W-:-:S04]  /*34e0*/  IMAD R13, R13, c[0x0][0x32c], -R134 ;  /* 0x0000cb000d0d7a24 */ /* 0x000fc800078e0a86 */
[----:B------:R-:W-:-:S05]  /*34f0*/  IMAD.IADD R0, R13, 0x1, -R206 ;  /* 0x000000010d007824 */ /* 0x000fca00078e0ace */
[----:B------:R-:W-:Y:S02]  /*3500*/  IADD3 R13, R0, c[0x0][0x32c], RZ ;  /* 0x0000cb00000d7a10 */ /* 0x000fe40007ffe0ff */
[----:B------:R-:W-:Y:S02]  /*3510*/  IMNMX R11, R11, R0, !PT ;  /* 0x000000000b0b7217 */ /* 0x000fe40007800200 */
[----:B------:R-:W-:Y:S02]  /*3520*/  IMNMX R2, R2, R13, PT ;  /* 0x0000000d02027217 */ /* 0x000fe40003800200 */
.L_x_2719:
[----:B------:R-:W-:Y:S01]  /*3530*/  ISETP.GT.AND P0, PT, R11, 0x8, P1 ;  /* 0x000000080b00780c */ /* 0x000fe20000f04270 */
[----:B------:R-:W-:-:S04]  /*3540*/  DEPBAR.LE SB0, 0x2 ;  /* 0x000080800000791a */ /* 0x000fc80000000000 */
[----:B------:R-:W-:Y:S01]  /*3550*/  BAR.SYNC.DEFER_BLOCKING 0x0 ;  /* 0x0000000000007b1d */ /* 0x000fe20000010000 */
[----:B------:R-:W-:Y:S01]  /*3560*/  ISETP.LT.OR P0, PT, R2, 0x9, P0 ;  /* 0x000000090200780c */ /* 0x000fe20000701670 */
[----:B------:R-:W-:Y:S01]  /*3570*/  IMAD.SHL.U32 R185, R3, 0x2, RZ ;  /* 0x0000000203b97824 */ /* 0x000fe200078e00ff */
[----:B------:R-:W-:Y:S02]  /*3580*/  FMNMX.FTZ R0, R32, R33, !PT ;  /* 0x0000002120007209 */ /* 0x000fe40007810000 */
[----:B------:R-:W-:Y:S01]  /*3590*/  FSEL R30, R30, -INF , !P0 ;  /* 0xff8000001e1e7808 */ /* 0x000fe20004000000 */
[--C-:B------:R-:W-:Y:S01]  /*35a0*/  IMAD R184, R4, 0x2, R185.reuse ;  /* 0x0000000204b87824 */ /* 0x100fe200078e02b9 */
[----:B------:R-:W-:Y:S01]  /*35b0*/  ISETP.GT.AND P0, PT, R11, 0x9, P1 ;  /* 0x000000090b00780c */ /* 0x000fe20000f04270 */
[C---:B------:R-:W-:Y:S01]  /*35c0*/  IMAD.IADD R171, R190.reuse, 0x1, R185 ;  /* 0x00000001beab7824 */ /* 0x040fe200078e02b9 */
[----:B------:R-:W-:Y:S01]  /*35d0*/  FMNMX.FTZ R0, R9, R0, !PT ;  /* 0x0000000009007209 */ /* 0x000fe20007810000 */
[----:B------:R-:W-:Y:S01]  /*35e0*/  IMAD.IADD R163, R190, 0x1, R184 ;  /* 0x00000001bea37824 */ /* 0x000fe200078e02b8 */
[----:B------:R-:W-:Y:S01]  /*35f0*/  ISETP.LT.OR P0, PT, R2, 0xa, P0 ;  /* 0x0000000a0200780c */ /* 0x000fe20000701670 */
[----:B------:R-:W-:Y:S01]  /*3600*/  IMAD R4, R4, 0x2, R171 ;  /* 0x0000000204047824 */ /* 0x000fe200078e02ab */
[----:B------:R-:W-:-:S02]  /*3610*/  FMNMX.FTZ R0, R29, R0, !PT ;  /* 0x000000001d007209 */ /* 0x000fc40007810000 */
        /* <DEDUP_REMOVED lines=31> */
[----:B------:R-:W-:Y:S01]  /*3810*/  FMNMX.FTZ R0, R207, R0, !PT ;  /* 0x00000000cf007209 */ /* 0x000fe20007810000 */
[----:B------:R-:W-:Y:S01]  /*3820*/  LDSM.16.MT88.4 R136, [R171+0x900] ;  /* 0x00090000ab88783b */ /* 0x000fe20000004200 */
[----:B------:R-:W-:-:S02]  /*3830*/  ISETP.LT.OR P0, PT, R2, 0x21, P0 ;  /* 0x000000210200780c */ /* 0x000fc40000701670 */
[----:B------:R-:W-:Y:S02]  /*3840*/  FMNMX.FTZ R0, R183, R0, !PT ;  /* 0x00000000b7007209 */ /* 0x000fe40007810000 */
[----:B------:R-:W-:Y:S02]  /*3850*/  FSEL R172, R18, -INF , !P0 ;  /* 0xff80000012ac7808 */ /* 0x000fe40004000000 */
[----:B------:R-:W-:Y:S02]  /*3860*/  ISETP.GT.AND P0, PT, R11, 0x21, P1 ;  /* 0x000000210b00780c */ /* 0x000fe40000f04270 */
[----:B------:R-:W-:Y:S02]  /*3870*/  FMNMX.FTZ R0, R143, R0, !PT ;  /* 0x000000008f007209 */ /* 0x000fe40007810000 */
[----:B------:R-:W-:Y:S02]  /*3880*/  ISETP.LT.OR P0, PT, R2, 0x22, P0 ;  /* 0x000000220200780c */ /* 0x000fe40000701670 */
[----:B------:R-:W-:-:S02]  /*3890*/  FMNMX.FTZ R0, R141, R0, !PT ;  /* 0x000000008d007209 */ /* 0x000fc40007810000 */
[----:B------:R-:W-:Y:S02]  /*38a0*/  FSEL R212, R19, -INF , !P0 ;  /* 0xff80000013d47808 */ /* 0x000fe40004000000 */
[----:B------:R-:W-:Y:S01]  /*38b0*/  ISETP.GT.AND P0, PT, R11, 0x28, P1 ;  /* 0x000000280b00780c */ /* 0x000fe20000f04270 */
[----:B------:R-:W1:Y:S03]  /*38c0*/  SHFL.BFLY PT, R13, R0, 0x2, 0x1f ;  /* 0x0c401f00000d7f89 */ /* 0x000e6600000e0000 */
[----:B------:R-:W-:-:S04]  /*38d0*/  ISETP.LT.OR P0, PT, R2, 0x29, P0 ;  /* 0x000000290200780c */ /* 0x000fc80000701670 */
[----:B------:R-:W-:Y:S02]  /*38e0*/  FSEL R174, R66, -INF , !P0 ;  /* 0xff80000042ae7808 */ /* 0x000fe40004000000 */
[----:B------:R-:W-:-:S04]  /*38f0*/  ISETP.GT.AND P0, PT, R11, 0x29, P1 ;  /* 0x000000290b00780c */ /* 0x000fc80000f04270 */
[----:B------:R-:W-:-:S04]  /*3900*/  ISETP.LT.OR P0, PT, R2, 0x2a, P0 ;  /* 0x0000002a0200780c */ /* 0x000fc80000701670 */
[----:B------:R-:W-:Y:S02]  /*3910*/  FSEL R210, R67, -INF , !P0 ;  /* 0xff80000043d27808 */ /* 0x000fe40004000000 */
[----:B------:R-:W-:Y:S01]  /*3920*/  ISETP.GT.AND P0, PT, R11, 0x30, P1 ;  /* 0x000000300b00780c */ /* 0x000fe20000f04270 */
[----:B------:R-:W-:Y:S03]  /*3930*/  LDSM.16.MT88.4 R64, [R163+0x2100] ;  /* 0x00210000a340783b */ /* 0x000fe60000004200 */
[----:B------:R-:W-:Y:S02]  /*3940*/  ISETP.LT.OR P0, PT, R2, 0x31, P0 ;  /* 0x000000310200780c */ /* 0x000fe40000701670 */
[----:B-1----:R-:W-:Y:S02]  /*3950*/  FMNMX.FTZ R13, R0, R13, !PT ;  /* 0x0000000d000d7209 */ /* 0x002fe40007810000 */
[----:B------:R-:W-:-:S02]  /*3960*/  FSEL R192, R62, -INF , !P0 ;  /* 0xff8000003ec07808 */ /* 0x000fc40004000000 */
        /* <DEDUP_REMOVED lines=15> */
[----:B------:R-:W-:Y:S01]  /*3a60*/  FMNMX.FTZ R11, R30, R11, !PT ;  /* 0x0000000b1e0b7209 */ /* 0x000fe20007810000 */
[----:B------:R-:W1:Y:S01]  /*3a70*/  SHFL.BFLY PT, R2, R13, 0x1, 0x1f ;  /* 0x0c201f000d027f89 */ /* 0x000e6200000e0000 */
[----:B------:R-:W-:-:S02]  /*3a80*/  FSEL R170, R59, -INF , !P0 ;  /* 0xff8000003baa7808 */ /* 0x000fc40004000000 */
[----:B------:R-:W-:Y:S01]  /*3a90*/  FMNMX.FTZ R11, R6, R11, !PT ;  /* 0x0000000b060b7209 */ /* 0x000fe20007810000 */
[----:B------:R-:W-:Y:S03]  /*3aa0*/  LDSM.16.MT88.4 R56, [R184+0x2100] ;  /* 0x00210000b838783b */ /* 0x000fe60000004200 */
        /* <DEDUP_REMOVED lines=13> */
[--C-:B------:R-:W-:Y:S01]  /*3b80*/  FFMA.FTZ R160, R32, c[0x0][0x2d0], -R208.reuse ;  /* 0x0000b40020a07a23 */ /* 0x100fe200000108d0 */
[----:B------:R-:W-:Y:S01]  /*3b90*/  FMNMX.FTZ R11, R142, R11, !PT ;  /* 0x0000000b8e0b7209 */ /* 0x000fe20007810000 */
[--C-:B------:R-:W-:Y:S02]  /*3ba0*/  FFMA.FTZ R159, R33, c[0x0][0x2d0], -R208.reuse ;  /* 0x0000b400219f7a23 */ /* 0x100fe400000108d0 */
[--C-:B------:R-:W-:Y:S01]  /*3bb0*/  FFMA.FTZ R157, R9, c[0x0][0x2d0], -R208.reuse ;  /* 0x0000b400099d7a23 */ /* 0x100fe200000108d0 */
[----:B------:R-:W-:Y:S01]  /*3bc0*/  FMNMX.FTZ R11, R140, R11, !PT ;  /* 0x0000000b8c0b7209 */ /* 0x000fe20007810000 */
[--C-:B------:R-:W-:Y:S01]  /*3bd0*/  FFMA.FTZ R154, R29, c[0x0][0x2d0], -R208.reuse ;  /* 0x0000b4001d9a7a23 */ /* 0x100fe200000108d0 */
[----:B------:R-:W-:Y:S01]  /*3be0*/  MUFU.EX2 R160, R160 ;  /* 0x000000a000a07308 */ /* 0x000fe20000000800 */
[--C-:B------:R-:W-:Y:S01]  /*3bf0*/  FFMA.FTZ R158, R7, c[0x0][0x2d0], -R208.reuse ;  /* 0x0000b400079e7a23 */ /* 0x100fe200000108d0 */
[----:B------:R-:W-:Y:S01]  /*3c00*/  FMNMX.FTZ R16, R170, R11, !PT ;  /* 0x0000000baa107209 */ /* 0x000fe20007810000 */
[----:B------:R-:W-:-:S02]  /*3c10*/  FFMA.FTZ R152, R5, c[0x0][0x2d0], -R208 ;  /* 0x0000b40005987a23 */ /* 0x000fc400000108d0 */
[--C-:B------:R-:W-:Y:S02]  /*3c20*/  FFMA.FTZ R153, R25, c[0x0][0x2d0], -R208.reuse ;  /* 0x0000b40019997a23 */ /* 0x100fe400000108d0 */
[----:B------:R-:W1:Y:S01]  /*3c30*/  SHFL.BFLY PT, R11, R16, 0x2, 0x1f ;  /* 0x0c401f00100b7f89 */ /* 0x000e6200000e0000 */
[----:B------:R-:W2:Y:S01]  /*3c40*/  MUFU.EX2 R159, R159 ;  /* 0x0000009f009f7308 */ /* 0x000ea20000000800 */
[--C-:B------:R-:W-:Y:S02]  /*3c50*/  FFMA.FTZ R149, R21, c[0x0][0x2d0], -R208.reuse ;  /* 0x0000b40015957a23 */ /* 0x100fe400000108d0 */
[----:B------:R-:W-:Y:S01]  /*3c60*/  LDSM.16.MT88.4 R20, [R185+0x900] ;  /* 0x00090000b914783b */ /* 0x000fe20000004200 */
[--C-:B------:R-:W-:Y:S02]  /*3c70*/  FFMA.FTZ R168, R175, c[0x0][0x2d0], -R208.reuse ;  /* 0x0000b400afa87a23 */ /* 0x100fe400000108d0 */
[--C-:B------:R-:W-:Y:S02]  /*3c80*/  FFMA.FTZ R166, R173, c[0x0][0x2d0], -R208.reuse ;  /* 0x0000b400ada67a23 */ /* 0x100fe400000108d0 */
[----:B------:R-:W-:Y:S01]  /*3c90*/  MUFU.EX2 R157, R157 ;  /* 0x0000009d009d7308 */ /* 0x000fe20000000800 */
[----:B------:R-:W-:-:S02]  /*3ca0*/  FFMA.FTZ R165, R165, c[0x0][0x2d0], -R208 ;  /* 0x0000b400a5a57a23 */ /* 0x000fc400000108d0 */
[--C-:B------:R-:W-:Y:S02]  /*3cb0*/  FFMA.FTZ R167, R167, c[0x0][0x2d0], -R208.reuse ;  /* 0x0000b400a7a77a23 */ /* 0x100fe400000108d0 */
[----:B------:R-:W-:-:S03]  /*3cc0*/  FFMA.FTZ R207, R207, c[0x0][0x2d0], -R208 ;  /* 0x0000b400cfcf7a23 */ /* 0x000fc600000108d0 */
[----:B------:R-:W3:Y:S01]  /*3cd0*/  MUFU.EX2 R154, R154 ;  /* 0x0000009a009a7308 */ /* 0x000ee20000000800 */
[----:B--2---:R-:W-:Y:S01]  /*3ce0*/  F2FP.BF16.PACK_AB R96, R159, R160 ;  /* 0x000000a09f60723e */ /* 0x004fe200000010ff */
[----:B------:R-:W-:Y:S01]  /*3cf0*/  FADD.FTZ R160, R160, R159 ;  /* 0x0000009fa0a07221 */ /* 0x000fe20000010000 */
[----:B-1----:R-:W-:-:S05]  /*3d00*/  FMNMX.FTZ R11, R16, R11, !PT ;  /* 0x0000000b100b7209 */ /* 0x002fca0007810000 */
[----:B------:R-:W-:Y:S01]  /*3d10*/  MUFU.EX2 R158, R158 ;  /* 0x0000009e009e7308 */ /* 0x000fe20000000800 */
[----:B------:R-:W-:Y:S04]  /*3d20*/  LDSM.16.MT88.4 R16, [R184+0x2900] ;  /* 0x00290000b810783b */ /* 0x000fe80000004200 */
[----:B------:R-:W1:Y:S01]  /*3d30*/  SHFL.BFLY PT, R0, R11, 0x1, 0x1f ;  /* 0x0c201f000b007f89 */ /* 0x000e6200000e0000 */
[----:B---3--:R-:W-:Y:S02]  /*3d40*/  F2FP.BF16.PACK_AB R98, R154, R157 ;  /* 0x0000009d9a62723e */ /* 0x008fe400000010ff */
[----:B------:R-:W-:Y:S01]  /*3d50*/  MUFU.EX2 R153, R153 ;  /* 0x0000009900997308 */ /* 0x000fe20000000800 */
[----:B------:R-:W-:-:S04]  /*3d60*/  FADD.FTZ R157, R157, R160 ;  /* 0x000000a09d9d7221 */ /* 0x000fc80000010000 */
[----:B------:R-:W-:-:S03]  /*3d70*/  FADD.FTZ R157, R154, R157 ;  /* 0x0000009d9a9d7221 */ /* 0x000fc60000010000 */
[----:B------:R-:W-:Y:S08]  /*3d80*/  MUFU.EX2 R152, R152 ;  /* 0x0000009800987308 */ /* 0x000ff00000000800 */
[----:B------:R-:W-:Y:S01]  /*3d90*/  MUFU.EX2 R149, R149 ;  /* 0x0000009500957308 */ /* 0x000fe20000000800 */
[----:B-1----:R-:W-:-:S04]  /*3da0*/  FMNMX.FTZ R0, R11, R0, !PT ;  /* 0x000000000b007209 */ /* 0x002fc80007810000 */
[C---:B------:R-:W-:Y:S01]  /*3db0*/  FSETP.NEU.FTZ.AND P0, PT, R0.reuse, -INF , PT ;  /* 0xff8000000000780b */ /* 0x040fe20003f1d000 */
[----:B------:R-:W-:Y:S02]  /*3dc0*/  FMUL.FTZ R169, R0, c[0x0][0x2d0] ;  /* 0x0000b40000a97a20 */ /* 0x000fe40000410000 */
[----:B------:R-:W-:Y:S03]  /*3dd0*/  MUFU.EX2 R165, R165 ;  /* 0x000000a500a57308 */ /* 0x000fe60000000800 */
[----:B------:R-:W-:-:S05]  /*3de0*/  FSEL R169, R169, RZ, P0 ;  /* 0x000000ffa9a97208 */ /* 0x000fca0000000000 */
[----:B------:R-:W-:Y:S01]  /*3df0*/  MUFU.EX2 R168, R168 ;  /* 0x000000a800a87308 */ /* 0x000fe20000000800 */
[--C-:B------:R-:W-:Y:S02]  /*3e00*/  FFMA.FTZ R162, R34, c[0x0][0x2d0], -R169.reuse ;  /* 0x0000b40022a27a23 */ /* 0x100fe400000108a9 */
[--C-:B------:R-:W-:Y:S01]  /*3e10*/  FFMA.FTZ R161, R14, c[0x0][0x2d0], -R169.reuse ;  /* 0x0000b4000ea17a23 */ /* 0x100fe200000108a9 */
[----:B------:R-:W-:Y:S01]  /*3e20*/  LDSM.16.MT88.4 R32, [R184+0x900] ;  /* 0x00090000b820783b */ /* 0x000fe20000004200 */
[--C-:B------:R-:W-:Y:S02]  /*3e30*/  FFMA.FTZ R164, R30, c[0x0][0x2d0], -R169.reuse ;  /* 0x0000b4001ea47a23 */ /* 0x100fe400000108a9 */
[--C-:B------:R-:W-:Y:S01]  /*3e40*/  FFMA.FTZ R155, R6, c[0x0][0x2d0], -R169.reuse ;  /* 0x0000b400069b7a23 */ /* 0x100fe200000108a9 */
[----:B------:R-:W-:Y:S01]  /*3e50*/  MUFU.EX2 R162, R162 ;  /* 0x000000a200a27308 */ /* 0x000fe20000000800 */
[----:B------:R-:W1:Y:S01]  /*3e60*/  LDSM.16.MT88.4 R4, [R4+0x4100] ;  /* 0x004100000404783b */ /* 0x000e620000004200 */
[----:B------:R-:W-:-:S02]  /*3e70*/  FFMA.FTZ R150, R10, c[0x0][0x2d0], -R169 ;  /* 0x0000b4000a967a23 */ /* 0x000fc400000108a9 */
[--C-:B------:R-:W-:Y:S01]  /*3e80*/  FFMA.FTZ R3, R8, c[0x0][0x2d0], -R169.reuse ;  /* 0x0000b40008037a23 */ /* 0x100fe200000108a9 */
[----:B------:R-:W-:Y:S01]  /*3e90*/  LDSM.16.MT88.4 R28, [R163+0x900] ;  /* 0x00090000a31c783b */ /* 0x000fe20000004200 */
[--C-:B------:R-:W-:Y:S02]  /*3ea0*/  FFMA.FTZ R156, R26, c[0x0][0x2d0], -R169.reuse ;  /* 0x0000b4001a9c7a23 */ /* 0x100fe400000108a9 */
[----:B------:R-:W2:Y:S01]  /*3eb0*/  MUFU.EX2 R161, R161 ;  /* 0x000000a100a17308 */ /* 0x000ea20000000800 */
[----:B------:R-:W3:Y:S01]  /*3ec0*/  LDSM.16.MT88.4 R8, [R185+0x2900] ;  /* 0x00290000b908783b */ /* 0x000ee20000004200 */
[--C-:B------:R-:W-:Y:S02]  /*3ed0*/  FFMA.FTZ R151, R12, c[0x0][0x2d0], -R169.reuse ;  /* 0x0000b4000c977a23 */ /* 0x100fe400000108a9 */
[--C-:B------:R-:W-:Y:S01]  /*3ee0*/  FFMA.FTZ R172, R172, c[0x0][0x2d0], -R169.reuse ;  /* 0x0000b400acac7a23 */ /* 0x100fe200000108a9 */
[----:B------:R-:W4:Y:S01]  /*3ef0*/  LDSM.16.MT88.4 R12, [R163+0x2900] ;  /* 0x00290000a30c783b */ /* 0x000f220000004200 */
[----:B------:R-:W-:-:S02]  /*3f00*/  FFMA.FTZ R173, R212, c[0x0][0x2d0], -R169 ;  /* 0x0000b400d4ad7a23 */ /* 0x000fc400000108a9 */
[----:B------:R-:W-:Y:S01]  /*3f10*/  MUFU.EX2 R164, R164 ;  /* 0x000000a400a47308 */ /* 0x000fe20000000800 */
[----:B------:R-:W-:Y:S01]  /*3f20*/  LDSM.16.MT88.4 R24, [R171+0x2900] ;  /* 0x00290000ab18783b */ /* 0x000fe20000004200 */
[--C-:B------:R-:W-:Y:S02]  /*3f30*/  FFMA.FTZ R174, R174, c[0x0][0x2d0], -R169.reuse ;  /* 0x0000b400aeae7a23 */ /* 0x100fe400000108a9 */
[----:B------:R-:W-:Y:S02]  /*3f40*/  FFMA.FTZ R175, R210, c[0x0][0x2d0], -R169 ;  /* 0x0000b400d2af7a23 */ /* 0x000fe400000108a9 */
[--C-:B------:R-:W-:Y:S02]  /*3f50*/  FFMA.FTZ R210, R183, c[0x0][0x2d0], -R208.reuse ;  /* 0x0000b400b7d27a23 */ /* 0x100fe400000108d0 */
[----:B------:R-:W5:Y:S01]  /*3f60*/  MUFU.EX2 R155, R155 ;  /* 0x0000009b009b7308 */ /* 0x000f620000000800 */
[----:B--2---:R-:W-:Y:S01]  /*3f70*/  F2FP.BF16.PACK_AB R97, R161, R162 ;  /* 0x000000a2a161723e */ /* 0x004fe200000010ff */
[----:B------:R-:W-:-:S02]  /*3f80*/  FFMA.FTZ R183, R143, c[0x0][0x2d0], -R208 ;  /* 0x0000b4008fb77a23 */ /* 0x000fc400000108d0 */
[----:B------:R-:W-:Y:S02]  /*3f90*/  FFMA.FTZ R208, R141, c[0x0][0x2d0], -R208 ;  /* 0x0000b4008dd07a23 */ /* 0x000fe400000108d0 */
[--C-:B------:R-:W-:Y:S02]  /*3fa0*/  FFMA.FTZ R192, R192, c[0x0][0x2d0], -R169.reuse ;  /* 0x0000b400c0c07a23 */ /* 0x100fe400000108a9 */
[----:B------:R-:W-:Y:S01]  /*3fb0*/  MUFU.EX2 R156, R156 ;  /* 0x0000009c009c7308 */ /* 0x000fe20000000800 */
[--C-:B------:R-:W-:Y:S02]  /*3fc0*/  FFMA.FTZ R209, R142, c[0x0][0x2d0], -R169.reuse ;  /* 0x0000b4008ed17a23 */ /* 0x100fe400000108a9 */
[--C-:B------:R-:W-:Y:S02]  /*3fd0*/  FFMA.FTZ R211, R140, c[0x0][0x2d0], -R169.reuse ;  /* 0x0000b4008cd37a23 */ /* 0x100fe400000108a9 */
[----:B------:R-:W-:Y:S01]  /*3fe0*/  FFMA.FTZ R170, R170, c[0x0][0x2d0], -R169 ;  /* 0x0000b400aaaa7a23 */ /* 0x000fe200000108a9 */
[----:B------:R-:W-:Y:S01]  /*3ff0*/  LDSM.16.MT88.4 R140, [R171+0x3900] ;  /* 0x00390000ab8c783b */ /* 0x000fe20000004200 */
[----:B------:R-:W-:Y:S01]  /*4000*/  FADD.FTZ R161, R162, R161 ;  /* 0x000000a1a2a17221 */ /* 0x000fe20000010000 */
[----:B-----5:R-:W-:Y:S01]  /*4010*/  F2FP.BF16.PACK_AB R99, R155, R164 ;  /* 0x000000a49b63723e */ /* 0x020fe200000010ff */
[----:B------:R-:W2:Y:S02]  /*4020*/  MUFU.EX2 R151, R151 ;  /* 0x0000009700977308 */ /* 0x000ea40000000800 */
[----:B------:R-:W-:-:S04]  /*4030*/  FADD.FTZ R164, R164, R161 ;  /* 0x000000a1a4a47221 */ /* 0x000fc80000010000 */
[C---:B------:R-:W-:Y:S01]  /*4040*/  HMMA.16816.F32.BF16 R36, R96.reuse, R40, RZ ;  /* 0x000000286024723c */ /* 0x040fe200000418ff */
[----:B------:R-:W-:Y:S01]  /*4050*/  FADD.FTZ R155, R155, R164 ;  /* 0x000000a49b9b7221 */ /* 0x000fe20000010000 */
        /* <DEDUP_REMOVED lines=36> */
[C---:B------:R-:W-:Y:S08]  /*42a0*/  HMMA.16816.F32.BF16 R88, R96.reuse, R90, RZ ;  /* 0x0000005a6058723c */ /* 0x040ff000000418ff */
[C---:B-1----:R-:W-:Y:S07]  /*42b0*/  HMMA.16816.F32.BF16 R92, R96.reuse, R4, RZ ;  /* 0x00000004605c723c */ /* 0x042fee00000418ff */
[----:B------:R-:W-:Y:S01]  /*42c0*/  F2FP.BF16.PACK_AB R4, R153, R158 ;  /* 0x0000009e9904723e */ /* 0x000fe200000010ff */
[----:B------:R-:W-:Y:S01]  /*42d0*/  HMMA.16816.F32.BF16 R96, R96, R6, RZ ;  /* 0x000000066060723c */ /* 0x000fe200000418ff */
[----:B--2---:R-:W-:Y:S01]  /*42e0*/  F2FP.BF16.PACK_AB R5, R151, R156 ;  /* 0x0000009c9705723e */ /* 0x004fe200000010ff */
        /* <DEDUP_REMOVED lines=150> */
[----:B------:R-:W-:Y:S02]  /*4c50*/  IMAD.SHL.U32 R10, R178, 0x2, RZ ;  /* 0x00000002b20a7824 */ /* 0x000fe400078e00ff */
[----:B------:R-:W-:-:S04]  /*4c60*/  IMAD R201, R6, c[0x0][0x2b8], R201 ;  /* 0x0000ae0006c97a24 */ /* 0x000fc800078e02c9 */
[----:B------:R-:W-:Y:S01]  /*4c70*/  IMAD.WIDE.U32 R8, R201, c[0x0][0x1e0], RZ ;  /* 0x00007800c9087a25 */ /* 0x000fe200078e00ff */
[----:B------:R-:W-:-:S05]  /*4c80*/  SHF.R.S32.HI R6, RZ, 0x1f, R201 ;  /* 0x0000001fff067819 */ /* 0x000fca00000114c9 */
[----:B------:R-:W-:-:S04]  /*4c90*/  IMAD R6, R6, c[0x0][0x1e0], RZ ;  /* 0x0000780006067a24 */ /* 0x000fc800078e02ff */
[----:B------:R-:W-:-:S04]  /*4ca0*/  IMAD R6, R201, c[0x0][0x1e4], R6 ;  /* 0x00007900c9067a24 */ /* 0x000fc800078e0206 */
[----:B------:R-:W-:Y:S01]  /*4cb0*/  IMAD.IADD R7, R9, 0x1, R6 ;  /* 0x0000000109077824 */ /* 0x000fe200078e0206 */
[----:B------:R-:W-:Y:S01]  /*4cc0*/  SEL R9, RZ, 0x10, P5 ;  /* 0x00000010ff097807 */ /* 0x000fe20002800000 */
[----:B------:R-:W-:Y:S01]  /*4cd0*/  IMAD.MOV.U32 R6, RZ, RZ, R8 ;  /* 0x000000ffff067224 */ /* 0x000fe200078e0008 */
[----:B------:R-:W-:Y:S02]  /*4ce0*/  SHF.L.U64.HI R8, R177, 0x1, R132 ;  /* 0x00000001b1087819 */ /* 0x000fe40000010284 */
[----:B------:R-:W-:-:S04]  /*4cf0*/  IADD3 R21, -R9, 0x10, RZ ;  /* 0x0000001009157810 */ /* 0x000fc80007ffe1ff */
[----:B------:R-:W-:Y:S02]  /*4d00*/  LOP3.LUT R21, R21, 0xf, RZ, 0xc0, !PT ;  /* 0x0000000f15157812 */ /* 0x000fe400078ec0ff */
[----:B--2---:R-:W-:Y:S01]  /*4d10*/  SHF.R.S32.HI R3, RZ, 0x1f, R200 ;  /* 0x0000001fff037819 */ /* 0x004fe200000114c8 */
[----:B------:R-:W-:Y:S01]  /*4d20*/  IMAD.WIDE.U32 R4, R200, c[0x0][0x1f0], R6 ;  /* 0x00007c00c8047a25 */ /* 0x000fe200078e0006 */
[----:B------:R-:W-:-:S03]  /*4d30*/  SEL R6, RZ, 0x10, P4 ;  /* 0x00000010ff067807 */ /* 0x000fc60002000000 */
[----:B------:R-:W-:Y:S01]  /*4d40*/  IMAD R3, R3, c[0x0][0x1f0], RZ ;  /* 0x00007c0003037a24 */ /* 0x000fe200078e02ff */
[----:B------:R-:W-:Y:S01]  /*4d50*/  IADD3 R18, -R6, 0x10, RZ ;  /* 0x0000001006127810 */ /* 0x000fe20007ffe1ff */
[----:B------:R-:W-:Y:S02]  /*4d60*/  IMAD.SHL.U32 R7, R177, 0x2, RZ ;  /* 0x00000002b1077824 */ /* 0x000fe400078e00ff */
[----:B------:R-:W-:Y:S01]  /*4d70*/  IMAD R12, R200, c[0x0][0x1f4], R3 ;  /* 0x00007d00c80c7a24 */ /* 0x000fe200078e0203 */
[----:B------:R-:W-:Y:S01]  /*4d80*/  IADD3 R3, P0, R4, UR14, RZ ;  /* 0x0000000e04037c10 */ /* 0x000fe2000ff1e0ff */
[----:B------:R-:W-:Y:S01]  /*4d90*/  IMAD.SHL.U32 R4, R176, 0x2, RZ ;  /* 0x00000002b0047824 */ /* 0x000fe200078e00ff */
[----:B------:R-:W-:Y:S02]  /*4da0*/  LOP3.LUT R18, R18, 0xf, RZ, 0xc0, !PT ;  /* 0x0000000f12127812 */ /* 0x000fe400078ec0ff */
[----:B------:R-:W-:Y:S02]  /*4db0*/  IADD3.X R12, R5, UR10, R12, P0, !PT ;  /* 0x0000000a050c7c10 */ /* 0x000fe400087fe40c */
[----:B------:R-:W-:-:S02]  /*4dc0*/  LEA R13, P0, R3, c[0x0][0x1c8], 0x1 ;  /* 0x00007200030d7a11 */ /* 0x000fc400078008ff */
[----:B------:R-:W-:Y:S02]  /*4dd0*/  SHF.L.U64.HI R5, R176, 0x1, R133 ;  /* 0x00000001b0057819 */ /* 0x000fe40000010285 */
        /* <DEDUP_REMOVED lines=28> */
.L_x_2723:
[----:B------:R-:W-:Y:S01]  /*4fa0*/  ISETP.NE.AND P0, PT, R197, 0x1, PT ;  /* 0x00000001c500780c */ /* 0x000fe20003f05270 */
[----:B------:R-:W0:Y:S01]  /*4fb0*/  LDGDEPBAR ;  /* 0x00000000000079af */ /* 0x000e220000000000 */
[----:B------:R-:W-:-:S11]  /*4fc0*/  IADD3 R209, R147, -0x2, RZ ;  /* 0xfffffffe93d17810 */ /* 0x000fd60007ffe0ff */
[----:B------:R-:W-:-:S05]  /*4fd0*/  @P0 IMAD.HI.U32 R3, R148, c[0x0][0x2c8], RZ ;  /* 0x0000b20094030a27 */ /* 0x000fca00078e00ff */
[----:B------:R-:W-:-:S05]  /*4fe0*/  @P0 SHF.R.U32.HI R148, RZ, c[0x0][0x2cc], R3 ;  /* 0x0000b300ff940a19 */ /* 0x000fca0000011603 */
[----:B------:R-:W-:-:S05]  /*4ff0*/  IMAD.IADD R146, R146, 0x1, R148 ;  /* 0x0000000192927824 */ /* 0x000fca00078e0294 */
[----:B-1----:R-:W-:Y:S01]  /*5000*/  IADD3 R4, R146, c[0x0][0x328], RZ ;  /* 0x0000ca0092047a10 */ /* 0x002fe20007ffe0ff */
        /* <DEDUP_REMOVED lines=11> */
.L_x_2725:
[----:B------:R-:W-:-:S13]  /*50c0*/  ISETP.NE.AND P0, PT, R3, 0x1, PT ;  /* 0x000000010300780c */ /* 0x000fda0003f05270 */
[----:B------:R-:W-:-:S05]  /*50d0*/  @P0 IMAD.HI.U32 R5, R6, c[0x0][0x330], RZ ;  /* 0x0000cc0006050a27 */ /* 0x000fca00078e00ff */
[----:B------:R-:W-:-:S05]  /*50e0*/  @P0 SHF.R.U32.HI R6, RZ, c[0x0][0x334], R5 ;  /* 0x0000cd00ff060a19 */ /* 0x000fca0000011605 */
.L_x_2726:
[----:B------:R-:W-:-:S05]  /*50f0*/  IMAD R3, R6, R3, c[0x0][0x32c] ;  /* 0x0000cb0006037624 */ /* 0x000fca00078e0203 */
[----:B------:R-:W-:-:S04]  /*5100*/  IMNMX R4, R4, R3, PT ;  /* 0x0000000304047217 */ /* 0x000fc80003800200 */
.L_x_2724:
        /* <DEDUP_REMOVED lines=13> */
[----:B------:R-:W-:Y:S01]  /*51e0*/  SEL R188, R188, 0xffffffe0, !P1 ;  /* 0xffffffe0bcbc7807 */ /* 0x000fe20004800000 */
        /* <DEDUP_REMOVED lines=8> */
[----:B------:R-:W-:-:S02]  /*5270*/  UMOV UR16, URZ ;  /* 0x0000003f00107c82 */ /* 0x000fc40008000000 */
[----:B------:R-:W-:Y:S02]  /*5280*/  UMOV UR5, 0x1 ;  /* 0x0000000100057882 */ /* 0x000fe40000000000 */
.L_x_2738:
        /* <DEDUP_REMOVED lines=38> */
[----:B------:R-:W3:Y:S01]  /*54f0*/  SHFL.IDX PT, R4, R4, RZ, 0x181f ;  /* 0x00181fff04047589 */ /* 0x000ee200000e0000 */
[----:B-----5:R-:W-:Y:S04]  /*5500*/  IADD3 R10, P1, P0, R10, R5, R214 ;  /* 0x000000050a0a7210 */ /* 0x020fe8000783e0d6 */
[----:B----4-:R-:W-:Y:S02]  /*5510*/  IADD3.X R11, RZ, R7, R215, P1, P0 ;  /* 0x00000007ff0b7210 */ /* 0x010fe40000fe04d7 */
[----:B------:R-:W-:Y:S04]  /*5520*/  IADD3 R8, P1, P0, R8, R5, R211 ;  /* 0x0000000508087210 */ /* 0x000fe8000783e0d3 */
[----:B------:R-:W-:Y:S02]  /*5530*/  IADD3.X R9, RZ, R7, R212, P1, P0 ;  /* 0x00000007ff097210 */ /* 0x000fe40000fe04d4 */
[----:B------:R-:W-:Y:S02]  /*5540*/  IADD3 R6, P1, P0, R0, R5, R183 ;  /* 0x0000000500067210 */ /* 0x000fe4000783e0b7 */
[----:B------:R-:W4:Y:S02]  /*5550*/  SHFL.IDX PT, R5, R2, RZ, 0x181f ;  /* 0x00181fff02057589 */ /* 0x000f2400000e0000 */
[----:B------:R-:W-:Y:S02]  /*5560*/  IADD3.X R7, RZ, R7, R192, P1, P0 ;  /* 0x00000007ff077210 */ /* 0x000fe40000fe04c0 */
[C---:B---3--:R-:W-:Y:S05]  /*5570*/  IADD3 R16, P0, R4.reuse, R214, RZ ;  /* 0x000000d604107210 */ /* 0x048fea0007f1e0ff */
[C---:B----4-:R-:W-:Y:S01]  /*5580*/  IMAD.X R17, R5.reuse, 0x1, R215, P0 ;  /* 0x0000000105117824 */ /* 0x050fe200000e06d7 */
[C---:B------:R-:W-:Y:S05]  /*5590*/  IADD3 R14, P0, R4.reuse, R211, RZ ;  /* 0x000000d3040e7210 */ /* 0x040fea0007f1e0ff */
[C---:B------:R-:W-:Y:S01]  /*55a0*/  IMAD.X R15, R5.reuse, 0x1, R212, P0 ;  /* 0x00000001050f7824 */ /* 0x040fe200000e06d4 */
[----:B------:R-:W-:Y:S05]  /*55b0*/  IADD3 R18, P0, R4, R183, RZ ;  /* 0x000000b704127210 */ /* 0x000fea0007f1e0ff */
[----:B------:R-:W-:Y:S01]  /*55c0*/  IMAD.X R19, R5, 0x1, R192, P0 ;  /* 0x0000000105137824 */ /* 0x000fe200000e06c0 */
[----:B------:R-:W-:Y:S01]  /*55d0*/  ISETP.NE.U32.AND P0, PT, R213, RZ, PT ;  /* 0x000000ffd500720c */ /* 0x000fe20003f05070 */
[----:B------:R-:W-:Y:S04]  /*55e0*/  IMAD.U32 R5, RZ, RZ, UR16 ;  /* 0x00000010ff057e24 */ /* 0x000fe8000f8e00ff */
[----:B------:R-:W-:Y:S05]  /*55f0*/  IMAD R13, R5, 0x6000, R198 ;  /* 0x00006000050d7824 */ /* 0x000fea00078e02c6 */
        /* <DEDUP_REMOVED lines=10> */
.L_x_2728:
[C---:B--23--:R-:W-:Y:S01]  /*56a0*/  HMMA.16816.F32.BF16 R4, R136.reuse, R140, RZ ;  /* 0x0000008c8804723c */ /* 0x04cfe200000418ff */
[----:B------:R-:W0:Y:S01]  /*56b0*/  LDGDEPBAR ;  /* 0x00000000000079af */ /* 0x000e220000000000 */
[----:B------:R-:W-:Y:S01]  /*56c0*/  UIADD3 UR18, UR16, 0x1, URZ ;  /* 0x0000000110127890 */ /* 0x000fe2000fffe03f */
[----:B------:R-:W-:Y:S01]  /*56d0*/  ISETP.NE.AND P0, PT, R197, 0x1, PT ;  /* 0x00000001c500780c */ /* 0x000fe20003f05270 */
[C---:B------:R-:W-:Y:S01]  /*56e0*/  IMAD.IADD R0, R135.reuse, 0x1, R133 ;  /* 0x0000000187007824 */ /* 0x040fe200078e0285 */
[----:B------:R-:W-:Y:S01]  /*56f0*/  IADD3 R133, R188, R133, R135 ;  /* 0x00000085bc857210 */ /* 0x000fe20007ffe087 */
[----:B------:R-:W-:Y:S01]  /*5700*/  IMAD.IADD R2, R135, 0x1, R134 ;  /* 0x0000000187027824 */ /* 0x000fe200078e0286 */
[----:B------:R-:W-:Y:S01]  /*5710*/  ISETP.LE.AND P2, PT, R196, c[0x0][0x32c], PT ;  /* 0x0000cb00c4007a0c */ /* 0x000fe20003f43270 */
[C---:B------:R-:W-:Y:S01]  /*5720*/  HMMA.16816.F32.BF16 R8, R136.reuse, R142, RZ ;  /* 0x0000008e8808723c */ /* 0x040fe200000418ff */
[----:B------:R-:W-:Y:S01]  /*5730*/  LDSM.16.M88.4 R140, [R187] ;  /* 0x00000000bb8c783b */ /* 0x000fe20000000200 */
[----:B------:R-:W-:Y:S02]  /*5740*/  UISETP.GE.AND UP0, UPT, UR16, 0x1, UPT ;  /* 0x000000011000788c */ /* 0x000fe4000bf06270 */
[----:B------:R-:W-:Y:S02]  /*5750*/  IMAD.MOV.U32 R219, RZ, RZ, R205 ;  /* 0x000000ffffdb7224 */ /* 0x000fe400078e00cd */
[----:B------:R-:W-:Y:S02]  /*5760*/  USEL UR16, UR18, URZ, !UP0 ;  /* 0x0000003f12107287 */ /* 0x000fe4000c000000 */
[C---:B----4-:R-:W-:Y:S01]  /*5770*/  HMMA.16816.F32.BF16 R12, R136.reuse, R144, RZ ;  /* 0x00000090880c723c */ /* 0x050fe200000418ff */
[----:B------:R-:W-:Y:S05]  /*5780*/  @P0 IMAD.HI.U32 R209, R205, c[0x0][0x2c8], RZ ;  /* 0x0000b200cdd10a27 */ /* 0x000fea00078e00ff */
[----:B------:R-:W-:Y:S01]  /*5790*/  @P0 SHF.R.U32.HI R219, RZ, c[0x0][0x2cc], R209 ;  /* 0x0000b300ffdb0a19 */ /* 0x000fe200000116d1 */
[----:B------:R-:W-:Y:S01]  /*57a0*/  IMAD.SHL.U32 R209, R217, 0x40, RZ ;  /* 0x00000040d9d17824 */ /* 0x000fe200078e00ff */
[C---:B------:R-:W-:Y:S01]  /*57b0*/  HMMA.16816.F32.BF16 R16, R136.reuse, R146, RZ ;  /* 0x000000928810723c */ /* 0x040fe200000418ff */
[----:B------:R-:W2:Y:S03]  /*57c0*/  LDSM.16.M88.4 R144, [R0+0xc100] ;  /* 0x00c100000090783b */ /* 0x000ea60000000200 */
[----:B------:R-:W-:Y:S03]  /*57d0*/  IADD3 R220, -R206, 0x1, -R209 ;  /* 0x00000001cedc7810 */ /* 0x000fe60007ffe9d1 */
[----:B------:R-:W3:Y:S01]  /*57e0*/  SHFL.IDX PT, R218, R219, RZ, 0x1c1f ;  /* 0x001c1fffdbda7589 */ /* 0x000ee200000e0000 */
[C---:B-1----:R-:W-:Y:S01]  /*57f0*/  HMMA.16816.F32.BF16 R20, R136.reuse, R148, RZ ;  /* 0x000000948814723c */ /* 0x042fe200000418ff */
[----:B------:R-:W-:Y:S05]  /*5800*/  IMAD R220, R181, c[0x0][0x1d0], R220 ;  /* 0x00007400b5dc7a24 */ /* 0x000fea00078e02dc */
[----:B------:R-:W-:Y:S02]  /*5810*/  IADD3 R220, R220, -c[0x0][0x168], RZ ;  /* 0x80005a00dcdc7a10 */ /* 0x000fe40007ffe0ff */
[C---:B------:R-:W-:Y:S01]  /*5820*/  HMMA.16816.F32.BF16 R24, R136.reuse, R150, RZ ;  /* 0x000000968818723c */ /* 0x040fe200000418ff */
[----:B------:R-:W-:Y:S03]  /*5830*/  LDSM.16.M88.4 R148, [R0+0xd100] ;  /* 0x00d100000094783b */ /* 0x000fe60000000200 */
[C---:B------:R-:W-:Y:S02]  /*5840*/  IADD3 R221, R220.reuse, c[0x0][0x328], RZ ;  /* 0x0000ca00dcdd7a10 */ /* 0x040fe40007ffe0ff */
[----:B------:R-:W-:Y:S02]  /*5850*/  IADD3 R220, R220, UR17, RZ ;  /* 0x00000011dcdc7c10 */ /* 0x000fe4000fffe0ff */
[C---:B------:R-:W-:Y:S08]  /*5860*/  HMMA.16816.F32.BF16 R28, R136.reuse, R152, RZ ;  /* 0x00000098881c723c */ /* 0x040ff000000418ff */
[----:B------:R-:W-:Y:S01]  /*5870*/  HMMA.16816.F32.BF16 R32, R136, R154, RZ ;  /* 0x0000009a8820723c */ /* 0x000fe200000418ff */
[----:B------:R-:W1:Y:S06]  /*5880*/  LDSM.16.M88.4 R136, [R0+0xc900] ;  /* 0x00c900000088783b */ /* 0x000e6c0000000200 */
[----:B------:R-:W4:Y:S01]  /*5890*/  LDSM.16.M88.4 R152, [R0+0xd900] ;  /* 0x00d900000098783b */ /* 0x000f220000000200 */
[C---:B------:R-:W-:Y:S08]  /*58a0*/  HMMA.16816.F32.BF16 R4, R156.reuse, R160, R4 ;  /* 0x000000a09c04723c */ /* 0x040ff00000041804 */
        /* <DEDUP_REMOVED lines=10> */
[----:B------:R-:W4:Y:S07]  /*5950*/  LDSM.16.M88.4 R156, [R2+0xc900] ;  /* 0x00c90000029c783b */ /* 0x000f2e0000000200 */
[C---:B--2---:R-:W-:Y:S05]  /*5960*/  HMMA.16816.F32.BF16 R4, R140.reuse, R144, R4 ;  /* 0x000000908c04723c */ /* 0x044fea0000041804 */
[--C-:B---3--:R-:W-:Y:S02]  /*5970*/  IMAD.IADD R223, R221, 0x1, R218.reuse ;  /* 0x00000001dddf7824 */ /* 0x108fe400078e02da */
[----:B------:R-:W-:Y:S01]  /*5980*/  IMAD.IADD R222, R220, 0x1, R218 ;  /* 0x00000001dcde7824 */ /* 0x000fe200078e02da */
[C---:B------:R-:W-:Y:S01]  /*5990*/  HMMA.16816.F32.BF16 R8, R140.reuse, R146, R8 ;  /* 0x000000928c08723c */ /* 0x040fe20000041808 */
[----:B------:R-:W2:Y:S07]  /*59a0*/  LDSM.16.M88.4 R144, [R2+0xd100] ;  /* 0x00d100000290783b */ /* 0x000eae0000000200 */
[C---:B-1----:R-:W-:Y:S08]  /*59b0*/  HMMA.16816.F32.BF16 R12, R140.reuse, R136, R12 ;  /* 0x000000888c0c723c */ /* 0x042ff0000004180c */
[C---:B------:R-:W-:Y:S01]  /*59c0*/  HMMA.16816.F32.BF16 R16, R140.reuse, R138, R16 ;  /* 0x0000008a8c10723c */ /* 0x040fe20000041810 */
[----:B------:R-:W-:Y:S07]  /*59d0*/  LDSM.16.M88.4 R136, [R193+0x4000] ;  /* 0x00400000c188783b */ /* 0x000fee0000000200 */
[C---:B------:R-:W-:Y:S08]  /*59e0*/  HMMA.16816.F32.BF16 R20, R140.reuse, R148, R20 ;  /* 0x000000948c14723c */ /* 0x040ff00000041814 */
[C---:B------:R-:W-:Y:S01]  /*59f0*/  HMMA.16816.F32.BF16 R24, R140.reuse, R150, R24 ;  /* 0x000000968c18723c */ /* 0x040fe20000041818 */
[----:B------:R-:W-:Y:S07]  /*5a00*/  LDSM.16.M88.4 R148, [R191+UR4+0xe900] ;  /* 0x00e90004bf94783b */ /* 0x000fee0008000200 */
[C---:B----4-:R-:W-:Y:S08]  /*5a10*/  HMMA.16816.F32.BF16 R28, R140.reuse, R152, R28 ;  /* 0x000000988c1c723c */ /* 0x050ff0000004181c */
[----:B------:R-:W-:Y:S01]  /*5a20*/  HMMA.16816.F32.BF16 R32, R140, R154, R32 ;  /* 0x0000009a8c20723c */ /* 0x000fe20000041820 */
[----:B------:R-:W1:Y:S06]  /*5a30*/  LDSM.16.M88.4 R140, [R191+UR4+0xe100] ;  /* 0x00e10004bf8c783b */ /* 0x000e6c0008000200 */
[----:B------:R-:W-:Y:S01]  /*5a40*/  LDSM.16.M88.4 R152, [R191+UR4+0xf900] ;  /* 0x00f90004bf98783b */ /* 0x000fe20008000200 */
[C---:B-----5:R-:W-:Y:S08]  /*5a50*/  HMMA.16816.F32.BF16 R4, R160.reuse, R164, R4 ;  /* 0x000000a4a004723c */ /* 0x060ff00000041804 */
[C---:B------:R-:W-:Y:S01]  /*5a60*/  HMMA.16816.F32.BF16 R8, R160.reuse, R166, R8 ;  /* 0x000000a6a008723c */ /* 0x040fe20000041808 */
[----:B------:R-:W-:Y:S07]  /*5a70*/  LDSM.16.M88.4 R164, [R0+0xf100] ;  /* 0x00f1000000a4783b */ /* 0x000fee0000000200 */
[C---:B------:R-:W-:Y:S08]  /*5a80*/  HMMA.16816.F32.BF16 R12, R160.reuse, R156, R12 ;  /* 0x0000009ca00c723c */ /* 0x040ff0000004180c */
[C---:B------:R-:W-:Y:S01]  /*5a90*/  HMMA.16816.F32.BF16 R16, R160.reuse, R158, R16 ;  /* 0x0000009ea010723c */ /* 0x040fe20000041810 */
[----:B------:R-:W-:Y:S07]  /*5aa0*/  LDSM.16.M88.4 R156, [R189+0x4000] ;  /* 0x00400000bd9c783b */ /* 0x000fee0000000200 */
[C---:B--2---:R-:W-:Y:S08]  /*5ab0*/  HMMA.16816.F32.BF16 R20, R160.reuse, R144, R20 ;  /* 0x00000090a014723c */ /* 0x044ff00000041814 */
[C---:B------:R-:W-:Y:S01]  /*5ac0*/  HMMA.16816.F32.BF16 R24, R160.reuse, R146, R24 ;  /* 0x00000092a018723c */ /* 0x040fe20000041818 */
[----:B------:R-:W2:Y:S07]  /*5ad0*/  LDSM.16.M88.4 R144, [R191+UR4+0xf100] ;  /* 0x00f10004bf90783b */ /* 0x000eae0008000200 */
[C---:B------:R-:W-:Y:S08]  /*5ae0*/  HMMA.16816.F32.BF16 R28, R160.reuse, R168, R28 ;  /* 0x000000a8a01c723c */ /* 0x040ff0000004181c */
[----:B------:R-:W-:Y:S01]  /*5af0*/  HMMA.16816.F32.BF16 R32, R160, R170, R32 ;  /* 0x000000aaa020723c */ /* 0x000fe20000041820 */
[----:B------:R-:W3:Y:S06]  /*5b00*/  LDSM.16.M88.4 R160, [R134+0xe100] ;  /* 0x00e1000086a0783b */ /* 0x000eec0000000200 */
[----:B------:R-:W-:Y:S01]  /*5b10*/  LDSM.16.M88.4 R168, [R2+0xe100] ;  /* 0x00e1000002a8783b */ /* 0x000fe20000000200 */
        /* <DEDUP_REMOVED lines=10> */
[----:B------:R-:W-:Y:S01]  /*5bc0*/  HMMA.16816.F32.BF16 R32, R136, R154, R32 ;  /* 0x0000009a8820723c */ /* 0x000fe20000041820 */
[----:B------:R-:W-:Y:S06]  /*5bd0*/  LDSM.16.M88.4 R136, [R187+0x4000] ;  /* 0x00400000bb88783b */ /* 0x000fec0000000200 */
[----:B------:R-:W5:Y:S01]  /*5be0*/  LDSM.16.M88.4 R152, [R0+0xe100] ;  /* 0x00e100000098783b */ /* 0x000f620000000200 */
[C---:B---3--:R-:W-:Y:S08]  /*5bf0*/  HMMA.16816.F32.BF16 R4, R156.reuse, R160, R4 ;  /* 0x000000a09c04723c */ /* 0x048ff00000041804 */
[C---:B------:R-:W-:Y:S01]  /*5c00*/  HMMA.16816.F32.BF16 R8, R156.reuse, R162, R8 ;  /* 0x000000a29c08723c */ /* 0x040fe20000041808 */
[----:B------:R-:W3:Y:S07]  /*5c10*/  LDSM.16.M88.4 R160, [R0+0xe900] ;  /* 0x00e9000000a0783b */ /* 0x000eee0000000200 */
[C---:B-1----:R-:W-:Y:S08]  /*5c20*/  HMMA.16816.F32.BF16 R12, R156.reuse, R140, R12 ;  /* 0x0000008c9c0c723c */ /* 0x042ff0000004180c */
[C---:B------:R-:W-:Y:S01]  /*5c30*/  HMMA.16816.F32.BF16 R16, R156.reuse, R142, R16 ;  /* 0x0000008e9c10723c */ /* 0x040fe20000041810 */
[----:B------:R-:W1:Y:S07]  /*5c40*/  LDSM.16.M88.4 R140, [R0+0xf900] ;  /* 0x00f90000008c783b */ /* 0x000e6e0000000200 */
[C---:B----4-:R-:W-:Y:S08]  /*5c50*/  HMMA.16816.F32.BF16 R20, R156.reuse, R148, R20 ;  /* 0x000000949c14723c */ /* 0x050ff00000041814 */
[C---:B------:R-:W-:Y:S01]  /*5c60*/  HMMA.16816.F32.BF16 R24, R156.reuse, R150, R24 ;  /* 0x000000969c18723c */ /* 0x040fe20000041818 */
[----:B------:R-:W4:Y:S07]  /*5c70*/  LDSM.16.M88.4 R148, [R186+0x4000] ;  /* 0x00400000ba94783b */ /* 0x000f2e0000000200 */
[C---:B--2---:R-:W-:Y:S08]  /*5c80*/  HMMA.16816.F32.BF16 R28, R156.reuse, R144, R28 ;  /* 0x000000909c1c723c */ /* 0x044ff0000004181c */
[----:B------:R-:W-:Y:S01]  /*5c90*/  HMMA.16816.F32.BF16 R32, R156, R146, R32 ;  /* 0x000000929c20723c */ /* 0x000fe20000041820 */
[----:B------:R-:W2:Y:S06]  /*5ca0*/  LDSM.16.M88.4 R144, [R133+0xe900] ;  /* 0x00e900008590783b */ /* 0x000eac0000000200 */
[----:B------:R-:W1:Y:S01]  /*5cb0*/  LDSM.16.M88.4 R156, [R133+0xf100] ;  /* 0x00f10000859c783b */ /* 0x000e620000000200 */
[C---:B-----5:R-:W-:Y:S08]  /*5cc0*/  HMMA.16816.F32.BF16 R4, R136.reuse, R152, R4 ;  /* 0x000000988804723c */ /* 0x060ff00000041804 */
[C---:B------:R-:W-:Y:S01]  /*5cd0*/  HMMA.16816.F32.BF16 R8, R136.reuse, R154, R8 ;  /* 0x0000009a8808723c */ /* 0x040fe20000041808 */
[----:B------:R-:W5:Y:S07]  /*5ce0*/  LDSM.16.M88.4 R152, [R133+0xf900] ;  /* 0x00f900008598783b */ /* 0x000f6e0000000200 */
[C---:B---3--:R-:W-:Y:S08]  /*5cf0*/  HMMA.16816.F32.BF16 R12, R136.reuse, R160, R12 ;  /* 0x000000a0880c723c */ /* 0x048ff0000004180c */
[C---:B------:R-:W-:Y:S01]  /*5d00*/  HMMA.16816.F32.BF16 R16, R136.reuse, R162, R16 ;  /* 0x000000a28810723c */ /* 0x040fe20000041810 */
[----:B------:R-:W-:Y:S07]  /*5d10*/  LDSM.16.M88.4 R160, [R191+UR4+0x10900] ;  /* 0x01090004bfa0783b */ /* 0x000fee0008000200 */
[C---:B------:R-:W-:Y:S08]  /*5d20*/  HMMA.16816.F32.BF16 R20, R136.reuse, R164, R20 ;  /* 0x000000a48814723c */ /* 0x040ff00000041814 */
[C---:B------:R-:W-:Y:S01]  /*5d30*/  HMMA.16816.F32.BF16 R24, R136.reuse, R166, R24 ;  /* 0x000000a68818723c */ /* 0x040fe20000041818 */
[----:B------:R-:W-:Y:S07]  /*5d40*/  LDSM.16.M88.4 R164, [R191+UR4+0x11100] ;  /* 0x01110004bfa4783b */ /* 0x000fee0008000200 */
[C---:B-1----:R-:W-:Y:S08]  /*5d50*/  HMMA.16816.F32.BF16 R28, R136.reuse, R140, R28 ;  /* 0x0000008c881c723c */ /* 0x042ff0000004181c */
[----:B------:R-:W-:Y:S01]  /*5d60*/  HMMA.16816.F32.BF16 R32, R136, R142, R32 ;  /* 0x0000008e8820723c */ /* 0x000fe20000041820 */
[----:B------:R-:W-:Y:S06]  /*5d70*/  LDSM.16.M88.4 R136, [R193+0x8000] ;  /* 0x00800000c188783b */ /* 0x000fec0000000200 */
[----:B------:R-:W1:Y:S01]  /*5d80*/  LDSM.16.M88.4 R140, [R191+UR4+0x10100] ;  /* 0x01010004bf8c783b */ /* 0x000e620008000200 */
[C---:B----4-:R-:W-:Y:S08]  /*5d90*/  HMMA.16816.F32.BF16 R4, R148.reuse, R168, R4 ;  /* 0x000000a89404723c */ /* 0x050ff00000041804 */
[C---:B------:R-:W-:Y:S01]  /*5da0*/  HMMA.16816.F32.BF16 R8, R148.reuse, R170, R8 ;  /* 0x000000aa9408723c */ /* 0x040fe20000041808 */
[----:B------:R-:W-:Y:S07]  /*5db0*/  LDSM.16.M88.4 R168, [R134+0x10100] ;  /* 0x0101000086a8783b */ /* 0x000fee0000000200 */
[C---:B--2---:R-:W-:Y:S08]  /*5dc0*/  HMMA.16816.F32.BF16 R12, R148.reuse, R144, R12 ;  /* 0x00000090940c723c */ /* 0x044ff0000004180c */
[C---:B------:R-:W-:Y:S01]  /*5dd0*/  HMMA.16816.F32.BF16 R16, R148.reuse, R146, R16 ;  /* 0x000000929410723c */ /* 0x040fe20000041810 */
[----:B------:R-:W2:Y:S07]  /*5de0*/  LDSM.16.M88.4 R144, [R191+UR4+0x11900] ;  /* 0x01190004bf90783b */ /* 0x000eae0008000200 */
[C---:B------:R-:W-:Y:S08]  /*5df0*/  HMMA.16816.F32.BF16 R20, R148.reuse, R156, R20 ;  /* 0x0000009c9414723c */ /* 0x040ff00000041814 */
[C---:B------:R-:W-:Y:S01]  /*5e00*/  HMMA.16816.F32.BF16 R24, R148.reuse, R158, R24 ;  /* 0x0000009e9418723c */ /* 0x040fe20000041818 */
[----:B------:R-:W3:Y:S07]  /*5e10*/  LDSM.16.M88.4 R156, [R189+0x8000] ;  /* 0x00800000bd9c783b */ /* 0x000eee0000000200 */
[C---:B-----5:R-:W-:Y:S08]  /*5e20*/  HMMA.16816.F32.BF16 R28, R148.reuse, R152, R28 ;  /* 0x00000098941c723c */ /* 0x060ff0000004181c */
[----:B------:R-:W-:Y:S01]  /*5e30*/  HMMA.16816.F32.BF16 R32, R148, R154, R32 ;  /* 0x0000009a9420723c */ /* 0x000fe20000041820 */
[----:B------:R-:W-:Y:S06]  /*5e40*/  LDSM.16.M88.4 R148, [R134+0x11100] ;  /* 0x011100008694783b */ /* 0x000fec0000000200 */
[----:B------:R-:W-:Y:S01]  /*5e50*/  LDSM.16.M88.4 R152, [R134+0x11900] ;  /* 0x011900008698783b */ /* 0x000fe20000000200 */
        /* <DEDUP_REMOVED lines=8> */
[----:B------:R-:W4:Y:S07]  /*5ee0*/  LDSM.16.M88.4 R164, [R0+0x10100] ;  /* 0x0101000000a4783b */ /* 0x000f2e0000000200 */
[C---:B--2---:R-:W-:Y:S08]  /*5ef0*/  HMMA.16816.F32.BF16 R28, R136.reuse, R144, R28 ;  /* 0x00000090881c723c */ /* 0x044ff0000004181c */
[----:B------:R-:W-:Y:S01]  /*5f00*/  HMMA.16816.F32.BF16 R32, R136, R146, R32 ;  /* 0x000000928820723c */ /* 0x000fe20000041820 */
[----:B------:R-:W2:Y:S06]  /*5f10*/  LDSM.16.M88.4 R136, [R0+0x10900] ;  /* 0x010900000088783b */ /* 0x000eac0000000200 */
[----:B------:R-:W5:Y:S01]  /*5f20*/  LDSM.16.M88.4 R144, [R0+0x11100] ;  /* 0x011100000090783b */ /* 0x000f620000000200 */
[C---:B---3--:R-:W-:Y:S08]  /*5f30*/  HMMA.16816.F32.BF16 R4, R156.reuse, R168, R4 ;  /* 0x000000a89c04723c */ /* 0x048ff00000041804 */
[C---:B------:R-:W-:Y:S08]  /*5f40*/  HMMA.16816.F32.BF16 R8, R156.reuse, R170, R8 ;  /* 0x000000aa9c08723c */ /* 0x040ff00000041808 */
        /* <DEDUP_REMOVED lines=8> */
[----:B------:R-:W3:Y:S06]  /*5fd0*/  LDSM.16.M88.4 R152, [R2+0x10100] ;  /* 0x010100000298783b */ /* 0x000eec0000000200 */
[----:B------:R-:W1:Y:S01]  /*5fe0*/  LDSM.16.M88.4 R156, [R133+0x10900] ;  /* 0x01090000859c783b */ /* 0x000e620000000200 */
[C---:B----4-:R-:W-:Y:S08]  /*5ff0*/  HMMA.16816.F32.BF16 R4, R160.reuse, R164, R4 ;  /* 0x000000a4a004723c */ /* 0x050ff00000041804 */
[C---:B------:R-:W-:Y:S01]  /*6000*/  HMMA.16816.F32.BF16 R8, R160.reuse, R166, R8 ;  /* 0x000000a6a008723c */ /* 0x040fe20000041808 */
[----:B------:R-:W4:Y:S07]  /*6010*/  LDSM.16.M88.4 R164, [R133+0x11100] ;  /* 0x0111000085a4783b */ /* 0x000f2e0000000200 */
[C---:B--2---:R-:W-:Y:S08]  /*6020*/  HMMA.16816.F32.BF16 R12, R160.reuse, R136, R12 ;  /* 0x00000088a00c723c */ /* 0x044ff0000004180c */
[C---:B------:R-:W-:Y:S01]  /*6030*/  HMMA.16816.F32.BF16 R16, R160.reuse, R138, R16 ;  /* 0x0000008aa010723c */ /* 0x040fe20000041810 */
[----:B------:R-:W2:Y:S07]  /*6040*/  LDSM.16.M88.4 R136, [R133+0x11900] ;  /* 0x011900008588783b */ /* 0x000eae0000000200 */
[C---:B-----5:R-:W-:Y:S08]  /*6050*/  HMMA.16816.F32.BF16 R20, R160.reuse, R144, R20 ;  /* 0x00000090a014723c */ /* 0x060ff00000041814 */
[C---:B------:R-:W-:Y:S08]  /*6060*/  HMMA.16816.F32.BF16 R24, R160.reuse, R146, R24 ;  /* 0x00000092a018723c */ /* 0x040ff00000041818 */
[C---:B-1----:R-:W-:Y:S08]  /*6070*/  HMMA.16816.F32.BF16 R28, R160.reuse, R140, R28 ;  /* 0x0000008ca01c723c */ /* 0x042ff0000004181c */
[----:B------:R-:W-:Y:S08]  /*6080*/  HMMA.16816.F32.BF16 R32, R160, R142, R32 ;  /* 0x0000008ea020723c */ /* 0x000ff00000041820 */
[C---:B---3--:R-:W-:Y:S08]  /*6090*/  HMMA.16816.F32.BF16 R4, R148.reuse, R152, R4 ;  /* 0x000000989404723c */ /* 0x048ff00000041804 */
[C---:B------:R-:W-:Y:S08]  /*60a0*/  HMMA.16816.F32.BF16 R8, R148.reuse, R154, R8 ;  /* 0x0000009a9408723c */ /* 0x040ff00000041808 */
[C---:B------:R-:W-:Y:S08]  /*60b0*/  HMMA.16816.F32.BF16 R12, R148.reuse, R156, R12 ;  /* 0x0000009c940c723c */ /* 0x040ff0000004180c */
[C---:B------:R-:W-:Y:S08]  /*60c0*/  HMMA.16816.F32.BF16 R16, R148.reuse, R158, R16 ;  /* 0x0000009e9410723c */ /* 0x040ff00000041810 */
[C---:B----4-:R-:W-:Y:S08]  /*60d0*/  HMMA.16816.F32.BF16 R20, R148.reuse, R164, R20 ;  /* 0x000000a49414723c */ /* 0x050ff00000041814 */
[C---:B------:R-:W-:Y:S08]  /*60e0*/  HMMA.16816.F32.BF16 R24, R148.reuse, R166, R24 ;  /* 0x000000a69418723c */ /* 0x040ff00000041818 */
[C---:B--2---:R-:W-:Y:S08]  /*60f0*/  HMMA.16816.F32.BF16 R28, R148.reuse, R136, R28 ;  /* 0x00000088941c723c */ /* 0x044ff0000004181c */
[----:B------:R-:W-:Y:S01]  /*6100*/  HMMA.16816.F32.BF16 R32, R148, R138, R32 ;  /* 0x0000008a9420723c */ /* 0x000fe20000041820 */
[----:B------:R-:W-:-:S07]  /*6110*/  @!P2 BRA `(.L_x_2729) ;  /* 0x000001900000a947 */ /* 0x000fce0003800000 */
        /* <DEDUP_REMOVED lines=14> */
.L_x_2731:
[----:B------:R-:W-:Y:S04]  /*6200*/  MOV R0, c[0x0][0x32c] ;  /* 0x0000cb0000007a02 */ /* 0x000fe80000000f00 */
[----:B------:R-:W-:Y:S11]  /*6210*/  ISETP.NE.AND P0, PT, R0, 0x1, PT ;  /* 0x000000010000780c */ /* 0x000ff60003f05270 */
[----:B------:R-:W-:Y:S02]  /*6220*/  @!UPT UIADD3 URZ, URZ, URZ, URZ ;  /* 0x0000003f3f3ff290 */ /* 0x000fe4000fffe03f */
[----:B------:R-:W-:Y:S05]  /*6230*/  @P0 IMAD.HI.U32 R0, R218, c[0x0][0x330], RZ ;  /* 0x0000cc00da000a27 */ /* 0x000fea00078e00ff */
[----:B------:R-:W-:Y:S02]  /*6240*/  @P0 SHF.R.U32.HI R218, RZ, c[0x0][0x334], R0 ;  /* 0x0000cd00ffda0a19 */ /* 0x000fe40000011600 */
.L_x_2732:
[----:B------:R-:W-:Y:S05]  /*6250*/  BSYNC B0 ;  /* 0x0000000000007941 */ /* 0x000fea0003800000 */
.L_x_2730:
[----:B------:R-:W-:Y:S04]  /*6260*/  IMAD R133, R218, c[0x0][0x32c], -R209 ;  /* 0x0000cb00da857a24 */ /* 0x000fe800078e0ad1 */
[----:B------:R-:W-:Y:S05]  /*6270*/  IMAD.IADD R133, R133, 0x1, -R206 ;  /* 0x0000000185857824 */ /* 0x000fea00078e0ace */
[----:B------:R-:W-:Y:S02]  /*6280*/  IADD3 R0, R133, c[0x0][0x32c], RZ ;  /* 0x0000cb0085007a10 */ /* 0x000fe40007ffe0ff */
[----:B------:R-:W-:Y:S02]  /*6290*/  IMNMX R222, R222, R133, !PT ;  /* 0x00000085dede7217 */ /* 0x000fe40007800200 */
[----:B------:R-:W-:Y:S02]  /*62a0*/  IMNMX R223, R223, R0, PT ;  /* 0x00000000dfdf7217 */ /* 0x000fe40003800200 */
.L_x_2729:
[----:B------:R-:W-:Y:S01]  /*62b0*/  ISETP.GT.AND P1, PT, R217, -0x1, PT ;  /* 0xffffffffd900780c */ /* 0x000fe20003f24270 */
[----:B------:R-:W1:Y:S03]  /*62c0*/  SHFL.IDX PT, R0, R219, 0x1, 0x1c1f ;  /* 0x003c1f00db007f89 */ /* 0x000e6600000e0000 */
[----:B------:R-:W-:Y:S04]  /*62d0*/  ISETP.GT.AND P0, PT, R222, RZ, P1 ;  /* 0x000000ffde00720c */ /* 0x000fe80000f04270 */
[C---:B------:R-:W-:Y:S04]  /*62e0*/  ISETP.LT.OR P0, PT, R223.reuse, 0x1, P0 ;  /* 0x00000001df00780c */ /* 0x040fe80000701670 */
[----:B------:R-:W-:Y:S02]  /*62f0*/  FSEL R133, R4, -INF , !P0 ;  /* 0xff80000004857808 */ /* 0x000fe40004000000 */
[C---:B------:R-:W-:Y:S04]  /*6300*/  ISETP.GT.AND P0, PT, R222.reuse, 0x1, P1 ;  /* 0x00000001de00780c */ /* 0x040fe80000f04270 */
[----:B------:R-:W-:Y:S04]  /*6310*/  ISETP.LT.OR P0, PT, R223, 0x2, P0 ;  /* 0x00000002df00780c */ /* 0x000fe80000701670 */
[----:B------:R-:W-:Y:S02]  /*6320*/  FSEL R136, R5, -INF , !P0 ;  /* 0xff80000005887808 */ /* 0x000fe40004000000 */
[----:B------:R-:W-:Y:S01]  /*6330*/  ISETP.GT.AND P0, PT, R222, 0x8, P1 ;  /* 0x00000008de00780c */ /* 0x000fe20000f04270 */
[--C-:B-1----:R-:W-:Y:S02]  /*6340*/  IMAD.IADD R221, R221, 0x1, R0.reuse ;  /* 0x00000001dddd7824 */ /* 0x102fe400078e0200 */
[----:B------:R-:W-:Y:S01]  /*6350*/  IMAD.IADD R220, R220, 0x1, R0 ;  /* 0x00000001dcdc7824 */ /* 0x000fe200078e0200 */
        /* <DEDUP_REMOVED lines=56> */
.L_x_2735:
[----:B------:R-:W-:Y:S04]  /*66e0*/  MOV R0, c[0x0][0x32c] ;  /* 0x0000cb0000007a02 */ /* 0x000fe80000000f00 */
[----:B------:R-:W-:Y:S11]  /*66f0*/  ISETP.NE.AND P0, PT, R0, 0x1, PT ;  /* 0x000000010000780c */ /* 0x000ff60003f05270 */
[----:B------:R-:W-:Y:S02]  /*6700*/  @!UPT UIADD3 URZ, URZ, URZ, URZ ;  /* 0x0000003f3f3ff290 */ /* 0x000fe4000fffe03f */
[----:B------:R-:W-:Y:S05]  /*6710*/  @P0 IMAD.HI.U32 R0, R2, c[0x0][0x330], RZ ;  /* 0x0000cc0002000a27 */ /* 0x000fea00078e00ff */
[----:B------:R-:W-:Y:S02]  /*6720*/  @P0 SHF.R.U32.HI R2, RZ, c[0x0][0x334], R0 ;  /* 0x0000cd00ff020a19 */ /* 0x000fe40000011600 */
.L_x_2736:
[----:B------:R-:W-:Y:S05]  /*6730*/  BSYNC B0 ;  /* 0x0000000000007941 */ /* 0x000fea0003800000 */
.L_x_2734:
[----:B------:R-:W-:Y:S04]  /*6740*/  IMAD R5, R2, c[0x0][0x32c], -R209 ;  /* 0x0000cb0002057a24 */ /* 0x000fe800078e0ad1 */
[----:B------:R-:W-:Y:S05]  /*6750*/  IMAD.IADD R5, R5, 0x1, -R206 ;  /* 0x0000000105057824 */ /* 0x000fea00078e0ace */
[----:B------:R-:W-:Y:S02]  /*6760*/  IADD3 R0, R5, c[0x0][0x32c], RZ ;  /* 0x0000cb0005007a10 */ /* 0x000fe40007ffe0ff */
[----:B------:R-:W-:Y:S02]  /*6770*/  IMNMX R220, R220, R5, !PT ;  /* 0x00000005dcdc7217 */ /* 0x000fe40007800200 */
[----:B------:R-:W-:Y:S02]  /*6780*/  IMNMX R221, R221, R0, PT ;  /* 0x00000000dddd7217 */ /* 0x000fe40003800200 */
.L_x_2733:
[----:B------:R-:W-:Y:S01]  /*6790*/  FMNMX.FTZ R5, R133, R132, !PT ;  /* 0x0000008485057209 */ /* 0x000fe20007810000 */
[----:B------:R-:W-:Y:S04]  /*67a0*/  DEPBAR.LE SB0, 0x2 ;  /* 0x000080800000791a */ /* 0x000fe80000000000 */
[----:B------:R-:W-:Y:S01]  /*67b0*/  FMNMX.FTZ R5, R136, R5, !PT ;  /* 0x0000000588057209 */ /* 0x000fe20007810000 */
[----:B------:R-:W-:Y:S01]  /*67c0*/  BAR.SYNC.DEFER_BLOCKING 0x0 ;  /* 0x0000000000007b1d */ /* 0x000fe20000010000 */
[----:B------:R-:W-:Y:S02]  /*67d0*/  ISETP.GT.AND P0, PT, R220, RZ, P1 ;  /* 0x000000ffdc00720c */ /* 0x000fe40000f04270 */
[----:B------:R-:W-:Y:S02]  /*67e0*/  FMNMX.FTZ R5, R134, R5, !PT ;  /* 0x0000000586057209 */ /* 0x000fe40007810000 */
[C---:B------:R-:W-:Y:S02]  /*67f0*/  ISETP.LT.OR P0, PT, R221.reuse, 0x1, P0 ;  /* 0x00000001dd00780c */ /* 0x040fe40000701670 */
        /* <DEDUP_REMOVED lines=27> */
[----:B------:R-:W-:Y:S02]  /*69b0*/  IADD3 R17, R184, UR4, RZ ;  /* 0x00000004b8117c10 */ /* 0x000fe4000fffe0ff */
[----:B------:R-:W-:Y:S02]  /*69c0*/  FSEL R173, R15, -INF , !P0 ;  /* 0xff8000000fad7808 */ /* 0x000fe40004000000 */
[----:B------:R-:W-:Y:S02]  /*69d0*/  FMNMX.FTZ R15, R146, R5, !PT ;  /* 0x00000005920f7209 */ /* 0x000fe40007810000 */
[----:B------:R-:W-:Y:S03]  /*69e0*/  ISETP.GT.AND P0, PT, R220, 0x18, P1 ;  /* 0x00000018dc00780c */ /* 0x000fe60000f04270 */
[----:B------:R-:W1:Y:S01]  /*69f0*/  SHFL.BFLY PT, R0, R15, 0x2, 0x1f ;  /* 0x0c401f000f007f89 */ /* 0x000e6200000e0000 */
[C---:B------:R-:W-:Y:S04]  /*6a00*/  ISETP.LT.OR P0, PT, R221.reuse, 0x19, P0 ;  /* 0x00000019dd00780c */ /* 0x040fe80000701670 */
[----:B------:R-:W-:Y:S02]  /*6a10*/  FSEL R143, R18, -INF , !P0 ;  /* 0xff800000128f7808 */ /* 0x000fe40004000000 */
[C---:B------:R-:W-:Y:S04]  /*6a20*/  ISETP.GT.AND P0, PT, R220.reuse, 0x19, P1 ;  /* 0x00000019dc00780c */ /* 0x040fe80000f04270 */
[----:B------:R-:W-:Y:S04]  /*6a30*/  ISETP.LT.OR P0, PT, R221, 0x1a, P0 ;  /* 0x0000001add00780c */ /* 0x000fe80000701670 */
[----:B------:R-:W-:Y:S02]  /*6a40*/  FSEL R141, R19, -INF , !P0 ;  /* 0xff800000138d7808 */ /* 0x000fe40004000000 */
[----:B------:R-:W-:Y:S04]  /*6a50*/  ISETP.GT.AND P0, PT, R220, 0x20, P1 ;  /* 0x00000020dc00780c */ /* 0x000fe80000f04270 */
[----:B------:R-:W-:Y:S02]  /*6a60*/  ISETP.LT.OR P0, PT, R221, 0x21, P0 ;  /* 0x00000021dd00780c */ /* 0x000fe40000701670 */
[----:B-1----:R-:W-:Y:S02]  /*6a70*/  FMNMX.FTZ R13, R15, R0, !PT ;  /* 0x000000000f0d7209 */ /* 0x002fe40007810000 */
        /* <DEDUP_REMOVED lines=28> */
[----:B------:R-:W-:Y:S01]  /*6c40*/  ISETP.GT.AND P0, PT, R220, 0x38, P1 ;  /* 0x00000038dc00780c */ /* 0x000fe20000f04270 */
[----:B------:R-:W-:Y:S01]  /*6c50*/  LDSM.16.MT88.4 R28, [R184+UR4+0x100] ;  /* 0x00010004b81c783b */ /* 0x000fe20008004200 */
        /* <DEDUP_REMOVED lines=19> */
[--C-:B------:R-:W-:Y:S01]  /*6d90*/  FFMA.FTZ R161, R134, c[0x0][0x2d0], -R153.reuse ;  /* 0x0000b40086a17a23 */ /* 0x100fe20000010899 */
[----:B------:R-:W-:Y:S01]  /*6da0*/  IADD3 R134, R190, R17, RZ ;  /* 0x00000011be867210 */ /* 0x000fe20007ffe0ff */
        /* <DEDUP_REMOVED lines=10> */
[----:B------:R-:W-:Y:S01]  /*6e50*/  LDSM.16.MT88.4 R20, [R133+0x100] ;  /* 0x000100008514783b */ /* 0x000fe20000004200 */
        /* <DEDUP_REMOVED lines=9> */
[--C-:B------:R-:W-:Y:S02]  /*6ef0*/  FFMA.FTZ R218, R218, c[0x0][0x2d0], -R153.reuse ;  /* 0x0000b400dada7a23 */ /* 0x100fe40000010899 */
[----:B------:R-:W-:Y:S01]  /*6f00*/  FFMA.FTZ R153, R146, c[0x0][0x2d0], -R153 ;  /* 0x0000b40092997a23 */ /* 0x000fe20000010899 */
[----:B------:R-:W3:Y:S01]  /*6f10*/  MUFU.EX2 R160, R160 ;  /* 0x000000a000a07308 */ /* 0x000ee20000000800 */
[----:B-1----:R-:W-:Y:S09]  /*6f20*/  F2FP.BF16.PACK_AB R136, R162, R165 ;  /* 0x000000a5a288723e */ /* 0x002ff200000010ff */
[----:B------:R-:W1:Y:S01]  /*6f30*/  MUFU.EX2 R132, R132 ;  /* 0x0000008400847308 */ /* 0x000e620000000800 */
[----:B--2---:R-:W-:Y:S02]  /*6f40*/  FMNMX.FTZ R0, R13, R0, !PT ;  /* 0x000000000d007209 */ /* 0x004fe40007810000 */
[----:B------:R-:W2:Y:S02]  /*6f50*/  LDSM.16.MT88.4 R12, [R185+UR4+0x100] ;  /* 0x00010004b90c783b */ /* 0x000ea40008004200 */
[C---:B------:R-:W-:Y:S01]  /*6f60*/  FSETP.NEU.FTZ.AND P0, PT, R0.reuse, -INF , PT ;  /* 0xff8000000000780b */ /* 0x040fe20003f1d000 */
[C---:B------:R-:W-:Y:S04]  /*6f70*/  FMUL.FTZ R144, R0.reuse, c[0x0][0x2d0] ;  /* 0x0000b40000907a20 */ /* 0x040fe80000410000 */
[----:B------:R-:W-:Y:S01]  /*6f80*/  MUFU.EX2 R229, R153 ;  /* 0x0000009900e57308 */ /* 0x000fe20000000800 */
[----:B------:R-:W-:Y:S02]  /*6f90*/  FSEL R4, R0, RZ, P0 ;  /* 0x000000ff00047208 */ /* 0x000fe40000000000 */
[----:B------:R-:W-:Y:S02]  /*6fa0*/  FSEL R144, R144, RZ, P0 ;  /* 0x000000ff90907208 */ /* 0x000fe40000000000 */
[----:B---3--:R-:W-:Y:S01]  /*6fb0*/  F2FP.BF16.PACK_AB R138, R160, R161 ;  /* 0x000000a1a08a723e */ /* 0x008fe200000010ff */
        /* <DEDUP_REMOVED lines=18> */
[----:B------:R-:W-:Y:S02]  /*70e0*/  FMUL.FTZ R33, R132, R121 ;  /* 0x0000007984217220 */ /* 0x000fe40000410000 */
[--C-:B------:R-:W-:Y:S02]  /*70f0*/  FFMA.FTZ R174, R143, c[0x0][0x2d0], -R144.reuse ;  /* 0x0000b4008fae7a23 */ /* 0x100fe40000010890 */
[--C-:B------:R-:W-:Y:S01]  /*7100*/  FFMA.FTZ R222, R159, c[0x0][0x2d0], -R144.reuse ;  /* 0x0000b4009fde7a23 */ /* 0x100fe20000010890 */
[----:B------:R-:W-:Y:S01]  /*7110*/  MUFU.EX2 R163, R163 ;  /* 0x000000a300a37308 */ /* 0x000fe20000000800 */
[--C-:B------:R-:W-:Y:S02]  /*7120*/  FFMA.FTZ R224, R157, c[0x0][0x2d0], -R144.reuse ;  /* 0x0000b4009de07a23 */ /* 0x100fe40000010890 */
[----:B------:R-:W-:Y:S01]  /*7130*/  LDSM.16.MT88.4 R156, [R185+UR4+0x5900] ;  /* 0x00590004b99c783b */ /* 0x000fe20008004200 */
[--C-:B------:R-:W-:Y:S02]  /*7140*/  FFMA.FTZ R225, R155, c[0x0][0x2d0], -R144.reuse ;  /* 0x0000b4009be17a23 */ /* 0x100fe40000010890 */
[--C-:B------:R-:W-:Y:S02]  /*7150*/  FFMA.FTZ R230, R151, c[0x0][0x2d0], -R144.reuse ;  /* 0x0000b40097e67a23 */ /* 0x100fe40000010890 */
[--C-:B------:R-:W-:Y:S02]  /*7160*/  FFMA.FTZ R231, R149, c[0x0][0x2d0], -R144.reuse ;  /* 0x0000b40095e77a23 */ /* 0x100fe40000010890 */
[----:B------:R-:W3:Y:S01]  /*7170*/  MUFU.EX2 R166, R166 ;  /* 0x000000a600a67308 */ /* 0x000ee20000000800 */
[----:B------:R-:W-:Y:S01]  /*7180*/  LDSM.16.MT88.4 R148, [R184+UR4+0x3900] ;  /* 0x00390004b894783b */ /* 0x000fe20008004200 */
[--C-:B------:R-:W-:Y:S01]  /*7190*/  FFMA.FTZ R232, R147, c[0x0][0x2d0], -R144.reuse ;  /* 0x0000b40093e87a23 */ /* 0x100fe20000010890 */
[----:B-1----:R-:W-:Y:S01]  /*71a0*/  F2FP.BF16.PACK_AB R137, R164, R167 ;  /* 0x000000a7a489723e */ /* 0x002fe200000010ff */
[C---:B------:R-:W-:Y:S02]  /*71b0*/  FMUL.FTZ R36, R132.reuse, R36 ;  /* 0x0000002484247220 */ /* 0x040fe40000410000 */
[C---:B------:R-:W-:Y:S03]  /*71c0*/  FMUL.FTZ R37, R132.reuse, R37 ;  /* 0x0000002584257220 */ /* 0x040fe60000410000 */
[----:B------:R-:W-:Y:S01]  /*71d0*/  LDSM.16.MT88.4 R152, [R134+0x3900] ;  /* 0x003900008698783b */ /* 0x000fe20000004200 */
[----:B------:R-:W1:Y:S01]  /*71e0*/  MUFU.EX2 R3, R3 ;  /* 0x0000000300037308 */ /* 0x000e620000000800 */
[C---:B------:R-:W-:Y:S02]  /*71f0*/  FMUL.FTZ R40, R132.reuse, R40 ;  /* 0x0000002884287220 */ /* 0x040fe40000410000 */
[C---:B------:R-:W-:Y:S02]  /*7200*/  FMUL.FTZ R41, R132.reuse, R41 ;  /* 0x0000002984297220 */ /* 0x040fe40000410000 */
[C---:B------:R-:W-:Y:S02]  /*7210*/  FMUL.FTZ R44, R132.reuse, R44 ;  /* 0x0000002c842c7220 */ /* 0x040fe40000410000 */
[C---:B------:R-:W-:Y:S02]  /*7220*/  FMUL.FTZ R45, R132.reuse, R45 ;  /* 0x0000002d842d7220 */ /* 0x040fe40000410000 */
[C---:B------:R-:W-:Y:S01]  /*7230*/  FMUL.FTZ R48, R132.reuse, R48 ;  /* 0x0000003084307220 */ /* 0x040fe20000410000 */
[----:B------:R-:W4:Y:S01]  /*7240*/  MUFU.EX2 R169, R169 ;  /* 0x000000a900a97308 */ /* 0x000f220000000800 */
[C---:B------:R-:W-:Y:S02]  /*7250*/  FMUL.FTZ R49, R132.reuse, R49 ;  /* 0x0000003184317220 */ /* 0x040fe40000410000 */
[----:B------:R-:W-:Y:S01]  /*7260*/  FMUL.FTZ R52, R132, R52 ;  /* 0x0000003484347220 */ /* 0x000fe20000410000 */
[----:B---3--:R-:W-:Y:S01]  /*7270*/  F2FP.BF16.PACK_AB R139, R166, R163 ;  /* 0x000000a3a68b723e */ /* 0x008fe200000010ff */
        /* <DEDUP_REMOVED lines=12> */
[C---:B--2---:R-:W-:Y:S03]  /*7340*/  HMMA.16816.F32.BF16 R4, R136.reuse, R12, R4 ;  /* 0x0000000c8804723c */ /* 0x044fe60000041804 */
[----:B------:R-:W-:Y:S02]  /*7350*/  LDSM.16.MT88.4 R124, [R185+UR4+0x2900] ;  /* 0x00290004b97c783b */ /* 0x000fe40008004200 */
[C---:B------:R-:W-:Y:S02]  /*7360*/  FMUL.FTZ R18, R3.reuse, R106 ;  /* 0x0000006a03127220 */ /* 0x040fe40000410000 */
[C---:B------:R-:W-:Y:S01]  /*7370*/  FMUL.FTZ R12, R132.reuse, R100 ;  /* 0x00000064840c7220 */ /* 0x040fe20000410000 */
[C---:B------:R-:W-:Y:S01]  /*7380*/  HMMA.16816.F32.BF16 R8, R136.reuse, R14, R8 ;  /* 0x0000000e8808723c */ /* 0x040fe20000041808 */
[----:B------:R-:W-:Y:S03]  /*7390*/  MUFU.EX2 R174, R174 ;  /* 0x000000ae00ae7308 */ /* 0x000fe60000000800 */
[C---:B------:R-:W-:Y:S02]  /*73a0*/  FMUL.FTZ R13, R132.reuse, R101 ;  /* 0x00000065840d7220 */ /* 0x040fe40000410000 */
[C---:B------:R-:W-:Y:S02]  /*73b0*/  FMUL.FTZ R19, R3.reuse, R107 ;  /* 0x0000006b03137220 */ /* 0x040fe40000410000 */
[C---:B------:R-:W-:Y:S01]  /*73c0*/  FMUL.FTZ R14, R3.reuse, R102 ;  /* 0x00000066030e7220 */ /* 0x040fe20000410000 */
[----:B------:R-:W-:Y:S02]  /*73d0*/  LDSM.16.MT88.4 R104, [R185+UR4+0x2100] ;  /* 0x00210004b968783b */ /* 0x000fe40008004200 */
[----:B------:R-:W-:Y:S01]  /*73e0*/  MUFU.EX2 R218, R218 ;  /* 0x000000da00da7308 */ /* 0x000fe20000000800 */
[C---:B------:R-:W-:Y:S02]  /*73f0*/  FMUL.FTZ R15, R3.reuse, R103 ;  /* 0x00000067030f7220 */ /* 0x040fe40000410000 */
[C---:B------:R-:W-:Y:S02]  /*7400*/  FMUL.FTZ R26, R3.reuse, R114 ;  /* 0x00000072031a7220 */ /* 0x040fe40000410000 */
[C---:B------:R-:W-:Y:S01]  /*7410*/  FMUL.FTZ R27, R3.reuse, R115 ;  /* 0x00000073031b7220 */ /* 0x040fe20000410000 */
[----:B------:R-:W2:Y:S01]  /*7420*/  LDSM.16.MT88.4 R100, [R134+0x100] ;  /* 0x000100008664783b */ /* 0x000ea20000004200 */
[C---:B------:R-:W-:Y:S01]  /*7430*/  FMUL.FTZ R34, R3.reuse, R122 ;  /* 0x0000007a03227220 */ /* 0x040fe20000410000 */
[C---:B------:R-:W-:Y:S02]  /*7440*/  HMMA.16816.F32.BF16 R12, R136.reuse, R20, R12 ;  /* 0x00000014880c723c */ /* 0x040fe4000004180c */
[----:B------:R-:W-:Y:S01]  /*7450*/  MUFU.EX2 R221, R221 ;  /* 0x000000dd00dd7308 */ /* 0x000fe20000000800 */
[C---:B------:R-:W-:Y:S02]  /*7460*/  FMUL.FTZ R35, R3.reuse, R123 ;  /* 0x0000007b03237220 */ /* 0x040fe40000410000 */
[C---:B------:R-:W-:Y:S01]  /*7470*/  FMUL.FTZ R38, R3.reuse, R38 ;  /* 0x0000002603267220 */ /* 0x040fe20000410000 */
[----:B------:R-:W-:Y:S01]  /*7480*/  LDSM.16.MT88.4 R112, [R185+UR4+0x900] ;  /* 0x00090004b970783b */ /* 0x000fe20008004200 */
[C---:B------:R-:W-:Y:S01]  /*7490*/  FMUL.FTZ R20, R132.reuse, R108 ;  /* 0x0000006c84147220 */ /* 0x040fe20000410000 */
[C---:B------:R-:W-:Y:S04]  /*74a0*/  HMMA.16816.F32.BF16 R16, R136.reuse, R22, R16 ;  /* 0x000000168810723c */ /* 0x040fe80000041810 */
[C---:B------:R-:W-:Y:S01]  /*74b0*/  FMUL.FTZ R21, R132.reuse, R109 ;  /* 0x0000006d84157220 */ /* 0x040fe20000410000 */
[----:B------:R-:W-:Y:S01]  /*74c0*/  MUFU.EX2 R220, R220 ;  /* 0x000000dc00dc7308 */ /* 0x000fe20000000800 */
[----:B------:R-:W-:Y:S01]  /*74d0*/  LDSM.16.MT88.4 R120, [R134+0x900] ;  /* 0x000900008678783b */ /* 0x000fe20000004200 */
[C---:B------:R-:W-:Y:S02]  /*74e0*/  FMUL.FTZ R22, R3.reuse, R110 ;  /* 0x0000006e03167220 */ /* 0x040fe40000410000 */
[C---:B------:R-:W-:Y:S03]  /*74f0*/  FMUL.FTZ R23, R3.reuse, R111 ;  /* 0x0000006f03177220 */ /* 0x040fe60000410000 */
[C---:B------:R-:W-:Y:S02]  /*7500*/  FMUL.FTZ R39, R3.reuse, R39 ;  /* 0x0000002703277220 */ /* 0x040fe40000410000 */
[----:B------:R-:W3:Y:S01]  /*7510*/  LDSM.16.MT88.4 R108, [R133+0x2100] ;  /* 0x00210000856c783b */ /* 0x000ee20000004200 */
[C---:B------:R-:W-:Y:S01]  /*7520*/  FMUL.FTZ R42, R3.reuse, R42 ;  /* 0x0000002a032a7220 */ /* 0x040fe20000410000 */
[C---:B------:R-:W-:Y:S01]  /*7530*/  HMMA.16816.F32.BF16 R20, R136.reuse, R28, R20 ;  /* 0x0000001c8814723c */ /* 0x040fe20000041814 */
[----:B------:R-:W-:Y:S02]  /*7540*/  MUFU.EX2 R223, R223 ;  /* 0x000000df00df7308 */ /* 0x000fe40000000800 */
        /* <DEDUP_REMOVED lines=19> */
[----:B------:R-:W2:Y:S03]  /*7680*/  LDSM.16.MT88.4 R100, [R184+UR4+0x2100] ;  /* 0x00210004b864783b */ /* 0x000ea60008004200 */
[C---:B------:R-:W-:Y:S02]  /*7690*/  FMUL.FTZ R59, R3.reuse, R59 ;  /* 0x0000003b033b7220 */ /* 0x040fe40000410000 */
[C---:B------:R-:W-:Y:S01]  /*76a0*/  FMUL.FTZ R62, R3.reuse, R62 ;  /* 0x0000003e033e7220 */ /* 0x040fe20000410000 */
[----:B------:R-:W-:Y:S01]  /*76b0*/  MUFU.EX2 R226, R226 ;  /* 0x000000e200e27308 */ /* 0x000fe20000000800 */
[C---:B------:R-:W-:Y:S04]  /*76c0*/  HMMA.16816.F32.BF16 R36, R136.reuse, R104, R36 ;  /* 0x000000688824723c */ /* 0x040fe80000041824 */
[C---:B------:R-:W-:Y:S02]  /*76d0*/  FMUL.FTZ R63, R3.reuse, R63 ;  /* 0x0000003f033f7220 */ /* 0x040fe40000410000 */
[C---:B------:R-:W-:Y:S02]  /*76e0*/  FMUL.FTZ R64, R132.reuse, R64 ;  /* 0x0000004084407220 */ /* 0x040fe40000410000 */
[C---:B------:R-:W-:Y:S01]  /*76f0*/  HMMA.16816.F32.BF16 R40, R136.reuse, R106, R40 ;  /* 0x0000006a8828723c */ /* 0x040fe20000041828 */
[----:B------:R-:W5:Y:S01]  /*7700*/  LDSM.16.MT88.4 R104, [R134+0x2100] ;  /* 0x002100008668783b */ /* 0x000f620000004200 */
[----:B------:R-:W-:Y:S02]  /*7710*/  MUFU.EX2 R227, R227 ;  /* 0x000000e300e37308 */ /* 0x000fe40000000800 */
[C---:B------:R-:W-:Y:S02]  /*7720*/  FMUL.FTZ R65, R132.reuse, R65 ;  /* 0x0000004184417220 */ /* 0x040fe40000410000 */
[C---:B------:R-:W-:Y:S02]  /*7730*/  FMUL.FTZ R66, R3.reuse, R66 ;  /* 0x0000004203427220 */ /* 0x040fe40000410000 */
[C---:B---3--:R-:W-:Y:S04]  /*7740*/  HMMA.16816.F32.BF16 R44, R136.reuse, R108, R44 ;  /* 0x0000006c882c723c */ /* 0x048fe8000004182c */
[C---:B------:R-:W-:Y:S01]  /*7750*/  FMUL.FTZ R67, R3.reuse, R67 ;  /* 0x0000004303437220 */ /* 0x040fe20000410000 */
[----:B------:R-:W-:Y:S01]  /*7760*/  MUFU.EX2 R228, R228 ;  /* 0x000000e400e47308 */ /* 0x000fe20000000800 */
[C---:B------:R-:W-:Y:S02]  /*7770*/  FMUL.FTZ R68, R132.reuse, R68 ;  /* 0x0000004484447220 */ /* 0x040fe40000410000 */
[C---:B------:R-:W-:Y:S01]  /*7780*/  HMMA.16816.F32.BF16 R48, R136.reuse, R110, R48 ;  /* 0x0000006e8830723c */ /* 0x040fe20000041830 */
[----:B------:R-:W3:Y:S03]  /*7790*/  LDSM.16.MT88.4 R108, [R185+UR4+0x4100] ;  /* 0x00410004b96c783b */ /* 0x000ee60008004200 */
        /* <DEDUP_REMOVED lines=18> */
[----:B------:R-:W5:Y:S03]  /*78c0*/  LDSM.16.MT88.4 R104, [R184+UR4+0x4100] ;  /* 0x00410004b868783b */ /* 0x000f660008004200 */
        /* <DEDUP_REMOVED lines=12> */
[----:B------:R-:W-:Y:S02]  /*7990*/  FMUL.FTZ R87, R3, R87 ;  /* 0x0000005703577220 */ /* 0x000fe40000410000 */
[--C-:B------:R-:W-:Y:S01]  /*79a0*/  FFMA.FTZ R172, R175, c[0x0][0x2d0], -R144.reuse ;  /* 0x0000b400afac7a23 */ /* 0x100fe20000010890 */
[C---:B------:R-:W-:Y:S04]  /*79b0*/  HMMA.16816.F32.BF16 R80, R136.reuse, R102, R80 ;  /* 0x000000668850723c */ /* 0x040fe80000041850 */
[--C-:B------:R-:W-:Y:S01]  /*79c0*/  FFMA.FTZ R175, R141, c[0x0][0x2d0], -R144.reuse ;  /* 0x0000b4008daf7a23 */ /* 0x100fe20000010890 */
[----:B----4-:R-:W-:Y:S01]  /*79d0*/  F2FP.BF16.PACK_AB R100, R169, R168 ;  /* 0x000000a8a964723e */ /* 0x010fe200000010ff */
[--C-:B------:R-:W-:Y:S01]  /*79e0*/  FFMA.FTZ R173, R173, c[0x0][0x2d0], -R144.reuse ;  /* 0x0000b400adad7a23 */ /* 0x100fe20000010890 */
[----:B------:R-:W-:Y:S01]  /*79f0*/  LDSM.16.MT88.4 R140, [R184+UR4+0x2900] ;  /* 0x00290004b88c783b */ /* 0x000fe20008004200 */
[C---:B-----5:R-:W-:Y:S01]  /*7a00*/  HMMA.16816.F32.BF16 R84, R136.reuse, R104, R84 ;  /* 0x000000688854723c */ /* 0x060fe20000041854 */
[----:B------:R-:W-:Y:S03]  /*7a10*/  MUFU.EX2 R172, R172 ;  /* 0x000000ac00ac7308 */ /* 0x000fe60000000800 */
[C---:B------:R-:W-:Y:S01]  /*7a20*/  FMUL.FTZ R88, R132.reuse, R88 ;  /* 0x0000005884587220 */ /* 0x040fe20000410000 */
[----:B-1----:R-:W-:Y:S01]  /*7a30*/  F2FP.BF16.PACK_AB R102, R171, R170 ;  /* 0x000000aaab66723e */ /* 0x002fe200000010ff */
[C---:B------:R-:W-:Y:S02]  /*7a40*/  FMUL.FTZ R89, R132.reuse, R89 ;  /* 0x0000005984597220 */ /* 0x040fe40000410000 */
[C---:B------:R-:W-:Y:S03]  /*7a50*/  FMUL.FTZ R90, R3.reuse, R90 ;  /* 0x0000005a035a7220 */ /* 0x040fe60000410000 */
[----:B------:R-:W1:Y:S01]  /*7a60*/  MUFU.EX2 R173, R173 ;  /* 0x000000ad00ad7308 */ /* 0x000e620000000800 */
[C---:B------:R-:W-:Y:S02]  /*7a70*/  FMUL.FTZ R91, R3.reuse, R91 ;  /* 0x0000005b035b7220 */ /* 0x040fe40000410000 */
[C---:B------:R-:W-:Y:S02]  /*7a80*/  FMUL.FTZ R92, R132.reuse, R92 ;  /* 0x0000005c845c7220 */ /* 0x040fe40000410000 */
[C---:B------:R-:W-:Y:S02]  /*7a90*/  FMUL.FTZ R93, R132.reuse, R93 ;  /* 0x0000005d845d7220 */ /* 0x040fe40000410000 */
[C---:B------:R-:W-:Y:S01]  /*7aa0*/  FMUL.FTZ R94, R3.reuse, R94 ;  /* 0x0000005e035e7220 */ /* 0x040fe20000410000 */
[C---:B------:R-:W-:Y:S01]  /*7ab0*/  HMMA.16816.F32.BF16 R88, R136.reuse, R106, R88 ;  /* 0x0000006a8858723c */ /* 0x040fe20000041858 */
[----:B------:R-:W2:Y:S01]  /*7ac0*/  LDSM.16.MT88.4 R104, [R184+UR4+0x900] ;  /* 0x00090004b868783b */ /* 0x000ea20008004200 */
[----:B------:R-:W4:Y:S01]  /*7ad0*/  MUFU.EX2 R175, R175 ;  /* 0x000000af00af7308 */ /* 0x000f220000000800 */
[C---:B------:R-:W-:Y:S02]  /*7ae0*/  FMUL.FTZ R95, R3.reuse, R95 ;  /* 0x0000005f035f7220 */ /* 0x040fe40000410000 */
[C---:B------:R-:W-:Y:S02]  /*7af0*/  FMUL.FTZ R96, R132.reuse, R96 ;  /* 0x0000006084607220 */ /* 0x040fe40000410000 */
[C---:B------:R-:W-:Y:S02]  /*7b00*/  FMUL.FTZ R97, R132.reuse, R97 ;  /* 0x0000006184617220 */ /* 0x040fe40000410000 */
[C---:B------:R-:W-:Y:S01]  /*7b10*/  FMUL.FTZ R98, R3.reuse, R98 ;  /* 0x0000006203627220 */ /* 0x040fe20000410000 */
[C---:B---3--:R-:W-:Y:S03]  /*7b20*/  HMMA.16816.F32.BF16 R92, R136.reuse, R108, R92 ;  /* 0x0000006c885c723c */ /* 0x048fe6000004185c */
[----:B------:R-:W-:Y:S02]  /*7b30*/  FMUL.FTZ R99, R3, R99 ;  /* 0x0000006303637220 */ /* 0x000fe40000410000 */
[--C-:B------:R-:W-:Y:S01]  /*7b40*/  FFMA.FTZ R219, R219, c[0x0][0x2d0], -R144.reuse ;  /* 0x0000b400dbdb7a23 */ /* 0x100fe20000010890 */
[----:B-1----:R-:W-:Y:S01]  /*7b50*/  F2FP.BF16.PACK_AB R101, R173, R172 ;  /* 0x000000acad65723e */ /* 0x002fe200000010ff */
[----:B------:R-:W-:Y:S02]  /*7b60*/  FFMA.FTZ R144, R145, c[0x0][0x2d0], -R144 ;  /* 0x0000b40091907a23 */ /* 0x000fe40000010890 */
[----:B------:R-:W-:Y:S01]  /*7b70*/  FFMA.FTZ R165, R132, R207, R165 ;  /* 0x000000cf84a57223 */ /* 0x000fe200000100a5 */
[----:B------:R-:W-:Y:S01]  /*7b80*/  HMMA.16816.F32.BF16 R96, R136, R110, R96 ;  /* 0x0000006e8860723c */ /* 0x000fe20000041860 */
[----:B------:R-:W1:Y:S01]  /*7b90*/  LDSM.16.MT88.4 R108, [R134+0x2900] ;  /* 0x00290000866c783b */ /* 0x000e620000004200 */
[----:B------:R3:W-:Y:S01]  /*7ba0*/  MUFU.EX2 R233, R144 ;  /* 0x0000009000e97308 */ /* 0x0007e20000000800 */
[----:B------:R-:W-:Y:S01]  /*7bb0*/  FFMA.FTZ R167, R3, R208, R167 ;  /* 0x000000d003a77223 */ /* 0x000fe200000100a7 */
[----:B------:R-:W-:Y:S01]  /*7bc0*/  IADD3 R3, R217, -0x2, RZ ;  /* 0xfffffffed9037810 */ /* 0x000fe20007ffe0ff */
[----:B------:R-:W-:Y:S01]  /*7bd0*/  FADD.FTZ R162, R162, R165 ;  /* 0x000000a5a2a27221 */ /* 0x000fe20000010000 */
[----:B----4-:R-:W-:Y:S01]  /*7be0*/  F2FP.BF16.PACK_AB R103, R175, R174 ;  /* 0x000000aeaf67723e */ /* 0x010fe200000010ff */
[----:B------:R-:W-:Y:S01]  /*7bf0*/  FADD.FTZ R164, R164, R167 ;  /* 0x000000a7a4a47221 */ /* 0x000fe20000010000 */
[----:B------:R-:W-:Y:S01]  /*7c00*/  ISETP.GE.AND P0, PT, R3, R194, PT ;  /* 0x000000c20300720c */ /* 0x000fe20003f06270 */
[----:B------:R-:W-:Y:S03]  /*7c10*/  LDSM.16.MT88.4 R136, [R184+UR4+0x3100] ;  /* 0x00310004b888783b */ /* 0x000fe60008004200 */
[----:B------:R-:W4:Y:S01]  /*7c20*/  MUFU.EX2 R219, R219 ;  /* 0x000000db00db7308 */ /* 0x000f220000000800 */
[C---:B------:R-:W-:Y:S05]  /*7c30*/  HMMA.16816.F32.BF16 R4, R100.reuse, R112, R4 ;  /* 0x000000706404723c */ /* 0x040fea0000041804 */
[----:B------:R-:W-:Y:S02]  /*7c40*/  FADD.FTZ R161, R161, R162 ;  /* 0x000000a2a1a17221 */ /* 0x000fe40000010000 */
[----:B------:R-:W-:Y:S01]  /*7c50*/  FADD.FTZ R163, R163, R164 ;  /* 0x000000a4a3a37221 */ /* 0x000fe20000010000 */
[C---:B------:R-:W-:Y:S01]  /*7c60*/  HMMA.16816.F32.BF16 R8, R100.reuse, R114, R8 ;  /* 0x000000726408723c */ /* 0x040fe20000041808 */
[----:B------:R-:W-:Y:S03]  /*7c70*/  LDSM.16.MT88.4 R112, [R133+0x4900] ;  /* 0x004900008570783b */ /* 0x000fe60000004200 */
[----:B------:R-:W-:Y:S02]  /*7c80*/  FADD.FTZ R161, R160, R161 ;  /* 0x000000a1a0a17221 */ /* 0x000fe40000010000 */
[----:B------:R-:W-:Y:S02]  /*7c90*/  FADD.FTZ R163, R166, R163 ;  /* 0x000000a3a6a37221 */ /* 0x000fe40000010000 */
[C---:B------:R-:W-:Y:S01]  /*7ca0*/  HMMA.16816.F32.BF16 R12, R100.reuse, R116, R12 ;  /* 0x00000074640c723c */ /* 0x040fe2000004180c */
[----:B---3--:R-:W-:Y:S03]  /*7cb0*/  LDSM.16.MT88.4 R144, [R133+0x3900] ;  /* 0x003900008590783b */ /* 0x008fe60000004200 */
        /* <DEDUP_REMOVED lines=28> */
[C---:B--2---:R-:W-:Y:S08]  /*7e80*/  HMMA.16816.F32.BF16 R68, R100.reuse, R104, R68 ;  /* 0x000000686444723c */ /* 0x044ff00000041844 */
[C---:B------:R-:W-:Y:S01]  /*7e90*/  HMMA.16816.F32.BF16 R72, R100.reuse, R106, R72 ;  /* 0x0000006a6448723c */ /* 0x040fe20000041848 */
[----:B------:R-:W2:Y:S07]  /*7ea0*/  LDSM.16.MT88.4 R104, [R185+UR4+0x1100] ;  /* 0x00110004b968783b */ /* 0x000eae0008004200 */
[C---:B------:R-:W-:Y:S08]  /*7eb0*/  HMMA.16816.F32.BF16 R76, R100.reuse, R112, R76 ;  /* 0x00000070644c723c */ /* 0x040ff0000004184c */
[C---:B------:R-:W-:Y:S01]  /*7ec0*/  HMMA.16816.F32.BF16 R80, R100.reuse, R114, R80 ;  /* 0x000000726450723c */ /* 0x040fe20000041850 */
[----:B------:R-:W3:Y:S07]  /*7ed0*/  LDSM.16.MT88.4 R112, [R184+UR4+0x1100] ;  /* 0x00110004b870783b */ /* 0x000eee0008004200 */
[C---:B------:R-:W-:Y:S08]  /*7ee0*/  HMMA.16816.F32.BF16 R84, R100.reuse, R116, R84 ;  /* 0x000000746454723c */ /* 0x040ff00000041854 */
[C---:B------:R-:W-:Y:S01]  /*7ef0*/  HMMA.16816.F32.BF16 R88, R100.reuse, R118, R88 ;  /* 0x000000766458723c */ /* 0x040fe20000041858 */
[----:B------:R-:W5:Y:S07]  /*7f00*/  LDSM.16.MT88.4 R116, [R185+UR4+0x3100] ;  /* 0x00310004b974783b */ /* 0x000f6e0008004200 */
[C---:B-1----:R-:W-:Y:S08]  /*7f10*/  HMMA.16816.F32.BF16 R92, R100.reuse, R108, R92 ;  /* 0x0000006c645c723c */ /* 0x042ff0000004185c */
[----:B------:R-:W-:Y:S01]  /*7f20*/  HMMA.16816.F32.BF16 R96, R100, R110, R96 ;  /* 0x0000006e6460723c */ /* 0x000fe20000041860 */
[----:B------:R-:W-:Y:S06]  /*7f30*/  LDSM.16.MT88.4 R108, [R185+UR4+0x5100] ;  /* 0x00510004b96c783b */ /* 0x000fec0008004200 */
[----:B------:R-:W-:Y:S01]  /*7f40*/  F2FP.BF16.PACK_AB R100, R221, R218 ;  /* 0x000000dadd64723e */ /* 0x000fe200000010ff */
[----:B------:R-:W-:Y:S01]  /*7f50*/  FADD.FTZ R218, R218, R171 ;  /* 0x000000abdada7221 */ /* 0x000fe20000010000 */
[----:B------:R-:W-:Y:S03]  /*7f60*/  F2FP.BF16.PACK_AB R102, R223, R220 ;  /* 0x000000dcdf66723e */ /* 0x000fe600000010ff */
[C---:B----4-:R-:W-:Y:S01]  /*7f70*/  F2FP.BF16.PACK_AB R101, R222.reuse, R219 ;  /* 0x000000dbde65723e */ /* 0x050fe200000010ff */
        /* <DEDUP_REMOVED lines=19> */
[----:B------:R-:W-:Y:S07]  /*80b0*/  LDSM.16.MT88.4 R124, [R185+UR4+0x1900] ;  /* 0x00190004b97c783b */ /* 0x000fee0008004200 */
[C---:B-----5:R-:W-:Y:S08]  /*80c0*/  HMMA.16816.F32.BF16 R36, R100.reuse, R116, R36 ;  /* 0x000000746424723c */ /* 0x060ff00000041824 */
[C---:B------:R-:W-:Y:S01]  /*80d0*/  HMMA.16816.F32.BF16 R40, R100.reuse, R118, R40 ;  /* 0x000000766428723c */ /* 0x040fe20000041828 */
[----:B------:R-:W3:Y:S07]  /*80e0*/  LDSM.16.MT88.4 R116, [R184+UR4+0x5100] ;  /* 0x00510004b874783b */ /* 0x000eee0008004200 */
        /* <DEDUP_REMOVED lines=24> */
[----:B------:R-:W2:Y:S07]  /*8270*/  LDSM.16.MT88.4 R112, [R184+UR4+0x1900] ;  /* 0x00190004b870783b */ /* 0x000eae0008004200 */
[C---:B---3--:R-:W-:Y:S08]  /*8280*/  HMMA.16816.F32.BF16 R84, R100.reuse, R116, R84 ;  /* 0x000000746454723c */ /* 0x048ff00000041854 */
[C---:B------:R-:W-:Y:S08]  /*8290*/  HMMA.16816.F32.BF16 R88, R100.reuse, R118, R88 ;  /* 0x000000766458723c */ /* 0x040ff00000041858 */
[C---:B-1----:R-:W-:Y:S08]  /*82a0*/  HMMA.16816.F32.BF16 R92, R100.reuse, R104, R92 ;  /* 0x00000068645c723c */ /* 0x042ff0000004185c */
[----:B------:R-:W-:Y:S08]  /*82b0*/  HMMA.16816.F32.BF16 R96, R100, R106, R96 ;  /* 0x0000006a6460723c */ /* 0x000ff00000041860 */
[C---:B------:R-:W-:Y:S01]  /*82c0*/  HMMA.16816.F32.BF16 R128, R136.reuse, R124, R4 ;  /* 0x0000007c8880723c */ /* 0x040fe20000041804 */
[----:B------:R-:W1:Y:S07]  /*82d0*/  LDSM.16.MT88.4 R4, [R133+0x5900] ;  /* 0x005900008504783b */ /* 0x000e6e0000004200 */
[C---:B------:R-:W-:Y:S01]  /*82e0*/  HMMA.16816.F32.BF16 R124, R136.reuse, R126, R8 ;  /* 0x0000007e887c723c */ /* 0x040fe20000041808 */
[----:B------:R-:W3:Y:S07]  /*82f0*/  LDSM.16.MT88.4 R8, [R184+UR4+0x5900] ;  /* 0x00590004b808783b */ /* 0x000eee0008004200 */
        /* <DEDUP_REMOVED lines=56> */
[----:B------:R-:W-:Y:S03]  /*8680*/  IADD3 R6, -R180, 0x10, RZ ;  /* 0x00000010b4067810 */ /* 0x000fe60007ffe1ff */
[----:B------:R-:W2:Y:S01]  /*8690*/  SHFL.IDX PT, R3, R18, 0x1, 0x181f ;  /* 0x00381f0012037f89 */ /* 0x000ea200000e0000 */
[----:B------:R-:W-:Y:S03]  /*86a0*/  LOP3.LUT R6, R6, 0xf, RZ, 0xc0, !PT ;  /* 0x0000000f06067812 */ /* 0x000fe600078ec0ff */
[----:B------:R-:W3:Y:S01]  /*86b0*/  SHFL.IDX PT, R4, R4, RZ, 0x181f ;  /* 0x00181fff04047589 */ /* 0x000ee200000e0000 */
[----:B-1----:R-:W-:Y:S04]  /*86c0*/  IADD3 R10, P1, P0, R10, R7, R214 ;  /* 0x000000070a0a7210 */ /* 0x002fe8000783e0d6 */
[----:B--2---:R-:W-:Y:S02]  /*86d0*/  IADD3.X R11, RZ, R3, R215, P1, P0 ;  /* 0x00000003ff0b7210 */ /* 0x004fe40000fe04d7 */
[----:B------:R-:W-:Y:S04]  /*86e0*/  IADD3 R8, P1, P0, R8, R7, R211 ;  /* 0x0000000708087210 */ /* 0x000fe8000783e0d3 */
[----:B------:R-:W-:Y:S02]  /*86f0*/  IADD3.X R9, RZ, R3, R212, P1, P0 ;  /* 0x00000003ff097210 */ /* 0x000fe40000fe04d4 */
[----:B------:R-:W-:Y:S04]  /*8700*/  IADD3 R6, P1, P0, R6, R7, R183 ;  /* 0x0000000706067210 */ /* 0x000fe8000783e0b7 */
[----:B------:R-:W-:Y:S02]  /*8710*/  IADD3.X R7, RZ, R3, R192, P1, P0 ;  /* 0x00000003ff077210 */ /* 0x000fe40000fe04c0 */
[----:B------:R-:W1:Y:S01]  /*8720*/  SHFL.IDX PT, R3, R18, RZ, 0x181f ;  /* 0x00181fff12037589 */ /* 0x000e6200000e0000 */
[C---:B---3--:R-:W-:Y:S05]  /*8730*/  IADD3 R14, P0, R4.reuse, R214, RZ ;  /* 0x000000d6040e7210 */ /* 0x048fea0007f1e0ff */
[C---:B-1----:R-:W-:Y:S01]  /*8740*/  IMAD.X R15, R3.reuse, 0x1, R215, P0 ;  /* 0x00000001030f7824 */ /* 0x042fe200000e06d7 */
[C---:B------:R-:W-:Y:S05]  /*8750*/  IADD3 R12, P0, R4.reuse, R211, RZ ;  /* 0x000000d3040c7210 */ /* 0x040fea0007f1e0ff */
[C---:B------:R-:W-:Y:S01]  /*8760*/  IMAD.X R13, R3.reuse, 0x1, R212, P0 ;  /* 0x00000001030d7824 */ /* 0x040fe200000e06d4 */
[----:B------:R-:W-:Y:S05]  /*8770*/  IADD3 R16, P0, R4, R183, RZ ;  /* 0x000000b704107210 */ /* 0x000fea0007f1e0ff */
[----:B------:R-:W-:Y:S01]  /*8780*/  IMAD.X R17, R3, 0x1, R192, P0 ;  /* 0x0000000103117824 */ /* 0x000fe200000e06c0 */
[----:B------:R-:W-:Y:S01]  /*8790*/  ISETP.NE.U32.AND P0, PT, R213, RZ, PT ;  /* 0x000000ffd500720c */ /* 0x000fe20003f05070 */
[----:B------:R-:W-:Y:S04]  /*87a0*/  IMAD.U32 R3, RZ, RZ, UR16 ;  /* 0x00000010ff037e24 */ /* 0x000fe8000f8e00ff */
[----:B------:R-:W-:Y:S04]  /*87b0*/  IMAD R3, R3, 0x3000, R202 ;  /* 0x0000300003037824 */ /* 0x000fe800078e02ca */
        /* <DEDUP_REMOVED lines=11> */
.L_x_2737:
        /* <DEDUP_REMOVED lines=10> */
.L_x_2727:
        /* <DEDUP_REMOVED lines=20> */
.L_x_2740:
[----:B------:R-:W-:-:S04]  /*8a50*/  MOV R3, c[0x0][0x32c] ;  /* 0x0000cb0000037a02 */ /* 0x000fc80000000f00 */
[----:B------:R-:W-:-:S13]  /*8a60*/  ISETP.NE.AND P0, PT, R3, 0x1, PT ;  /* 0x000000010300780c */ /* 0x000fda0003f05270 */
[----:B------:R-:W-:-:S05]  /*8a70*/  @P0 IMAD.HI.U32 R3, R5, c[0x0][0x330], RZ ;  /* 0x0000cc0005030a27 */ /* 0x000fca00078e00ff */
[----:B------:R-:W-:-:S05]  /*8a80*/  @P0 SHF.R.U32.HI R5, RZ, c[0x0][0x334], R3 ;  /* 0x0000cd00ff050a19 */ /* 0x000fca0000011603 */
.L_x_2741:
[----:B------:R-:W-:-:S05]  /*8a90*/  IMAD R5, R5, c[0x0][0x32c], RZ ;  /* 0x0000cb0005057a24 */ /* 0x000fca00078e02ff */
[----:B------:R-:W-:-:S04]  /*8aa0*/  IMNMX R4, R4, R5, !PT ;  /* 0x0000000504047217 */ /* 0x000fc80007800200 */
.L_x_2739:
        /* <DEDUP_REMOVED lines=24> */
.L_x_2745:
        /* <DEDUP_REMOVED lines=43> */
[----:B------:R-:W-:Y:S04]  /*8ee0*/  IADD3 R6, P1, P0, R0, R7, R181 ;  /* 0x0000000700067210 */ /* 0x000fe8000783e0b5 */
[----:B------:R-:W-:Y:S02]  /*8ef0*/  IADD3.X R7, RZ, R9, R182, P1, P0 ;  /* 0x00000009ff077210 */ /* 0x000fe40000fe04b6 */
[----:B------:R-:W4:Y:S01]  /*8f00*/  SHFL.IDX PT, R9, R4, RZ, 0x181f ;  /* 0x00181fff04097589 */ /* 0x000f2200000e0000 */
[----:B---3--:R-:W-:Y:S05]  /*8f10*/  IADD3 R22, P0, R5, R212, RZ ;  /* 0x000000d405167210 */ /* 0x008fea0007f1e0ff */
[----:B----4-:R-:W-:Y:S01]  /*8f20*/  IMAD.X R23, R9, 0x1, R213, P0 ;  /* 0x0000000109177824 */ /* 0x010fe200000e06d5 */
[----:B------:R-:W-:Y:S05]  /*8f30*/  IADD3 R20, P0, R5, R192, RZ ;  /* 0x000000c005147210 */ /* 0x000fea0007f1e0ff */
[----:B------:R-:W-:Y:S01]  /*8f40*/  IMAD.X R21, R9, 0x1, R210, P0 ;  /* 0x0000000109157824 */ /* 0x000fe200000e06d2 */
        /* <DEDUP_REMOVED lines=15> */
.L_x_2743:
[C---:B--23--:R-:W-:Y:S01]  /*9040*/  HMMA.16816.F32.BF16 R4, R136.reuse, R140, RZ ;  /* 0x0000008c8804723c */ /* 0x04cfe200000418ff */
[----:B------:R-:W0:Y:S01]  /*9050*/  LDGDEPBAR ;  /* 0x00000000000079af */ /* 0x000e220000000000 */
[----:B------:R-:W-:Y:S02]  /*9060*/  UIADD3 UR18, UR16, 0x1, URZ ;  /* 0x0000000110127890 */ /* 0x000fe4000fffe03f */
[C---:B------:R-:W-:Y:S01]  /*9070*/  IADD3 R0, R135.reuse, R132, RZ ;  /* 0x0000008487007210 */ /* 0x040fe20007ffe0ff */
[----:B------:R-:W-:Y:S01]  /*9080*/  UISETP.GE.AND UP0, UPT, UR16, 0x1, UPT ;  /* 0x000000011000788c */ /* 0x000fe2000bf06270 */
[----:B------:R-:W-:Y:S02]  /*9090*/  IADD3 R172, R135, R2, RZ ;  /* 0x0000000287ac7210 */ /* 0x000fe40007ffe0ff */
[C---:B------:R-:W-:Y:S01]  /*90a0*/  HMMA.16816.F32.BF16 R8, R136.reuse, R142, RZ ;  /* 0x0000008e8808723c */ /* 0x040fe200000418ff */
[----:B------:R-:W-:Y:S01]  /*90b0*/  LDSM.16.M88.4 R140, [R0+0xc100] ;  /* 0x00c10000008c783b */ /* 0x000fe20000000200 */
[----:B------:R-:W-:Y:S02]  /*90c0*/  USEL UR16, UR18, URZ, !UP0 ;  /* 0x0000003f12107287 */ /* 0x000fe4000c000000 */
[----:B------:R-:W-:Y:S04]  /*90d0*/  IADD3 R132, R188, R132, R135 ;  /* 0x00000084bc847210 */ /* 0x000fe80007ffe087 */
[C---:B----4-:R-:W-:Y:S01]  /*90e0*/  HMMA.16816.F32.BF16 R12, R136.reuse, R16, RZ ;  /* 0x00000010880c723c */ /* 0x050fe200000418ff */
[----:B------:R-:W-:Y:S07]  /*90f0*/  LDSM.16.M88.4 R164, [R0+0xd900] ;  /* 0x00d9000000a4783b */ /* 0x000fee0000000200 */
[C---:B------:R-:W-:Y:S01]  /*9100*/  HMMA.16816.F32.BF16 R16, R136.reuse, R18, RZ ;  /* 0x000000128810723c */ /* 0x040fe200000418ff */
[----:B------:R-:W-:Y:S07]  /*9110*/  LDSM.16.M88.4 R168, [R172+0xc100] ;  /* 0x00c10000aca8783b */ /* 0x000fee0000000200 */
[C---:B-1----:R-:W-:Y:S08]  /*9120*/  HMMA.16816.F32.BF16 R20, R136.reuse, R24, RZ ;  /* 0x000000188814723c */ /* 0x042ff000000418ff */
[C---:B------:R-:W-:Y:S08]  /*9130*/  HMMA.16816.F32.BF16 R24, R136.reuse, R26, RZ ;  /* 0x0000001a8818723c */ /* 0x040ff000000418ff */
        /* <DEDUP_REMOVED lines=18> */
[----:B------:R-:W1:Y:S07]  /*9260*/  LDSM.16.M88.4 R140, [R172+0xd900] ;  /* 0x00d90000ac8c783b */ /* 0x000e6e0000000200 */
[C---:B--2---:R-:W-:Y:S08]  /*9270*/  HMMA.16816.F32.BF16 R12, R136.reuse, R148, R12 ;  /* 0x00000094880c723c */ /* 0x044ff0000004180c */
[C---:B------:R-:W-:Y:S01]  /*9280*/  HMMA.16816.F32.BF16 R16, R136.reuse, R150, R16 ;  /* 0x000000968810723c */ /* 0x040fe20000041810 */
[----:B------:R-:W-:Y:S07]  /*9290*/  LDSM.16.M88.4 R148, [R191+UR4+0xe100] ;  /* 0x00e10004bf94783b */ /* 0x000fee0008000200 */
[C---:B---3--:R-:W-:Y:S08]  /*92a0*/  HMMA.16816.F32.BF16 R20, R136.reuse, R152, R20 ;  /* 0x000000988814723c */ /* 0x048ff00000041814 */
[C---:B------:R-:W-:Y:S01]  /*92b0*/  HMMA.16816.F32.BF16 R24, R136.reuse, R154, R24 ;  /* 0x0000009a8818723c */ /* 0x040fe20000041818 */
[----:B------:R-:W-:Y:S07]  /*92c0*/  LDSM.16.M88.4 R152, [R191+UR4+0xe900] ;  /* 0x00e90004bf98783b */ /* 0x000fee0008000200 */
[C---:B------:R-:W-:Y:S08]  /*92d0*/  HMMA.16816.F32.BF16 R28, R136.reuse, R164, R28 ;  /* 0x000000a4881c723c */ /* 0x040ff0000004181c */
[----:B------:R-:W-:Y:S01]  /*92e0*/  HMMA.16816.F32.BF16 R32, R136, R166, R32 ;  /* 0x000000a68820723c */ /* 0x000fe20000041820 */
[----:B------:R-:W2:Y:S07]  /*92f0*/  LDSM.16.M88.4 R136, [R193+0x4000] ;  /* 0x00400000c188783b */ /* 0x000eae0000000200 */
[C---:B----4-:R-:W-:Y:S01]  /*9300*/  HMMA.16816.F32.BF16 R4, R156.reuse, R168, R4 ;  /* 0x000000a89c04723c */ /* 0x050fe20000041804 */
[----:B------:R-:W-:Y:S07]  /*9310*/  LDSM.16.M88.4 R164, [R189+0x4000] ;  /* 0x00400000bda4783b */ /* 0x000fee0000000200 */
[C---:B------:R-:W-:Y:S01]  /*9320*/  HMMA.16816.F32.BF16 R8, R156.reuse, R170, R8 ;  /* 0x000000aa9c08723c */ /* 0x040fe20000041808 */
[----:B------:R-:W-:Y:S07]  /*9330*/  LDSM.16.M88.4 R168, [R2+0xe100] ;  /* 0x00e1000002a8783b */ /* 0x000fee0000000200 */
[C---:B-----5:R-:W-:Y:S08]  /*9340*/  HMMA.16816.F32.BF16 R12, R156.reuse, R144, R12 ;  /* 0x000000909c0c723c */ /* 0x060ff0000004180c */
[C---:B------:R-:W-:Y:S01]  /*9350*/  HMMA.16816.F32.BF16 R16, R156.reuse, R146, R16 ;  /* 0x000000929c10723c */ /* 0x040fe20000041810 */
[----:B------:R-:W3:Y:S07]  /*9360*/  LDSM.16.M88.4 R144, [R191+UR4+0xf100] ;  /* 0x00f10004bf90783b */ /* 0x000eee0008000200 */
[C---:B-1----:R-:W-:Y:S08]  /*9370*/  HMMA.16816.F32.BF16 R20, R156.reuse, R160, R20 ;  /* 0x000000a09c14723c */ /* 0x042ff00000041814 */
[C---:B------:R-:W-:Y:S01]  /*9380*/  HMMA.16816.F32.BF16 R24, R156.reuse, R162, R24 ;  /* 0x000000a29c18723c */ /* 0x040fe20000041818 */
[----:B------:R-:W1:Y:S07]  /*9390*/  LDSM.16.M88.4 R160, [R191+UR4+0xf900] ;  /* 0x00f90004bfa0783b */ /* 0x000e6e0008000200 */
        /* <DEDUP_REMOVED lines=10> */
[C---:B---3--:R-:W-:Y:S08]  /*9440*/  HMMA.16816.F32.BF16 R20, R136.reuse, R144, R20 ;  /* 0x000000908814723c */ /* 0x048ff00000041814 */
[C---:B------:R-:W-:Y:S01]  /*9450*/  HMMA.16816.F32.BF16 R24, R136.reuse, R146, R24 ;  /* 0x000000928818723c */ /* 0x040fe20000041818 */
[----:B------:R-:W3:Y:S07]  /*9460*/  LDSM.16.M88.4 R144, [R187+0x4000] ;  /* 0x00400000bb90783b */ /* 0x000eee0000000200 */
[C---:B-1----:R-:W-:Y:S08]  /*9470*/  HMMA.16816.F32.BF16 R28, R136.reuse, R160, R28 ;  /* 0x000000a0881c723c */ /* 0x042ff0000004181c */
[----:B------:R-:W-:Y:S01]  /*9480*/  HMMA.16816.F32.BF16 R32, R136, R162, R32 ;  /* 0x000000a28820723c */ /* 0x000fe20000041820 */
[----:B------:R-:W1:Y:S07]  /*9490*/  LDSM.16.M88.4 R136, [R0+0xe900] ;  /* 0x00e900000088783b */ /* 0x000e6e0000000200 */
[C---:B------:R-:W-:Y:S01]  /*94a0*/  HMMA.16816.F32.BF16 R4, R164.reuse, R168, R4 ;  /* 0x000000a8a404723c */ /* 0x040fe20000041804 */
[----:B------:R-:W-:Y:S07]  /*94b0*/  LDSM.16.M88.4 R160, [R186+0x4000] ;  /* 0x00400000baa0783b */ /* 0x000fee0000000200 */
[C---:B------:R-:W-:Y:S01]  /*94c0*/  HMMA.16816.F32.BF16 R8, R164.reuse, R170, R8 ;  /* 0x000000aaa408723c */ /* 0x040fe20000041808 */
[----:B------:R-:W-:Y:S07]  /*94d0*/  LDSM.16.M88.4 R168, [R172+0xe100] ;  /* 0x00e10000aca8783b */ /* 0x000fee0000000200 */
[C---:B----4-:R-:W-:Y:S01]  /*94e0*/  HMMA.16816.F32.BF16 R12, R164.reuse, R140, R12 ;  /* 0x0000008ca40c723c */ /* 0x050fe2000004180c */
[----:B------:R-:W-:Y:S07]  /*94f0*/  LDSM.16.M88.4 R172, [R172+0x10100] ;  /* 0x01010000acac783b */ /* 0x000fee0000000200 */
        /* <DEDUP_REMOVED lines=8> */
[C---:B---3--:R-:W-:Y:S01]  /*9580*/  HMMA.16816.F32.BF16 R4, R144.reuse, R152, R4 ;  /* 0x000000989004723c */ /* 0x048fe20000041804 */
[----:B------:R-:W-:Y:S07]  /*9590*/  LDSM.16.M88.4 R164, [R191+UR4+0x11100] ;  /* 0x01110004bfa4783b */ /* 0x000fee0008000200 */
[C---:B------:R-:W-:Y:S01]  /*95a0*/  HMMA.16816.F32.BF16 R8, R144.reuse, R154, R8 ;  /* 0x0000009a9008723c */ /* 0x040fe20000041808 */
[----:B------:R-:W-:Y:S07]  /*95b0*/  LDSM.16.M88.4 R152, [R191+UR4+0x10900] ;  /* 0x01090004bf98783b */ /* 0x000fee0008000200 */
[C---:B-1----:R-:W-:Y:S08]  /*95c0*/  HMMA.16816.F32.BF16 R12, R144.reuse, R136, R12 ;  /* 0x00000088900c723c */ /* 0x042ff0000004180c */
[C---:B------:R-:W-:Y:S01]  /*95d0*/  HMMA.16816.F32.BF16 R16, R144.reuse, R138, R16 ;  /* 0x0000008a9010723c */ /* 0x040fe20000041810 */
[----:B------:R-:W1:Y:S07]  /*95e0*/  LDSM.16.M88.4 R136, [R132+0xf100] ;  /* 0x00f100008488783b */ /* 0x000e6e0000000200 */
[C---:B----4-:R-:W-:Y:S08]  /*95f0*/  HMMA.16816.F32.BF16 R20, R144.reuse, R140, R20 ;  /* 0x0000008c9014723c */ /* 0x050ff00000041814 */
[C---:B------:R-:W-:Y:S01]  /*9600*/  HMMA.16816.F32.BF16 R24, R144.reuse, R142, R24 ;  /* 0x0000008e9018723c */ /* 0x040fe20000041818 */
[----:B------:R-:W3:Y:S07]  /*9610*/  LDSM.16.M88.4 R140, [R132+0xf900] ;  /* 0x00f90000848c783b */ /* 0x000eee0000000200 */
[C---:B--2---:R-:W-:Y:S08]  /*9620*/  HMMA.16816.F32.BF16 R28, R144.reuse, R148, R28 ;  /* 0x00000094901c723c */ /* 0x044ff0000004181c */
[----:B------:R-:W-:Y:S01]  /*9630*/  HMMA.16816.F32.BF16 R32, R144, R150, R32 ;  /* 0x000000969020723c */ /* 0x000fe20000041820 */
[----:B------:R-:W-:Y:S07]  /*9640*/  LDSM.16.M88.4 R144, [R193+0x8000] ;  /* 0x00800000c190783b */ /* 0x000fee0000000200 */
[C---:B------:R-:W-:Y:S01]  /*9650*/  HMMA.16816.F32.BF16 R4, R160.reuse, R168, R4 ;  /* 0x000000a8a004723c */ /* 0x040fe20000041804 */
[----:B------:R-:W2:Y:S07]  /*9660*/  LDSM.16.M88.4 R148, [R191+UR4+0x10100] ;  /* 0x01010004bf94783b */ /* 0x000eae0008000200 */
[C---:B------:R-:W-:Y:S01]  /*9670*/  HMMA.16816.F32.BF16 R8, R160.reuse, R170, R8 ;  /* 0x000000aaa008723c */ /* 0x040fe20000041808 */
[----:B------:R-:W-:Y:S07]  /*9680*/  LDSM.16.M88.4 R168, [R2+0x10100] ;  /* 0x0101000002a8783b */ /* 0x000fee0000000200 */
[C---:B-----5:R-:W-:Y:S08]  /*9690*/  HMMA.16816.F32.BF16 R12, R160.reuse, R156, R12 ;  /* 0x0000009ca00c723c */ /* 0x060ff0000004180c */
[C---:B------:R-:W-:Y:S01]  /*96a0*/  HMMA.16816.F32.BF16 R16, R160.reuse, R158, R16 ;  /* 0x0000009ea010723c */ /* 0x040fe20000041810 */
[----:B------:R-:W4:Y:S07]  /*96b0*/  LDSM.16.M88.4 R156, [R191+UR4+0x11900] ;  /* 0x01190004bf9c783b */ /* 0x000f2e0008000200 */
[C---:B-1----:R-:W-:Y:S08]  /*96c0*/  HMMA.16816.F32.BF16 R20, R160.reuse, R136, R20 ;  /* 0x00000088a014723c */ /* 0x042ff00000041814 */
[C---:B------:R-:W-:Y:S01]  /*96d0*/  HMMA.16816.F32.BF16 R24, R160.reuse, R138, R24 ;  /* 0x0000008aa018723c */ /* 0x040fe20000041818 */
[----:B------:R-:W1:Y:S07]  /*96e0*/  LDSM.16.M88.4 R136, [R189+0x8000] ;  /* 0x00800000bd88783b */ /* 0x000e6e0000000200 */
[C---:B---3--:R-:W-:Y:S08]  /*96f0*/  HMMA.16816.F32.BF16 R28, R160.reuse, R140, R28 ;  /* 0x0000008ca01c723c */ /* 0x048ff0000004181c */
[----:B------:R-:W-:Y:S01]  /*9700*/  HMMA.16816.F32.BF16 R32, R160, R142, R32 ;  /* 0x0000008ea020723c */ /* 0x000fe20000041820 */
[----:B------:R-:W3:Y:S07]  /*9710*/  LDSM.16.M88.4 R140, [R2+0x10900] ;  /* 0x01090000028c783b */ /* 0x000eee0000000200 */
        /* <DEDUP_REMOVED lines=10> */
[C---:B----4-:R-:W-:Y:S08]  /*97c0*/  HMMA.16816.F32.BF16 R28, R144.reuse, R156, R28 ;  /* 0x0000009c901c723c */ /* 0x050ff0000004181c */
[----:B------:R-:W-:Y:S01]  /*97d0*/  HMMA.16816.F32.BF16 R32, R144, R158, R32 ;  /* 0x0000009e9020723c */ /* 0x000fe20000041820 */
[----:B------:R-:W4:Y:S07]  /*97e0*/  LDSM.16.M88.4 R144, [R0+0x10900] ;  /* 0x010900000090783b */ /* 0x000f2e0000000200 */
        /* <DEDUP_REMOVED lines=8> */
[C---:B------:R-:W-:Y:S08]  /*9870*/  HMMA.16816.F32.BF16 R24, R136.reuse, R150, R24 ;  /* 0x000000968818723c */ /* 0x040ff00000041818 */
[C---:B-----5:R-:W-:Y:S08]  /*9880*/  HMMA.16816.F32.BF16 R28, R136.reuse, R152, R28 ;  /* 0x00000098881c723c */ /* 0x060ff0000004181c */
[----:B------:R-:W-:Y:S01]  /*9890*/  HMMA.16816.F32.BF16 R32, R136, R154, R32 ;  /* 0x0000009a8820723c */ /* 0x000fe20000041820 */
[----:B------:R-:W2:Y:S07]  /*98a0*/  LDSM.16.M88.4 R136, [R132+0x10900] ;  /* 0x010900008488783b */ /* 0x000eae0000000200 */
[C---:B------:R-:W-:Y:S08]  /*98b0*/  HMMA.16816.F32.BF16 R4, R160.reuse, R164, R4 ;  /* 0x000000a4a004723c */ /* 0x040ff00000041804 */
[C---:B------:R-:W-:Y:S08]  /*98c0*/  HMMA.16816.F32.BF16 R8, R160.reuse, R166, R8 ;  /* 0x000000a6a008723c */ /* 0x040ff00000041808 */
[C---:B----4-:R-:W-:Y:S08]  /*98d0*/  HMMA.16816.F32.BF16 R12, R160.reuse, R144, R12 ;  /* 0x00000090a00c723c */ /* 0x050ff0000004180c */
[C---:B------:R-:W-:Y:S01]  /*98e0*/  HMMA.16816.F32.BF16 R16, R160.reuse, R146, R16 ;  /* 0x00000092a010723c */ /* 0x040fe20000041810 */
[----:B------:R-:W4:Y:S07]  /*98f0*/  LDSM.16.M88.4 R144, [R132+0x11100] ;  /* 0x011100008490783b */ /* 0x000f2e0000000200 */
[C---:B-1----:R-:W-:Y:S08]  /*9900*/  HMMA.16816.F32.BF16 R20, R160.reuse, R156, R20 ;  /* 0x0000009ca014723c */ /* 0x042ff00000041814 */
[C---:B------:R-:W-:Y:S08]  /*9910*/  HMMA.16816.F32.BF16 R24, R160.reuse, R158, R24 ;  /* 0x0000009ea018723c */ /* 0x040ff00000041818 */
[C---:B---3--:R-:W-:Y:S08]  /*9920*/  HMMA.16816.F32.BF16 R28, R160.reuse, R140, R28 ;  /* 0x0000008ca01c723c */ /* 0x048ff0000004181c */
        /* <DEDUP_REMOVED lines=11> */
[C---:B----4-:R-:W-:Y:S01]  /*99e0*/  HMMA.16816.F32.BF16 R20, R168.reuse, R144, R20 ;  /* 0x00000090a814723c */ /* 0x050fe20000041814 */
[----:B------:R-:W-:Y:S03]  /*99f0*/  LDSM.16.MT88.4 R152, [R184+UR4+0x2900] ;  /* 0x00290004b898783b */ /* 0x000fe60008004200 */
[----:B------:R-:W-:Y:S04]  /*9a00*/  FMNMX.FTZ R149, R5, R0, !PT ;  /* 0x0000000005957209 */ /* 0x000fe80007810000 */
[C---:B------:R-:W-:Y:S04]  /*9a10*/  HMMA.16816.F32.BF16 R24, R168.reuse, R146, R24 ;  /* 0x00000092a818723c */ /* 0x040fe80000041818 */
        /* <DEDUP_REMOVED lines=36> */
[----:B------:R-:W2:Y:S01]  /*9c60*/  SHFL.BFLY PT, R0, R143, 0x1, 0x1f ;  /* 0x0c201f008f007f89 */ /* 0x000ea200000e0000 */
[----:B-1----:R-:W-:Y:S07]  /*9c70*/  FMNMX.FTZ R2, R145, R2, !PT ;  /* 0x0000000291027209 */ /* 0x002fee0007810000 */
[----:B------:R-:W-:Y:S01]  /*9c80*/  LDSM.16.MT88.4 R144, [R185+UR4+0x2900] ;  /* 0x00290004b990783b */ /* 0x000fe20008004200 */
[C---:B------:R-:W-:Y:S02]  /*9c90*/  FADD.FTZ R133, -R2.reuse, R133 ;  /* 0x0000008502857221 */ /* 0x040fe40000010100 */
[----:B------:R-:W-:Y:S01]  /*9ca0*/  FMUL.FTZ R165, R2, c[0x0][0x2d0] ;  /* 0x0000b40002a57a20 */ /* 0x000fe20000410000 */
[----:B--2---:R-:W-:Y:S01]  /*9cb0*/  FMNMX.FTZ R0, R143, R0, !PT ;  /* 0x000000008f007209 */ /* 0x004fe20007810000 */
[----:B------:R-:W-:Y:S02]  /*9cc0*/  FMUL.FTZ R132, R133, c[0x0][0x2d0] ;  /* 0x0000b40085847a20 */ /* 0x000fe40000410000 */
[----:B------:R-:W-:Y:S02]  /*9cd0*/  FFMA.FTZ R158, R4, c[0x0][0x2d0], -R165 ;  /* 0x0000b400049e7a23 */ /* 0x000fe400000108a5 */
[C---:B------:R-:W-:Y:S02]  /*9ce0*/  FADD.FTZ R133, -R0.reuse, R3 ;  /* 0x0000000300857221 */ /* 0x040fe40000010100 */
[----:B------:R-:W-:Y:S01]  /*9cf0*/  FMUL.FTZ R164, R0, c[0x0][0x2d0] ;  /* 0x0000b40000a47a20 */ /* 0x000fe20000410000 */
[----:B------:R-:W1:Y:S01]  /*9d00*/  MUFU.EX2 R132, R132 ;  /* 0x0000008400847308 */ /* 0x000e620000000800 */
[----:B------:R-:W-:Y:S02]  /*9d10*/  FMUL.FTZ R3, R133, c[0x0][0x2d0] ;  /* 0x0000b40085037a20 */ /* 0x000fe40000410000 */
[--C-:B------:R-:W-:Y:S02]  /*9d20*/  FFMA.FTZ R161, R5, c[0x0][0x2d0], -R165.reuse ;  /* 0x0000b40005a17a23 */ /* 0x100fe400000108a5 */
[--C-:B------:R-:W-:Y:S02]  /*9d30*/  FFMA.FTZ R156, R8, c[0x0][0x2d0], -R165.reuse ;  /* 0x0000b400089c7a23 */ /* 0x100fe400000108a5 */
[--C-:B------:R-:W-:Y:S01]  /*9d40*/  FFMA.FTZ R157, R9, c[0x0][0x2d0], -R165.reuse ;  /* 0x0000b400099d7a23 */ /* 0x100fe200000108a5 */
[----:B------:R-:W-:Y:S01]  /*9d50*/  IADD3 R9, R185, UR4, RZ ;  /* 0x00000004b9097c10 */ /* 0x000fe2000fffe0ff */
[--C-:B------:R-:W-:Y:S01]  /*9d60*/  FFMA.FTZ R162, R6, c[0x0][0x2d0], -R164.reuse ;  /* 0x0000b40006a27a23 */ /* 0x100fe200000108a4 */
[----:B------:R-:W2:Y:S01]  /*9d70*/  MUFU.EX2 R3, R3 ;  /* 0x0000000300037308 */ /* 0x000ea20000000800 */
[--C-:B------:R-:W-:Y:S01]  /*9d80*/  FFMA.FTZ R159, R7, c[0x0][0x2d0], -R164.reuse ;  /* 0x0000b400079f7a23 */ /* 0x100fe200000108a4 */
[----:B------:R-:W-:Y:S01]  /*9d90*/  IADD3 R133, R190, R9, RZ ;  /* 0x00000009be857210 */ /* 0x000fe20007ffe0ff */
[--C-:B------:R-:W-:Y:S02]  /*9da0*/  FFMA.FTZ R160, R10, c[0x0][0x2d0], -R164.reuse ;  /* 0x0000b4000aa07a23 */ /* 0x100fe400000108a4 */
[--C-:B------:R-:W-:Y:S02]  /*9db0*/  FFMA.FTZ R163, R11, c[0x0][0x2d0], -R164.reuse ;  /* 0x0000b4000ba37a23 */ /* 0x100fe400000108a4 */
[----:B------:R-:W3:Y:S01]  /*9dc0*/  LDSM.16.MT88.4 R140, [R133+0x100] ;  /* 0x00010000858c783b */ /* 0x000ee20000004200 */
[--C-:B------:R-:W-:Y:S02]  /*9dd0*/  FFMA.FTZ R166, R12, c[0x0][0x2d0], -R165.reuse ;  /* 0x0000b4000ca67a23 */ /* 0x100fe400000108a5 */
        /* <DEDUP_REMOVED lines=9> */
[C---:B------:R-:W-:Y:S02]  /*9e70*/  FMUL.FTZ R100, R132.reuse, R100 ;  /* 0x0000006484647220 */ /* 0x040fe40000410000 */
[C---:B--2---:R-:W-:Y:S02]  /*9e80*/  FMUL.FTZ R6, R3.reuse, R130 ;  /* 0x0000008203067220 */ /* 0x044fe40000410000 */
[C---:B------:R-:W-:Y:S02]  /*9e90*/  FMUL.FTZ R7, R3.reuse, R131 ;  /* 0x0000008303077220 */ /* 0x040fe40000410000 */
[C---:B------:R-:W-:Y:S01]  /*9ea0*/  FMUL.FTZ R10, R3.reuse, R126 ;  /* 0x0000007e030a7220 */ /* 0x040fe20000410000 */
[----:B------:R-:W-:Y:S01]  /*9eb0*/  MUFU.EX2 R156, R156 ;  /* 0x0000009c009c7308 */ /* 0x000fe20000000800 */
[C---:B------:R-:W-:Y:S02]  /*9ec0*/  FMUL.FTZ R11, R3.reuse, R127 ;  /* 0x0000007f030b7220 */ /* 0x040fe40000410000 */
[----:B------:R-:W2:Y:S01]  /*9ed0*/  LDSM.16.MT88.4 R124, [R184+UR4+0x100] ;  /* 0x00010004b87c783b */ /* 0x000ea20008004200 */
[C---:B------:R-:W-:Y:S02]  /*9ee0*/  FMUL.FTZ R101, R132.reuse, R101 ;  /* 0x0000006584657220 */ /* 0x040fe40000410000 */
[C---:B------:R-:W-:Y:S02]  /*9ef0*/  FMUL.FTZ R102, R3.reuse, R102 ;  /* 0x0000006603667220 */ /* 0x040fe40000410000 */
[----:B------:R-:W-:Y:S02]  /*9f00*/  FMUL.FTZ R103, R3, R103 ;  /* 0x0000006703677220 */ /* 0x000fe40000410000 */
[----:B------:R-:W4:Y:S01]  /*9f10*/  MUFU.EX2 R157, R157 ;  /* 0x0000009d009d7308 */ /* 0x000f220000000800 */
[C---:B------:R-:W-:Y:S02]  /*9f20*/  FMUL.FTZ R104, R132.reuse, R104 ;  /* 0x0000006884687220 */ /* 0x040fe40000410000 */
[C---:B------:R-:W-:Y:S01]  /*9f30*/  FMUL.FTZ R105, R132.reuse, R105 ;  /* 0x0000006984697220 */ /* 0x040fe20000410000 */
[----:B-1----:R-:W-:Y:S01]  /*9f40*/  F2FP.BF16.PACK_AB R128, R161, R158 ;  /* 0x0000009ea180723e */ /* 0x002fe200000010ff */
        /* <DEDUP_REMOVED lines=10> */
[--C-:B------:R-:W-:Y:S02]  /*9ff0*/  FFMA.FTZ R171, R17, c[0x0][0x2d0], -R165.reuse ;  /* 0x0000b40011ab7a23 */ /* 0x100fe400000108a5 */
[--C-:B------:R-:W-:Y:S01]  /*a000*/  FFMA.FTZ R172, R18, c[0x0][0x2d0], -R164.reuse ;  /* 0x0000b40012ac7a23 */ /* 0x100fe200000108a4 */
[----:B----4-:R-:W-:Y:S01]  /*a010*/  F2FP.BF16.PACK_AB R130, R157, R156 ;  /* 0x0000009c9d82723e */ /* 0x010fe200000010ff */
[--C-:B------:R-:W-:Y:S02]  /*a020*/  FFMA.FTZ R173, R19, c[0x0][0x2d0], -R164.reuse ;  /* 0x0000b40013ad7a23 */ /* 0x100fe400000108a4 */
[----:B------:R-:W-:Y:S01]  /*a030*/  LDSM.16.MT88.4 R16, [R133+0x900] ;  /* 0x000900008510783b */ /* 0x000fe20000004200 */
[--C-:B------:R-:W-:Y:S02]  /*a040*/  FFMA.FTZ R174, R28, c[0x0][0x2d0], -R165.reuse ;  /* 0x0000b4001cae7a23 */ /* 0x100fe400000108a5 */
[----:B------:R-:W-:Y:S01]  /*a050*/  MUFU.EX2 R160, R160 ;  /* 0x000000a000a07308 */ /* 0x000fe20000000800 */
[--C-:B------:R-:W-:Y:S02]  /*a060*/  FFMA.FTZ R175, R29, c[0x0][0x2d0], -R165.reuse ;  /* 0x0000b4001daf7a23 */ /* 0x100fe400000108a5 */
[--C-:B------:R-:W-:Y:S02]  /*a070*/  FFMA.FTZ R209, R30, c[0x0][0x2d0], -R164.reuse ;  /* 0x0000b4001ed17a23 */ /* 0x100fe400000108a4 */
[--C-:B------:R-:W-:Y:S02]  /*a080*/  FFMA.FTZ R216, R31, c[0x0][0x2d0], -R164.reuse ;  /* 0x0000b4001fd87a23 */ /* 0x100fe400000108a4 */
[----:B------:R-:W-:Y:S01]  /*a090*/  LDSM.16.MT88.4 R28, [R184+UR4+0x1900] ;  /* 0x00190004b81c783b */ /* 0x000fe20008004200 */
[----:B------:R-:W-:Y:S02]  /*a0a0*/  FFMA.FTZ R217, R32, c[0x0][0x2d0], -R165 ;  /* 0x0000b40020d97a23 */ /* 0x000fe400000108a5 */
[----:B------:R-:W4:Y:S01]  /*a0b0*/  MUFU.EX2 R163, R163 ;  /* 0x000000a300a37308 */ /* 0x000f220000000800 */
[----:B------:R-:W-:Y:S02]  /*a0c0*/  FFMA.FTZ R219, R34, c[0x0][0x2d0], -R164 ;  /* 0x0000b40022db7a23 */ /* 0x000fe400000108a4 */
        /* <DEDUP_REMOVED lines=13> */
[----:B------:R-:W-:Y:S01]  /*a1a0*/  FMUL.FTZ R122, R3, R122 ;  /* 0x0000007a037a7220 */ /* 0x000fe20000410000 */
[----:B----4-:R-:W-:Y:S01]  /*a1b0*/  F2FP.BF16.PACK_AB R131, R163, R160 ;  /* 0x000000a0a383723e */ /* 0x010fe200000010ff */
[C---:B------:R-:W-:Y:S02]  /*a1c0*/  FMUL.FTZ R123, R3.reuse, R123 ;  /* 0x0000007b037b7220 */ /* 0x040fe40000410000 */
[C---:B------:R-:W-:Y:S02]  /*a1d0*/  FMUL.FTZ R36, R132.reuse, R36 ;  /* 0x0000002484247220 */ /* 0x040fe40000410000 */
[----:B------:R-:W-:Y:S01]  /*a1e0*/  FMUL.FTZ R37, R132, R37 ;  /* 0x0000002584257220 */ /* 0x000fe20000410000 */
[----:B------:R-:W-:Y:S01]  /*a1f0*/  MUFU.EX2 R168, R168 ;  /* 0x000000a800a87308 */ /* 0x000fe20000000800 */
[C---:B------:R-:W-:Y:S05]  /*a200*/  HMMA.16816.F32.BF16 R4, R128.reuse, R136, R4 ;  /* 0x000000888004723c */ /* 0x040fea0000041804 */
[C---:B------:R-:W-:Y:S02]  /*a210*/  FMUL.FTZ R38, R3.reuse, R38 ;  /* 0x0000002603267220 */ /* 0x040fe40000410000 */
[----:B------:R-:W-:Y:S01]  /*a220*/  IADD3 R137, R184, UR4, RZ ;  /* 0x00000004b8897c10 */ /* 0x000fe2000fffe0ff */
[C---:B------:R-:W-:Y:S01]  /*a230*/  HMMA.16816.F32.BF16 R8, R128.reuse, R138, R8 ;  /* 0x0000008a8008723c */ /* 0x040fe20000041808 */
[----:B------:R-:W4:Y:S03]  /*a240*/  MUFU.EX2 R169, R169 ;  /* 0x000000a900a97308 */ /* 0x000f260000000800 */
[----:B------:R-:W-:Y:S01]  /*a250*/  IADD3 R134, R190, R137, RZ ;  /* 0x00000089be867210 */ /* 0x000fe20007ffe0ff */
[C---:B------:R-:W-:Y:S02]  /*a260*/  FMUL.FTZ R39, R3.reuse, R39 ;  /* 0x0000002703277220 */ /* 0x040fe40000410000 */
[C---:B------:R-:W-:Y:S01]  /*a270*/  FMUL.FTZ R40, R132.reuse, R40 ;  /* 0x0000002884287220 */ /* 0x040fe20000410000 */
[C---:B---3--:R-:W-:Y:S01]  /*a280*/  HMMA.16816.F32.BF16 R100, R128.reuse, R140, R100 ;  /* 0x0000008c8064723c */ /* 0x048fe20000041864 */
[----:B------:R-:W3:Y:S02]  /*a290*/  LDSM.16.MT88.4 R136, [R134+0x100] ;  /* 0x000100008688783b */ /* 0x000ee40000004200 */
[----:B------:R-:W-:Y:S01]  /*a2a0*/  MUFU.EX2 R170, R170 ;  /* 0x000000aa00aa7308 */ /* 0x000fe20000000800 */
[C---:B------:R-:W-:Y:S02]  /*a2b0*/  FMUL.FTZ R41, R132.reuse, R41 ;  /* 0x0000002984297220 */ /* 0x040fe40000410000 */
[C---:B------:R-:W-:Y:S02]  /*a2c0*/  FMUL.FTZ R42, R3.reuse, R42 ;  /* 0x0000002a032a7220 */ /* 0x040fe40000410000 */
[C---:B------:R-:W-:Y:S01]  /*a2d0*/  HMMA.16816.F32.BF16 R104, R128.reuse, R142, R104 ;  /* 0x0000008e8068723c */ /* 0x040fe20000041868 */
[----:B------:R-:W5:Y:S03]  /*a2e0*/  LDSM.16.MT88.4 R140, [R185+UR4+0x2100] ;  /* 0x00210004b98c783b */ /* 0x000f660008004200 */
[C---:B------:R-:W-:Y:S01]  /*a2f0*/  FMUL.FTZ R43, R3.reuse, R43 ;  /* 0x0000002b032b7220 */ /* 0x040fe20000410000 */
[----:B------:R-:W1:Y:S01]  /*a300*/  MUFU.EX2 R171, R171 ;  /* 0x000000ab00ab7308 */ /* 0x000e620000000800 */
[C---:B------:R-:W-:Y:S02]  /*a310*/  FMUL.FTZ R44, R132.reuse, R44 ;  /* 0x0000002c842c7220 */ /* 0x040fe40000410000 */
[C---:B--2---:R-:W-:Y:S01]  /*a320*/  HMMA.16816.F32.BF16 R108, R128.reuse, R124, R108 ;  /* 0x0000007c806c723c */ /* 0x044fe2000004186c */
[----:B------:R-:W-:Y:S03]  /*a330*/  LDSM.16.MT88.4 R12, [R134+0x4100] ;  /* 0x00410000860c783b */ /* 0x000fe60000004200 */
[C---:B------:R-:W-:Y:S02]  /*a340*/  FMUL.FTZ R45, R132.reuse, R45 ;  /* 0x0000002d842d7220 */ /* 0x040fe40000410000 */
[C---:B------:R-:W-:Y:S01]  /*a350*/  FMUL.FTZ R46, R3.reuse, R46 ;  /* 0x0000002e032e7220 */ /* 0x040fe20000410000 */
[----:B------:R-:W-:Y:S01]  /*a360*/  MUFU.EX2 R172, R172 ;  /* 0x000000ac00ac7308 */ /* 0x000fe20000000800 */
[C---:B------:R-:W-:Y:S01]  /*a370*/  HMMA.16816.F32.BF16 R112, R128.reuse, R126, R112 ;  /* 0x0000007e8070723c */ /* 0x040fe20000041870 */
[----:B------:R-:W2:Y:S03]  /*a380*/  LDSM.16.MT88.4 R124, [R133+0x2100] ;  /* 0x00210000857c783b */ /* 0x000ea60000004200 */
[C---:B------:R-:W-:Y:S02]  /*a390*/  FMUL.FTZ R47, R3.reuse, R47 ;  /* 0x0000002f032f7220 */ /* 0x040fe40000410000 */
[C---:B------:R-:W-:Y:S02]  /*a3a0*/  FMUL.FTZ R48, R132.reuse, R48 ;  /* 0x0000003084307220 */ /* 0x040fe40000410000 */
[C---:B------:R-:W-:Y:S01]  /*a3b0*/  FMUL.FTZ R49, R132.reuse, R49 ;  /* 0x0000003184317220 */ /* 0x040fe20000410000 */
[----:B------:R-:W1:Y:S03]  /*a3c0*/  MUFU.EX2 R173, R173 ;  /* 0x000000ad00ad7308 */ /* 0x000e660000000800 */
[C---:B------:R-:W-:Y:S02]  /*a3d0*/  FMUL.FTZ R50, R3.reuse, R50 ;  /* 0x0000003203327220 */ /* 0x040fe40000410000 */
[C---:B------:R-:W-:Y:S02]  /*a3e0*/  FMUL.FTZ R51, R3.reuse, R51 ;  /* 0x0000003303337220 */ /* 0x040fe40000410000 */
[C---:B------:R-:W-:Y:S01]  /*a3f0*/  FMUL.FTZ R52, R132.reuse, R52 ;  /* 0x0000003484347220 */ /* 0x040fe20000410000 */
[C---:B---3--:R-:W-:Y:S02]  /*a400*/  HMMA.16816.F32.BF16 R116, R128.reuse, R136, R116 ;  /* 0x000000888074723c */ /* 0x048fe40000041874 */
[----:B------:R-:W-:Y:S01]  /*a410*/  MUFU.EX2 R174, R174 ;  /* 0x000000ae00ae7308 */ /* 0x000fe20000000800 */
[C---:B------:R-:W-:Y:S02]  /*a420*/  FMUL.FTZ R53, R132.reuse, R53 ;  /* 0x0000003584357220 */ /* 0x040fe40000410000 */
[C---:B------:R-:W-:Y:S02]  /*a430*/  FMUL.FTZ R54, R3.reuse, R54 ;  /* 0x0000003603367220 */ /* 0x040fe40000410000 */
[C---:B------:R-:W-:Y:S01]  /*a440*/  FMUL.FTZ R55, R3.reuse, R55 ;  /* 0x0000003703377220 */ /* 0x040fe20000410000 */
[C---:B------:R-:W-:Y:S01]  /*a450*/  HMMA.16816.F32.BF16 R120, R128.reuse, R138, R120 ;  /* 0x0000008a8078723c */ /* 0x040fe20000041878 */
[----:B------:R-:W3:Y:S03]  /*a460*/  LDSM.16.MT88.4 R136, [R184+UR4+0x2100] ;  /* 0x00210004b888783b */ /* 0x000ee60008004200 */
[C---:B------:R-:W-:Y:S01]  /*a470*/  FMUL.FTZ R56, R132.reuse, R56 ;  /* 0x0000003884387220 */ /* 0x040fe20000410000 */
[----:B------:R-:W-:Y:S01]  /*a480*/  MUFU.EX2 R175, R175 ;  /* 0x000000af00af7308 */ /* 0x000fe20000000800 */
[C---:B------:R-:W-:Y:S02]  /*a490*/  FMUL.FTZ R57, R132.reuse, R57 ;  /* 0x0000003984397220 */ /* 0x040fe40000410000 */
[C---:B-----5:R-:W-:Y:S04]  /*a4a0*/  HMMA.16816.F32.BF16 R36, R128.reuse, R140, R36 ;  /* 0x0000008c8024723c */ /* 0x060fe80000041824 */
[C---:B------:R-:W-:Y:S02]  /*a4b0*/  FMUL.FTZ R58, R3.reuse, R58 ;  /* 0x0000003a033a7220 */ /* 0x040fe40000410000 */
[C---:B------:R-:W-:Y:S01]  /*a4c0*/  FMUL.FTZ R59, R3.reuse, R59 ;  /* 0x0000003b033b7220 */ /* 0x040fe20000410000 */
[----:B------:R-:W-:Y:S01]  /*a4d0*/  MUFU.EX2 R209, R209 ;  /* 0x000000d100d17308 */ /* 0x000fe20000000800 */
[C---:B------:R-:W-:Y:S01]  /*a4e0*/  HMMA.16816.F32.BF16 R40, R128.reuse, R142, R40 ;  /* 0x0000008e8028723c */ /* 0x040fe20000041828 */
[----:B------:R-:W5:Y:S03]  /*a4f0*/  LDSM.16.MT88.4 R140, [R134+0x2100] ;  /* 0x00210000868c783b */ /* 0x000f660000004200 */
[C---:B------:R-:W-:Y:S02]  /*a500*/  FMUL.FTZ R60, R132.reuse, R60 ;  /* 0x0000003c843c7220 */ /* 0x040fe40000410000 */
[C---:B------:R-:W-:Y:S02]  /*a510*/  FMUL.FTZ R61, R132.reuse, R61 ;  /* 0x0000003d843d7220 */ /* 0x040fe40000410000 */
[C---:B--2---:R-:W-:Y:S01]  /*a520*/  HMMA.16816.F32.BF16 R44, R128.reuse, R124, R44 ;  /* 0x0000007c802c723c */ /* 0x044fe2000004182c */
[----:B------:R-:W-:Y:S03]  /*a530*/  MUFU.EX2 R216, R216 ;  /* 0x000000d800d87308 */ /* 0x000fe60000000800 */
[C---:B------:R-:W-:Y:S02]  /*a540*/  FMUL.FTZ R62, R3.reuse, R62 ;  /* 0x0000003e033e7220 */ /* 0x040fe40000410000 */
[C---:B------:R-:W-:Y:S02]  /*a550*/  FMUL.FTZ R63, R3.reuse, R63 ;  /* 0x0000003f033f7220 */ /* 0x040fe40000410000 */
[C---:B------:R-:W-:Y:S01]  /*a560*/  HMMA.16816.F32.BF16 R48, R128.reuse, R126, R48 ;  /* 0x0000007e8030723c */ /* 0x040fe20000041830 */
[----:B------:R-:W2:Y:S02]  /*a570*/  LDSM.16.MT88.4 R124, [R185+UR4+0x4100] ;  /* 0x00410004b97c783b */ /* 0x000ea40008004200 */
[----:B------:R-:W-:Y:S01]  /*a580*/  MUFU.EX2 R217, R217 ;  /* 0x000000d900d97308 */ /* 0x000fe20000000800 */
        /* <DEDUP_REMOVED lines=16> */
[----:B------:R-:W5:Y:S03]  /*a690*/  LDSM.16.MT88.4 R140, [R184+UR4+0x4100] ;  /* 0x00410004b88c783b */ /* 0x000f660008004200 */
[C---:B------:R-:W-:Y:S02]  /*a6a0*/  FMUL.FTZ R74, R3.reuse, R74 ;  /* 0x0000004a034a7220 */ /* 0x040fe40000410000 */
[C---:B------:R-:W-:Y:S02]  /*a6b0*/  FMUL.FTZ R75, R3.reuse, R75 ;  /* 0x0000004b034b7220 */ /* 0x040fe40000410000 */
[C---:B--2---:R-:W-:Y:S04]  /*a6c0*/  HMMA.16816.F32.BF16 R68, R128.reuse, R124, R68 ;  /* 0x0000007c8044723c */ /* 0x044fe80000041844 */
[C---:B------:R-:W-:Y:S02]  /*a6d0*/  FMUL.FTZ R76, R132.reuse, R76 ;  /* 0x0000004c844c7220 */ /* 0x040fe40000410000 */
[C---:B------:R-:W-:Y:S02]  /*a6e0*/  FMUL.FTZ R77, R132.reuse, R77 ;  /* 0x0000004d844d7220 */ /* 0x040fe40000410000 */
[C---:B------:R-:W-:Y:S01]  /*a6f0*/  HMMA.16816.F32.BF16 R72, R128.reuse, R126, R72 ;  /* 0x0000007e8048723c */ /* 0x040fe20000041848 */
[----:B------:R-:W2:Y:S03]  /*a700*/  LDSM.16.MT88.4 R124, [R185+UR4+0x900] ;  /* 0x00090004b97c783b */ /* 0x000ea60008004200 */
[C---:B------:R-:W-:Y:S02]  /*a710*/  FMUL.FTZ R78, R3.reuse, R78 ;  /* 0x0000004e034e7220 */ /* 0x040fe40000410000 */
[C---:B------:R-:W-:Y:S02]  /*a720*/  FMUL.FTZ R79, R3.reuse, R79 ;  /* 0x0000004f034f7220 */ /* 0x040fe40000410000 */
[C---:B------:R-:W-:Y:S04]  /*a730*/  FMUL.FTZ R80, R132.reuse, R80 ;  /* 0x0000005084507220 */ /* 0x040fe80000410000 */
[C---:B------:R-:W-:Y:S01]  /*a740*/  FMUL.FTZ R81, R132.reuse, R81 ;  /* 0x0000005184517220 */ /* 0x040fe20000410000 */
[C---:B---3--:R-:W-:Y:S03]  /*a750*/  HMMA.16816.F32.BF16 R76, R128.reuse, R136, R76 ;  /* 0x00000088804c723c */ /* 0x048fe6000004184c */
[C---:B------:R-:W-:Y:S02]  /*a760*/  FMUL.FTZ R82, R3.reuse, R82 ;  /* 0x0000005203527220 */ /* 0x040fe40000410000 */
[C---:B------:R-:W-:Y:S02]  /*a770*/  FMUL.FTZ R83, R3.reuse, R83 ;  /* 0x0000005303537220 */ /* 0x040fe40000410000 */
[C---:B------:R-:W-:Y:S02]  /*a780*/  FMUL.FTZ R84, R132.reuse, R84 ;  /* 0x0000005484547220 */ /* 0x040fe40000410000 */
[C---:B------:R-:W-:Y:S03]  /*a790*/  FMUL.FTZ R85, R132.reuse, R85 ;  /* 0x0000005584557220 */ /* 0x040fe60000410000 */
[C---:B------:R-:W-:Y:S01]  /*a7a0*/  HMMA.16816.F32.BF16 R80, R128.reuse, R138, R80 ;  /* 0x0000008a8050723c */ /* 0x040fe20000041850 */
[----:B------:R-:W3:Y:S02]  /*a7b0*/  LDSM.16.MT88.4 R136, [R184+UR4+0x900] ;  /* 0x00090004b888783b */ /* 0x000ee40008004200 */
        /* <DEDUP_REMOVED lines=15> */
[C---:B------:R-:W-:Y:S03]  /*a8b0*/  HMMA.16816.F32.BF16 R92, R128.reuse, R12, R92 ;  /* 0x0000000c805c723c */ /* 0x040fe6000004185c */
[C---:B------:R-:W-:Y:S02]  /*a8c0*/  FMUL.FTZ R98, R3.reuse, R98 ;  /* 0x0000006203627220 */ /* 0x040fe40000410000 */
[----:B------:R-:W-:Y:S02]  /*a8d0*/  FMUL.FTZ R99, R3, R99 ;  /* 0x0000006303637220 */ /* 0x000fe40000410000 */
[----:B-1----:R-:W-:Y:S01]  /*a8e0*/  F2FP.BF16.PACK_AB R12, R167, R166 ;  /* 0x000000a6a70c723e */ /* 0x002fe200000010ff */
[----:B------:R-:W-:Y:S01]  /*a8f0*/  FFMA.FTZ R158, R132, R207, R158 ;  /* 0x000000cf849e7223 */ /* 0x000fe2000001009e */
[----:B----4-:R-:W-:Y:S03]  /*a900*/  F2FP.BF16.PACK_AB R13, R169, R168 ;  /* 0x000000a8a90d723e */ /* 0x010fe600000010ff */
[----:B------:R-:W-:Y:S01]  /*a910*/  HMMA.16816.F32.BF16 R96, R128, R14, R96 ;  /* 0x0000000e8060723c */ /* 0x000fe20000041860 */
[----:B------:R-:W1:Y:S02]  /*a920*/  LDSM.16.MT88.4 R128, [R134+0x2900] ;  /* 0x002900008680783b */ /* 0x000e640000004200 */
[----:B------:R-:W-:Y:S01]  /*a930*/  FFMA.FTZ R162, R3, R208, R162 ;  /* 0x000000d003a27223 */ /* 0x000fe200000100a2 */
[----:B------:R-:W-:Y:S01]  /*a940*/  IADD3 R3, R215, -0x2, RZ ;  /* 0xfffffffed7037810 */ /* 0x000fe20007ffe0ff */
[----:B------:R-:W-:Y:S02]  /*a950*/  FADD.FTZ R161, R161, R158 ;  /* 0x0000009ea1a17221 */ /* 0x000fe40000010000 */
[----:B------:R-:W-:Y:S01]  /*a960*/  F2FP.BF16.PACK_AB R14, R171, R170 ;  /* 0x000000aaab0e723e */ /* 0x000fe200000010ff */
[----:B------:R-:W-:Y:S01]  /*a970*/  FADD.FTZ R159, R159, R162 ;  /* 0x000000a29f9f7221 */ /* 0x000fe20000010000 */
[----:B------:R-:W-:Y:S02]  /*a980*/  F2FP.BF16.PACK_AB R15, R173, R172 ;  /* 0x000000acad0f723e */ /* 0x000fe400000010ff */
[----:B------:R-:W-:Y:S01]  /*a990*/  ISETP.GE.AND P0, PT, R3, R194, PT ;  /* 0x000000c20300720c */ /* 0x000fe20003f06270 */
[----:B------:R-:W-:Y:S02]  /*a9a0*/  FADD.FTZ R156, R156, R161 ;  /* 0x000000a19c9c7221 */ /* 0x000fe40000010000 */
[----:B------:R-:W-:Y:S02]  /*a9b0*/  FADD.FTZ R160, R160, R159 ;  /* 0x0000009fa0a07221 */ /* 0x000fe40000010000 */
[C---:B--2---:R-:W-:Y:S05]  /*a9c0*/  HMMA.16816.F32.BF16 R4, R12.reuse, R124, R4 ;  /* 0x0000007c0c04723c */ /* 0x044fea0000041804 */
        /* <DEDUP_REMOVED lines=10> */
[----:B------:R-:W2:Y:S03]  /*aa70*/  LDSM.16.MT88.4 R16, [R185+UR4+0x4900] ;  /* 0x00490004b910783b */ /* 0x000ea60008004200 */
[----:B------:R-:W-:Y:S02]  /*aa80*/  FADD.FTZ R170, R170, R167 ;  /* 0x000000a7aaaa7221 */ /* 0x000fe40000010000 */
[----:B------:R-:W-:Y:S02]  /*aa90*/  FADD.FTZ R172, R172, R169 ;  /* 0x000000a9acac7221 */ /* 0x000fe40000010000 */
[C---:B---3--:R-:W-:Y:S04]  /*aaa0*/  HMMA.16816.F32.BF16 R108, R12.reuse, R136, R108 ;  /* 0x000000880c6c723c */ /* 0x048fe8000004186c */
[----:B------:R-:W-:Y:S02]  /*aab0*/  FADD.FTZ R171, R171, R170 ;  /* 0x000000aaabab7221 */ /* 0x000fe40000010000 */
[----:B------:R-:W-:Y:S02]  /*aac0*/  FADD.FTZ R173, R173, R172 ;  /* 0x000000acadad7221 */ /* 0x000fe40000010000 */
[C---:B------:R-:W-:Y:S01]  /*aad0*/  HMMA.16816.F32.BF16 R112, R12.reuse, R138, R112 ;  /* 0x0000008a0c70723c */ /* 0x040fe20000041870 */
[----:B------:R-:W3:Y:S07]  /*aae0*/  LDSM.16.MT88.4 R136, [R184+UR4+0x4900] ;  /* 0x00490004b888783b */ /* 0x000eee0008004200 */
[C---:B-----5:R-:W-:Y:S08]  /*aaf0*/  HMMA.16816.F32.BF16 R116, R12.reuse, R140, R116 ;  /* 0x0000008c0c74723c */ /* 0x060ff00000041874 */
        /* <DEDUP_REMOVED lines=13> */
[----:B------:R-:W4:Y:S01]  /*abd0*/  LDSM.16.MT88.4 R20, [R134+0x4900] ;  /* 0x004900008614783b */ /* 0x000f220000004200 */
[--C-:B------:R-:W-:Y:S01]  /*abe0*/  FFMA.FTZ R152, R24, c[0x0][0x2d0], -R165.reuse ;  /* 0x0000b40018987a23 */ /* 0x100fe200000108a5 */
[C---:B------:R-:W-:Y:S01]  /*abf0*/  HMMA.16816.F32.BF16 R56, R12.reuse, R154, R56 ;  /* 0x0000009a0c38723c */ /* 0x040fe20000041838 */
[----:B------:R-:W5:Y:S03]  /*ac00*/  MUFU.EX2 R149, R149 ;  /* 0x0000009500957308 */ /* 0x000f660000000800 */
[--C-:B------:R-:W-:Y:S02]  /*ac10*/  FFMA.FTZ R153, R25, c[0x0][0x2d0], -R165.reuse ;  /* 0x0000b40019997a23 */ /* 0x100fe400000108a5 */
[----:B------:R-:W-:Y:S02]  /*ac20*/  FFMA.FTZ R165, R33, c[0x0][0x2d0], -R165 ;  /* 0x0000b40021a57a23 */ /* 0x000fe400000108a5 */
[C---:B-1----:R-:W-:Y:S03]  /*ac30*/  HMMA.16816.F32.BF16 R60, R12.reuse, R128, R60 ;  /* 0x000000800c3c723c */ /* 0x042fe6000004183c */
[----:B------:R-:W-:Y:S01]  /*ac40*/  MUFU.EX2 R150, R150 ;  /* 0x0000009600967308 */ /* 0x000fe20000000800 */
[--C-:B------:R-:W-:Y:S02]  /*ac50*/  FFMA.FTZ R154, R26, c[0x0][0x2d0], -R164.reuse ;  /* 0x0000b4001a9a7a23 */ /* 0x100fe400000108a4 */
[--C-:B------:R-:W-:Y:S02]  /*ac60*/  FFMA.FTZ R155, R27, c[0x0][0x2d0], -R164.reuse ;  /* 0x0000b4001b9b7a23 */ /* 0x100fe400000108a4 */
[C---:B------:R-:W-:Y:S01]  /*ac70*/  HMMA.16816.F32.BF16 R64, R12.reuse, R130, R64 ;  /* 0x000000820c40723c */ /* 0x040fe20000041840 */
[----:B------:R-:W-:Y:S03]  /*ac80*/  LDSM.16.MT88.4 R24, [R133+0x1100] ;  /* 0x001100008518783b */ /* 0x000fe60000004200 */
[----:B------:R-:W-:Y:S01]  /*ac90*/  FFMA.FTZ R164, R35, c[0x0][0x2d0], -R164 ;  /* 0x0000b40023a47a23 */ /* 0x000fe200000108a4 */
[----:B------:R-:W1:Y:S03]  /*aca0*/  MUFU.EX2 R151, R151 ;  /* 0x0000009700977308 */ /* 0x000e660000000800 */
[C---:B--2---:R-:W-:Y:S01]  /*acb0*/  HMMA.16816.F32.BF16 R68, R12.reuse, R16, R68 ;  /* 0x000000100c44723c */ /* 0x044fe20000041844 */
[----:B------:R-:W-:Y:S06]  /*acc0*/  LDSM.16.MT88.4 R128, [R134+0x1100] ;  /* 0x001100008680783b */ /* 0x000fec0000004200 */
[----:B------:R-:W-:Y:S01]  /*acd0*/  MUFU.EX2 R152, R152 ;  /* 0x0000009800987308 */ /* 0x000fe20000000800 */
[C---:B------:R-:W-:Y:S01]  /*ace0*/  HMMA.16816.F32.BF16 R72, R12.reuse, R18, R72 ;  /* 0x000000120c48723c */ /* 0x040fe20000041848 */
[----:B------:R-:W2:Y:S07]  /*acf0*/  LDSM.16.MT88.4 R16, [R185+UR4+0x1100] ;  /* 0x00110004b910783b */ /* 0x000eae0008004200 */
[C---:B------:R-:W-:Y:S01]  /*ad00*/  HMMA.16816.F32.BF16 R76, R12.reuse, R124, R76 ;  /* 0x0000007c0c4c723c */ /* 0x040fe2000004184c */
[----:B------:R-:W-:Y:S01]  /*ad10*/  LDSM.16.MT88.4 R32, [R134+0x1900] ;  /* 0x001900008620783b */ /* 0x000fe20000004200 */
[----:B------:R-:W1:Y:S06]  /*ad20*/  MUFU.EX2 R153, R153 ;  /* 0x0000009900997308 */ /* 0x000e6c0000000800 */
[C---:B------:R-:W-:Y:S01]  /*ad30*/  HMMA.16816.F32.BF16 R80, R12.reuse, R126, R80 ;  /* 0x0000007e0c50723c */ /* 0x040fe20000041850 */
[----:B------:R-:W1:Y:S03]  /*ad40*/  LDSM.16.MT88.4 R124, [R184+UR4+0x1100] ;  /* 0x00110004b87c783b */ /* 0x000e660008004200 */
[----:B------:R-:W-:Y:S04]  /*ad50*/  MUFU.EX2 R154, R154 ;  /* 0x0000009a009a7308 */ /* 0x000fe80000000800 */
[C---:B---3--:R-:W-:Y:S06]  /*ad60*/  HMMA.16816.F32.BF16 R84, R12.reuse, R136, R84 ;  /* 0x000000880c54723c */ /* 0x048fec0000041854 */
[----:B------:R-:W3:Y:S02]  /*ad70*/  MUFU.EX2 R155, R155 ;  /* 0x0000009b009b7308 */ /* 0x000ee40000000800 */
[C---:B------:R-:W-:Y:S01]  /*ad80*/  HMMA.16816.F32.BF16 R88, R12.reuse, R138, R88 ;  /* 0x0000008a0c58723c */ /* 0x040fe20000041858 */
[----:B------:R-:W-:Y:S07]  /*ad90*/  LDSM.16.MT88.4 R136, [R133+0x3100] ;  /* 0x003100008588783b */ /* 0x000fee0000004200 */
[C---:B----4-:R-:W-:Y:S01]  /*ada0*/  HMMA.16816.F32.BF16 R92, R12.reuse, R20, R92 ;  /* 0x000000140c5c723c */ /* 0x050fe2000004185c */
[----:B------:R-:W4:Y:S07]  /*adb0*/  MUFU.EX2 R218, R165 ;  /* 0x000000a500da7308 */ /* 0x000f2e0000000800 */
[----:B------:R-:W-:Y:S01]  /*adc0*/  HMMA.16816.F32.BF16 R96, R12, R22, R96 ;  /* 0x000000160c60723c */ /* 0x000fe20000041860 */
[----:B------:R-:W4:Y:S02]  /*add0*/  LDSM.16.MT88.4 R20, [R185+UR4+0x3100] ;  /* 0x00310004b914783b */ /* 0x000f240008004200 */
[----:B------:R-:W4:Y:S04]  /*ade0*/  MUFU.EX2 R164, R164 ;  /* 0x000000a400a47308 */ /* 0x000f280000000800 */
[----:B-----5:R-:W-:Y:S01]  /*adf0*/  F2FP.BF16.PACK_AB R12, R149, R148 ;  /* 0x00000094950c723e */ /* 0x020fe200000010ff */
[----:B------:R-:W-:Y:S01]  /*ae00*/  FADD.FTZ R148, R148, R171 ;  /* 0x000000ab94947221 */ /* 0x000fe20000010000 */
[----:B-1----:R-:W-:Y:S03]  /*ae10*/  F2FP.BF16.PACK_AB R13, R151, R150 ;  /* 0x00000096970d723e */ /* 0x002fe600000010ff */
[----:B------:R-:W-:Y:S01]  /*ae20*/  F2FP.BF16.PACK_AB R14, R153, R152 ;  /* 0x00000098990e723e */ /* 0x000fe200000010ff */
[----:B------:R-:W-:Y:S01]  /*ae30*/  FADD.FTZ R150, R150, R173 ;  /* 0x000000ad96967221 */ /* 0x000fe20000010000 */
[----:B---3--:R-:W-:Y:S01]  /*ae40*/  F2FP.BF16.PACK_AB R15, R155, R154 ;  /* 0x0000009a9b0f723e */ /* 0x008fe200000010ff */
        /* <DEDUP_REMOVED lines=8> */
[----:B------:R-:W1:Y:S07]  /*aed0*/  LDSM.16.MT88.4 R16, [R184+UR4+0x3100] ;  /* 0x00310004b810783b */ /* 0x000e6e0008004200 */
[C---:B------:R-:W-:Y:S08]  /*aee0*/  HMMA.16816.F32.BF16 R100, R12.reuse, R24, R100 ;  /* 0x000000180c64723c */ /* 0x040ff00000041864 */
[C---:B------:R-:W-:Y:S01]  /*aef0*/  HMMA.16816.F32.BF16 R104, R12.reuse, R26, R104 ;  /* 0x0000001a0c68723c */ /* 0x040fe20000041868 */
[----:B------:R-:W2:Y:S07]  /*af00*/  LDSM.16.MT88.4 R24, [R134+0x3100] ;  /* 0x003100008618783b */ /* 0x000eae0000004200 */
[C---:B------:R-:W-:Y:S08]  /*af10*/  HMMA.16816.F32.BF16 R108, R12.reuse, R124, R108 ;  /* 0x0000007c0c6c723c */ /* 0x040ff0000004186c */
[C---:B------:R-:W-:Y:S01]  /*af20*/  HMMA.16816.F32.BF16 R112, R12.reuse, R126, R112 ;  /* 0x0000007e0c70723c */ /* 0x040fe20000041870 */
[----:B------:R-:W3:Y:S07]  /*af30*/  LDSM.16.MT88.4 R124, [R185+UR4+0x5100] ;  /* 0x00510004b97c783b */ /* 0x000eee0008004200 */
        /* <DEDUP_REMOVED lines=16> */
[----:B------:R-:W3:Y:S07]  /*b040*/  LDSM.16.MT88.4 R124, [R185+UR4+0x1900] ;  /* 0x00190004b97c783b */ /* 0x000eee0008004200 */
[C---:B----4-:R-:W-:Y:S08]  /*b050*/  HMMA.16816.F32.BF16 R76, R12.reuse, R20, R76 ;  /* 0x000000140c4c723c */ /* 0x050ff0000004184c */
[C---:B------:R-:W-:Y:S01]  /*b060*/  HMMA.16816.F32.BF16 R80, R12.reuse, R22, R80 ;  /* 0x000000160c50723c */ /* 0x040fe20000041850 */
[----:B------:R-:W4:Y:S07]  /*b070*/  LDSM.16.MT88.4 R20, [R133+0x1900] ;  /* 0x001900008514783b */ /* 0x000f2e0000004200 */
[C---:B-1----:R-:W-:Y:S08]  /*b080*/  HMMA.16816.F32.BF16 R84, R12.reuse, R16, R84 ;  /* 0x000000100c54723c */ /* 0x042ff00000041854 */
[C---:B------:R-:W-:Y:S01]  /*b090*/  HMMA.16816.F32.BF16 R88, R12.reuse, R18, R88 ;  /* 0x000000120c58723c */ /* 0x040fe20000041858 */
[----:B------:R-:W1:Y:S07]  /*b0a0*/  LDSM.16.MT88.4 R16, [R185+UR4+0x3900] ;  /* 0x00390004b910783b */ /* 0x000e6e0008004200 */
[C---:B--2---:R-:W-:Y:S08]  /*b0b0*/  HMMA.16816.F32.BF16 R92, R12.reuse, R24, R92 ;  /* 0x000000180c5c723c */ /* 0x044ff0000004185c */
[----:B------:R-:W-:Y:S01]  /*b0c0*/  HMMA.16816.F32.BF16 R96, R12, R26, R96 ;  /* 0x0000001a0c60723c */ /* 0x000fe20000041860 */
[----:B------:R-:W2:Y:S06]  /*b0d0*/  LDSM.16.MT88.4 R24, [R185+UR4+0x5900] ;  /* 0x00590004b918783b */ /* 0x000eac0008004200 */
[----:B------:R-:W-:Y:S02]  /*b0e0*/  F2FP.BF16.PACK_AB R12, R175, R174 ;  /* 0x000000aeaf0c723e */ /* 0x000fe400000010ff */
[----:B------:R-:W-:Y:S03]  /*b0f0*/  F2FP.BF16.PACK_AB R13, R216, R209 ;  /* 0x000000d1d80d723e */ /* 0x000fe600000010ff */
[----:B------:R-:W-:Y:S01]  /*b100*/  F2FP.BF16.PACK_AB R14, R218, R217 ;  /* 0x000000d9da0e723e */ /* 0x000fe200000010ff */
[----:B------:R-:W-:Y:S01]  /*b110*/  FADD.FTZ R209, R209, R154 ;  /* 0x0000009ad1d17221 */ /* 0x000fe20000010000 */
[----:B------:R-:W-:Y:S03]  /*b120*/  F2FP.BF16.PACK_AB R15, R164, R219 ;  /* 0x000000dba40f723e */ /* 0x000fe600000010ff */
[----:B------:R-:W-:Y:S04]  /*b130*/  FADD.FTZ R216, R216, R209 ;  /* 0x000000d1d8d87221 */ /* 0x000fe80000010000 */
[C---:B---3--:R-:W-:Y:S03]  /*b140*/  HMMA.16816.F32.BF16 R128, R12.reuse, R124, R4 ;  /* 0x0000007c0c80723c */ /* 0x048fe60000041804 */
[----:B------:R-:W-:Y:S04]  /*b150*/  FADD.FTZ R219, R219, R216 ;  /* 0x000000d8dbdb7221 */ /* 0x000fe80000010000 */
[----:B------:R-:W-:Y:S01]  /*b160*/  FADD.FTZ R208, R164, R219 ;  /* 0x000000dba4d07221 */ /* 0x000fe20000010000 */
[C---:B------:R-:W-:Y:S01]  /*b170*/  HMMA.16816.F32.BF16 R124, R12.reuse, R126, R8 ;  /* 0x0000007e0c7c723c */ /* 0x040fe20000041808 */
[----:B------:R-:W3:Y:S07]  /*b180*/  LDSM.16.MT88.4 R8, [R133+0x5900] ;  /* 0x005900008508783b */ /* 0x000eee0000004200 */
[C---:B----4-:R-:W-:Y:S08]  /*b190*/  HMMA.16816.F32.BF16 R100, R12.reuse, R20, R100 ;  /* 0x000000140c64723c */ /* 0x050ff00000041864 */
[C---:B------:R-:W-:Y:S01]  /*b1a0*/  HMMA.16816.F32.BF16 R104, R12.reuse, R22, R104 ;  /* 0x000000160c68723c */ /* 0x040fe20000041868 */
[----:B------:R-:W-:Y:S07]  /*b1b0*/  LDSM.16.MT88.4 R20, [R134+0x5900] ;  /* 0x005900008614783b */ /* 0x000fee0000004200 */
[C---:B------:R-:W-:Y:S08]  /*b1c0*/  HMMA.16816.F32.BF16 R108, R12.reuse, R28, R108 ;  /* 0x0000001c0c6c723c */ /* 0x040ff0000004186c */
[C---:B------:R-:W-:Y:S08]  /*b1d0*/  HMMA.16816.F32.BF16 R112, R12.reuse, R30, R112 ;  /* 0x0000001e0c70723c */ /* 0x040ff00000041870 */
[C---:B------:R-:W-:Y:S08]  /*b1e0*/  HMMA.16816.F32.BF16 R116, R12.reuse, R32, R116 ;  /* 0x000000200c74723c */ /* 0x040ff00000041874 */
[C---:B------:R-:W-:Y:S08]  /*b1f0*/  HMMA.16816.F32.BF16 R120, R12.reuse, R34, R120 ;  /* 0x000000220c78723c */ /* 0x040ff00000041878 */
[C---:B-1----:R-:W-:Y:S08]  /*b200*/  HMMA.16816.F32.BF16 R36, R12.reuse, R16, R36 ;  /* 0x000000100c24723c */ /* 0x042ff00000041824 */
[C---:B------:R-:W-:Y:S01]  /*b210*/  HMMA.16816.F32.BF16 R40, R12.reuse, R18, R40 ;  /* 0x000000120c28723c */ /* 0x040fe20000041828 */
[----:B------:R-:W1:Y:S07]  /*b220*/  LDSM.16.MT88.4 R16, [R184+UR4+0x5900] ;  /* 0x00590004b810783b */ /* 0x000e6e0008004200 */
        /* <DEDUP_REMOVED lines=8> */
[C---:B---3--:R-:W-:Y:S07]  /*b2b0*/  HMMA.16816.F32.BF16 R76, R12.reuse, R8, R76 ;  /* 0x000000080c4c723c */ /* 0x048fee000004184c */
[----:B------:R-:W-:Y:S01]  /*b2c0*/  FADD.FTZ R8, R174, R153 ;  /* 0x00000099ae087221 */ /* 0x000fe20000010000 */
[C---:B------:R-:W-:Y:S04]  /*b2d0*/  HMMA.16816.F32.BF16 R80, R12.reuse, R10, R80 ;  /* 0x0000000a0c50723c */ /* 0x040fe80000041850 */
[----:B------:R-:W-:Y:S04]  /*b2e0*/  FADD.FTZ R8, R175, R8 ;  /* 0x00000008af087221 */ /* 0x000fe80000010000 */
[C---:B-1----:R-:W-:Y:S04]  /*b2f0*/  HMMA.16816.F32.BF16 R84, R12.reuse, R16, R84 ;  /* 0x000000100c54723c */ /* 0x042fe80000041854 */
[----:B------:R-:W-:Y:S04]  /*b300*/  FADD.FTZ R207, R217, R8 ;  /* 0x00000008d9cf7221 */ /* 0x000fe80000010000 */
[C---:B------:R-:W-:Y:S04]  /*b310*/  HMMA.16816.F32.BF16 R88, R12.reuse, R18, R88 ;  /* 0x000000120c58723c */ /* 0x040fe80000041858 */
[----:B------:R-:W-:Y:S04]  /*b320*/  FADD.FTZ R207, R218, R207 ;  /* 0x000000cfdacf7221 */ /* 0x000fe80000010000 */
[C---:B------:R-:W-:Y:S08]  /*b330*/  HMMA.16816.F32.BF16 R92, R12.reuse, R20, R92 ;  /* 0x000000140c5c723c */ /* 0x040ff0000004185c */
        /* <DEDUP_REMOVED lines=19> */
[----:B------:R-:W-:Y:S01]  /*b470*/  IMAD R201, R6, c[0x0][0x2b8], R201 ;  /* 0x0000ae0006c97a24 */ /* 0x000fe200078e02c9 */
[----:B------:R-:W-:Y:S04]  /*b480*/  IADD3 R6, -R180, 0x10, RZ ;  /* 0x00000010b4067810 */ /* 0x000fe80007ffe1ff */
[----:B------:R-:W-:Y:S02]  /*b490*/  SHF.R.S32.HI R3, RZ, 0x1f, R201 ;  /* 0x0000001fff037819 */ /* 0x000fe400000114c9 */
[----:B------:R-:W-:Y:S03]  /*b4a0*/  LOP3.LUT R6, R6, 0xf, RZ, 0xc0, !PT ;  /* 0x0000000f06067812 */ /* 0x000fe600078ec0ff */
        /* <DEDUP_REMOVED lines=12> */
[----:B------:R-:W1:Y:S04]  /*b570*/  SHFL.IDX PT, R7, R18, 0x1, 0x181f ;  /* 0x00381f0012077f89 */ /* 0x000e6800000e0000 */
[----:B------:R-:W2:Y:S04]  /*b580*/  SHFL.IDX PT, R3, R10, 0x1, 0x181f ;  /* 0x00381f000a037f89 */ /* 0x000ea800000e0000 */
[----:B------:R-:W-:Y:S01]  /*b590*/  SHFL.IDX PT, R5, R10, RZ, 0x181f ;  /* 0x00181fff0a057589 */ /* 0x000fe200000e0000 */
[----:B-1----:R-:W-:Y:S04]  /*b5a0*/  IADD3 R12, P1, P0, R12, R7, R212 ;  /* 0x000000070c0c7210 */ /* 0x002fe8000783e0d4 */
[----:B--2---:R-:W-:Y:S02]  /*b5b0*/  IADD3.X R13, RZ, R3, R213, P1, P0 ;  /* 0x00000003ff0d7210 */ /* 0x004fe40000fe04d5 */
[----:B------:R-:W-:Y:S04]  /*b5c0*/  IADD3 R8, P1, P0, R8, R7, R192 ;  /* 0x0000000708087210 */ /* 0x000fe8000783e0c0 */
[----:B------:R-:W-:Y:S02]  /*b5d0*/  IADD3.X R9, RZ, R3, R210, P1, P0 ;  /* 0x00000003ff097210 */ /* 0x000fe40000fe04d2 */
[----:B------:R-:W-:Y:S04]  /*b5e0*/  IADD3 R6, P1, P0, R6, R7, R181 ;  /* 0x0000000706067210 */ /* 0x000fe8000783e0b5 */
[----:B------:R-:W-:Y:S02]  /*b5f0*/  IADD3.X R7, RZ, R3, R182, P1, P0 ;  /* 0x00000003ff077210 */ /* 0x000fe40000fe04b6 */
[----:B------:R-:W1:Y:S02]  /*b600*/  SHFL.IDX PT, R3, R18, RZ, 0x181f ;  /* 0x00181fff12037589 */ /* 0x000e6400000e0000 */
[----:B-1----:R-:W-:Y:S05]  /*b610*/  IADD3 R16, P0, R3, R212, RZ ;  /* 0x000000d403107210 */ /* 0x002fea0007f1e0ff */
[----:B------:R-:W-:Y:S01]  /*b620*/  IMAD.X R17, R5, 0x1, R213, P0 ;  /* 0x0000000105117824 */ /* 0x000fe200000e06d5 */
[----:B------:R-:W-:Y:S05]  /*b630*/  IADD3 R14, P0, R3, R192, RZ ;  /* 0x000000c0030e7210 */ /* 0x000fea0007f1e0ff */
[----:B------:R-:W-:Y:S01]  /*b640*/  IMAD.X R15, R5, 0x1, R210, P0 ;  /* 0x00000001050f7824 */ /* 0x000fe200000e06d2 */
        /* <DEDUP_REMOVED lines=16> */
.L_x_2744:
        /* <DEDUP_REMOVED lines=10> */
.L_x_2742:
[----:B------:R-:W-:-:S13]  /*b7f0*/  ISETP.GE.AND P0, PT, R209, R194, PT ;  /* 0x000000c2d100720c */ /* 0x000fda0003f06270 */
[----:B------:R-:W-:Y:S05]  /*b800*/  @!P0 BRA `(.L_x_2746) ;  /* 0x0000362000008947 */ /* 0x000fea0003800000 */
[----:B------:R-:W-:Y:S01]  /*b810*/  IMAD.MOV.U32 R192, RZ, RZ, 0x40 ;  /* 0x00000040ffc07424 */ /* 0x000fe200078e00ff */
[----:B------:R-:W-:Y:S01]  /*b820*/  LOP3.LUT P0, RZ, R179, 0x4, RZ, 0xc0, !PT ;  /* 0x00000004b3ff7812 */ /* 0x000fe2000780c0ff */
[----:B------:R-:W-:Y:S01]  /*b830*/  IMAD.MOV.U32 R3, RZ, RZ, R0 ;  /* 0x000000ffff037224 */ /* 0x000fe200078e0000 */
[----:B-1----:R-:W-:Y:S01]  /*b840*/  SHF.R.S32.HI R5, RZ, 0x1f, R178 ;  /* 0x0000001fff057819 */ /* 0x002fe200000114b2 */
[----:B------:R-:W-:Y:S01]  /*b850*/  IMAD.MOV.U32 R132, RZ, RZ, R2 ;  /* 0x000000ffff847224 */ /* 0x000fe200078e0002 */
[----:B------:R-:W-:Y:S01]  /*b860*/  SHF.R.S32.HI R0, RZ, 0x1f, R177 ;  /* 0x0000001fff007819 */ /* 0x000fe200000114b1 */
[----:B------:R-:W-:Y:S01]  /*b870*/  IMAD.SHL.U32 R212, R178, 0x2, RZ ;  /* 0x00000002b2d47824 */ /* 0x000fe200078e00ff */
[----:B------:R-:W-:Y:S01]  /*b880*/  SHF.R.S32.HI R213, RZ, 0x1f, R176 ;  /* 0x0000001fffd57819 */ /* 0x000fe200000114b0 */
[----:B------:R-:W-:Y:S01]  /*b890*/  IMAD.SHL.U32 R214, R177, 0x2, RZ ;  /* 0x00000002b1d67824 */ /* 0x000fe200078e00ff */
[----:B------:R-:W-:Y:S01]  /*b8a0*/  SEL R192, R192, 0xffffffc0, !P0 ;  /* 0xffffffc0c0c07807 */ /* 0x000fe20004000000 */
[----:B------:R-:W-:Y:S01]  /*b8b0*/  IMAD.SHL.U32 R215, R176, 0x2, RZ ;  /* 0x00000002b0d77824 */ /* 0x000fe200078e00ff */
[----:B------:R-:W-:-:S02]  /*b8c0*/  SHF.L.U64.HI R210, R178, 0x1, R5 ;  /* 0x00000001b2d27819 */ /* 0x000fc40000010205 */
[----:B------:R-:W-:Y:S02]  /*b8d0*/  SHF.L.U64.HI R211, R177, 0x1, R0 ;  /* 0x00000001b1d37819 */ /* 0x000fe40000010200 */
[----:B------:R-:W-:Y:S02]  /*b8e0*/  SHF.L.U64.HI R213, R176, 0x1, R213 ;  /* 0x00000001b0d57819 */ /* 0x000fe400000102d5 */
.L_x_2757:
        /* <DEDUP_REMOVED lines=33> */
[C---:B-----5:R-:W-:Y:S05]  /*bb00*/  IADD3 R22, P0, R11.reuse, R212, RZ ;  /* 0x000000d40b167210 */ /* 0x060fea0007f1e0ff */
[C-C-:B----4-:R-:W-:Y:S01]  /*bb10*/  IMAD.X R23, R0.reuse, 0x1, R210.reuse, P0 ;  /* 0x0000000100177824 */ /* 0x150fe200000e06d2 */
[C---:B------:R-:W-:Y:S04]  /*bb20*/  IADD3 R14, P0, R11.reuse, R214, RZ ;  /* 0x000000d60b0e7210 */ /* 0x040fe80007f1e0ff */
[C---:B------:R-:W-:Y:S02]  /*bb30*/  IADD3.X R15, R0.reuse, R211, RZ, P0, !PT ;  /* 0x000000d3000f7210 */ /* 0x040fe400007fe4ff */
[----:B------:R-:W-:Y:S05]  /*bb40*/  IADD3 R10, P0, R11, R215, RZ ;  /* 0x000000d70b0a7210 */ /* 0x000fea0007f1e0ff */
[--C-:B------:R-:W-:Y:S01]  /*bb50*/  IMAD.X R11, R0, 0x1, R213.reuse, P0 ;  /* 0x00000001000b7824 */ /* 0x100fe200000e06d5 */
        /* <DEDUP_REMOVED lines=15> */
.L_x_2747:
[C---:B--23--:R-:W-:Y:S01]  /*bc50*/  HMMA.16816.F32.BF16 R4, R136.reuse, R140, RZ ;  /* 0x0000008c8804723c */ /* 0x04cfe200000418ff */
[----:B------:R-:W-:Y:S01]  /*bc60*/  LDSM.16.M88.4 R172, [R186] ;  /* 0x00000000baac783b */ /* 0x000fe20000000200 */
[----:B------:R-:W-:Y:S01]  /*bc70*/  UIADD3 UR18, UR16, 0x1, URZ ;  /* 0x0000000110127890 */ /* 0x000fe2000fffe03f */
[----:B------:R-:W-:Y:S01]  /*bc80*/  ISETP.NE.AND P0, PT, R197, 0x1, PT ;  /* 0x00000001c500780c */ /* 0x000fe20003f05270 */
[C---:B------:R-:W-:Y:S01]  /*bc90*/  IMAD.IADD R0, R192.reuse, 0x1, R21 ;  /* 0x00000001c0007824 */ /* 0x040fe200078e0215 */
[C---:B------:R-:W-:Y:S01]  /*bca0*/  IADD3 R135, R192.reuse, UR4, R191 ;  /* 0x00000004c0877c10 */ /* 0x040fe2000fffe0bf */
[----:B------:R-:W-:Y:S01]  /*bcb0*/  IMAD.IADD R2, R192, 0x1, R133 ;  /* 0x00000001c0027824 */ /* 0x000fe200078e0285 */
[----:B------:R-:W0:Y:S01]  /*bcc0*/  LDGDEPBAR ;  /* 0x00000000000079af */ /* 0x000e220000000000 */
[C---:B------:R-:W-:Y:S01]  /*bcd0*/  HMMA.16816.F32.BF16 R8, R136.reuse, R142, RZ ;  /* 0x0000008e8808723c */ /* 0x040fe200000418ff */
[----:B------:R-:W-:Y:S01]  /*bce0*/  ISETP.LE.AND P2, PT, R196, c[0x0][0x32c], PT ;  /* 0x0000cb00c4007a0c */ /* 0x000fe20003f43270 */
[----:B------:R-:W-:Y:S02]  /*bcf0*/  UISETP.GE.AND UP0, UPT, UR16, 0x1, UPT ;  /* 0x000000011000788c */ /* 0x000fe4000bf06270 */
[----:B------:R-:W-:Y:S01]  /*bd00*/  IMAD.IADD R134, R188, 0x1, R135 ;  /* 0x00000001bc867824 */ /* 0x000fe200078e0287 */
[----:B------:R-:W-:Y:S01]  /*bd10*/  LDSM.16.M88.4 R140, [R187] ;  /* 0x00000000bb8c783b */ /* 0x000fe20000000200 */
[----:B------:R-:W-:Y:S02]  /*bd20*/  USEL UR16, UR18, URZ, !UP0 ;  /* 0x0000003f12107287 */ /* 0x000fe4000c000000 */
[C---:B----4-:R-:W-:Y:S03]  /*bd30*/  HMMA.16816.F32.BF16 R12, R136.reuse, R16, RZ ;  /* 0x00000010880c723c */ /* 0x050fe600000418ff */
[----:B------:R-:W2:Y:S05]  /*bd40*/  LDSM.16.M88.4 R164, [R0+0xc100] ;  /* 0x00c1000000a4783b */ /* 0x000eaa0000000200 */
[C---:B------:R-:W-:Y:S01]  /*bd50*/  HMMA.16816.F32.BF16 R16, R136.reuse, R18, RZ ;  /* 0x000000128810723c */ /* 0x040fe200000418ff */
[----:B------:R-:W3:Y:S06]  /*bd60*/  LDSM.16.M88.4 R168, [R0+0xc900] ;  /* 0x00c9000000a8783b */ /* 0x000eec0000000200 */
[----:B------:R-:W-:Y:S01]  /*bd70*/  LDSM.16.M88.4 R176, [R2+0xc100] ;  /* 0x00c1000002b0783b */ /* 0x000fe20000000200 */
[C---:B-1----:R-:W-:Y:S05]  /*bd80*/  HMMA.16816.F32.BF16 R20, R136.reuse, R24, RZ ;  /* 0x000000188814723c */ /* 0x042fea00000418ff */
[----:B------:R-:W-:Y:S03]  /*bd90*/  LDSM.16.M88.4 R180, [R2+0xc900] ;  /* 0x00c9000002b4783b */ /* 0x000fe60000000200 */
[C---:B------:R-:W-:Y:S08]  /*bda0*/  HMMA.16816.F32.BF16 R24, R136.reuse, R26, RZ ;  /* 0x0000001a8818723c */ /* 0x040ff000000418ff */
[C---:B------:R-:W-:Y:S08]  /*bdb0*/  HMMA.16816.F32.BF16 R28, R136.reuse, R32, RZ ;  /* 0x00000020881c723c */ /* 0x040ff000000418ff */
[----:B------:R-:W-:Y:S01]  /*bdc0*/  HMMA.16816.F32.BF16 R32, R136, R34, RZ ;  /* 0x000000228820723c */ /* 0x000fe200000418ff */
        /* <DEDUP_REMOVED lines=12> */
[----:B------:R-:W5:Y:S06]  /*be90*/  LDSM.16.M88.4 R144, [R2+0xd100] ;  /* 0x00d100000290783b */ /* 0x000f6c0000000200 */
[----:B------:R-:W4:Y:S01]  /*bea0*/  LDSM.16.M88.4 R160, [R191+UR4+0xe100] ;  /* 0x00e10004bfa0783b */ /* 0x000f220008000200 */
[C---:B--2---:R-:W-:Y:S08]  /*beb0*/  HMMA.16816.F32.BF16 R4, R140.reuse, R164, R4 ;  /* 0x000000a48c04723c */ /* 0x044ff00000041804 */
[C---:B------:R-:W-:Y:S01]  /*bec0*/  HMMA.16816.F32.BF16 R8, R140.reuse, R166, R8 ;  /* 0x000000a68c08723c */ /* 0x040fe20000041808 */
[----:B------:R-:W2:Y:S07]  /*bed0*/  LDSM.16.M88.4 R164, [R191+UR4+0xe900] ;  /* 0x00e90004bfa4783b */ /* 0x000eae0008000200 */
[C---:B---3--:R-:W-:Y:S08]  /*bee0*/  HMMA.16816.F32.BF16 R12, R140.reuse, R168, R12 ;  /* 0x000000a88c0c723c */ /* 0x048ff0000004180c */
[C---:B------:R-:W-:Y:S01]  /*bef0*/  HMMA.16816.F32.BF16 R16, R140.reuse, R170, R16 ;  /* 0x000000aa8c10723c */ /* 0x040fe20000041810 */
[----:B------:R-:W-:Y:S07]  /*bf00*/  LDSM.16.M88.4 R168, [R133+0xe100] ;  /* 0x00e1000085a8783b */ /* 0x000fee0000000200 */
[C---:B-1----:R-:W-:Y:S08]  /*bf10*/  HMMA.16816.F32.BF16 R20, R140.reuse, R136, R20 ;  /* 0x000000888c14723c */ /* 0x042ff00000041814 */
[C---:B------:R-:W-:Y:S01]  /*bf20*/  HMMA.16816.F32.BF16 R24, R140.reuse, R138, R24 ;  /* 0x0000008a8c18723c */ /* 0x040fe20000041818 */
[----:B------:R-:W1:Y:S07]  /*bf30*/  LDSM.16.M88.4 R136, [R191+UR4+0xf100] ;  /* 0x00f10004bf88783b */ /* 0x000e6e0008000200 */
[C---:B----4-:R-:W-:Y:S08]  /*bf40*/  HMMA.16816.F32.BF16 R28, R140.reuse, R148, R28 ;  /* 0x000000948c1c723c */ /* 0x050ff0000004181c */
[----:B------:R-:W-:Y:S01]  /*bf50*/  HMMA.16816.F32.BF16 R32, R140, R150, R32 ;  /* 0x000000968c20723c */ /* 0x000fe20000041820 */
[----:B------:R-:W3:Y:S06]  /*bf60*/  LDSM.16.M88.4 R140, [R191+UR4+0xf900] ;  /* 0x00f90004bf8c783b */ /* 0x000eec0008000200 */
[----:B------:R-:W4:Y:S01]  /*bf70*/  LDSM.16.M88.4 R148, [R189+0x4000] ;  /* 0x00400000bd94783b */ /* 0x000f220000000200 */
[C---:B------:R-:W-:Y:S08]  /*bf80*/  HMMA.16816.F32.BF16 R4, R172.reuse, R176, R4 ;  /* 0x000000b0ac04723c */ /* 0x040ff00000041804 */
[C---:B------:R-:W-:Y:S01]  /*bf90*/  HMMA.16816.F32.BF16 R8, R172.reuse, R178, R8 ;  /* 0x000000b2ac08723c */ /* 0x040fe20000041808 */
[----:B------:R-:W1:Y:S07]  /*bfa0*/  LDSM.16.M88.4 R176, [R133+0xe900] ;  /* 0x00e9000085b0783b */ /* 0x000e6e0000000200 */
[C---:B------:R-:W-:Y:S08]  /*bfb0*/  HMMA.16816.F32.BF16 R12, R172.reuse, R180, R12 ;  /* 0x000000b4ac0c723c */ /* 0x040ff0000004180c */
[C---:B------:R-:W-:Y:S08]  /*bfc0*/  HMMA.16816.F32.BF16 R16, R172.reuse, R182, R16 ;  /* 0x000000b6ac10723c */ /* 0x040ff00000041810 */
[C---:B-----5:R-:W-:Y:S08]  /*bfd0*/  HMMA.16816.F32.BF16 R20, R172.reuse, R144, R20 ;  /* 0x00000090ac14723c */ /* 0x060ff00000041814 */
[C---:B------:R-:W-:Y:S01]  /*bfe0*/  HMMA.16816.F32.BF16 R24, R172.reuse, R146, R24 ;  /* 0x00000092ac18723c */ /* 0x040fe20000041818 */
[----:B------:R-:W5:Y:S07]  /*bff0*/  LDSM.16.M88.4 R144, [R133+0xf100] ;  /* 0x00f100008590783b */ /* 0x000f6e0000000200 */
[C---:B------:R-:W-:Y:S08]  /*c000*/  HMMA.16816.F32.BF16 R28, R172.reuse, R152, R28 ;  /* 0x00000098ac1c723c */ /* 0x040ff0000004181c */
[----:B------:R-:W-:Y:S01]  /*c010*/  HMMA.16816.F32.BF16 R32, R172, R154, R32 ;  /* 0x0000009aac20723c */ /* 0x000fe20000041820 */
[----:B------:R-:W3:Y:S07]  /*c020*/  LDSM.16.M88.4 R152, [R133+0xf900] ;  /* 0x00f900008598783b */ /* 0x000eee0000000200 */
[C---:B------:R-:W-:Y:S08]  /*c030*/  HMMA.16816.F32.BF16 R4, R156.reuse, R160, R4 ;  /* 0x000000a09c04723c */ /* 0x040ff00000041804 */
[C---:B------:R-:W-:Y:S01]  /*c040*/  HMMA.16816.F32.BF16 R8, R156.reuse, R162, R8 ;  /* 0x000000a29c08723c */ /* 0x040fe20000041808 */
[----:B------:R-:W-:Y:S07]  /*c050*/  LDSM.16.M88.4 R160, [R0+0xf100] ;  /* 0x00f1000000a0783b */ /* 0x000fee0000000200 */
[C---:B--2---:R-:W-:Y:S08]  /*c060*/  HMMA.16816.F32.BF16 R12, R156.reuse, R164, R12 ;  /* 0x000000a49c0c723c */ /* 0x044ff0000004180c */
[C---:B------:R-:W-:Y:S01]  /*c070*/  HMMA.16816.F32.BF16 R16, R156.reuse, R166, R16 ;  /* 0x000000a69c10723c */ /* 0x040fe20000041810 */
[----:B------:R-:W-:Y:S07]  /*c080*/  LDSM.16.M88.4 R164, [R186+0x4000] ;  /* 0x00400000baa4783b */ /* 0x000fee0000000200 */
[C---:B-1----:R-:W-:Y:S08]  /*c090*/  HMMA.16816.F32.BF16 R20, R156.reuse, R136, R20 ;  /* 0x000000889c14723c */ /* 0x042ff00000041814 */
[C---:B------:R-:W-:Y:S01]  /*c0a0*/  HMMA.16816.F32.BF16 R24, R156.reuse, R138, R24 ;  /* 0x0000008a9c18723c */ /* 0x040fe20000041818 */
[----:B------:R-:W-:Y:S07]  /*c0b0*/  LDSM.16.M88.4 R136, [R187+0x4000] ;  /* 0x00400000bb88783b */ /* 0x000fee0000000200 */
[C---:B---3--:R-:W-:Y:S08]  /*c0c0*/  HMMA.16816.F32.BF16 R28, R156.reuse, R140, R28 ;  /* 0x0000008c9c1c723c */ /* 0x048ff0000004181c */
[----:B------:R-:W-:Y:S01]  /*c0d0*/  HMMA.16816.F32.BF16 R32, R156, R142, R32 ;  /* 0x0000008e9c20723c */ /* 0x000fe20000041820 */
[----:B------:R-:W1:Y:S06]  /*c0e0*/  LDSM.16.M88.4 R140, [R0+0xe100] ;  /* 0x00e10000008c783b */ /* 0x000e6c0000000200 */
[----:B------:R-:W2:Y:S01]  /*c0f0*/  LDSM.16.M88.4 R156, [R0+0xe900] ;  /* 0x00e90000009c783b */ /* 0x000ea20000000200 */
[C---:B----4-:R-:W-:Y:S08]  /*c100*/  HMMA.16816.F32.BF16 R4, R148.reuse, R168, R4 ;  /* 0x000000a89404723c */ /* 0x050ff00000041804 */
[C---:B------:R-:W-:Y:S01]  /*c110*/  HMMA.16816.F32.BF16 R8, R148.reuse, R170, R8 ;  /* 0x000000aa9408723c */ /* 0x040fe20000041808 */
[----:B------:R-:W-:Y:S07]  /*c120*/  LDSM.16.M88.4 R168, [R2+0xe100] ;  /* 0x00e1000002a8783b */ /* 0x000fee0000000200 */
[C---:B------:R-:W-:Y:S08]  /*c130*/  HMMA.16816.F32.BF16 R12, R148.reuse, R176, R12 ;  /* 0x000000b0940c723c */ /* 0x040ff0000004180c */
[C---:B------:R-:W-:Y:S08]  /*c140*/  HMMA.16816.F32.BF16 R16, R148.reuse, R178, R16 ;  /* 0x000000b29410723c */ /* 0x040ff00000041810 */
[C---:B-----5:R-:W-:Y:S08]  /*c150*/  HMMA.16816.F32.BF16 R20, R148.reuse, R144, R20 ;  /* 0x000000909414723c */ /* 0x060ff00000041814 */
[C---:B------:R-:W-:Y:S01]  /*c160*/  HMMA.16816.F32.BF16 R24, R148.reuse, R146, R24 ;  /* 0x000000929418723c */ /* 0x040fe20000041818 */
[----:B------:R-:W3:Y:S07]  /*c170*/  LDSM.16.M88.4 R144, [R0+0xf900] ;  /* 0x00f900000090783b */ /* 0x000eee0000000200 */
[C---:B------:R-:W-:Y:S08]  /*c180*/  HMMA.16816.F32.BF16 R28, R148.reuse, R152, R28 ;  /* 0x00000098941c723c */ /* 0x040ff0000004181c */
[----:B------:R-:W-:Y:S01]  /*c190*/  HMMA.16816.F32.BF16 R32, R148, R154, R32 ;  /* 0x0000009a9420723c */ /* 0x000fe20000041820 */
[----:B------:R-:W4:Y:S06]  /*c1a0*/  LDSM.16.M88.4 R148, [R134+0xe900] ;  /* 0x00e900008694783b */ /* 0x000f2c0000000200 */
[----:B------:R-:W5:Y:S01]  /*c1b0*/  LDSM.16.M88.4 R152, [R134+0xf100] ;  /* 0x00f100008698783b */ /* 0x000f620000000200 */
[C---:B-1----:R-:W-:Y:S08]  /*c1c0*/  HMMA.16816.F32.BF16 R4, R136.reuse, R140, R4 ;  /* 0x0000008c8804723c */ /* 0x042ff00000041804 */
[C---:B------:R-:W-:Y:S01]  /*c1d0*/  HMMA.16816.F32.BF16 R8, R136.reuse, R142, R8 ;  /* 0x0000008e8808723c */ /* 0x040fe20000041808 */
[----:B------:R-:W1:Y:S07]  /*c1e0*/  LDSM.16.M88.4 R140, [R134+0xf900] ;  /* 0x00f90000868c783b */ /* 0x000e6e0000000200 */
[C---:B--2---:R-:W-:Y:S08]  /*c1f0*/  HMMA.16816.F32.BF16 R12, R136.reuse, R156, R12 ;  /* 0x0000009c880c723c */ /* 0x044ff0000004180c */
[C---:B------:R-:W-:Y:S01]  /*c200*/  HMMA.16816.F32.BF16 R16, R136.reuse, R158, R16 ;  /* 0x0000009e8810723c */ /* 0x040fe20000041810 */
[----:B------:R-:W-:Y:S07]  /*c210*/  LDSM.16.M88.4 R156, [R191+UR4+0x10900] ;  /* 0x01090004bf9c783b */ /* 0x000fee0008000200 */
[C---:B------:R-:W-:Y:S08]  /*c220*/  HMMA.16816.F32.BF16 R20, R136.reuse, R160, R20 ;  /* 0x000000a08814723c */ /* 0x040ff00000041814 */
[C---:B------:R-:W-:Y:S01]  /*c230*/  HMMA.16816.F32.BF16 R24, R136.reuse, R162, R24 ;  /* 0x000000a28818723c */ /* 0x040fe20000041818 */
[----:B------:R-:W-:Y:S07]  /*c240*/  LDSM.16.M88.4 R160, [R191+UR4+0x11100] ;  /* 0x01110004bfa0783b */ /* 0x000fee0008000200 */
[C---:B---3--:R-:W-:Y:S08]  /*c250*/  HMMA.16816.F32.BF16 R28, R136.reuse, R144, R28 ;  /* 0x00000090881c723c */ /* 0x048ff0000004181c */
[----:B------:R-:W-:Y:S01]  /*c260*/  HMMA.16816.F32.BF16 R32, R136, R146, R32 ;  /* 0x000000928820723c */ /* 0x000fe20000041820 */
[----:B------:R-:W-:Y:S06]  /*c270*/  LDSM.16.M88.4 R136, [R193+0x8000] ;  /* 0x00800000c188783b */ /* 0x000fec0000000200 */
[----:B------:R-:W2:Y:S01]  /*c280*/  LDSM.16.M88.4 R144, [R191+UR4+0x10100] ;  /* 0x01010004bf90783b */ /* 0x000ea20008000200 */
[C---:B------:R-:W-:Y:S08]  /*c290*/  HMMA.16816.F32.BF16 R4, R164.reuse, R168, R4 ;  /* 0x000000a8a404723c */ /* 0x040ff00000041804 */
[C---:B------:R-:W-:Y:S01]  /*c2a0*/  HMMA.16816.F32.BF16 R8, R164.reuse, R170, R8 ;  /* 0x000000aaa408723c */ /* 0x040fe20000041808 */
[----:B------:R-:W-:Y:S07]  /*c2b0*/  LDSM.16.M88.4 R168, [R133+0x10100] ;  /* 0x0101000085a8783b */ /* 0x000fee0000000200 */
[C---:B----4-:R-:W-:Y:S08]  /*c2c0*/  HMMA.16816.F32.BF16 R12, R164.reuse, R148, R12 ;  /* 0x00000094a40c723c */ /* 0x050ff0000004180c */
[C---:B------:R-:W-:Y:S01]  /*c2d0*/  HMMA.16816.F32.BF16 R16, R164.reuse, R150, R16 ;  /* 0x00000096a410723c */ /* 0x040fe20000041810 */
[----:B------:R-:W3:Y:S07]  /*c2e0*/  LDSM.16.M88.4 R148, [R191+UR4+0x11900] ;  /* 0x01190004bf94783b */ /* 0x000eee0008000200 */
[C---:B-----5:R-:W-:Y:S08]  /*c2f0*/  HMMA.16816.F32.BF16 R20, R164.reuse, R152, R20 ;  /* 0x00000098a414723c */ /* 0x060ff00000041814 */
[C---:B------:R-:W-:Y:S01]  /*c300*/  HMMA.16816.F32.BF16 R24, R164.reuse, R154, R24 ;  /* 0x0000009aa418723c */ /* 0x040fe20000041818 */
[----:B------:R-:W4:Y:S07]  /*c310*/  LDSM.16.M88.4 R152, [R189+0x8000] ;  /* 0x00800000bd98783b */ /* 0x000f2e0000000200 */
[C---:B-1----:R-:W-:Y:S08]  /*c320*/  HMMA.16816.F32.BF16 R28, R164.reuse, R140, R28 ;  /* 0x0000008ca41c723c */ /* 0x042ff0000004181c */
[----:B------:R-:W-:Y:S01]  /*c330*/  HMMA.16816.F32.BF16 R32, R164, R142, R32 ;  /* 0x0000008ea420723c */ /* 0x000fe20000041820 */
[----:B------:R-:W1:Y:S06]  /*c340*/  LDSM.16.M88.4 R140, [R133+0x10900] ;  /* 0x01090000858c783b */ /* 0x000e6c0000000200 */
[----:B------:R-:W-:Y:S01]  /*c350*/  LDSM.16.M88.4 R164, [R0+0x10100] ;  /* 0x0101000000a4783b */ /* 0x000fe20000000200 */
[C---:B--2---:R-:W-:Y:S08]  /*c360*/  HMMA.16816.F32.BF16 R4, R136.reuse, R144, R4 ;  /* 0x000000908804723c */ /* 0x044ff00000041804 */
        /* <DEDUP_REMOVED lines=10> */
[----:B------:R-:W3:Y:S06]  /*c410*/  LDSM.16.M88.4 R136, [R0+0x10900] ;  /* 0x010900000088783b */ /* 0x000eec0000000200 */
[----:B------:R-:W3:Y:S01]  /*c420*/  LDSM.16.M88.4 R148, [R0+0x11100] ;  /* 0x011100000094783b */ /* 0x000ee20000000200 */
[C---:B----4-:R-:W-:Y:S08]  /*c430*/  HMMA.16816.F32.BF16 R4, R152.reuse, R168, R4 ;  /* 0x000000a89804723c */ /* 0x050ff00000041804 */
[C---:B------:R-:W-:Y:S08]  /*c440*/  HMMA.16816.F32.BF16 R8, R152.reuse, R170, R8 ;  /* 0x000000aa9808723c */ /* 0x040ff00000041808 */
[C---:B-1----:R-:W-:Y:S08]  /*c450*/  HMMA.16816.F32.BF16 R12, R152.reuse, R140, R12 ;  /* 0x0000008c980c723c */ /* 0x042ff0000004180c */
[C---:B------:R-:W-:Y:S01]  /*c460*/  HMMA.16816.F32.BF16 R16, R152.reuse, R142, R16 ;  /* 0x0000008e9810723c */ /* 0x040fe20000041810 */
[----:B------:R1:W4:Y:S07]  /*c470*/  LDSM.16.M88.4 R140, [R0+0x11900] ;  /* 0x01190000008c783b */ /* 0x00032e0000000200 */
[C---:B--2---:R-:W-:Y:S08]  /*c480*/  HMMA.16816.F32.BF16 R20, R152.reuse, R144, R20 ;  /* 0x000000909814723c */ /* 0x044ff00000041814 */
[C---:B------:R-:W-:Y:S01]  /*c490*/  HMMA.16816.F32.BF16 R24, R152.reuse, R146, R24 ;  /* 0x000000929818723c */ /* 0x040fe20000041818 */
[----:B------:R-:W-:Y:S07]  /*c4a0*/  LDSM.16.M88.4 R144, [R186+0x8000] ;  /* 0x00800000ba90783b */ /* 0x000fee0000000200 */
[C---:B-----5:R-:W-:Y:S04]  /*c4b0*/  HMMA.16816.F32.BF16 R28, R152.reuse, R156, R28 ;  /* 0x0000009c981c723c */ /* 0x060fe8000004181c */
[----:B-1----:R-:W-:Y:S04]  /*c4c0*/  IMAD.MOV.U32 R0, RZ, RZ, R205 ;  /* 0x000000ffff007224 */ /* 0x002fe800078e00cd */
[----:B------:R-:W-:Y:S01]  /*c4d0*/  HMMA.16816.F32.BF16 R32, R152, R158, R32 ;  /* 0x0000009e9820723c */ /* 0x000fe20000041820 */
[----:B------:R1:W2:Y:S06]  /*c4e0*/  LDSM.16.M88.4 R152, [R2+0x10100] ;  /* 0x010100000298783b */ /* 0x0002ac0000000200 */
[----:B------:R-:W-:Y:S01]  /*c4f0*/  LDSM.16.M88.4 R156, [R134+0x10900] ;  /* 0x01090000869c783b */ /* 0x000fe20000000200 */
[C---:B------:R-:W-:Y:S08]  /*c500*/  HMMA.16816.F32.BF16 R4, R160.reuse, R164, R4 ;  /* 0x000000a4a004723c */ /* 0x040ff00000041804 */
[C---:B------:R-:W-:Y:S01]  /*c510*/  HMMA.16816.F32.BF16 R8, R160.reuse, R166, R8 ;  /* 0x000000a6a008723c */ /* 0x040fe20000041808 */
[----:B------:R-:W-:Y:S07]  /*c520*/  LDSM.16.M88.4 R164, [R134+0x11100] ;  /* 0x0111000086a4783b */ /* 0x000fee0000000200 */
[C---:B---3--:R-:W-:Y:S04]  /*c530*/  HMMA.16816.F32.BF16 R12, R160.reuse, R136, R12 ;  /* 0x00000088a00c723c */ /* 0x048fe8000004180c */
[----:B-1----:R-:W-:Y:S04]  /*c540*/  @P0 IMAD.HI.U32 R2, R205, c[0x0][0x2c8], RZ ;  /* 0x0000b200cd020a27 */ /* 0x002fe800078e00ff */
[C---:B------:R-:W-:Y:S01]  /*c550*/  HMMA.16816.F32.BF16 R16, R160.reuse, R138, R16 ;  /* 0x0000008aa010723c */ /* 0x040fe20000041810 */
[----:B------:R-:W-:Y:S03]  /*c560*/  LDSM.16.M88.4 R136, [R134+0x11900] ;  /* 0x011900008688783b */ /* 0x000fe60000000200 */
[----:B------:R-:W-:Y:S04]  /*c570*/  @P0 SHF.R.U32.HI R0, RZ, c[0x0][0x2cc], R2 ;  /* 0x0000b300ff000a19 */ /* 0x000fe80000011602 */
[C---:B------:R-:W-:Y:S01]  /*c580*/  HMMA.16816.F32.BF16 R20, R160.reuse, R148, R20 ;  /* 0x00000094a014723c */ /* 0x040fe20000041814 */
[----:B------:R-:W1:Y:S06]  /*c590*/  SHFL.IDX PT, R134, R0, RZ, 0x1c1f ;  /* 0x001c1fff00867589 */ /* 0x000e6c00000e0000 */
[----:B------:R-:W-:Y:S01]  /*c5a0*/  IMAD.SHL.U32 R149, R209, 0x40, RZ ;  /* 0x00000040d1957824 */ /* 0x000fe200078e00ff */
[C---:B------:R-:W-:Y:S04]  /*c5b0*/  HMMA.16816.F32.BF16 R24, R160.reuse, R150, R24 ;  /* 0x00000096a018723c */ /* 0x040fe80000041818 */
[----:B------:R-:W-:Y:S04]  /*c5c0*/  IADD3 R2, -R206, 0x1, -R149 ;  /* 0x00000001ce027810 */ /* 0x000fe80007ffe995 */
[C---:B----4-:R-:W-:Y:S04]  /*c5d0*/  HMMA.16816.F32.BF16 R28, R160.reuse, R140, R28 ;  /* 0x0000008ca01c723c */ /* 0x050fe8000004181c */
[----:B------:R-:W-:Y:S04]  /*c5e0*/  IADD3 R2, R2, -c[0x0][0x168], R199 ;  /* 0x80005a0002027a10 */ /* 0x000fe80007ffe0c7 */
[----:B------:R-:W-:Y:S04]  /*c5f0*/  HMMA.16816.F32.BF16 R32, R160, R142, R32 ;  /* 0x0000008ea020723c */ /* 0x000fe80000041820 */
[C---:B------:R-:W-:Y:S02]  /*c600*/  IADD3 R133, R2.reuse, c[0x0][0x328], RZ ;  /* 0x0000ca0002857a10 */ /* 0x040fe40007ffe0ff */
[----:B------:R-:W-:Y:S02]  /*c610*/  IADD3 R2, R2, UR17, RZ ;  /* 0x0000001102027c10 */ /* 0x000fe4000fffe0ff */
[C---:B--2---:R-:W-:Y:S05]  /*c620*/  HMMA.16816.F32.BF16 R4, R144.reuse, R152, R4 ;  /* 0x000000989004723c */ /* 0x044fea0000041804 */
[--C-:B-1----:R-:W-:Y:S02]  /*c630*/  IMAD.IADD R142, R133, 0x1, R134.reuse ;  /* 0x00000001858e7824 */ /* 0x102fe400078e0286 */
[----:B------:R-:W-:Y:S01]  /*c640*/  IMAD.IADD R135, R2, 0x1, R134 ;  /* 0x0000000102877824 */ /* 0x000fe200078e0286 */
[C---:B------:R-:W-:Y:S08]  /*c650*/  HMMA.16816.F32.BF16 R8, R144.reuse, R154, R8 ;  /* 0x0000009a9008723c */ /* 0x040ff00000041808 */
[C---:B------:R-:W-:Y:S08]  /*c660*/  HMMA.16816.F32.BF16 R12, R144.reuse, R156, R12 ;  /* 0x0000009c900c723c */ /* 0x040ff0000004180c */
[C---:B------:R-:W-:Y:S08]  /*c670*/  HMMA.16816.F32.BF16 R16, R144.reuse, R158, R16 ;  /* 0x0000009e9010723c */ /* 0x040ff00000041810 */
[C---:B------:R-:W-:Y:S08]  /*c680*/  HMMA.16816.F32.BF16 R20, R144.reuse, R164, R20 ;  /* 0x000000a49014723c */ /* 0x040ff00000041814 */
[C---:B------:R-:W-:Y:S08]  /*c690*/  HMMA.16816.F32.BF16 R24, R144.reuse, R166, R24 ;  /* 0x000000a69018723c */ /* 0x040ff00000041818 */
[C---:B------:R-:W-:Y:S08]  /*c6a0*/  HMMA.16816.F32.BF16 R28, R144.reuse, R136, R28 ;  /* 0x00000088901c723c */ /* 0x040ff0000004181c */
[----:B------:R-:W-:Y:S01]  /*c6b0*/  HMMA.16816.F32.BF16 R32, R144, R138, R32 ;  /* 0x0000008a9020723c */ /* 0x000fe20000041820 */
[----:B------:R-:W-:-:S07]  /*c6c0*/  @!P2 BRA `(.L_x_2748) ;  /* 0x000001a00000a947 */ /* 0x000fce0003800000 */
        /* <DEDUP_REMOVED lines=15> */
.L_x_2750:
[----:B------:R-:W-:Y:S04]  /*c7c0*/  MOV R134, c[0x0][0x32c] ;  /* 0x0000cb0000867a02 */ /* 0x000fe80000000f00 */
[----:B------:R-:W-:Y:S11]  /*c7d0*/  ISETP.NE.AND P0, PT, R134, 0x1, PT ;  /* 0x000000018600780c */ /* 0x000ff60003f05270 */
[----:B------:R-:W-:Y:S02]  /*c7e0*/  @!UPT UIADD3 URZ, URZ, URZ, URZ ;  /* 0x0000003f3f3ff290 */ /* 0x000fe4000fffe03f */
[----:B------:R-:W-:Y:S05]  /*c7f0*/  @P0 IMAD.HI.U32 R134, R136, c[0x0][0x330], RZ ;  /* 0x0000cc0088860a27 */ /* 0x000fea00078e00ff */
[----:B------:R-:W-:Y:S02]  /*c800*/  @P0 SHF.R.U32.HI R136, RZ, c[0x0][0x334], R134 ;  /* 0x0000cd00ff880a19 */ /* 0x000fe40000011686 */
.L_x_2751:
[----:B------:R-:W-:Y:S05]  /*c810*/  BSYNC B0 ;  /* 0x0000000000007941 */ /* 0x000fea0003800000 */
.L_x_2749:
[----:B------:R-:W-:Y:S04]  /*c820*/  IMAD R137, R136, c[0x0][0x32c], -R149 ;  /* 0x0000cb0088897a24 */ /* 0x000fe800078e0a95 */
[----:B------:R-:W-:Y:S05]  /*c830*/  IMAD.IADD R134, R137, 0x1, -R206 ;  /* 0x0000000189867824 */ /* 0x000fea00078e0ace */
[----:B------:R-:W-:Y:S02]  /*c840*/  IADD3 R137, R134, c[0x0][0x32c], RZ ;  /* 0x0000cb0086897a10 */ /* 0x000fe40007ffe0ff */
[----:B------:R-:W-:Y:S02]  /*c850*/  IMNMX R135, R135, R134, !PT ;  /* 0x0000008687877217 */ /* 0x000fe40007800200 */
[----:B------:R-:W-:Y:S02]  /*c860*/  IMNMX R142, R142, R137, PT ;  /* 0x000000898e8e7217 */ /* 0x000fe40003800200 */
.L_x_2748:
[----:B------:R-:W-:Y:S01]  /*c870*/  ISETP.GT.AND P1, PT, R209, -0x1, PT ;  /* 0xffffffffd100780c */ /* 0x000fe20003f24270 */
[----:B------:R-:W1:Y:S03]  /*c880*/  SHFL.IDX PT, R0, R0, 0x1, 0x1c1f ;  /* 0x003c1f0000007f89 */ /* 0x000e6600000e0000 */
[C---:B------:R-:W-:Y:S04]  /*c890*/  ISETP.GT.AND P0, PT, R135.reuse, RZ, P1 ;  /* 0x000000ff8700720c */ /* 0x040fe80000f04270 */
[----:B------:R-:W-:Y:S04]  /*c8a0*/  ISETP.LT.OR P0, PT, R142, 0x1, P0 ;  /* 0x000000018e00780c */ /* 0x000fe80000701670 */
[----:B------:R-:W-:Y:S02]  /*c8b0*/  FSEL R139, R4, -INF , !P0 ;  /* 0xff800000048b7808 */ /* 0x000fe40004000000 */
[----:B------:R-:W-:Y:S04]  /*c8c0*/  ISETP.GT.AND P0, PT, R135, 0x1, P1 ;  /* 0x000000018700780c */ /* 0x000fe80000f04270 */
[----:B------:R-:W-:Y:S04]  /*c8d0*/  ISETP.LT.OR P0, PT, R142, 0x2, P0 ;  /* 0x000000028e00780c */ /* 0x000fe80000701670 */
[----:B------:R-:W-:Y:S02]  /*c8e0*/  FSEL R150, R5, -INF , !P0 ;  /* 0xff80000005967808 */ /* 0x000fe40004000000 */
[----:B------:R-:W-:Y:S01]  /*c8f0*/  ISETP.GT.AND P0, PT, R135, 0x8, P1 ;  /* 0x000000088700780c */ /* 0x000fe20000f04270 */
[--C-:B-1----:R-:W-:Y:S02]  /*c900*/  IMAD.IADD R4, R133, 0x1, R0.reuse ;  /* 0x0000000185047824 */ /* 0x102fe400078e0200 */
        /* <DEDUP_REMOVED lines=58> */
.L_x_2754:
[----:B------:R-:W-:Y:S04]  /*ccb0*/  MOV R0, c[0x0][0x32c] ;  /* 0x0000cb0000007a02 */ /* 0x000fe80000000f00 */
[----:B------:R-:W-:Y:S11]  /*ccc0*/  ISETP.NE.AND P0, PT, R0, 0x1, PT ;  /* 0x000000010000780c */ /* 0x000ff60003f05270 */
[----:B------:R-:W-:Y:S02]  /*ccd0*/  @!UPT UIADD3 URZ, URZ, URZ, URZ ;  /* 0x0000003f3f3ff290 */ /* 0x000fe4000fffe03f */
[----:B------:R-:W-:Y:S05]  /*cce0*/  @P0 IMAD.HI.U32 R0, R12, c[0x0][0x330], RZ ;  /* 0x0000cc000c000a27 */ /* 0x000fea00078e00ff */
[----:B------:R-:W-:Y:S02]  /*ccf0*/  @P0 SHF.R.U32.HI R12, RZ, c[0x0][0x334], R0 ;  /* 0x0000cd00ff0c0a19 */ /* 0x000fe40000011600 */
.L_x_2755:
[----:B------:R-:W-:Y:S05]  /*cd00*/  BSYNC B0 ;  /* 0x0000000000007941 */ /* 0x000fea0003800000 */
.L_x_2753:
[----:B------:R-:W-:Y:S04]  /*cd10*/  IMAD R9, R12, c[0x0][0x32c], -R149 ;  /* 0x0000cb000c097a24 */ /* 0x000fe800078e0a95 */
[----:B------:R-:W-:Y:S05]  /*cd20*/  IMAD.IADD R9, R9, 0x1, -R206 ;  /* 0x0000000109097824 */ /* 0x000fea00078e0ace */
[----:B------:R-:W-:Y:S02]  /*cd30*/  IADD3 R5, R9, c[0x0][0x32c], RZ ;  /* 0x0000cb0009057a10 */ /* 0x000fe40007ffe0ff */
[----:B------:R-:W-:Y:S02]  /*cd40*/  IMNMX R2, R2, R9, !PT ;  /* 0x0000000902027217 */ /* 0x000fe40007800200 */
[----:B------:R-:W-:Y:S02]  /*cd50*/  IMNMX R4, R4, R5, PT ;  /* 0x0000000504047217 */ /* 0x000fe40003800200 */
.L_x_2752:
[----:B------:R-:W-:Y:S01]  /*cd60*/  FMNMX.FTZ R5, R139, R132, !PT ;  /* 0x000000848b057209 */ /* 0x000fe20007810000 */
[----:B------:R-:W-:Y:S04]  /*cd70*/  DEPBAR.LE SB0, 0x2 ;  /* 0x000080800000791a */ /* 0x000fe80000000000 */
[----:B------:R-:W-:Y:S01]  /*cd80*/  FMNMX.FTZ R5, R150, R5, !PT ;  /* 0x0000000596057209 */ /* 0x000fe20007810000 */
[----:B------:R-:W-:Y:S01]  /*cd90*/  BAR.SYNC.DEFER_BLOCKING 0x0 ;  /* 0x0000000000007b1d */ /* 0x000fe20000010000 */
[----:B------:R-:W-:Y:S02]  /*cda0*/  ISETP.GT.AND P0, PT, R2, RZ, P1 ;  /* 0x000000ff0200720c */ /* 0x000fe40000f04270 */
        /* <DEDUP_REMOVED lines=30> */
[----:B------:R-:W-:Y:S02]  /*cf90*/  FMNMX.FTZ R15, R142, R5, !PT ;  /* 0x000000058e0f7209 */ /* 0x000fe40007810000 */
[----:B------:R-:W-:Y:S03]  /*cfa0*/  ISETP.GT.AND P0, PT, R2, 0x18, P1 ;  /* 0x000000180200780c */ /* 0x000fe60000f04270 */
[----:B------:R-:W1:Y:S01]  /*cfb0*/  SHFL.BFLY PT, R0, R15, 0x2, 0x1f ;  /* 0x0c401f000f007f89 */ /* 0x000e6200000e0000 */
[----:B------:R-:W-:Y:S04]  /*cfc0*/  ISETP.LT.OR P0, PT, R4, 0x19, P0 ;  /* 0x000000190400780c */ /* 0x000fe80000701670 */
[----:B------:R-:W-:Y:S02]  /*cfd0*/  FSEL R33, R18, -INF , !P0 ;  /* 0xff80000012217808 */ /* 0x000fe40004000000 */
[----:B------:R-:W-:Y:S04]  /*cfe0*/  ISETP.GT.AND P0, PT, R2, 0x19, P1 ;  /* 0x000000190200780c */ /* 0x000fe80000f04270 */
[----:B------:R-:W-:Y:S04]  /*cff0*/  ISETP.LT.OR P0, PT, R4, 0x1a, P0 ;  /* 0x0000001a0400780c */ /* 0x000fe80000701670 */
[----:B------:R-:W-:Y:S02]  /*d000*/  FSEL R133, R19, -INF , !P0 ;  /* 0xff80000013857808 */ /* 0x000fe40004000000 */
[----:B------:R-:W-:Y:S04]  /*d010*/  ISETP.GT.AND P0, PT, R2, 0x20, P1 ;  /* 0x000000200200780c */ /* 0x000fe80000f04270 */
[----:B------:R-:W-:Y:S02]  /*d020*/  ISETP.LT.OR P0, PT, R4, 0x21, P0 ;  /* 0x000000210400780c */ /* 0x000fe40000701670 */
[----:B-1----:R-:W-:Y:S02]  /*d030*/  FMNMX.FTZ R13, R15, R0, !PT ;  /* 0x000000000f0d7209 */ /* 0x002fe40007810000 */
[----:B------:R-:W-:Y:S02]  /*d040*/  FSEL R175, R22, -INF , !P0 ;  /* 0xff80000016af7808 */ /* 0x000fe40004000000 */
[----:B------:R-:W-:Y:S02]  /*d050*/  FMNMX.FTZ R0, R6, R3, !PT ;  /* 0x0000000306007209 */ /* 0x000fe40007810000 */
[----:B------:R-:W-:Y:S02]  /*d060*/  ISETP.GT.AND P0, PT, R2, 0x21, P1 ;  /* 0x000000210200780c */ /* 0x000fe40000f04270 */
        /* <DEDUP_REMOVED lines=46> */
[--C-:B------:R-:W-:Y:S01]  /*d350*/  FFMA.FTZ R155, R139, c[0x0][0x2d0], -R159.reuse ;  /* 0x0000b4008b9b7a23 */ /* 0x100fe2000001089f */
[----:B------:R-:W-:Y:S01]  /*d360*/  IADD3 R15, R184, UR4, RZ ;  /* 0x00000004b80f7c10 */ /* 0x000fe2000fffe0ff */
[--C-:B------:R-:W-:Y:S02]  /*d370*/  FFMA.FTZ R150, R150, c[0x0][0x2d0], -R159.reuse ;  /* 0x0000b40096967a23 */ /* 0x100fe4000001089f */
[----:B------:R-:W1:Y:S01]  /*d380*/  SHFL.BFLY PT, R0, R13, 0x1, 0x1f ;  /* 0x0c201f000d007f89 */ /* 0x000e6200000e0000 */
[--C-:B------:R-:W-:Y:S01]  /*d390*/  FFMA.FTZ R151, R148, c[0x0][0x2d0], -R159.reuse ;  /* 0x0000b40094977a23 */ /* 0x100fe2000001089f */
[----:B------:R-:W-:Y:S01]  /*d3a0*/  MUFU.EX2 R155, R155 ;  /* 0x0000009b009b7308 */ /* 0x000fe20000000800 */
[--C-:B------:R-:W-:Y:S01]  /*d3b0*/  FFMA.FTZ R148, R8, c[0x0][0x2d0], -R159.reuse ;  /* 0x0000b40008947a23 */ /* 0x100fe2000001089f */
[----:B------:R-:W-:Y:S01]  /*d3c0*/  IADD3 R14, R190, R15, RZ ;  /* 0x0000000fbe0e7210 */ /* 0x000fe20007ffe0ff */
[----:B------:R-:W-:Y:S01]  /*d3d0*/  FMUL.FTZ R12, R5, c[0x0][0x2d0] ;  /* 0x0000b400050c7a20 */ /* 0x000fe20000410000 */
[----:B------:R-:W-:Y:S01]  /*d3e0*/  IADD3 R5, R185, UR4, RZ ;  /* 0x00000004b9057c10 */ /* 0x000fe2000fffe0ff */
        /* <DEDUP_REMOVED lines=9> */
[----:B------:R-:W3:Y:S01]  /*d480*/  MUFU.EX2 R150, R150 ;  /* 0x0000009600967308 */ /* 0x000ee20000000800 */
[--C-:B------:R-:W-:Y:S01]  /*d490*/  FFMA.FTZ R179, R166, c[0x0][0x2d0], -R159.reuse ;  /* 0x0000b400a6b37a23 */ /* 0x100fe2000001089f */
[----:B-1----:R-:W-:Y:S01]  /*d4a0*/  FMNMX.FTZ R0, R13, R0, !PT ;  /* 0x000000000d007209 */ /* 0x002fe20007810000 */
[----:B------:R-:W-:Y:S01]  /*d4b0*/  FFMA.FTZ R156, R156, c[0x0][0x2d0], -R159 ;  /* 0x0000b4009c9c7a23 */ /* 0x000fe2000001089f */
[----:B------:R-:W-:Y:S02]  /*d4c0*/  IADD3 R13, R190, R5, RZ ;  /* 0x00000005be0d7210 */ /* 0x000fe40007ffe0ff */
[C---:B------:R-:W-:Y:S01]  /*d4d0*/  FSETP.NEU.FTZ.AND P0, PT, R0.reuse, -INF , PT ;  /* 0xff8000000000780b */ /* 0x040fe20003f1d000 */
[C---:B------:R-:W-:Y:S02]  /*d4e0*/  FMUL.FTZ R140, R0.reuse, c[0x0][0x2d0] ;  /* 0x0000b400008c7a20 */ /* 0x040fe40000410000 */
[----:B------:R-:W1:Y:S01]  /*d4f0*/  LDSM.16.MT88.4 R24, [R13+0x100] ;  /* 0x000100000d18783b */ /* 0x000e620000004200 */
[----:B------:R-:W-:Y:S01]  /*d500*/  FSEL R4, R0, RZ, P0 ;  /* 0x000000ff00047208 */ /* 0x000fe20000000000 */
[----:B------:R-:W-:Y:S01]  /*d510*/  MUFU.EX2 R151, R151 ;  /* 0x0000009700977308 */ /* 0x000fe20000000800 */
[----:B------:R-:W-:Y:S01]  /*d520*/  FSEL R140, R140, RZ, P0 ;  /* 0x000000ff8c8c7208 */ /* 0x000fe20000000000 */
[----:B--2---:R-:W-:Y:S02]  /*d530*/  FMUL.FTZ R5, R12, R129 ;  /* 0x000000810c057220 */ /* 0x004fe40000410000 */
[----:B------:R-:W-:Y:S02]  /*d540*/  FADD.FTZ R4, -R4, R3 ;  /* 0x0000000304047221 */ /* 0x000fe40000010100 */
[--C-:B------:R-:W-:Y:S02]  /*d550*/  FFMA.FTZ R154, R6, c[0x0][0x2d0], -R140.reuse ;  /* 0x0000b400069a7a23 */ /* 0x100fe4000001088c */
[--C-:B------:R-:W-:Y:S02]  /*d560*/  FFMA.FTZ R153, R9, c[0x0][0x2d0], -R140.reuse ;  /* 0x0000b40009997a23 */ /* 0x100fe4000001088c */
[----:B------:R-:W2:Y:S01]  /*d570*/  MUFU.EX2 R148, R148 ;  /* 0x0000009400947308 */ /* 0x000ea20000000800 */
[--C-:B------:R-:W-:Y:S02]  /*d580*/  FFMA.FTZ R152, R7, c[0x0][0x2d0], -R140.reuse ;  /* 0x0000b40007987a23 */ /* 0x100fe4000001088c */
[--C-:B------:R-:W-:Y:S01]  /*d590*/  FFMA.FTZ R157, R11, c[0x0][0x2d0], -R140.reuse ;  /* 0x0000b4000b9d7a23 */ /* 0x100fe2000001088c */
[----:B---3--:R-:W-:Y:S01]  /*d5a0*/  F2FP.BF16.PACK_AB R16, R150, R155 ;  /* 0x0000009b9610723e */ /* 0x008fe200000010ff */
[----:B------:R-:W-:Y:S02]  /*d5b0*/  FMUL.FTZ R3, R4, c[0x0][0x2d0] ;  /* 0x0000b40004037a20 */ /* 0x000fe40000410000 */
        /* <DEDUP_REMOVED lines=27> */
[----:B------:R-:W3:Y:S01]  /*d770*/  MUFU.EX2 R157, R157 ;  /* 0x0000009d009d7308 */ /* 0x000ee20000000800 */
[C---:B------:R-:W-:Y:S01]  /*d780*/  FMUL.FTZ R11, R3.reuse, R127 ;  /* 0x0000007f030b7220 */ /* 0x040fe20000410000 */
[----:B------:R-:W-:Y:S01]  /*d790*/  LDSM.16.MT88.4 R128, [R185+UR4+0x2900] ;  /* 0x00290004b980783b */ /* 0x000fe20008004200 */
[----:B------:R-:W-:Y:S01]  /*d7a0*/  FMUL.FTZ R102, R3, R102 ;  /* 0x0000006603667220 */ /* 0x000fe20000410000 */
[----:B--2---:R-:W-:Y:S01]  /*d7b0*/  F2FP.BF16.PACK_AB R17, R153, R154 ;  /* 0x0000009a9911723e */ /* 0x004fe200000010ff */
[C---:B------:R-:W-:Y:S02]  /*d7c0*/  FMUL.FTZ R103, R3.reuse, R103 ;  /* 0x0000006703677220 */ /* 0x040fe40000410000 */
[C---:B------:R-:W-:Y:S02]  /*d7d0*/  FMUL.FTZ R106, R3.reuse, R106 ;  /* 0x0000006a036a7220 */ /* 0x040fe40000410000 */
[C---:B------:R-:W-:Y:S01]  /*d7e0*/  FMUL.FTZ R107, R3.reuse, R107 ;  /* 0x0000006b036b7220 */ /* 0x040fe20000410000 */
[----:B------:R-:W-:Y:S01]  /*d7f0*/  LDSM.16.MT88.4 R124, [R14+0x900] ;  /* 0x000900000e7c783b */ /* 0x000fe20000004200 */
[C---:B------:R-:W-:Y:S01]  /*d800*/  FMUL.FTZ R110, R3.reuse, R110 ;  /* 0x0000006e036e7220 */ /* 0x040fe20000410000 */
[----:B------:R-:W-:Y:S01]  /*d810*/  MUFU.EX2 R158, R158 ;  /* 0x0000009e009e7308 */ /* 0x000fe20000000800 */
[----:B------:R-:W-:Y:S02]  /*d820*/  FMUL.FTZ R111, R3, R111 ;  /* 0x0000006f036f7220 */ /* 0x000fe40000410000 */
[C---:B------:R-:W-:Y:S02]  /*d830*/  FMUL.FTZ R44, R12.reuse, R44 ;  /* 0x0000002c0c2c7220 */ /* 0x040fe40000410000 */
[C---:B------:R-:W-:Y:S02]  /*d840*/  FMUL.FTZ R45, R12.reuse, R45 ;  /* 0x0000002d0c2d7220 */ /* 0x040fe40000410000 */
[C---:B------:R-:W-:Y:S02]  /*d850*/  FMUL.FTZ R48, R12.reuse, R48 ;  /* 0x000000300c307220 */ /* 0x040fe40000410000 */
[C---:B------:R-:W-:Y:S01]  /*d860*/  FMUL.FTZ R49, R12.reuse, R49 ;  /* 0x000000310c317220 */ /* 0x040fe20000410000 */
[----:B------:R-:W2:Y:S01]  /*d870*/  MUFU.EX2 R161, R161 ;  /* 0x000000a100a17308 */ /* 0x000ea20000000800 */
[C---:B------:R-:W-:Y:S01]  /*d880*/  FMUL.FTZ R52, R12.reuse, R52 ;  /* 0x000000340c347220 */ /* 0x040fe20000410000 */
[----:B---3--:R-:W-:Y:S01]  /*d890*/  F2FP.BF16.PACK_AB R19, R157, R152 ;  /* 0x000000989d13723e */ /* 0x008fe200000010ff */
[C---:B------:R-:W-:Y:S02]  /*d8a0*/  FMUL.FTZ R53, R12.reuse, R53 ;  /* 0x000000350c357220 */ /* 0x040fe40000410000 */
[C---:B------:R-:W-:Y:S02]  /*d8b0*/  FMUL.FTZ R56, R12.reuse, R56 ;  /* 0x000000380c387220 */ /* 0x040fe40000410000 */
[C---:B------:R-:W-:Y:S02]  /*d8c0*/  FMUL.FTZ R57, R12.reuse, R57 ;  /* 0x000000390c397220 */ /* 0x040fe40000410000 */
[C---:B------:R-:W-:Y:S01]  /*d8d0*/  HMMA.16816.F32.BF16 R4, R16.reuse, R20, R4 ;  /* 0x000000141004723c */ /* 0x040fe20000041804 */
[----:B------:R-:W-:Y:S04]  /*d8e0*/  MUFU.EX2 R160, R160 ;  /* 0x000000a000a07308 */ /* 0x000fe80000000800 */
[C---:B------:R-:W-:Y:S02]  /*d8f0*/  FMUL.FTZ R60, R12.reuse, R60 ;  /* 0x0000003c0c3c7220 */ /* 0x040fe40000410000 */
[C---:B------:R-:W-:Y:S01]  /*d900*/  FMUL.FTZ R61, R12.reuse, R61 ;  /* 0x0000003d0c3d7220 */ /* 0x040fe20000410000 */
[C---:B------:R-:W-:Y:S01]  /*d910*/  HMMA.16816.F32.BF16 R8, R16.reuse, R22, R8 ;  /* 0x000000161008723c */ /* 0x040fe20000041808 */
[----:B------:R-:W3:Y:S02]  /*d920*/  LDSM.16.MT88.4 R20, [R14+0x100] ;  /* 0x000100000e14783b */ /* 0x000ee40000004200 */
[----:B------:R-:W4:Y:S01]  /*d930*/  MUFU.EX2 R163, R163 ;  /* 0x000000a300a37308 */ /* 0x000f220000000800 */
[C---:B------:R-:W-:Y:S02]  /*d940*/  FMUL.FTZ R64, R12.reuse, R64 ;  /* 0x000000400c407220 */ /* 0x040fe40000410000 */
[C---:B------:R-:W-:Y:S02]  /*d950*/  FMUL.FTZ R65, R12.reuse, R65 ;  /* 0x000000410c417220 */ /* 0x040fe40000410000 */
[C---:B-1----:R-:W-:Y:S04]  /*d960*/  HMMA.16816.F32.BF16 R100, R16.reuse, R24, R100 ;  /* 0x000000181064723c */ /* 0x042fe80000041864 */
[C---:B------:R-:W-:Y:S01]  /*d970*/  FMUL.FTZ R68, R12.reuse, R68 ;  /* 0x000000440c447220 */ /* 0x040fe20000410000 */
[----:B------:R-:W-:Y:S01]  /*d980*/  MUFU.EX2 R172, R172 ;  /* 0x000000ac00ac7308 */ /* 0x000fe20000000800 */
[C---:B------:R-:W-:Y:S02]  /*d990*/  FMUL.FTZ R69, R12.reuse, R69 ;  /* 0x000000450c457220 */ /* 0x040fe40000410000 */
[C---:B------:R-:W-:Y:S01]  /*d9a0*/  HMMA.16816.F32.BF16 R104, R16.reuse, R26, R104 ;  /* 0x0000001a1068723c */ /* 0x040fe20000041868 */
[----:B------:R-:W1:Y:S03]  /*d9b0*/  LDSM.16.MT88.4 R24, [R185+UR4+0x2100] ;  /* 0x00210004b918783b */ /* 0x000e660008004200 */
[C---:B------:R-:W-:Y:S02]  /*d9c0*/  FMUL.FTZ R72, R12.reuse, R72 ;  /* 0x000000480c487220 */ /* 0x040fe40000410000 */
[C---:B------:R-:W-:Y:S01]  /*d9d0*/  FMUL.FTZ R73, R12.reuse, R73 ;  /* 0x000000490c497220 */ /* 0x040fe20000410000 */
[----:B------:R-:W-:Y:S01]  /*d9e0*/  MUFU.EX2 R177, R177 ;  /* 0x000000b100b17308 */ /* 0x000fe20000000800 */
[C---:B------:R-:W-:Y:S04]  /*d9f0*/  HMMA.16816.F32.BF16 R108, R16.reuse, R28, R108 ;  /* 0x0000001c106c723c */ /* 0x040fe8000004186c */
[C---:B------:R-:W-:Y:S02]  /*da00*/  FMUL.FTZ R114, R3.reuse, R114 ;  /* 0x0000007203727220 */ /* 0x040fe40000410000 */
[C---:B------:R-:W-:Y:S02]  /*da10*/  FMUL.FTZ R115, R3.reuse, R115 ;  /* 0x0000007303737220 */ /* 0x040fe40000410000 */
[C---:B------:R-:W-:Y:S01]  /*da20*/  FMUL.FTZ R76, R12.reuse, R76 ;  /* 0x0000004c0c4c7220 */ /* 0x040fe20000410000 */
[----:B------:R-:W-:Y:S03]  /*da30*/  MUFU.EX2 R168, R168 ;  /* 0x000000a800a87308 */ /* 0x000fe60000000800 */
[C---:B------:R-:W-:Y:S01]  /*da40*/  FMUL.FTZ R77, R12.reuse, R77 ;  /* 0x0000004d0c4d7220 */ /* 0x040fe20000410000 */
[C---:B------:R-:W-:Y:S01]  /*da50*/  HMMA.16816.F32.BF16 R112, R16.reuse, R30, R112 ;  /* 0x0000001e1070723c */ /* 0x040fe20000041870 */
[----:B------:R-:W5:Y:S02]  /*da60*/  LDSM.16.MT88.4 R28, [R13+0x2100] ;  /* 0x002100000d1c783b */ /* 0x000f640000004200 */
[C---:B------:R-:W-:Y:S02]  /*da70*/  FMUL.FTZ R118, R3.reuse, R118 ;  /* 0x0000007603767220 */ /* 0x040fe40000410000 */
[C---:B------:R-:W-:Y:S01]  /*da80*/  FMUL.FTZ R119, R3.reuse, R119 ;  /* 0x0000007703777220 */ /* 0x040fe20000410000 */
[----:B------:R-:W-:Y:S01]  /*da90*/  MUFU.EX2 R179, R179 ;  /* 0x000000b300b37308 */ /* 0x000fe20000000800 */
[C---:B------:R-:W-:Y:S02]  /*daa0*/  FMUL.FTZ R80, R12.reuse, R80 ;  /* 0x000000500c507220 */ /* 0x040fe40000410000 */
[C---:B------:R-:W-:Y:S03]  /*dab0*/  FMUL.FTZ R81, R12.reuse, R81 ;  /* 0x000000510c517220 */ /* 0x040fe60000410000 */
[C---:B---3--:R-:W-:Y:S03]  /*dac0*/  HMMA.16816.F32.BF16 R116, R16.reuse, R20, R116 ;  /* 0x000000141074723c */ /* 0x048fe60000041874 */
[C---:B------:R-:W-:Y:S01]  /*dad0*/  FMUL.FTZ R122, R3.reuse, R122 ;  /* 0x0000007a037a7220 */ /* 0x040fe20000410000 */
[----:B------:R-:W-:Y:S01]  /*dae0*/  MUFU.EX2 R156, R156 ;  /* 0x0000009c009c7308 */ /* 0x000fe20000000800 */
[C---:B------:R-:W-:Y:S02]  /*daf0*/  FMUL.FTZ R123, R3.reuse, R123 ;  /* 0x0000007b037b7220 */ /* 0x040fe40000410000 */
[C---:B------:R-:W-:Y:S02]  /*db00*/  FMUL.FTZ R84, R12.reuse, R84 ;  /* 0x000000540c547220 */ /* 0x040fe40000410000 */
[C---:B------:R-:W-:Y:S03]  /*db10*/  FMUL.FTZ R85, R12.reuse, R85 ;  /* 0x000000550c557220 */ /* 0x040fe60000410000 */
[C---:B------:R-:W-:Y:S01]  /*db20*/  HMMA.16816.F32.BF16 R120, R16.reuse, R22, R120 ;  /* 0x000000161078723c */ /* 0x040fe20000041878 */
[----:B------:R-:W3:Y:S01]  /*db30*/  LDSM.16.MT88.4 R20, [R184+UR4+0x2100] ;  /* 0x00210004b814783b */ /* 0x000ee20008004200 */
[----:B------:R-:W-:Y:S01]  /*db40*/  MUFU.EX2 R174, R174 ;  /* 0x000000ae00ae7308 */ /* 0x000fe20000000800 */
[C---:B------:R-:W-:Y:S02]  /*db50*/  FMUL.FTZ R38, R3.reuse, R38 ;  /* 0x0000002603267220 */ /* 0x040fe40000410000 */
[----:B------:R-:W-:Y:S02]  /*db60*/  FMUL.FTZ R39, R3, R39 ;  /* 0x0000002703277220 */ /* 0x000fe40000410000 */
[--C-:B------:R-:W-:Y:S02]  /*db70*/  FFMA.FTZ R162, R137, c[0x0][0x2d0], -R140.reuse ;  /* 0x0000b40089a27a23 */ /* 0x100fe4000001088c */
[----:B------:R-:W-:Y:S03]  /*db80*/  LDSM.16.MT88.4 R136, [R184+UR4+0x2900] ;  /* 0x00290004b888783b */ /* 0x000fe60008004200 */
[C---:B-1----:R-:W-:Y:S01]  /*db90*/  HMMA.16816.F32.BF16 R36, R16.reuse, R24, R36 ;  /* 0x000000181024723c */ /* 0x042fe20000041824 */
[----:B------:R-:W-:Y:S02]  /*dba0*/  MUFU.EX2 R162, R162 ;  /* 0x000000a200a27308 */ /* 0x000fe40000000800 */
[C---:B------:R-:W-:Y:S02]  /*dbb0*/  FMUL.FTZ R42, R3.reuse, R42 ;  /* 0x0000002a032a7220 */ /* 0x040fe40000410000 */
[----:B------:R-:W-:Y:S02]  /*dbc0*/  FMUL.FTZ R43, R3, R43 ;  /* 0x0000002b032b7220 */ /* 0x000fe40000410000 */
[--C-:B------:R-:W-:Y:S02]  /*dbd0*/  FFMA.FTZ R165, R135, c[0x0][0x2d0], -R140.reuse ;  /* 0x0000b40087a57a23 */ /* 0x100fe4000001088c */
[--C-:B------:R-:W-:Y:S02]  /*dbe0*/  FFMA.FTZ R164, R33, c[0x0][0x2d0], -R140.reuse ;  /* 0x0000b40021a47a23 */ /* 0x100fe4000001088c */
[----:B------:R-:W-:Y:S01]  /*dbf0*/  LDSM.16.MT88.4 R32, [R13+0x900] ;  /* 0x000900000d20783b */ /* 0x000fe20000004200 */
[C---:B------:R-:W-:Y:S01]  /*dc00*/  HMMA.16816.F32.BF16 R40, R16.reuse, R26, R40 ;  /* 0x0000001a1028723c */ /* 0x040fe20000041828 */
[----:B------:R-:W1:Y:S02]  /*dc10*/  MUFU.EX2 R165, R165 ;  /* 0x000000a500a57308 */ /* 0x000e640000000800 */
[C---:B------:R-:W-:Y:S02]  /*dc20*/  FMUL.FTZ R46, R3.reuse, R46 ;  /* 0x0000002e032e7220 */ /* 0x040fe40000410000 */
[C---:B------:R-:W-:Y:S02]  /*dc30*/  FMUL.FTZ R47, R3.reuse, R47 ;  /* 0x0000002f032f7220 */ /* 0x040fe40000410000 */
[----:B------:R-:W1:Y:S01]  /*dc40*/  LDSM.16.MT88.4 R24, [R14+0x2100] ;  /* 0x002100000e18783b */ /* 0x000e620000004200 */
[C---:B------:R-:W-:Y:S03]  /*dc50*/  FMUL.FTZ R88, R12.reuse, R88 ;  /* 0x000000580c587220 */ /* 0x040fe60000410000 */
[----:B------:R-:W-:Y:S01]  /*dc60*/  MUFU.EX2 R164, R164 ;  /* 0x000000a400a47308 */ /* 0x000fe20000000800 */
[C---:B-----5:R-:W-:Y:S03]  /*dc70*/  HMMA.16816.F32.BF16 R44, R16.reuse, R28, R44 ;  /* 0x0000001c102c723c */ /* 0x060fe6000004182c */
[C---:B------:R-:W-:Y:S02]  /*dc80*/  FMUL.FTZ R50, R3.reuse, R50 ;  /* 0x0000003203327220 */ /* 0x040fe40000410000 */
[----:B------:R-:W-:Y:S02]  /*dc90*/  FMUL.FTZ R51, R3, R51 ;  /* 0x0000003303337220 */ /* 0x000fe40000410000 */
[C---:B------:R-:W-:Y:S02]  /*dca0*/  FMUL.FTZ R89, R12.reuse, R89 ;  /* 0x000000590c597220 */ /* 0x040fe40000410000 */
[--C-:B------:R-:W-:Y:S02]  /*dcb0*/  FFMA.FTZ R167, R133, c[0x0][0x2d0], -R140.reuse ;  /* 0x0000b40085a77a23 */ /* 0x100fe4000001088c */
[----:B------:R-:W-:Y:S01]  /*dcc0*/  LDSM.16.MT88.4 R132, [R13+0x2900] ;  /* 0x002900000d84783b */ /* 0x000fe20000004200 */
[C---:B------:R-:W-:Y:S03]  /*dcd0*/  HMMA.16816.F32.BF16 R48, R16.reuse, R30, R48 ;  /* 0x0000001e1030723c */ /* 0x040fe60000041830 */
[C---:B------:R-:W-:Y:S01]  /*dce0*/  FMUL.FTZ R54, R3.reuse, R54 ;  /* 0x0000003603367220 */ /* 0x040fe20000410000 */
[----:B------:R-:W5:Y:S01]  /*dcf0*/  MUFU.EX2 R167, R167 ;  /* 0x000000a700a77308 */ /* 0x000f620000000800 */
[C---:B------:R-:W-:Y:S02]  /*dd00*/  FMUL.FTZ R55, R3.reuse, R55 ;  /* 0x0000003703377220 */ /* 0x040fe40000410000 */
[----:B------:R-:W2:Y:S01]  /*dd10*/  LDSM.16.MT88.4 R28, [R185+UR4+0x4100] ;  /* 0x00410004b91c783b */ /* 0x000ea20008004200 */
[C---:B------:R-:W-:Y:S04]  /*dd20*/  FMUL.FTZ R92, R12.reuse, R92 ;  /* 0x0000005c0c5c7220 */ /* 0x040fe80000410000 */
        /* <DEDUP_REMOVED lines=8> */
[----:B------:R-:W-:Y:S02]  /*ddb0*/  FMUL.FTZ R63, R3, R63 ;  /* 0x0000003f033f7220 */ /* 0x000fe40000410000 */
[C---:B------:R-:W-:Y:S02]  /*ddc0*/  FMUL.FTZ R97, R12.reuse, R97 ;  /* 0x000000610c617220 */ /* 0x040fe40000410000 */
[--C-:B------:R-:W-:Y:S03]  /*ddd0*/  FFMA.FTZ R176, R145, c[0x0][0x2d0], -R140.reuse ;  /* 0x0000b40091b07a23 */ /* 0x100fe6000001088c */
[C---:B-1----:R-:W-:Y:S03]  /*dde0*/  HMMA.16816.F32.BF16 R60, R16.reuse, R24, R60 ;  /* 0x00000018103c723c */ /* 0x042fe6000004183c */
[C---:B------:R-:W-:Y:S01]  /*ddf0*/  FMUL.FTZ R66, R3.reuse, R66 ;  /* 0x0000004203427220 */ /* 0x040fe20000410000 */
[----:B------:R-:W-:Y:S01]  /*de00*/  MUFU.EX2 R176, R176 ;  /* 0x000000b000b07308 */ /* 0x000fe20000000800 */
[----:B------:R-:W-:Y:S02]  /*de10*/  FMUL.FTZ R67, R3, R67 ;  /* 0x0000004303437220 */ /* 0x000fe40000410000 */
[--C-:B------:R-:W-:Y:S02]  /*de20*/  FFMA.FTZ R178, R143, c[0x0][0x2d0], -R140.reuse ;  /* 0x0000b4008fb27a23 */ /* 0x100fe4000001088c */
[----:B------:R-:W-:Y:S03]  /*de30*/  FFMA.FTZ R155, R12, R207, R155 ;  /* 0x000000cf0c9b7223 */ /* 0x000fe6000001009b */
[C---:B------:R-:W-:Y:S01]  /*de40*/  HMMA.16816.F32.BF16 R64, R16.reuse, R26, R64 ;  /* 0x0000001a1040723c */ /* 0x040fe20000041840 */
[----:B------:R-:W1:Y:S01]  /*de50*/  LDSM.16.MT88.4 R24, [R184+UR4+0x4100] ;  /* 0x00410004b818783b */ /* 0x000e620008004200 */
[----:B------:R-:W-:Y:S01]  /*de60*/  MUFU.EX2 R178, R178 ;  /* 0x000000b200b27308 */ /* 0x000fe20000000800 */
[C---:B------:R-:W-:Y:S02]  /*de70*/  FMUL.FTZ R70, R3.reuse, R70 ;  /* 0x0000004603467220 */ /* 0x040fe40000410000 */
[C---:B------:R-:W-:Y:S02]  /*de80*/  FMUL.FTZ R71, R3.reuse, R71 ;  /* 0x0000004703477220 */ /* 0x040fe40000410000 */
[C---:B------:R-:W-:Y:S02]  /*de90*/  FMUL.FTZ R74, R3.reuse, R74 ;  /* 0x0000004a034a7220 */ /* 0x040fe40000410000 */
[C---:B------:R-:W-:Y:S03]  /*dea0*/  FMUL.FTZ R75, R3.reuse, R75 ;  /* 0x0000004b034b7220 */ /* 0x040fe60000410000 */
[C---:B--2---:R-:W-:Y:S03]  /*deb0*/  HMMA.16816.F32.BF16 R68, R16.reuse, R28, R68 ;  /* 0x0000001c1044723c */ /* 0x044fe60000041844 */
[C---:B------:R-:W-:Y:S02]  /*dec0*/  FMUL.FTZ R78, R3.reuse, R78 ;  /* 0x0000004e034e7220 */ /* 0x040fe40000410000 */
[C---:B------:R-:W-:Y:S02]  /*ded0*/  FMUL.FTZ R79, R3.reuse, R79 ;  /* 0x0000004f034f7220 */ /* 0x040fe40000410000 */
[C---:B------:R-:W-:Y:S01]  /*dee0*/  FMUL.FTZ R82, R3.reuse, R82 ;  /* 0x0000005203527220 */ /* 0x040fe20000410000 */
[C---:B------:R-:W-:Y:S01]  /*def0*/  HMMA.16816.F32.BF16 R72, R16.reuse, R30, R72 ;  /* 0x0000001e1048723c */ /* 0x040fe20000041848 */
[----:B------:R-:W2:Y:S03]  /*df00*/  LDSM.16.MT88.4 R28, [R14+0x4100] ;  /* 0x004100000e1c783b */ /* 0x000ea60000004200 */
[C---:B------:R-:W-:Y:S02]  /*df10*/  FMUL.FTZ R83, R3.reuse, R83 ;  /* 0x0000005303537220 */ /* 0x040fe40000410000 */
[C---:B------:R-:W-:Y:S02]  /*df20*/  FMUL.FTZ R86, R3.reuse, R86 ;  /* 0x0000005603567220 */ /* 0x040fe40000410000 */
[C---:B---3--:R-:W-:Y:S04]  /*df30*/  HMMA.16816.F32.BF16 R76, R16.reuse, R20, R76 ;  /* 0x00000014104c723c */ /* 0x048fe8000004184c */
[C---:B------:R-:W-:Y:S02]  /*df40*/  FMUL.FTZ R87, R3.reuse, R87 ;  /* 0x0000005703577220 */ /* 0x040fe40000410000 */
[C---:B------:R-:W-:Y:S02]  /*df50*/  FMUL.FTZ R90, R3.reuse, R90 ;  /* 0x0000005a035a7220 */ /* 0x040fe40000410000 */
[C---:B------:R-:W-:Y:S01]  /*df60*/  HMMA.16816.F32.BF16 R80, R16.reuse, R22, R80 ;  /* 0x000000161050723c */ /* 0x040fe20000041850 */
[----:B------:R-:W3:Y:S03]  /*df70*/  LDSM.16.MT88.4 R20, [R185+UR4+0x900] ;  /* 0x00090004b914783b */ /* 0x000ee60008004200 */
[C---:B------:R-:W-:Y:S02]  /*df80*/  FMUL.FTZ R91, R3.reuse, R91 ;  /* 0x0000005b035b7220 */ /* 0x040fe40000410000 */
[C---:B------:R-:W-:Y:S02]  /*df90*/  FMUL.FTZ R94, R3.reuse, R94 ;  /* 0x0000005e035e7220 */ /* 0x040fe40000410000 */
[C---:B-1----:R-:W-:Y:S04]  /*dfa0*/  HMMA.16816.F32.BF16 R84, R16.reuse, R24, R84 ;  /* 0x000000181054723c */ /* 0x042fe80000041854 */
[C---:B------:R-:W-:Y:S02]  /*dfb0*/  FMUL.FTZ R95, R3.reuse, R95 ;  /* 0x0000005f035f7220 */ /* 0x040fe40000410000 */
[C---:B------:R-:W-:Y:S02]  /*dfc0*/  FMUL.FTZ R98, R3.reuse, R98 ;  /* 0x0000006203627220 */ /* 0x040fe40000410000 */
[C---:B------:R-:W-:Y:S01]  /*dfd0*/  HMMA.16816.F32.BF16 R88, R16.reuse, R26, R88 ;  /* 0x0000001a1058723c */ /* 0x040fe20000041858 */
[----:B------:R-:W1:Y:S03]  /*dfe0*/  LDSM.16.MT88.4 R24, [R184+UR4+0x900] ;  /* 0x00090004b818783b */ /* 0x000e660008004200 */
[----:B------:R-:W-:Y:S02]  /*dff0*/  FMUL.FTZ R99, R3, R99 ;  /* 0x0000006303637220 */ /* 0x000fe40000410000 */
[--C-:B------:R-:W-:Y:S02]  /*e000*/  FFMA.FTZ R166, R175, c[0x0][0x2d0], -R140.reuse ;  /* 0x0000b400afa67a23 */ /* 0x100fe4000001088c */
[--C-:B------:R-:W-:Y:S01]  /*e010*/  FFMA.FTZ R175, R147, c[0x0][0x2d0], -R140.reuse ;  /* 0x0000b40093af7a23 */ /* 0x100fe2000001088c */
[C---:B--2---:R-:W-:Y:S03]  /*e020*/  HMMA.16816.F32.BF16 R92, R16.reuse, R28, R92 ;  /* 0x0000001c105c723c */ /* 0x044fe6000004185c */
[--C-:B------:R-:W-:Y:S01]  /*e030*/  FFMA.FTZ R173, R173, c[0x0][0x2d0], -R140.reuse ;  /* 0x0000b400adad7a23 */ /* 0x100fe2000001088c */
[----:B------:R-:W-:Y:S01]  /*e040*/  MUFU.EX2 R166, R166 ;  /* 0x000000a600a67308 */ /* 0x000fe20000000800 */
[--C-:B------:R-:W-:Y:S02]  /*e050*/  FFMA.FTZ R170, R171, c[0x0][0x2d0], -R140.reuse ;  /* 0x0000b400abaa7a23 */ /* 0x100fe4000001088c */
[--C-:B------:R-:W-:Y:S01]  /*e060*/  FFMA.FTZ R171, R146, c[0x0][0x2d0], -R159.reuse ;  /* 0x0000b40092ab7a23 */ /* 0x100fe2000001089f */
[----:B------:R-:W-:Y:S01]  /*e070*/  HMMA.16816.F32.BF16 R96, R16, R30, R96 ;  /* 0x0000001e1060723c */ /* 0x000fe20000041860 */
[----:B------:R-:W-:Y:S03]  /*e080*/  LDSM.16.MT88.4 R28, [R13+0x4900] ;  /* 0x004900000d1c783b */ /* 0x000fe60000004200 */
[----:B------:R-:W-:Y:S02]  /*e090*/  FFMA.FTZ R159, R142, c[0x0][0x2d0], -R159 ;  /* 0x0000b4008e9f7a23 */ /* 0x000fe4000001089f */
[--C-:B------:R-:W-:Y:S01]  /*e0a0*/  FFMA.FTZ R169, R169, c[0x0][0x2d0], -R140.reuse ;  /* 0x0000b400a9a97a23 */ /* 0x100fe2000001088c */
[----:B------:R-:W-:Y:S01]  /*e0b0*/  F2FP.BF16.PACK_AB R16, R161, R158 ;  /* 0x0000009ea110723e */ /* 0x000fe200000010ff */
[----:B------:R-:W-:Y:S01]  /*e0c0*/  FFMA.FTZ R140, R141, c[0x0][0x2d0], -R140 ;  /* 0x0000b4008d8c7a23 */ /* 0x000fe2000001088c */
[----:B----4-:R-:W-:Y:S01]  /*e0d0*/  F2FP.BF16.PACK_AB R18, R163, R160 ;  /* 0x000000a0a312723e */ /* 0x010fe200000010ff */
[----:B------:R-:W-:Y:S01]  /*e0e0*/  LDSM.16.MT88.4 R144, [R185+UR4+0x5900] ;  /* 0x00590004b990783b */ /* 0x000fe20008004200 */
[----:B------:R-:W2:Y:S01]  /*e0f0*/  MUFU.EX2 R173, R173 ;  /* 0x000000ad00ad7308 */ /* 0x000ea20000000800 */
[----:B------:R-:W-:Y:S01]  /*e100*/  F2FP.BF16.PACK_AB R17, R165, R162 ;  /* 0x000000a2a511723e */ /* 0x000fe200000010ff */
[----:B------:R-:W-:Y:S01]  /*e110*/  FFMA.FTZ R154, R3, R208, R154 ;  /* 0x000000d0039a7223 */ /* 0x000fe2000001009a */
[----:B-----5:R-:W-:Y:S01]  /*e120*/  F2FP.BF16.PACK_AB R19, R167, R164 ;  /* 0x000000a4a713723e */ /* 0x020fe200000010ff */
[----:B------:R-:W-:Y:S01]  /*e130*/  FADD.FTZ R150, R150, R155 ;  /* 0x0000009b96967221 */ /* 0x000fe20000010000 */
[----:B------:R-:W-:Y:S01]  /*e140*/  IADD3 R3, R209, -0x2, RZ ;  /* 0xfffffffed1037810 */ /* 0x000fe20007ffe0ff */
[----:B------:R-:W-:Y:S02]  /*e150*/  FADD.FTZ R153, R153, R154 ;  /* 0x0000009a99997221 */ /* 0x000fe40000010000 */
[----:B------:R-:W-:Y:S01]  /*e160*/  FADD.FTZ R151, R151, R150 ;  /* 0x0000009697977221 */ /* 0x000fe20000010000 */
[----:B------:R-:W-:Y:S01]  /*e170*/  ISETP.GE.AND P0, PT, R3, R194, PT ;  /* 0x000000c20300720c */ /* 0x000fe20003f06270 */
[C---:B---3--:R-:W-:Y:S01]  /*e180*/  HMMA.16816.F32.BF16 R4, R16.reuse, R20, R4 ;  /* 0x000000141004723c */ /* 0x048fe20000041804 */
[----:B------:R3:W-:Y:S02]  /*e190*/  MUFU.EX2 R181, R140 ;  /* 0x0000008c00b57308 */ /* 0x0007e40000000800 */
[----:B------:R-:W-:Y:S02]  /*e1a0*/  FADD.FTZ R152, R152, R153 ;  /* 0x0000009998987221 */ /* 0x000fe40000010000 */
[----:B------:R-:W-:Y:S02]  /*e1b0*/  FADD.FTZ R151, R148, R151 ;  /* 0x0000009794977221 */ /* 0x000fe40000010000 */
[----:B------:R-:W-:Y:S01]  /*e1c0*/  FADD.FTZ R157, R157, R152 ;  /* 0x000000989d9d7221 */ /* 0x000fe20000010000 */
[C---:B------:R-:W-:Y:S01]  /*e1d0*/  HMMA.16816.F32.BF16 R8, R16.reuse, R22, R8 ;  /* 0x000000161008723c */ /* 0x040fe20000041808 */
[----:B------:R-:W4:Y:S02]  /*e1e0*/  LDSM.16.MT88.4 R20, [R14+0x2900] ;  /* 0x002900000e14783b */ /* 0x000f240000004200 */
[----:B------:R-:W-:Y:S01]  /*e1f0*/  MUFU.EX2 R170, R170 ;  /* 0x000000aa00aa7308 */ /* 0x000fe20000000800 */
[----:B------:R-:W-:Y:S02]  /*e200*/  FADD.FTZ R158, R158, R151 ;  /* 0x000000979e9e7221 */ /* 0x000fe40000010000 */
[----:B------:R-:W-:Y:S02]  /*e210*/  FADD.FTZ R162, R162, R157 ;  /* 0x0000009da2a27221 */ /* 0x000fe40000010000 */
[C---:B------:R-:W-:Y:S04]  /*e220*/  HMMA.16816.F32.BF16 R100, R16.reuse, R32, R100 ;  /* 0x000000201064723c */ /* 0x040fe80000041864 */
[----:B------:R-:W-:Y:S01]  /*e230*/  FADD.FTZ R161, R161, R158 ;  /* 0x0000009ea1a17221 */ /* 0x000fe20000010000 */
[----:B------:R-:W5:Y:S01]  /*e240*/  MUFU.EX2 R169, R169 ;  /* 0x000000a900a97308 */ /* 0x000f620000000800 */
[----:B------:R-:W-:Y:S02]  /*e250*/  FADD.FTZ R165, R165, R162 ;  /* 0x000000a2a5a57221 */ /* 0x000fe40000010000 */
[C---:B------:R-:W-:Y:S01]  /*e260*/  HMMA.16816.F32.BF16 R104, R16.reuse, R34, R104 ;  /* 0x000000221068723c */ /* 0x040fe20000041868 */
[----:B------:R-:W-:Y:S03]  /*e270*/  LDSM.16.MT88.4 R32, [R184+UR4+0x4900] ;  /* 0x00490004b820783b */ /* 0x000fe60008004200 */
[----:B------:R-:W-:Y:S02]  /*e280*/  FADD.FTZ R160, R160, R161 ;  /* 0x000000a1a0a07221 */ /* 0x000fe40000010000 */
[----:B------:R-:W-:Y:S01]  /*e290*/  FADD.FTZ R164, R164, R165 ;  /* 0x000000a5a4a47221 */ /* 0x000fe20000010000 */
[----:B------:R-:W2:Y:S01]  /*e2a0*/  MUFU.EX2 R171, R171 ;  /* 0x000000ab00ab7308 */ /* 0x000ea20000000800 */
[C---:B-1----:R-:W-:Y:S01]  /*e2b0*/  HMMA.16816.F32.BF16 R108, R16.reuse, R24, R108 ;  /* 0x00000018106c723c */ /* 0x042fe2000004186c */
[----:B---3--:R-:W-:Y:S03]  /*e2c0*/  LDSM.16.MT88.4 R140, [R14+0x3900] ;  /* 0x003900000e8c783b */ /* 0x008fe60000004200 */
[----:B------:R-:W-:Y:S02]  /*e2d0*/  FADD.FTZ R163, R163, R160 ;  /* 0x000000a0a3a37221 */ /* 0x000fe40000010000 */
[----:B------:R-:W-:Y:S02]  /*e2e0*/  FADD.FTZ R167, R167, R164 ;  /* 0x000000a4a7a77221 */ /* 0x000fe40000010000 */
[C---:B------:R-:W-:Y:S01]  /*e2f0*/  HMMA.16816.F32.BF16 R112, R16.reuse, R26, R112 ;  /* 0x0000001a1070723c */ /* 0x040fe20000041870 */
[----:B------:R-:W1:Y:S01]  /*e300*/  LDSM.16.MT88.4 R24, [R185+UR4+0x4900] ;  /* 0x00490004b918783b */ /* 0x000e620008004200 */
[----:B------:R-:W3:Y:S06]  /*e310*/  MUFU.EX2 R159, R159 ;  /* 0x0000009f009f7308 */ /* 0x000eec0000000800 */
[C---:B------:R-:W-:Y:S04]  /*e320*/  HMMA.16816.F32.BF16 R116, R16.reuse, R124, R116 ;  /* 0x0000007c1074723c */ /* 0x040fe80000041874 */
[----:B------:R-:W1:Y:S04]  /*e330*/  MUFU.EX2 R175, R175 ;  /* 0x000000af00af7308 */ /* 0x000e680000000800 */
        /* <DEDUP_REMOVED lines=14> */
[C---:B-1----:R-:W-:Y:S08]  /*e420*/  HMMA.16816.F32.BF16 R68, R16.reuse, R24, R68 ;  /* 0x000000181044723c */ /* 0x042ff00000041844 */
[C---:B------:R-:W-:Y:S01]  /*e430*/  HMMA.16816.F32.BF16 R72, R16.reuse, R26, R72 ;  /* 0x0000001a1048723c */ /* 0x040fe20000041848 */
[----:B------:R-:W1:Y:S07]  /*e440*/  LDSM.16.MT88.4 R24, [R185+UR4+0x1100] ;  /* 0x00110004b918783b */ /* 0x000e6e0008004200 */
[C---:B------:R-:W-:Y:S08]  /*e450*/  HMMA.16816.F32.BF16 R76, R16.reuse, R28, R76 ;  /* 0x0000001c104c723c */ /* 0x040ff0000004184c */
[C---:B------:R-:W-:Y:S01]  /*e460*/  HMMA.16816.F32.BF16 R80, R16.reuse, R30, R80 ;  /* 0x0000001e1050723c */ /* 0x040fe20000041850 */
[----:B------:R-:W1:Y:S07]  /*e470*/  LDSM.16.MT88.4 R28, [R184+UR4+0x1100] ;  /* 0x00110004b81c783b */ /* 0x000e6e0008004200 */
[C---:B------:R-:W-:Y:S08]  /*e480*/  HMMA.16816.F32.BF16 R84, R16.reuse, R32, R84 ;  /* 0x000000201054723c */ /* 0x040ff00000041854 */
[C---:B------:R-:W-:Y:S01]  /*e490*/  HMMA.16816.F32.BF16 R88, R16.reuse, R34, R88 ;  /* 0x000000221058723c */ /* 0x040fe20000041858 */
[----:B------:R-:W3:Y:S07]  /*e4a0*/  LDSM.16.MT88.4 R32, [R185+UR4+0x3100] ;  /* 0x00310004b920783b */ /* 0x000eee0008004200 */
[C---:B----4-:R-:W-:Y:S08]  /*e4b0*/  HMMA.16816.F32.BF16 R92, R16.reuse, R20, R92 ;  /* 0x00000014105c723c */ /* 0x050ff0000004185c */
[----:B------:R-:W-:Y:S01]  /*e4c0*/  HMMA.16816.F32.BF16 R96, R16, R22, R96 ;  /* 0x000000161060723c */ /* 0x000fe20000041860 */
[----:B------:R-:W4:Y:S06]  /*e4d0*/  LDSM.16.MT88.4 R20, [R14+0x3100] ;  /* 0x003100000e14783b */ /* 0x000f2c0000004200 */
[----:B------:R-:W-:Y:S01]  /*e4e0*/  F2FP.BF16.PACK_AB R16, R177, R172 ;  /* 0x000000acb110723e */ /* 0x000fe200000010ff */
[----:B------:R-:W-:Y:S01]  /*e4f0*/  FADD.FTZ R172, R172, R163 ;  /* 0x000000a3acac7221 */ /* 0x000fe20000010000 */
[----:B------:R-:W-:Y:S03]  /*e500*/  F2FP.BF16.PACK_AB R18, R179, R168 ;  /* 0x000000a8b312723e */ /* 0x000fe600000010ff */
[----:B--2---:R-:W-:Y:S01]  /*e510*/  F2FP.BF16.PACK_AB R17, R173, R166 ;  /* 0x000000a6ad11723e */ /* 0x004fe200000010ff */
[----:B------:R-:W-:Y:S01]  /*e520*/  FADD.FTZ R166, R166, R167 ;  /* 0x000000a7a6a67221 */ /* 0x000fe20000010000 */
[----:B-----5:R-:W-:Y:S01]  /*e530*/  F2FP.BF16.PACK_AB R19, R169, R170 ;  /* 0x000000aaa913723e */ /* 0x020fe200000010ff */
        /* <DEDUP_REMOVED lines=8> */
[----:B------:R-:W1:Y:S07]  /*e5c0*/  LDSM.16.MT88.4 R24, [R185+UR4+0x5100] ;  /* 0x00510004b918783b */ /* 0x000e6e0008004200 */
[C---:B------:R-:W-:Y:S08]  /*e5d0*/  HMMA.16816.F32.BF16 R100, R16.reuse, R124, R100 ;  /* 0x0000007c1064723c */ /* 0x040ff00000041864 */
[C---:B------:R-:W-:Y:S01]  /*e5e0*/  HMMA.16816.F32.BF16 R104, R16.reuse, R126, R104 ;  /* 0x0000007e1068723c */ /* 0x040fe20000041868 */
[----:B------:R-:W-:Y:S07]  /*e5f0*/  LDSM.16.MT88.4 R124, [R185+UR4+0x1900] ;  /* 0x00190004b97c783b */ /* 0x000fee0008004200 */
[C---:B------:R-:W-:Y:S08]  /*e600*/  HMMA.16816.F32.BF16 R108, R16.reuse, R28, R108 ;  /* 0x0000001c106c723c */ /* 0x040ff0000004186c */
[C---:B------:R-:W-:Y:S01]  /*e610*/  HMMA.16816.F32.BF16 R112, R16.reuse, R30, R112 ;  /* 0x0000001e1070723c */ /* 0x040fe20000041870 */
[----:B------:R-:W2:Y:S07]  /*e620*/  LDSM.16.MT88.4 R28, [R13+0x5100] ;  /* 0x005100000d1c783b */ /* 0x000eae0000004200 */
[C---:B------:R-:W-:Y:S08]  /*e630*/  HMMA.16816.F32.BF16 R116, R16.reuse, R128, R116 ;  /* 0x000000801074723c */ /* 0x040ff00000041874 */
[C---:B------:R-:W-:Y:S08]  /*e640*/  HMMA.16816.F32.BF16 R120, R16.reuse, R130, R120 ;  /* 0x000000821078723c */ /* 0x040ff00000041878 */
[C---:B---3--:R-:W-:Y:S08]  /*e650*/  HMMA.16816.F32.BF16 R36, R16.reuse, R32, R36 ;  /* 0x000000201024723c */ /* 0x048ff00000041824 */
[C---:B------:R-:W-:Y:S01]  /*e660*/  HMMA.16816.F32.BF16 R40, R16.reuse, R34, R40 ;  /* 0x000000221028723c */ /* 0x040fe20000041828 */
[----:B------:R-:W3:Y:S07]  /*e670*/  LDSM.16.MT88.4 R32, [R184+UR4+0x5100] ;  /* 0x00510004b820783b */ /* 0x000eee0008004200 */
[C---:B------:R-:W-:Y:S08]  /*e680*/  HMMA.16816.F32.BF16 R44, R16.reuse, R132, R44 ;  /* 0x00000084102c723c */ /* 0x040ff0000004182c */
[C---:B------:R-:W-:Y:S01]  /*e690*/  HMMA.16816.F32.BF16 R48, R16.reuse, R134, R48 ;  /* 0x000000861030723c */ /* 0x040fe20000041830 */
[----:B------:R-:W-:Y:S07]  /*e6a0*/  LDSM.16.MT88.4 R132, [R185+UR4+0x3900] ;  /* 0x00390004b984783b */ /* 0x000fee0008004200 */
        /* <DEDUP_REMOVED lines=11> */
[----:B------:R-:W2:Y:S07]  /*e760*/  LDSM.16.MT88.4 R28, [R184+UR4+0x1900] ;  /* 0x00190004b81c783b */ /* 0x000eae0008004200 */
[C---:B---3--:R-:W-:Y:S08]  /*e770*/  HMMA.16816.F32.BF16 R84, R16.reuse, R32, R84 ;  /* 0x000000201054723c */ /* 0x048ff00000041854 */
[C---:B------:R-:W-:Y:S01]  /*e780*/  HMMA.16816.F32.BF16 R88, R16.reuse, R34, R88 ;  /* 0x000000221058723c */ /* 0x040fe20000041858 */
[----:B------:R-:W3:Y:S07]  /*e790*/  LDSM.16.MT88.4 R32, [R14+0x1900] ;  /* 0x001900000e20783b */ /* 0x000eee0000004200 */
[C---:B----4-:R-:W-:Y:S08]  /*e7a0*/  HMMA.16816.F32.BF16 R92, R16.reuse, R20, R92 ;  /* 0x00000014105c723c */ /* 0x050ff0000004185c */
[----:B------:R-:W-:Y:S01]  /*e7b0*/  HMMA.16816.F32.BF16 R96, R16, R22, R96 ;  /* 0x000000161060723c */ /* 0x000fe20000041860 */
[----:B------:R-:W4:Y:S06]  /*e7c0*/  LDSM.16.MT88.4 R20, [R184+UR4+0x3900] ;  /* 0x00390004b814783b */ /* 0x000f2c0008004200 */
[----:B------:R-:W-:Y:S01]  /*e7d0*/  F2FP.BF16.PACK_AB R16, R171, R156 ;  /* 0x0000009cab10723e */ /* 0x000fe200000010ff */
[----:B------:R-:W-:Y:S01]  /*e7e0*/  FADD.FTZ R156, R156, R179 ;  /* 0x000000b39c9c7221 */ /* 0x000fe20000010000 */
[----:B------:R-:W-:Y:S03]  /*e7f0*/  F2FP.BF16.PACK_AB R18, R159, R174 ;  /* 0x000000ae9f12723e */ /* 0x000fe600000010ff */
[C---:B------:R-:W-:Y:S01]  /*e800*/  F2FP.BF16.PACK_AB R17, R176.reuse, R175 ;  /* 0x000000afb011723e */ /* 0x040fe200000010ff */
[----:B------:R-:W-:Y:S01]  /*e810*/  FADD.FTZ R175, R175, R170 ;  /* 0x000000aaafaf7221 */ /* 0x000fe20000010000 */
[----:B------:R-:W-:Y:S01]  /*e820*/  F2FP.BF16.PACK_AB R19, R181, R178 ;  /* 0x000000b2b513723e */ /* 0x000fe200000010ff */
[----:B------:R-:W-:Y:S02]  /*e830*/  FADD.FTZ R171, R171, R156 ;  /* 0x0000009cabab7221 */ /* 0x000fe40000010000 */
[----:B------:R-:W-:Y:S02]  /*e840*/  FADD.FTZ R175, R176, R175 ;  /* 0x000000afb0af7221 */ /* 0x000fe40000010000 */
[----:B------:R-:W-:Y:S02]  /*e850*/  FADD.FTZ R174, R174, R171 ;  /* 0x000000abaeae7221 */ /* 0x000fe40000010000 */
[C---:B------:R-:W-:Y:S01]  /*e860*/  HMMA.16816.F32.BF16 R128, R16.reuse, R124, R4 ;  /* 0x0000007c1080723c */ /* 0x040fe20000041804 */
[----:B------:R-:W5:Y:S02]  /*e870*/  LDSM.16.MT88.4 R4, [R13+0x5900] ;  /* 0x005900000d04783b */ /* 0x000f640000004200 */
[----:B------:R-:W-:Y:S02]  /*e880*/  FADD.FTZ R178, R178, R175 ;  /* 0x000000afb2b27221 */ /* 0x000fe40000010000 */
[----:B------:R-:W-:Y:S02]  /*e890*/  FADD.FTZ R207, R159, R174 ;  /* 0x000000ae9fcf7221 */ /* 0x000fe40000010000 */
[----:B------:R-:W-:Y:S01]  /*e8a0*/  FADD.FTZ R208, R181, R178 ;  /* 0x000000b2b5d07221 */ /* 0x000fe20000010000 */
[C---:B------:R-:W-:Y:S01]  /*e8b0*/  HMMA.16816.F32.BF16 R124, R16.reuse, R126, R8 ;  /* 0x0000007e107c723c */ /* 0x040fe20000041808 */
[----:B------:R-:W4:Y:S07]  /*e8c0*/  LDSM.16.MT88.4 R8, [R184+UR4+0x5900] ;  /* 0x00590004b808783b */ /* 0x000f2e0008004200 */
[C---:B-1----:R-:W-:Y:S01]  /*e8d0*/  HMMA.16816.F32.BF16 R100, R16.reuse, R24, R100 ;  /* 0x000000181064723c */ /* 0x042fe20000041864 */
[----:B------:R-:W1:Y:S07]  /*e8e0*/  LDSM.16.MT88.4 R12, [R14+0x5900] ;  /* 0x005900000e0c783b */ /* 0x000e6e0000004200 */
[C---:B------:R-:W-:Y:S08]  /*e8f0*/  HMMA.16816.F32.BF16 R104, R16.reuse, R26, R104 ;  /* 0x0000001a1068723c */ /* 0x040ff00000041868 */
[C---:B--2---:R-:W-:Y:S08]  /*e900*/  HMMA.16816.F32.BF16 R108, R16.reuse, R28, R108 ;  /* 0x0000001c106c723c */ /* 0x044ff0000004186c */
[C---:B------:R-:W-:Y:S08]  /*e910*/  HMMA.16816.F32.BF16 R112, R16.reuse, R30, R112 ;  /* 0x0000001e1070723c */ /* 0x040ff00000041870 */
[C---:B---3--:R-:W-:Y:S08]  /*e920*/  HMMA.16816.F32.BF16 R116, R16.reuse, R32, R116 ;  /* 0x000000201074723c */ /* 0x048ff00000041874 */
        /* <DEDUP_REMOVED lines=70> */
.L_x_2756:
        /* <DEDUP_REMOVED lines=10> */
.L_x_2746:
[----:B-1----:R-:W1:Y:S01]  /*ee30*/  SHFL.BFLY PT, R4, R207, 0x2, 0x1f ;  /* 0x0c401f00cf047f89 */ /* 0x002e6200000e0000 */
[----:B------:R-:W-:-:S02]  /*ee40*/  MOV R6, RZ ;  /* 0x000000ff00067202 */ /* 0x000fc40000000f00 */
[----:B------:R-:W-:Y:S01]  /*ee50*/  MOV R5, RZ ;  /* 0x000000ff00057202 */ /* 0x000fe20000000f00 */
[----:B------:R-:W2:Y:S01]  /*ee60*/  SHFL.BFLY PT, R3, R208, 0x2, 0x1f ;  /* 0x0c401f00d0037f89 */ /* 0x000ea200000e0000 */
        /* <DEDUP_REMOVED lines=13> */
[----:B------:R-:W2:Y:S01]  /*ef40*/  @P1 MUFU.LG2 R4, R4 ;  /* 0x0000000400041308 */ /* 0x000ea20000000c00 */
[----:B------:R-:W-:Y:S02]  /*ef50*/  @P0 FMUL.FTZ R11, R11, c[0x0][0x2d0] ;  /* 0x0000b4000b0b0a20 */ /* 0x000fe40000410000 */
[----:B-1----:R-:W-:-:S05]  /*ef60*/  FMUL.FTZ R128, R6, R128 ;  /* 0x0000008006807220 */ /* 0x002fca0000410000 */
[----:B------:R-:W1:Y:S01]  /*ef70*/  @P0 MUFU.RCP R5, R3 ;  /* 0x0000000300050308 */ /* 0x000e620000001000 */
        /* <DEDUP_REMOVED lines=47> */
[----:B------:R3:W4:Y:S01]  /*f270*/  @P0 MUFU.LG2 R6, R3 ;  /* 0x0000000300060308 */ /* 0x0007220000000c00 */
[----:B--2---:R-:W-:-:S02]  /*f280*/  @P1 FMUL.FTZ R9, R4, 0.69314718246459960938 ;  /* 0x3f31721804091820 */ /* 0x004fc40000410000 */
[----:B------:R-:W-:Y:S02]  /*f290*/  @P1 FMUL.FTZ R4, R8, c[0x0][0x2d0] ;  /* 0x0000b40008041a20 */ /* 0x000fe40000410000 */
[C---:B-1----:R-:W-:Y:S02]  /*f2a0*/  FMUL.FTZ R130, R5.reuse, R130 ;  /* 0x0000008205827220 */ /* 0x042fe40000410000 */
[C---:B------:R-:W-:Y:S02]  /*f2b0*/  FMUL.FTZ R131, R5.reuse, R131 ;  /* 0x0000008305837220 */ /* 0x040fe40000410000 */
[C---:B------:R-:W-:Y:S02]  /*f2c0*/  FMUL.FTZ R126, R5.reuse, R126 ;  /* 0x0000007e057e7220 */ /* 0x040fe40000410000 */
[C---:B------:R-:W-:Y:S02]  /*f2d0*/  FMUL.FTZ R127, R5.reuse, R127 ;  /* 0x0000007f057f7220 */ /* 0x040fe40000410000 */
[----:B------:R-:W-:-:S02]  /*f2e0*/  FMUL.FTZ R102, R5, R102 ;  /* 0x0000006605667220 */ /* 0x000fc40000410000 */
[C---:B------:R-:W-:Y:S01]  /*f2f0*/  FMUL.FTZ R103, R5.reuse, R103 ;  /* 0x0000006705677220 */ /* 0x040fe20000410000 */
[----:B---3--:R-:W-:Y:S01]  /*f300*/  MOV R3, 0xff800000 ;  /* 0xff80000000037802 */ /* 0x008fe20000000f00 */
[----:B----4-:R-:W-:Y:S02]  /*f310*/  @P0 FMUL.FTZ R6, R6, 0.69314718246459960938 ;  /* 0x3f31721806060820 */ /* 0x010fe40000410000 */
        /* <DEDUP_REMOVED lines=44> */
.L_x_2712:
[----:B------:R-:W-:Y:S01]  /*f5e0*/  USHF.R.S32.HI UR6, URZ, 0x1f, UR7 ;  /* 0x0000001f3f067899 */ /* 0x000fe20008011407 */
[----:B------:R-:W-:Y:S05]  /*f5f0*/  @P2 BRA `(.L_x_2758) ;  /* 0x0000157000002947 */ /* 0x000fea0003800000 */
[----:B------:R-:W1:Y:S01]  /*f600*/  S2R R0, SR_TID.X ;  /* 0x0000000000007919 */ /* 0x000e620000002100 */
[----:B------:R-:W-:Y:S01]  /*f610*/  IMAD.MOV.U32 R10, RZ, RZ, c[0x0][0x4e8] ;  /* 0x00013a00ff0a7624 */ /* 0x000fe200078e00ff */
[----:B------:R-:W-:Y:S01]  /*f620*/  ULDC.64 UR4, c[0x0][0x490] ;  /* 0x0001240000047ab9 */ /* 0x000fe20000000a00 */
[----:B------:R-:W-:Y:S01]  /*f630*/  F2FP.BF16.PACK_AB R128, R129, R128 ;  /* 0x000000808180723e */ /* 0x000fe200000010ff */
[----:B------:R-:W2:Y:S01]  /*f640*/  S2R R22, SR_CTAID.Z ;  /* 0x0000000000167919 */ /* 0x000ea20000002700 */
[----:B------:R-:W-:Y:S01]  /*f650*/  UIMAD UR8, UR6, UR4, URZ ;  /* 0x00000004060872a4 */ /* 0x000fe2000f8e023f */
[C---:B------:R-:W-:Y:S01]  /*f660*/  ISETP.NE.AND P3, PT, R10.reuse, 0x1, PT ;  /* 0x000000010a00780c */ /* 0x040fe20003f65270 */
[----:B------:R-:W-:Y:S01]  /*f670*/  UIMAD.WIDE.U32 UR10, UR7, UR4, URZ ;  /* 0x00000004070a72a5 */ /* 0x000fe2000f8e003f */
[----:B------:R-:W-:Y:S01]  /*f680*/  IMAD R10, R10, c[0x0][0x388], RZ ;  /* 0x0000e2000a0a7a24 */ /* 0x000fe200078e02ff */
[----:B------:R-:W-:Y:S01]  /*f690*/  UIMAD UR8, UR7, UR5, UR8 ;  /* 0x00000005070872a4 */ /* 0x000fe2000f8e0208 */
[----:B------:R-:W-:Y:S01]  /*f6a0*/  F2FP.BF16.PACK_AB R130, R131, R130 ;  /* 0x000000828382723e */ /* 0x000fe200000010ff */
[----:B------:R-:W-:Y:S01]  /*f6b0*/  BSSY B0, `(.L_x_2759) ;  /* 0x0000103000007945 */ /* 0x000fe20003800000 */
        /* <DEDUP_REMOVED lines=12> */
[----:B-1----:R-:W-:Y:S01]  /*f780*/  SHF.R.S32.HI R9, RZ, 0x1f, R0 ;  /* 0x0000001fff097819 */ /* 0x002fe20000011400 */
[----:B------:R-:W-:Y:S01]  /*f790*/  IMAD.U32 R26, RZ, RZ, UR14 ;  /* 0x0000000eff1a7e24 */ /* 0x000fe2000f8e00ff */
[----:B------:R-:W-:Y:S01]  /*f7a0*/  F2FP.BF16.PACK_AB R102, R103, R102 ;  /* 0x000000666766723e */ /* 0x000fe200000010ff */
[----:B------:R-:W-:Y:S01]  /*f7b0*/  IMAD.U32 R25, RZ, RZ, UR8 ;  /* 0x00000008ff197e24 */ /* 0x000fe2000f8e00ff */
[----:B------:R-:W-:Y:S01]  /*f7c0*/  LEA.HI R11, R9, R0, RZ, 0x2 ;  /* 0x00000000090b7211 */ /* 0x000fe200078f10ff */
[----:B------:R-:W-:Y:S01]  /*f7d0*/  IMAD.U32 R27, RZ, RZ, UR5 ;  /* 0x00000005ff1b7e24 */ /* 0x000fe2000f8e00ff */
[----:B--2---:R-:W-:Y:S01]  /*f7e0*/  SHF.R.S32.HI R15, RZ, 0x1f, R22 ;  /* 0x0000001fff0f7819 */ /* 0x004fe20000011416 */
[----:B------:R-:W-:Y:S01]  /*f7f0*/  IMAD.WIDE.U32 R24, R22, c[0x0][0x498], R24 ;  /* 0x0001260016187a25 */ /* 0x000fe200078e0018 */
[----:B------:R-:W-:-:S02]  /*f800*/  SHF.R.S32.HI R20, RZ, 0x2, R11 ;  /* 0x00000002ff147819 */ /* 0x000fc4000001140b */
[----:B------:R-:W-:Y:S02]  /*f810*/  SHF.R.S32.HI R13, RZ, 0x1f, R11 ;  /* 0x0000001fff0d7819 */ /* 0x000fe4000001140b */
[----:B------:R-:W-:Y:S02]  /*f820*/  LOP3.LUT R11, R11, 0xfffffffc, RZ, 0xc0, !PT ;  /* 0xfffffffc0b0b7812 */ /* 0x000fe400078ec0ff */
[----:B------:R-:W-:Y:S01]  /*f830*/  LEA.HI R4, R13, R20, RZ, 0x3 ;  /* 0x000000140d047211 */ /* 0x000fe200078f18ff */
[----:B------:R-:W-:Y:S01]  /*f840*/  IMAD R13, R15, c[0x0][0x498], RZ ;  /* 0x000126000f0d7a24 */ /* 0x000fe200078e02ff */
[-C--:B------:R-:W-:Y:S01]  /*f850*/  LEA.HI R18, R9, R0.reuse, RZ, 0x5 ;  /* 0x0000000009127211 */ /* 0x080fe200078f28ff */
[----:B------:R-:W-:Y:S01]  /*f860*/  IMAD.IADD R8, R0, 0x1, -R11 ;  /* 0x0000000100087824 */ /* 0x000fe200078e0a0b */
[----:B------:R-:W-:Y:S01]  /*f870*/  LOP3.LUT R11, R4, 0xfffffff8, RZ, 0xc0, !PT ;  /* 0xfffffff8040b7812 */ /* 0x000fe200078ec0ff */
[----:B------:R-:W-:Y:S01]  /*f880*/  IMAD R15, R15, c[0x0][0x3f0], RZ ;  /* 0x0000fc000f0f7a24 */ /* 0x000fe200078e02ff */
[CC--:B------:R-:W-:Y:S01]  /*f890*/  LEA.HI R6, R9.reuse, R0.reuse, RZ, 0x3 ;  /* 0x0000000009067211 */ /* 0x0c0fe200078f18ff */
[----:B------:R-:W-:Y:S01]  /*f8a0*/  IMAD R13, R22, c[0x0][0x49c], R13 ;  /* 0x00012700160d7a24 */ /* 0x000fe200078e020d */
[----:B------:R-:W-:Y:S01]  /*f8b0*/  LEA.HI R2, R9, R0, RZ, 0x6 ;  /* 0x0000000009027211 */ /* 0x000fe200078f30ff */
[----:B------:R-:W-:Y:S01]  /*f8c0*/  IMAD.IADD R20, R20, 0x1, -R11 ;  /* 0x0000000114147824 */ /* 0x000fe200078e0a0b */
[----:B------:R-:W-:Y:S01]  /*f8d0*/  LOP3.LUT R9, R18, 0xffffffe0, RZ, 0xc0, !PT ;  /* 0xffffffe012097812 */ /* 0x000fe200078ec0ff */
[----:B------:R-:W1:Y:S01]  /*f8e0*/  S2R R11, SR_CTAID.X ;  /* 0x00000000000b7919 */ /* 0x000e620000002500 */
[----:B------:R-:W-:Y:S01]  /*f8f0*/  LOP3.LUT R21, R6, 0xfffffff8, RZ, 0xc0, !PT ;  /* 0xfffffff806157812 */ /* 0x000fe200078ec0ff */
[----:B------:R-:W-:Y:S01]  /*f900*/  IMAD R12, R22, c[0x0][0x3f4], R15 ;  /* 0x0000fd00160c7a24 */ /* 0x000fe200078e020f */
[----:B------:R-:W-:Y:S01]  /*f910*/  SHF.R.S32.HI R6, RZ, 0x3, R6 ;  /* 0x00000003ff067819 */ /* 0x000fe20000011406 */
[C---:B------:R-:W-:Y:S01]  /*f920*/  IMAD.IADD R9, R0.reuse, 0x1, -R9 ;  /* 0x0000000100097824 */ /* 0x040fe200078e0a09 */
[--C-:B------:R-:W-:Y:S01]  /*f930*/  SHF.R.S32.HI R17, RZ, 0x5, R18.reuse ;  /* 0x00000005ff117819 */ /* 0x100fe20000011412 */
[----:B------:R-:W-:Y:S01]  /*f940*/  IMAD.IADD R21, R0, 0x1, -R21 ;  /* 0x0000000100157824 */ /* 0x000fe200078e0a15 */
[----:B------:R-:W-:Y:S01]  /*f950*/  SHF.R.S32.HI R18, RZ, 0x1f, R18 ;  /* 0x0000001fff127819 */ /* 0x000fe20000011412 */
[----:B------:R-:W-:Y:S01]  /*f960*/  IMAD.SHL.U32 R15, R6, 0x40, RZ ;  /* 0x00000040060f7824 */ /* 0x000fe200078e00ff */
[----:B------:R-:W-:Y:S01]  /*f970*/  SHF.R.S32.HI R0, RZ, 0x1f, R9 ;  /* 0x0000001fff007819 */ /* 0x000fe20000011409 */
[C---:B------:R-:W-:Y:S01]  /*f980*/  IMAD.SHL.U32 R4, R21.reuse, 0x8, RZ ;  /* 0x0000000815047824 */ /* 0x040fe200078e00ff */
[----:B------:R-:W-:Y:S01]  /*f990*/  LEA.HI R18, R18, R17, RZ, 0x3 ;  /* 0x0000001112127211 */ /* 0x000fe200078f18ff */
[----:B------:R-:W-:Y:S01]  /*f9a0*/  IMAD R16, R21, 0x20, R6 ;  /* 0x0000002015107824 */ /* 0x000fe200078e0206 */
[----:B------:R-:W-:Y:S01]  /*f9b0*/  LOP3.LUT R15, R15, 0x1c0, RZ, 0xc0, !PT ;  /* 0x000001c00f0f7812 */ /* 0x000fe200078ec0ff */
[----:B------:R-:W-:Y:S01]  /*f9c0*/  IMAD R14, R17, 0x200, R8 ;  /* 0x00000200110e7824 */ /* 0x000fe200078e0208 */
[----:B------:R-:W-:Y:S01]  /*f9d0*/  LOP3.LUT R18, R18, 0xffffff8, RZ, 0xc0, !PT ;  /* 0x0ffffff812127812 */ /* 0x000fe200078ec0ff */
[----:B------:R-:W-:Y:S01]  /*f9e0*/  IMAD.WIDE.U32 R22, R22, c[0x0][0x3f0], R26 ;  /* 0x0000fc0016167a25 */ /* 0x000fe200078e001a */
[----:B------:R-:W-:-:S02]  /*f9f0*/  LOP3.LUT P0, RZ, R9, 0x3, RZ, 0xc0, !PT ;  /* 0x0000000309ff7812 */ /* 0x000fc4000780c0ff */
[----:B------:R-:W-:Y:S01]  /*fa00*/  LEA.HI R19, R8, R8, RZ, 0x1 ;  /* 0x0000000808137211 */ /* 0x000fe200078f08ff */
[----:B------:R-:W-:Y:S01]  /*fa10*/  IMAD.IADD R18, R17, 0x1, -R18 ;  /* 0x0000000111127824 */ /* 0x000fe200078e0a12 */
[----:B------:R-:W-:Y:S01]  /*fa20*/  LEA.HI R9, R0, R9, RZ, 0x2 ;  /* 0x0000000900097211 */ /* 0x000fe200078f10ff */
[----:B------:R-:W-:Y:S01]  /*fa30*/  IMAD.IADD R23, R23, 0x1, R12 ;  /* 0x0000000117177824 */ /* 0x000fe200078e020c */
[----:B------:R-:W-:Y:S01]  /*fa40*/  SHF.R.U32.HI R0, RZ, 0x3, R15 ;  /* 0x00000003ff007819 */ /* 0x000fe2000001160f */
[----:B-1----:R-:W-:Y:S01]  /*fa50*/  IMAD R17, R11, 0x80, R16 ;  /* 0x000000800b117824 */ /* 0x002fe200078e0210 */
[----:B------:R-:W-:Y:S02]  /*fa60*/  LOP3.LUT R15, R15, 0x38, R4, 0xf8, !PT ;  /* 0x000000380f0f7812 */ /* 0x000fe400078ef804 */
[----:B------:R-:W-:Y:S01]  /*fa70*/  LOP3.LUT R19, R19, 0x1ffffffe, RZ, 0xc0, !PT ;  /* 0x1ffffffe13137812 */ /* 0x000fe200078ec0ff */
[----:B------:R-:W-:Y:S01]  /*fa80*/  IMAD.MOV.U32 R16, RZ, RZ, R17 ;  /* 0x000000ffff107224 */ /* 0x000fe200078e0011 */
[----:B------:R-:W-:Y:S01]  /*fa90*/  LOP3.LUT R0, R15, R0, RZ, 0x3c, !PT ;  /* 0x000000000f007212 */ /* 0x000fe200078e3cff */
[----:B------:R-:W-:Y:S01]  /*faa0*/  @P3 IMAD.HI.U32 R15, R17, c[0x0][0x4ec], RZ ;  /* 0x00013b00110f3a27 */ /* 0x000fe200078e00ff */
[----:B------:R-:W-:-:S02]  /*fab0*/  SHF.R.S32.HI R9, RZ, 0x2, R9 ;  /* 0x00000002ff097819 */ /* 0x000fc40000011409 */
[----:B------:R-:W-:Y:S01]  /*fac0*/  R2P PR, R20, 0x6 ;  /* 0x0000000614007804 */ /* 0x000fe20000000000 */
[----:B------:R-:W-:Y:S01]  /*fad0*/  IMAD.IADD R8, R8, 0x1, -R19 ;  /* 0x0000000108087824 */ /* 0x000fe200078e0a13 */
[C---:B------:R-:W-:Y:S01]  /*fae0*/  LOP3.LUT R19, R20.reuse, 0x1, RZ, 0xc0, !PT ;  /* 0x0000000114137812 */ /* 0x040fe200078ec0ff */
[----:B------:R-:W-:Y:S01]  /*faf0*/  IMAD.SHL.U32 R20, R20, 0x40, RZ ;  /* 0x0000004014147824 */ /* 0x000fe200078e00ff */
[----:B------:R-:W-:Y:S01]  /*fb00*/  @P3 SHF.R.U32.HI R16, RZ, c[0x0][0x4f0], R15 ;  /* 0x00013c00ff103a19 */ /* 0x000fe2000001160f */
[----:B------:R-:W-:Y:S01]  /*fb10*/  IMAD R9, R18, 0x10, R9 ;  /* 0x0000001012097824 */ /* 0x000fe200078e0209 */
[----:B------:R-:W-:Y:S01]  /*fb20*/  ISETP.NE.U32.AND P4, PT, R19, 0x1, PT ;  /* 0x000000011300780c */ /* 0x000fe20003f85070 */
[----:B------:R-:W-:Y:S01]  /*fb30*/  IMAD.SHL.U32 R15, R2, 0x8, RZ ;  /* 0x00000008020f7824 */ /* 0x000fe200078e00ff */
[----:B------:R-:W-:Y:S01]  /*fb40*/  LOP3.LUT R20, R20, 0x1c0, RZ, 0xc0, !PT ;  /* 0x000001c014147812 */ /* 0x000fe200078ec0ff */
[----:B------:R-:W-:Y:S01]  /*fb50*/  IMAD R8, R8, 0x8, R9 ;  /* 0x0000000808087824 */ /* 0x000fe200078e0209 */
[----:B------:R-:W-:Y:S01]  /*fb60*/  F2FP.BF16.PACK_AB R104, R105, R104 ;  /* 0x000000686968723e */ /* 0x000fe200000010ff */
[----:B------:R-:W-:Y:S01]  /*fb70*/  IMAD.MOV R2, RZ, RZ, -R16 ;  /* 0x000000ffff027224 */ /* 0x000fe200078e0a10 */
[----:B------:R-:W-:Y:S01]  /*fb80*/  LOP3.LUT R15, R0, 0x7ffffe00, R15, 0xf8, !PT ;  /* 0x7ffffe00000f7812 */ /* 0x000fe200078ef80f */
[C---:B------:R-:W-:Y:S01]  /*fb90*/  IMAD R8, R11.reuse, 0x80, R8 ;  /* 0x000000800b087824 */ /* 0x040fe200078e0208 */
[----:B------:R-:W-:Y:S01]  /*fba0*/  LEA.HI R19, R20, R20, RZ, 0x1d ;  /* 0x0000001414137211 */ /* 0x000fe200078fe8ff */
[----:B------:R-:W-:Y:S01]  /*fbb0*/  IMAD R2, R2, c[0x0][0x4e8], R17 ;  /* 0x00013a0002027a24 */ /* 0x000fe200078e0211 */
[----:B------:R-:W-:Y:S01]  /*fbc0*/  SHF.R.S32.HI R0, RZ, 0x1f, R16 ;  /* 0x0000001fff007819 */ /* 0x000fe20000011410 */
[----:B------:R-:W-:Y:S01]  /*fbd0*/  IMAD R9, R11, 0x80, R9 ;  /* 0x000000800b097824 */ /* 0x000fe200078e0209 */
[----:B------:R-:W-:Y:S01]  /*fbe0*/  F2FP.BF16.PACK_AB R106, R107, R106 ;  /* 0x0000006a6b6a723e */ /* 0x000fe200000010ff */
[----:B------:R-:W-:Y:S01]  /*fbf0*/  IMAD.U32 R14, R14, 0x2, R19 ;  /* 0x000000020e0e7824 */ /* 0x000fe200078e0013 */
[----:B------:R-:W-:Y:S01]  /*fc00*/  F2FP.BF16.PACK_AB R108, R109, R108 ;  /* 0x0000006c6d6c723e */ /* 0x000fe200000010ff */
[----:B------:R-:W-:Y:S01]  /*fc10*/  IMAD R17, R0, c[0x0][0x3e0], RZ ;  /* 0x0000f80000117a24 */ /* 0x000fe200078e02ff */
[C---:B------:R-:W-:Y:S01]  /*fc20*/  ISETP.GE.OR P6, PT, R9.reuse, R10, P0 ;  /* 0x0000000a0900720c */ /* 0x040fe200007c6670 */
[----:B------:R-:W-:Y:S01]  /*fc30*/  @P3 IMAD.HI.U32 R0, R8, c[0x0][0x4ec], RZ ;  /* 0x00013b0008003a27 */ /* 0x000fe200078e00ff */
[----:B------:R-:W-:-:S02]  /*fc40*/  IADD3 R9, R9, 0x8, RZ ;  /* 0x0000000809097810 */ /* 0x000fc40007ffe0ff */
[----:B------:R-:W-:Y:S01]  /*fc50*/  F2FP.BF16.PACK_AB R110, R111, R110 ;  /* 0x0000006e6f6e723e */ /* 0x000fe200000010ff */
[----:B------:R-:W-:Y:S01]  /*fc60*/  IMAD.SHL.U32 R21, R14, 0x2, RZ ;  /* 0x000000020e157824 */ /* 0x000fe200078e00ff */
[----:B------:R-:W-:Y:S01]  /*fc70*/  ISETP.GE.OR P5, PT, R9, R10, P0 ;  /* 0x0000000a0900720c */ /* 0x000fe200007a6670 */
[----:B------:R-:W-:Y:S01]  /*fc80*/  IMAD.MOV.U32 R19, RZ, RZ, R8 ;  /* 0x000000ffff137224 */ /* 0x000fe200078e0008 */
[----:B------:R-:W-:Y:S01]  /*fc90*/  @P3 SHF.R.U32.HI R19, RZ, c[0x0][0x4f0], R0 ;  /* 0x00013c00ff133a19 */ /* 0x000fe20000011600 */
[C---:B------:R-:W-:Y:S01]  /*fca0*/  IMAD.WIDE.U32 R22, R16.reuse, c[0x0][0x3e0], R22 ;  /* 0x0000f80010167a25 */ /* 0x040fe200078e0016 */
[----:B------:R-:W-:Y:S01]  /*fcb0*/  IADD3 R12, R21, 0x80, RZ ;  /* 0x00000080150c7810 */ /* 0x000fe20007ffe0ff */
[----:B------:R-:W-:Y:S01]  /*fcc0*/  BAR.SYNC.DEFER_BLOCKING 0x1, 0x100 ;  /* 0x0044000000007b1d */ /* 0x000fe20000010000 */
[----:B------:R-:W-:Y:S01]  /*fcd0*/  SHF.R.S32.HI R0, RZ, 0x1f, R19 ;  /* 0x0000001fff007819 */ /* 0x000fe20000011413 */
[----:B------:R-:W-:Y:S01]  /*fce0*/  IMAD R17, R16, c[0x0][0x3e4], R17 ;  /* 0x0000f90010117a24 */ /* 0x000fe200078e0211 */
[----:B------:R-:W-:Y:S01]  /*fcf0*/  IADD3 R16, P0, R19, R24, RZ ;  /* 0x0000001813107210 */ /* 0x000fe20007f1e0ff */
[----:B------:R-:W-:Y:S01]  /*fd00*/  IMAD R11, R11, 0x80, R6 ;  /* 0x000000800b0b7824 */ /* 0x000fe200078e0206 */
[----:B------:R-:W-:Y:S01]  /*fd10*/  IADD3 R9, R21, 0x70, RZ ;  /* 0x0000007015097810 */ /* 0x000fe20007ffe0ff */
[----:B------:R-:W-:Y:S01]  /*fd20*/  IMAD.IADD R23, R23, 0x1, R17 ;  /* 0x0000000117177824 */ /* 0x000fe200078e0211 */
[----:B------:R-:W-:-:S02]  /*fd30*/  @P4 IADD3 R9, R12, 0x10, RZ ;  /* 0x000000100c094810 */ /* 0x000fc40007ffe0ff */
[----:B------:R-:W-:Y:S01]  /*fd40*/  IADD3.X R17, R0, R25, R13, P0, !PT ;  /* 0x0000001900117210 */ /* 0x000fe200007fe40d */
[----:B------:R-:W-:Y:S01]  /*fd50*/  IMAD.MOV.U32 R0, RZ, RZ, 0x20 ;  /* 0x00000020ff007424 */ /* 0x000fe200078e00ff */
[----:B------:R-:W-:Y:S01]  /*fd60*/  SHF.R.S32.HI R12, RZ, 0x1f, R2 ;  /* 0x0000001fff0c7819 */ /* 0x000fe20000011402 */
[----:B------:R-:W-:Y:S01]  /*fd70*/  IMAD.MOV R13, RZ, RZ, -R19 ;  /* 0x000000ffff0d7224 */ /* 0x000fe200078e0a13 */
[----:B------:R-:W-:Y:S02]  /*fd80*/  F2FP.BF16.PACK_AB R112, R113, R112 ;  /* 0x000000707170723e */ /* 0x000fe400000010ff */
[----:B------:R-:W-:Y:S01]  /*fd90*/  SEL R0, R0, 0xffffffe0, !P1 ;  /* 0xffffffe000007807 */ /* 0x000fe20004800000 */
[----:B------:R-:W-:Y:S01]  /*fda0*/  IMAD R19, R12, c[0x0][0x3d8], RZ ;  /* 0x0000f6000c137a24 */ /* 0x000fe200078e02ff */
[----:B------:R-:W-:Y:S01]  /*fdb0*/  F2FP.BF16.PACK_AB R114, R115, R114 ;  /* 0x000000727372723e */ /* 0x000fe200000010ff */
[----:B------:R-:W-:Y:S01]  /*fdc0*/  IMAD R25, R13, c[0x0][0x4e8], R8 ;  /* 0x00013a000d197a24 */ /* 0x000fe200078e0208 */
[----:B------:R-:W-:Y:S01]  /*fdd0*/  F2FP.BF16.PACK_AB R116, R117, R116 ;  /* 0x000000747574723e */ /* 0x000fe200000010ff */
[C---:B------:R-:W-:Y:S01]  /*fde0*/  IMAD R12, R2.reuse, c[0x0][0x3dc], R19 ;  /* 0x0000f700020c7a24 */ /* 0x040fe200078e0213 */
[----:B------:R-:W-:Y:S01]  /*fdf0*/  F2FP.BF16.PACK_AB R118, R119, R118 ;  /* 0x000000767776723e */ /* 0x000fe200000010ff */
[----:B------:R-:W-:Y:S01]  /*fe00*/  IMAD.WIDE.U32 R18, R2, c[0x0][0x3d8], R22 ;  /* 0x0000f60002127a25 */ /* 0x000fe200078e0016 */
[----:B------:R-:W-:Y:S01]  /*fe10*/  F2FP.BF16.PACK_AB R120, R121, R120 ;  /* 0x000000787978723e */ /* 0x000fe200000010ff */
[----:B------:R-:W-:Y:S01]  /*fe20*/  STS [R21+0x80], R128 ;  /* 0x0000808015007388 */ /* 0x000fe20000000800 */
[----:B------:R-:W-:Y:S01]  /*fe30*/  F2FP.BF16.PACK_AB R122, R123, R122 ;  /* 0x0000007a7b7a723e */ /* 0x000fe200000010ff */
[----:B------:R-:W-:Y:S01]  /*fe40*/  IMAD.MOV.U32 R8, RZ, RZ, 0x40 ;  /* 0x00000040ff087424 */ /* 0x000fe200078e00ff */
[----:B------:R-:W-:Y:S01]  /*fe50*/  F2FP.BF16.PACK_AB R36, R37, R36 ;  /* 0x000000242524723e */ /* 0x000fe200000010ff */
[----:B------:R-:W-:Y:S01]  /*fe60*/  IMAD.IADD R13, R21, 0x1, R0 ;  /* 0x00000001150d7824 */ /* 0x000fe200078e0200 */
[----:B------:R-:W-:Y:S01]  /*fe70*/  STS [R21+0x480], R130 ;  /* 0x0004808215007388 */ /* 0x000fe20000000800 */
[----:B------:R-:W-:Y:S01]  /*fe80*/  IMAD.IADD R23, R0, 0x1, R9 ;  /* 0x0000000100177824 */ /* 0x000fe200078e0209 */
[----:B------:R-:W-:Y:S01]  /*fe90*/  SHF.R.S32.HI R0, RZ, 0x1f, R25 ;  /* 0x0000001fff007819 */ /* 0x000fe20000011419 */
[----:B------:R-:W-:Y:S01]  /*fea0*/  IMAD.WIDE.U32 R16, R25, c[0x0][0x488], R16 ;  /* 0x0001220019107a25 */ /* 0x000fe200078e0010 */
[----:B------:R-:W-:Y:S01]  /*feb0*/  SEL R8, R8, 0xffffffc0, !P2 ;  /* 0xffffffc008087807 */ /* 0x000fe20005000000 */
[----:B------:R-:W-:Y:S01]  /*fec0*/  STS [R9], R124 ;  /* 0x0000007c09007388 */ /* 0x000fe20000000800 */
        /* <DEDUP_REMOVED lines=45> */
[----:B------:R-:W-:Y:S01]  /*101a0*/  LEA R2, P0, R16, c[0x0][0x450], 0x2 ;  /* 0x0001140010027a11 */ /* 0x000fe200078010ff */
        /* <DEDUP_REMOVED lines=53> */
[----:B-1----:R-:W-:-:S03]  /*10500*/  IMAD.IADD R3, R19, 0x1, R12 ;  /* 0x0000000113037824 */ /* 0x002fc600078e020c */
[----:B------:R1:W1:Y:S02]  /*10510*/  LDS.128 R36, [R9+0x6080] ;  /* 0x0060800009247984 */ /* 0x0002640000000c00 */
[----:B------:R-:W-:Y:S02]  /*10520*/  LEA.HI.X R2, R18, c[0x0][0x384], R3, 0x1, P0 ;  /* 0x0000e10012027a11 */ /* 0x000fe400000f0c03 */
[----:B------:R1:W1:Y:S01]  /*10530*/  LDS.128 R32, [R9+0x7080] ;  /* 0x0070800009207984 */ /* 0x0002620000000c00 */
[----:B------:R-:W-:-:S03]  /*10540*/  ISETP.GE.AND P0, PT, R11, R10, PT ;  /* 0x0000000a0b00720c */ /* 0x000fc60003f06270 */
[----:B------:R1:W1:Y:S04]  /*10550*/  LDS.128 R28, [R9+0x9080] ;  /* 0x00908000091c7984 */ /* 0x0002680000000c00 */
[----:B------:R1:W1:Y:S04]  /*10560*/  LDS.128 R24, [R9+0xa080] ;  /* 0x00a0800009187984 */ /* 0x0002680000000c00 */
[----:B------:R1:W1:Y:S04]  /*10570*/  LDS.128 R20, [R9+0xb080] ;  /* 0x00b0800009147984 */ /* 0x0002680000000c00 */
[----:B------:R1:W1:Y:S01]  /*10580*/  SHFL.IDX PT, R61, R2, RZ, 0x181f ;  /* 0x00181fff023d7589 */ /* 0x00026200000e0000 */
[----:B------:R-:W-:Y:S05]  /*10590*/  @P0 BRA `(.L_x_2760) ;  /* 0x0000014000000947 */ /* 0x000fea0003800000 */
[----:B---3--:R-:W3:Y:S01]  /*105a0*/  LDS.128 R56, [R9+0x80] ;  /* 0x0000800009387984 */ /* 0x008ee20000000c00 */
[----:B------:R-:W-:-:S02]  /*105b0*/  IADD3 R8, R4, 0x40, RZ ;  /* 0x0000004004087810 */ /* 0x000fc40007ffe0ff */
[----:B------:R-:W-:Y:S01]  /*105c0*/  IADD3 R6, R4, 0x80, RZ ;  /* 0x0000008004067810 */ /* 0x000fe20007ffe0ff */
[----:B------:R-:W4:Y:S01]  /*105d0*/  LDS.128 R16, [R9+0x4080] ;  /* 0x0040800009107984 */ /* 0x000f220000000c00 */
[----:B------:R-:W-:Y:S02]  /*105e0*/  ISETP.GE.AND P1, PT, R8, c[0x0][0x3c8], PT ;  /* 0x0000f20008007a0c */ /* 0x000fe40003f26270 */
[----:B------:R-:W-:Y:S01]  /*105f0*/  ISETP.GE.AND P0, PT, R6, c[0x0][0x3c8], PT ;  /* 0x0000f20006007a0c */ /* 0x000fe20003f06270 */
[----:B------:R2:W1:Y:S01]  /*10600*/  LDS.128 R12, [R9+0x8080] ;  /* 0x00808000090c7984 */ /* 0x0004620000000c00 */
[----:B------:R-:W-:-:S09]  /*10610*/  ISETP.GE.AND P2, PT, R4, c[0x0][0x3c8], PT ;  /* 0x0000f20004007a0c */ /* 0x000fd20003f46270 */
[----:B------:R-:W-:Y:S02]  /*10620*/  @!P1 SHF.R.S32.HI R5, RZ, 0x1f, R8 ;  /* 0x0000001fff059819 */ /* 0x000fe40000011408 */
[----:B------:R-:W-:Y:S02]  /*10630*/  @!P0 SHF.R.S32.HI R3, RZ, 0x1f, R6 ;  /* 0x0000001fff038819 */ /* 0x000fe40000011406 */
[----:B------:R-:W-:Y:S02]  /*10640*/  @!P1 LEA.HI R5, R5, R8, RZ, 0x3 ;  /* 0x0000000805059211 */ /* 0x000fe400078f18ff */
[----:B------:R-:W-:Y:S01]  /*10650*/  @!P0 LEA.HI R3, R3, R6, RZ, 0x3 ;  /* 0x0000000603038211 */ /* 0x000fe200078f18ff */
[----:B-12---:R-:W-:Y:S01]  /*10660*/  @!P2 IMAD.WIDE R6, R4, 0x2, R60 ;  /* 0x000000020406a825 */ /* 0x006fe200078e023c */
[----:B------:R-:W-:Y:S02]  /*10670*/  @!P1 LOP3.LUT R5, R5, 0xfffffff8, RZ, 0xc0, !PT ;  /* 0xfffffff805059812 */ /* 0x000fe400078ec0ff */
[----:B------:R-:W-:-:S03]  /*10680*/  @!P0 LOP3.LUT R3, R3, 0xfffffff8, RZ, 0xc0, !PT ;  /* 0xfffffff803038812 */ /* 0x000fc600078ec0ff */
[----:B------:R-:W-:-:S04]  /*10690*/  @!P1 IMAD.WIDE R8, R5, 0x2, R60 ;  /* 0x0000000205089825 */ /* 0x000fc800078e023c */
[----:B------:R-:W-:Y:S01]  /*106a0*/  @!P0 IMAD.WIDE R60, R3, 0x2, R60 ;  /* 0x00000002033c8825 */ /* 0x000fe200078e023c */
[----:B---3--:R1:W-:Y:S04]  /*106b0*/  @!P2 ST.E.128 [R6.64], R56 ;  /* 0x000000380600a985 */ /* 0x0083e8000c101d0c */
[----:B----4-:R1:W-:Y:S04]  /*106c0*/  @!P1 ST.E.128 [R8.64], R16 ;  /* 0x0000001008009985 */ /* 0x0103e8000c101d0c */
[----:B------:R1:W-:Y:S02]  /*106d0*/  @!P0 ST.E.128 [R60.64], R12 ;  /* 0x0000000c3c008985 */ /* 0x0003e4000c101d0c */
.L_x_2760:
[----:B---3--:R-:W-:Y:S05]  /*106e0*/  BSYNC B0 ;  /* 0x0000000000007941 */ /* 0x008fea0003800000 */
.L_x_2759:
[----:B------:R-:W-:Y:S01]  /*106f0*/  IADD3 R3, R11, 0x20, RZ ;  /* 0x000000200b037810 */ /* 0x000fe20007ffe0ff */
[----:B-1----:R1:W3:Y:S01]  /*10700*/  SHFL.IDX PT, R13, R2, 0x1, 0x181f ;  /* 0x00381f00020d7f89 */ /* 0x0022e200000e0000 */
        /* <DEDUP_REMOVED lines=13> */
[----:B--234-:R-:W-:Y:S01]  /*107e0*/  @!P2 IMAD.WIDE R6, R4, 0x2, R12 ;  /* 0x000000020406a825 */ /* 0x01cfe200078e020c */
[----:B------:R-:W-:Y:S02]  /*107f0*/  @!P1 LOP3.LUT R5, R5, 0xfffffff8, RZ, 0xc0, !PT ;  /* 0xfffffff805059812 */ /* 0x000fe400078ec0ff */
[----:B------:R-:W-:-:S02]  /*10800*/  @!P0 LOP3.LUT R3, R3, 0xfffffff8, RZ, 0xc0, !PT ;  /* 0xfffffff803038812 */ /* 0x000fc400078ec0ff */
[----:B------:R2:W-:Y:S01]  /*10810*/  @!P2 ST.E.128 [R6.64], R52 ;  /* 0x000000340600a985 */ /* 0x0005e2000c101d0c */
[----:B------:R-:W-:-:S04]  /*10820*/  @!P1 IMAD.WIDE R8, R5, 0x2, R12 ;  /* 0x0000000205089825 */ /* 0x000fc800078e020c */
[----:B------:R-:W-:Y:S01]  /*10830*/  @!P0 IMAD.WIDE R12, R3, 0x2, R12 ;  /* 0x00000002030c8825 */ /* 0x000fe200078e020c */
[----:B------:R2:W-:Y:S04]  /*10840*/  @!P1 ST.E.128 [R8.64], R40 ;  /* 0x0000002808009985 */ /* 0x0005e8000c101d0c */
[----:B------:R2:W-:Y:S02]  /*10850*/  @!P0 ST.E.128 [R12.64], R28 ;  /* 0x0000001c0c008985 */ /* 0x0005e4000c101d0c */
.L_x_2762:
[----:B------:R-:W-:Y:S05]  /*10860*/  BSYNC B0 ;  /* 0x0000000000007941 */ /* 0x000fea0003800000 */
.L_x_2761:
[----:B------:R-:W-:Y:S01]  /*10870*/  IADD3 R3, R11, 0x40, RZ ;  /* 0x000000400b037810 */ /* 0x000fe20007ffe0ff */
[----:B--23--:R2:W3:Y:S01]  /*10880*/  SHFL.IDX PT, R13, R2, 0x2, 0x181f ;  /* 0x00581f00020d7f89 */ /* 0x00c4e200000e0000 */
        /* <DEDUP_REMOVED lines=21> */
.L_x_2764:
[----:B------:R-:W-:Y:S05]  /*109e0*/  BSYNC B0 ;  /* 0x0000000000007941 */ /* 0x000fea0003800000 */
.L_x_2763:
        /* <DEDUP_REMOVED lines=24> */
.L_x_2758:
        /* <DEDUP_REMOVED lines=42> */
.L_x_2766:
[----:B------:R-:W-:Y:S05]  /*10e10*/  BSYNC B0 ;  /* 0x0000000000007941 */ /* 0x000fea0003800000 */
.L_x_2765:
        /* <DEDUP_REMOVED lines=64> */
.L_x_2768:
[----:B------:R-:W-:Y:S05]  /*11220*/  BSYNC B0 ;  /* 0x0000000000007941 */ /* 0x000fea0003800000 */
.L_x_2767:
        /* <DEDUP_REMOVED lines=21> */
.L_x_2770:
[----:B------:R-:W-:Y:S05]  /*11380*/  BSYNC B0 ;  /* 0x0000000000007941 */ /* 0x000fea0003800000 */
.L_x_2769:
        /* <DEDUP_REMOVED lines=21> */
.L_x_2772:
[----:B------:R-:W-:Y:S05]  /*114e0*/  BSYNC B0 ;  /* 0x0000000000007941 */ /* 0x000fea0003800000 */
.L_x_2771:
        /* <DEDUP_REMOVED lines=22> */
.L_x_2773:
        /* <DEDUP_REMOVED lines=11> */
.L_x_3439:


//--------------------- .text._ZN7cutlass13device_kernelIN5flash19enable_sm80_to_sm89INS1_16FlashAttnFwdSm80INS1_25CollectiveMainloopFwdSm80ILi8ELi2ELb0EN4cute5tupleIJNS5_1CILi128EEENS7_ILi64EEENS7_ILi192EEEEEELi192ENS_10bfloat16_tEfNS_4arch4Sm80ELb0ELb1ELb0ELb1ELb1ELb0ELb1ELb0EEENS1_21CollectiveEpilogueFwdINS6_IJS8_SA_S9_EEENS6_IJNS7_ILi1EEESI_SI_EEESC_SE_Li256ELb1ELb1ELb0ELb0EEENS1_19SingleTileSchedulerILb1ELb0ELb1ELi128EEEEEEEEEvNT_6ParamsE --------------------------
	.section	.text._ZN7cutlass13device_kernelIN5flash19enable_sm80_to_sm89INS1_16FlashAttnFwdSm80INS1_25CollectiveMainloopFwdSm80ILi8ELi2ELb0EN4cute5tupleIJNS5_1CILi128EEENS7_ILi64EEENS7_ILi192EEEEEELi192ENS_10bfloat16_tEfNS_4arch4Sm80ELb0ELb1ELb0ELb1ELb1ELb0ELb1ELb0EEENS1_21CollectiveEpilogueFwdINS6_IJS8_SA_S9_EEENS6_IJNS7_ILi1EEESI_SI_EEESC_SE_Li256ELb1ELb1ELb0ELb0EEENS1_19SingleTileSchedulerILb1ELb0ELb1ELi128EEEEEEEEEvNT_6ParamsE,"ax",@progbits
	.sectioninfo	@"SHI_REGISTERS=234"
	.align	128
.text._ZN7cutlass13device_kernelIN5flash19enable_sm80_to_sm89INS1_16FlashAttnFwdSm80INS1_25CollectiveMainloopFwdSm80ILi8ELi2ELb0EN4cute5tupleIJNS5_1CILi128EEENS7_ILi64EEENS7_ILi192EEEEEELi192ENS_10bfloat16_tEfNS_4arch4Sm80ELb0ELb1ELb0ELb1ELb1ELb0ELb1ELb0EEENS1_21CollectiveEpilogueFwdINS6_IJS8_SA_S9_EEENS6_IJNS7_ILi1EEESI_SI_EEESC_SE_Li256ELb1ELb1ELb0ELb0EEENS1_19SingleTileSchedulerILb1ELb0ELb1ELi128EEEEEEEEEvNT_6ParamsE:
        .type           _ZN7cutlass13device_kernelIN5flash19enable_sm80_to_sm89INS1_16FlashAttnFwdSm80INS1_25CollectiveMainloopFwdSm80ILi8ELi2ELb0EN4cute5tupleIJNS5_1CILi128EEENS7_ILi64EEENS7_ILi192EEEEEELi192ENS_10bfloat16_tEfNS_4arch4Sm80ELb0ELb1ELb0ELb1ELb1ELb0ELb1ELb0EEENS1_21CollectiveEpilogueFwdINS6_IJS8_SA_S9_EEENS6_IJNS7_ILi1EEESI_SI_EEESC_SE_Li256ELb1ELb1ELb0ELb0EEENS1_19SingleTileSchedulerILb1ELb0ELb1ELi128EEEEEEEEEvNT_6ParamsE,@function
        .size           _ZN7cutlass13device_kernelIN5flash19enable_sm80_to_sm89INS1_16FlashAttnFwdSm80INS1_25CollectiveMainloopFwdSm80ILi8ELi2ELb0EN4cute5tupleIJNS5_1CILi128EEENS7_ILi64EEENS7_ILi192EEEEEELi192ENS_10bfloat16_tEfNS_4arch4Sm80ELb0ELb1ELb0ELb1ELb1ELb0ELb1ELb0EEENS1_21CollectiveEpilogueFwdINS6_IJS8_SA_S9_EEENS6_IJNS7_ILi1EEESI_SI_EEESC_SE_Li256ELb1ELb1ELb0ELb0EEENS1_19SingleTileSchedulerILb1ELb0ELb1ELi128EEEEEEEEEvNT_6ParamsE,(.L_x_3440 - _ZN7cutlass13device_kernelIN5flash19enable_sm80_to_sm89INS1_16FlashAttnFwdSm80INS1_25CollectiveMainloopFwdSm80ILi8ELi2ELb0EN4cute5tupleIJNS5_1CILi128EEENS7_ILi64EEENS7_ILi192EEEEEELi192ENS_10bfloat16_tEfNS_4arch4Sm80ELb0ELb1ELb0ELb1ELb1ELb0ELb1ELb0EEENS1_21CollectiveEpilogueFwdINS6_IJS8_SA_S9_EEENS6_IJNS7_ILi1EEESI_SI_EEESC_SE_Li256ELb1ELb1ELb0ELb0EEENS1_19SingleTileSchedulerILb1ELb0ELb1ELi128EEEEEEEEEvNT_6ParamsE)
        .other          _ZN7cutlass13device_kernelIN5flash19enable_sm80_to_sm89INS1_16FlashAttnFwdSm80INS1_25CollectiveMainloopFwdSm80ILi8ELi2ELb0EN4cute5tupleIJNS5_1CILi128EEENS7_ILi64EEENS7_ILi192EEEEEELi192ENS_10bfloat16_tEfNS_4arch4Sm80ELb0ELb1ELb0ELb1ELb1ELb0ELb1ELb0EEENS1_21CollectiveEpilogueFwdINS6_IJS8_SA_S9_EEENS6_IJNS7_ILi1EEESI_SI_EEESC_SE_Li256ELb1ELb1ELb0ELb0EEENS1_19SingleTileSchedulerILb1ELb0ELb1ELi128EEEEEEEEEvNT_6ParamsE,@"STO_CUDA_ENTRY STV_DEFAULT"
_ZN7cutlass13device_kernelIN5flash19enable_sm80_to_sm89INS1_16FlashAttnFwdSm80INS1_25CollectiveMainloopFwdSm80ILi8ELi2ELb0EN4cute5tupleIJNS5_1CILi128EEENS7_ILi64EEENS7_ILi192EEEEEELi192ENS_10bfloat16_tEfNS_4arch4Sm80ELb0ELb1ELb0ELb1ELb1ELb0ELb1ELb0EEENS1_21CollectiveEpilogueFwdINS6_IJS8_SA_S9_EEENS6_IJNS7_ILi1EEESI_SI_EEESC_SE_Li256ELb1ELb1ELb0ELb0EEENS1_19SingleTileSchedulerILb1ELb0ELb1ELi128EEEEEEEEEvNT_6ParamsE:
        /* <DEDUP_REMOVED lines=20> */
.L_x_2775:
        /* <DEDUP_REMOVED lines=13> */
.L_x_2777:
[----:B------:R-:W-:Y:S02]  /*0210*/  ULDC UR5, c[0x0][0x54c] ;  /* 0x0001530000057ab9 */ /* 0x000fe40000000800 */
.L_x_2776:
[----:B------:R-:W-:Y:S02]  /*0220*/  ULDC UR4, c[0x0][0x548] ;  /* 0x0001520000047ab9 */ /* 0x000fe40000000800 */
[----:B------:R-:W-:-:S02]  /*0230*/  USHF.L.U32 UR7, UR6, 0x7, URZ ;  /* 0x0000000706077899 */ /* 0x000fc4000800063f */
[----:B------:R-:W-:-:S04]  /*0240*/  UIMAD UR4, UR5, UR4, URZ ;  /* 0x00000004050472a4 */ /* 0x000fc8000f8e023f */
[----:B------:R-:W-:-:S04]  /*0250*/  UISETP.GE.AND UP0, UPT, UR7, UR4, UPT ;  /* 0x000000040700728c */ /* 0x000fc8000bf06270 */
[----:B------:R-:W-:Y:S01]  /*0260*/  USEL UR11, UR11, 0xffffffff, !UP0 ;  /* 0xffffffff0b0b7887 */ /* 0x000fe2000c000000 */
[----:B------:R-:W-:Y:S05]  /*0270*/  BRA `(.L_x_2778) ;  /* 0x000001b000007947 */ /* 0x000fea0003800000 */
.L_x_2774:
        /* <DEDUP_REMOVED lines=8> */
.L_x_2779:
        /* <DEDUP_REMOVED lines=13> */
.L_x_2781:
[----:B------:R-:W-:Y:S02]  /*03d0*/  ULDC UR5, c[0x0][0x54c] ;  /* 0x0001530000057ab9 */ /* 0x000fe40000000800 */
.L_x_2780:
[----:B------:R-:W-:Y:S02]  /*03e0*/  ULDC UR4, c[0x0][0x548] ;  /* 0x0001520000047ab9 */ /* 0x000fe40000000800 */
[----:B------:R-:W-:-:S02]  /*03f0*/  USHF.L.U32 UR7, UR6, 0x7, URZ ;  /* 0x0000000706077899 */ /* 0x000fc4000800063f */
[----:B------:R-:W-:-:S04]  /*0400*/  UIMAD UR4, UR5, UR4, URZ ;  /* 0x00000004050472a4 */ /* 0x000fc8000f8e023f */
[----:B------:R-:W-:-:S04]  /*0410*/  UISETP.GE.AND UP0, UPT, UR7, UR4, UPT ;  /* 0x000000040700728c */ /* 0x000fc8000bf06270 */
[----:B------:R-:W-:-:S06]  /*0420*/  USEL UR11, UR11, 0xffffffff, !UP0 ;  /* 0xffffffff0b0b7887 */ /* 0x000fcc000c000000 */
.L_x_2778:
        /* <DEDUP_REMOVED lines=44> */
.L_x_2782:
        /* <DEDUP_REMOVED lines=9> */
.L_x_2783:
        /* <DEDUP_REMOVED lines=10> */
.L_x_2784:
        /* <DEDUP_REMOVED lines=24> */
.L_x_2786:
[----:B------:R-:W-:-:S13]  /*09a0*/  ISETP.NE.AND P0, PT, R193, 0x1, PT ;  /* 0x00000001c100780c */ /* 0x000fda0003f05270 */
[----:B------:R-:W-:-:S05]  /*09b0*/  @P0 IMAD.HI.U32 R2, R0, c[0x0][0x330], RZ ;  /* 0x0000cc0000020a27 */ /* 0x000fca00078e00ff */
[----:B------:R-:W-:-:S05]  /*09c0*/  @P0 SHF.R.U32.HI R0, RZ, c[0x0][0x334], R2 ;  /* 0x0000cd00ff000a19 */ /* 0x000fca0000011602 */
.L_x_2787:
[----:B------:R-:W-:-:S05]  /*09d0*/  IMAD R0, R0, R193, c[0x0][0x32c] ;  /* 0x0000cb0000007624 */ /* 0x000fca00078e02c1 */
[----:B------:R-:W-:Y:S02]  /*09e0*/  IMNMX R7, R7, R0, PT ;  /* 0x0000000007077217 */ /* 0x000fe40003800200 */
.L_x_2785:
        /* <DEDUP_REMOVED lines=25> */
.L_x_2789:
[----:B------:R-:W-:-:S13]  /*0b80*/  ISETP.NE.AND P0, PT, R193, 0x1, PT ;  /* 0x00000001c100780c */ /* 0x000fda0003f05270 */
[----:B------:R-:W-:-:S05]  /*0b90*/  @P0 IMAD.HI.U32 R0, R2, c[0x0][0x330], RZ ;  /* 0x0000cc0002000a27 */ /* 0x000fca00078e00ff */
[----:B------:R-:W-:-:S05]  /*0ba0*/  @P0 SHF.R.U32.HI R2, RZ, c[0x0][0x334], R0 ;  /* 0x0000cd00ff020a19 */ /* 0x000fca0000011600 */
.L_x_2790:
[----:B------:R-:W-:-:S05]  /*0bb0*/  IMAD R2, R2, c[0x0][0x32c], RZ ;  /* 0x0000cb0002027a24 */ /* 0x000fca00078e02ff */
[----:B------:R-:W-:-:S04]  /*0bc0*/  IMNMX R3, R3, R2, !PT ;  /* 0x0000000203037217 */ /* 0x000fc80007800200 */
.L_x_2788:
        /* <DEDUP_REMOVED lines=82> */
[C---:B------:R-:W-:Y:S01]  /*10f0*/  IMAD R198, R208.reuse, 0x20, R19 ;  /* 0x00000020d0c67824 */ /* 0x040fe200078e0213 */
        /* <DEDUP_REMOVED lines=12> */
[----:B------:R-:W-:Y:S01]  /*11c0*/  LOP3.LUT R6, R187, 0x8, R6, 0xf8, !PT ;  /* 0x00000008bb067812 */ /* 0x000fe200078ef806 */
        /* <DEDUP_REMOVED lines=9> */
[----:B------:R-:W-:Y:S01]  /*1260*/  SHF.R.U32.HI R187, RZ, 0x3, R187 ;  /* 0x00000003ffbb7819 */ /* 0x000fe200000116bb */
[----:B------:R-:W-:Y:S01]  /*1270*/  IMAD.IADD R7, R5, 0x1, -R2 ;  /* 0x0000000105077824 */ /* 0x000fe200078e0a02 */
[----:B------:R-:W-:Y:S01]  /*1280*/  SHF.R.S32.HI R2, RZ, 0x1f, R3 ;  /* 0x0000001fff027819 */ /* 0x000fe20000011403 */
[----:B------:R-:W-:Y:S01]  /*1290*/  UIADD3 UR5, UR13, UR5, URZ ;  /* 0x000000050d057290 */ /* 0x000fe2000fffe03f */
[----:B------:R-:W-:Y:S01]  /*12a0*/  LOP3.LUT R14, R14, 0xfffffffe, RZ, 0xc0, !PT ;  /* 0xfffffffe0e0e7812 */ /* 0x000fe200078ec0ff */
[----:B------:R-:W-:Y:S01]  /*12b0*/  IMAD.U32 R21, RZ, RZ, UR13 ;  /* 0x0000000dff157e24 */ /* 0x000fe2000f8e00ff */
[----:B------:R-:W-:Y:S01]  /*12c0*/  SHF.R.S32.HI R10, RZ, 0x1f, R7 ;  /* 0x0000001fff0a7819 */ /* 0x000fe20000011407 */
[----:B------:R-:W-:Y:S01]  /*12d0*/  IMAD.U32 R20, RZ, RZ, UR12 ;  /* 0x0000000cff147e24 */ /* 0x000fe2000f8e00ff */
[----:B------:R-:W-:Y:S01]  /*12e0*/  LOP3.LUT R197, R197, 0x1c0, RZ, 0xc0, !PT ;  /* 0x000001c0c5c57812 */ /* 0x000fe200078ec0ff */
[----:B------:R-:W-:Y:S01]  /*12f0*/  IMAD.U32 R21, RZ, RZ, UR5 ;  /* 0x00000005ff157e24 */ /* 0x000fe2000f8e00ff */
[----:B------:R-:W-:Y:S01]  /*1300*/  LEA.HI R10, R10, R7, RZ, 0x3 ;  /* 0x000000070a0a7211 */ /* 0x000fe200078f18ff */
[----:B------:R-:W-:Y:S01]  /*1310*/  IMAD R2, R2, c[0x0][0x1b0], RZ ;  /* 0x00006c0002027a24 */ /* 0x000fe200078e02ff */
[----:B------:R-:W-:Y:S01]  /*1320*/  LOP3.LUT R187, R6, R187, RZ, 0x3c, !PT ;  /* 0x000000bb06bb7212 */ /* 0x000fe200078e3cff */
[C---:B------:R-:W-:Y:S01]  /*1330*/  IMAD.WIDE.U32 R20, R3.reuse, c[0x0][0x1b0], R20 ;  /* 0x00006c0003147a25 */ /* 0x040fe200078e0014 */
[----:B------:R-:W-:Y:S01]  /*1340*/  SHF.R.U32.HI R16, RZ, 0x3, R197 ;  /* 0x00000003ff107819 */ /* 0x000fe200000116c5 */
[----:B------:R-:W-:Y:S01]  /*1350*/  BSSY B0, `(.L_x_2792) ;  /* 0x0000046000007945 */ /* 0x000fe20003800000 */
[----:B------:R-:W-:Y:S01]  /*1360*/  LEA.HI R18, R8, R5, RZ, 0x6 ;  /* 0x0000000508127211 */ /* 0x000fe200078f30ff */
[----:B------:R-:W-:Y:S01]  /*1370*/  IMAD R9, R3, c[0x0][0x1b4], R2 ;  /* 0x00006d0003097a24 */ /* 0x000fe200078e0202 */
[----:B------:R-:W-:Y:S01]  /*1380*/  LOP3.LUT R2, R10, 0xfffffff8, RZ, 0xc0, !PT ;  /* 0xfffffff80a027812 */ /* 0x000fe200078ec0ff */
[----:B------:R-:W-:Y:S01]  /*1390*/  IMAD.MOV R3, RZ, RZ, -R3 ;  /* 0x000000ffff037224 */ /* 0x000fe200078e0a03 */
[----:B------:R-:W-:Y:S01]  /*13a0*/  LOP3.LUT P1, RZ, R208, 0x4, RZ, 0xc0, !PT ;  /* 0x00000004d0ff7812 */ /* 0x000fe2000782c0ff */
[----:B------:R-:W-:-:S02]  /*13b0*/  IMAD.IADD R14, R11, 0x1, -R14 ;  /* 0x000000010b0e7824 */ /* 0x000fc400078e0a0e */
[----:B------:R-:W-:Y:S02]  /*13c0*/  IMAD R12, R3, c[0x0][0x2c4], R12 ;  /* 0x0000b100030c7a24 */ /* 0x000fe400078e020c */
[----:B------:R-:W-:Y:S02]  /*13d0*/  IMAD.IADD R2, R7, 0x1, -R2 ;  /* 0x0000000107027824 */ /* 0x000fe400078e0a02 */
        /* <DEDUP_REMOVED lines=14> */
[----:B------:R-:W-:Y:S01]  /*14c0*/  LOP3.LUT R10, R10, 0xfffffe00, RZ, 0xc0, !PT ;  /* 0xfffffe000a0a7812 */ /* 0x000fe200078ec0ff */
[----:B------:R-:W-:Y:S01]  /*14d0*/  IMAD.IADD R7, R13, 0x1, R3 ;  /* 0x000000010d077824 */ /* 0x000fe200078e0203 */
[----:B------:R-:W-:Y:S01]  /*14e0*/  LOP3.LUT R3, R4, R9, RZ, 0x3c, !PT ;  /* 0x0000000904037212 */ /* 0x000fe200078e3cff */
[----:B------:R-:W-:Y:S01]  /*14f0*/  IMAD R9, R200, c[0x0][0x2c4], RZ ;  /* 0x0000b100c8097a24 */ /* 0x000fe200078e02ff */
[----:B------:R-:W-:Y:S01]  /*1500*/  LEA R13, P0, R12, c[0x0][0x160], 0x1 ;  /* 0x000058000c0d7a11 */ /* 0x000fe200078008ff */
[----:B------:R-:W-:Y:S01]  /*1510*/  IMAD.SHL.U32 R188, R208, 0x8, RZ ;  /* 0x00000008d0bc7824 */ /* 0x000fe200078e00ff */
[----:B------:R-:W-:Y:S01]  /*1520*/  SEL R186, R186, 0xfffffff0, !P4 ;  /* 0xfffffff0baba7807 */ /* 0x000fe20006000000 */
[----:B------:R-:W-:Y:S01]  /*1530*/  IMAD.MOV.U32 R4, RZ, RZ, 0x20 ;  /* 0x00000020ff047424 */ /* 0x000fe200078e00ff */
[----:B------:R-:W-:Y:S01]  /*1540*/  LEA.HI.X R12, R12, c[0x0][0x164], R7, 0x1, P0 ;  /* 0x000059000c0c7a11 */ /* 0x000fe200000f0c07 */
[----:B------:R-:W-:Y:S01]  /*1550*/  IMAD.SHL.U32 R18, R18, 0x8, RZ ;  /* 0x0000000812127824 */ /* 0x000fe200078e00ff */
[----:B------:R-:W-:Y:S01]  /*1560*/  LEA.HI R7, R8, R5, RZ, 0x5 ;  /* 0x0000000508077211 */ /* 0x000fe200078f28ff */
[----:B------:R1:W3:Y:S01]  /*1570*/  SHFL.IDX PT, R20, R13, RZ, 0x181f ;  /* 0x00181fff0d147589 */ /* 0x0002e200000e0000 */
[----:B------:R-:W-:Y:S01]  /*1580*/  LOP3.LUT P0, RZ, R208, 0x2, RZ, 0xc0, !PT ;  /* 0x00000002d0ff7812 */ /* 0x000fe2000780c0ff */
[----:B------:R-:W-:Y:S01]  /*1590*/  IMAD R187, R14, 0x200, R187 ;  /* 0x000002000ebb7824 */ /* 0x000fe200078e02bb */
[----:B------:R-:W-:Y:S01]  /*15a0*/  SHF.R.S32.HI R6, RZ, 0x5, R7 ;  /* 0x00000005ff067819 */ /* 0x000fe20000011407 */
[----:B------:R1:W4:Y:S01]  /*15b0*/  SHFL.IDX PT, R21, R12, RZ, 0x181f ;  /* 0x00181fff0c157589 */ /* 0x00032200000e0000 */
[----:B------:R-:W-:-:S02]  /*15c0*/  LOP3.LUT R197, R197, 0x38, R188, 0xf8, !PT ;  /* 0x00000038c5c57812 */ /* 0x000fc400078ef8bc */
[C---:B------:R-:W-:Y:S02]  /*15d0*/  IADD3 R17, R188.reuse, 0x40, RZ ;  /* 0x00000040bc117810 */ /* 0x040fe40007ffe0ff */
[----:B------:R-:W-:Y:S02]  /*15e0*/  LOP3.LUT R197, R197, R16, RZ, 0x3c, !PT ;  /* 0x00000010c5c57212 */ /* 0x000fe400078e3cff */
[C---:B------:R-:W-:Y:S02]  /*15f0*/  IADD3 R16, R188.reuse, 0x80, RZ ;  /* 0x00000080bc107810 */ /* 0x040fe40007ffe0ff */
        /* <DEDUP_REMOVED lines=27> */
.L_x_2793:
[----:B-1-34-:R-:W-:Y:S05]  /*17b0*/  BSYNC B0 ;  /* 0x0000000000007941 */ /* 0x01afea0003800000 */
.L_x_2792:
        /* <DEDUP_REMOVED lines=20> */
.L_x_2795:
[----:B------:R-:W-:Y:S05]  /*1900*/  BSYNC B0 ;  /* 0x0000000000007941 */ /* 0x000fea0003800000 */
.L_x_2794:
[----:B--2---:R-:W-:Y:S01]  /*1910*/  IADD3 R10, R2, 0x40, RZ ;  /* 0x00000040020a7810 */ /* 0x004fe20007ffe0ff */
[----:B------:R2:W4:Y:S01]  /*1920*/  SHFL.IDX PT, R21, R12, 0x2, 0x181f ;  /* 0x00581f000c157f89 */ /* 0x00052200000e0000 */
        /* <DEDUP_REMOVED lines=18> */
.L_x_2797:
[----:B------:R-:W-:Y:S05]  /*1a50*/  BSYNC B0 ;  /* 0x0000000000007941 */ /* 0x000fea0003800000 */
.L_x_2796:
[----:B---3--:R-:W-:Y:S01]  /*1a60*/  SHFL.IDX PT, R14, R13, 0x3, 0x181f ;  /* 0x00781f000d0e7f89 */ /* 0x008fe200000e0000 */
[----:B------:R-:W-:Y:S01]  /*1a70*/  IADD3 R2, R2, 0x60, RZ ;  /* 0x0000006002027810 */ /* 0x000fe20007ffe0ff */
[----:B------:R-:W-:Y:S01]  /*1a80*/  IMAD.MOV.U32 R192, RZ, RZ, c[0x0][0x2b8] ;  /* 0x0000ae00ffc07624 */ /* 0x000fe200078e00ff */
[----:B------:R-:W-:Y:S01]  /*1a90*/  SHF.R.S32.HI R206, RZ, 0x1f, R17 ;  /* 0x0000001fffce7819 */ /* 0x000fe20000011411 */
[----:B------:R-:W3:Y:S01]  /*1aa0*/  SHFL.IDX PT, R15, R12, 0x3, 0x181f ;  /* 0x00781f000c0f7f89 */ /* 0x000ee200000e0000 */
        /* <DEDUP_REMOVED lines=21> */
[----:B---3--:R-:W-:-:S04]  /*1c00*/  @!P2 IMAD.WIDE R10, R188, 0x2, R14 ;  /* 0x00000002bc0aa825 */ /* 0x008fc800078e020e */
        /* <DEDUP_REMOVED lines=9> */
[----:B------:R-:W-:Y:S01]  /*1ca0*/  IMAD.MOV.U32 R2, RZ, RZ, R196 ;  /* 0x000000ffff027224 */ /* 0x000fe200078e00c4 */
[----:B------:R-:W0:Y:S01]  /*1cb0*/  LDGDEPBAR ;  /* 0x00000000000079af */ /* 0x000e220000000000 */
[----:B-1----:R-:W-:-:S05]  /*1cc0*/  @P5 IMAD.HI.U32 R10, R196, c[0x0][0x2bc], RZ ;  /* 0x0000af00c40a5a27 */ /* 0x002fca00078e00ff */
[----:B------:R-:W-:-:S04]  /*1cd0*/  @P5 SHF.R.U32.HI R2, RZ, c[0x0][0x2c0], R10 ;  /* 0x0000b000ff025a19 */ /* 0x000fc8000001160a */
[----:B--2---:R-:W-:-:S04]  /*1ce0*/  @!P0 IADD3 R12, P3, R2, UR12, RZ ;  /* 0x0000000c020c8c10 */ /* 0x004fc8000ff7e0ff */
[----:B------:R-:W-:Y:S02]  /*1cf0*/  @!P0 LEA.HI.X.SX32 R11, R2, UR8, 0x1, P3 ;  /* 0x00000008020b8c11 */ /* 0x000fe400098f0eff */
[----:B------:R-:W-:-:S04]  /*1d00*/  @!P0 LEA R10, P3, R12, c[0x0][0x2a0], 0x2 ;  /* 0x0000a8000c0a8a11 */ /* 0x000fc800078610ff */
[----:B------:R-:W-:Y:S01]  /*1d10*/  @!P0 LEA.HI.X R11, R12, c[0x0][0x2a4], R11, 0x2, P3 ;  /* 0x0000a9000c0b8a11 */ /* 0x000fe200018f140b */
[----:B------:R-:W-:Y:S06]  /*1d20*/  BAR.SYNC.DEFER_BLOCKING 0x0 ;  /* 0x0000000000007b1d */ /* 0x000fec0000010000 */
[----:B------:R1:W2:Y:S01]  /*1d30*/  @!P0 LDG.E R195, [R10.64] ;  /* 0x0000000e0ac38981 */ /* 0x0002a2000c1e1900 */
        /* <DEDUP_REMOVED lines=9> */
[----:B------:R-:W-:Y:S01]  /*1dd0*/  IMAD.WIDE R26, R206, 0x2, RZ ;  /* 0x00000002ce1a7825 */ /* 0x000fe200078e02ff */
[----:B------:R-:W-:Y:S01]  /*1de0*/  UIADD3 UR9, UR17, UR9, URZ ;  /* 0x0000000911097290 */ /* 0x000fe2000fffe03f */
[----:B------:R-:W-:Y:S01]  /*1df0*/  SHF.R.S32.HI R15, RZ, 0x1f, R196 ;  /* 0x0000001fff0f7819 */ /* 0x000fe200000114c4 */
[----:B------:R-:W-:Y:S01]  /*1e00*/  UIMAD UR18, UR18, UR4, URZ ;  /* 0x00000004121272a4 */ /* 0x000fe2000f8e023f */
[----:B------:R-:W-:Y:S01]  /*1e10*/  IMAD.WIDE.U32 R12, R196, c[0x0][0x208], RZ ;  /* 0x00008200c40c7a25 */ /* 0x000fe200078e00ff */
[----:B------:R-:W-:Y:S01]  /*1e20*/  UIMAD.WIDE.U32 UR22, UR10, UR4, URZ ;  /* 0x000000040a1672a5 */ /* 0x000fe2000f8e003f */
[----:B------:R-:W-:Y:S01]  /*1e30*/  ISETP.GE.AND P6, PT, R16, c[0x0][0x1d4], PT ;  /* 0x0000750010007a0c */ /* 0x000fe20003fc6270 */
[----:B------:R-:W-:Y:S01]  /*1e40*/  UIMAD UR18, UR10, UR5, UR18 ;  /* 0x000000050a1272a4 */ /* 0x000fe2000f8e0212 */
[C---:B----4-:R-:W-:Y:S01]  /*1e50*/  IMAD R21, R15.reuse, c[0x0][0x208], RZ ;  /* 0x000082000f157a24 */ /* 0x050fe200078e02ff */
        /* <DEDUP_REMOVED lines=11> */
[----:B-1----:R-:W-:-:S04]  /*1f10*/  IMAD.WIDE.U32 R10, R196, c[0x0][0x1e0], RZ ;  /* 0x00007800c40a7a25 */ /* 0x002fc800078e00ff */
[----:B------:R-:W-:Y:S02]  /*1f20*/  IMAD.IADD R11, R11, 0x1, R15 ;  /* 0x000000010b0b7824 */ /* 0x000fe400078e020f */
[----:B------:R-:W-:Y:S01]  /*1f30*/  IMAD.WIDE R24, R205, 0x2, RZ ;  /* 0x00000002cd187825 */ /* 0x000fe200078e02ff */
[----:B--2---:R-:W-:-:S03]  /*1f40*/  SHF.R.S32.HI R2, RZ, 0x1f, R195 ;  /* 0x0000001fff027819 */ /* 0x004fc600000114c3 */
[----:B------:R-:W-:-:S04]  /*1f50*/  IMAD.WIDE.U32 R20, R195, c[0x0][0x218], R20 ;  /* 0x00008600c3147a25 */ /* 0x000fc800078e0014 */
[----:B---3--:R-:W-:Y:S01]  /*1f60*/  IMAD R22, R2, c[0x0][0x218], RZ ;  /* 0x0000860002167a24 */ /* 0x008fe200078e02ff */
        /* <DEDUP_REMOVED lines=21> */
[----:B------:R-:W-:Y:S02]  /*20c0*/  IADD3 R26, P3, R26, R12, RZ ;  /* 0x0000000c1a1a7210 */ /* 0x000fe40007f7e0ff */
[----:B---3--:R-:W-:Y:S02]  /*20d0*/  IADD3 R22, P2, R14, R28, RZ ;  /* 0x0000001c0e167210 */ /* 0x008fe40007f5e0ff */
[----:B------:R-:W-:Y:S01]  /*20e0*/  IADD3 R28, P0, R28, R12, RZ ;  /* 0x0000000c1c1c7210 */ /* 0x000fe20007f1e0ff */
[----:B----4-:R-:W-:Y:S01]  /*20f0*/  IMAD.X R27, R27, 0x1, R13, P3 ;  /* 0x000000011b1b7824 */ /* 0x010fe200018e060d */
        /* <DEDUP_REMOVED lines=40> */
[----:B--2---:R-:W-:-:S09]  /*2380*/  P2R R21, PR, RZ, 0x8 ;  /* 0x00000008ff157803 */ /* 0x004fd20000000000 */
        /* <DEDUP_REMOVED lines=10> */
[----:B-1----:R-:W-:-:S04]  /*2430*/  @!P2 IADD3 R12, P0, R2, UR12, RZ ;  /* 0x0000000c020cac10 */ /* 0x002fc8000ff1e0ff */
        /* <DEDUP_REMOVED lines=15> */
[----:B------:R-:W-:Y:S02]  /*2530*/  SHF.L.U64.HI R9, R205, 0x1, R132 ;  /* 0x00000001cd097819 */ /* 0x000fe40000010284 */
[----:B--2---:R-:W-:Y:S01]  /*2540*/  SHF.R.S32.HI R2, RZ, 0x1f, R195 ;  /* 0x0000001fff027819 */ /* 0x004fe200000114c3 */
[----:B------:R-:W-:Y:S01]  /*2550*/  IMAD.WIDE.U32 R10, R195, c[0x0][0x1f0], R12 ;  /* 0x00007c00c30a7a25 */ /* 0x000fe200078e000c */
[----:B------:R-:W-:Y:S02]  /*2560*/  SEL R13, RZ, 0x10, P5 ;  /* 0x00000010ff0d7807 */ /* 0x000fe40002800000 */
[----:B------:R-:W-:Y:S01]  /*2570*/  SHF.L.U64.HI R12, R206, 0x1, R133 ;  /* 0x00000001ce0c7819 */ /* 0x000fe20000010285 */
[----:B------:R-:W-:Y:S01]  /*2580*/  IMAD R2, R2, c[0x0][0x1f0], RZ ;  /* 0x00007c0002027a24 */ /* 0x000fe200078e02ff */
[----:B------:R-:W-:Y:S02]  /*2590*/  IADD3 R16, P0, R10, UR22, RZ ;  /* 0x000000160a107c10 */ /* 0x000fe4000ff1e0ff */
[----:B------:R-:W-:Y:S01]  /*25a0*/  IADD3 R25, -R13, 0x10, RZ ;  /* 0x000000100d197810 */ /* 0x000fe20007ffe1ff */
[----:B------:R-:W-:Y:S01]  /*25b0*/  IMAD R2, R195, c[0x0][0x1f4], R2 ;  /* 0x00007d00c3027a24 */ /* 0x000fe200078e0202 */
[----:B------:R-:W-:-:S02]  /*25c0*/  SEL R10, RZ, 0x10, P4 ;  /* 0x00000010ff0a7807 */ /* 0x000fc40002000000 */
[----:B------:R-:W-:Y:S02]  /*25d0*/  LOP3.LUT R25, R25, 0xf, RZ, 0xc0, !PT ;  /* 0x0000000f19197812 */ /* 0x000fe400078ec0ff */
[----:B------:R-:W-:Y:S01]  /*25e0*/  IADD3.X R11, R11, UR18, R2, P0, !PT ;  /* 0x000000120b0b7c10 */ /* 0x000fe200087fe402 */
[----:B------:R-:W-:Y:S01]  /*25f0*/  IMAD.SHL.U32 R2, R205, 0x2, RZ ;  /* 0x00000002cd027824 */ /* 0x000fe200078e00ff */
[----:B------:R-:W-:Y:S02]  /*2600*/  LEA R17, P0, R16, c[0x0][0x1c8], 0x1 ;  /* 0x0000720010117a11 */ /* 0x000fe400078008ff */
[----:B------:R-:W-:Y:S02]  /*2610*/  IADD3 R22, -R10, 0x10, RZ ;  /* 0x000000100a167810 */ /* 0x000fe40007ffe1ff */
[----:B------:R-:W-:Y:S01]  /*2620*/  LEA.HI.X R16, R16, c[0x0][0x1cc], R11, 0x1, P0 ;  /* 0x0000730010107a11 */ /* 0x000fe200000f0c0b */
[----:B------:R-:W1:Y:S01]  /*2630*/  SHFL.IDX PT, R18, R17, 0x1, 0x181f ;  /* 0x00381f0011127f89 */ /* 0x000e6200000e0000 */
[----:B------:R-:W-:Y:S01]  /*2640*/  IMAD.SHL.U32 R11, R206, 0x2, RZ ;  /* 0x00000002ce0b7824 */ /* 0x000fe200078e00ff */
[----:B------:R-:W-:-:S02]  /*2650*/  LOP3.LUT R22, R22, 0xf, RZ, 0xc0, !PT ;  /* 0x0000000f16167812 */ /* 0x000fc400078ec0ff */
        /* <DEDUP_REMOVED lines=24> */
.L_x_2798:
        /* <DEDUP_REMOVED lines=15> */
[----:B------:R3:W4:Y:S04]  /*28d0*/  LDSM.16.M88.4 R40, [R187+0xc100] ;  /* 0x00c10000bb28783b */ /* 0x0007280000000200 */
[----:B-1----:R3:W1:Y:S04]  /*28e0*/  LDSM.16.M88.4 R32, [R187+0xc900] ;  /* 0x00c90000bb20783b */ /* 0x0026680000000200 */
        /* <DEDUP_REMOVED lines=36> */
[----:B------:R-:W3:Y:S04]  /*2b30*/  SHFL.IDX PT, R28, R16, 0x1, 0x181f ;  /* 0x00381f00101c7f89 */ /* 0x000ee800000e0000 */
[----:B------:R-:W4:Y:S04]  /*2b40*/  SHFL.IDX PT, R17, R17, RZ, 0x181f ;  /* 0x00181fff11117589 */ /* 0x000f2800000e0000 */
[----:B------:R-:W2:Y:S01]  /*2b50*/  SHFL.IDX PT, R16, R16, RZ, 0x181f ;  /* 0x00181fff10107589 */ /* 0x000ea200000e0000 */
[----:B-----5:R-:W-:-:S04]  /*2b60*/  IADD3 R36, P3, P0, R37, R18, R14 ;  /* 0x0000001225247210 */ /* 0x020fc8000787e00e */
[----:B---3--:R-:W-:Y:S02]  /*2b70*/  IADD3.X R37, RZ, R28, R15, P3, P0 ;  /* 0x0000001cff257210 */ /* 0x008fe40001fe040f */
[----:B------:R-:W-:-:S04]  /*2b80*/  IADD3 R30, P3, P0, R30, R18, R11 ;  /* 0x000000121e1e7210 */ /* 0x000fc8000787e00b */
[----:B------:R-:W-:Y:S02]  /*2b90*/  IADD3.X R31, RZ, R28, R12, P3, P0 ;  /* 0x0000001cff1f7210 */ /* 0x000fe40001fe040c */
[----:B------:R-:W-:-:S04]  /*2ba0*/  IADD3 R18, P3, P0, R19, R18, R0 ;  /* 0x0000001213127210 */ /* 0x000fc8000787e000 */
[----:B------:R-:W-:Y:S02]  /*2bb0*/  IADD3.X R19, RZ, R28, R9, P3, P0 ;  /* 0x0000001cff137210 */ /* 0x000fe40001fe0409 */
[----:B----4-:R-:W-:-:S05]  /*2bc0*/  IADD3 R14, P0, R17, R14, RZ ;  /* 0x0000000e110e7210 */ /* 0x010fca0007f1e0ff */
        /* <DEDUP_REMOVED lines=14> */
.L_x_2799:
[----:B------:R-:W-:Y:S01]  /*2cb0*/  IMAD.MOV.U32 R0, RZ, RZ, 0x40 ;  /* 0x00000040ff007424 */ /* 0x000fe200078e00ff */
[----:B------:R-:W-:Y:S01]  /*2cc0*/  LOP3.LUT R84, R7, 0xffffffe0, RZ, 0xc0, !PT ;  /* 0xffffffe007547812 */ /* 0x000fe200078ec0ff */
[C---:B-12---:R-:W-:Y:S01]  /*2cd0*/  HMMA.16816.F32.BF16 R36, R48.reuse, R32, RZ ;  /* 0x000000203024723c */ /* 0x046fe200000418ff */
[----:B------:R-:W-:Y:S01]  /*2ce0*/  SHF.R.S32.HI R9, RZ, 0x1f, R6 ;  /* 0x0000001fff097819 */ /* 0x000fe20000011406 */
[----:B------:R-:W-:Y:S01]  /*2cf0*/  IMAD R183, R4, 0x2, R189 ;  /* 0x0000000204b77824 */ /* 0x000fe200078e02bd */
[----:B------:R-:W-:Y:S01]  /*2d00*/  SEL R135, R0, 0xffffffc0, !P1 ;  /* 0xffffffc000877807 */ /* 0x000fe20004800000 */
[----:B------:R-:W-:Y:S01]  /*2d10*/  IMAD.IADD R84, R5, 0x1, -R84 ;  /* 0x0000000105547824 */ /* 0x000fe200078e0a54 */
[----:B------:R-:W-:Y:S01]  /*2d20*/  LEA.HI R0, R8, R5, RZ, 0x2 ;  /* 0x0000000508007211 */ /* 0x000fe200078f10ff */
[----:B------:R-:W-:Y:S01]  /*2d30*/  IMAD R182, R4, 0x2, R185 ;  /* 0x0000000204b67824 */ /* 0x000fe200078e02b9 */
[----:B------:R-:W-:Y:S01]  /*2d40*/  LEA.HI R9, R9, R6, RZ, 0x3 ;  /* 0x0000000609097211 */ /* 0x000fe200078f18ff */
[C---:B------:R-:W-:Y:S01]  /*2d50*/  HMMA.16816.F32.BF16 R32, R48.reuse, R34, RZ ;  /* 0x000000223020723c */ /* 0x040fe200000418ff */
[----:B------:R-:W-:Y:S01]  /*2d60*/  LOP3.LUT R0, R0, 0xfffffffc, RZ, 0xc0, !PT ;  /* 0xfffffffc00007812 */ /* 0x000fe200078ec0ff */
[----:B------:R-:W-:Y:S01]  /*2d70*/  LDSM.16.M88.4 R64, [R183] ;  /* 0x00000000b740783b */ /* 0x000fe20000000200 */
[----:B------:R-:W-:Y:S01]  /*2d80*/  SHF.R.S32.HI R7, RZ, 0x1f, R84 ;  /* 0x0000001fff077819 */ /* 0x000fe20000011454 */
[----:B------:R-:W-:Y:S01]  /*2d90*/  ULDC UR19, c[0x0][0x324] ;  /* 0x0000c90000137ab9 */ /* 0x000fe20000000800 */
[----:B------:R-:W-:Y:S01]  /*2da0*/  LOP3.LUT R9, R9, 0xffffff8, RZ, 0xc0, !PT ;  /* 0x0ffffff809097812 */ /* 0x000fe200078ec0ff */
[----:B------:R-:W-:Y:S01]  /*2db0*/  IMAD.IADD R5, R5, 0x1, -R0 ;  /* 0x0000000105057824 */ /* 0x000fe200078e0a00 */
[----:B------:R-:W-:Y:S01]  /*2dc0*/  LEA.HI R7, R7, R84, RZ, 0x2 ;  /* 0x0000005407077211 */ /* 0x000fe200078f10ff */
[C---:B----4-:R-:W-:Y:S01]  /*2dd0*/  HMMA.16816.F32.BF16 R44, R48.reuse, R40, RZ ;  /* 0x00000028302c723c */ /* 0x050fe200000418ff */
[----:B------:R-:W-:Y:S01]  /*2de0*/  PLOP3.LUT P0, PT, PT, PT, UP1, 0x80, 0x0 ;  /* 0x000000000000781c */ /* 0x000fe20003f0f018 */
[----:B------:R-:W-:Y:S01]  /*2df0*/  IMAD.IADD R9, R6, 0x1, -R9 ;  /* 0x0000000106097824 */ /* 0x000fe200078e0a09 */
[----:B------:R-:W-:Y:S01]  /*2e00*/  LEA.HI R0, R5, R5, RZ, 0x1 ;  /* 0x0000000505007211 */ /* 0x000fe200078f08ff */
[----:B------:R-:W-:Y:S01]  /*2e10*/  ULOP3.LUT UR19, URZ, UR19, URZ, 0x33, !UPT ;  /* 0x000000133f137292 */ /* 0x000fe2000f8e333f */
[C---:B------:R-:W-:Y:S01]  /*2e20*/  LEA.HI.SX32 R6, R7.reuse, UR7, 0x1e ;  /* 0x0000000707067c11 */ /* 0x040fe2000f8ff2ff */
[----:B------:R-:W0:Y:S01]  /*2e30*/  LDGDEPBAR ;  /* 0x00000000000079af */ /* 0x000e220000000000 */
[----:B------:R-:W-:Y:S01]  /*2e40*/  LOP3.LUT R0, R0, 0x1ffffffe, RZ, 0xc0, !PT ;  /* 0x1ffffffe00007812 */ /* 0x000fe200078ec0ff */
[----:B------:R-:W-:Y:S01]  /*2e50*/  HMMA.16816.F32.BF16 R40, R48, R42, RZ ;  /* 0x0000002a3028723c */ /* 0x000fe200000418ff */
[----:B------:R-:W-:Y:S01]  /*2e60*/  LOP3.LUT R7, R7, 0x7ffffffc, RZ, 0xc0, !PT ;  /* 0x7ffffffc07077812 */ /* 0x000fe200078ec0ff */
[----:B------:R-:W-:Y:S01]  /*2e70*/  IMAD R6, R9, 0x10, R6 ;  /* 0x0000001009067824 */ /* 0x000fe200078e0206 */
[----:B------:R-:W-:Y:S01]  /*2e80*/  ISETP.GE.AND P3, PT, R193, 0x1, PT ;  /* 0x00000001c100780c */ /* 0x000fe20003f66270 */
[----:B------:R-:W-:-:S02]  /*2e90*/  IMAD.IADD R201, R5, 0x1, -R0 ;  /* 0x0000000105c97824 */ /* 0x000fc400078e0a00 */
[----:B------:R-:W-:Y:S01]  /*2ea0*/  IMAD.IADD R202, R84, 0x1, -R7 ;  /* 0x0000000154ca7824 */ /* 0x000fe200078e0a07 */
[----:B------:R-:W-:Y:S01]  /*2eb0*/  IADD3 R7, R191, 0x1, -R144 ;  /* 0x00000001bf077810 */ /* 0x000fe20007ffe890 */
[----:B------:R-:W-:Y:S01]  /*2ec0*/  IMAD R201, R201, 0x8, R6 ;  /* 0x00000008c9c97824 */ /* 0x000fe200078e0206 */
[C---:B------:R-:W-:Y:S01]  /*2ed0*/  HMMA.16816.F32.BF16 R28, R48.reuse, R24, RZ ;  /* 0x00000018301c723c */ /* 0x040fe200000418ff */
[----:B------:R-:W-:Y:S02]  /*2ee0*/  IMAD.IADD R6, R187, 0x1, R135 ;  /* 0x00000001bb067824 */ /* 0x000fe400078e0287 */
[----:B------:R-:W-:Y:S01]  /*2ef0*/  @P0 IMAD.HI.U32 R5, R201, c[0x0][0x2c8], RZ ;  /* 0x0000b200c9050a27 */ /* 0x000fe200078e00ff */
[----:B------:R-:W-:Y:S02]  /*2f00*/  PLOP3.LUT P0, PT, PT, PT, UP1, 0x80, 0x0 ;  /* 0x000000000000781c */ /* 0x000fe40003f0f018 */
[----:B------:R-:W1:Y:S01]  /*2f10*/  LDSM.16.M88.4 R12, [R6+0xc900] ;  /* 0x00c90000060c783b */ /* 0x000e620000000200 */
[----:B------:R-:W-:Y:S01]  /*2f20*/  IMAD.MOV.U32 R0, RZ, RZ, R201 ;  /* 0x000000ffff007224 */ /* 0x000fe200078e00c9 */
[C---:B------:R-:W-:Y:S01]  /*2f30*/  HMMA.16816.F32.BF16 R24, R48.reuse, R26, RZ ;  /* 0x0000001a3018723c */ /* 0x040fe200000418ff */
[----:B------:R-:W-:Y:S01]  /*2f40*/  IMAD.SHL.U32 R202, R202, 0x2, RZ ;  /* 0x00000002caca7824 */ /* 0x000fe200078e00ff */
[----:B------:R-:W2:Y:S04]  /*2f50*/  LDSM.16.M88.4 R16, [R6+0xc100] ;  /* 0x00c100000610783b */ /* 0x000ea80000000200 */
[----:B------:R-:W4:Y:S01]  /*2f60*/  LDSM.16.M88.4 R8, [R6+0xd100] ;  /* 0x00d100000608783b */ /* 0x000f220000000200 */
[----:B------:R-:W-:Y:S01]  /*2f70*/  IADD3 R7, -R200, R7, -R202 ;  /* 0x00000007c8077210 */ /* 0x000fe20007ffe9ca */
[C---:B------:R-:W-:Y:S01]  /*2f80*/  HMMA.16816.F32.BF16 R72, R48.reuse, R60, RZ ;  /* 0x0000003c3048723c */ /* 0x040fe200000418ff */
[----:B------:R-:W-:Y:S01]  /*2f90*/  @P0 SHF.R.U32.HI R0, RZ, c[0x0][0x2cc], R5 ;  /* 0x0000b300ff000a19 */ /* 0x000fe20000011605 */
[----:B------:R-:W-:Y:S01]  /*2fa0*/  IMAD.IADD R5, R135, 0x1, R2 ;  /* 0x0000000187057824 */ /* 0x000fe200078e0202 */
[----:B------:R-:W5:Y:S05]  /*2fb0*/  LDSM.16.M88.4 R76, [R6+0xd900] ;  /* 0x00d90000064c783b */ /* 0x000f6a0000000200 */
[----:B------:R-:W-:Y:S01]  /*2fc0*/  HMMA.16816.F32.BF16 R48, R48, R62, RZ ;  /* 0x0000003e3030723c */ /* 0x000fe200000418ff */
[----:B------:R-:W-:Y:S07]  /*2fd0*/  LDSM.16.M88.4 R60, [R5+0xc100] ;  /* 0x00c10000053c783b */ /* 0x000fee0000000200 */
[C---:B------:R-:W-:Y:S08]  /*2fe0*/  HMMA.16816.F32.BF16 R36, R68.reuse, R20, R36 ;  /* 0x000000144424723c */ /* 0x040ff00000041824 */
[C---:B------:R-:W-:Y:S01]  /*2ff0*/  HMMA.16816.F32.BF16 R32, R68.reuse, R22, R32 ;  /* 0x000000164420723c */ /* 0x040fe20000041820 */
[----:B------:R-:W-:Y:S07]  /*3000*/  LDSM.16.M88.4 R20, [R182] ;  /* 0x00000000b614783b */ /* 0x000fee0000000200 */
[C---:B------:R-:W-:Y:S08]  /*3010*/  HMMA.16816.F32.BF16 R44, R68.reuse, R56, R44 ;  /* 0x00000038442c723c */ /* 0x040ff0000004182c */
[C---:B------:R-:W-:Y:S01]  /*3020*/  HMMA.16816.F32.BF16 R40, R68.reuse, R58, R40 ;  /* 0x0000003a4428723c */ /* 0x040fe20000041828 */
[----:B------:R-:W3:Y:S07]  /*3030*/  LDSM.16.M88.4 R56, [R5+0xc900] ;  /* 0x00c900000538783b */ /* 0x000eee0000000200 */
[C---:B------:R-:W-:Y:S08]  /*3040*/  HMMA.16816.F32.BF16 R28, R68.reuse, R52, R28 ;  /* 0x00000034441c723c */ /* 0x040ff0000004181c */
[C---:B------:R-:W-:Y:S01]  /*3050*/  HMMA.16816.F32.BF16 R24, R68.reuse, R54, R24 ;  /* 0x000000364418723c */ /* 0x040fe20000041818 */
[----:B------:R-:W3:Y:S07]  /*3060*/  LDSM.16.M88.4 R52, [R5+0xd100] ;  /* 0x00d100000534783b */ /* 0x000eee0000000200 */
[C---:B------:R-:W-:Y:S08]  /*3070*/  HMMA.16816.F32.BF16 R72, R68.reuse, R80, R72 ;  /* 0x000000504448723c */ /* 0x040ff00000041848 */
[----:B------:R-:W-:Y:S01]  /*3080*/  HMMA.16816.F32.BF16 R68, R68, R82, R48 ;  /* 0x000000524444723c */ /* 0x000fe20000041830 */
[----:B------:R-:W3:Y:S04]  /*3090*/  LDSM.16.M88.4 R48, [R5+0xd900] ;  /* 0x00d900000530783b */ /* 0x000ee80000000200 */
[----:B------:R-:W-:Y:S03]  /*30a0*/  LDSM.16.M88.4 R80, [R189+0x4000] ;  /* 0x00400000bd50783b */ /* 0x000fe60000000200 */
[C---:B-1----:R-:W-:Y:S08]  /*30b0*/  HMMA.16816.F32.BF16 R36, R64.reuse, R12, R36 ;  /* 0x0000000c4024723c */ /* 0x042ff00000041824 */
[C---:B------:R-:W-:Y:S01]  /*30c0*/  HMMA.16816.F32.BF16 R32, R64.reuse, R14, R32 ;  /* 0x0000000e4020723c */ /* 0x040fe20000041820 */
[----:B------:R-:W1:Y:S07]  /*30d0*/  LDSM.16.M88.4 R12, [R187+0xe900] ;  /* 0x00e90000bb0c783b */ /* 0x000e6e0000000200 */
[C---:B--2---:R-:W-:Y:S08]  /*30e0*/  HMMA.16816.F32.BF16 R44, R64.reuse, R16, R44 ;  /* 0x00000010402c723c */ /* 0x044ff0000004182c */
[C---:B------:R-:W-:Y:S01]  /*30f0*/  HMMA.16816.F32.BF16 R40, R64.reuse, R18, R40 ;  /* 0x000000124028723c */ /* 0x040fe20000041828 */
[----:B------:R-:W2:Y:S07]  /*3100*/  LDSM.16.M88.4 R16, [R187+0xe100] ;  /* 0x00e10000bb10783b */ /* 0x000eae0000000200 */
[C---:B----4-:R-:W-:Y:S08]  /*3110*/  HMMA.16816.F32.BF16 R28, R64.reuse, R8, R28 ;  /* 0x00000008401c723c */ /* 0x050ff0000004181c */
[C---:B------:R-:W-:Y:S01]  /*3120*/  HMMA.16816.F32.BF16 R24, R64.reuse, R10, R24 ;  /* 0x0000000a4018723c */ /* 0x040fe20000041818 */
[----:B------:R-:W4:Y:S07]  /*3130*/  LDSM.16.M88.4 R8, [R187+0xf100] ;  /* 0x00f10000bb08783b */ /* 0x000f2e0000000200 */
[C---:B-----5:R-:W-:Y:S08]  /*3140*/  HMMA.16816.F32.BF16 R72, R64.reuse, R76, R72 ;  /* 0x0000004c4048723c */ /* 0x060ff00000041848 */
[----:B------:R-:W-:Y:S01]  /*3150*/  HMMA.16816.F32.BF16 R68, R64, R78, R68 ;  /* 0x0000004e4044723c */ /* 0x000fe20000041844 */
[----:B------:R-:W5:Y:S04]  /*3160*/  LDSM.16.M88.4 R76, [R187+0xf900] ;  /* 0x00f90000bb4c783b */ /* 0x000f680000000200 */
[----:B------:R-:W-:Y:S03]  /*3170*/  LDSM.16.M88.4 R64, [R185+0x4000] ;  /* 0x00400000b940783b */ /* 0x000fe60000000200 */
[C---:B---3--:R-:W-:Y:S08]  /*3180*/  HMMA.16816.F32.BF16 R36, R20.reuse, R56, R36 ;  /* 0x000000381424723c */ /* 0x048ff00000041824 */
[C---:B------:R-:W-:Y:S01]  /*3190*/  HMMA.16816.F32.BF16 R32, R20.reuse, R58, R32 ;  /* 0x0000003a1420723c */ /* 0x040fe20000041820 */
[----:B------:R-:W3:Y:S07]  /*31a0*/  LDSM.16.M88.4 R56, [R2+0xe900] ;  /* 0x00e900000238783b */ /* 0x000eee0000000200 */
        /* <DEDUP_REMOVED lines=15> */
[----:B------:R-:W-:Y:S07]  /*32a0*/  LDSM.16.M88.4 R16, [R6+0xe100] ;  /* 0x00e100000610783b */ /* 0x000fee0000000200 */
[C---:B----4-:R-:W-:Y:S08]  /*32b0*/  HMMA.16816.F32.BF16 R28, R80.reuse, R8, R28 ;  /* 0x00000008501c723c */ /* 0x050ff0000004181c */
[C---:B------:R-:W-:Y:S01]  /*32c0*/  HMMA.16816.F32.BF16 R24, R80.reuse, R10, R24 ;  /* 0x0000000a5018723c */ /* 0x040fe20000041818 */
[----:B------:R-:W2:Y:S07]  /*32d0*/  LDSM.16.M88.4 R8, [R6+0xf100] ;  /* 0x00f100000608783b */ /* 0x000eae0000000200 */
[C---:B-----5:R-:W-:Y:S08]  /*32e0*/  HMMA.16816.F32.BF16 R72, R80.reuse, R76, R72 ;  /* 0x0000004c5048723c */ /* 0x060ff00000041848 */
[----:B------:R-:W-:Y:S01]  /*32f0*/  HMMA.16816.F32.BF16 R68, R80, R78, R68 ;  /* 0x0000004e5044723c */ /* 0x000fe20000041844 */
[----:B------:R-:W-:Y:S07]  /*3300*/  LDSM.16.M88.4 R76, [R5+0x11900] ;  /* 0x01190000054c783b */ /* 0x000fee0000000200 */
[C---:B---3--:R-:W-:Y:S08]  /*3310*/  HMMA.16816.F32.BF16 R36, R64.reuse, R56, R36 ;  /* 0x000000384024723c */ /* 0x048ff00000041824 */
[C---:B------:R-:W-:Y:S01]  /*3320*/  HMMA.16816.F32.BF16 R32, R64.reuse, R58, R32 ;  /* 0x0000003a4020723c */ /* 0x040fe20000041820 */
[----:B------:R-:W3:Y:S07]  /*3330*/  LDSM.16.M88.4 R56, [R6+0xf900] ;  /* 0x00f900000638783b */ /* 0x000eee0000000200 */
[C---:B------:R-:W-:Y:S08]  /*3340*/  HMMA.16816.F32.BF16 R44, R64.reuse, R60, R44 ;  /* 0x0000003c402c723c */ /* 0x040ff0000004182c */
[C---:B------:R-:W-:Y:S08]  /*3350*/  HMMA.16816.F32.BF16 R40, R64.reuse, R62, R40 ;  /* 0x0000003e4028723c */ /* 0x040ff00000041828 */
[C---:B------:R-:W-:Y:S08]  /*3360*/  HMMA.16816.F32.BF16 R28, R64.reuse, R52, R28 ;  /* 0x00000034401c723c */ /* 0x040ff0000004181c */
[C---:B------:R-:W-:Y:S01]  /*3370*/  HMMA.16816.F32.BF16 R60, R64.reuse, R54, R24 ;  /* 0x00000036403c723c */ /* 0x040fe20000041818 */
[----:B------:R-:W-:Y:S04]  /*3380*/  LDSM.16.M88.4 R52, [R182+0x4000] ;  /* 0x00400000b634783b */ /* 0x000fe80000000200 */
[----:B------:R-:W4:Y:S03]  /*3390*/  LDSM.16.M88.4 R24, [R5+0xe100] ;  /* 0x00e100000518783b */ /* 0x000f260000000200 */
[C---:B------:R-:W-:Y:S08]  /*33a0*/  HMMA.16816.F32.BF16 R72, R64.reuse, R48, R72 ;  /* 0x000000304048723c */ /* 0x040ff00000041848 */
[----:B------:R-:W-:Y:S01]  /*33b0*/  HMMA.16816.F32.BF16 R68, R64, R50, R68 ;  /* 0x000000324044723c */ /* 0x000fe20000041844 */
[----:B------:R-:W-:Y:S07]  /*33c0*/  LDSM.16.M88.4 R48, [R187+0x10100] ;  /* 0x01010000bb30783b */ /* 0x000fee0000000200 */
        /* <DEDUP_REMOVED lines=8> */
[----:B------:R-:W5:Y:S07]  /*3450*/  LDSM.16.M88.4 R16, [R5+0xf900] ;  /* 0x00f900000510783b */ /* 0x000f6e0000000200 */
[C---:B---3--:R-:W-:Y:S08]  /*3460*/  HMMA.16816.F32.BF16 R72, R20.reuse, R56, R72 ;  /* 0x000000381448723c */ /* 0x048ff00000041848 */
[----:B------:R-:W-:Y:S01]  /*3470*/  HMMA.16816.F32.BF16 R68, R20, R58, R68 ;  /* 0x0000003a1444723c */ /* 0x000fe20000041844 */
[----:B------:R-:W3:Y:S04]  /*3480*/  LDSM.16.M88.4 R56, [R189+0x8000] ;  /* 0x00800000bd38783b */ /* 0x000ee80000000200 */
[----:B------:R-:W3:Y:S03]  /*3490*/  LDSM.16.M88.4 R20, [R187+0x10900] ;  /* 0x01090000bb14783b */ /* 0x000ee60000000200 */
[C---:B----4-:R-:W-:Y:S08]  /*34a0*/  HMMA.16816.F32.BF16 R44, R52.reuse, R24, R44 ;  /* 0x00000018342c723c */ /* 0x050ff0000004182c */
[C---:B------:R-:W-:Y:S01]  /*34b0*/  HMMA.16816.F32.BF16 R40, R52.reuse, R26, R40 ;  /* 0x0000001a3428723c */ /* 0x040fe20000041828 */
[----:B------:R-:W4:Y:S07]  /*34c0*/  LDSM.16.M88.4 R24, [R187+0x11100] ;  /* 0x01110000bb18783b */ /* 0x000f2e0000000200 */
[C---:B-1----:R-:W-:Y:S08]  /*34d0*/  HMMA.16816.F32.BF16 R36, R52.reuse, R12, R36 ;  /* 0x0000000c3424723c */ /* 0x042ff00000041824 */
[C---:B------:R-:W-:Y:S01]  /*34e0*/  HMMA.16816.F32.BF16 R32, R52.reuse, R14, R32 ;  /* 0x0000000e3420723c */ /* 0x040fe20000041820 */
[----:B------:R-:W1:Y:S07]  /*34f0*/  LDSM.16.M88.4 R12, [R187+0x11900] ;  /* 0x01190000bb0c783b */ /* 0x000e6e0000000200 */
[C---:B--2---:R-:W-:Y:S08]  /*3500*/  HMMA.16816.F32.BF16 R28, R52.reuse, R8, R28 ;  /* 0x00000008341c723c */ /* 0x044ff0000004181c */
[C---:B------:R-:W-:Y:S01]  /*3510*/  HMMA.16816.F32.BF16 R64, R52.reuse, R10, R60 ;  /* 0x0000000a3440723c */ /* 0x040fe2000004183c */
[----:B------:R-:W-:Y:S04]  /*3520*/  LDSM.16.M88.4 R60, [R185+0x8000] ;  /* 0x00800000b93c783b */ /* 0x000fe80000000200 */
[----:B------:R-:W2:Y:S03]  /*3530*/  LDSM.16.M88.4 R8, [R2+0x10100] ;  /* 0x010100000208783b */ /* 0x000ea60000000200 */
[C---:B-----5:R-:W-:Y:S08]  /*3540*/  HMMA.16816.F32.BF16 R72, R52.reuse, R16, R72 ;  /* 0x000000103448723c */ /* 0x060ff00000041848 */
[----:B------:R-:W-:Y:S01]  /*3550*/  HMMA.16816.F32.BF16 R68, R52, R18, R68 ;  /* 0x000000123444723c */ /* 0x000fe20000041844 */
[----:B------:R-:W-:Y:S04]  /*3560*/  LDSM.16.M88.4 R16, [R2+0x11100] ;  /* 0x011100000210783b */ /* 0x000fe80000000200 */
[----:B------:R-:W-:Y:S03]  /*3570*/  LDSM.16.M88.4 R52, [R183+0x8000] ;  /* 0x00800000b734783b */ /* 0x000fe60000000200 */
[C---:B---3--:R-:W-:Y:S08]  /*3580*/  HMMA.16816.F32.BF16 R44, R56.reuse, R48, R44 ;  /* 0x00000030382c723c */ /* 0x048ff0000004182c */
[C---:B------:R-:W-:Y:S01]  /*3590*/  HMMA.16816.F32.BF16 R40, R56.reuse, R50, R40 ;  /* 0x000000323828723c */ /* 0x040fe20000041828 */
[----:B------:R-:W-:Y:S07]  /*35a0*/  LDSM.16.M88.4 R48, [R2+0x11900] ;  /* 0x011900000230783b */ /* 0x000fee0000000200 */
[C---:B------:R-:W-:Y:S08]  /*35b0*/  HMMA.16816.F32.BF16 R36, R56.reuse, R20, R36 ;  /* 0x000000143824723c */ /* 0x040ff00000041824 */
[C---:B------:R-:W-:Y:S01]  /*35c0*/  HMMA.16816.F32.BF16 R32, R56.reuse, R22, R32 ;  /* 0x000000163820723c */ /* 0x040fe20000041820 */
[----:B------:R-:W3:Y:S04]  /*35d0*/  LDSM.16.M88.4 R20, [R2+0x10900] ;  /* 0x010900000214783b */ /* 0x000ee80000000200 */
[----:B------:R-:W-:Y:S03]  /*35e0*/  SHFL.IDX PT, R2, R0, RZ, 0x1c1f ;  /* 0x001c1fff00027589 */ /* 0x000fe600000e0000 */
[C---:B----4-:R-:W-:Y:S08]  /*35f0*/  HMMA.16816.F32.BF16 R28, R56.reuse, R24, R28 ;  /* 0x00000018381c723c */ /* 0x050ff0000004181c */
        /* <DEDUP_REMOVED lines=8> */
[----:B------:R-:W2:Y:S07]  /*3680*/  LDSM.16.M88.4 R8, [R6+0x11900] ;  /* 0x011900000608783b */ /* 0x000eae0000000200 */
[C---:B---3--:R-:W-:Y:S08]  /*3690*/  HMMA.16816.F32.BF16 R36, R60.reuse, R20, R36 ;  /* 0x000000143c24723c */ /* 0x048ff00000041824 */
        /* <DEDUP_REMOVED lines=8> */
[----:B------:R3:W2:Y:S03]  /*3720*/  LDSM.16.M88.4 R48, [R5+0x10100] ;  /* 0x010100000530783b */ /* 0x0006a60000000200 */
[C---:B----4-:R-:W-:Y:S08]  /*3730*/  HMMA.16816.F32.BF16 R44, R52.reuse, R24, R44 ;  /* 0x00000018342c723c */ /* 0x050ff0000004182c */
[C---:B------:R-:W-:Y:S08]  /*3740*/  HMMA.16816.F32.BF16 R40, R52.reuse, R26, R40 ;  /* 0x0000001a3428723c */ /* 0x040ff00000041828 */
[----:B-1----:R-:W-:Y:S01]  /*3750*/  HMMA.16816.F32.BF16 R36, R52, R56, R36 ;  /* 0x000000383424723c */ /* 0x002fe20000041824 */
[----:B---3--:R-:W-:-:S07]  /*3760*/  IADD3 R5, -R202, R191, -R144 ;  /* 0x000000bfca057210 */ /* 0x008fce0007ffe990 */
[C---:B------:R-:W-:Y:S08]  /*3770*/  HMMA.16816.F32.BF16 R32, R52.reuse, R58, R32 ;  /* 0x0000003a3420723c */ /* 0x040ff00000041820 */
[C---:B-----5:R-:W-:Y:S08]  /*3780*/  HMMA.16816.F32.BF16 R28, R52.reuse, R12, R28 ;  /* 0x0000000c341c723c */ /* 0x060ff0000004181c */
[C---:B------:R-:W-:Y:S08]  /*3790*/  HMMA.16816.F32.BF16 R64, R52.reuse, R14, R64 ;  /* 0x0000000e3440723c */ /* 0x040ff00000041840 */
[C---:B--2---:R-:W-:Y:S07]  /*37a0*/  HMMA.16816.F32.BF16 R72, R52.reuse, R8, R72 ;  /* 0x000000083448723c */ /* 0x044fee0000041848 */
[C---:B------:R-:W-:Y:S01]  /*37b0*/  IADD3 R9, R7.reuse, c[0x0][0x328], RZ ;  /* 0x0000ca0007097a10 */ /* 0x040fe20007ffe0ff */
[----:B------:R-:W-:Y:S01]  /*37c0*/  HMMA.16816.F32.BF16 R68, R52, R10, R68 ;  /* 0x0000000a3444723c */ /* 0x000fe20000041844 */
[----:B------:R-:W-:-:S03]  /*37d0*/  IADD3 R7, R7, UR19, RZ ;  /* 0x0000001307077c10 */ /* 0x000fc6000fffe0ff */
[----:B------:R-:W-:-:S03]  /*37e0*/  IMAD.IADD R6, R9, 0x1, R2 ;  /* 0x0000000109067824 */ /* 0x000fc600078e0202 */
[----:B------:R-:W-:Y:S01]  /*37f0*/  IMAD.IADD R11, R7, 0x1, R2 ;  /* 0x00000001070b7824 */ /* 0x000fe200078e0202 */
[----:B------:R-:W-:Y:S01]  /*3800*/  HMMA.16816.F32.BF16 R44, R60, R48, R44 ;  /* 0x000000303c2c723c */ /* 0x000fe2000004182c */
[----:B------:R-:W-:-:S07]  /*3810*/  IMNMX R13, R6, R5, PT ;  /* 0x00000005060d7217 */ /* 0x000fce0003800200 */
        /* <DEDUP_REMOVED lines=19> */
.L_x_2802:
[----:B------:R-:W-:-:S04]  /*3950*/  MOV R2, 0x1 ;  /* 0x0000000100027802 */ /* 0x000fc80000000f00 */
[----:B------:R-:W-:-:S13]  /*3960*/  ISETP.NE.AND P0, PT, R2, c[0x0][0x32c], PT ;  /* 0x0000cb0002007a0c */ /* 0x000fda0003f05270 */
[----:B------:R-:W-:-:S05]  /*3970*/  @P0 IMAD.HI.U32 R2, R15, c[0x0][0x330], RZ ;  /* 0x0000cc000f020a27 */ /* 0x000fca00078e00ff */
[----:B------:R-:W-:Y:S02]  /*3980*/  @P0 SHF.R.U32.HI R15, RZ, c[0x0][0x334], R2 ;  /* 0x0000cd00ff0f0a19 */ /* 0x000fe40000011602 */
.L_x_2803:
[----:B------:R-:W-:Y:S05]  /*3990*/  BSYNC B0 ;  /* 0x0000000000007941 */ /* 0x000fea0003800000 */
.L_x_2801:
[----:B------:R-:W-:-:S04]  /*39a0*/  IMAD R15, R15, c[0x0][0x32c], -R144 ;  /* 0x0000cb000f0f7a24 */ /* 0x000fc800078e0a90 */
[----:B------:R-:W-:-:S05]  /*39b0*/  IMAD.IADD R6, R15, 0x1, -R202 ;  /* 0x000000010f067824 */ /* 0x000fca00078e0aca */
[----:B------:R-:W-:Y:S02]  /*39c0*/  IADD3 R2, R6, c[0x0][0x32c], RZ ;  /* 0x0000cb0006027a10 */ /* 0x000fe40007ffe0ff */
[----:B------:R-:W-:Y:S02]  /*39d0*/  IMNMX R11, R11, R6, !PT ;  /* 0x000000060b0b7217 */ /* 0x000fe40007800200 */
[----:B------:R-:W-:Y:S02]  /*39e0*/  IMNMX R13, R13, R2, PT ;  /* 0x000000020d0d7217 */ /* 0x000fe40003800200 */
.L_x_2800:
        /* <DEDUP_REMOVED lines=65> */
.L_x_2806:
[----:B------:R-:W-:-:S04]  /*3e00*/  MOV R0, 0x1 ;  /* 0x0000000100007802 */ /* 0x000fc80000000f00 */
[----:B------:R-:W-:-:S13]  /*3e10*/  ISETP.NE.AND P0, PT, R0, c[0x0][0x32c], PT ;  /* 0x0000cb0000007a0c */ /* 0x000fda0003f05270 */
[----:B------:R-:W-:-:S05]  /*3e20*/  @P0 IMAD.HI.U32 R0, R5, c[0x0][0x330], RZ ;  /* 0x0000cc0005000a27 */ /* 0x000fca00078e00ff */
[----:B------:R-:W-:Y:S02]  /*3e30*/  @P0 SHF.R.U32.HI R5, RZ, c[0x0][0x334], R0 ;  /* 0x0000cd00ff050a19 */ /* 0x000fe40000011600 */
.L_x_2807:
[----:B------:R-:W-:Y:S05]  /*3e40*/  BSYNC B0 ;  /* 0x0000000000007941 */ /* 0x000fea0003800000 */
.L_x_2805:
[----:B------:R-:W-:-:S04]  /*3e50*/  IMAD R5, R5, c[0x0][0x32c], -R144 ;  /* 0x0000cb0005057a24 */ /* 0x000fc800078e0a90 */
[----:B------:R-:W-:-:S05]  /*3e60*/  IMAD.IADD R0, R5, 0x1, -R202 ;  /* 0x0000000105007824 */ /* 0x000fca00078e0aca */
[----:B------:R-:W-:Y:S02]  /*3e70*/  IADD3 R5, R0, c[0x0][0x32c], RZ ;  /* 0x0000cb0000057a10 */ /* 0x000fe40007ffe0ff */
[----:B------:R-:W-:Y:S02]  /*3e80*/  IMNMX R7, R7, R0, !PT ;  /* 0x0000000007077217 */ /* 0x000fe40007800200 */
[----:B------:R-:W-:Y:S02]  /*3e90*/  IMNMX R2, R2, R5, PT ;  /* 0x0000000502027217 */ /* 0x000fe40003800200 */
.L_x_2804:
[----:B------:R-:W-:Y:S01]  /*3ea0*/  ISETP.GT.AND P0, PT, R7, 0x8, P1 ;  /* 0x000000080700780c */ /* 0x000fe20000f04270 */
        /* <DEDUP_REMOVED lines=13> */
[----:B------:R-:W-:Y:S01]  /*3f80*/  ISETP.LT.OR P0, PT, R2, 0x11, P0 ;  /* 0x000000110200780c */ /* 0x000fe20000701670 */
        /* <DEDUP_REMOVED lines=24> */
[----:B------:R-:W-:-:S04]  /*4110*/  ISETP.GT.AND P0, PT, R7, 0x21, P1 ;  /* 0x000000210700780c */ /* 0x000fc80000f04270 */
[----:B------:R-:W-:-:S04]  /*4120*/  ISETP.LT.OR P0, PT, R2, 0x22, P0 ;  /* 0x000000220200780c */ /* 0x000fc80000701670 */
[----:B------:R-:W-:Y:S02]  /*4130*/  FSEL R173, R31, -INF , !P0 ;  /* 0xff8000001fad7808 */ /* 0x000fe40004000000 */
[----:B------:R-:W-:Y:S01]  /*4140*/  ISETP.GT.AND P0, PT, R7, 0x28, P1 ;  /* 0x000000280700780c */ /* 0x000fe20000f04270 */
[----:B------:R-:W-:Y:S03]  /*4150*/  LDSM.16.MT88.4 R28, [R163+0x900] ;  /* 0x00090000a31c783b */ /* 0x000fe60000004200 */
[----:B------:R-:W-:-:S04]  /*4160*/  ISETP.LT.OR P0, PT, R2, 0x29, P0 ;  /* 0x000000290200780c */ /* 0x000fc80000701670 */
        /* <DEDUP_REMOVED lines=22> */
[----:B------:R-:W-:-:S02]  /*42d0*/  FSEL R141, R70, -INF , !P0 ;  /* 0xff800000468d7808 */ /* 0x000fc40004000000 */
[----:B------:R-:W-:Y:S02]  /*42e0*/  ISETP.GT.AND P0, PT, R7, 0x39, P1 ;  /* 0x000000390700780c */ /* 0x000fe40000f04270 */
        /* <DEDUP_REMOVED lines=15> */
[----:B------:R-:W-:Y:S02]  /*43e0*/  ISETP.LT.OR P0, PT, R2, 0x3a, P0 ;  /* 0x0000003a0200780c */ /* 0x000fe40000701670 */
        /* <DEDUP_REMOVED lines=9> */
[----:B------:R-:W-:Y:S02]  /*4480*/  FSEL R169, R71, -INF , !P0 ;  /* 0xff80000047a97808 */ /* 0x000fe40004000000 */
[----:B------:R-:W-:Y:S02]  /*4490*/  FMNMX.FTZ R7, R142, R7, !PT ;  /* 0x000000078e077209 */ /* 0x000fe40007810000 */
[----:B------:R-:W-:Y:S02]  /*44a0*/  FMNMX.FTZ R16, R141, R16, !PT ;  /* 0x000000108d107209 */ /* 0x000fe40007810000 */
[----:B------:R-:W-:-:S02]  /*44b0*/  FMNMX.FTZ R0, R140, R7, !PT ;  /* 0x000000078c007209 */ /* 0x000fc40007810000 */
[----:B------:R-:W-:-:S03]  /*44c0*/  FMNMX.FTZ R16, R169, R16, !PT ;  /* 0x00000010a9107209 */ /* 0x000fc60007810000 */
[----:B------:R-:W1:Y:S02]  /*44d0*/  SHFL.BFLY PT, R7, R0, 0x2, 0x1f ;  /* 0x0c401f0000077f89 */ /* 0x000e6400000e0000 */
        /* <DEDUP_REMOVED lines=18> */
[----:B------:R-:W-:Y:S01]  /*4600*/  MUFU.EX2 R159, R159 ;  /* 0x0000009f009f7308 */ /* 0x000fe20000000800 */
[--C-:B------:R-:W-:Y:S01]  /*4610*/  FFMA.FTZ R167, R172, c[0x0][0x2d0], -R179.reuse ;  /* 0x0000b400aca77a23 */ /* 0x100fe200000108b3 */
[----:B------:R-:W1:Y:S01]  /*4620*/  SHFL.BFLY PT, R0, R7, 0x1, 0x1f ;  /* 0x0c201f0007007f89 */ /* 0x000e6200000e0000 */
[----:B------:R-:W-:-:S02]  /*4630*/  FFMA.FTZ R165, R170, c[0x0][0x2d0], -R179 ;  /* 0x0000b400aaa57a23 */ /* 0x000fc400000108b3 */
[--C-:B------:R-:W-:Y:S01]  /*4640*/  FFMA.FTZ R164, R164, c[0x0][0x2d0], -R179.reuse ;  /* 0x0000b400a4a47a23 */ /* 0x100fe200000108b3 */
[----:B------:R-:W-:Y:S01]  /*4650*/  LDSM.16.MT88.4 R32, [R180+0x900] ;  /* 0x00090000b420783b */ /* 0x000fe20000004200 */
[--C-:B------:R-:W-:Y:S01]  /*4660*/  FFMA.FTZ R166, R166, c[0x0][0x2d0], -R179.reuse ;  /* 0x0000b400a6a67a23 */ /* 0x100fe200000108b3 */
[----:B------:R-:W2:Y:S01]  /*4670*/  MUFU.EX2 R158, R158 ;  /* 0x0000009e009e7308 */ /* 0x000ea20000000800 */
[----:B------:R-:W-:-:S07]  /*4680*/  FFMA.FTZ R176, R176, c[0x0][0x2d0], -R179 ;  /* 0x0000b400b0b07a23 */ /* 0x000fce00000108b3 */
[----:B------:R-:W3:Y:S01]  /*4690*/  MUFU.EX2 R153, R153 ;  /* 0x0000009900997308 */ /* 0x000ee20000000800 */
[----:B--2---:R-:W-:-:S07]  /*46a0*/  F2FP.BF16.PACK_AB R96, R158, R159 ;  /* 0x0000009f9e60723e */ /* 0x004fce00000010ff */
[----:B------:R-:W-:Y:S01]  /*46b0*/  MUFU.EX2 R157, R157 ;  /* 0x0000009d009d7308 */ /* 0x000fe20000000800 */
[----:B-1----:R-:W-:Y:S01]  /*46c0*/  FMNMX.FTZ R0, R7, R0, !PT ;  /* 0x0000000007007209 */ /* 0x002fe20007810000 */
[----:B------:R-:W-:-:S03]  /*46d0*/  FADD.FTZ R159, R159, R158 ;  /* 0x0000009e9f9f7221 */ /* 0x000fc60000010000 */
        /* <DEDUP_REMOVED lines=9> */
[----:B------:R-:W1:Y:S01]  /*4770*/  LDSM.16.MT88.4 R40, [R181+0x2100] ;  /* 0x00210000b528783b */ /* 0x000e620000004200 */
[--C-:B------:R-:W-:Y:S02]  /*4780*/  FFMA.FTZ R161, R46, c[0x0][0x2d0], -R168.reuse ;  /* 0x0000b4002ea17a23 */ /* 0x100fe400000108a8 */
[--C-:B------:R-:W-:Y:S02]  /*4790*/  FFMA.FTZ R160, R47, c[0x0][0x2d0], -R168.reuse ;  /* 0x0000b4002fa07a23 */ /* 0x100fe400000108a8 */
[--C-:B------:R-:W-:Y:S02]  /*47a0*/  FFMA.FTZ R162, R5, c[0x0][0x2d0], -R168.reuse ;  /* 0x0000b40005a27a23 */ /* 0x100fe400000108a8 */
[----:B------:R-:W2:Y:S01]  /*47b0*/  LDSM.16.MT88.4 R4, [R4+0x4100] ;  /* 0x004100000404783b */ /* 0x000ea20000004200 */
[----:B------:R-:W-:Y:S01]  /*47c0*/  MUFU.EX2 R161, R161 ;  /* 0x000000a100a17308 */ /* 0x000fe20000000800 */
[----:B------:R-:W-:-:S02]  /*47d0*/  FFMA.FTZ R150, R11, c[0x0][0x2d0], -R168 ;  /* 0x0000b4000b967a23 */ /* 0x000fc400000108a8 */
[--C-:B------:R-:W-:Y:S02]  /*47e0*/  FFMA.FTZ R3, R9, c[0x0][0x2d0], -R168.reuse ;  /* 0x0000b40009037a23 */ /* 0x100fe400000108a8 */
[----:B------:R-:W3:Y:S01]  /*47f0*/  LDSM.16.MT88.4 R8, [R181+0x2900] ;  /* 0x00290000b508783b */ /* 0x000ee20000004200 */
[--C-:B------:R-:W-:Y:S02]  /*4800*/  FFMA.FTZ R154, R15, c[0x0][0x2d0], -R168.reuse ;  /* 0x0000b4000f9a7a23 */ /* 0x100fe400000108a8 */
[----:B------:R-:W4:Y:S01]  /*4810*/  MUFU.EX2 R160, R160 ;  /* 0x000000a000a07308 */ /* 0x000f220000000800 */
[--C-:B------:R-:W-:Y:S02]  /*4820*/  FFMA.FTZ R149, R13, c[0x0][0x2d0], -R168.reuse ;  /* 0x0000b4000d957a23 */ /* 0x100fe400000108a8 */
[----:B------:R-:W5:Y:S01]  /*4830*/  LDSM.16.MT88.4 R12, [R163+0x2900] ;  /* 0x00290000a30c783b */ /* 0x000f620000004200 */
        /* <DEDUP_REMOVED lines=8> */
[----:B----4-:R-:W-:Y:S01]  /*48c0*/  F2FP.BF16.PACK_AB R97, R160, R161 ;  /* 0x000000a1a061723e */ /* 0x010fe200000010ff */
[----:B------:R-:W-:-:S02]  /*48d0*/  FFMA.FTZ R179, R140, c[0x0][0x2d0], -R179 ;  /* 0x0000b4008cb37a23 */ /* 0x000fc400000108b3 */
[--C-:B------:R-:W-:Y:S02]  /*48e0*/  FFMA.FTZ R175, R175, c[0x0][0x2d0], -R168.reuse ;  /* 0x0000b400afaf7a23 */ /* 0x100fe400000108a8 */
[--C-:B------:R-:W-:Y:S02]  /*48f0*/  FFMA.FTZ R178, R143, c[0x0][0x2d0], -R168.reuse ;  /* 0x0000b4008fb27a23 */ /* 0x100fe400000108a8 */
[----:B------:R-:W-:Y:S01]  /*4900*/  MUFU.EX2 R148, R148 ;  /* 0x0000009400947308 */ /* 0x000fe20000000800 */
[--C-:B------:R-:W-:Y:S02]  /*4910*/  FFMA.FTZ R204, R141, c[0x0][0x2d0], -R168.reuse ;  /* 0x0000b4008dcc7a23 */ /* 0x100fe400000108a8 */
[----:B------:R-:W-:Y:S01]  /*4920*/  FFMA.FTZ R169, R169, c[0x0][0x2d0], -R168 ;  /* 0x0000b400a9a97a23 */ /* 0x000fe200000108a8 */
[----:B------:R-:W-:Y:S01]  /*4930*/  LDSM.16.MT88.4 R140, [R171+0x3900] ;  /* 0x00390000ab8c783b */ /* 0x000fe20000004200 */
[----:B------:R-:W-:Y:S01]  /*4940*/  FADD.FTZ R161, R161, R160 ;  /* 0x000000a0a1a17221 */ /* 0x000fe20000010000 */
[----:B-1----:R-:W-:-:S02]  /*4950*/  F2FP.BF16.PACK_AB R99, R155, R162 ;  /* 0x000000a29b63723e */ /* 0x002fc400000010ff */
[----:B------:R-:W-:Y:S01]  /*4960*/  MUFU.EX2 R154, R154 ;  /* 0x0000009a009a7308 */ /* 0x000fe20000000800 */
[----:B------:R-:W-:-:S04]  /*4970*/  FADD.FTZ R162, R162, R161 ;  /* 0x000000a1a2a27221 */ /* 0x000fc80000010000 */
[----:B------:R-:W-:Y:S01]  /*4980*/  FADD.FTZ R155, R155, R162 ;  /* 0x000000a29b9b7221 */ /* 0x000fe20000010000 */
[C---:B------:R-:W-:Y:S02]  /*4990*/  HMMA.16816.F32.BF16 R36, R96.reuse, R40, RZ ;  /* 0x000000286024723c */ /* 0x040fe400000418ff */
[----:B------:R-:W1:Y:S06]  /*49a0*/  MUFU.EX2 R149, R149 ;  /* 0x0000009500957308 */ /* 0x000e6c0000000800 */
        /* <DEDUP_REMOVED lines=39> */
[C---:B--2---:R-:W-:Y:S07]  /*4c20*/  HMMA.16816.F32.BF16 R92, R96.reuse, R4, RZ ;  /* 0x00000004605c723c */ /* 0x044fee00000418ff */
        /* <DEDUP_REMOVED lines=8> */
[----:B----4-:R-:W-:Y:S01]  /*4cb0*/  F2FP.BF16.PACK_AB R7, R3, R150 ;  /* 0x000000960307723e */ /* 0x010fe200000010ff */
        /* <DEDUP_REMOVED lines=197> */
.L_x_2808:
        /* <DEDUP_REMOVED lines=18> */
.L_x_2810:
[----:B------:R-:W-:-:S04]  /*5a30*/  MOV R5, 0x1 ;  /* 0x0000000100057802 */ /* 0x000fc80000000f00 */
[----:B------:R-:W-:-:S13]  /*5a40*/  ISETP.NE.AND P0, PT, R5, c[0x0][0x32c], PT ;  /* 0x0000cb0005007a0c */ /* 0x000fda0003f05270 */
[----:B------:R-:W-:-:S05]  /*5a50*/  @P0 IMAD.HI.U32 R5, R3, c[0x0][0x330], RZ ;  /* 0x0000cc0003050a27 */ /* 0x000fca00078e00ff */
[----:B------:R-:W-:Y:S02]  /*5a60*/  @P0 SHF.R.U32.HI R3, RZ, c[0x0][0x334], R5 ;  /* 0x0000cd00ff030a19 */ /* 0x000fe40000011605 */
.L_x_2811:
[----:B-1----:R-:W-:-:S05]  /*5a70*/  MOV R6, c[0x0][0x32c] ;  /* 0x0000cb0000067a02 */ /* 0x002fca0000000f00 */
[----:B------:R-:W-:-:S05]  /*5a80*/  IMAD R3, R3, R6, c[0x0][0x32c] ;  /* 0x0000cb0003037624 */ /* 0x000fca00078e0206 */
[----:B------:R-:W-:-:S04]  /*5a90*/  IMNMX R4, R4, R3, PT ;  /* 0x0000000304047217 */ /* 0x000fc80003800200 */
.L_x_2809:
        /* <DEDUP_REMOVED lines=23> */
.L_x_2823:
[----:B------:R-:W-:Y:S04]  /*5c10*/  DEPBAR.LE SB0, 0x2 ;  /* 0x000080800000791a */ /* 0x000fe80000000000 */
[----:B------:R-:W-:Y:S01]  /*5c20*/  BAR.SYNC.DEFER_BLOCKING 0x0 ;  /* 0x0000000000007b1d */ /* 0x000fe20000010000 */
[----:B------:R-:W-:Y:S01]  /*5c30*/  UIMAD UR4, UR5, 0x6000, URZ ;  /* 0x00006000050478a4 */ /* 0x000fe2000f8e023f */
[----:B------:R-:W-:Y:S05]  /*5c40*/  ISETP.GE.AND P0, PT, R190, R209, PT ;  /* 0x000000d1be00720c */ /* 0x000fea0003f06270 */
[----:B-1----:R-:W-:Y:S05]  /*5c50*/  IADD3 R134, R187, UR4, RZ ;  /* 0x00000004bb867c10 */ /* 0x002fea000fffe0ff */
        /* <DEDUP_REMOVED lines=25> */
[----:B------:R-:W-:Y:S02]  /*5df0*/  IADD3 R5, P0, R8, UR16, RZ ;  /* 0x0000001008057c10 */ /* 0x000fe4000ff1e0ff */
[----:B------:R-:W-:Y:S02]  /*5e00*/  IADD3 R8, -R212, 0x10, RZ ;  /* 0x00000010d4087810 */ /* 0x000fe40007ffe1ff */
[----:B------:R-:W-:Y:S02]  /*5e10*/  IADD3.X R6, R9, UR9, R6, P0, !PT ;  /* 0x0000000909067c10 */ /* 0x000fe400087fe406 */
[C---:B------:R-:W-:Y:S02]  /*5e20*/  LEA R4, P0, R5.reuse, c[0x0][0x1f8], 0x1 ;  /* 0x00007e0005047a11 */ /* 0x040fe400078008ff */
[----:B------:R-:W-:Y:S02]  /*5e30*/  LOP3.LUT R8, R8, 0xf, RZ, 0xc0, !PT ;  /* 0x0000000f08087812 */ /* 0x000fe400078ec0ff */
[----:B------:R-:W-:Y:S02]  /*5e40*/  LEA.HI.X R2, R5, c[0x0][0x1fc], R6, 0x1, P0 ;  /* 0x00007f0005027a11 */ /* 0x000fe400000f0c06 */
[----:B------:R-:W5:Y:S04]  /*5e50*/  SHFL.IDX PT, R6, R4, 0x1, 0x181f ;  /* 0x00381f0004067f89 */ /* 0x000f6800000e0000 */
[----:B------:R-:W4:Y:S04]  /*5e60*/  SHFL.IDX PT, R10, R2, 0x1, 0x181f ;  /* 0x00381f00020a7f89 */ /* 0x000f2800000e0000 */
[----:B------:R-:W3:Y:S04]  /*5e70*/  SHFL.IDX PT, R5, R4, RZ, 0x181f ;  /* 0x00181fff04057589 */ /* 0x000ee800000e0000 */
[----:B------:R-:W2:Y:S01]  /*5e80*/  SHFL.IDX PT, R2, R2, RZ, 0x181f ;  /* 0x00181fff02027589 */ /* 0x000ea200000e0000 */
[----:B-----5:R-:W-:Y:S04]  /*5e90*/  IADD3 R12, P1, P0, R13, R6, R216 ;  /* 0x000000060d0c7210 */ /* 0x020fe8000783e0d8 */
[----:B----4-:R-:W-:Y:S02]  /*5ea0*/  IADD3.X R13, RZ, R10, R217, P1, P0 ;  /* 0x0000000aff0d7210 */ /* 0x010fe40000fe04d9 */
[----:B------:R-:W-:Y:S04]  /*5eb0*/  IADD3 R8, P1, P0, R8, R6, R213 ;  /* 0x0000000608087210 */ /* 0x000fe8000783e0d5 */
[----:B------:R-:W-:Y:S02]  /*5ec0*/  IADD3.X R9, RZ, R10, R214, P1, P0 ;  /* 0x0000000aff097210 */ /* 0x000fe40000fe04d6 */
[----:B------:R-:W-:Y:S04]  /*5ed0*/  IADD3 R6, P1, P0, R7, R6, R210 ;  /* 0x0000000607067210 */ /* 0x000fe8000783e0d2 */
[----:B------:R-:W-:Y:S02]  /*5ee0*/  IADD3.X R7, RZ, R10, R211, P1, P0 ;  /* 0x0000000aff077210 */ /* 0x000fe40000fe04d3 */
[C---:B---3--:R-:W-:Y:S05]  /*5ef0*/  IADD3 R16, P0, R5.reuse, R216, RZ ;  /* 0x000000d805107210 */ /* 0x048fea0007f1e0ff */
[C---:B--2---:R-:W-:Y:S01]  /*5f00*/  IMAD.X R17, R2.reuse, 0x1, R217, P0 ;  /* 0x0000000102117824 */ /* 0x044fe200000e06d9 */
        /* <DEDUP_REMOVED lines=17> */
.L_x_2813:
[C---:B--23--:R-:W-:Y:S01]  /*6020*/  HMMA.16816.F32.BF16 R4, R136.reuse, R140, RZ ;  /* 0x0000008c8804723c */ /* 0x04cfe200000418ff */
[----:B------:R-:W0:Y:S01]  /*6030*/  LDGDEPBAR ;  /* 0x00000000000079af */ /* 0x000e220000000000 */
[----:B------:R-:W-:Y:S01]  /*6040*/  PLOP3.LUT P0, PT, PT, PT, UP1, 0x80, 0x0 ;  /* 0x000000000000781c */ /* 0x000fe20003f0f018 */
[----:B------:R-:W-:Y:S01]  /*6050*/  UIADD3 UR7, UR20, 0x1, URZ ;  /* 0x0000000114077890 */ /* 0x000fe2000fffe03f */
[C---:B------:R-:W-:Y:S01]  /*6060*/  IMAD.IADD R2, R135.reuse, 0x1, R134 ;  /* 0x0000000187027824 */ /* 0x040fe200078e0286 */
[----:B------:R-:W-:Y:S01]  /*6070*/  IADD3 R134, R184, R134, R135 ;  /* 0x00000086b8867210 */ /* 0x000fe20007ffe087 */
[----:B------:R-:W-:Y:S01]  /*6080*/  IMAD.IADD R133, R135, 0x1, R0 ;  /* 0x0000000187857824 */ /* 0x000fe200078e0200 */
[----:B------:R-:W-:Y:S01]  /*6090*/  ISETP.GE.AND P3, PT, R193, 0x1, PT ;  /* 0x00000001c100780c */ /* 0x000fe20003f66270 */
[C---:B------:R-:W-:Y:S01]  /*60a0*/  HMMA.16816.F32.BF16 R8, R136.reuse, R142, RZ ;  /* 0x0000008e8808723c */ /* 0x040fe200000418ff */
[----:B------:R-:W-:Y:S01]  /*60b0*/  LDSM.16.M88.4 R140, [R2+0xc100] ;  /* 0x00c10000028c783b */ /* 0x000fe20000000200 */
[----:B------:R-:W-:Y:S04]  /*60c0*/  UISETP.GE.AND UP0, UPT, UR20, 0x1, UPT ;  /* 0x000000011400788c */ /* 0x000fe8000bf06270 */
[----:B------:R-:W-:Y:S01]  /*60d0*/  USEL UR20, UR7, URZ, !UP0 ;  /* 0x0000003f07147287 */ /* 0x000fe2000c000000 */
[----:B------:R-:W-:Y:S01]  /*60e0*/  LDSM.16.M88.4 R176, [R134+0x11100] ;  /* 0x0111000086b0783b */ /* 0x000fe20000000200 */
[C---:B----4-:R-:W-:Y:S01]  /*60f0*/  HMMA.16816.F32.BF16 R12, R136.reuse, R144, RZ ;  /* 0x00000090880c723c */ /* 0x050fe200000418ff */
[----:B------:R-:W-:Y:S01]  /*6100*/  @P0 IMAD.HI.U32 R219, R201, c[0x0][0x2c8], RZ ;  /* 0x0000b200c9db0a27 */ /* 0x000fe200078e00ff */
[----:B------:R-:W-:Y:S06]  /*6110*/  PLOP3.LUT P0, PT, PT, PT, UP1, 0x80, 0x0 ;  /* 0x000000000000781c */ /* 0x000fec0003f0f018 */
[C---:B------:R-:W-:Y:S01]  /*6120*/  HMMA.16816.F32.BF16 R16, R136.reuse, R146, RZ ;  /* 0x000000928810723c */ /* 0x040fe200000418ff */
[----:B------:R-:W-:Y:S07]  /*6130*/  LDSM.16.M88.4 R144, [R2+0xc900] ;  /* 0x00c900000290783b */ /* 0x000fee0000000200 */
[C---:B-1----:R-:W-:Y:S08]  /*6140*/  HMMA.16816.F32.BF16 R20, R136.reuse, R148, RZ ;  /* 0x000000948814723c */ /* 0x042ff000000418ff */
[C---:B------:R-:W-:Y:S01]  /*6150*/  HMMA.16816.F32.BF16 R24, R136.reuse, R150, RZ ;  /* 0x000000968818723c */ /* 0x040fe200000418ff */
[----:B------:R-:W-:Y:S07]  /*6160*/  LDSM.16.M88.4 R148, [R2+0xd100] ;  /* 0x00d100000294783b */ /* 0x000fee0000000200 */
[C---:B------:R-:W-:Y:S08]  /*6170*/  HMMA.16816.F32.BF16 R28, R136.reuse, R152, RZ ;  /* 0x00000098881c723c */ /* 0x040ff000000418ff */
[----:B------:R-:W-:Y:S01]  /*6180*/  HMMA.16816.F32.BF16 R32, R136, R154, RZ ;  /* 0x0000009a8820723c */ /* 0x000fe200000418ff */
[----:B------:R-:W1:Y:S06]  /*6190*/  LDSM.16.M88.4 R136, [R183] ;  /* 0x00000000b788783b */ /* 0x000e6c0000000200 */
[----:B------:R-:W2:Y:S01]  /*61a0*/  LDSM.16.M88.4 R152, [R2+0xd900] ;  /* 0x00d900000298783b */ /* 0x000ea20000000200 */
        /* <DEDUP_REMOVED lines=11> */
[----:B------:R-:W3:Y:S06]  /*6260*/  LDSM.16.M88.4 R156, [R182] ;  /* 0x00000000b69c783b */ /* 0x000eec0000000200 */
[----:B------:R-:W-:Y:S01]  /*6270*/  LDSM.16.M88.4 R172, [R134+0x10900] ;  /* 0x0109000086ac783b */ /* 0x000fe20000000200 */
        /* <DEDUP_REMOVED lines=8> */
[----:B------:R-:W5:Y:S07]  /*6300*/  LDSM.16.M88.4 R148, [R133+0xd900] ;  /* 0x00d900008594783b */ /* 0x000f6e0000000200 */
[C---:B--2---:R-:W-:Y:S08]  /*6310*/  HMMA.16816.F32.BF16 R28, R136.reuse, R152, R28 ;  /* 0x00000098881c723c */ /* 0x044ff0000004181c */
[----:B------:R-:W-:Y:S01]  /*6320*/  HMMA.16816.F32.BF16 R32, R136, R154, R32 ;  /* 0x0000009a8820723c */ /* 0x000fe20000041820 */
[----:B------:R-:W-:Y:S06]  /*6330*/  LDSM.16.M88.4 R136, [R189+0x4000] ;  /* 0x00400000bd88783b */ /* 0x000fec0000000200 */
[----:B------:R-:W2:Y:S01]  /*6340*/  LDSM.16.M88.4 R152, [R187+UR4+0xe100] ;  /* 0x00e10004bb98783b */ /* 0x000ea20008000200 */
[C---:B---3--:R-:W-:Y:S08]  /*6350*/  HMMA.16816.F32.BF16 R4, R156.reuse, R160, R4 ;  /* 0x000000a09c04723c */ /* 0x048ff00000041804 */
[C---:B------:R-:W-:Y:S01]  /*6360*/  HMMA.16816.F32.BF16 R8, R156.reuse, R162, R8 ;  /* 0x000000a29c08723c */ /* 0x040fe20000041808 */
[----:B------:R-:W-:Y:S07]  /*6370*/  LDSM.16.M88.4 R160, [R187+UR4+0xf100] ;  /* 0x00f10004bba0783b */ /* 0x000fee0008000200 */
[C---:B-1----:R-:W-:Y:S08]  /*6380*/  HMMA.16816.F32.BF16 R12, R156.reuse, R140, R12 ;  /* 0x0000008c9c0c723c */ /* 0x042ff0000004180c */
[C---:B------:R-:W-:Y:S01]  /*6390*/  HMMA.16816.F32.BF16 R16, R156.reuse, R142, R16 ;  /* 0x0000008e9c10723c */ /* 0x040fe20000041810 */
[----:B------:R-:W1:Y:S07]  /*63a0*/  LDSM.16.M88.4 R140, [R187+UR4+0xe900] ;  /* 0x00e90004bb8c783b */ /* 0x000e6e0008000200 */
[C---:B----4-:R-:W-:Y:S08]  /*63b0*/  HMMA.16816.F32.BF16 R20, R156.reuse, R144, R20 ;  /* 0x000000909c14723c */ /* 0x050ff00000041814 */
[C---:B------:R-:W-:Y:S01]  /*63c0*/  HMMA.16816.F32.BF16 R24, R156.reuse, R146, R24 ;  /* 0x000000929c18723c */ /* 0x040fe20000041818 */
[----:B------:R-:W3:Y:S07]  /*63d0*/  LDSM.16.M88.4 R144, [R187+UR4+0xf900] ;  /* 0x00f90004bb90783b */ /* 0x000eee0008000200 */
[C---:B-----5:R-:W-:Y:S08]  /*63e0*/  HMMA.16816.F32.BF16 R28, R156.reuse, R148, R28 ;  /* 0x000000949c1c723c */ /* 0x060ff0000004181c */
[----:B------:R-:W-:Y:S01]  /*63f0*/  HMMA.16816.F32.BF16 R32, R156, R150, R32 ;  /* 0x000000969c20723c */ /* 0x000fe20000041820 */
[----:B------:R-:W4:Y:S06]  /*6400*/  LDSM.16.M88.4 R148, [R0+0xe900] ;  /* 0x00e900000094783b */ /* 0x000f2c0000000200 */
[----:B------:R-:W-:Y:S01]  /*6410*/  LDSM.16.M88.4 R156, [R2+0xf900] ;  /* 0x00f90000029c783b */ /* 0x000fe20000000200 */
[C---:B--2---:R-:W-:Y:S08]  /*6420*/  HMMA.16816.F32.BF16 R4, R136.reuse, R152, R4 ;  /* 0x000000988804723c */ /* 0x044ff00000041804 */
        /* <DEDUP_REMOVED lines=8> */
[C---:B---3--:R-:W-:Y:S08]  /*64b0*/  HMMA.16816.F32.BF16 R28, R136.reuse, R144, R28 ;  /* 0x00000090881c723c */ /* 0x048ff0000004181c */
[----:B------:R-:W-:Y:S01]  /*64c0*/  HMMA.16816.F32.BF16 R32, R136, R146, R32 ;  /* 0x000000928820723c */ /* 0x000fe20000041820 */
[----:B------:R-:W-:Y:S06]  /*64d0*/  LDSM.16.M88.4 R136, [R183+0x4000] ;  /* 0x00400000b788783b */ /* 0x000fec0000000200 */
[----:B------:R-:W2:Y:S01]  /*64e0*/  LDSM.16.M88.4 R144, [R2+0xe100] ;  /* 0x00e100000290783b */ /* 0x000ea20000000200 */
[C---:B------:R-:W-:Y:S08]  /*64f0*/  HMMA.16816.F32.BF16 R4, R164.reuse, R168, R4 ;  /* 0x000000a8a404723c */ /* 0x040ff00000041804 */
[C---:B------:R-:W-:Y:S01]  /*6500*/  HMMA.16816.F32.BF16 R8, R164.reuse, R170, R8 ;  /* 0x000000aaa408723c */ /* 0x040fe20000041808 */
[----:B------:R-:W-:Y:S07]  /*6510*/  LDSM.16.M88.4 R168, [R134+0xf900] ;  /* 0x00f9000086a8783b */ /* 0x000fee0000000200 */
[C---:B----4-:R-:W-:Y:S08]  /*6520*/  HMMA.16816.F32.BF16 R12, R164.reuse, R148, R12 ;  /* 0x00000094a40c723c */ /* 0x050ff0000004180c */
[C---:B------:R-:W-:Y:S01]  /*6530*/  HMMA.16816.F32.BF16 R16, R164.reuse, R150, R16 ;  /* 0x00000096a410723c */ /* 0x040fe20000041810 */
[----:B------:R-:W3:Y:S07]  /*6540*/  LDSM.16.M88.4 R148, [R2+0xe900] ;  /* 0x00e900000294783b */ /* 0x000eee0000000200 */
[C---:B-1----:R-:W-:Y:S08]  /*6550*/  HMMA.16816.F32.BF16 R20, R164.reuse, R140, R20 ;  /* 0x0000008ca414723c */ /* 0x042ff00000041814 */
[C---:B------:R-:W-:Y:S01]  /*6560*/  HMMA.16816.F32.BF16 R24, R164.reuse, R142, R24 ;  /* 0x0000008ea418723c */ /* 0x040fe20000041818 */
[----:B------:R-:W1:Y:S07]  /*6570*/  LDSM.16.M88.4 R140, [R2+0xf100] ;  /* 0x00f10000028c783b */ /* 0x000e6e0000000200 */
[C---:B------:R-:W-:Y:S08]  /*6580*/  HMMA.16816.F32.BF16 R28, R164.reuse, R152, R28 ;  /* 0x00000098a41c723c */ /* 0x040ff0000004181c */
[----:B------:R-:W-:Y:S01]  /*6590*/  HMMA.16816.F32.BF16 R32, R164, R154, R32 ;  /* 0x0000009aa420723c */ /* 0x000fe20000041820 */
[----:B------:R-:W4:Y:S06]  /*65a0*/  LDSM.16.M88.4 R152, [R182+0x4000] ;  /* 0x00400000b698783b */ /* 0x000f2c0000000200 */
[----:B------:R-:W-:Y:S01]  /*65b0*/  LDSM.16.M88.4 R164, [R134+0xf100] ;  /* 0x00f1000086a4783b */ /* 0x000fe20000000200 */
[C---:B--2---:R-:W-:Y:S08]  /*65c0*/  HMMA.16816.F32.BF16 R4, R136.reuse, R144, R4 ;  /* 0x000000908804723c */ /* 0x044ff00000041804 */
[C---:B------:R-:W-:Y:S01]  /*65d0*/  HMMA.16816.F32.BF16 R8, R136.reuse, R146, R8 ;  /* 0x000000928808723c */ /* 0x040fe20000041808 */
[----:B------:R-:W2:Y:S07]  /*65e0*/  LDSM.16.M88.4 R144, [R134+0xe900] ;  /* 0x00e900008690783b */ /* 0x000eae0000000200 */
[C---:B---3--:R-:W-:Y:S08]  /*65f0*/  HMMA.16816.F32.BF16 R12, R136.reuse, R148, R12 ;  /* 0x00000094880c723c */ /* 0x048ff0000004180c */
[C---:B------:R-:W-:Y:S01]  /*6600*/  HMMA.16816.F32.BF16 R16, R136.reuse, R150, R16 ;  /* 0x000000968810723c */ /* 0x040fe20000041810 */
[----:B------:R-:W-:Y:S07]  /*6610*/  LDSM.16.M88.4 R148, [R187+UR4+0x10100] ;  /* 0x01010004bb94783b */ /* 0x000fee0008000200 */
[C---:B-1----:R-:W-:Y:S08]  /*6620*/  HMMA.16816.F32.BF16 R20, R136.reuse, R140, R20 ;  /* 0x0000008c8814723c */ /* 0x042ff00000041814 */
[C---:B------:R-:W-:Y:S01]  /*6630*/  HMMA.16816.F32.BF16 R24, R136.reuse, R142, R24 ;  /* 0x0000008e8818723c */ /* 0x040fe20000041818 */
[----:B------:R-:W1:Y:S07]  /*6640*/  LDSM.16.M88.4 R140, [R189+0x8000] ;  /* 0x00800000bd8c783b */ /* 0x000e6e0000000200 */
[C---:B------:R-:W-:Y:S08]  /*6650*/  HMMA.16816.F32.BF16 R28, R136.reuse, R156, R28 ;  /* 0x0000009c881c723c */ /* 0x040ff0000004181c */
[----:B------:R-:W-:Y:S01]  /*6660*/  HMMA.16816.F32.BF16 R32, R136, R158, R32 ;  /* 0x0000009e8820723c */ /* 0x000fe20000041820 */
[----:B------:R-:W3:Y:S06]  /*6670*/  LDSM.16.M88.4 R136, [R187+UR4+0x10900] ;  /* 0x01090004bb88783b */ /* 0x000eec0008000200 */
[----:B------:R-:W-:Y:S01]  /*6680*/  LDSM.16.M88.4 R156, [R187+UR4+0x11900] ;  /* 0x01190004bb9c783b */ /* 0x000fe20008000200 */
        /* <DEDUP_REMOVED lines=8> */
[----:B------:R-:W4:Y:S07]  /*6710*/  LDSM.16.M88.4 R164, [R0+0x10100] ;  /* 0x0101000000a4783b */ /* 0x000f2e0000000200 */
[C---:B------:R-:W-:Y:S08]  /*6720*/  HMMA.16816.F32.BF16 R28, R152.reuse, R168, R28 ;  /* 0x000000a8981c723c */ /* 0x040ff0000004181c */
[----:B------:R-:W-:Y:S01]  /*6730*/  HMMA.16816.F32.BF16 R32, R152, R170, R32 ;  /* 0x000000aa9820723c */ /* 0x000fe20000041820 */
[----:B------:R-:W5:Y:S06]  /*6740*/  LDSM.16.M88.4 R152, [R0+0x10900] ;  /* 0x010900000098783b */ /* 0x000f6c0000000200 */
[----:B------:R-:W-:Y:S01]  /*6750*/  LDSM.16.M88.4 R168, [R133+0x10100] ;  /* 0x0101000085a8783b */ /* 0x000fe20000000200 */
[C---:B-1----:R-:W-:Y:S08]  /*6760*/  HMMA.16816.F32.BF16 R4, R140.reuse, R148, R4 ;  /* 0x000000948c04723c */ /* 0x042ff00000041804 */
[C---:B------:R-:W-:Y:S01]  /*6770*/  HMMA.16816.F32.BF16 R8, R140.reuse, R150, R8 ;  /* 0x000000968c08723c */ /* 0x040fe20000041808 */
[----:B------:R-:W1:Y:S07]  /*6780*/  LDSM.16.M88.4 R148, [R0+0x11100] ;  /* 0x011100000094783b */ /* 0x000e6e0000000200 */
        /* <DEDUP_REMOVED lines=8> */
[----:B------:R-:W2:Y:S06]  /*6810*/  LDSM.16.M88.4 R140, [R183+0x8000] ;  /* 0x00800000b78c783b */ /* 0x000eac0000000200 */
[----:B------:R-:W2:Y:S01]  /*6820*/  LDSM.16.M88.4 R156, [R2+0x10900] ;  /* 0x01090000029c783b */ /* 0x000ea20000000200 */
[C---:B----4-:R-:W-:Y:S08]  /*6830*/  HMMA.16816.F32.BF16 R4, R160.reuse, R164, R4 ;  /* 0x000000a4a004723c */ /* 0x050ff00000041804 */
[C---:B------:R-:W-:Y:S01]  /*6840*/  HMMA.16816.F32.BF16 R8, R160.reuse, R166, R8 ;  /* 0x000000a6a008723c */ /* 0x040fe20000041808 */
[----:B------:R-:W-:Y:S07]  /*6850*/  LDSM.16.M88.4 R164, [R2+0x11900] ;  /* 0x0119000002a4783b */ /* 0x000fee0000000200 */
[C---:B-----5:R-:W-:Y:S08]  /*6860*/  HMMA.16816.F32.BF16 R12, R160.reuse, R152, R12 ;  /* 0x00000098a00c723c */ /* 0x060ff0000004180c */
[C---:B------:R-:W-:Y:S01]  /*6870*/  HMMA.16816.F32.BF16 R16, R160.reuse, R154, R16 ;  /* 0x0000009aa010723c */ /* 0x040fe20000041810 */
[----:B------:R-:W4:Y:S07]  /*6880*/  LDSM.16.M88.4 R152, [R2+0x11100] ;  /* 0x011100000298783b */ /* 0x000f2e0000000200 */
[C---:B-1----:R-:W-:Y:S08]  /*6890*/  HMMA.16816.F32.BF16 R20, R160.reuse, R148, R20 ;  /* 0x00000094a014723c */ /* 0x042ff00000041814 */
[C---:B------:R-:W-:Y:S01]  /*68a0*/  HMMA.16816.F32.BF16 R24, R160.reuse, R150, R24 ;  /* 0x00000096a018723c */ /* 0x040fe20000041818 */
[----:B------:R-:W1:Y:S07]  /*68b0*/  LDSM.16.M88.4 R148, [R182+0x8000] ;  /* 0x00800000b694783b */ /* 0x000e6e0000000200 */
[C---:B---3--:R-:W-:Y:S08]  /*68c0*/  HMMA.16816.F32.BF16 R28, R160.reuse, R136, R28 ;  /* 0x00000088a01c723c */ /* 0x048ff0000004181c */
[----:B------:R-:W-:Y:S01]  /*68d0*/  HMMA.16816.F32.BF16 R32, R160, R138, R32 ;  /* 0x0000008aa020723c */ /* 0x000fe20000041820 */
[----:B------:R-:W3:Y:S07]  /*68e0*/  LDSM.16.M88.4 R136, [R134+0x11900] ;  /* 0x011900008688783b */ /* 0x000eee0000000200 */
[C---:B--2---:R-:W-:Y:S08]  /*68f0*/  HMMA.16816.F32.BF16 R4, R140.reuse, R144, R4 ;  /* 0x000000908c04723c */ /* 0x044ff00000041804 */
[C---:B------:R-:W-:Y:S08]  /*6900*/  HMMA.16816.F32.BF16 R8, R140.reuse, R146, R8 ;  /* 0x000000928c08723c */ /* 0x040ff00000041808 */
[C---:B------:R-:W-:Y:S08]  /*6910*/  HMMA.16816.F32.BF16 R12, R140.reuse, R156, R12 ;  /* 0x0000009c8c0c723c */ /* 0x040ff0000004180c */
[C---:B------:R-:W-:Y:S08]  /*6920*/  HMMA.16816.F32.BF16 R16, R140.reuse, R158, R16 ;  /* 0x0000009e8c10723c */ /* 0x040ff00000041810 */
[C---:B----4-:R-:W-:Y:S08]  /*6930*/  HMMA.16816.F32.BF16 R20, R140.reuse, R152, R20 ;  /* 0x000000988c14723c */ /* 0x050ff00000041814 */
[C---:B------:R-:W-:Y:S08]  /*6940*/  HMMA.16816.F32.BF16 R24, R140.reuse, R154, R24 ;  /* 0x0000009a8c18723c */ /* 0x040ff00000041818 */
[C---:B------:R-:W-:Y:S08]  /*6950*/  HMMA.16816.F32.BF16 R28, R140.reuse, R164, R28 ;  /* 0x000000a48c1c723c */ /* 0x040ff0000004181c */
[----:B------:R-:W-:Y:S08]  /*6960*/  HMMA.16816.F32.BF16 R32, R140, R166, R32 ;  /* 0x000000a68c20723c */ /* 0x000ff00000041820 */
[C---:B-1----:R-:W-:Y:S08]  /*6970*/  HMMA.16816.F32.BF16 R4, R148.reuse, R168, R4 ;  /* 0x000000a89404723c */ /* 0x042ff00000041804 */
[C---:B------:R-:W-:Y:S08]  /*6980*/  HMMA.16816.F32.BF16 R8, R148.reuse, R170, R8 ;  /* 0x000000aa9408723c */ /* 0x040ff00000041808 */
[C---:B------:R-:W-:Y:S08]  /*6990*/  HMMA.16816.F32.BF16 R12, R148.reuse, R172, R12 ;  /* 0x000000ac940c723c */ /* 0x040ff0000004180c */
[C---:B------:R-:W-:Y:S08]  /*69a0*/  HMMA.16816.F32.BF16 R16, R148.reuse, R174, R16 ;  /* 0x000000ae9410723c */ /* 0x040ff00000041810 */
[C---:B------:R-:W-:Y:S07]  /*69b0*/  HMMA.16816.F32.BF16 R20, R148.reuse, R176, R20 ;  /* 0x000000b09414723c */ /* 0x040fee0000041814 */
[----:B------:R-:W-:Y:S01]  /*69c0*/  IMAD.MOV.U32 R176, RZ, RZ, R201 ;  /* 0x000000ffffb07224 */ /* 0x000fe200078e00c9 */
[C---:B------:R-:W-:Y:S04]  /*69d0*/  HMMA.16816.F32.BF16 R24, R148.reuse, R178, R24 ;  /* 0x000000b29418723c */ /* 0x040fe80000041818 */
[----:B------:R-:W-:Y:S01]  /*69e0*/  @P0 SHF.R.U32.HI R176, RZ, c[0x0][0x2cc], R219 ;  /* 0x0000b300ffb00a19 */ /* 0x000fe200000116db */
[----:B------:R-:W-:Y:S03]  /*69f0*/  IMAD.SHL.U32 R177, R209, 0x40, RZ ;  /* 0x00000040d1b17824 */ /* 0x000fe600078e00ff */
[C---:B---3--:R-:W-:Y:S01]  /*6a00*/  HMMA.16816.F32.BF16 R28, R148.reuse, R136, R28 ;  /* 0x00000088941c723c */ /* 0x048fe2000004181c */
[----:B------:R-:W1:Y:S03]  /*6a10*/  SHFL.IDX PT, R179, R176, RZ, 0x1c1f ;  /* 0x001c1fffb0b37589 */ /* 0x000e6600000e0000 */
[----:B------:R-:W-:Y:S04]  /*6a20*/  IADD3 R178, -R202, 0x1, -R177 ;  /* 0x00000001cab27810 */ /* 0x000fe80007ffe9b1 */
[----:B------:R-:W-:Y:S04]  /*6a30*/  HMMA.16816.F32.BF16 R32, R148, R138, R32 ;  /* 0x0000008a9420723c */ /* 0x000fe80000041820 */
[----:B------:R-:W-:Y:S04]  /*6a40*/  IADD3 R178, -R200, R178, R191 ;  /* 0x000000b2c8b27210 */ /* 0x000fe80007ffe1bf */
[C---:B------:R-:W-:Y:S04]  /*6a50*/  IADD3 R219, R178.reuse, c[0x0][0x328], RZ ;  /* 0x0000ca00b2db7a10 */ /* 0x040fe80007ffe0ff */
[----:B------:R-:W-:Y:S01]  /*6a60*/  IADD3 R178, R178, UR19, RZ ;  /* 0x00000013b2b27c10 */ /* 0x000fe2000fffe0ff */
[--C-:B-1----:R-:W-:Y:S04]  /*6a70*/  IMAD.IADD R221, R219, 0x1, R179.reuse ;  /* 0x00000001dbdd7824 */ /* 0x102fe800078e02b3 */
[----:B------:R-:W-:Y:S01]  /*6a80*/  IMAD.IADD R220, R178, 0x1, R179 ;  /* 0x00000001b2dc7824 */ /* 0x000fe200078e02b3 */
        /* <DEDUP_REMOVED lines=14> */
.L_x_2816:
[----:B------:R-:W-:Y:S04]  /*6b70*/  MOV R0, 0x1 ;  /* 0x0000000100007802 */ /* 0x000fe80000000f00 */
[----:B------:R-:W-:Y:S11]  /*6b80*/  ISETP.NE.AND P0, PT, R0, c[0x0][0x32c], PT ;  /* 0x0000cb0000007a0c */ /* 0x000ff60003f05270 */
[----:B------:R-:W-:Y:S02]  /*6b90*/  @!UPT UIADD3 URZ, URZ, URZ, URZ ;  /* 0x0000003f3f3ff290 */ /* 0x000fe4000fffe03f */
[----:B------:R-:W-:Y:S05]  /*6ba0*/  @P0 IMAD.HI.U32 R0, R2, c[0x0][0x330], RZ ;  /* 0x0000cc0002000a27 */ /* 0x000fea00078e00ff */
[----:B------:R-:W-:Y:S02]  /*6bb0*/  @P0 SHF.R.U32.HI R2, RZ, c[0x0][0x334], R0 ;  /* 0x0000cd00ff020a19 */ /* 0x000fe40000011600 */
.L_x_2817:
[----:B------:R-:W-:Y:S05]  /*6bc0*/  BSYNC B0 ;  /* 0x0000000000007941 */ /* 0x000fea0003800000 */
.L_x_2815:
[----:B------:R-:W-:Y:S04]  /*6bd0*/  IMAD R133, R2, c[0x0][0x32c], -R177 ;  /* 0x0000cb0002857a24 */ /* 0x000fe800078e0ab1 */
[----:B------:R-:W-:Y:S05]  /*6be0*/  IMAD.IADD R133, R133, 0x1, -R202 ;  /* 0x0000000185857824 */ /* 0x000fea00078e0aca */
[----:B------:R-:W-:Y:S02]  /*6bf0*/  IADD3 R0, R133, c[0x0][0x32c], RZ ;  /* 0x0000cb0085007a10 */ /* 0x000fe40007ffe0ff */
[----:B------:R-:W-:Y:S02]  /*6c00*/  IMNMX R220, R220, R133, !PT ;  /* 0x00000085dcdc7217 */ /* 0x000fe40007800200 */
[----:B------:R-:W-:Y:S02]  /*6c10*/  IMNMX R221, R221, R0, PT ;  /* 0x00000000dddd7217 */ /* 0x000fe40003800200 */
.L_x_2814:
        /* <DEDUP_REMOVED lines=66> */
.L_x_2820:
[----:B------:R-:W-:Y:S04]  /*7040*/  MOV R0, 0x1 ;  /* 0x0000000100007802 */ /* 0x000fe80000000f00 */
[----:B------:R-:W-:Y:S11]  /*7050*/  ISETP.NE.AND P0, PT, R0, c[0x0][0x32c], PT ;  /* 0x0000cb0000007a0c */ /* 0x000ff60003f05270 */
[----:B------:R-:W-:Y:S02]  /*7060*/  @!UPT UIADD3 URZ, URZ, URZ, URZ ;  /* 0x0000003f3f3ff290 */ /* 0x000fe4000fffe03f */
[----:B------:R-:W-:Y:S05]  /*7070*/  @P0 IMAD.HI.U32 R0, R2, c[0x0][0x330], RZ ;  /* 0x0000cc0002000a27 */ /* 0x000fea00078e00ff */
[----:B------:R-:W-:Y:S02]  /*7080*/  @P0 SHF.R.U32.HI R2, RZ, c[0x0][0x334], R0 ;  /* 0x0000cd00ff020a19 */ /* 0x000fe40000011600 */
.L_x_2821:
[----:B------:R-:W-:Y:S05]  /*7090*/  BSYNC B0 ;  /* 0x0000000000007941 */ /* 0x000fea0003800000 */
.L_x_2819:
[----:B------:R-:W-:Y:S04]  /*70a0*/  IMAD R13, R2, c[0x0][0x32c], -R177 ;  /* 0x0000cb00020d7a24 */ /* 0x000fe800078e0ab1 */
[----:B------:R-:W-:Y:S05]  /*70b0*/  IMAD.IADD R13, R13, 0x1, -R202 ;  /* 0x000000010d0d7824 */ /* 0x000fea00078e0aca */
[----:B------:R-:W-:Y:S02]  /*70c0*/  IADD3 R0, R13, c[0x0][0x32c], RZ ;  /* 0x0000cb000d007a10 */ /* 0x000fe40007ffe0ff */
[----:B------:R-:W-:Y:S02]  /*70d0*/  IMNMX R178, R178, R13, !PT ;  /* 0x0000000db2b27217 */ /* 0x000fe40007800200 */
[----:B------:R-:W-:Y:S02]  /*70e0*/  IMNMX R219, R219, R0, PT ;  /* 0x00000000dbdb7217 */ /* 0x000fe40003800200 */
.L_x_2818:
[----:B------:R-:W-:Y:S01]  /*70f0*/  ISETP.GT.AND P0, PT, R178, RZ, P1 ;  /* 0x000000ffb200720c */ /* 0x000fe20000f04270 */
[----:B------:R-:W-:Y:S04]  /*7100*/  DEPBAR.LE SB0, 0x2 ;  /* 0x000080800000791a */ /* 0x000fe80000000000 */
[----:B------:R-:W-:Y:S01]  /*7110*/  BAR.SYNC.DEFER_BLOCKING 0x0 ;  /* 0x0000000000007b1d */ /* 0x000fe20000010000 */
        /* <DEDUP_REMOVED lines=71> */
[C---:B------:R-:W-:Y:S02]  /*7590*/  ISETP.LT.OR P0, PT, R219.reuse, 0x39, P0 ;  /* 0x00000039db00780c */ /* 0x040fe40000701670 */
[----:B------:R-:W-:Y:S02]  /*75a0*/  FMNMX.FTZ R13, R150, R13, !PT ;  /* 0x0000000d960d7209 */ /* 0x000fe40007810000 */
[----:B------:R-:W-:Y:S01]  /*75b0*/  FSEL R146, R34, -INF , !P0 ;  /* 0xff80000022927808 */ /* 0x000fe20004000000 */
[----:B------:R-:W1:Y:S01]  /*75c0*/  SHFL.BFLY PT, R4, R7, 0x2, 0x1f ;  /* 0x0c401f0007047f89 */ /* 0x000e6200000e0000 */
[----:B------:R-:W-:Y:S02]  /*75d0*/  ISETP.GT.AND P0, PT, R178, 0x39, P1 ;  /* 0x00000039b200780c */ /* 0x000fe40000f04270 */
[----:B------:R-:W-:Y:S02]  /*75e0*/  FMNMX.FTZ R13, R148, R13, !PT ;  /* 0x0000000d940d7209 */ /* 0x000fe40007810000 */
[----:B------:R-:W-:Y:S02]  /*75f0*/  ISETP.LT.OR P0, PT, R219, 0x3a, P0 ;  /* 0x0000003adb00780c */ /* 0x000fe40000701670 */
[----:B------:R-:W-:Y:S02]  /*7600*/  FMNMX.FTZ R15, R146, R13, !PT ;  /* 0x0000000d920f7209 */ /* 0x000fe40007810000 */
[----:B------:R-:W-:Y:S02]  /*7610*/  FSEL R144, R35, -INF , !P0 ;  /* 0xff80000023907808 */ /* 0x000fe40004000000 */
[----:B------:R-:W-:Y:S02]  /*7620*/  IADD3 R17, R180, UR4, RZ ;  /* 0x00000004b4117c10 */ /* 0x000fe4000fffe0ff */
[----:B------:R-:W-:Y:S02]  /*7630*/  FMNMX.FTZ R11, R144, R15, !PT ;  /* 0x0000000f900b7209 */ /* 0x000fe40007810000 */
[----:B------:R-:W-:Y:S03]  /*7640*/  IADD3 R134, R186, R17, RZ ;  /* 0x00000011ba867210 */ /* 0x000fe60007ffe0ff */
[----:B------:R-:W2:Y:S01]  /*7650*/  SHFL.BFLY PT, R0, R11, 0x2, 0x1f ;  /* 0x0c401f000b007f89 */ /* 0x000ea200000e0000 */
[----:B-1----:R-:W-:Y:S07]  /*7660*/  FMNMX.FTZ R4, R7, R4, !PT ;  /* 0x0000000407047209 */ /* 0x002fee0007810000 */
[----:B------:R-:W1:Y:S01]  /*7670*/  SHFL.BFLY PT, R13, R4, 0x1, 0x1f ;  /* 0x0c201f00040d7f89 */ /* 0x000e6200000e0000 */
[----:B--2---:R-:W-:Y:S07]  /*7680*/  FMNMX.FTZ R7, R11, R0, !PT ;  /* 0x000000000b077209 */ /* 0x004fee0007810000 */
[----:B------:R-:W2:Y:S01]  /*7690*/  SHFL.BFLY PT, R0, R7, 0x1, 0x1f ;  /* 0x0c201f0007007f89 */ /* 0x000ea200000e0000 */
[----:B-1----:R-:W-:Y:S04]  /*76a0*/  FMNMX.FTZ R2, R4, R13, !PT ;  /* 0x0000000d04027209 */ /* 0x002fe80007810000 */
[C---:B------:R-:W-:Y:S01]  /*76b0*/  FSETP.NEU.FTZ.AND P0, PT, R2.reuse, -INF , PT ;  /* 0xff8000000200780b */ /* 0x040fe20003f1d000 */
[----:B------:R-:W-:Y:S05]  /*76c0*/  FMUL.FTZ R152, R2, c[0x0][0x2d0] ;  /* 0x0000b40002987a20 */ /* 0x000fea0000410000 */
[----:B------:R-:W-:Y:S05]  /*76d0*/  FSEL R152, R152, RZ, P0 ;  /* 0x000000ff98987208 */ /* 0x000fea0000000000 */
[--C-:B------:R-:W-:Y:S01]  /*76e0*/  FFMA.FTZ R160, R5, c[0x0][0x2d0], -R152.reuse ;  /* 0x0000b40005a07a23 */ /* 0x100fe20000010898 */
[----:B------:R-:W-:Y:S01]  /*76f0*/  FSEL R5, R2, RZ, P0 ;  /* 0x000000ff02057208 */ /* 0x000fe20000000000 */
[--C-:B------:R-:W-:Y:S01]  /*7700*/  FFMA.FTZ R162, R137, c[0x0][0x2d0], -R152.reuse ;  /* 0x0000b40089a27a23 */ /* 0x100fe20000010898 */
[----:B--2---:R-:W-:Y:S01]  /*7710*/  FMNMX.FTZ R0, R7, R0, !PT ;  /* 0x0000000007007209 */ /* 0x004fe20007810000 */
[----:B------:R-:W-:Y:S02]  /*7720*/  FFMA.FTZ R161, R133, c[0x0][0x2d0], -R152 ;  /* 0x0000b40085a17a23 */ /* 0x000fe40000010898 */
[----:B------:R-:W-:Y:S01]  /*7730*/  FADD.FTZ R4, -R5, R132 ;  /* 0x0000008405047221 */ /* 0x000fe20000010100 */
[C---:B------:R-:W-:Y:S01]  /*7740*/  FSETP.NEU.FTZ.AND P0, PT, R0.reuse, -INF , PT ;  /* 0xff8000000000780b */ /* 0x040fe20003f1d000 */
[----:B------:R-:W-:Y:S01]  /*7750*/  FMUL.FTZ R145, R0, c[0x0][0x2d0] ;  /* 0x0000b40000917a20 */ /* 0x000fe20000410000 */
[----:B------:R-:W-:Y:S01]  /*7760*/  MUFU.EX2 R162, R162 ;  /* 0x000000a200a27308 */ /* 0x000fe20000000800 */
[----:B------:R-:W-:Y:S01]  /*7770*/  FMUL.FTZ R132, R4, c[0x0][0x2d0] ;  /* 0x0000b40004847a20 */ /* 0x000fe20000410000 */
[----:B------:R-:W-:Y:S01]  /*7780*/  FSEL R4, R0, RZ, P0 ;  /* 0x000000ff00047208 */ /* 0x000fe20000000000 */
[--C-:B------:R-:W-:Y:S01]  /*7790*/  FFMA.FTZ R163, R9, c[0x0][0x2d0], -R152.reuse ;  /* 0x0000b40009a37a23 */ /* 0x100fe20000010898 */
[----:B------:R-:W-:Y:S01]  /*77a0*/  FSEL R145, R145, RZ, P0 ;  /* 0x000000ff91917208 */ /* 0x000fe20000000000 */
[--C-:B------:R-:W-:Y:S01]  /*77b0*/  FFMA.FTZ R170, R143, c[0x0][0x2d0], -R152.reuse ;  /* 0x0000b4008faa7a23 */ /* 0x100fe20000010898 */
[----:B------:R-:W-:Y:S01]  /*77c0*/  IADD3 R5, R181, UR4, RZ ;  /* 0x00000004b5057c10 */ /* 0x000fe2000fffe0ff */
[----:B------:R-:W-:Y:S02]  /*77d0*/  FADD.FTZ R4, -R4, R3 ;  /* 0x0000000304047221 */ /* 0x000fe40000010100 */
[--C-:B------:R-:W-:Y:S01]  /*77e0*/  FFMA.FTZ R166, R12, c[0x0][0x2d0], -R145.reuse ;  /* 0x0000b4000ca67a23 */ /* 0x100fe20000010891 */
[----:B------:R-:W1:Y:S01]  /*77f0*/  MUFU.EX2 R132, R132 ;  /* 0x0000008400847308 */ /* 0x000e620000000800 */
[----:B------:R-:W2:Y:S01]  /*7800*/  LDSM.16.MT88.4 R12, [R181+UR4+0x100] ;  /* 0x00010004b50c783b */ /* 0x000ea20008004200 */
[--C-:B------:R-:W-:Y:S01]  /*7810*/  FFMA.FTZ R165, R8, c[0x0][0x2d0], -R145.reuse ;  /* 0x0000b40008a57a23 */ /* 0x100fe20000010891 */
[----:B------:R-:W-:Y:S01]  /*7820*/  IADD3 R133, R186, R5, RZ ;  /* 0x00000005ba857210 */ /* 0x000fe20007ffe0ff */
[--C-:B------:R-:W-:Y:S02]  /*7830*/  FFMA.FTZ R164, R10, c[0x0][0x2d0], -R145.reuse ;  /* 0x0000b4000aa47a23 */ /* 0x100fe40000010891 */
[--C-:B------:R-:W-:Y:S02]  /*7840*/  FFMA.FTZ R167, R6, c[0x0][0x2d0], -R145.reuse ;  /* 0x0000b40006a77a23 */ /* 0x100fe40000010891 */
[----:B------:R-:W-:Y:S01]  /*7850*/  FMUL.FTZ R3, R4, c[0x0][0x2d0] ;  /* 0x0000b40004037a20 */ /* 0x000fe20000410000 */
[----:B------:R-:W3:Y:S01]  /*7860*/  LDSM.16.MT88.4 R20, [R133+0x100] ;  /* 0x000100008514783b */ /* 0x000ee20000004200 */
[----:B------:R-:W4:Y:S01]  /*7870*/  MUFU.EX2 R161, R161 ;  /* 0x000000a100a17308 */ /* 0x000f220000000800 */
[--C-:B------:R-:W-:Y:S02]  /*7880*/  FFMA.FTZ R175, R140, c[0x0][0x2d0], -R145.reuse ;  /* 0x0000b4008caf7a23 */ /* 0x100fe40000010891 */
[--C-:B------:R-:W-:Y:S02]  /*7890*/  FFMA.FTZ R219, R157, c[0x0][0x2d0], -R152.reuse ;  /* 0x0000b4009ddb7a23 */ /* 0x100fe40000010898 */
[--C-:B------:R-:W-:Y:S02]  /*78a0*/  FFMA.FTZ R220, R155, c[0x0][0x2d0], -R152.reuse ;  /* 0x0000b4009bdc7a23 */ /* 0x100fe40000010898 */
[--C-:B------:R-:W-:Y:S02]  /*78b0*/  FFMA.FTZ R221, R158, c[0x0][0x2d0], -R145.reuse ;  /* 0x0000b4009edd7a23 */ /* 0x100fe40000010891 */
[--C-:B------:R-:W-:Y:S01]  /*78c0*/  FFMA.FTZ R222, R156, c[0x0][0x2d0], -R145.reuse ;  /* 0x0000b4009cde7a23 */ /* 0x100fe20000010891 */
[----:B------:R-:W5:Y:S01]  /*78d0*/  MUFU.EX2 R3, R3 ;  /* 0x0000000300037308 */ /* 0x000f620000000800 */
[--C-:B------:R-:W-:Y:S02]  /*78e0*/  FFMA.FTZ R223, R154, c[0x0][0x2d0], -R145.reuse ;  /* 0x0000b4009adf7a23 */ /* 0x100fe40000010891 */
[--C-:B------:R-:W-:Y:S02]  /*78f0*/  FFMA.FTZ R224, R153, c[0x0][0x2d0], -R152.reuse ;  /* 0x0000b40099e07a23 */ /* 0x100fe40000010898 */
[C---:B-1----:R-:W-:Y:S02]  /*7900*/  FMUL.FTZ R4, R132.reuse, R128 ;  /* 0x0000008084047220 */ /* 0x042fe40000410000 */
[C---:B------:R-:W-:Y:S02]  /*7910*/  FMUL.FTZ R5, R132.reuse, R129 ;  /* 0x0000008184057220 */ /* 0x040fe40000410000 */
[C---:B------:R-:W-:Y:S01]  /*7920*/  FMUL.FTZ R8, R132.reuse, R124 ;  /* 0x0000007c84087220 */ /* 0x040fe20000410000 */
[----:B------:R-:W-:Y:S01]  /*7930*/  MUFU.EX2 R160, R160 ;  /* 0x000000a000a07308 */ /* 0x000fe20000000800 */
[C---:B------:R-:W-:Y:S02]  /*7940*/  FMUL.FTZ R9, R132.reuse, R125 ;  /* 0x0000007d84097220 */ /* 0x040fe40000410000 */
[C---:B------:R-:W-:Y:S01]  /*7950*/  FMUL.FTZ R16, R132.reuse, R104 ;  /* 0x0000006884107220 */ /* 0x040fe20000410000 */
[----:B----4-:R-:W-:Y:S01]  /*7960*/  F2FP.BF16.PACK_AB R136, R161, R162 ;  /* 0x000000a2a188723e */ /* 0x010fe200000010ff */
[C---:B------:R-:W-:Y:S02]  /*7970*/  FMUL.FTZ R17, R132.reuse, R105 ;  /* 0x0000006984117220 */ /* 0x040fe40000410000 */
[C---:B------:R-:W-:Y:S02]  /*7980*/  FMUL.FTZ R24, R132.reuse, R112 ;  /* 0x0000007084187220 */ /* 0x040fe40000410000 */
[C---:B------:R-:W-:Y:S01]  /*7990*/  FMUL.FTZ R25, R132.reuse, R113 ;  /* 0x0000007184197220 */ /* 0x040fe20000410000 */
[----:B------:R-:W1:Y:S01]  /*79a0*/  MUFU.EX2 R163, R163 ;  /* 0x000000a300a37308 */ /* 0x000e620000000800 */
[C---:B------:R-:W-:Y:S02]  /*79b0*/  FMUL.FTZ R32, R132.reuse, R120 ;  /* 0x0000007884207220 */ /* 0x040fe40000410000 */
[----:B------:R-:W-:Y:S02]  /*79c0*/  FMUL.FTZ R33, R132, R121 ;  /* 0x0000007984217220 */ /* 0x000fe40000410000 */
        /* <DEDUP_REMOVED lines=14> */
[----:B------:R-:W-:Y:S02]  /*7ab0*/  FMUL.FTZ R35, R3, R123 ;  /* 0x0000007b03237220 */ /* 0x000fe40000410000 */
[--C-:B------:R-:W-:Y:S03]  /*7ac0*/  FFMA.FTZ R225, R151, c[0x0][0x2d0], -R152.reuse ;  /* 0x0000b40097e17a23 */ /* 0x100fe60000010898 */
[----:B------:R-:W-:Y:S01]  /*7ad0*/  LDSM.16.MT88.4 R112, [R181+UR4+0x900] ;  /* 0x00090004b570783b */ /* 0x000fe20008004200 */
[----:B------:R-:W-:Y:S01]  /*7ae0*/  MUFU.EX2 R164, R164 ;  /* 0x000000a400a47308 */ /* 0x000fe20000000800 */
[--C-:B------:R-:W-:Y:S02]  /*7af0*/  FFMA.FTZ R226, R149, c[0x0][0x2d0], -R152.reuse ;  /* 0x0000b40095e27a23 */ /* 0x100fe40000010898 */
[--C-:B------:R-:W-:Y:S02]  /*7b00*/  FFMA.FTZ R228, R150, c[0x0][0x2d0], -R145.reuse ;  /* 0x0000b40096e47a23 */ /* 0x100fe40000010891 */
[--C-:B------:R-:W-:Y:S02]  /*7b10*/  FFMA.FTZ R229, R148, c[0x0][0x2d0], -R145.reuse ;  /* 0x0000b40094e57a23 */ /* 0x100fe40000010891 */
[----:B------:R-:W-:Y:S01]  /*7b20*/  LDSM.16.MT88.4 R120, [R134+0x900] ;  /* 0x000900008678783b */ /* 0x000fe20000004200 */
[--C-:B------:R-:W-:Y:S02]  /*7b30*/  FFMA.FTZ R230, R146, c[0x0][0x2d0], -R145.reuse ;  /* 0x0000b40092e67a23 */ /* 0x100fe40000010891 */
[----:B------:R-:W1:Y:S01]  /*7b40*/  MUFU.EX2 R167, R167 ;  /* 0x000000a700a77308 */ /* 0x000e620000000800 */
[C---:B------:R-:W-:Y:S02]  /*7b50*/  FMUL.FTZ R36, R132.reuse, R36 ;  /* 0x0000002484247220 */ /* 0x040fe40000410000 */
[C---:B------:R-:W-:Y:S01]  /*7b60*/  FMUL.FTZ R37, R132.reuse, R37 ;  /* 0x0000002584257220 */ /* 0x040fe20000410000 */
[----:B----4-:R-:W-:Y:S01]  /*7b70*/  F2FP.BF16.PACK_AB R137, R165, R166 ;  /* 0x000000a6a589723e */ /* 0x010fe200000010ff */
[----:B------:R-:W-:Y:S01]  /*7b80*/  LDSM.16.MT88.4 R124, [R181+UR4+0x2900] ;  /* 0x00290004b57c783b */ /* 0x000fe20008004200 */
[C---:B------:R-:W-:Y:S02]  /*7b90*/  FMUL.FTZ R38, R3.reuse, R38 ;  /* 0x0000002603267220 */ /* 0x040fe40000410000 */
[C---:B------:R-:W-:Y:S02]  /*7ba0*/  FMUL.FTZ R39, R3.reuse, R39 ;  /* 0x0000002703277220 */ /* 0x040fe40000410000 */
[C---:B------:R-:W-:Y:S01]  /*7bb0*/  FMUL.FTZ R40, R132.reuse, R40 ;  /* 0x0000002884287220 */ /* 0x040fe20000410000 */
[----:B------:R-:W-:Y:S01]  /*7bc0*/  MUFU.EX2 R170, R170 ;  /* 0x000000aa00aa7308 */ /* 0x000fe20000000800 */
[C---:B------:R-:W-:Y:S01]  /*7bd0*/  FMUL.FTZ R41, R132.reuse, R41 ;  /* 0x0000002984297220 */ /* 0x040fe20000410000 */
[----:B------:R-:W-:Y:S01]  /*7be0*/  LDSM.16.MT88.4 R148, [R180+UR4+0x3900] ;  /* 0x00390004b494783b */ /* 0x000fe20008004200 */
        /* <DEDUP_REMOVED lines=35> */
[----:B------:R-:W2:Y:S01]  /*7e20*/  LDSM.16.MT88.4 R108, [R133+0x2100] ;  /* 0x00210000856c783b */ /* 0x000ea20000004200 */
        /* <DEDUP_REMOVED lines=14> */
[----:B------:R-:W-:Y:S01]  /*7f10*/  LDSM.16.MT88.4 R116, [R180+UR4+0x900] ;  /* 0x00090004b474783b */ /* 0x000fe20008004200 */
        /* <DEDUP_REMOVED lines=8> */
[----:B------:R-:W1:Y:S03]  /*7fa0*/  LDSM.16.MT88.4 R100, [R180+UR4+0x2100] ;  /* 0x00210004b464783b */ /* 0x000e660008004200 */
[C---:B------:R-:W-:Y:S01]  /*7fb0*/  FMUL.FTZ R67, R3.reuse, R67 ;  /* 0x0000004303437220 */ /* 0x040fe20000410000 */
[----:B------:R-:W-:Y:S01]  /*7fc0*/  MUFU.EX2 R229, R229 ;  /* 0x000000e500e57308 */ /* 0x000fe20000000800 */
[C---:B------:R-:W-:Y:S02]  /*7fd0*/  FMUL.FTZ R68, R132.reuse, R68 ;  /* 0x0000004484447220 */ /* 0x040fe40000410000 */
[C---:B------:R-:W-:Y:S04]  /*7fe0*/  HMMA.16816.F32.BF16 R36, R136.reuse, R104, R36 ;  /* 0x000000688824723c */ /* 0x040fe80000041824 */
[C---:B------:R-:W-:Y:S02]  /*7ff0*/  FMUL.FTZ R69, R132.reuse, R69 ;  /* 0x0000004584457220 */ /* 0x040fe40000410000 */
[C---:B------:R-:W-:Y:S01]  /*8000*/  FMUL.FTZ R70, R3.reuse, R70 ;  /* 0x0000004603467220 */ /* 0x040fe20000410000 */
[----:B------:R-:W-:Y:S01]  /*8010*/  MUFU.EX2 R230, R230 ;  /* 0x000000e600e67308 */ /* 0x000fe20000000800 */
[C---:B------:R-:W-:Y:S01]  /*8020*/  HMMA.16816.F32.BF16 R40, R136.reuse, R106, R40 ;  /* 0x0000006a8828723c */ /* 0x040fe20000041828 */
[----:B------:R-:W3:Y:S03]  /*8030*/  LDSM.16.MT88.4 R104, [R134+0x2100] ;  /* 0x002100008668783b */ /* 0x000ee60000004200 */
        /* <DEDUP_REMOVED lines=9> */
[----:B------:R-:W-:Y:S01]  /*80d0*/  FMUL.FTZ R85, R132, R85 ;  /* 0x0000005584557220 */ /* 0x000fe20000410000 */
[C---:B-1----:R-:W-:Y:S03]  /*80e0*/  HMMA.16816.F32.BF16 R52, R136.reuse, R100, R52 ;  /* 0x000000648834723c */ /* 0x042fe60000041834 */
[C---:B------:R-:W-:Y:S02]  /*80f0*/  FMUL.FTZ R86, R3.reuse, R86 ;  /* 0x0000005603567220 */ /* 0x040fe40000410000 */
[----:B------:R-:W-:Y:S02]  /*8100*/  FMUL.FTZ R87, R3, R87 ;  /* 0x0000005703577220 */ /* 0x000fe40000410000 */
[--C-:B------:R-:W-:Y:S01]  /*8110*/  FFMA.FTZ R168, R171, c[0x0][0x2d0], -R152.reuse ;  /* 0x0000b400aba87a23 */ /* 0x100fe20000010898 */
[C---:B------:R-:W-:Y:S01]  /*8120*/  HMMA.16816.F32.BF16 R56, R136.reuse, R102, R56 ;  /* 0x000000668838723c */ /* 0x040fe20000041838 */
[----:B------:R-:W1:Y:S03]  /*8130*/  LDSM.16.MT88.4 R100, [R133+0x4100] ;  /* 0x004100008564783b */ /* 0x000e660000004200 */
[--C-:B------:R-:W-:Y:S01]  /*8140*/  FFMA.FTZ R171, R141, c[0x0][0x2d0], -R152.reuse ;  /* 0x0000b4008dab7a23 */ /* 0x100fe20000010898 */
[----:B------:R-:W-:Y:S01]  /*8150*/  MUFU.EX2 R168, R168 ;  /* 0x000000a800a87308 */ /* 0x000fe20000000800 */
[--C-:B------:R-:W-:Y:S02]  /*8160*/  FFMA.FTZ R169, R169, c[0x0][0x2d0], -R152.reuse ;  /* 0x0000b400a9a97a23 */ /* 0x100fe40000010898 */
[C---:B---3--:R-:W-:Y:S04]  /*8170*/  HMMA.16816.F32.BF16 R60, R136.reuse, R104, R60 ;  /* 0x00000068883c723c */ /* 0x048fe8000004183c */
[--C-:B------:R-:W-:Y:S02]  /*8180*/  FFMA.FTZ R173, R174, c[0x0][0x2d0], -R145.reuse ;  /* 0x0000b400aead7a23 */ /* 0x100fe40000010891 */
[--C-:B------:R-:W-:Y:S01]  /*8190*/  FFMA.FTZ R174, R142, c[0x0][0x2d0], -R145.reuse ;  /* 0x0000b4008eae7a23 */ /* 0x100fe20000010891 */
[----:B------:R-:W3:Y:S01]  /*81a0*/  MUFU.EX2 R169, R169 ;  /* 0x000000a900a97308 */ /* 0x000ee20000000800 */
[C---:B------:R-:W-:Y:S01]  /*81b0*/  HMMA.16816.F32.BF16 R64, R136.reuse, R106, R64 ;  /* 0x0000006a8840723c */ /* 0x040fe20000041840 */
[----:B------:R-:W4:Y:S03]  /*81c0*/  LDSM.16.MT88.4 R104, [R180+UR4+0x4100] ;  /* 0x00410004b468783b */ /* 0x000f260008004200 */
[--C-:B------:R-:W-:Y:S02]  /*81d0*/  FFMA.FTZ R172, R172, c[0x0][0x2d0], -R145.reuse ;  /* 0x0000b400acac7a23 */ /* 0x100fe40000010891 */
[C---:B------:R-:W-:Y:S02]  /*81e0*/  FMUL.FTZ R88, R132.reuse, R88 ;  /* 0x0000005884587220 */ /* 0x040fe40000410000 */
[C---:B--2---:R-:W-:Y:S01]  /*81f0*/  HMMA.16816.F32.BF16 R68, R136.reuse, R108, R68 ;  /* 0x0000006c8844723c */ /* 0x044fe20000041844 */
[----:B------:R-:W-:Y:S01]  /*8200*/  LDSM.16.MT88.4 R140, [R180+UR4+0x2900] ;  /* 0x00290004b48c783b */ /* 0x000fe20008004200 */
[----:B------:R-:W-:Y:S02]  /*8210*/  MUFU.EX2 R171, R171 ;  /* 0x000000ab00ab7308 */ /* 0x000fe40000000800 */
[C---:B------:R-:W-:Y:S02]  /*8220*/  FMUL.FTZ R89, R132.reuse, R89 ;  /* 0x0000005984597220 */ /* 0x040fe40000410000 */
[C---:B------:R-:W-:Y:S02]  /*8230*/  FMUL.FTZ R90, R3.reuse, R90 ;  /* 0x0000005a035a7220 */ /* 0x040fe40000410000 */
[C---:B------:R-:W-:Y:S01]  /*8240*/  HMMA.16816.F32.BF16 R72, R136.reuse, R110, R72 ;  /* 0x0000006e8848723c */ /* 0x040fe20000041848 */
[----:B------:R-:W2:Y:S03]  /*8250*/  LDSM.16.MT88.4 R108, [R134+0x4100] ;  /* 0x00410000866c783b */ /* 0x000ea60000004200 */
[C---:B------:R-:W-:Y:S01]  /*8260*/  FMUL.FTZ R76, R132.reuse, R76 ;  /* 0x0000004c844c7220 */ /* 0x040fe20000410000 */
[----:B------:R-:W-:Y:S01]  /*8270*/  MUFU.EX2 R173, R173 ;  /* 0x000000ad00ad7308 */ /* 0x000fe20000000800 */
[C---:B------:R-:W-:Y:S02]  /*8280*/  FMUL.FTZ R77, R132.reuse, R77 ;  /* 0x0000004d844d7220 */ /* 0x040fe40000410000 */
[C---:B------:R-:W-:Y:S04]  /*8290*/  FMUL.FTZ R78, R3.reuse, R78 ;  /* 0x0000004e034e7220 */ /* 0x040fe80000410000 */
[C---:B------:R-:W-:Y:S02]  /*82a0*/  FMUL.FTZ R79, R3.reuse, R79 ;  /* 0x0000004f034f7220 */ /* 0x040fe40000410000 */
[C---:B------:R-:W-:Y:S01]  /*82b0*/  FMUL.FTZ R91, R3.reuse, R91 ;  /* 0x0000005b035b7220 */ /* 0x040fe20000410000 */
[----:B------:R-:W5:Y:S01]  /*82c0*/  MUFU.EX2 R172, R172 ;  /* 0x000000ac00ac7308 */ /* 0x000f620000000800 */
[C---:B------:R-:W-:Y:S02]  /*82d0*/  FMUL.FTZ R92, R132.reuse, R92 ;  /* 0x0000005c845c7220 */ /* 0x040fe40000410000 */
[C---:B------:R-:W-:Y:S01]  /*82e0*/  FMUL.FTZ R93, R132.reuse, R93 ;  /* 0x0000005d845d7220 */ /* 0x040fe20000410000 */
[C---:B-1----:R-:W-:Y:S03]  /*82f0*/  HMMA.16816.F32.BF16 R76, R136.reuse, R100, R76 ;  /* 0x00000064884c723c */ /* 0x042fe6000004184c */
[C---:B------:R-:W-:Y:S02]  /*8300*/  FMUL.FTZ R80, R132.reuse, R80 ;  /* 0x0000005084507220 */ /* 0x040fe40000410000 */
[C---:B------:R-:W-:Y:S01]  /*8310*/  FMUL.FTZ R81, R132.reuse, R81 ;  /* 0x0000005184517220 */ /* 0x040fe20000410000 */
[----:B------:R-:W1:Y:S01]  /*8320*/  MUFU.EX2 R174, R174 ;  /* 0x000000ae00ae7308 */ /* 0x000e620000000800 */
[----:B------:R-:W-:Y:S01]  /*8330*/  FMUL.FTZ R82, R3, R82 ;  /* 0x0000005203527220 */ /* 0x000fe20000410000 */
[----:B---3--:R-:W-:Y:S01]  /*8340*/  F2FP.BF16.PACK_AB R100, R169, R168 ;  /* 0x000000a8a964723e */ /* 0x008fe200000010ff */
[C---:B------:R-:W-:Y:S03]  /*8350*/  FMUL.FTZ R83, R3.reuse, R83 ;  /* 0x0000005303537220 */ /* 0x040fe60000410000 */
[C---:B------:R-:W-:Y:S02]  /*8360*/  FMUL.FTZ R94, R3.reuse, R94 ;  /* 0x0000005e035e7220 */ /* 0x040fe40000410000 */
[C---:B------:R-:W-:Y:S02]  /*8370*/  FMUL.FTZ R95, R3.reuse, R95 ;  /* 0x0000005f035f7220 */ /* 0x040fe40000410000 */
[C---:B------:R-:W-:Y:S03]  /*8380*/  HMMA.16816.F32.BF16 R80, R136.reuse, R102, R80 ;  /* 0x000000668850723c */ /* 0x040fe60000041850 */
[----:B------:R-:W-:Y:S01]  /*8390*/  FMUL.FTZ R96, R132, R96 ;  /* 0x0000006084607220 */ /* 0x000fe20000410000 */
[----:B-----5:R-:W-:Y:S01]  /*83a0*/  F2FP.BF16.PACK_AB R101, R172, R173 ;  /* 0x000000adac65723e */ /* 0x020fe200000010ff */
[----:B------:R-:W-:Y:S02]  /*83b0*/  FMUL.FTZ R97, R132, R97 ;  /* 0x0000006184617220 */ /* 0x000fe40000410000 */
[C---:B------:R-:W-:Y:S01]  /*83c0*/  FMUL.FTZ R98, R3.reuse, R98 ;  /* 0x0000006203627220 */ /* 0x040fe20000410000 */
[C---:B----4-:R-:W-:Y:S04]  /*83d0*/  HMMA.16816.F32.BF16 R84, R136.reuse, R104, R84 ;  /* 0x000000688854723c */ /* 0x050fe80000041854 */
[----:B------:R-:W-:Y:S01]  /*83e0*/  FMUL.FTZ R99, R3, R99 ;  /* 0x0000006303637220 */ /* 0x000fe20000410000 */
[----:B------:R-:W-:Y:S01]  /*83f0*/  F2FP.BF16.PACK_AB R102, R171, R170 ;  /* 0x000000aaab66723e */ /* 0x000fe200000010ff */
[--C-:B------:R-:W-:Y:S01]  /*8400*/  FFMA.FTZ R178, R179, c[0x0][0x2d0], -R152.reuse ;  /* 0x0000b400b3b27a23 */ /* 0x100fe20000010898 */
[----:B-1----:R-:W-:Y:S01]  /*8410*/  F2FP.BF16.PACK_AB R103, R175, R174 ;  /* 0x000000aeaf67723e */ /* 0x002fe200000010ff */
[C---:B------:R-:W-:Y:S01]  /*8420*/  HMMA.16816.F32.BF16 R88, R136.reuse, R106, R88 ;  /* 0x0000006a8858723c */ /* 0x040fe20000041858 */
[----:B------:R-:W1:Y:S03]  /*8430*/  LDSM.16.MT88.4 R104, [R133+0x900] ;  /* 0x000900008568783b */ /* 0x000e660000004200 */
[--C-:B------:R-:W-:Y:S01]  /*8440*/  FFMA.FTZ R179, R159, c[0x0][0x2d0], -R152.reuse ;  /* 0x0000b4009fb37a23 */ /* 0x100fe20000010898 */
[----:B------:R-:W-:Y:S01]  /*8450*/  MUFU.EX2 R178, R178 ;  /* 0x000000b200b27308 */ /* 0x000fe20000000800 */
[----:B------:R-:W-:Y:S02]  /*8460*/  FFMA.FTZ R152, R147, c[0x0][0x2d0], -R152 ;  /* 0x0000b40093987a23 */ /* 0x000fe40000010898 */
[C---:B--2---:R-:W-:Y:S01]  /*8470*/  HMMA.16816.F32.BF16 R92, R136.reuse, R108, R92 ;  /* 0x0000006c885c723c */ /* 0x044fe2000004185c */
[----:B------:R-:W-:Y:S03]  /*8480*/  LDSM.16.MT88.4 R156, [R181+UR4+0x5900] ;  /* 0x00590004b59c783b */ /* 0x000fe60008004200 */
[--C-:B------:R-:W-:Y:S02]  /*8490*/  FFMA.FTZ R176, R176, c[0x0][0x2d0], -R145.reuse ;  /* 0x0000b400b0b07a23 */ /* 0x100fe40000010891 */
[----:B------:R-:W-:Y:S01]  /*84a0*/  FFMA.FTZ R145, R144, c[0x0][0x2d0], -R145 ;  /* 0x0000b40090917a23 */ /* 0x000fe20000010891 */
[----:B------:R-:W2:Y:S01]  /*84b0*/  MUFU.EX2 R227, R152 ;  /* 0x0000009800e37308 */ /* 0x000ea20000000800 */
[----:B------:R-:W-:Y:S01]  /*84c0*/  HMMA.16816.F32.BF16 R96, R136, R110, R96 ;  /* 0x0000006e8860723c */ /* 0x000fe20000041860 */
[----:B------:R-:W3:Y:S03]  /*84d0*/  LDSM.16.MT88.4 R108, [R134+0x2900] ;  /* 0x00290000866c783b */ /* 0x000ee60000004200 */
[----:B------:R-:W-:Y:S02]  /*84e0*/  FFMA.FTZ R162, R132, R203, R162 ;  /* 0x000000cb84a27223 */ /* 0x000fe400000100a2 */
[----:B------:R-:W-:Y:S01]  /*84f0*/  FFMA.FTZ R166, R3, R204, R166 ;  /* 0x000000cc03a67223 */ /* 0x000fe200000100a6 */
[----:B------:R-:W-:Y:S01]  /*8500*/  F2FP.BF16.PACK_AB R136, R225, R224 ;  /* 0x000000e0e188723e */ /* 0x000fe200000010ff */
[C---:B------:R-:W-:Y:S01]  /*8510*/  HMMA.16816.F32.BF16 R4, R100.reuse, R112, R4 ;  /* 0x000000706404723c */ /* 0x040fe20000041804 */
[----:B------:R-:W4:Y:S04]  /*8520*/  MUFU.EX2 R231, R145 ;  /* 0x0000009100e77308 */ /* 0x000f280000000800 */
[----:B------:R-:W-:Y:S01]  /*8530*/  F2FP.BF16.PACK_AB R137, R229, R228 ;  /* 0x000000e4e589723e */ /* 0x000fe200000010ff */
[----:B------:R-:W-:Y:S02]  /*8540*/  FADD.FTZ R161, R161, R162 ;  /* 0x000000a2a1a17221 */ /* 0x000fe40000010000 */
[C---:B------:R-:W-:Y:S01]  /*8550*/  HMMA.16816.F32.BF16 R8, R100.reuse, R114, R8 ;  /* 0x000000726408723c */ /* 0x040fe20000041808 */
[----:B------:R-:W-:Y:S02]  /*8560*/  LDSM.16.MT88.4 R112, [R133+0x4900] ;  /* 0x004900008570783b */ /* 0x000fe40000004200 */
[----:B------:R-:W5:Y:S01]  /*8570*/  MUFU.EX2 R179, R179 ;  /* 0x000000b300b37308 */ /* 0x000f620000000800 */
[----:B------:R-:W-:Y:S02]  /*8580*/  FADD.FTZ R160, R160, R161 ;  /* 0x000000a1a0a07221 */ /* 0x000fe40000010000 */
[----:B------:R-:W-:Y:S01]  /*8590*/  FADD.FTZ R165, R165, R166 ;  /* 0x000000a6a5a57221 */ /* 0x000fe20000010000 */
[----:B--2---:R-:W-:Y:S01]  /*85a0*/  F2FP.BF16.PACK_AB R138, R227, R226 ;  /* 0x000000e2e38a723e */ /* 0x004fe200000010ff */
[----:B------:R-:W-:Y:S01]  /*85b0*/  FADD.FTZ R163, R163, R160 ;  /* 0x000000a0a3a37221 */ /* 0x000fe20000010000 */
[C---:B-1----:R-:W-:Y:S01]  /*85c0*/  HMMA.16816.F32.BF16 R12, R100.reuse, R104, R12 ;  /* 0x00000068640c723c */ /* 0x042fe2000004180c */
[----:B------:R-:W-:Y:S02]  /*85d0*/  LDSM.16.MT88.4 R152, [R134+0x3900] ;  /* 0x003900008698783b */ /* 0x000fe40000004200 */
[----:B------:R-:W-:Y:S01]  /*85e0*/  FADD.FTZ R164, R164, R165 ;  /* 0x000000a5a4a47221 */ /* 0x000fe20000010000 */
[----:B------:R-:W1:Y:S01]  /*85f0*/  MUFU.EX2 R176, R176 ;  /* 0x000000b000b07308 */ /* 0x000e620000000800 */
[----:B------:R-:W-:Y:S02]  /*8600*/  FADD.FTZ R168, R168, R163 ;  /* 0x000000a3a8a87221 */ /* 0x000fe40000010000 */
[----:B------:R-:W-:Y:S01]  /*8610*/  FADD.FTZ R164, R167, R164 ;  /* 0x000000a4a7a47221 */ /* 0x000fe20000010000 */
[C---:B------:R-:W-:Y:S01]  /*8620*/  HMMA.16816.F32.BF16 R16, R100.reuse, R106, R16 ;  /* 0x0000006a6410723c */ /* 0x040fe20000041810 */
[----:B------:R-:W2:Y:S03]  /*8630*/  LDSM.16.MT88.4 R104, [R181+UR4+0x4900] ;  /* 0x00490004b568783b */ /* 0x000ea60008004200 */
[----:B----4-:R-:W-:Y:S01]  /*8640*/  F2FP.BF16.PACK_AB R139, R231, R230 ;  /* 0x000000e6e78b723e */ /* 0x010fe200000010ff */
[----:B------:R-:W-:Y:S02]  /*8650*/  FADD.FTZ R169, R169, R168 ;  /* 0x000000a8a9a97221 */ /* 0x000fe40000010000 */
[----:B------:R-:W-:Y:S01]  /*8660*/  FADD.FTZ R173, R173, R164 ;  /* 0x000000a4adad7221 */ /* 0x000fe20000010000 */
[C---:B------:R-:W-:Y:S01]  /*8670*/  HMMA.16816.F32.BF16 R20, R100.reuse, R116, R20 ;  /* 0x000000746414723c */ /* 0x040fe20000041814 */
[----:B------:R-:W-:Y:S03]  /*8680*/  LDSM.16.MT88.4 R144, [R133+0x3900] ;  /* 0x003900008590783b */ /* 0x000fe60000004200 */
        /* <DEDUP_REMOVED lines=17> */
[----:B------:R-:W-:Y:S07]  /*87a0*/  LDSM.16.MT88.4 R140, [R181+UR4+0x3900] ;  /* 0x00390004b58c783b */ /* 0x000fee0008004200 */
[C---:B---3--:R-:W-:Y:S08]  /*87b0*/  HMMA.16816.F32.BF16 R60, R100.reuse, R108, R60 ;  /* 0x0000006c643c723c */ /* 0x048ff0000004183c */
        /* <DEDUP_REMOVED lines=13> */
[----:B------:R-:W3:Y:S06]  /*8890*/  LDSM.16.MT88.4 R116, [R133+0x3100] ;  /* 0x003100008574783b */ /* 0x000eec0000004200 */
[----:B-----5:R-:W-:Y:S02]  /*88a0*/  F2FP.BF16.PACK_AB R100, R179, R178 ;  /* 0x000000b2b364723e */ /* 0x020fe400000010ff */
[----:B------:R-:W-:Y:S03]  /*88b0*/  F2FP.BF16.PACK_AB R102, R220, R219 ;  /* 0x000000dbdc66723e */ /* 0x000fe600000010ff */
[----:B-1----:R-:W-:Y:S01]  /*88c0*/  F2FP.BF16.PACK_AB R101, R221, R176 ;  /* 0x000000b0dd65723e */ /* 0x002fe200000010ff */
[----:B------:R-:W-:Y:S01]  /*88d0*/  FADD.FTZ R176, R176, R175 ;  /* 0x000000afb0b07221 */ /* 0x000fe20000010000 */
[----:B------:R-:W-:Y:S03]  /*88e0*/  F2FP.BF16.PACK_AB R103, R223, R222 ;  /* 0x000000dedf67723e */ /* 0x000fe600000010ff */
[----:B------:R-:W-:Y:S04]  /*88f0*/  FADD.FTZ R221, R221, R176 ;  /* 0x000000b0dddd7221 */ /* 0x000fe80000010000 */
[C---:B--2---:R-:W-:Y:S03]  /*8900*/  HMMA.16816.F32.BF16 R4, R100.reuse, R104, R4 ;  /* 0x000000686404723c */ /* 0x044fe60000041804 */
[----:B------:R-:W-:Y:S04]  /*8910*/  FADD.FTZ R222, R222, R221 ;  /* 0x000000dddede7221 */ /* 0x000fe80000010000 */
[----:B------:R-:W-:Y:S01]  /*8920*/  FADD.FTZ R223, R223, R222 ;  /* 0x000000dedfdf7221 */ /* 0x000fe20000010000 */
        /* <DEDUP_REMOVED lines=8> */
[C---:B----4-:R-:W-:Y:S04]  /*89b0*/  HMMA.16816.F32.BF16 R20, R100.reuse, R112, R20 ;  /* 0x000000706414723c */ /* 0x050fe80000041814 */
        /* <DEDUP_REMOVED lines=23> */
[----:B------:R-:W4:Y:S07]  /*8b30*/  LDSM.16.MT88.4 R116, [R180+UR4+0x1900] ;  /* 0x00190004b474783b */ /* 0x000f2e0008004200 */
[C---:B-1----:R-:W-:Y:S08]  /*8b40*/  HMMA.16816.F32.BF16 R84, R100.reuse, R104, R84 ;  /* 0x000000686454723c */ /* 0x042ff00000041854 */
[C---:B------:R-:W-:Y:S08]  /*8b50*/  HMMA.16816.F32.BF16 R88, R100.reuse, R106, R88 ;  /* 0x0000006a6458723c */ /* 0x040ff00000041858 */
[C---:B--2---:R-:W-:Y:S08]  /*8b60*/  HMMA.16816.F32.BF16 R92, R100.reuse, R112, R92 ;  /* 0x00000070645c723c */ /* 0x044ff0000004185c */
        /* <DEDUP_REMOVED lines=30> */
[C---:B---3--:R-:W-:Y:S04]  /*8d50*/  HMMA.16816.F32.BF16 R92, R136.reuse, R12, R92 ;  /* 0x0000000c885c723c */ /* 0x048fe8000004185c */
[----:B------:R-:W-:Y:S01]  /*8d60*/  FADD.FTZ R224, R224, R3 ;  /* 0x00000003e0e07221 */ /* 0x000fe20000010000 */
[----:B------:R-:W-:Y:S03]  /*8d70*/  IADD3 R3, R209, -0x2, RZ ;  /* 0xfffffffed1037810 */ /* 0x000fe60007ffe0ff */
[----:B------:R-:W-:Y:S03]  /*8d80*/  HMMA.16816.F32.BF16 R96, R136, R14, R96 ;  /* 0x0000000e8860723c */ /* 0x000fe60000041860 */
[----:B------:R-:W-:Y:S01]  /*8d90*/  ISETP.GE.AND P0, PT, R3, R190, PT ;  /* 0x000000be0300720c */ /* 0x000fe20003f06270 */
[----:B------:R-:W-:Y:S04]  /*8da0*/  FADD.FTZ R225, R225, R224 ;  /* 0x000000e0e1e17221 */ /* 0x000fe80000010000 */
[----:B------:R-:W-:Y:S04]  /*8db0*/  FADD.FTZ R226, R226, R225 ;  /* 0x000000e1e2e27221 */ /* 0x000fe80000010000 */
[----:B------:R-:W-:Y:S04]  /*8dc0*/  FADD.FTZ R203, R227, R226 ;  /* 0x000000e2e3cb7221 */ /* 0x000fe80000010000 */
[----:B------:R-:W-:-:S05]  /*8dd0*/  @!P0 BRA `(.L_x_2822) ;  /* 0x000003f000008947 */ /* 0x000fca0003800000 */
        /* <DEDUP_REMOVED lines=63> */
.L_x_2822:
        /* <DEDUP_REMOVED lines=9> */
.L_x_2812:
        /* <DEDUP_REMOVED lines=19> */
.L_x_2825:
[----:B------:R-:W-:-:S04]  /*9390*/  MOV R3, 0x1 ;  /* 0x0000000100037802 */ /* 0x000fc80000000f00 */
[----:B------:R-:W-:-:S13]  /*93a0*/  ISETP.NE.AND P0, PT, R3, c[0x0][0x32c], PT ;  /* 0x0000cb0003007a0c */ /* 0x000fda0003f05270 */
[----:B------:R-:W-:-:S05]  /*93b0*/  @P0 IMAD.HI.U32 R3, R5, c[0x0][0x330], RZ ;  /* 0x0000cc0005030a27 */ /* 0x000fca00078e00ff */
[----:B------:R-:W-:-:S05]  /*93c0*/  @P0 SHF.R.U32.HI R5, RZ, c[0x0][0x334], R3 ;  /* 0x0000cd00ff050a19 */ /* 0x000fca0000011603 */
.L_x_2826:
[----:B------:R-:W-:-:S05]  /*93d0*/  IMAD R5, R5, c[0x0][0x32c], RZ ;  /* 0x0000cb0005057a24 */ /* 0x000fca00078e02ff */
[----:B------:R-:W-:-:S04]  /*93e0*/  IMNMX R4, R4, R5, !PT ;  /* 0x0000000504047217 */ /* 0x000fc80007800200 */
.L_x_2824:
[----:B------:R-:W-:-:S04]  /*93f0*/  IADD3 R4, R4, 0x3f, RZ ;  /* 0x0000003f04047810 */ /* 0x000fc80007ffe0ff */
[----:B------:R-:W-:-:S04]  /*9400*/  SHF.R.S32.HI R3, RZ, 0x1f, R4 ;  /* 0x0000001fff037819 */ /* 0x000fc80000011404 */
[----:B------:R-:W-:-:S04]  /*9410*/  LEA.HI R3, R3, R4, RZ, 0x6 ;  /* 0x0000000403037211 */ /* 0x000fc800078f30ff */
[----:B------:R-:W-:-:S04]  /*9420*/  SHF.R.S32.HI R3, RZ, 0x6, R3 ;  /* 0x00000006ff037819 */ /* 0x000fc80000011403 */
[----:B------:R-:W-:-:S04]  /*9430*/  IMNMX R214, R190, R3, !PT ;  /* 0x00000003bed67217 */ /* 0x000fc80007800200 */
[----:B------:R-:W-:-:S13]  /*9440*/  ISETP.GE.AND P0, PT, R209, R214, PT ;  /* 0x000000d6d100720c */ /* 0x000fda0003f06270 */
[----:B------:R-:W-:Y:S05]  /*9450*/  @!P0 BRA `(.L_x_2827) ;  /* 0x00002cb000008947 */ /* 0x000fea0003800000 */
[----:B------:R-:W-:Y:S01]  /*9460*/  IMAD.MOV.U32 R3, RZ, RZ, R0 ;  /* 0x000000ffff037224 */ /* 0x000fe200078e0000 */
[----:B------:R-:W-:Y:S01]  /*9470*/  LOP3.LUT P0, RZ, R208, 0x2, RZ, 0xc0, !PT ;  /* 0x00000002d0ff7812 */ /* 0x000fe2000780c0ff */
[----:B------:R-:W-:Y:S01]  /*9480*/  IMAD.MOV.U32 R184, RZ, RZ, 0x20 ;  /* 0x00000020ffb87424 */ /* 0x000fe200078e00ff */
        /* <DEDUP_REMOVED lines=13> */
.L_x_2830:
        /* <DEDUP_REMOVED lines=65> */
.L_x_2828:
[C---:B--234-:R-:W-:Y:S01]  /*9970*/  HMMA.16816.F32.BF16 R4, R136.reuse, R140, RZ ;  /* 0x0000008c8804723c */ /* 0x05cfe200000418ff */
        /* <DEDUP_REMOVED lines=9> */
[C---:B-1----:R-:W-:Y:S01]  /*9a10*/  HMMA.16816.F32.BF16 R12, R136.reuse, R16, RZ ;  /* 0x00000010880c723c */ /* 0x042fe200000418ff */
[----:B------:R-:W-:Y:S07]  /*9a20*/  LDSM.16.M88.4 R164, [R0+0xd900] ;  /* 0x00d9000000a4783b */ /* 0x000fee0000000200 */
[C---:B------:R-:W-:Y:S01]  /*9a30*/  HMMA.16816.F32.BF16 R16, R136.reuse, R18, RZ ;  /* 0x000000128810723c */ /* 0x040fe200000418ff */
[----:B------:R-:W-:Y:S07]  /*9a40*/  LDSM.16.M88.4 R168, [R172+0xc100] ;  /* 0x00c10000aca8783b */ /* 0x000fee0000000200 */
[C---:B------:R-:W-:Y:S08]  /*9a50*/  HMMA.16816.F32.BF16 R20, R136.reuse, R24, RZ ;  /* 0x000000188814723c */ /* 0x040ff000000418ff */
        /* <DEDUP_REMOVED lines=383> */
[----:B------:R-:W-:Y:S02]  /*b250*/  LDSM.16.MT88.4 R128, [R133+0x4900] ;  /* 0x004900008580783b */ /* 0x000fe40000004200 */
        /* <DEDUP_REMOVED lines=33> */
[----:B------:R-:W-:Y:S07]  /*b470*/  LDSM.16.MT88.4 R144, [R181+UR4+0x5900] ;  /* 0x00590004b590783b */ /* 0x000fee0008004200 */
        /* <DEDUP_REMOVED lines=36> */
[----:B------:R-:W-:Y:S07]  /*b6c0*/  LDSM.16.MT88.4 R136, [R180+UR4+0x3900] ;  /* 0x00390004b488783b */ /* 0x000fee0008004200 */
[C---:B----4-:R-:W-:Y:S01]  /*b6d0*/  HMMA.16816.F32.BF16 R92, R12.reuse, R20, R92 ;  /* 0x000000140c5c723c */ /* 0x050fe2000004185c */
[----:B------:R-:W4:Y:S07]  /*b6e0*/  MUFU.EX2 R218, R165 ;  /* 0x000000a500da7308 */ /* 0x000f2e0000000800 */
[----:B------:R-:W-:Y:S01]  /*b6f0*/  HMMA.16816.F32.BF16 R96, R12, R22, R96 ;  /* 0x000000160c60723c */ /* 0x000fe20000041860 */
[----:B------:R-:W4:Y:S02]  /*b700*/  LDSM.16.MT88.4 R20, [R133+0x3100] ;  /* 0x003100008514783b */ /* 0x000f240000004200 */
        /* <DEDUP_REMOVED lines=11> */
[----:B------:R-:W-:Y:S05]  /*b7c0*/  FADD.FTZ R153, R153, R152 ;  /* 0x0000009899997221 */ /* 0x000fea0000010000 */
[C---:B------:R-:W-:Y:S01]  /*b7d0*/  HMMA.16816.F32.BF16 R8, R12.reuse, R18, R8 ;  /* 0x000000120c08723c */ /* 0x040fe20000041808 */
[----:B------:R-:W1:Y:S07]  /*b7e0*/  LDSM.16.MT88.4 R16, [R180+UR4+0x3100] ;  /* 0x00310004b410783b */ /* 0x000e6e0008004200 */
[C---:B------:R-:W-:Y:S08]  /*b7f0*/  HMMA.16816.F32.BF16 R100, R12.reuse, R124, R100 ;  /* 0x0000007c0c64723c */ /* 0x040ff00000041864 */
[C---:B------:R-:W-:Y:S01]  /*b800*/  HMMA.16816.F32.BF16 R104, R12.reuse, R126, R104 ;  /* 0x0000007e0c68723c */ /* 0x040fe20000041868 */
[----:B------:R-:W-:Y:S07]  /*b810*/  LDSM.16.MT88.4 R124, [R181+UR4+0x5100] ;  /* 0x00510004b57c783b */ /* 0x000fee0008004200 */
[C---:B------:R-:W-:Y:S08]  /*b820*/  HMMA.16816.F32.BF16 R108, R12.reuse, R140, R108 ;  /* 0x0000008c0c6c723c */ /* 0x040ff0000004186c */
[C---:B------:R-:W-:Y:S01]  /*b830*/  HMMA.16816.F32.BF16 R112, R12.reuse, R142, R112 ;  /* 0x0000008e0c70723c */ /* 0x040fe20000041870 */
[----:B------:R-:W-:Y:S07]  /*b840*/  LDSM.16.MT88.4 R140, [R134+0x3900] ;  /* 0x00390000868c783b */ /* 0x000fee0000004200 */
[C---:B------:R-:W-:Y:S08]  /*b850*/  HMMA.16816.F32.BF16 R116, R12.reuse, R24, R116 ;  /* 0x000000180c74723c */ /* 0x040ff00000041874 */
[C---:B------:R-:W-:Y:S01]  /*b860*/  HMMA.16816.F32.BF16 R120, R12.reuse, R26, R120 ;  /* 0x0000001a0c78723c */ /* 0x040fe20000041878 */
[----:B------:R-:W2:Y:S07]  /*b870*/  LDSM.16.MT88.4 R24, [R134+0x3100] ;  /* 0x003100008618783b */ /* 0x000eae0000004200 */
[C---:B------:R-:W-:Y:S08]  /*b880*/  HMMA.16816.F32.BF16 R36, R12.reuse, R128, R36 ;  /* 0x000000800c24723c */ /* 0x040ff00000041824 */
[C---:B------:R-:W-:Y:S08]  /*b890*/  HMMA.16816.F32.BF16 R40, R12.reuse, R130, R40 ;  /* 0x000000820c28723c */ /* 0x040ff00000041828 */
[C---:B----4-:R-:W-:Y:S08]  /*b8a0*/  HMMA.16816.F32.BF16 R44, R12.reuse, R20, R44 ;  /* 0x000000140c2c723c */ /* 0x050ff0000004182c */
[C---:B------:R-:W-:Y:S01]  /*b8b0*/  HMMA.16816.F32.BF16 R48, R12.reuse, R22, R48 ;  /* 0x000000160c30723c */ /* 0x040fe20000041830 */
[----:B------:R-:W3:Y:S07]  /*b8c0*/  LDSM.16.MT88.4 R20, [R133+0x5100] ;  /* 0x005100008514783b */ /* 0x000eee0000004200 */
[C---:B-1----:R-:W-:Y:S08]  /*b8d0*/  HMMA.16816.F32.BF16 R52, R12.reuse, R16, R52 ;  /* 0x000000100c34723c */ /* 0x042ff00000041834 */
[C---:B------:R-:W-:Y:S01]  /*b8e0*/  HMMA.16816.F32.BF16 R56, R12.reuse, R18, R56 ;  /* 0x000000120c38723c */ /* 0x040fe20000041838 */
[----:B------:R-:W1:Y:S07]  /*b8f0*/  LDSM.16.MT88.4 R16, [R180+UR4+0x5100] ;  /* 0x00510004b410783b */ /* 0x000e6e0008004200 */
[C---:B--2---:R-:W-:Y:S08]  /*b900*/  HMMA.16816.F32.BF16 R60, R12.reuse, R24, R60 ;  /* 0x000000180c3c723c */ /* 0x044ff0000004183c */
[C---:B------:R-:W-:Y:S01]  /*b910*/  HMMA.16816.F32.BF16 R64, R12.reuse, R26, R64 ;  /* 0x0000001a0c40723c */ /* 0x040fe20000041840 */
[----:B------:R-:W2:Y:S07]  /*b920*/  LDSM.16.MT88.4 R24, [R134+0x5100] ;  /* 0x005100008618783b */ /* 0x000eae0000004200 */
[C---:B------:R-:W-:Y:S08]  /*b930*/  HMMA.16816.F32.BF16 R68, R12.reuse, R124, R68 ;  /* 0x0000007c0c44723c */ /* 0x040ff00000041844 */
[C---:B------:R-:W-:Y:S01]  /*b940*/  HMMA.16816.F32.BF16 R72, R12.reuse, R126, R72 ;  /* 0x0000007e0c48723c */ /* 0x040fe20000041848 */
[----:B------:R-:W4:Y:S07]  /*b950*/  LDSM.16.MT88.4 R124, [R181+UR4+0x1900] ;  /* 0x00190004b57c783b */ /* 0x000f2e0008004200 */
[C---:B---3--:R-:W-:Y:S08]  /*b960*/  HMMA.16816.F32.BF16 R76, R12.reuse, R20, R76 ;  /* 0x000000140c4c723c */ /* 0x048ff0000004184c */
[C---:B------:R-:W-:Y:S01]  /*b970*/  HMMA.16816.F32.BF16 R80, R12.reuse, R22, R80 ;  /* 0x000000160c50723c */ /* 0x040fe20000041850 */
[----:B------:R-:W3:Y:S07]  /*b980*/  LDSM.16.MT88.4 R20, [R133+0x1900] ;  /* 0x001900008514783b */ /* 0x000eee0000004200 */
[C---:B-1----:R-:W-:Y:S08]  /*b990*/  HMMA.16816.F32.BF16 R84, R12.reuse, R16, R84 ;  /* 0x000000100c54723c */ /* 0x042ff00000041854 */
[C---:B------:R-:W-:Y:S01]  /*b9a0*/  HMMA.16816.F32.BF16 R88, R12.reuse, R18, R88 ;  /* 0x000000120c58723c */ /* 0x040fe20000041858 */
[----:B------:R-:W1:Y:S07]  /*b9b0*/  LDSM.16.MT88.4 R16, [R181+UR4+0x3900] ;  /* 0x00390004b510783b */ /* 0x000e6e0008004200 */
[C---:B--2---:R-:W-:Y:S08]  /*b9c0*/  HMMA.16816.F32.BF16 R92, R12.reuse, R24, R92 ;  /* 0x000000180c5c723c */ /* 0x044ff0000004185c */
[----:B------:R-:W-:Y:S01]  /*b9d0*/  HMMA.16816.F32.BF16 R96, R12, R26, R96 ;  /* 0x0000001a0c60723c */ /* 0x000fe20000041860 */
[----:B------:R-:W2:Y:S06]  /*b9e0*/  LDSM.16.MT88.4 R24, [R133+0x3900] ;  /* 0x003900008518783b */ /* 0x000eac0000004200 */
[C---:B------:R-:W-:Y:S01]  /*b9f0*/  F2FP.BF16.PACK_AB R12, R175.reuse, R174 ;  /* 0x000000aeaf0c723e */ /* 0x040fe200000010ff */
[----:B------:R-:W-:Y:S01]  /*ba00*/  FADD.FTZ R174, R174, R153 ;  /* 0x00000099aeae7221 */ /* 0x000fe20000010000 */
[----:B------:R-:W-:Y:S03]  /*ba10*/  F2FP.BF16.PACK_AB R13, R216, R215 ;  /* 0x000000d7d80d723e */ /* 0x000fe600000010ff */
[----:B------:R-:W-:Y:S01]  /*ba20*/  F2FP.BF16.PACK_AB R14, R218, R217 ;  /* 0x000000d9da0e723e */ /* 0x000fe200000010ff */
[----:B------:R-:W-:Y:S01]  /*ba30*/  FADD.FTZ R174, R175, R174 ;  /* 0x000000aeafae7221 */ /* 0x000fe20000010000 */
[----:B------:R-:W-:Y:S03]  /*ba40*/  F2FP.BF16.PACK_AB R15, R164, R219 ;  /* 0x000000dba40f723e */ /* 0x000fe600000010ff */
[----:B------:R-:W-:Y:S04]  /*ba50*/  FADD.FTZ R203, R217, R174 ;  /* 0x000000aed9cb7221 */ /* 0x000fe80000010000 */
[C---:B----4-:R-:W-:Y:S03]  /*ba60*/  HMMA.16816.F32.BF16 R128, R12.reuse, R124, R4 ;  /* 0x0000007c0c80723c */ /* 0x050fe60000041804 */
[----:B------:R-:W-:Y:S05]  /*ba70*/  FADD.FTZ R203, R218, R203 ;  /* 0x000000cbdacb7221 */ /* 0x000fea0000010000 */
[C---:B------:R-:W-:Y:S01]  /*ba80*/  HMMA.16816.F32.BF16 R124, R12.reuse, R126, R8 ;  /* 0x0000007e0c7c723c */ /* 0x040fe20000041808 */
[----:B------:R-:W4:Y:S07]  /*ba90*/  LDSM.16.MT88.4 R8, [R133+0x5900] ;  /* 0x005900008508783b */ /* 0x000f2e0000004200 */
[C---:B---3--:R-:W-:Y:S08]  /*baa0*/  HMMA.16816.F32.BF16 R100, R12.reuse, R20, R100 ;  /* 0x000000140c64723c */ /* 0x048ff00000041864 */
        /* <DEDUP_REMOVED lines=17> */
[C---:B----4-:R-:W-:Y:S07]  /*bbc0*/  HMMA.16816.F32.BF16 R76, R12.reuse, R8, R76 ;  /* 0x000000080c4c723c */ /* 0x050fee000004184c */
[----:B------:R-:W-:Y:S01]  /*bbd0*/  FADD.FTZ R8, R154, R151 ;  /* 0x000000979a087221 */ /* 0x000fe20000010000 */
[C---:B------:R-:W-:Y:S04]  /*bbe0*/  HMMA.16816.F32.BF16 R80, R12.reuse, R10, R80 ;  /* 0x0000000a0c50723c */ /* 0x040fe80000041850 */
[----:B------:R-:W-:Y:S04]  /*bbf0*/  FADD.FTZ R8, R155, R8 ;  /* 0x000000089b087221 */ /* 0x000fe80000010000 */
[C---:B-1----:R-:W-:Y:S04]  /*bc00*/  HMMA.16816.F32.BF16 R84, R12.reuse, R16, R84 ;  /* 0x000000100c54723c */ /* 0x042fe80000041854 */
[----:B------:R-:W-:Y:S04]  /*bc10*/  FADD.FTZ R215, R215, R8 ;  /* 0x00000008d7d77221 */ /* 0x000fe80000010000 */
[C---:B------:R-:W-:Y:S04]  /*bc20*/  HMMA.16816.F32.BF16 R88, R12.reuse, R18, R88 ;  /* 0x000000120c58723c */ /* 0x040fe80000041858 */
[----:B------:R-:W-:Y:S04]  /*bc30*/  FADD.FTZ R216, R216, R215 ;  /* 0x000000d7d8d87221 */ /* 0x000fe80000010000 */
[C---:B------:R-:W-:Y:S04]  /*bc40*/  HMMA.16816.F32.BF16 R92, R12.reuse, R20, R92 ;  /* 0x000000140c5c723c */ /* 0x040fe8000004185c */
[----:B------:R-:W-:Y:S04]  /*bc50*/  FADD.FTZ R219, R219, R216 ;  /* 0x000000d8dbdb7221 */ /* 0x000fe80000010000 */
[----:B------:R-:W-:Y:S04]  /*bc60*/  HMMA.16816.F32.BF16 R96, R12, R22, R96 ;  /* 0x000000160c60723c */ /* 0x000fe80000041860 */
[----:B------:R-:W-:Y:S04]  /*bc70*/  FADD.FTZ R204, R164, R219 ;  /* 0x000000dba4cc7221 */ /* 0x000fe80000010000 */
        /* <DEDUP_REMOVED lines=64> */
.L_x_2829:
        /* <DEDUP_REMOVED lines=9> */
.L_x_2827:
[----:B------:R-:W-:-:S13]  /*c110*/  ISETP.GE.AND P0, PT, R209, R190, PT ;  /* 0x000000bed100720c */ /* 0x000fda0003f06270 */
[----:B------:R-:W-:Y:S05]  /*c120*/  @!P0 BRA `(.L_x_2831) ;  /* 0x000035e000008947 */ /* 0x000fea0003800000 */
[----:B------:R-:W-:Y:S01]  /*c130*/  SHF.R.S32.HI R207, RZ, 0x1f, R188 ;  /* 0x0000001fffcf7819 */ /* 0x000fe200000114bc */
[----:B------:R-:W-:Y:S01]  /*c140*/  IMAD.MOV.U32 R3, RZ, RZ, R0 ;  /* 0x000000ffff037224 */ /* 0x000fe200078e0000 */
[----:B------:R-:W-:Y:S01]  /*c150*/  SHF.R.S32.HI R5, RZ, 0x1f, R206 ;  /* 0x0000001fff057819 */ /* 0x000fe200000114ce */
[C---:B------:R-:W-:Y:S01]  /*c160*/  IMAD.SHL.U32 R210, R188.reuse, 0x2, RZ ;  /* 0x00000002bcd27824 */ /* 0x040fe200078e00ff */
[----:B------:R-:W-:Y:S01]  /*c170*/  SHF.L.U64.HI R207, R188, 0x1, R207 ;  /* 0x00000001bccf7819 */ /* 0x000fe200000102cf */
[----:B------:R-:W-:Y:S01]  /*c180*/  IMAD.MOV.U32 R188, RZ, RZ, 0x40 ;  /* 0x00000040ffbc7424 */ /* 0x000fe200078e00ff */
[----:B------:R-:W-:Y:S01]  /*c190*/  SHF.R.S32.HI R0, RZ, 0x1f, R205 ;  /* 0x0000001fff007819 */ /* 0x000fe200000114cd */
[----:B------:R-:W-:Y:S01]  /*c1a0*/  IMAD.SHL.U32 R211, R206, 0x2, RZ ;  /* 0x00000002ced37824 */ /* 0x000fe200078e00ff */
[----:B------:R-:W-:Y:S01]  /*c1b0*/  LOP3.LUT P0, RZ, R208, 0x4, RZ, 0xc0, !PT ;  /* 0x00000004d0ff7812 */ /* 0x000fe2000780c0ff */
[----:B------:R-:W-:Y:S01]  /*c1c0*/  IMAD.MOV.U32 R132, RZ, RZ, R2 ;  /* 0x000000ffff847224 */ /* 0x000fe200078e0002 */
[----:B------:R-:W-:-:S02]  /*c1d0*/  SHF.L.U64.HI R208, R206, 0x1, R5 ;  /* 0x00000001ced07819 */ /* 0x000fc40000010205 */
[C---:B------:R-:W-:Y:S01]  /*c1e0*/  SHF.L.U64.HI R206, R205.reuse, 0x1, R0 ;  /* 0x00000001cdce7819 */ /* 0x040fe20000010200 */
[----:B------:R-:W-:Y:S01]  /*c1f0*/  IMAD.SHL.U32 R205, R205, 0x2, RZ ;  /* 0x00000002cdcd7824 */ /* 0x000fe200078e00ff */
[----:B------:R-:W-:Y:S02]  /*c200*/  SEL R188, R188, 0xffffffc0, !P0 ;  /* 0xffffffc0bcbc7807 */ /* 0x000fe40004000000 */
.L_x_2842:
        /* <DEDUP_REMOVED lines=18> */
[C---:B------:R-:W-:Y:S01]  /*c330*/  IMAD.WIDE.U32 R6, R196.reuse, c[0x0][0x208], RZ ;  /* 0x00008200c4067a25 */ /* 0x040fe200078e00ff */
[----:B------:R-:W-:Y:S03]  /*c340*/  SHF.R.S32.HI R5, RZ, 0x1f, R195 ;  /* 0x0000001fff057819 */ /* 0x000fe600000114c3 */
[----:B------:R-:W-:Y:S02]  /*c350*/  IMAD R9, R9, c[0x0][0x208], RZ ;  /* 0x0000820009097a24 */ /* 0x000fe400078e02ff */
[----:B------:R-:W-:Y:S02]  /*c360*/  IMAD R5, R5, c[0x0][0x218], RZ ;  /* 0x0000860005057a24 */ /* 0x000fe400078e02ff */
        /* <DEDUP_REMOVED lines=8> */
[----:B------:R-:W5:Y:S04]  /*c3f0*/  SHFL.IDX PT, R10, R4, RZ, 0x181f ;  /* 0x00181fff040a7589 */ /* 0x000f6800000e0000 */
[----:B------:R-:W2:Y:S04]  /*c400*/  SHFL.IDX PT, R5, R2, RZ, 0x181f ;  /* 0x00181fff02057589 */ /* 0x000ea800000e0000 */
[----:B------:R-:W-:Y:S04]  /*c410*/  SHFL.IDX PT, R7, R2, 0x1, 0x181f ;  /* 0x00381f0002077f89 */ /* 0x000fe800000e0000 */
[----:B------:R-:W4:Y:S01]  /*c420*/  SHFL.IDX PT, R0, R4, 0x1, 0x181f ;  /* 0x00381f0004007f89 */ /* 0x000f2200000e0000 */
[C---:B-----5:R-:W-:Y:S05]  /*c430*/  IADD3 R14, P0, R10.reuse, R210, RZ ;  /* 0x000000d20a0e7210 */ /* 0x060fea0007f1e0ff */
[C---:B--2---:R-:W-:Y:S01]  /*c440*/  IMAD.X R15, R5.reuse, 0x1, R207, P0 ;  /* 0x00000001050f7824 */ /* 0x044fe200000e06cf */
[C---:B------:R-:W-:Y:S04]  /*c450*/  IADD3 R12, P0, R10.reuse, R211, RZ ;  /* 0x000000d30a0c7210 */ /* 0x040fe80007f1e0ff */
[C---:B------:R-:W-:Y:S02]  /*c460*/  IADD3.X R13, R5.reuse, R208, RZ, P0, !PT ;  /* 0x000000d0050d7210 */ /* 0x040fe400007fe4ff */
[----:B------:R-:W-:Y:S05]  /*c470*/  IADD3 R10, P0, R10, R205, RZ ;  /* 0x000000cd0a0a7210 */ /* 0x000fea0007f1e0ff */
[----:B------:R-:W-:Y:S01]  /*c480*/  IMAD.X R11, R5, 0x1, R206, P0 ;  /* 0x00000001050b7824 */ /* 0x000fe200000e06ce */
[C---:B----4-:R-:W-:Y:S01]  /*c490*/  IADD3 R8, P0, R0.reuse, R210, RZ ;  /* 0x000000d200087210 */ /* 0x050fe20007f1e0ff */
[----:B------:R-:W-:Y:S03]  /*c4a0*/  IMAD.U32 R5, RZ, RZ, UR20 ;  /* 0x00000014ff057e24 */ /* 0x000fe6000f8e00ff */
[----:B------:R-:W-:Y:S01]  /*c4b0*/  IADD3.X R9, R7, R207, RZ, P0, !PT ;  /* 0x000000cf07097210 */ /* 0x000fe200007fe4ff */
[----:B------:R-:W-:Y:S01]  /*c4c0*/  IMAD R2, R5, 0x6000, R194 ;  /* 0x0000600005027824 */ /* 0x000fe200078e02c2 */
[C---:B------:R-:W-:Y:S04]  /*c4d0*/  IADD3 R4, P0, R0.reuse, R211, RZ ;  /* 0x000000d300047210 */ /* 0x040fe80007f1e0ff */
[----:B------:R2:W-:Y:S01]  /*c4e0*/  LDGSTS.E.BYPASS.LTC128B.128 [R2], [R14.64], !P5 ;  /* 0x000000000e027fae */ /* 0x0005e2000e901d4e */
[C---:B------:R-:W-:Y:S01]  /*c4f0*/  IMAD.X R5, R7.reuse, 0x1, R208, P0 ;  /* 0x0000000107057824 */ /* 0x040fe200000e06d0 */
[----:B------:R-:W-:Y:S02]  /*c500*/  IADD3 R6, P0, R0, R205, RZ ;  /* 0x000000cd00067210 */ /* 0x000fe40007f1e0ff */
[----:B------:R2:W-:Y:S02]  /*c510*/  LDGSTS.E.BYPASS.LTC128B.128 [R2+0x2000], [R12.64], !P4 ;  /* 0x020000000c027fae */ /* 0x0005e4000e101d4e */
[----:B------:R-:W-:Y:S02]  /*c520*/  IADD3.X R7, R7, R206, RZ, P0, !PT ;  /* 0x000000ce07077210 */ /* 0x000fe400007fe4ff */
[----:B------:R2:W-:Y:S04]  /*c530*/  LDGSTS.E.BYPASS.LTC128B.128 [R2+0x4000], [R10.64], !P6 ;  /* 0x040000000a027fae */ /* 0x0005e8000f101d4e */
[----:B------:R2:W-:Y:S04]  /*c540*/  LDGSTS.E.BYPASS.LTC128B.128 [R2+0x1000], [R8.64], !P5 ;  /* 0x0100000008027fae */ /* 0x0005e8000e901d4e */
[----:B------:R2:W-:Y:S04]  /*c550*/  LDGSTS.E.BYPASS.LTC128B.128 [R2+0x3000], [R4.64], !P4 ;  /* 0x0300000004027fae */ /* 0x0005e8000e101d4e */
[----:B------:R2:W-:Y:S02]  /*c560*/  LDGSTS.E.BYPASS.LTC128B.128 [R2+0x5000], [R6.64], !P6 ;  /* 0x0500000006027fae */ /* 0x0005e4000f101d4e */
.L_x_2832:
[C---:B--234-:R-:W-:Y:S01]  /*c570*/  HMMA.16816.F32.BF16 R4, R136.reuse, R140, RZ ;  /* 0x0000008c8804723c */ /* 0x05cfe200000418ff */
[----:B------:R-:W-:Y:S01]  /*c580*/  LDSM.16.M88.4 R168, [R182] ;  /* 0x00000000b6a8783b */ /* 0x000fe20000000200 */
[----:B------:R-:W-:Y:S01]  /*c590*/  PLOP3.LUT P0, PT, PT, PT, UP1, 0x80, 0x0 ;  /* 0x000000000000781c */ /* 0x000fe20003f0f018 */
[----:B------:R-:W-:Y:S01]  /*c5a0*/  UIADD3 UR6, UR20, 0x1, URZ ;  /* 0x0000000114067890 */ /* 0x000fe2000fffe03f */
[C---:B------:R-:W-:Y:S01]  /*c5b0*/  IMAD.IADD R0, R188.reuse, 0x1, R135 ;  /* 0x00000001bc007824 */ /* 0x040fe200078e0287 */
[C---:B------:R-:W-:Y:S01]  /*c5c0*/  IADD3 R135, R188.reuse, UR4, R187 ;  /* 0x00000004bc877c10 */ /* 0x040fe2000fffe0bb */
[----:B------:R-:W-:Y:S01]  /*c5d0*/  IMAD.IADD R2, R188, 0x1, R133 ;  /* 0x00000001bc027824 */ /* 0x000fe200078e0285 */
[----:B------:R-:W0:Y:S01]  /*c5e0*/  LDGDEPBAR ;  /* 0x00000000000079af */ /* 0x000e220000000000 */
[C---:B------:R-:W-:Y:S01]  /*c5f0*/  HMMA.16816.F32.BF16 R8, R136.reuse, R142, RZ ;  /* 0x0000008e8808723c */ /* 0x040fe200000418ff */
[----:B------:R-:W-:Y:S01]  /*c600*/  ISETP.GE.AND P3, PT, R193, 0x1, PT ;  /* 0x00000001c100780c */ /* 0x000fe20003f66270 */
[----:B------:R-:W-:Y:S02]  /*c610*/  UISETP.GE.AND UP0, UPT, UR20, 0x1, UPT ;  /* 0x000000011400788c */ /* 0x000fe4000bf06270 */
[----:B------:R-:W-:Y:S01]  /*c620*/  IMAD.IADD R134, R184, 0x1, R135 ;  /* 0x00000001b8867824 */ /* 0x000fe200078e0287 */
[----:B------:R-:W-:Y:S01]  /*c630*/  LDSM.16.M88.4 R140, [R0+0xc100] ;  /* 0x00c10000008c783b */ /* 0x000fe20000000200 */
[----:B------:R-:W-:Y:S02]  /*c640*/  USEL UR20, UR6, URZ, !UP0 ;  /* 0x0000003f06147287 */ /* 0x000fe4000c000000 */
[C---:B-1----:R-:W-:Y:S03]  /*c650*/  HMMA.16816.F32.BF16 R12, R136.reuse, R16, RZ ;  /* 0x00000010880c723c */ /* 0x042fe600000418ff */
[----:B------:R-:W-:Y:S05]  /*c660*/  LDSM.16.M88.4 R164, [R0+0xc900] ;  /* 0x00c9000000a4783b */ /* 0x000fea0000000200 */
[C---:B------:R-:W-:Y:S01]  /*c670*/  HMMA.16816.F32.BF16 R16, R136.reuse, R18, RZ ;  /* 0x000000128810723c */ /* 0x040fe200000418ff */
[----:B------:R-:W-:Y:S06]  /*c680*/  LDSM.16.M88.4 R172, [R2+0xc100] ;  /* 0x00c1000002ac783b */ /* 0x000fec0000000200 */
[----:B------:R-:W-:Y:S01]  /*c690*/  LDSM.16.M88.4 R176, [R2+0xc900] ;  /* 0x00c9000002b0783b */ /* 0x000fe20000000200 */
        /* <DEDUP_REMOVED lines=16> */
[----:B------:R-:W-:Y:S06]  /*c7a0*/  LDSM.16.M88.4 R144, [R2+0xd900] ;  /* 0x00d900000290783b */ /* 0x000fec0000000200 */
[----:B------:R-:W-:Y:S01]  /*c7b0*/  LDSM.16.M88.4 R160, [R187+UR4+0xe100] ;  /* 0x00e10004bba0783b */ /* 0x000fe20008000200 */
        /* <DEDUP_REMOVED lines=8> */
[----:B------:R-:W-:Y:S07]  /*c840*/  LDSM.16.M88.4 R148, [R187+UR4+0xf100] ;  /* 0x00f10004bb94783b */ /* 0x000fee0008000200 */
[C---:B---3--:R-:W-:Y:S08]  /*c850*/  HMMA.16816.F32.BF16 R28, R136.reuse, R152, R28 ;  /* 0x00000098881c723c */ /* 0x048ff0000004181c */
[----:B------:R-:W-:Y:S01]  /*c860*/  HMMA.16816.F32.BF16 R32, R136, R154, R32 ;  /* 0x0000009a8820723c */ /* 0x000fe20000041820 */
[----:B------:R-:W2:Y:S06]  /*c870*/  LDSM.16.M88.4 R136, [R187+UR4+0xe900] ;  /* 0x00e90004bb88783b */ /* 0x000eac0008000200 */
[----:B------:R-:W3:Y:S01]  /*c880*/  LDSM.16.M88.4 R152, [R187+UR4+0xf900] ;  /* 0x00f90004bb98783b */ /* 0x000ee20008000200 */
[C---:B------:R-:W-:Y:S08]  /*c890*/  HMMA.16816.F32.BF16 R4, R168.reuse, R172, R4 ;  /* 0x000000aca804723c */ /* 0x040ff00000041804 */
        /* <DEDUP_REMOVED lines=8> */
[C---:B------:R-:W-:Y:S08]  /*c920*/  HMMA.16816.F32.BF16 R28, R168.reuse, R144, R28 ;  /* 0x00000090a81c723c */ /* 0x040ff0000004181c */
[----:B------:R-:W-:Y:S01]  /*c930*/  HMMA.16816.F32.BF16 R32, R168, R146, R32 ;  /* 0x00000092a820723c */ /* 0x000fe20000041820 */
[----:B------:R-:W1:Y:S06]  /*c940*/  LDSM.16.M88.4 R144, [R133+0xe100] ;  /* 0x00e100008590783b */ /* 0x000e6c0000000200 */
[----:B------:R-:W-:Y:S01]  /*c950*/  LDSM.16.M88.4 R168, [R0+0xe100] ;  /* 0x00e1000000a8783b */ /* 0x000fe20000000200 */
[C---:B------:R-:W-:Y:S08]  /*c960*/  HMMA.16816.F32.BF16 R4, R156.reuse, R160, R4 ;  /* 0x000000a09c04723c */ /* 0x040ff00000041804 */
[C---:B------:R-:W-:Y:S01]  /*c970*/  HMMA.16816.F32.BF16 R8, R156.reuse, R162, R8 ;  /* 0x000000a29c08723c */ /* 0x040fe20000041808 */
[----:B------:R-:W4:Y:S07]  /*c980*/  LDSM.16.M88.4 R160, [R133+0xf100] ;  /* 0x00f1000085a0783b */ /* 0x000f2e0000000200 */
        /* <DEDUP_REMOVED lines=16> */
[C---:B----4-:R-:W-:Y:S08]  /*ca90*/  HMMA.16816.F32.BF16 R20, R140.reuse, R160, R20 ;  /* 0x000000a08c14723c */ /* 0x050ff00000041814 */
[C---:B------:R-:W-:Y:S01]  /*caa0*/  HMMA.16816.F32.BF16 R24, R140.reuse, R162, R24 ;  /* 0x000000a28c18723c */ /* 0x040fe20000041818 */
[----:B------:R-:W-:Y:S07]  /*cab0*/  LDSM.16.M88.4 R160, [R134+0xe900] ;  /* 0x00e9000086a0783b */ /* 0x000fee0000000200 */
[C---:B--2---:R-:W-:Y:S08]  /*cac0*/  HMMA.16816.F32.BF16 R28, R140.reuse, R136, R28 ;  /* 0x000000888c1c723c */ /* 0x044ff0000004181c */
[----:B------:R-:W-:Y:S01]  /*cad0*/  HMMA.16816.F32.BF16 R32, R140, R138, R32 ;  /* 0x0000008a8c20723c */ /* 0x000fe20000041820 */
[----:B------:R-:W2:Y:S06]  /*cae0*/  LDSM.16.M88.4 R136, [R0+0xf900] ;  /* 0x00f900000088783b */ /* 0x000eac0000000200 */
[----:B------:R-:W3:Y:S01]  /*caf0*/  LDSM.16.M88.4 R140, [R182+0x4000] ;  /* 0x00400000b68c783b */ /* 0x000ee20000000200 */
[C---:B-----5:R-:W-:Y:S08]  /*cb00*/  HMMA.16816.F32.BF16 R4, R148.reuse, R168, R4 ;  /* 0x000000a89404723c */ /* 0x060ff00000041804 */
[C---:B------:R-:W-:Y:S01]  /*cb10*/  HMMA.16816.F32.BF16 R8, R148.reuse, R170, R8 ;  /* 0x000000aa9408723c */ /* 0x040fe20000041808 */
[----:B------:R-:W4:Y:S07]  /*cb20*/  LDSM.16.M88.4 R168, [R134+0xf900] ;  /* 0x00f9000086a8783b */ /* 0x000f2e0000000200 */
[C---:B-1----:R-:W-:Y:S08]  /*cb30*/  HMMA.16816.F32.BF16 R12, R148.reuse, R144, R12 ;  /* 0x00000090940c723c */ /* 0x042ff0000004180c */
[C---:B------:R-:W-:Y:S01]  /*cb40*/  HMMA.16816.F32.BF16 R16, R148.reuse, R146, R16 ;  /* 0x000000929410723c */ /* 0x040fe20000041810 */
[----:B------:R-:W-:Y:S07]  /*cb50*/  LDSM.16.M88.4 R144, [R189+0x8000] ;  /* 0x00800000bd90783b */ /* 0x000fee0000000200 */
[C---:B------:R-:W-:Y:S08]  /*cb60*/  HMMA.16816.F32.BF16 R20, R148.reuse, R152, R20 ;  /* 0x000000989414723c */ /* 0x040ff00000041814 */
[C---:B------:R-:W-:Y:S01]  /*cb70*/  HMMA.16816.F32.BF16 R24, R148.reuse, R154, R24 ;  /* 0x0000009a9418723c */ /* 0x040fe20000041818 */
[----:B------:R-:W1:Y:S07]  /*cb80*/  LDSM.16.M88.4 R152, [R187+UR4+0x10100] ;  /* 0x01010004bb98783b */ /* 0x000e6e0008000200 */
[C---:B--2---:R-:W-:Y:S08]  /*cb90*/  HMMA.16816.F32.BF16 R28, R148.reuse, R136, R28 ;  /* 0x00000088941c723c */ /* 0x044ff0000004181c */
[----:B------:R-:W-:Y:S01]  /*cba0*/  HMMA.16816.F32.BF16 R32, R148, R138, R32 ;  /* 0x0000008a9420723c */ /* 0x000fe20000041820 */
[----:B------:R-:W2:Y:S06]  /*cbb0*/  LDSM.16.M88.4 R136, [R187+UR4+0x10900] ;  /* 0x01090004bb88783b */ /* 0x000eac0008000200 */
[----:B------:R-:W5:Y:S01]  /*cbc0*/  LDSM.16.M88.4 R148, [R187+UR4+0x11100] ;  /* 0x01110004bb94783b */ /* 0x000f620008000200 */
[C---:B---3--:R-:W-:Y:S08]  /*cbd0*/  HMMA.16816.F32.BF16 R4, R140.reuse, R156, R4 ;  /* 0x0000009c8c04723c */ /* 0x048ff00000041804 */
[C---:B------:R-:W-:Y:S01]  /*cbe0*/  HMMA.16816.F32.BF16 R8, R140.reuse, R158, R8 ;  /* 0x0000009e8c08723c */ /* 0x040fe20000041808 */
[----:B------:R-:W3:Y:S07]  /*cbf0*/  LDSM.16.M88.4 R156, [R187+UR4+0x11900] ;  /* 0x01190004bb9c783b */ /* 0x000eee0008000200 */
[C---:B------:R-:W-:Y:S08]  /*cc00*/  HMMA.16816.F32.BF16 R12, R140.reuse, R160, R12 ;  /* 0x000000a08c0c723c */ /* 0x040ff0000004180c */
[C---:B------:R-:W-:Y:S01]  /*cc10*/  HMMA.16816.F32.BF16 R16, R140.reuse, R162, R16 ;  /* 0x000000a28c10723c */ /* 0x040fe20000041810 */
[----:B------:R-:W-:Y:S07]  /*cc20*/  LDSM.16.M88.4 R160, [R185+0x8000] ;  /* 0x00800000b9a0783b */ /* 0x000fee0000000200 */
[C---:B------:R-:W-:Y:S08]  /*cc30*/  HMMA.16816.F32.BF16 R20, R140.reuse, R164, R20 ;  /* 0x000000a48c14723c */ /* 0x040ff00000041814 */
[C---:B------:R-:W-:Y:S01]  /*cc40*/  HMMA.16816.F32.BF16 R24, R140.reuse, R166, R24 ;  /* 0x000000a68c18723c */ /* 0x040fe20000041818 */
[----:B------:R-:W3:Y:S07]  /*cc50*/  LDSM.16.M88.4 R164, [R133+0x10100] ;  /* 0x0101000085a4783b */ /* 0x000eee0000000200 */
[C---:B----4-:R-:W-:Y:S08]  /*cc60*/  HMMA.16816.F32.BF16 R28, R140.reuse, R168, R28 ;  /* 0x000000a88c1c723c */ /* 0x050ff0000004181c */
[----:B------:R-:W-:Y:S01]  /*cc70*/  HMMA.16816.F32.BF16 R32, R140, R170, R32 ;  /* 0x000000aa8c20723c */ /* 0x000fe20000041820 */
[----:B------:R-:W4:Y:S06]  /*cc80*/  LDSM.16.M88.4 R140, [R133+0x10900] ;  /* 0x01090000858c783b */ /* 0x000f2c0000000200 */
[----:B------:R3:W-:Y:S01]  /*cc90*/  LDSM.16.M88.4 R168, [R2+0x10100] ;  /* 0x0101000002a8783b */ /* 0x0007e20000000200 */
[C---:B-1----:R-:W-:Y:S08]  /*cca0*/  HMMA.16816.F32.BF16 R4, R144.reuse, R152, R4 ;  /* 0x000000989004723c */ /* 0x042ff00000041804 */
[C---:B------:R-:W-:Y:S01]  /*ccb0*/  HMMA.16816.F32.BF16 R8, R144.reuse, R154, R8 ;  /* 0x0000009a9008723c */ /* 0x040fe20000041808 */
[----:B------:R-:W1:Y:S07]  /*ccc0*/  LDSM.16.M88.4 R152, [R133+0x11100] ;  /* 0x011100008598783b */ /* 0x000e6e0000000200 */
[C---:B--2---:R-:W-:Y:S04]  /*ccd0*/  HMMA.16816.F32.BF16 R12, R144.reuse, R136, R12 ;  /* 0x00000088900c723c */ /* 0x044fe8000004180c */
[----:B---3--:R-:W-:Y:S01]  /*cce0*/  @P0 IMAD.HI.U32 R2, R201, c[0x0][0x2c8], RZ ;  /* 0x0000b200c9020a27 */ /* 0x008fe200078e00ff */
[----:B------:R-:W-:Y:S03]  /*ccf0*/  PLOP3.LUT P0, PT, PT, PT, UP1, 0x80, 0x0 ;  /* 0x000000000000781c */ /* 0x000fe60003f0f018 */
[C---:B------:R-:W-:Y:S01]  /*cd00*/  HMMA.16816.F32.BF16 R16, R144.reuse, R138, R16 ;  /* 0x0000008a9010723c */ /* 0x040fe20000041810 */
[----:B------:R-:W2:Y:S07]  /*cd10*/  LDSM.16.M88.4 R136, [R133+0x11900] ;  /* 0x011900008588783b */ /* 0x000eae0000000200 */
[C---:B-----5:R-:W-:Y:S08]  /*cd20*/  HMMA.16816.F32.BF16 R20, R144.reuse, R148, R20 ;  /* 0x000000949014723c */ /* 0x060ff00000041814 */
[C---:B------:R-:W-:Y:S01]  /*cd30*/  HMMA.16816.F32.BF16 R24, R144.reuse, R150, R24 ;  /* 0x000000969018723c */ /* 0x040fe20000041818 */
[----:B------:R-:W-:Y:S07]  /*cd40*/  LDSM.16.M88.4 R148, [R0+0x10100] ;  /* 0x010100000094783b */ /* 0x000fee0000000200 */
[C---:B------:R-:W-:Y:S08]  /*cd50*/  HMMA.16816.F32.BF16 R28, R144.reuse, R156, R28 ;  /* 0x0000009c901c723c */ /* 0x040ff0000004181c */
[----:B------:R-:W-:Y:S01]  /*cd60*/  HMMA.16816.F32.BF16 R32, R144, R158, R32 ;  /* 0x0000009e9020723c */ /* 0x000fe20000041820 */
[----:B------:R-:W3:Y:S06]  /*cd70*/  LDSM.16.M88.4 R144, [R183+0x8000] ;  /* 0x00800000b790783b */ /* 0x000eec0000000200 */
[----:B------:R-:W5:Y:S01]  /*cd80*/  LDSM.16.M88.4 R156, [R0+0x10900] ;  /* 0x01090000009c783b */ /* 0x000f620000000200 */
[C---:B------:R-:W-:Y:S08]  /*cd90*/  HMMA.16816.F32.BF16 R4, R160.reuse, R164, R4 ;  /* 0x000000a4a004723c */ /* 0x040ff00000041804 */
[C---:B------:R-:W-:Y:S01]  /*cda0*/  HMMA.16816.F32.BF16 R8, R160.reuse, R166, R8 ;  /* 0x000000a6a008723c */ /* 0x040fe20000041808 */
[----:B------:R-:W-:Y:S07]  /*cdb0*/  LDSM.16.M88.4 R164, [R0+0x11900] ;  /* 0x0119000000a4783b */ /* 0x000fee0000000200 */
[C---:B----4-:R-:W-:Y:S08]  /*cdc0*/  HMMA.16816.F32.BF16 R12, R160.reuse, R140, R12 ;  /* 0x0000008ca00c723c */ /* 0x050ff0000004180c */
[C---:B------:R-:W-:Y:S01]  /*cdd0*/  HMMA.16816.F32.BF16 R16, R160.reuse, R142, R16 ;  /* 0x0000008ea010723c */ /* 0x040fe20000041810 */
[----:B------:R4:W5:Y:S07]  /*cde0*/  LDSM.16.M88.4 R140, [R0+0x11100] ;  /* 0x01110000008c783b */ /* 0x00096e0000000200 */
[C---:B-1----:R-:W-:Y:S08]  /*cdf0*/  HMMA.16816.F32.BF16 R20, R160.reuse, R152, R20 ;  /* 0x00000098a014723c */ /* 0x042ff00000041814 */
[C---:B------:R-:W-:Y:S01]  /*ce00*/  HMMA.16816.F32.BF16 R24, R160.reuse, R154, R24 ;  /* 0x0000009aa018723c */ /* 0x040fe20000041818 */
[----:B------:R-:W-:Y:S07]  /*ce10*/  LDSM.16.M88.4 R152, [R182+0x8000] ;  /* 0x00800000b698783b */ /* 0x000fee0000000200 */
[C---:B--2---:R-:W-:Y:S04]  /*ce20*/  HMMA.16816.F32.BF16 R28, R160.reuse, R136, R28 ;  /* 0x00000088a01c723c */ /* 0x044fe8000004181c */
[----:B----4-:R-:W-:Y:S01]  /*ce30*/  IMAD.MOV.U32 R0, RZ, RZ, R201 ;  /* 0x000000ffff007224 */ /* 0x010fe200078e00c9 */
[----:B------:R-:W-:Y:S03]  /*ce40*/  @P0 SHF.R.U32.HI R0, RZ, c[0x0][0x2cc], R2 ;  /* 0x0000b300ff000a19 */ /* 0x000fe60000011602 */
[----:B------:R-:W-:Y:S01]  /*ce50*/  HMMA.16816.F32.BF16 R32, R160, R138, R32 ;  /* 0x0000008aa020723c */ /* 0x000fe20000041820 */
[----:B------:R1:W-:Y:S06]  /*ce60*/  LDSM.16.M88.4 R136, [R134+0x11900] ;  /* 0x011900008688783b */ /* 0x0003ec0000000200 */
[----:B------:R-:W2:Y:S01]  /*ce70*/  SHFL.IDX PT, R133, R0, RZ, 0x1c1f ;  /* 0x001c1fff00857589 */ /* 0x000ea200000e0000 */
[C---:B---3--:R-:W-:Y:S07]  /*ce80*/  HMMA.16816.F32.BF16 R4, R144.reuse, R148, R4 ;  /* 0x000000949004723c */ /* 0x048fee0000041804 */
[----:B------:R-:W-:Y:S01]  /*ce90*/  IMAD.SHL.U32 R149, R209, 0x40, RZ ;  /* 0x00000040d1957824 */ /* 0x000fe200078e00ff */
[C---:B------:R-:W-:Y:S04]  /*cea0*/  HMMA.16816.F32.BF16 R8, R144.reuse, R150, R8 ;  /* 0x000000969008723c */ /* 0x040fe80000041808 */
[----:B------:R-:W-:Y:S04]  /*ceb0*/  IADD3 R2, -R202, 0x1, -R149 ;  /* 0x00000001ca027810 */ /* 0x000fe80007ffe995 */
[C---:B-----5:R-:W-:Y:S04]  /*cec0*/  HMMA.16816.F32.BF16 R12, R144.reuse, R156, R12 ;  /* 0x0000009c900c723c */ /* 0x060fe8000004180c */
[----:B------:R-:W-:Y:S04]  /*ced0*/  IADD3 R2, -R200, R2, R191 ;  /* 0x00000002c8027210 */ /* 0x000fe80007ffe1bf */
[C---:B------:R-:W-:Y:S04]  /*cee0*/  HMMA.16816.F32.BF16 R16, R144.reuse, R158, R16 ;  /* 0x0000009e9010723c */ /* 0x040fe80000041810 */
[C---:B-1----:R-:W-:Y:S02]  /*cef0*/  IADD3 R134, R2.reuse, c[0x0][0x328], RZ ;  /* 0x0000ca0002867a10 */ /* 0x042fe40007ffe0ff */
[----:B------:R-:W-:Y:S02]  /*cf00*/  IADD3 R2, R2, UR19, RZ ;  /* 0x0000001302027c10 */ /* 0x000fe4000fffe0ff */
[C---:B------:R-:W-:Y:S08]  /*cf10*/  HMMA.16816.F32.BF16 R20, R144.reuse, R140, R20 ;  /* 0x0000008c9014723c */ /* 0x040ff00000041814 */
[C---:B------:R-:W-:Y:S07]  /*cf20*/  HMMA.16816.F32.BF16 R24, R144.reuse, R142, R24 ;  /* 0x0000008e9018723c */ /* 0x040fee0000041818 */
[--C-:B--2---:R-:W-:Y:S01]  /*cf30*/  IMAD.IADD R143, R134, 0x1, R133.reuse ;  /* 0x00000001868f7824 */ /* 0x104fe200078e0285 */
[C---:B------:R-:W-:Y:S04]  /*cf40*/  HMMA.16816.F32.BF16 R28, R144.reuse, R164, R28 ;  /* 0x000000a4901c723c */ /* 0x040fe8000004181c */
[----:B------:R-:W-:Y:S04]  /*cf50*/  IMAD.IADD R142, R2, 0x1, R133 ;  /* 0x00000001028e7824 */ /* 0x000fe800078e0285 */
[----:B------:R-:W-:Y:S08]  /*cf60*/  HMMA.16816.F32.BF16 R32, R144, R166, R32 ;  /* 0x000000a69020723c */ /* 0x000ff00000041820 */
        /* <DEDUP_REMOVED lines=22> */
.L_x_2835:
[----:B------:R-:W-:Y:S04]  /*d0d0*/  MOV R133, 0x1 ;  /* 0x0000000100857802 */ /* 0x000fe80000000f00 */
[----:B------:R-:W-:Y:S11]  /*d0e0*/  ISETP.NE.AND P0, PT, R133, c[0x0][0x32c], PT ;  /* 0x0000cb0085007a0c */ /* 0x000ff60003f05270 */
[----:B------:R-:W-:Y:S02]  /*d0f0*/  @!UPT UIADD3 URZ, URZ, URZ, URZ ;  /* 0x0000003f3f3ff290 */ /* 0x000fe4000fffe03f */
[----:B------:R-:W-:Y:S05]  /*d100*/  @P0 IMAD.HI.U32 R133, R136, c[0x0][0x330], RZ ;  /* 0x0000cc0088850a27 */ /* 0x000fea00078e00ff */
[----:B------:R-:W-:Y:S02]  /*d110*/  @P0 SHF.R.U32.HI R136, RZ, c[0x0][0x334], R133 ;  /* 0x0000cd00ff880a19 */ /* 0x000fe40000011685 */
.L_x_2836:
[----:B------:R-:W-:Y:S05]  /*d120*/  BSYNC B0 ;  /* 0x0000000000007941 */ /* 0x000fea0003800000 */
.L_x_2834:
[----:B------:R-:W-:Y:S04]  /*d130*/  IMAD R133, R136, c[0x0][0x32c], -R149 ;  /* 0x0000cb0088857a24 */ /* 0x000fe800078e0a95 */
[----:B------:R-:W-:Y:S05]  /*d140*/  IMAD.IADD R133, R133, 0x1, -R202 ;  /* 0x0000000185857824 */ /* 0x000fea00078e0aca */
[----:B------:R-:W-:Y:S02]  /*d150*/  IADD3 R136, R133, c[0x0][0x32c], RZ ;  /* 0x0000cb0085887a10 */ /* 0x000fe40007ffe0ff */
[----:B------:R-:W-:Y:S02]  /*d160*/  IMNMX R142, R142, R133, !PT ;  /* 0x000000858e8e7217 */ /* 0x000fe40007800200 */
[----:B------:R-:W-:Y:S02]  /*d170*/  IMNMX R143, R143, R136, PT ;  /* 0x000000888f8f7217 */ /* 0x000fe40003800200 */
.L_x_2833:
[----:B------:R-:W-:Y:S04]  /*d180*/  ISETP.GT.AND P1, PT, R209, -0x1, PT ;  /* 0xffffffffd100780c */ /* 0x000fe80003f24270 */
[----:B------:R-:W-:Y:S04]  /*d190*/  ISETP.GT.AND P0, PT, R142, RZ, P1 ;  /* 0x000000ff8e00720c */ /* 0x000fe80000f04270 */
        /* <DEDUP_REMOVED lines=17> */
[----:B------:R-:W-:Y:S01]  /*d2b0*/  ISETP.GT.AND P0, PT, R142, 0x18, P1 ;  /* 0x000000188e00780c */ /* 0x000fe20000f04270 */
[----:B------:R-:W1:Y:S03]  /*d2c0*/  SHFL.IDX PT, R13, R0, 0x1, 0x1c1f ;  /* 0x003c1f00000d7f89 */ /* 0x000e6600000e0000 */
[C---:B------:R-:W-:Y:S04]  /*d2d0*/  ISETP.LT.OR P0, PT, R143.reuse, 0x19, P0 ;  /* 0x000000198f00780c */ /* 0x040fe80000701670 */
[----:B------:R-:W-:Y:S02]  /*d2e0*/  FSEL R135, R16, -INF , !P0 ;  /* 0xff80000010877808 */ /* 0x000fe40004000000 */
[C---:B------:R-:W-:Y:S04]  /*d2f0*/  ISETP.GT.AND P0, PT, R142.reuse, 0x19, P1 ;  /* 0x000000198e00780c */ /* 0x040fe80000f04270 */
[----:B------:R-:W-:Y:S04]  /*d300*/  ISETP.LT.OR P0, PT, R143, 0x1a, P0 ;  /* 0x0000001a8f00780c */ /* 0x000fe80000701670 */
[----:B------:R-:W-:Y:S02]  /*d310*/  FSEL R133, R17, -INF , !P0 ;  /* 0xff80000011857808 */ /* 0x000fe40004000000 */
[----:B------:R-:W-:Y:S04]  /*d320*/  ISETP.GT.AND P0, PT, R142, 0x20, P1 ;  /* 0x000000208e00780c */ /* 0x000fe80000f04270 */
[C---:B------:R-:W-:Y:S01]  /*d330*/  ISETP.LT.OR P0, PT, R143.reuse, 0x21, P0 ;  /* 0x000000218f00780c */ /* 0x040fe20000701670 */
[--C-:B-1----:R-:W-:Y:S02]  /*d340*/  IMAD.IADD R4, R134, 0x1, R13.reuse ;  /* 0x0000000186047824 */ /* 0x102fe400078e020d */
[----:B------:R-:W-:Y:S01]  /*d350*/  IMAD.IADD R2, R2, 0x1, R13 ;  /* 0x0000000102027824 */ /* 0x000fe200078e020d */
        /* <DEDUP_REMOVED lines=36> */
.L_x_2839:
[----:B------:R-:W-:Y:S04]  /*d5a0*/  MOV R0, 0x1 ;  /* 0x0000000100007802 */ /* 0x000fe80000000f00 */
[----:B------:R-:W-:Y:S11]  /*d5b0*/  ISETP.NE.AND P0, PT, R0, c[0x0][0x32c], PT ;  /* 0x0000cb0000007a0c */ /* 0x000ff60003f05270 */
[----:B------:R-:W-:Y:S02]  /*d5c0*/  @!UPT UIADD3 URZ, URZ, URZ, URZ ;  /* 0x0000003f3f3ff290 */ /* 0x000fe4000fffe03f */
[----:B------:R-:W-:Y:S05]  /*d5d0*/  @P0 IMAD.HI.U32 R0, R8, c[0x0][0x330], RZ ;  /* 0x0000cc0008000a27 */ /* 0x000fea00078e00ff */
[----:B------:R-:W-:Y:S02]  /*d5e0*/  @P0 SHF.R.U32.HI R8, RZ, c[0x0][0x334], R0 ;  /* 0x0000cd00ff080a19 */ /* 0x000fe40000011600 */
.L_x_2840:
[----:B------:R-:W-:Y:S05]  /*d5f0*/  BSYNC B0 ;  /* 0x0000000000007941 */ /* 0x000fea0003800000 */
.L_x_2838:
[----:B------:R-:W-:Y:S04]  /*d600*/  IMAD R17, R8, c[0x0][0x32c], -R149 ;  /* 0x0000cb0008117a24 */ /* 0x000fe800078e0a95 */
[----:B------:R-:W-:Y:S05]  /*d610*/  IMAD.IADD R17, R17, 0x1, -R202 ;  /* 0x0000000111117824 */ /* 0x000fea00078e0aca */
[----:B------:R-:W-:Y:S02]  /*d620*/  IADD3 R13, R17, c[0x0][0x32c], RZ ;  /* 0x0000cb00110d7a10 */ /* 0x000fe40007ffe0ff */
[----:B------:R-:W-:Y:S02]  /*d630*/  IMNMX R2, R2, R17, !PT ;  /* 0x0000001102027217 */ /* 0x000fe40007800200 */
[----:B------:R-:W-:Y:S02]  /*d640*/  IMNMX R4, R4, R13, PT ;  /* 0x0000000d04047217 */ /* 0x000fe40003800200 */
.L_x_2837:
        /* <DEDUP_REMOVED lines=83> */
[----:B------:R-:W-:Y:S04]  /*db80*/  FSEL R140, R35, -INF , !P0 ;  /* 0xff800000238c7808 */ /* 0x000fe80004000000 */
[----:B------:R-:W-:Y:S02]  /*db90*/  FMNMX.FTZ R11, R140, R15, !PT ;  /* 0x0000000f8c0b7209 */ /* 0x000fe40007810000 */
[----:B------:R-:W-:Y:S04]  /*dba0*/  IADD3 R15, R180, UR4, RZ ;  /* 0x00000004b40f7c10 */ /* 0x000fe8000fffe0ff */
[----:B------:R-:W-:Y:S02]  /*dbb0*/  IADD3 R14, R186, R15, RZ ;  /* 0x0000000fba0e7210 */ /* 0x000fe40007ffe0ff */
[----:B-1----:R-:W-:Y:S02]  /*dbc0*/  FMNMX.FTZ R4, R7, R0, !PT ;  /* 0x0000000007047209 */ /* 0x002fe40007810000 */
[----:B------:R-:W1:Y:S08]  /*dbd0*/  SHFL.BFLY PT, R0, R11, 0x2, 0x1f ;  /* 0x0c401f000b007f89 */ /* 0x000e7000000e0000 */
[----:B------:R-:W2:Y:S01]  /*dbe0*/  SHFL.BFLY PT, R13, R4, 0x1, 0x1f ;  /* 0x0c201f00040d7f89 */ /* 0x000ea200000e0000 */
[----:B-1----:R-:W-:Y:S07]  /*dbf0*/  FMNMX.FTZ R7, R11, R0, !PT ;  /* 0x000000000b077209 */ /* 0x002fee0007810000 */
[----:B------:R-:W1:Y:S01]  /*dc00*/  SHFL.BFLY PT, R0, R7, 0x1, 0x1f ;  /* 0x0c201f0007007f89 */ /* 0x000e6200000e0000 */
[----:B--2---:R-:W-:Y:S04]  /*dc10*/  FMNMX.FTZ R2, R4, R13, !PT ;  /* 0x0000000d04027209 */ /* 0x004fe80007810000 */
[C---:B------:R-:W-:Y:S01]  /*dc20*/  FSETP.NEU.FTZ.AND P0, PT, R2.reuse, -INF , PT ;  /* 0xff8000000200780b */ /* 0x040fe20003f1d000 */
[----:B------:R-:W-:Y:S05]  /*dc30*/  FMUL.FTZ R156, R2, c[0x0][0x2d0] ;  /* 0x0000b400029c7a20 */ /* 0x000fea0000410000 */
[----:B------:R-:W-:Y:S05]  /*dc40*/  FSEL R156, R156, RZ, P0 ;  /* 0x000000ff9c9c7208 */ /* 0x000fea0000000000 */
[--C-:B------:R-:W-:Y:S01]  /*dc50*/  FFMA.FTZ R148, R5, c[0x0][0x2d0], -R156.reuse ;  /* 0x0000b40005947a23 */ /* 0x100fe2000001089c */
[----:B------:R-:W-:Y:S01]  /*dc60*/  FSEL R5, R2, RZ, P0 ;  /* 0x000000ff02057208 */ /* 0x000fe20000000000 */
[--C-:B------:R-:W-:Y:S02]  /*dc70*/  FFMA.FTZ R150, R141, c[0x0][0x2d0], -R156.reuse ;  /* 0x0000b4008d967a23 */ /* 0x100fe4000001089c */
[----:B------:R-:W-:Y:S01]  /*dc80*/  FFMA.FTZ R151, R151, c[0x0][0x2d0], -R156 ;  /* 0x0000b40097977a23 */ /* 0x000fe2000001089c */
[----:B-1----:R-:W-:Y:S01]  /*dc90*/  FMNMX.FTZ R0, R7, R0, !PT ;  /* 0x0000000007007209 */ /* 0x002fe20007810000 */
[----:B------:R-:W-:Y:S01]  /*dca0*/  FADD.FTZ R4, -R5, R132 ;  /* 0x0000008405047221 */ /* 0x000fe20000010100 */
[----:B------:R-:W-:Y:S01]  /*dcb0*/  IADD3 R5, R181, UR4, RZ ;  /* 0x00000004b5057c10 */ /* 0x000fe2000fffe0ff */
[--C-:B------:R-:W-:Y:S01]  /*dcc0*/  FFMA.FTZ R153, R9, c[0x0][0x2d0], -R156.reuse ;  /* 0x0000b40009997a23 */ /* 0x100fe2000001089c */
        /* <DEDUP_REMOVED lines=8> */
[----:B------:R-:W-:Y:S01]  /*dd50*/  IADD3 R13, R186, R5, RZ ;  /* 0x00000005ba0d7210 */ /* 0x000fe20007ffe0ff */
[----:B------:R-:W-:Y:S02]  /*dd60*/  FADD.FTZ R4, -R4, R3 ;  /* 0x0000000304047221 */ /* 0x000fe40000010100 */
[--C-:B------:R-:W-:Y:S01]  /*dd70*/  FFMA.FTZ R155, R16, c[0x0][0x2d0], -R141.reuse ;  /* 0x0000b400109b7a23 */ /* 0x100fe2000001088d */
[----:B------:R-:W1:Y:S01]  /*dd80*/  MUFU.EX2 R12, R12 ;  /* 0x0000000c000c7308 */ /* 0x000e620000000800 */
[--C-:B------:R-:W-:Y:S01]  /*dd90*/  FFMA.FTZ R154, R8, c[0x0][0x2d0], -R141.reuse ;  /* 0x0000b400089a7a23 */ /* 0x100fe2000001088d */
[----:B------:R-:W2:Y:S01]  /*dda0*/  LDSM.16.MT88.4 R24, [R13+0x100] ;  /* 0x000100000d18783b */ /* 0x000ea20000004200 */
[--C-:B------:R-:W-:Y:S02]  /*ddb0*/  FFMA.FTZ R152, R10, c[0x0][0x2d0], -R141.reuse ;  /* 0x0000b4000a987a23 */ /* 0x100fe4000001088d */
[--C-:B------:R-:W-:Y:S02]  /*ddc0*/  FFMA.FTZ R157, R6, c[0x0][0x2d0], -R141.reuse ;  /* 0x0000b400069d7a23 */ /* 0x100fe4000001088d */
[----:B------:R-:W-:Y:S02]  /*ddd0*/  FMUL.FTZ R3, R4, c[0x0][0x2d0] ;  /* 0x0000b40004037a20 */ /* 0x000fe40000410000 */
[--C-:B------:R-:W-:Y:S01]  /*dde0*/  FFMA.FTZ R160, R135, c[0x0][0x2d0], -R156.reuse ;  /* 0x0000b40087a07a23 */ /* 0x100fe2000001089c */
[----:B------:R-:W3:Y:S01]  /*ddf0*/  MUFU.EX2 R150, R150 ;  /* 0x0000009600967308 */ /* 0x000ee20000000800 */
[--C-:B------:R-:W-:Y:S02]  /*de00*/  FFMA.FTZ R161, R133, c[0x0][0x2d0], -R156.reuse ;  /* 0x0000b40085a17a23 */ /* 0x100fe4000001089c */
[--C-:B------:R-:W-:Y:S02]  /*de10*/  FFMA.FTZ R163, R138, c[0x0][0x2d0], -R141.reuse ;  /* 0x0000b4008aa37a23 */ /* 0x100fe4000001088d */
[--C-:B------:R-:W-:Y:S02]  /*de20*/  FFMA.FTZ R162, R136, c[0x0][0x2d0], -R141.reuse ;  /* 0x0000b40088a27a23 */ /* 0x100fe4000001088d */
[----:B------:R-:W-:Y:S01]  /*de30*/  LDSM.16.MT88.4 R136, [R180+UR4+0x2900] ;  /* 0x00290004b488783b */ /* 0x000fe20008004200 */
[--C-:B------:R-:W-:Y:S02]  /*de40*/  FFMA.FTZ R164, R134, c[0x0][0x2d0], -R141.reuse ;  /* 0x0000b40086a47a23 */ /* 0x100fe4000001088d */
[----:B------:R-:W4:Y:S01]  /*de50*/  MUFU.EX2 R3, R3 ;  /* 0x0000000300037308 */ /* 0x000f220000000800 */
[--C-:B------:R-:W-:Y:S02]  /*de60*/  FFMA.FTZ R165, R32, c[0x0][0x2d0], -R141.reuse ;  /* 0x0000b40020a57a23 */ /* 0x100fe4000001088d */
[--C-:B------:R-:W-:Y:S02]  /*de70*/  FFMA.FTZ R177, R146, c[0x0][0x2d0], -R141.reuse ;  /* 0x0000b40092b17a23 */ /* 0x100fe4000001088d */
[C---:B-1----:R-:W-:Y:S01]  /*de80*/  FMUL.FTZ R4, R12.reuse, R128 ;  /* 0x000000800c047220 */ /* 0x042fe20000410000 */
[----:B------:R-:W-:Y:S01]  /*de90*/  LDSM.16.MT88.4 R32, [R180+UR4+0x900] ;  /* 0x00090004b420783b */ /* 0x000fe20008004200 */
[C---:B------:R-:W-:Y:S02]  /*dea0*/  FMUL.FTZ R5, R12.reuse, R129 ;  /* 0x000000810c057220 */ /* 0x040fe40000410000 */
[C---:B------:R-:W-:Y:S01]  /*deb0*/  FMUL.FTZ R8, R12.reuse, R124 ;  /* 0x0000007c0c087220 */ /* 0x040fe20000410000 */
[----:B------:R-:W-:Y:S01]  /*dec0*/  MUFU.EX2 R148, R148 ;  /* 0x0000009400947308 */ /* 0x000fe20000000800 */
[C---:B------:R-:W-:Y:S02]  /*ded0*/  FMUL.FTZ R9, R12.reuse, R125 ;  /* 0x0000007d0c097220 */ /* 0x040fe40000410000 */
[----:B------:R-:W-:Y:S01]  /*dee0*/  FMUL.FTZ R100, R12, R100 ;  /* 0x000000640c647220 */ /* 0x000fe20000410000 */
[----:B---3--:R-:W-:Y:S01]  /*def0*/  F2FP.BF16.PACK_AB R16, R150, R151 ;  /* 0x000000979610723e */ /* 0x008fe200000010ff */
[C---:B------:R-:W-:Y:S01]  /*df00*/  FMUL.FTZ R101, R12.reuse, R101 ;  /* 0x000000650c657220 */ /* 0x040fe20000410000 */
[----:B------:R-:W-:Y:S01]  /*df10*/  LDSM.16.MT88.4 R132, [R13+0x2900] ;  /* 0x002900000d84783b */ /* 0x000fe20000004200 */
[C---:B------:R-:W-:Y:S02]  /*df20*/  FMUL.FTZ R104, R12.reuse, R104 ;  /* 0x000000680c687220 */ /* 0x040fe40000410000 */
[C---:B------:R-:W-:Y:S01]  /*df30*/  FMUL.FTZ R105, R12.reuse, R105 ;  /* 0x000000690c697220 */ /* 0x040fe20000410000 */
[----:B------:R-:W1:Y:S01]  /*df40*/  MUFU.EX2 R153, R153 ;  /* 0x0000009900997308 */ /* 0x000e620000000800 */
[C---:B------:R-:W-:Y:S02]  /*df50*/  FMUL.FTZ R108, R12.reuse, R108 ;  /* 0x0000006c0c6c7220 */ /* 0x040fe40000410000 */
[----:B------:R-:W-:Y:S02]  /*df60*/  FMUL.FTZ R109, R12, R109 ;  /* 0x0000006d0c6d7220 */ /* 0x000fe40000410000 */
[C---:B----4-:R-:W-:Y:S02]  /*df70*/  FMUL.FTZ R6, R3.reuse, R130 ;  /* 0x0000008203067220 */ /* 0x050fe40000410000 */
        /* <DEDUP_REMOVED lines=9> */
[----:B------:R-:W3:Y:S01]  /*e010*/  MUFU.EX2 R154, R154 ;  /* 0x0000009a009a7308 */ /* 0x000ee20000000800 */
[C---:B------:R-:W-:Y:S01]  /*e020*/  FMUL.FTZ R110, R3.reuse, R110 ;  /* 0x0000006e036e7220 */ /* 0x040fe20000410000 */
[----:B------:R-:W-:Y:S01]  /*e030*/  LDSM.16.MT88.4 R124, [R14+0x900] ;  /* 0x000900000e7c783b */ /* 0x000fe20000004200 */
[----:B------:R-:W-:Y:S01]  /*e040*/  FMUL.FTZ R111, R3, R111 ;  /* 0x0000006f036f7220 */ /* 0x000fe20000410000 */
[----:B-1----:R-:W-:Y:S01]  /*e050*/  F2FP.BF16.PACK_AB R18, R153, R148 ;  /* 0x000000949912723e */ /* 0x002fe200000010ff */
        /* <DEDUP_REMOVED lines=12> */
[----:B---3--:R-:W-:Y:S01]  /*e120*/  F2FP.BF16.PACK_AB R17, R154, R155 ;  /* 0x0000009b9a11723e */ /* 0x008fe200000010ff */
        /* <DEDUP_REMOVED lines=9> */
[----:B------:R-:W3:Y:S01]  /*e1c0*/  MUFU.EX2 R158, R158 ;  /* 0x0000009e009e7308 */ /* 0x000ee20000000800 */
[C---:B------:R-:W-:Y:S02]  /*e1d0*/  FMUL.FTZ R40, R12.reuse, R40 ;  /* 0x000000280c287220 */ /* 0x040fe40000410000 */
[C---:B------:R-:W-:Y:S01]  /*e1e0*/  FMUL.FTZ R41, R12.reuse, R41 ;  /* 0x000000290c297220 */ /* 0x040fe20000410000 */
[----:B-1----:R-:W-:Y:S01]  /*e1f0*/  F2FP.BF16.PACK_AB R19, R157, R152 ;  /* 0x000000989d13723e */ /* 0x002fe200000010ff */
        /* <DEDUP_REMOVED lines=8> */
[----:B------:R-:W1:Y:S01]  /*e280*/  LDSM.16.MT88.4 R20, [R14+0x100] ;  /* 0x000100000e14783b */ /* 0x000e620000004200 */
[----:B------:R-:W4:Y:S02]  /*e290*/  MUFU.EX2 R161, R161 ;  /* 0x000000a100a17308 */ /* 0x000f240000000800 */
[C---:B------:R-:W-:Y:S02]  /*e2a0*/  FMUL.FTZ R47, R3.reuse, R47 ;  /* 0x0000002f032f7220 */ /* 0x040fe40000410000 */
[C---:B------:R-:W-:Y:S02]  /*e2b0*/  FMUL.FTZ R48, R12.reuse, R48 ;  /* 0x000000300c307220 */ /* 0x040fe40000410000 */
[C---:B--2---:R-:W-:Y:S04]  /*e2c0*/  HMMA.16816.F32.BF16 R100, R16.reuse, R24, R100 ;  /* 0x000000181064723c */ /* 0x044fe80000041864 */
[C---:B------:R-:W-:Y:S01]  /*e2d0*/  FMUL.FTZ R49, R12.reuse, R49 ;  /* 0x000000310c317220 */ /* 0x040fe20000410000 */
[----:B------:R-:W-:Y:S01]  /*e2e0*/  MUFU.EX2 R163, R163 ;  /* 0x000000a300a37308 */ /* 0x000fe20000000800 */
[C---:B------:R-:W-:Y:S02]  /*e2f0*/  FMUL.FTZ R50, R3.reuse, R50 ;  /* 0x0000003203327220 */ /* 0x040fe40000410000 */
[C---:B------:R-:W-:Y:S01]  /*e300*/  HMMA.16816.F32.BF16 R104, R16.reuse, R26, R104 ;  /* 0x0000001a1068723c */ /* 0x040fe20000041868 */
[----:B------:R-:W2:Y:S03]  /*e310*/  LDSM.16.MT88.4 R24, [R181+UR4+0x2100] ;  /* 0x00210004b518783b */ /* 0x000ea60008004200 */
[C---:B------:R-:W-:Y:S02]  /*e320*/  FMUL.FTZ R51, R3.reuse, R51 ;  /* 0x0000003303337220 */ /* 0x040fe40000410000 */
[C---:B------:R-:W-:Y:S01]  /*e330*/  FMUL.FTZ R52, R12.reuse, R52 ;  /* 0x000000340c347220 */ /* 0x040fe20000410000 */
[----:B------:R-:W5:Y:S01]  /*e340*/  MUFU.EX2 R162, R162 ;  /* 0x000000a200a27308 */ /* 0x000f620000000800 */
[C---:B------:R-:W-:Y:S04]  /*e350*/  HMMA.16816.F32.BF16 R108, R16.reuse, R28, R108 ;  /* 0x0000001c106c723c */ /* 0x040fe8000004186c */
[C---:B------:R-:W-:Y:S02]  /*e360*/  FMUL.FTZ R53, R12.reuse, R53 ;  /* 0x000000350c357220 */ /* 0x040fe40000410000 */
[C---:B------:R-:W-:Y:S02]  /*e370*/  FMUL.FTZ R54, R3.reuse, R54 ;  /* 0x0000003603367220 */ /* 0x040fe40000410000 */
[C---:B------:R-:W-:Y:S01]  /*e380*/  HMMA.16816.F32.BF16 R112, R16.reuse, R30, R112 ;  /* 0x0000001e1070723c */ /* 0x040fe20000041870 */
[----:B------:R-:W3:Y:S01]  /*e390*/  LDSM.16.MT88.4 R28, [R13+0x2100] ;  /* 0x002100000d1c783b */ /* 0x000ee20000004200 */
        /* <DEDUP_REMOVED lines=10> */
[----:B------:R-:W1:Y:S03]  /*e440*/  LDSM.16.MT88.4 R20, [R180+UR4+0x2100] ;  /* 0x00210004b414783b */ /* 0x000e660008004200 */
[C---:B------:R-:W-:Y:S02]  /*e450*/  FMUL.FTZ R61, R12.reuse, R61 ;  /* 0x0000003d0c3d7220 */ /* 0x040fe40000410000 */
[C---:B------:R-:W-:Y:S01]  /*e460*/  FMUL.FTZ R62, R3.reuse, R62 ;  /* 0x0000003e033e7220 */ /* 0x040fe20000410000 */
[----:B------:R-:W-:Y:S01]  /*e470*/  MUFU.EX2 R177, R177 ;  /* 0x000000b100b17308 */ /* 0x000fe20000000800 */
[C---:B--2---:R-:W-:Y:S04]  /*e480*/  HMMA.16816.F32.BF16 R36, R16.reuse, R24, R36 ;  /* 0x000000181024723c */ /* 0x044fe80000041824 */
[C---:B------:R-:W-:Y:S02]  /*e490*/  FMUL.FTZ R63, R3.reuse, R63 ;  /* 0x0000003f033f7220 */ /* 0x040fe40000410000 */
[C---:B------:R-:W-:Y:S02]  /*e4a0*/  FMUL.FTZ R64, R12.reuse, R64 ;  /* 0x000000400c407220 */ /* 0x040fe40000410000 */
[C---:B------:R-:W-:Y:S01]  /*e4b0*/  HMMA.16816.F32.BF16 R40, R16.reuse, R26, R40 ;  /* 0x0000001a1028723c */ /* 0x040fe20000041828 */
[----:B------:R-:W2:Y:S01]  /*e4c0*/  LDSM.16.MT88.4 R24, [R14+0x2100] ;  /* 0x002100000e18783b */ /* 0x000ea20000004200 */
[----:B------:R-:W-:Y:S02]  /*e4d0*/  MUFU.EX2 R178, R178 ;  /* 0x000000b200b27308 */ /* 0x000fe40000000800 */
        /* <DEDUP_REMOVED lines=38> */
[----:B------:R-:W1:Y:S03]  /*e740*/  LDSM.16.MT88.4 R20, [R181+UR4+0x900] ;  /* 0x00090004b514783b */ /* 0x000e660008004200 */
[C---:B------:R-:W-:Y:S02]  /*e750*/  FMUL.FTZ R89, R12.reuse, R89 ;  /* 0x000000590c597220 */ /* 0x040fe40000410000 */
[C---:B------:R-:W-:Y:S02]  /*e760*/  FMUL.FTZ R90, R3.reuse, R90 ;  /* 0x0000005a035a7220 */ /* 0x040fe40000410000 */
[C---:B--2---:R-:W-:Y:S04]  /*e770*/  HMMA.16816.F32.BF16 R84, R16.reuse, R24, R84 ;  /* 0x000000181054723c */ /* 0x044fe80000041854 */
        /* <DEDUP_REMOVED lines=9> */
[C---:B---3--:R-:W-:Y:S03]  /*e810*/  HMMA.16816.F32.BF16 R92, R16.reuse, R28, R92 ;  /* 0x0000001c105c723c */ /* 0x048fe6000004185c */
[C---:B------:R-:W-:Y:S02]  /*e820*/  FMUL.FTZ R98, R3.reuse, R98 ;  /* 0x0000006203627220 */ /* 0x040fe40000410000 */
[----:B------:R-:W-:Y:S02]  /*e830*/  FMUL.FTZ R99, R3, R99 ;  /* 0x0000006303637220 */ /* 0x000fe40000410000 */
[--C-:B------:R-:W-:Y:S02]  /*e840*/  FFMA.FTZ R173, R173, c[0x0][0x2d0], -R156.reuse ;  /* 0x0000b400adad7a23 */ /* 0x100fe4000001089c */
[--C-:B------:R-:W-:Y:S03]  /*e850*/  FFMA.FTZ R174, R171, c[0x0][0x2d0], -R156.reuse ;  /* 0x0000b400abae7a23 */ /* 0x100fe6000001089c */
[----:B------:R-:W-:Y:S01]  /*e860*/  HMMA.16816.F32.BF16 R96, R16, R30, R96 ;  /* 0x0000001e1060723c */ /* 0x000fe20000041860 */
[----:B------:R-:W3:Y:S01]  /*e870*/  LDSM.16.MT88.4 R28, [R14+0x2900] ;  /* 0x002900000e1c783b */ /* 0x000ee20000004200 */
[----:B------:R-:W-:Y:S01]  /*e880*/  MUFU.EX2 R173, R173 ;  /* 0x000000ad00ad7308 */ /* 0x000fe20000000800 */
[--C-:B------:R-:W-:Y:S02]  /*e890*/  FFMA.FTZ R169, R169, c[0x0][0x2d0], -R156.reuse ;  /* 0x0000b400a9a97a23 */ /* 0x100fe4000001089c */
[--C-:B------:R-:W-:Y:S02]  /*e8a0*/  FFMA.FTZ R176, R167, c[0x0][0x2d0], -R156.reuse ;  /* 0x0000b400a7b07a23 */ /* 0x100fe4000001089c */
[----:B------:R-:W-:Y:S01]  /*e8b0*/  F2FP.BF16.PACK_AB R16, R158, R15 ;  /* 0x0000000f9e10723e */ /* 0x000fe200000010ff */
[--C-:B------:R-:W-:Y:S01]  /*e8c0*/  FFMA.FTZ R167, R172, c[0x0][0x2d0], -R141.reuse ;  /* 0x0000b400aca77a23 */ /* 0x100fe2000001088d */
[----:B----4-:R-:W-:Y:S03]  /*e8d0*/  F2FP.BF16.PACK_AB R18, R161, R160 ;  /* 0x000000a0a112723e */ /* 0x010fe600000010ff */
[----:B-----5:R-:W-:Y:S01]  /*e8e0*/  F2FP.BF16.PACK_AB R17, R162, R163 ;  /* 0x000000a3a211723e */ /* 0x020fe200000010ff */
[--C-:B------:R-:W-:Y:S01]  /*e8f0*/  FFMA.FTZ R172, R145, c[0x0][0x2d0], -R156.reuse ;  /* 0x0000b40091ac7a23 */ /* 0x100fe2000001089c */
[----:B------:R-:W-:Y:S01]  /*e900*/  F2FP.BF16.PACK_AB R19, R165, R164 ;  /* 0x000000a4a513723e */ /* 0x000fe200000010ff */
[--C-:B------:R-:W-:Y:S01]  /*e910*/  FFMA.FTZ R170, R170, c[0x0][0x2d0], -R141.reuse ;  /* 0x0000b400aaaa7a23 */ /* 0x100fe2000001088d */
[----:B------:R-:W4:Y:S01]  /*e920*/  MUFU.EX2 R174, R174 ;  /* 0x000000ae00ae7308 */ /* 0x000f220000000800 */
[--C-:B------:R-:W-:Y:S02]  /*e930*/  FFMA.FTZ R168, R168, c[0x0][0x2d0], -R141.reuse ;  /* 0x0000b400a8a87a23 */ /* 0x100fe4000001088d */
[--C-:B------:R-:W-:Y:S02]  /*e940*/  FFMA.FTZ R171, R166, c[0x0][0x2d0], -R141.reuse ;  /* 0x0000b400a6ab7a23 */ /* 0x100fe4000001088d */
[C---:B-1----:R-:W-:Y:S03]  /*e950*/  HMMA.16816.F32.BF16 R4, R16.reuse, R20, R4 ;  /* 0x000000141004723c */ /* 0x042fe60000041804 */
[--C-:B------:R-:W-:Y:S02]  /*e960*/  FFMA.FTZ R166, R147, c[0x0][0x2d0], -R156.reuse ;  /* 0x0000b40093a67a23 */ /* 0x100fe4000001089c */
[----:B------:R-:W-:Y:S01]  /*e970*/  LDSM.16.MT88.4 R144, [R181+UR4+0x5900] ;  /* 0x00590004b590783b */ /* 0x000fe20008004200 */
[----:B------:R-:W-:Y:S01]  /*e980*/  FFMA.FTZ R141, R140, c[0x0][0x2d0], -R141 ;  /* 0x0000b4008c8d7a23 */ /* 0x000fe2000001088d */
[----:B------:R-:W-:Y:S01]  /*e990*/  MUFU.EX2 R169, R169 ;  /* 0x000000a900a97308 */ /* 0x000fe20000000800 */
[C---:B------:R-:W-:Y:S04]  /*e9a0*/  HMMA.16816.F32.BF16 R8, R16.reuse, R22, R8 ;  /* 0x000000161008723c */ /* 0x040fe80000041808 */
[--C-:B------:R-:W-:Y:S01]  /*e9b0*/  FFMA.FTZ R159, R159, c[0x0][0x2d0], -R156.reuse ;  /* 0x0000b4009f9f7a23 */ /* 0x100fe2000001089c */
[----:B------:R-:W1:Y:S01]  /*e9c0*/  LDSM.16.MT88.4 R20, [R181+UR4+0x4900] ;  /* 0x00490004b514783b */ /* 0x000e620008004200 */
[----:B------:R-:W-:Y:S02]  /*e9d0*/  FFMA.FTZ R156, R143, c[0x0][0x2d0], -R156 ;  /* 0x0000b4008f9c7a23 */ /* 0x000fe4000001089c */
[C---:B--2---:R-:W-:Y:S01]  /*e9e0*/  HMMA.16816.F32.BF16 R100, R16.reuse, R24, R100 ;  /* 0x000000181064723c */ /* 0x044fe20000041864 */
[----:B------:R-:W-:Y:S03]  /*e9f0*/  MUFU.EX2 R179, R141 ;  /* 0x0000008d00b37308 */ /* 0x000fe60000000800 */
[----:B------:R-:W-:Y:S02]  /*ea00*/  FFMA.FTZ R151, R12, R203, R151 ;  /* 0x000000cb0c977223 */ /* 0x000fe40000010097 */
[----:B------:R-:W-:Y:S02]  /*ea10*/  FFMA.FTZ R155, R3, R204, R155 ;  /* 0x000000cc039b7223 */ /* 0x000fe4000001009b */
[C---:B------:R-:W-:Y:S01]  /*ea20*/  HMMA.16816.F32.BF16 R104, R16.reuse, R26, R104 ;  /* 0x0000001a1068723c */ /* 0x040fe20000041868 */
[----:B------:R-:W2:Y:S02]  /*ea30*/  LDSM.16.MT88.4 R24, [R13+0x4900] ;  /* 0x004900000d18783b */ /* 0x000ea40000004200 */
[----:B------:R-:W-:Y:S01]  /*ea40*/  MUFU.EX2 R175, R156 ;  /* 0x0000009c00af7308 */ /* 0x000fe20000000800 */
[----:B------:R-:W-:Y:S02]  /*ea50*/  FADD.FTZ R151, R150, R151 ;  /* 0x0000009796977221 */ /* 0x000fe40000010000 */
[----:B------:R-:W-:Y:S02]  /*ea60*/  FADD.FTZ R155, R154, R155 ;  /* 0x0000009b9a9b7221 */ /* 0x000fe40000010000 */
[C---:B------:R-:W-:Y:S04]  /*ea70*/  HMMA.16816.F32.BF16 R108, R16.reuse, R32, R108 ;  /* 0x00000020106c723c */ /* 0x040fe8000004186c */
[----:B------:R-:W-:Y:S01]  /*ea80*/  FADD.FTZ R152, R152, R155 ;  /* 0x0000009b98987221 */ /* 0x000fe20000010000 */
[----:B------:R5:W-:Y:S03]  /*ea90*/  MUFU.EX2 R156, R142 ;  /* 0x0000008e009c7308 */ /* 0x000be60000000800 */
[C---:B------:R-:W-:Y:S01]  /*eaa0*/  HMMA.16816.F32.BF16 R112, R16.reuse, R34, R112 ;  /* 0x000000221070723c */ /* 0x040fe20000041870 */
[----:B------:R-:W-:Y:S03]  /*eab0*/  LDSM.16.MT88.4 R32, [R14+0x4900] ;  /* 0x004900000e20783b */ /* 0x000fe60000004200 */
        /* <DEDUP_REMOVED lines=9> */
[----:B-----5:R-:W-:Y:S03]  /*eb50*/  LDSM.16.MT88.4 R140, [R14+0x3900] ;  /* 0x003900000e8c783b */ /* 0x020fe60000004200 */
[----:B------:R-:W5:Y:S01]  /*eb60*/  MUFU.EX2 R170, R170 ;  /* 0x000000aa00aa7308 */ /* 0x000f620000000800 */
[----:B------:R-:W-:Y:S03]  /*eb70*/  FADD.FTZ R164, R164, R163 ;  /* 0x000000a3a4a47221 */ /* 0x000fe60000010000 */
[C---:B------:R-:W-:Y:S01]  /*eb80*/  HMMA.16816.F32.BF16 R40, R16.reuse, R130, R40 ;  /* 0x000000821028723c */ /* 0x040fe20000041828 */
[----:B------:R-:W-:Y:S03]  /*eb90*/  LDSM.16.MT88.4 R128, [R14+0x1100] ;  /* 0x001100000e80783b */ /* 0x000fe60000004200 */
[----:B------:R-:W-:Y:S02]  /*eba0*/  FADD.FTZ R164, R165, R164 ;  /* 0x000000a4a5a47221 */ /* 0x000fe40000010000 */
[----:B------:R-:W-:Y:S02]  /*ebb0*/  MUFU.EX2 R168, R168 ;  /* 0x000000a800a87308 */ /* 0x000fe40000000800 */
[C---:B------:R-:W-:Y:S08]  /*ebc0*/  HMMA.16816.F32.BF16 R44, R16.reuse, R132, R44 ;  /* 0x00000084102c723c */ /* 0x040ff0000004182c */
[C---:B------:R-:W-:Y:S01]  /*ebd0*/  HMMA.16816.F32.BF16 R48, R16.reuse, R134, R48 ;  /* 0x000000861030723c */ /* 0x040fe20000041830 */
[----:B------:R-:W-:Y:S01]  /*ebe0*/  LDSM.16.MT88.4 R132, [R14+0x1900] ;  /* 0x001900000e84783b */ /* 0x000fe20000004200 */
[----:B------:R-:W1:Y:S06]  /*ebf0*/  MUFU.EX2 R171, R171 ;  /* 0x000000ab00ab7308 */ /* 0x000e6c0000000800 */
[C---:B------:R-:W-:Y:S04]  /*ec00*/  HMMA.16816.F32.BF16 R52, R16.reuse, R136, R52 ;  /* 0x000000881034723c */ /* 0x040fe80000041834 */
[----:B------:R-:W-:Y:S04]  /*ec10*/  MUFU.EX2 R159, R159 ;  /* 0x0000009f009f7308 */ /* 0x000fe80000000800 */
[C---:B------:R-:W-:Y:S01]  /*ec20*/  HMMA.16816.F32.BF16 R56, R16.reuse, R138, R56 ;  /* 0x0000008a1038723c */ /* 0x040fe20000041838 */
[----:B------:R-:W-:Y:S05]  /*ec30*/  LDSM.16.MT88.4 R136, [R180+UR4+0x3900] ;  /* 0x00390004b488783b */ /* 0x000fea0008004200 */
[----:B------:R-:W2:Y:S02]  /*ec40*/  MUFU.EX2 R166, R166 ;  /* 0x000000a600a67308 */ /* 0x000ea40000000800 */
[C---:B---3--:R-:W-:Y:S08]  /*ec50*/  HMMA.16816.F32.BF16 R60, R16.reuse, R28, R60 ;  /* 0x0000001c103c723c */ /* 0x048ff0000004183c */
[C---:B------:R-:W-:Y:S01]  /*ec60*/  HMMA.16816.F32.BF16 R64, R16.reuse, R30, R64 ;  /* 0x0000001e1040723c */ /* 0x040fe20000041840 */
[----:B------:R-:W3:Y:S01]  /*ec70*/  LDSM.16.MT88.4 R28, [R180+UR4+0x4900] ;  /* 0x00490004b41c783b */ /* 0x000ee20008004200 */
[----:B------:R-:W3:Y:S06]  /*ec80*/  MUFU.EX2 R172, R172 ;  /* 0x000000ac00ac7308 */ /* 0x000eec0000000800 */
[C---:B-1----:R-:W-:Y:S08]  /*ec90*/  HMMA.16816.F32.BF16 R68, R16.reuse, R20, R68 ;  /* 0x000000141044723c */ /* 0x042ff00000041844 */
[C---:B------:R-:W-:Y:S01]  /*eca0*/  HMMA.16816.F32.BF16 R72, R16.reuse, R22, R72 ;  /* 0x000000161048723c */ /* 0x040fe20000041848 */
[----:B------:R-:W1:Y:S07]  /*ecb0*/  LDSM.16.MT88.4 R20, [R181+UR4+0x1100] ;  /* 0x00110004b514783b */ /* 0x000e6e0008004200 */
[C---:B--2---:R-:W-:Y:S08]  /*ecc0*/  HMMA.16816.F32.BF16 R76, R16.reuse, R24, R76 ;  /* 0x00000018104c723c */ /* 0x044ff0000004184c */
[C---:B------:R-:W-:Y:S01]  /*ecd0*/  HMMA.16816.F32.BF16 R80, R16.reuse, R26, R80 ;  /* 0x0000001a1050723c */ /* 0x040fe20000041850 */
[----:B------:R-:W2:Y:S07]  /*ece0*/  LDSM.16.MT88.4 R24, [R180+UR4+0x1100] ;  /* 0x00110004b418783b */ /* 0x000eae0008004200 */
[C---:B---3--:R-:W-:Y:S08]  /*ecf0*/  HMMA.16816.F32.BF16 R84, R16.reuse, R28, R84 ;  /* 0x0000001c1054723c */ /* 0x048ff00000041854 */
[C---:B------:R-:W-:Y:S01]  /*ed00*/  HMMA.16816.F32.BF16 R88, R16.reuse, R30, R88 ;  /* 0x0000001e1058723c */ /* 0x040fe20000041858 */
[----:B------:R-:W3:Y:S07]  /*ed10*/  LDSM.16.MT88.4 R28, [R181+UR4+0x3100] ;  /* 0x00310004b51c783b */ /* 0x000eee0008004200 */
[C---:B------:R-:W-:Y:S08]  /*ed20*/  HMMA.16816.F32.BF16 R92, R16.reuse, R32, R92 ;  /* 0x00000020105c723c */ /* 0x040ff0000004185c */
[----:B------:R-:W-:Y:S01]  /*ed30*/  HMMA.16816.F32.BF16 R96, R16, R34, R96 ;  /* 0x000000221060723c */ /* 0x000fe20000041860 */
[----:B------:R-:W2:Y:S06]  /*ed40*/  LDSM.16.MT88.4 R32, [R13+0x3100] ;  /* 0x003100000d20783b */ /* 0x000eac0000004200 */
[----:B----4-:R-:W-:Y:S02]  /*ed50*/  F2FP.BF16.PACK_AB R16, R174, R173 ;  /* 0x000000adae10723e */ /* 0x010fe400000010ff */
[----:B------:R-:W-:Y:S03]  /*ed60*/  F2FP.BF16.PACK_AB R18, R176, R169 ;  /* 0x000000a9b012723e */ /* 0x000fe600000010ff */
[C---:B-----5:R-:W-:Y:S01]  /*ed70*/  F2FP.BF16.PACK_AB R17, R170.reuse, R167 ;  /* 0x000000a7aa11723e */ /* 0x060fe200000010ff */
[----:B------:R-:W-:Y:S01]  /*ed80*/  FADD.FTZ R167, R167, R164 ;  /* 0x000000a4a7a77221 */ /* 0x000fe20000010000 */
[C---:B------:R-:W-:Y:S03]  /*ed90*/  F2FP.BF16.PACK_AB R19, R171.reuse, R168 ;  /* 0x000000a8ab13723e */ /* 0x040fe600000010ff */
[----:B------:R-:W-:Y:S04]  /*eda0*/  FADD.FTZ R167, R170, R167 ;  /* 0x000000a7aaa77221 */ /* 0x000fe80000010000 */
[C---:B-1----:R-:W-:Y:S03]  /*edb0*/  HMMA.16816.F32.BF16 R4, R16.reuse, R20, R4 ;  /* 0x000000141004723c */ /* 0x042fe60000041804 */
[----:B------:R-:W-:Y:S04]  /*edc0*/  FADD.FTZ R168, R168, R167 ;  /* 0x000000a7a8a87221 */ /* 0x000fe80000010000 */
[----:B------:R-:W-:Y:S01]  /*edd0*/  FADD.FTZ R168, R171, R168 ;  /* 0x000000a8aba87221 */ /* 0x000fe20000010000 */
[C---:B------:R-:W-:Y:S01]  /*ede0*/  HMMA.16816.F32.BF16 R8, R16.reuse, R22, R8 ;  /* 0x000000161008723c */ /* 0x040fe20000041808 */
[----:B------:R-:W1:Y:S07]  /*edf0*/  LDSM.16.MT88.4 R20, [R180+UR4+0x3100] ;  /* 0x00310004b414783b */ /* 0x000e6e0008004200 */
[C---:B------:R-:W-:Y:S08]  /*ee00*/  HMMA.16816.F32.BF16 R100, R16.reuse, R124, R100 ;  /* 0x0000007c1064723c */ /* 0x040ff00000041864 */
[C---:B------:R-:W-:Y:S01]  /*ee10*/  HMMA.16816.F32.BF16 R104, R16.reuse, R126, R104 ;  /* 0x0000007e1068723c */ /* 0x040fe20000041868 */
[----:B------:R-:W-:Y:S07]  /*ee20*/  LDSM.16.MT88.4 R124, [R181+UR4+0x1900] ;  /* 0x00190004b57c783b */ /* 0x000fee0008004200 */
[C---:B--2---:R-:W-:Y:S08]  /*ee30*/  HMMA.16816.F32.BF16 R108, R16.reuse, R24, R108 ;  /* 0x00000018106c723c */ /* 0x044ff0000004186c */
        /* <DEDUP_REMOVED lines=23> */
[C---:B------:R-:W-:Y:S01]  /*efb0*/  HMMA.16816.F32.BF16 R88, R16.reuse, R22, R88 ;  /* 0x000000161058723c */ /* 0x040fe20000041858 */
[----:B------:R-:W1:Y:S07]  /*efc0*/  LDSM.16.MT88.4 R20, [R181+UR4+0x3900] ;  /* 0x00390004b514783b */ /* 0x000e6e0008004200 */
[C---:B--2---:R-:W-:Y:S08]  /*efd0*/  HMMA.16816.F32.BF16 R92, R16.reuse, R24, R92 ;  /* 0x00000018105c723c */ /* 0x044ff0000004185c */
[----:B------:R-:W-:Y:S01]  /*efe0*/  HMMA.16816.F32.BF16 R96, R16, R26, R96 ;  /* 0x0000001a1060723c */ /* 0x000fe20000041860 */
[----:B------:R-:W2:Y:S06]  /*eff0*/  LDSM.16.MT88.4 R24, [R13+0x3900] ;  /* 0x003900000d18783b */ /* 0x000eac0000004200 */
[----:B------:R-:W-:Y:S02]  /*f000*/  F2FP.BF16.PACK_AB R16, R166, R159 ;  /* 0x0000009fa610723e */ /* 0x000fe400000010ff */
[----:B------:R-:W-:Y:S03]  /*f010*/  F2FP.BF16.PACK_AB R18, R175, R172 ;  /* 0x000000acaf12723e */ /* 0x000fe600000010ff */
[C---:B------:R-:W-:Y:S01]  /*f020*/  F2FP.BF16.PACK_AB R17, R178.reuse, R177 ;  /* 0x000000b1b211723e */ /* 0x040fe200000010ff */
[----:B------:R-:W-:Y:S01]  /*f030*/  FADD.FTZ R177, R177, R168 ;  /* 0x000000a8b1b17221 */ /* 0x000fe20000010000 */
[C---:B------:R-:W-:Y:S03]  /*f040*/  F2FP.BF16.PACK_AB R19, R179.reuse, R156 ;  /* 0x0000009cb313723e */ /* 0x040fe600000010ff */
[----:B------:R-:W-:Y:S04]  /*f050*/  FADD.FTZ R177, R178, R177 ;  /* 0x000000b1b2b17221 */ /* 0x000fe80000010000 */
[C---:B------:R-:W-:Y:S01]  /*f060*/  HMMA.16816.F32.BF16 R128, R16.reuse, R124, R4 ;  /* 0x0000007c1080723c */ /* 0x040fe20000041804 */
[----:B------:R-:W5:Y:S02]  /*f070*/  LDSM.16.MT88.4 R4, [R13+0x5900] ;  /* 0x005900000d04783b */ /* 0x000f640000004200 */
[----:B------:R-:W-:Y:S04]  /*f080*/  FADD.FTZ R156, R156, R177 ;  /* 0x000000b19c9c7221 */ /* 0x000fe80000010000 */
[----:B------:R-:W-:Y:S01]  /*f090*/  FADD.FTZ R204, R179, R156 ;  /* 0x0000009cb3cc7221 */ /* 0x000fe20000010000 */
[C---:B------:R-:W-:Y:S01]  /*f0a0*/  HMMA.16816.F32.BF16 R124, R16.reuse, R126, R8 ;  /* 0x0000007e107c723c */ /* 0x040fe20000041808 */
[----:B------:R-:W1:Y:S07]  /*f0b0*/  LDSM.16.MT88.4 R8, [R180+UR4+0x5900] ;  /* 0x00590004b408783b */ /* 0x000e6e0008004200 */
[C---:B---3--:R-:W-:Y:S08]  /*f0c0*/  HMMA.16816.F32.BF16 R100, R16.reuse, R28, R100 ;  /* 0x0000001c1064723c */ /* 0x048ff00000041864 */
[C---:B------:R-:W-:Y:S08]  /*f0d0*/  HMMA.16816.F32.BF16 R104, R16.reuse, R30, R104 ;  /* 0x0000001e1068723c */ /* 0x040ff00000041868 */
[C---:B----4-:R-:W-:Y:S08]  /*f0e0*/  HMMA.16816.F32.BF16 R108, R16.reuse, R32, R108 ;  /* 0x00000020106c723c */ /* 0x050ff0000004186c */
        /* <DEDUP_REMOVED lines=14> */
[C---:B-----5:R-:W-:Y:S07]  /*f1d0*/  HMMA.16816.F32.BF16 R76, R16.reuse, R4, R76 ;  /* 0x00000004104c723c */ /* 0x060fee000004184c */
[----:B------:R-:W-:Y:S01]  /*f1e0*/  FADD.FTZ R4, R148, R151 ;  /* 0x0000009794047221 */ /* 0x000fe20000010000 */
[C---:B------:R-:W-:Y:S04]  /*f1f0*/  HMMA.16816.F32.BF16 R80, R16.reuse, R6, R80 ;  /* 0x000000061050723c */ /* 0x040fe80000041850 */
[----:B------:R-:W-:Y:S04]  /*f200*/  FADD.FTZ R4, R153, R4 ;  /* 0x0000000499047221 */ /* 0x000fe80000010000 */
[C---:B------:R-:W-:Y:S04]  /*f210*/  HMMA.16816.F32.BF16 R84, R16.reuse, R8, R84 ;  /* 0x000000081054723c */ /* 0x040fe80000041854 */
[----:B------:R-:W-:Y:S04]  /*f220*/  FADD.FTZ R3, R15, R4 ;  /* 0x000000040f037221 */ /* 0x000fe80000010000 */
[C---:B------:R-:W-:Y:S04]  /*f230*/  HMMA.16816.F32.BF16 R88, R16.reuse, R10, R88 ;  /* 0x0000000a1058723c */ /* 0x040fe80000041858 */
[----:B------:R-:W-:Y:S04]  /*f240*/  FADD.FTZ R3, R158, R3 ;  /* 0x000000039e037221 */ /* 0x000fe80000010000 */
[----:B------:R-:W-:Y:S01]  /*f250*/  FADD.FTZ R4, R160, R3 ;  /* 0x00000003a0047221 */ /* 0x000fe20000010000 */
[----:B------:R-:W-:Y:S01]  /*f260*/  IADD3 R3, R209, -0x2, RZ ;  /* 0xfffffffed1037810 */ /* 0x000fe20007ffe0ff */
[C---:B-1----:R-:W-:Y:S03]  /*f270*/  HMMA.16816.F32.BF16 R92, R16.reuse, R20, R92 ;  /* 0x00000014105c723c */ /* 0x042fe6000004185c */
[----:B------:R-:W-:Y:S01]  /*f280*/  FADD.FTZ R4, R161, R4 ;  /* 0x00000004a1047221 */ /* 0x000fe20000010000 */
[----:B------:R-:W-:Y:S03]  /*f290*/  ISETP.GE.AND P0, PT, R3, R190, PT ;  /* 0x000000be0300720c */ /* 0x000fe60003f06270 */
        /* <DEDUP_REMOVED lines=24> */
[----:B------:R1:W2:Y:S04]  /*f420*/  @!P2 LDG.E R195, [R4.64] ;  /* 0x0000000e04c3a981 */ /* 0x0002a8000c1e1900 */
        /* <DEDUP_REMOVED lines=16> */
[----:B------:R-:W3:Y:S04]  /*f530*/  SHFL.IDX PT, R6, R16, 0x1, 0x181f ;  /* 0x00381f0010067f89 */ /* 0x000ee800000e0000 */
[----:B------:R-:W4:Y:S01]  /*f540*/  SHFL.IDX PT, R3, R7, 0x1, 0x181f ;  /* 0x00381f0007037f89 */ /* 0x000f2200000e0000 */
[CC--:B-1----:R-:W-:Y:S05]  /*f550*/  IADD3 R12, P0, R8.reuse, R210.reuse, RZ ;  /* 0x000000d2080c7210 */ /* 0x0c2fea0007f1e0ff */
[C-C-:B--2---:R-:W-:Y:S01]  /*f560*/  IMAD.X R13, R5.reuse, 0x1, R207.reuse, P0 ;  /* 0x00000001050d7824 */ /* 0x144fe200000e06cf */
[C---:B------:R-:W-:Y:S05]  /*f570*/  IADD3 R10, P0, R8.reuse, R211, RZ ;  /* 0x000000d3080a7210 */ /* 0x040fea0007f1e0ff */
[C---:B------:R-:W-:Y:S01]  /*f580*/  IMAD.X R11, R5.reuse, 0x1, R208, P0 ;  /* 0x00000001050b7824 */ /* 0x040fe200000e06d0 */
[----:B------:R-:W-:Y:S05]  /*f590*/  IADD3 R8, P0, R8, R205, RZ ;  /* 0x000000cd08087210 */ /* 0x000fea0007f1e0ff */
[--C-:B------:R-:W-:Y:S01]  /*f5a0*/  IMAD.X R9, R5, 0x1, R206.reuse, P0 ;  /* 0x0000000105097824 */ /* 0x100fe200000e06ce */
[----:B---3--:R-:W-:Y:S01]  /*f5b0*/  IADD3 R14, P0, R6, R210, RZ ;  /* 0x000000d2060e7210 */ /* 0x008fe20007f1e0ff */
[----:B------:R-:W-:Y:S04]  /*f5c0*/  IMAD.SHL.U32 R5, R4, 0x2, RZ ;  /* 0x0000000204057824 */ /* 0x000fe800078e00ff */
[C---:B----4-:R-:W-:Y:S01]  /*f5d0*/  IMAD.X R15, R3.reuse, 0x1, R207, P0 ;  /* 0x00000001030f7824 */ /* 0x050fe200000e06cf */
[----:B------:R1:W-:Y:S01]  /*f5e0*/  LDGSTS.E.BYPASS.LTC128B.128 [R5+0xc100], [R12.64], !P5 ;  /* 0x0c1000000c057fae */ /* 0x0003e2000e901d4e */
[C---:B------:R-:W-:Y:S03]  /*f5f0*/  IADD3 R16, P0, R6.reuse, R211, RZ ;  /* 0x000000d306107210 */ /* 0x040fe60007f1e0ff */
[----:B------:R1:W-:Y:S01]  /*f600*/  LDGSTS.E.BYPASS.LTC128B.128 [R5+0xe100], [R10.64], !P4 ;  /* 0x0e1000000a057fae */ /* 0x0003e2000e101d4e */
[C---:B------:R-:W-:Y:S02]  /*f610*/  IADD3.X R17, R3.reuse, R208, RZ, P0, !PT ;  /* 0x000000d003117210 */ /* 0x040fe400007fe4ff */
[----:B------:R-:W-:Y:S01]  /*f620*/  IADD3 R6, P0, R6, R205, RZ ;  /* 0x000000cd06067210 */ /* 0x000fe20007f1e0ff */
[----:B------:R1:W-:Y:S04]  /*f630*/  LDGSTS.E.BYPASS.LTC128B.128 [R5+0x10100], [R8.64], !P6 ;  /* 0x1010000008057fae */ /* 0x0003e8000f101d4e */
[----:B------:R1:W-:Y:S01]  /*f640*/  LDGSTS.E.BYPASS.LTC128B.128 [R5+0xd100], [R14.64], !P5 ;  /* 0x0d1000000e057fae */ /* 0x0003e2000e901d4e */
[----:B------:R-:W-:Y:S03]  /*f650*/  IMAD.X R7, R3, 0x1, R206, P0 ;  /* 0x0000000103077824 */ /* 0x000fe600000e06ce */
[----:B------:R1:W-:Y:S04]  /*f660*/  LDGSTS.E.BYPASS.LTC128B.128 [R5+0xf100], [R16.64], !P4 ;  /* 0x0f10000010057fae */ /* 0x0003e8000e101d4e */
[----:B------:R1:W-:Y:S02]  /*f670*/  LDGSTS.E.BYPASS.LTC128B.128 [R5+0x11100], [R6.64], !P6 ;  /* 0x1110000006057fae */ /* 0x0003e4000f101d4e */
.L_x_2841:
        /* <DEDUP_REMOVED lines=9> */
.L_x_2831:
        /* <DEDUP_REMOVED lines=122> */
.L_x_2791:
        /* <DEDUP_REMOVED lines=165> */
.L_x_2844:
        /* <DEDUP_REMOVED lines=146> */
.L_x_2846:
[----:B--2---:R-:W-:Y:S05]  /*11220*/  BSYNC B0 ;  /* 0x0000000000007941 */ /* 0x004fea0003800000 */
.L_x_2845:
        /* <DEDUP_REMOVED lines=23> */
.L_x_2848:
[----:B------:R-:W-:Y:S05]  /*113a0*/  BSYNC B0 ;  /* 0x0000000000007941 */ /* 0x000fea0003800000 */
.L_x_2847:
        /* <DEDUP_REMOVED lines=23> */
.L_x_2850:
[----:B------:R-:W-:Y:S05]  /*11520*/  BSYNC B0 ;  /* 0x0000000000007941 */ /* 0x000fea0003800000 */
.L_x_2849:
        /* <DEDUP_REMOVED lines=24> */
.L_x_2843:
        /* <DEDUP_REMOVED lines=31> */
.L_x_2851:
        /* <DEDUP_REMOVED lines=43> */
.L_x_2853:
[----:B------:R-:W-:Y:S05]  /*11b50*/  BSYNC B0 ;  /* 0x0000000000007941 */ /* 0x000fea0003800000 */
.L_x_2852:
        /* <DEDUP_REMOVED lines=70> */
.L_x_2855:
[----:B------:R-:W-:Y:S05]  /*11fc0*/  BSYNC B0 ;  /* 0x0000000000007941 */ /* 0x000fea0003800000 */
.L_x_2854:
        /* <DEDUP_REMOVED lines=21> */
.L_x_2857:
[----:B------:R-:W-:Y:S05]  /*12120*/  BSYNC B0 ;  /* 0x0000000000007941 */ /* 0x000fea0003800000 */
.L_x_2856:
        /* <DEDUP_REMOVED lines=21> */
.L_x_2859:
[----:B------:R-:W-:Y:S05]  /*12280*/  BSYNC B0 ;  /* 0x0000000000007941 */ /* 0x000fea0003800000 */
.L_x_2858:
        /* <DEDUP_REMOVED lines=22> */
.L_x_2860:
        /* <DEDUP_REMOVED lines=9> */
.L_x_3440:


//--------------------- .text._ZN7cutlass13device_kernelIN5flash19enable_sm80_to_sm89INS1_16FlashAttnFwdSm80INS1_25CollectiveMainloopFwdSm80ILi8ELi2ELb0EN4cute5tupleIJNS5_1CILi128EEENS7_ILi64EEENS7_ILi192EEEEEELi192ENS_10bfloat16_tEfNS_4arch4Sm80ELb0ELb1ELb0ELb1ELb1ELb1ELb1ELb0EEENS1_21CollectiveEpilogueFwdINS6_IJS8_SA_S9_EEENS6_IJNS7_ILi1EEESI_SI_EEESC_SE_Li256ELb1ELb1ELb0ELb0EEENS1_19SingleTileSchedulerILb1ELb0ELb1ELi128EEEEEEEEEvNT_6ParamsE --------------------------
	.section	.text._ZN7cutlass13device_kernelIN5flash19enable_sm80_to_sm89INS1_16FlashAttnFwdSm80INS1_25CollectiveMainloopFwdSm80ILi8ELi2ELb0EN4cute5tupleIJNS5_1CILi128EEENS7_ILi64EEENS7_ILi192EEEEEELi192ENS_10bfloat16_tEfNS_4arch4Sm80ELb0ELb1ELb0ELb1ELb1ELb1ELb1ELb0EEENS1_21CollectiveEpilogueFwdINS6_IJS8_SA_S9_EEENS6_IJNS7_ILi1EEESI_SI_EEESC_SE_Li256ELb1ELb1ELb0ELb0EEENS1_19SingleTileSchedulerILb1ELb0ELb1ELi128EEEEEEEEEvNT_6ParamsE,"ax",@progbits
	.sectioninfo	@"SHI_REGISTERS=255"
	.align	128
.text._ZN7cutlass13device_kernelIN5flash19enable_sm80_to_sm89INS1_16FlashAttnFwdSm80INS1_25CollectiveMainloopFwdSm80ILi8ELi2ELb0EN4cute5tupleIJNS5_1CILi128EEENS7_ILi64EEENS7_ILi192EEEEEELi192ENS_10bfloat16_tEfNS_4arch4Sm80ELb0ELb1ELb0ELb1ELb1ELb1ELb1ELb0EEENS1_21CollectiveEpilogueFwdINS6_IJS8_SA_S9_EEENS6_IJNS7_ILi1EEESI_SI_EEESC_SE_Li256ELb1ELb1ELb0ELb0EEENS1_19SingleTileSchedulerILb1ELb0ELb1ELi128EEEEEEEEEvNT_6ParamsE:
        .type           _ZN7cutlass13device_kernelIN5flash19enable_sm80_to_sm89INS1_16FlashAttnFwdSm80INS1_25CollectiveMainloopFwdSm80ILi8ELi2ELb0EN4cute5tupleIJNS5_1CILi128EEENS7_ILi64EEENS7_ILi192EEEEEELi192ENS_10bfloat16_tEfNS_4arch4Sm80ELb0ELb1ELb0ELb1ELb1ELb1ELb1ELb0EEENS1_21CollectiveEpilogueFwdINS6_IJS8_SA_S9_EEENS6_IJNS7_ILi1EEESI_SI_EEESC_SE_Li256ELb1ELb1ELb0ELb0EEENS1_19SingleTileSchedulerILb1ELb0ELb1ELi128EEEEEEEEEvNT_6ParamsE,@function
        .size           _ZN7cutlass13device_kernelIN5flash19enable_sm80_to_sm89INS1_16FlashAttnFwdSm80INS1_25CollectiveMainloopFwdSm80ILi8ELi2ELb0EN4cute5tupleIJNS5_1CILi128EEENS7_ILi64EEENS7_ILi192EEEEEELi192ENS_10bfloat16_tEfNS_4arch4Sm80ELb0ELb1ELb0ELb1ELb1ELb1ELb1ELb0EEENS1_21CollectiveEpilogueFwdINS6_IJS8_SA_S9_EEENS6_IJNS7_ILi1EEESI_SI_EEESC_SE_Li256ELb1ELb1ELb0ELb0EEENS1_19SingleTileSchedulerILb1ELb0ELb1ELi128EEEEEEEEEvNT_6ParamsE,(.L_x_3441 - _ZN7cutlass13device_kernelIN5flash19enable_sm80_to_sm89INS1_16FlashAttnFwdSm80INS1_25CollectiveMainloopFwdSm80ILi8ELi2ELb0EN4cute5tupleIJNS5_1CILi128EEENS7_ILi64EEENS7_ILi192EEEEEELi192ENS_10bfloat16_tEfNS_4arch4Sm80ELb0ELb1ELb0ELb1ELb1ELb1ELb1ELb0EEENS1_21CollectiveEpilogueFwdINS6_IJS8_SA_S9_EEENS6_IJNS7_ILi1EEESI_SI_EEESC_SE_Li256ELb1ELb1ELb0ELb0EEENS1_19SingleTileSchedulerILb1ELb0ELb1ELi128EEEEEEEEEvNT_6ParamsE)
        .other          _ZN7cutlass13device_kernelIN5flash19enable_sm80_to_sm89INS1_16FlashAttnFwdSm80INS1_25CollectiveMainloopFwdSm80ILi8ELi2ELb0EN4cute5tupleIJNS5_1CILi128EEENS7_ILi64EEENS7_ILi192EEEEEELi192ENS_10bfloat16_tEfNS_4arch4Sm80ELb0ELb1ELb0ELb1ELb1ELb1ELb1ELb0EEENS1_21CollectiveEpilogueFwdINS6_IJS8_SA_S9_EEENS6_IJNS7_ILi1EEESI_SI_EEESC_SE_Li256ELb1ELb1ELb0ELb0EEENS1_19SingleTileSchedulerILb1ELb0ELb1ELi128EEEEEEEEEvNT_6ParamsE,@"STO_CUDA_ENTRY STV_DEFAULT"
_ZN7cutlass13device_kernelIN5flash19enable_sm80_to_sm89INS1_16FlashAttnFwdSm80INS1_25CollectiveMainloopFwdSm80ILi8ELi2ELb0EN4cute5tupleIJNS5_1CILi128EEENS7_ILi64EEENS7_ILi192EEEEEELi192ENS_10bfloat16_tEfNS_4arch4Sm80ELb0ELb1ELb0ELb1ELb1ELb1ELb1ELb0EEENS1_21CollectiveEpilogueFwdINS6_IJS8_SA_S9_EEENS6_IJNS7_ILi1EEESI_SI_EEESC_SE_Li256ELb1ELb1ELb0ELb0EEENS1_19SingleTileSchedulerILb1ELb0ELb1ELi128EEEEEEEEEvNT_6ParamsE:
[----:B------:R-:W-:Y:S02]  /*0000*/  MOV R1, c[0x0][0x28] ;  /* 0x00000a0000017a02 */ /* 0x000fe40000000f00 */
[----:B------:R-:W1:Y:S01]  /*0010*/  S2R R90, SR_TID.X ;  /* 0x00000000005a7919 */ /* 0x000e620000002100 */
[----:B------:R-:W-:Y:S01]  /*0020*/  ULDC.64 UR6, c[0x0][0x118] ;  /* 0x0000460000067ab9 */ /* 0x000fe20000000a00 */
[----:B------:R-:W-:Y:S02]  /*0030*/  IADD3 R1, R1, -0x70, RZ ;  /* 0xffffff9001017810 */ /* 0x000fe40007ffe0ff */
[----:B------:R-:W2:Y:S04]  /*0040*/  S2R R197, SR_CTAID.Z ;  /* 0x0000000000c57919 */ /* 0x000ea80000002700 */
[----:B------:R-:W3:Y:S01]  /*0050*/  S2R R91, SR_CTAID.X ;  /* 0x00000000005b7919 */ /* 0x000ee20000002500 */
[----:B-1----:R-:W-:-:S05]  /*0060*/  SHF.R.U32.HI R4, RZ, 0x5, R90 ;  /* 0x00000005ff047819 */ /* 0x002fca000001165a */
[----:B------:R-:W1:Y:S02]  /*0070*/  SHFL.IDX PT, R0, R4, RZ, 0x1f ;  /* 0x00001fff04007589 */ /* 0x000e6400000e0000 */
[----:B-1----:R-:W-:Y:S01]  /*0080*/  ISETP.NE.AND P0, PT, R0, RZ, PT ;  /* 0x000000ff0000720c */ /* 0x002fe20003f05270 */
[----:B------:R-:W-:-:S04]  /*0090*/  IMAD.MOV.U32 R0, RZ, RZ, 0x4 ;  /* 0x00000004ff007424 */ /* 0x000fc800078e00ff */
[----:B--2---:R-:W-:-:S08]  /*00a0*/  IMAD.WIDE R2, R197, R0, c[0x0][0x568] ;  /* 0x00015a00c5027625 */ /* 0x004fd000078e0200 */
[----:B------:R-:W-:Y:S05]  /*00b0*/  @!P0 BRA `(.L_x_2861) ;  /* 0x0000013000008947 */ /* 0x000fea0003800000 */
[----:B---3--:R-:W-:-:S04]  /*00c0*/  ISETP.NE.U32.AND P0, PT, RZ, c[0x0][0x568], PT ;  /* 0x00015a00ff007a0c */ /* 0x008fc80003f05070 */
[----:B------:R-:W-:-:S13]  /*00d0*/  ISETP.NE.AND.EX P0, PT, RZ, c[0x0][0x56c], PT, P0 ;  /* 0x00015b00ff007a0c */ /* 0x000fda0003f05300 */
[----:B------:R-:W-:Y:S05]  /*00e0*/  @!P0 BRA `(.L_x_2862) ;  /* 0x0000002000008947 */ /* 0x000fea0003800000 */
[----:B------:R1:W5:Y:S01]  /*00f0*/  LDG.E R2, [R2.64] ;  /* 0x0000000602027981 */ /* 0x000362000c1e1900 */
[----:B------:R-:W-:Y:S05]  /*0100*/  BRA `(.L_x_2863) ;  /* 0x0000009000007947 */ /* 0x000fea0003800000 */
.L_x_2862:
        /* <DEDUP_REMOVED lines=8> */
.L_x_2864:
[----:B------:R-:W-:-:S05]  /*0190*/  MOV R2, c[0x0][0x54c] ;  /* 0x0001530000027a02 */ /* 0x000fca0000000f00 */
.L_x_2863:
[----:B-----5:R-:W-:Y:S01]  /*01a0*/  IMAD R2, R2, c[0x0][0x548], RZ ;  /* 0x0001520002027a24 */ /* 0x020fe200078e02ff */
[----:B------:R-:W-:-:S04]  /*01b0*/  SHF.L.U32 R89, R91, 0x7, RZ ;  /* 0x000000075b597819 */ /* 0x000fc800000006ff */
[----:B------:R-:W-:-:S04]  /*01c0*/  ISETP.GE.AND P0, PT, R89, R2, PT ;  /* 0x000000025900720c */ /* 0x000fc80003f06270 */
[----:B------:R-:W-:Y:S01]  /*01d0*/  SEL R197, R197, 0xffffffff, !P0 ;  /* 0xffffffffc5c57807 */ /* 0x000fe20004000000 */
[----:B------:R-:W-:Y:S05]  /*01e0*/  BRA `(.L_x_2865) ;  /* 0x0000012000007947 */ /* 0x000fea0003800000 */
.L_x_2861:
[----:B---3--:R-:W-:-:S04]  /*01f0*/  ISETP.NE.U32.AND P0, PT, RZ, c[0x0][0x568], PT ;  /* 0x00015a00ff007a0c */ /* 0x008fc80003f05070 */
[----:B------:R-:W-:-:S13]  /*0200*/  ISETP.NE.AND.EX P0, PT, RZ, c[0x0][0x56c], PT, P0 ;  /* 0x00015b00ff007a0c */ /* 0x000fda0003f05300 */
[----:B------:R-:W-:Y:S05]  /*0210*/  @!P0 BRA `(.L_x_2866) ;  /* 0x0000002000008947 */ /* 0x000fea0003800000 */
[----:B------:R1:W5:Y:S01]  /*0220*/  LDG.E R2, [R2.64] ;  /* 0x0000000602027981 */ /* 0x000362000c1e1900 */
[----:B------:R-:W-:Y:S05]  /*0230*/  BRA `(.L_x_2867) ;  /* 0x0000009000007947 */ /* 0x000fea0003800000 */
.L_x_2866:
        /* <DEDUP_REMOVED lines=8> */
.L_x_2868:
[----:B------:R-:W-:-:S05]  /*02c0*/  MOV R2, c[0x0][0x54c] ;  /* 0x0001530000027a02 */ /* 0x000fca0000000f00 */
.L_x_2867:
[----:B-----5:R-:W-:Y:S01]  /*02d0*/  IMAD R2, R2, c[0x0][0x548], RZ ;  /* 0x0001520002027a24 */ /* 0x020fe200078e02ff */
[----:B------:R-:W-:-:S04]  /*02e0*/  SHF.L.U32 R89, R91, 0x7, RZ ;  /* 0x000000075b597819 */ /* 0x000fc800000006ff */
[----:B------:R-:W-:-:S04]  /*02f0*/  ISETP.GE.AND P0, PT, R89, R2, PT ;  /* 0x000000025900720c */ /* 0x000fc80003f06270 */
[----:B------:R-:W-:-:S04]  /*0300*/  SEL R197, R197, 0xffffffff, !P0 ;  /* 0xffffffffc5c57807 */ /* 0x000fc80004000000 */
.L_x_2865:
        /* <DEDUP_REMOVED lines=19> */
[----:B------:R-:W-:Y:S01]  /*0440*/  IMAD.WIDE R4, R197, R0, c[0x0][0x358] ;  /* 0x0000d600c5047625 */ /* 0x000fe200078e0200 */
        /* <DEDUP_REMOVED lines=12> */
[----:B-1----:R-:W-:Y:S02]  /*0510*/  MOV R3, UR4 ;  /* 0x0000000400037c02 */ /* 0x002fe40008000f00 */
[----:B------:R-:W-:Y:S01]  /*0520*/  SHF.R.S32.HI R195, RZ, 0x1f, R196 ;  /* 0x0000001fffc37819 */ /* 0x000fe200000114c4 */
        /* <DEDUP_REMOVED lines=10> */
.L_x_2869:
[----:B-----5:R2:W-:Y:S01]  /*05d0*/  STL [R1+0x58], R8 ;  /* 0x0000580801007387 */ /* 0x0205e20000100800 */
[----:B------:R-:W-:-:S04]  /*05e0*/  ISETP.NE.U32.AND P0, PT, RZ, c[0x0][0x368], PT ;  /* 0x0000da00ff007a0c */ /* 0x000fc80003f05070 */
[----:B------:R-:W-:-:S13]  /*05f0*/  ISETP.NE.AND.EX P0, PT, RZ, c[0x0][0x36c], PT, P0 ;  /* 0x0000db00ff007a0c */ /* 0x000fda0003f05300 */
[----:B------:R-:W-:Y:S05]  /*0600*/  @!P0 BRA `(.L_x_2870) ;  /* 0x0000003000008947 */ /* 0x000fea0003800000 */
[----:B-1----:R-:W-:-:S05]  /*0610*/  IMAD.WIDE R6, R197, R0, c[0x0][0x368] ;  /* 0x0000da00c5067625 */ /* 0x002fca00078e0200 */
[----:B------:R1:W5:Y:S01]  /*0620*/  LDG.E R3, [R6.64] ;  /* 0x0000000606037981 */ /* 0x000362000c1e1900 */
[----:B------:R-:W-:Y:S05]  /*0630*/  BRA `(.L_x_2871) ;  /* 0x0000004000007947 */ /* 0x000fea0003800000 */
.L_x_2870:
[----:B------:R-:W-:Y:S05]  /*0640*/  @!P2 BRA `(.L_x_2871) ;  /* 0x000000300000a947 */ /* 0x000fea0003800000 */
[----:B------:R-:W3:Y:S04]  /*0650*/  LDG.E R3, [R10.64] ;  /* 0x000000060a037981 */ /* 0x000ee8000c1e1900 */
[----:B-1----:R-:W3:Y:S02]  /*0660*/  LDG.E R6, [R10.64+0x4] ;  /* 0x000004060a067981 */ /* 0x002ee4000c1e1900 */
[----:B---3--:R-:W-:Y:S02]  /*0670*/  IADD3 R3, -R3, R6, RZ ;  /* 0x0000000603037210 */ /* 0x008fe40007ffe1ff */
.L_x_2871:
        /* <DEDUP_REMOVED lines=37> */
.L_x_2873:
[----:B------:R-:W-:-:S13]  /*08d0*/  ISETP.NE.AND P0, PT, R4, 0x1, PT ;  /* 0x000000010400780c */ /* 0x000fda0003f05270 */
[----:B------:R-:W-:-:S05]  /*08e0*/  @P0 IMAD.HI.U32 R7, R5, c[0x0][0x330], RZ ;  /* 0x0000cc0005070a27 */ /* 0x000fca00078e00ff */
[----:B------:R-:W-:-:S05]  /*08f0*/  @P0 SHF.R.U32.HI R5, RZ, c[0x0][0x334], R7 ;  /* 0x0000cd00ff050a19 */ /* 0x000fca0000011607 */
.L_x_2874:
[----:B------:R-:W-:-:S05]  /*0900*/  IMAD R5, R5, R4, c[0x0][0x32c] ;  /* 0x0000cb0005057624 */ /* 0x000fca00078e0204 */
[----:B------:R-:W-:Y:S02]  /*0910*/  IMNMX R6, R6, R5, PT ;  /* 0x0000000506067217 */ /* 0x000fe40003800200 */
.L_x_2872:
        /* <DEDUP_REMOVED lines=14> */
.L_x_2876:
[----:B------:R-:W-:-:S13]  /*0a00*/  ISETP.NE.AND P0, PT, R4, 0x1, PT ;  /* 0x000000010400780c */ /* 0x000fda0003f05270 */
[----:B------:R-:W-:-:S05]  /*0a10*/  @P0 IMAD.HI.U32 R4, R5, c[0x0][0x330], RZ ;  /* 0x0000cc0005040a27 */ /* 0x000fca00078e00ff */
[----:B------:R-:W-:-:S05]  /*0a20*/  @P0 SHF.R.U32.HI R5, RZ, c[0x0][0x334], R4 ;  /* 0x0000cd00ff050a19 */ /* 0x000fca0000011604 */
.L_x_2877:
[----:B------:R-:W-:-:S05]  /*0a30*/  IMAD R4, R5, c[0x0][0x32c], RZ ;  /* 0x0000cb0005047a24 */ /* 0x000fca00078e02ff */
[----:B------:R-:W-:Y:S02]  /*0a40*/  IMNMX R7, R7, R4, !PT ;  /* 0x0000000407077217 */ /* 0x000fe40007800200 */
.L_x_2875:
        /* <DEDUP_REMOVED lines=14> */
[----:B------:R-:W-:-:S05]  /*0b30*/  SHF.R.U32.HI R11, RZ, 0x6, R11 ;  /* 0x00000006ff0b7819 */ /* 0x000fca000001160b */
[----:B-1----:R-:W-:-:S06]  /*0b40*/  IMAD.MOV.U32 R2, RZ, RZ, R11 ;  /* 0x000000ffff027224 */ /* 0x002fcc00078e000b */
        /* <DEDUP_REMOVED lines=11> */
[----:B------:R-:W-:Y:S01]  /*0c00*/  IMAD.IADD R92, R92, 0x1, R3 ;  /* 0x000000015c5c7824 */ /* 0x000fe200078e0203 */
[----:B------:R-:W-:Y:S01]  /*0c10*/  IADD3 R12, R2, -0x1, RZ ;  /* 0xffffffff020c7810 */ /* 0x000fe20007ffe0ff */
[----:B------:R-:W-:Y:S01]  /*0c20*/  IMAD.MOV.U32 R6, RZ, RZ, c[0x0][0x238] ;  /* 0x00008e00ff067624 */ /* 0x000fe200078e00ff */
[----:B------:R-:W-:Y:S01]  /*0c30*/  LEA.HI R3, R13, R90, RZ, 0x3 ;  /* 0x0000005a0d037211 */ /* 0x000fe200078f18ff */
[----:B------:R-:W-:Y:S01]  /*0c40*/  IMAD.MOV.U32 R111, RZ, RZ, 0x6 ;  /* 0x00000006ff6f7424 */ /* 0x000fe200078e00ff */
[----:B------:R-:W-:Y:S01]  /*0c50*/  ISETP.GT.AND P0, PT, R12, R11, PT ;  /* 0x0000000b0c00720c */ /* 0x000fe20003f04270 */
[----:B------:R-:W-:Y:S01]  /*0c60*/  IMAD.MOV.U32 R100, RZ, RZ, c[0x0][0x258] ;  /* 0x00009600ff647624 */ /* 0x000fe200078e00ff */
[----:B------:R-:W-:Y:S01]  /*0c70*/  LOP3.LUT R5, R3, 0x1ffffff8, RZ, 0xc0, !PT ;  /* 0x1ffffff803057812 */ /* 0x000fe200078ec0ff */
[C---:B------:R-:W-:Y:S01]  /*0c80*/  IMAD.SHL.U32 R95, R6.reuse, 0x40, RZ ;  /* 0x00000040065f7824 */ /* 0x040fe200078e00ff */
[----:B------:R-:W-:Y:S01]  /*0c90*/  SHF.R.S32.HI R3, RZ, 0x3, R3 ;  /* 0x00000003ff037819 */ /* 0x000fe20000011403 */
[----:B------:R-:W-:Y:S01]  /*0ca0*/  IMAD R9, R195, c[0x0][0x240], RZ ;  /* 0x00009000c3097a24 */ /* 0x000fe200078e02ff */
[-C--:B------:R-:W-:Y:S01]  /*0cb0*/  SHF.L.U64.HI R93, R6, R111.reuse, c[0x0][0x23c] ;  /* 0x00008f00065d7619 */ /* 0x080fe2000001026f */
[----:B------:R-:W-:Y:S01]  /*0cc0*/  IMAD.IADD R20, R90, 0x1, -R5 ;  /* 0x000000015a147824 */ /* 0x000fe200078e0a05 */
[----:B------:R-:W-:Y:S01]  /*0cd0*/  SHF.L.U64.HI R94, R100, R111, c[0x0][0x25c] ;  /* 0x00009700645e7619 */ /* 0x000fe2000001026f */
[----:B------:R-:W-:Y:S01]  /*0ce0*/  IMAD R5, R12, -0x40, -R3 ;  /* 0xffffffc00c057824 */ /* 0x000fe200078e0a03 */
[----:B--2---:R-:W-:Y:S01]  /*0cf0*/  SHF.R.S32.HI R8, RZ, 0x1f, R12 ;  /* 0x0000001fff087819 */ /* 0x004fe2000001140c */
[----:B------:R-:W-:Y:S01]  /*0d00*/  IMAD.SHL.U32 R20, R20, 0x8, RZ ;  /* 0x0000000814147824 */ /* 0x000fe200078e00ff */
[----:B------:R-:W-:Y:S01]  /*0d10*/  SEL R18, R197, RZ, !P4 ;  /* 0x000000ffc5127207 */ /* 0x000fe20006000000 */
[-C--:B------:R-:W-:Y:S01]  /*0d20*/  IMAD R0, R93, R12.reuse, RZ ;  /* 0x0000000c5d007224 */ /* 0x080fe200078e02ff */
[----:B------:R-:W-:Y:S01]  /*0d30*/  @P0 IADD3 R14, R2, -0x2, RZ ;  /* 0xfffffffe020e0810 */ /* 0x000fe20007ffe0ff */
[----:B------:R-:W-:Y:S01]  /*0d40*/  IMAD.SHL.U32 R96, R100, 0x40, RZ ;  /* 0x0000004064607824 */ /* 0x000fe200078e00ff */
[----:B------:R-:W-:Y:S01]  /*0d50*/  SHF.R.S32.HI R21, RZ, 0x1f, R20 ;  /* 0x0000001fff157819 */ /* 0x000fe20000011414 */
[----:B------:R-:W-:Y:S01]  /*0d60*/  IMAD R7, R94, R12, RZ ;  /* 0x0000000c5e077224 */ /* 0x000fe200078e02ff */
[----:B------:R-:W-:Y:S01]  /*0d70*/  SHF.R.S32.HI R2, RZ, 0x1f, R197 ;  /* 0x0000001fff027819 */ /* 0x000fe200000114c5 */
[----:B------:R-:W-:Y:S01]  /*0d80*/  IMAD.IADD R5, R5, 0x1, R192 ;  /* 0x0000000105057824 */ /* 0x000fe200078e02c0 */
[----:B------:R-:W-:Y:S01]  /*0d90*/  SHF.R.S32.HI R10, RZ, 0x1f, R156 ;  /* 0x0000001fff0a7819 */ /* 0x000fe2000001149c */
[----:B------:R-:W-:Y:S01]  /*0da0*/  IMAD R0, R8, R95, R0 ;  /* 0x0000005f08007224 */ /* 0x000fe200078e0200 */
[----:B------:R-:W-:Y:S01]  /*0db0*/  ISETP.GE.AND P6, PT, R20, c[0x0][0x1d4], PT ;  /* 0x0000750014007a0c */ /* 0x000fe20003fc6270 */
[----:B------:R-:W-:Y:S01]  /*0dc0*/  IMAD R8, R8, R96, R7 ;  /* 0x0000006008087224 */ /* 0x000fe200078e0207 */
[----:B------:R-:W-:Y:S01]  /*0dd0*/  @P0 SHF.R.S32.HI R7, RZ, 0x1f, R14 ;  /* 0x0000001fff070819 */ /* 0x000fe2000001140e */
[C---:B------:R-:W-:Y:S01]  /*0de0*/  IMAD R9, R196.reuse, c[0x0][0x244], R9 ;  /* 0x00009100c4097a24 */ /* 0x040fe200078e0209 */
[C---:B------:R-:W-:Y:S01]  /*0df0*/  ISETP.GE.AND P2, PT, R5.reuse, 0x1, PT ;  /* 0x000000010500780c */ /* 0x040fe20003f46270 */
[----:B------:R-:W-:Y:S01]  /*0e00*/  IMAD.WIDE.U32 R24, R196, c[0x0][0x240], R20 ;  /* 0x00009000c4187a25 */ /* 0x000fe200078e0014 */
[----:B------:R-:W-:Y:S01]  /*0e10*/  ISETP.GE.AND P1, PT, R5, 0x21, PT ;  /* 0x000000210500780c */ /* 0x000fe20003f26270 */
[----:B------:R-:W-:Y:S01]  /*0e20*/  ULDC.U8 UR4, c[0x0][0x298] ;  /* 0x0000a60000047ab9 */ /* 0x000fe20000000000 */
[----:B------:R-:W-:Y:S01]  /*0e30*/  SEL R5, R2, RZ, !P4 ;  /* 0x000000ff02057207 */ /* 0x000fe20006000000 */
[----:B------:R-:W-:Y:S01]  /*0e40*/  @P0 IMAD R4, R93, R14, RZ ;  /* 0x0000000e5d040224 */ /* 0x000fe200078e02ff */
[----:B------:R-:W-:Y:S01]  /*0e50*/  IADD3 R156, P4, R3, R156, RZ ;  /* 0x0000009c039c7210 */ /* 0x000fe20007f9e0ff */
[----:B------:R-:W-:-:S02]  /*0e60*/  IMAD.IADD R25, R25, 0x1, R9 ;  /* 0x0000000119197824 */ /* 0x000fc400078e0209 */
[----:B------:R-:W-:Y:S01]  /*0e70*/  IMAD R9, R195, c[0x0][0x260], RZ ;  /* 0x00009800c3097a24 */ /* 0x000fe200078e02ff */
[----:B------:R-:W-:Y:S01]  /*0e80*/  LEA.HI.X.SX32 R161, R3, R10, 0x1, P4 ;  /* 0x0000000a03a17211 */ /* 0x000fe200020f0eff */
[----:B------:R-:W-:Y:S02]  /*0e90*/  @P0 IMAD R4, R7, R95, R4 ;  /* 0x0000005f07040224 */ /* 0x000fe400078e0204 */
[----:B------:R-:W-:Y:S02]  /*0ea0*/  IMAD R7, R5, c[0x0][0x248], RZ ;  /* 0x0000920005077a24 */ /* 0x000fe400078e02ff */
[C---:B------:R-:W-:Y:S02]  /*0eb0*/  IMAD R22, R196.reuse, c[0x0][0x264], R9 ;  /* 0x00009900c4167a24 */ /* 0x040fe400078e0209 */
[----:B------:R-:W-:-:S04]  /*0ec0*/  IMAD.WIDE.U32 R16, R196, c[0x0][0x260], R20 ;  /* 0x00009800c4107a25 */ /* 0x000fc800078e0014 */
[C---:B------:R-:W-:Y:S02]  /*0ed0*/  IMAD R158, R18.reuse, c[0x0][0x24c], R7 ;  /* 0x00009300129e7a24 */ /* 0x040fe400078e0207 */
[----:B------:R-:W-:-:S04]  /*0ee0*/  IMAD.WIDE.U32 R24, R18, c[0x0][0x248], R24 ;  /* 0x0000920012187a25 */ /* 0x000fc800078e0018 */
[----:B------:R-:W-:Y:S02]  /*0ef0*/  IMAD.IADD R23, R17, 0x1, R22 ;  /* 0x0000000111177824 */ /* 0x000fe400078e0216 */
[----:B------:R-:W-:Y:S02]  /*0f00*/  IMAD R5, R5, c[0x0][0x268], RZ ;  /* 0x00009a0005057a24 */ /* 0x000fe400078e02ff */
[----:B------:R-:W-:Y:S02]  /*0f10*/  IMAD.MOV.U32 R22, RZ, RZ, R16 ;  /* 0x000000ffff167224 */ /* 0x000fe400078e0010 */
[----:B------:R-:W-:Y:S02]  /*0f20*/  IMAD.IADD R159, R25, 0x1, R158 ;  /* 0x00000001199f7824 */ /* 0x000fe400078e029e */
[----:B------:R-:W-:Y:S02]  /*0f30*/  IMAD.MOV.U32 R158, RZ, RZ, R24 ;  /* 0x000000ffff9e7224 */ /* 0x000fe400078e0018 */
[----:B------:R-:W-:-:S02]  /*0f40*/  IMAD R163, R161, c[0x0][0x238], RZ ;  /* 0x00008e00a1a37a24 */ /* 0x000fc400078e02ff */
[----:B------:R-:W-:Y:S01]  /*0f50*/  IMAD R16, R18, c[0x0][0x26c], R5 ;  /* 0x00009b0012107a24 */ /* 0x000fe200078e0205 */
[----:B------:R-:W-:Y:S01]  /*0f60*/  IADD3 R5, R20, 0x40, RZ ;  /* 0x0000004014057810 */ /* 0x000fe20007ffe0ff */
[----:B------:R-:W-:-:S03]  /*0f70*/  IMAD.WIDE.U32 R18, R18, c[0x0][0x268], R22 ;  /* 0x00009a0012127a25 */ /* 0x000fc600078e0016 */
[----:B------:R-:W-:Y:S01]  /*0f80*/  ISETP.GE.AND P4, PT, R5, c[0x0][0x1d4], PT ;  /* 0x0000750005007a0c */ /* 0x000fe20003f86270 */
[C---:B------:R-:W-:Y:S02]  /*0f90*/  IMAD R163, R156.reuse, c[0x0][0x23c], R163 ;  /* 0x00008f009ca37a24 */ /* 0x040fe400078e02a3 */
[----:B------:R-:W-:Y:S01]  /*0fa0*/  IMAD.WIDE.U32 R158, R156, c[0x0][0x238], R158 ;  /* 0x00008e009c9e7a25 */ /* 0x000fe200078e009e */
[----:B------:R-:W-:-:S03]  /*0fb0*/  P2R R102, PR, RZ, 0x10 ;  /* 0x00000010ff667803 */ /* 0x000fc60000000000 */
[----:B------:R-:W-:Y:S02]  /*0fc0*/  IMAD.IADD R17, R19, 0x1, R16 ;  /* 0x0000000113117824 */ /* 0x000fe400078e0210 */
[----:B------:R-:W-:Y:S02]  /*0fd0*/  IMAD R161, R161, c[0x0][0x258], RZ ;  /* 0x00009600a1a17a24 */ /* 0x000fe400078e02ff */
[----:B------:R-:W-:Y:S02]  /*0fe0*/  IMAD.MOV.U32 R16, RZ, RZ, R18 ;  /* 0x000000ffff107224 */ /* 0x000fe400078e0012 */
[----:B------:R-:W-:Y:S02]  /*0ff0*/  IMAD.IADD R163, R159, 0x1, R163 ;  /* 0x000000019fa37824 */ /* 0x000fe400078e02a3 */
[----:B------:R-:W-:Y:S02]  /*1000*/  IMAD.MOV.U32 R162, RZ, RZ, R158 ;  /* 0x000000ffffa27224 */ /* 0x000fe400078e009e */
[----:B------:R-:W-:-:S02]  /*1010*/  IMAD R161, R156, c[0x0][0x25c], R161 ;  /* 0x000097009ca17a24 */ /* 0x000fc400078e02a1 */
[----:B------:R-:W-:-:S04]  /*1020*/  IMAD.WIDE.U32 R156, R156, c[0x0][0x258], R16 ;  /* 0x000096009c9c7a25 */ /* 0x000fc800078e0010 */
[----:B------:R-:W-:-:S04]  /*1030*/  IMAD.WIDE.U32 R16, R12, R95, R162 ;  /* 0x0000005f0c107225 */ /* 0x000fc800078e00a2 */
[----:B------:R-:W-:Y:S02]  /*1040*/  IMAD.MOV.U32 R99, RZ, RZ, 0x5 ;  /* 0x00000005ff637424 */ /* 0x000fe400078e00ff */
[C---:B------:R-:W-:Y:S02]  /*1050*/  IMAD.SHL.U32 R98, R6.reuse, 0x20, RZ ;  /* 0x0000002006627824 */ /* 0x040fe400078e00ff */
[----:B------:R-:W-:Y:S01]  /*1060*/  IMAD.SHL.U32 R3, R3, 0x40, RZ ;  /* 0x0000004003037824 */ /* 0x000fe200078e00ff */
[-C--:B------:R-:W-:Y:S01]  /*1070*/  SHF.L.U64.HI R97, R6, R99.reuse, c[0x0][0x23c] ;  /* 0x00008f0006617619 */ /* 0x080fe20000010263 */
[----:B------:R-:W-:Y:S01]  /*1080*/  IMAD.IADD R0, R17, 0x1, R0 ;  /* 0x0000000111007824 */ /* 0x000fe200078e0200 */
[----:B------:R-:W-:Y:S01]  /*1090*/  @P1 IADD3 R9, P4, R98, R16, RZ ;  /* 0x0000001062091210 */ /* 0x000fe20007f9e0ff */
[----:B------:R-:W-:Y:S01]  /*10a0*/  IMAD.IADD R161, R157, 0x1, R161 ;  /* 0x000000019da17824 */ /* 0x000fe200078e02a1 */
[----:B------:R-:W-:Y:S01]  /*10b0*/  LOP3.LUT R3, R3, 0x1c0, RZ, 0xc0, !PT ;  /* 0x000001c003037812 */ /* 0x000fe200078ec0ff */
[----:B------:R-:W-:Y:S01]  /*10c0*/  IMAD.MOV.U32 R160, RZ, RZ, R156 ;  /* 0x000000ffffa07224 */ /* 0x000fe200078e009c */
[C---:B------:R-:W-:Y:S01]  /*10d0*/  SHF.L.U64.HI R99, R100.reuse, R99, c[0x0][0x25c] ;  /* 0x0000970064637619 */ /* 0x040fe20000010263 */
[----:B------:R-:W-:Y:S01]  /*10e0*/  IMAD.SHL.U32 R100, R100, 0x20, RZ ;  /* 0x0000002064647824 */ /* 0x000fe200078e00ff */
[----:B------:R-:W-:Y:S01]  /*10f0*/  LOP3.LUT R10, R3, 0x38, R20, 0xf8, !PT ;  /* 0x00000038030a7812 */ /* 0x000fe200078ef814 */
[----:B------:R-:W-:Y:S01]  /*1100*/  IMAD.WIDE.U32 R6, R12, R96, R160 ;  /* 0x000000600c067225 */ /* 0x000fe200078e00a0 */
[----:B------:R-:W-:-:S03]  /*1110*/  SHF.R.U32.HI R3, RZ, 0x3, R3 ;  /* 0x00000003ff037819 */ /* 0x000fc60000011603 */
[----:B------:R-:W-:Y:S01]  /*1120*/  IMAD.IADD R8, R7, 0x1, R8 ;  /* 0x0000000107087824 */ /* 0x000fe200078e0208 */
[----:B------:R-:W-:Y:S01]  /*1130*/  LOP3.LUT R3, R10, R3, RZ, 0x3c, !PT ;  /* 0x000000030a037212 */ /* 0x000fe200078e3cff */
[----:B------:R-:W-:Y:S01]  /*1140*/  @P0 IMAD.WIDE.U32 R14, R14, R95, R162 ;  /* 0x0000005f0e0e0225 */ /* 0x000fe200078e00a2 */
[----:B------:R-:W-:-:S03]  /*1150*/  LEA.HI R10, R13, R90, RZ, 0x6 ;  /* 0x0000005a0d0a7211 */ /* 0x000fc600078f30ff */
[----:B------:R-:W-:-:S04]  /*1160*/  IMAD.WIDE.U32 R176, R196, c[0x0][0x1e8], RZ ;  /* 0x00007a00c4b07a25 */ /* 0x000fc800078e00ff */
[----:B------:R-:W-:Y:S02]  /*1170*/  IMAD.SHL.U32 R10, R10, 0x8, RZ ;  /* 0x000000080a0a7824 */ /* 0x000fe400078e00ff */
[----:B------:R-:W-:Y:S02]  /*1180*/  IMAD.MOV.U32 R133, RZ, RZ, c[0x0][0x27c] ;  /* 0x00009f00ff857624 */ /* 0x000fe400078e00ff */
[----:B------:R-:W-:Y:S01]  /*1190*/  IMAD.MOV.U32 R138, RZ, RZ, 0x1 ;  /* 0x00000001ff8a7424 */ /* 0x000fe200078e00ff */
[----:B------:R-:W-:Y:S01]  /*11a0*/  LOP3.LUT R10, R3, 0xfffffe00, R10, 0xf8, !PT ;  /* 0xfffffe00030a7812 */ /* 0x000fe200078ef80a */
[----:B------:R-:W-:Y:S02]  /*11b0*/  @P0 IMAD.IADD R3, R15, 0x1, R4 ;  /* 0x000000010f030824 */ /* 0x000fe400078e0204 */
[----:B------:R-:W-:Y:S02]  /*11c0*/  IMAD R105, R195, c[0x0][0x210], RZ ;  /* 0x00008400c3697a24 */ /* 0x000fe400078e02ff */
[----:B------:R-:W-:-:S02]  /*11d0*/  @P2 IMAD.SHL.U32 R4, R10, 0x2, RZ ;  /* 0x000000020a042824 */ /* 0x000fc400078e00ff */
[----:B------:R-:W-:Y:S02]  /*11e0*/  @P0 IMAD.SHL.U32 R7, R10, 0x2, RZ ;  /* 0x000000020a070824 */ /* 0x000fe400078e00ff */
[----:B------:R-:W-:Y:S02]  /*11f0*/  IMAD.MOV.U32 R112, RZ, RZ, c[0x0][0x27c] ;  /* 0x00009f00ff707624 */ /* 0x000fe400078e00ff */
[----:B------:R-:W-:-:S04]  /*1200*/  IMAD.WIDE.U32 R174, R196, c[0x0][0x210], RZ ;  /* 0x00008400c4ae7a25 */ /* 0x000fc800078e00ff */
[----:B------:R-:W-:Y:S02]  /*1210*/  IMAD R105, R196, c[0x0][0x214], R105 ;  /* 0x00008500c4697a24 */ /* 0x000fe400078e0269 */
[----:B------:R-:W-:Y:S02]  /*1220*/  IMAD.MOV.U32 R53, RZ, RZ, RZ ;  /* 0x000000ffff357224 */ /* 0x000fe400078e00ff */
[----:B------:R-:W-:Y:S02]  /*1230*/  IMAD.MOV.U32 R67, RZ, RZ, 0x1 ;  /* 0x00000001ff437424 */ /* 0x000fe400078e00ff */
[----:B------:R-:W-:Y:S02]  /*1240*/  IMAD.SHL.U32 R112, R112, 0x2, RZ ;  /* 0x0000000270707824 */ /* 0x000fe400078e00ff */
[----:B------:R-:W-:Y:S01]  /*1250*/  IMAD.IADD R105, R175, 0x1, R105 ;  /* 0x00000001af697824 */ /* 0x000fe200078e0269 */
[----:B---3--:R-:W-:Y:S01]  /*1260*/  @P3 SHF.R.S32.HI R173, RZ, 0x1f, R172 ;  /* 0x0000001fffad3819 */ /* 0x008fe200000114ac */
[----:B------:R-:W-:-:S02]  /*1270*/  @!P3 IMAD.MOV.U32 R172, RZ, RZ, R197 ;  /* 0x000000ffffacb224 */ /* 0x000fc400078e00c5 */
[----:B------:R-:W-:Y:S01]  /*1280*/  @!P3 IMAD.MOV.U32 R173, RZ, RZ, R2 ;  /* 0x000000ffffadb224 */ /* 0x000fe200078e0002 */
[----:B------:R-:W-:Y:S02]  /*1290*/  @P2 LEA R18, P3, R16, c[0x0][0x220], 0x1 ;  /* 0x0000880010122a11 */ /* 0x000fe400078608ff */
[----:B------:R-:W-:Y:S01]  /*12a0*/  IADD3 R2, R20, 0x80, RZ ;  /* 0x0000008014027810 */ /* 0x000fe20007ffe0ff */
[----:B------:R-:W-:Y:S01]  /*12b0*/  IMAD R103, R173, c[0x0][0x2b0], RZ ;  /* 0x0000ac00ad677a24 */ /* 0x000fe200078e02ff */
[--C-:B------:R-:W-:Y:S01]  /*12c0*/  @P2 LEA.HI.X R19, R16, c[0x0][0x224], R0.reuse, 0x1, P3 ;  /* 0x0000890010132a11 */ /* 0x100fe200018f0c00 */
[----:B------:R-:W-:Y:S01]  /*12d0*/  @P1 IMAD.X R0, R97, 0x1, R0, P4 ;  /* 0x0000000161001824 */ /* 0x000fe200020e0600 */
[C---:B------:R-:W-:Y:S01]  /*12e0*/  @P1 LEA R16, P3, R9.reuse, c[0x0][0x220], 0x1 ;  /* 0x0000880009101a11 */ /* 0x040fe200078608ff */
[----:B------:R-:W-:Y:S01]  /*12f0*/  IMAD R103, R172, c[0x0][0x2b4], R103 ;  /* 0x0000ad00ac677a24 */ /* 0x000fe200078e0267 */
[----:B------:R-:W-:Y:S01]  /*1300*/  ISETP.GE.AND P5, PT, R2, c[0x0][0x1d4], PT ;  /* 0x0000750002007a0c */ /* 0x000fe20003fa6270 */
[----:B------:R-:W-:Y:S01]  /*1310*/  IMAD.WIDE.U32 R172, R172, c[0x0][0x2b0], RZ ;  /* 0x0000ac00acac7a25 */ /* 0x000fe200078e00ff */
[----:B------:R-:W-:-:S02]  /*1320*/  @P1 LEA.HI.X R17, R9, c[0x0][0x224], R0, 0x1, P3 ;  /* 0x0000890009111a11 */ /* 0x000fc400018f0c00 */
[----:B------:R-:W-:Y:S01]  /*1330*/  LEA.HI R2, R13, R90, RZ, 0x2 ;  /* 0x0000005a0d027211 */ /* 0x000fe200078f10ff */
[----:B------:R-:W-:Y:S01]  /*1340*/  IMAD.IADD R103, R173, 0x1, R103 ;  /* 0x00000001ad677824 */ /* 0x000fe200078e0267 */
[----:B------:R-:W-:Y:S02]  /*1350*/  @P2 LEA R26, P3, R6, c[0x0][0x250], 0x1 ;  /* 0x00009400061a2a11 */ /* 0x000fe400078608ff */
[----:B------:R-:W-:Y:S02]  /*1360*/  LOP3.LUT R5, R2, 0xfffffffc, RZ, 0xc0, !PT ;  /* 0xfffffffc02057812 */ /* 0x000fe400078ec0ff */
[----:B------:R-:W-:Y:S02]  /*1370*/  @P2 LEA.HI.X R27, R6, c[0x0][0x254], R8, 0x1, P3 ;  /* 0x00009500061b2a11 */ /* 0x000fe400018f0c08 */
[----:B------:R-:W-:Y:S01]  /*1380*/  @P1 IADD3 R6, P3, R100, R6, RZ ;  /* 0x0000000664061210 */ /* 0x000fe20007f7e0ff */
[----:B------:R-:W-:Y:S01]  /*1390*/  IMAD.IADD R0, R90, 0x1, -R5 ;  /* 0x000000015a007824 */ /* 0x000fe200078e0a05 */
[----:B------:R-:W-:-:S02]  /*13a0*/  ISETP.NE.AND P4, PT, R102, RZ, PT ;  /* 0x000000ff6600720c */ /* 0x000fc40003f85270 */
[----:B------:R-:W-:Y:S01]  /*13b0*/  SHF.R.S32.HI R101, RZ, 0x2, R2 ;  /* 0x00000002ff657819 */ /* 0x000fe20000011402 */
[----:B------:R-:W-:Y:S01]  /*13c0*/  @P1 IMAD.X R5, R99, 0x1, R8, P3 ;  /* 0x0000000163051824 */ /* 0x000fe200018e0608 */
[----:B------:R-:W-:Y:S01]  /*13d0*/  @P1 LEA R8, P3, R6, c[0x0][0x250], 0x1 ;  /* 0x0000940006081a11 */ /* 0x000fe200078608ff */
[C---:B------:R-:W-:Y:S01]  /*13e0*/  IMAD.SHL.U32 R24, R0.reuse, 0x8, RZ ;  /* 0x0000000800187824 */ /* 0x040fe200078e00ff */
[----:B------:R-:W-:Y:S01]  /*13f0*/  SHF.R.S32.HI R2, RZ, 0x1f, R2 ;  /* 0x0000001fff027819 */ /* 0x000fe20000011402 */
[----:B------:R-:W-:Y:S01]  /*1400*/  IMAD.SHL.U32 R22, R0, 0x4, RZ ;  /* 0x0000000400167824 */ /* 0x000fe200078e00ff */
[----:B------:R-:W-:Y:S01]  /*1410*/  @P1 LEA.HI.X R9, R6, c[0x0][0x254], R5, 0x1, P3 ;  /* 0x0000950006091a11 */ /* 0x000fe200018f0c05 */
[----:B------:R-:W-:Y:S01]  /*1420*/  @P2 IMAD.SHL.U32 R5, R10, 0x2, RZ ;  /* 0x000000020a052824 */ /* 0x000fe200078e00ff */
[----:B------:R-:W-:Y:S01]  /*1430*/  @P0 LEA R28, P3, R14, c[0x0][0x220], 0x1 ;  /* 0x000088000e1c0a11 */ /* 0x000fe200078608ff */
[----:B------:R-:W-:Y:S01]  /*1440*/  @P1 IMAD.SHL.U32 R6, R10, 0x2, RZ ;  /* 0x000000020a061824 */ /* 0x000fe200078e00ff */
[--C-:B------:R-:W-:Y:S01]  /*1450*/  SHF.R.S32.HI R20, RZ, 0x1f, R101.reuse ;  /* 0x0000001fff147819 */ /* 0x100fe20000011465 */
[----:B------:R-:W-:Y:S01]  /*1460*/  IMAD R123, R0, 0x40, R101 ;  /* 0x00000040007b7824 */ /* 0x000fe200078e0265 */
[----:B------:R-:W-:Y:S01]  /*1470*/  @P0 LEA.HI.X R29, R14, c[0x0][0x224], R3, 0x1, P3 ;  /* 0x000089000e1d0a11 */ /* 0x000fe200018f0c03 */
[----:B------:R-:W-:Y:S01]  /*1480*/  @P1 IMAD.SHL.U32 R3, R10, 0x2, RZ ;  /* 0x000000020a031824 */ /* 0x000fe200078e00ff */
[----:B------:R-:W-:Y:S01]  /*1490*/  @!PT LDS RZ, [RZ] ;  /* 0x00000000fffff984 */ /* 0x000fe20000000800 */
[----:B------:R-:W-:Y:S01]  /*14a0*/  @!PT LDS RZ, [RZ] ;  /* 0x00000000fffff984 */ /* 0x000fe20000000800 */
[----:B------:R-:W-:Y:S01]  /*14b0*/  @!PT LDS RZ, [RZ] ;  /* 0x00000000fffff984 */ /* 0x000fe20000000800 */
[----:B------:R1:W-:Y:S01]  /*14c0*/  @P2 LDGSTS.E.BYPASS.LTC128B.128 [R5+0xc100], [R18.64], !P6 ;  /* 0x0c10000012052fae */ /* 0x0003e2000f101d46 */
[----:B------:R-:W-:Y:S01]  /*14d0*/  ISETP.GE.AND P3, PT, R24, c[0x0][0x27c], PT ;  /* 0x00009f0018007a0c */ /* 0x000fe20003f66270 */
[C---:B------:R-:W-:Y:S01]  /*14e0*/  IMAD R166, R20.reuse, c[0x0][0x290], RZ ;  /* 0x0000a40014a67a24 */ /* 0x040fe200078e02ff */
[----:B------:R-:W-:Y:S01]  /*14f0*/  SHF.R.S32.HI R25, RZ, 0x1f, R24 ;  /* 0x0000001fff197819 */ /* 0x000fe20000011418 */
[----:B------:R1:W-:Y:S01]  /*1500*/  @P2 LDGSTS.E.BYPASS.LTC128B.128 [R5+0xe100], [R18.64+0x80], !P4 ;  /* 0x0e10008012052fae */ /* 0x0003e2000e101d46 */
[----:B------:R-:W-:Y:S01]  /*1510*/  P2R R132, PR, RZ, 0x8 ;  /* 0x00000008ff847803 */ /* 0x000fe20000000000 */
[----:B------:R-:W-:Y:S01]  /*1520*/  IMAD R20, R20, c[0x0][0x280], RZ ;  /* 0x0000a00014147a24 */ /* 0x000fe200078e02ff */
[----:B------:R-:W-:Y:S01]  /*1530*/  SHF.R.S32.HI R23, RZ, 0x1f, R22 ;  /* 0x0000001fff177819 */ /* 0x000fe20000011416 */
[----:B------:R1:W-:Y:S01]  /*1540*/  @P2 LDGSTS.E.BYPASS.LTC128B.128 [R5+0x10100], [R18.64+0x100], !P5 ;  /* 0x1010010012052fae */ /* 0x0003e2000e901d46 */
[----:B------:R-:W-:Y:S01]  /*1550*/  IMAD.WIDE.U32 R168, R101, c[0x0][0x280], R24 ;  /* 0x0000a00065a87a25 */ /* 0x000fe200078e0018 */
[----:B------:R-:W-:-:S02]  /*1560*/  LEA.HI R13, R13, R90, RZ, 0x5 ;  /* 0x0000005a0d0d7211 */ /* 0x000fc400078f28ff */
[----:B------:R2:W-:Y:S01]  /*1570*/  @P1 LDGSTS.E.BYPASS.LTC128B.128 [R3+0xd100], [R16.64], !P6 ;  /* 0x0d10000010031fae */ /* 0x0005e2000f101d46 */
[----:B------:R-:W-:Y:S01]  /*1580*/  IMAD R20, R101, c[0x0][0x284], R20 ;  /* 0x0000a10065147a24 */ /* 0x000fe200078e0214 */
[C---:B------:R-:W-:Y:S01]  /*1590*/  IADD3 R129, R24.reuse, 0x60, RZ ;  /* 0x0000006018817810 */ /* 0x040fe20007ffe0ff */
[----:B------:R-:W-:Y:S01]  /*15a0*/  IMAD.SHL.U32 R13, R13, 0x10, RZ ;  /* 0x000000100d0d7824 */ /* 0x000fe200078e00ff */
[----:B------:R2:W-:Y:S01]  /*15b0*/  @P1 LDGSTS.E.BYPASS.LTC128B.128 [R3+0xf100], [R16.64+0x80], !P4 ;  /* 0x0f10008010031fae */ /* 0x0005e2000e101d46 */
[----:B------:R-:W-:Y:S01]  /*15c0*/  IMAD.IADD R169, R169, 0x1, R20 ;  /* 0x00000001a9a97824 */ /* 0x000fe200078e0214 */
[C---:B------:R-:W-:Y:S01]  /*15d0*/  IADD3 R128, R24.reuse, 0x80, RZ ;  /* 0x0000008018807810 */ /* 0x040fe20007ffe0ff */
[----:B------:R-:W-:Y:S01]  /*15e0*/  IMAD R166, R101, c[0x0][0x294], R166 ;  /* 0x0000a50065a67a24 */ /* 0x000fe200078e02a6 */
[----:B------:R2:W-:Y:S01]  /*15f0*/  @P1 LDGSTS.E.BYPASS.LTC128B.128 [R3+0x11100], [R16.64+0x100], !P5 ;  /* 0x1110010010031fae */ /* 0x0005e2000e901d46 */
[----:B------:R-:W-:Y:S01]  /*1600*/  LOP3.LUT R13, R13, 0xfffffe00, RZ, 0xc0, !PT ;  /* 0xfffffe000d0d7812 */ /* 0x000fe200078ec0ff */
[C---:B------:R-:W-:Y:S01]  /*1610*/  IMAD.WIDE.U32 R170, R101.reuse, c[0x0][0x290], R24 ;  /* 0x0000a40065aa7a25 */ /* 0x040fe200078e0018 */
[----:B------:R-:W-:Y:S01]  /*1620*/  IADD3 R127, R24, 0xa0, RZ ;  /* 0x000000a0187f7810 */ /* 0x000fe20007ffe0ff */
[----:B------:R-:W0:Y:S01]  /*1630*/  LDGDEPBAR ;  /* 0x00000000000079af */ /* 0x000e220000000000 */
[----:B------:R-:W-:Y:S01]  /*1640*/  SHF.R.S32.HI R117, RZ, 0x1f, R128 ;  /* 0x0000001fff757819 */ /* 0x000fe20000011480 */
[----:B------:R-:W-:Y:S01]  /*1650*/  IMAD.WIDE.U32 R30, R101, c[0x0][0x290], R22 ;  /* 0x0000a400651e7a25 */ /* 0x000fe200078e0016 */
[----:B------:R-:W-:Y:S01]  /*1660*/  SHF.R.S32.HI R0, RZ, 0x1f, R127 ;  /* 0x0000001fff007819 */ /* 0x000fe2000001147f */
[----:B------:R-:W-:Y:S01]  /*1670*/  BAR.SYNC.DEFER_BLOCKING 0x0 ;  /* 0x0000000000007b1d */ /* 0x000fe20000010000 */
[----:B------:R-:W-:Y:S01]  /*1680*/  LEA.HI R117, R117, R128, RZ, 0x3 ;  /* 0x0000008075757211 */ /* 0x000fe200078f18ff */
[----:B------:R-:W-:Y:S01]  /*1690*/  IMAD.IADD R171, R171, 0x1, R166 ;  /* 0x00000001abab7824 */ /* 0x000fe200078e02a6 */
[----:B------:R-:W-:Y:S01]  /*16a0*/  LEA.HI R115, R0, R127, RZ, 0x3 ;  /* 0x0000007f00737211 */ /* 0x000fe200078f18ff */
[----:B------:R-:W-:Y:S01]  /*16b0*/  IMAD.IADD R167, R166, 0x1, R31 ;  /* 0x00000001a6a77824 */ /* 0x000fe200078e021f */
[----:B------:R-:W-:Y:S01]  /*16c0*/  LOP3.LUT R117, R117, 0xfffffff8, RZ, 0xc0, !PT ;  /* 0xfffffff875757812 */ /* 0x000fe200078ec0ff */
[----:B------:R-:W-:Y:S01]  /*16d0*/  IMAD.MOV.U32 R166, RZ, RZ, R30 ;  /* 0x000000ffffa67224 */ /* 0x000fe200078e001e */
[----:B-1----:R-:W-:Y:S01]  /*16e0*/  IADD3 R19, R22, 0x20, RZ ;  /* 0x0000002016137810 */ /* 0x002fe20007ffe0ff */
[----:B------:R-:W-:Y:S01]  /*16f0*/  IMAD.WIDE.U32 R170, R164, c[0x0][0x290], R170 ;  /* 0x0000a400a4aa7a25 */ /* 0x000fe200078e00aa */
[----:B------:R-:W-:-:S02]  /*1700*/  LOP3.LUT R115, R115, 0xfffffff8, RZ, 0xc0, !PT ;  /* 0xfffffff873737812 */ /* 0x000fc400078ec0ff */
[C---:B------:R-:W-:Y:S01]  /*1710*/  IADD3 R18, R22.reuse, 0x30, RZ ;  /* 0x0000003016127810 */ /* 0x040fe20007ffe0ff */
[----:B------:R-:W-:Y:S01]  /*1720*/  IMAD.IADD R15, R22, 0x1, R19 ;  /* 0x00000001160f7824 */ /* 0x000fe200078e0213 */
[----:B------:R-:W-:Y:S01]  /*1730*/  SHF.R.S32.HI R108, RZ, 0x1f, R117 ;  /* 0x0000001fff6c7819 */ /* 0x000fe20000011475 */
[C---:B------:R-:W-:Y:S01]  /*1740*/  IMAD.WIDE.U32 R168, R164.reuse, c[0x0][0x280], R168 ;  /* 0x0000a000a4a87a25 */ /* 0x040fe200078e00a8 */
[----:B------:R-:W-:Y:S02]  /*1750*/  SHF.R.S32.HI R106, RZ, 0x1f, R115 ;  /* 0x0000001fff6a7819 */ /* 0x000fe40000011473 */
[----:B------:R-:W-:Y:S01]  /*1760*/  SHF.R.S32.HI R122, RZ, 0x1f, R15 ;  /* 0x0000001fff7a7819 */ /* 0x000fe2000001140f */
[----:B------:R-:W-:Y:S01]  /*1770*/  IMAD.WIDE.U32 R166, R164, c[0x0][0x290], R166 ;  /* 0x0000a400a4a67a25 */ /* 0x000fe200078e00a6 */
[----:B--2---:R-:W-:Y:S02]  /*1780*/  SEL R3, RZ, c[0x0][0x27c], !P3 ;  /* 0x00009f00ff037a07 */ /* 0x004fe40005800000 */
[----:B------:R-:W-:-:S02]  /*1790*/  IADD3 R17, R22, 0x40, RZ ;  /* 0x0000004016117810 */ /* 0x000fc40007ffe0ff */
[----:B------:R-:W-:Y:S01]  /*17a0*/  ISETP.GE.AND P3, PT, R15, c[0x0][0x27c], PT ;  /* 0x00009f000f007a0c */ /* 0x000fe20003f66270 */
[----:B------:R-:W-:Y:S01]  /*17b0*/  @!PT LDS RZ, [RZ] ;  /* 0x00000000fffff984 */ /* 0x000fe20000000800 */
[----:B------:R-:W-:Y:S01]  /*17c0*/  @!PT LDS RZ, [RZ] ;  /* 0x00000000fffff984 */ /* 0x000fe20000000800 */
[----:B------:R-:W-:Y:S01]  /*17d0*/  @!PT LDS RZ, [RZ] ;  /* 0x00000000fffff984 */ /* 0x000fe20000000800 */
[----:B------:R1:W-:Y:S01]  /*17e0*/  @P2 LDGSTS.E.BYPASS.LTC128B.128 [R4+0x100], [R26.64], !P6 ;  /* 0x001000001a042fae */ /* 0x0003e2000f101d46 */
[----:B------:R-:W-:Y:S01]  /*17f0*/  IMAD.IADD R3, R24, 0x1, R3 ;  /* 0x0000000118037824 */ /* 0x000fe200078e0203 */
[----:B------:R-:W-:Y:S01]  /*1800*/  LEA.HI R122, R122, R15, RZ, 0x3 ;  /* 0x0000000f7a7a7211 */ /* 0x000fe200078f18ff */
[----:B------:R-:W-:Y:S01]  /*1810*/  IMAD.IADD R14, R22, 0x1, R17 ;  /* 0x00000001160e7824 */ /* 0x000fe200078e0211 */
[----:B------:R1:W-:Y:S01]  /*1820*/  @P2 LDGSTS.E.BYPASS.LTC128B.128 [R4+0x2100], [R26.64+0x80], !P4 ;  /* 0x021000801a042fae */ /* 0x0003e2000e101d46 */
[----:B------:R-:W-:Y:S02]  /*1830*/  P2R R131, PR, RZ, 0x8 ;  /* 0x00000008ff837803 */ /* 0x000fe40000000000 */
[----:B------:R-:W-:Y:S01]  /*1840*/  LOP3.LUT R122, R122, 0xfffffff8, RZ, 0xc0, !PT ;  /* 0xfffffff87a7a7812 */ /* 0x000fe200078ec0ff */
[----:B------:R1:W-:Y:S01]  /*1850*/  @P2 LDGSTS.E.BYPASS.LTC128B.128 [R4+0x4100], [R26.64+0x100], !P5 ;  /* 0x041001001a042fae */ /* 0x0003e2000e901d46 */
[----:B------:R-:W-:-:S02]  /*1860*/  ISETP.GE.AND P2, PT, R14, c[0x0][0x27c], PT ;  /* 0x00009f000e007a0c */ /* 0x000fc40003f46270 */
[----:B------:R-:W-:Y:S01]  /*1870*/  SHF.R.S32.HI R121, RZ, 0x1f, R14 ;  /* 0x0000001fff797819 */ /* 0x000fe2000001140e */
[----:B------:R2:W-:Y:S01]  /*1880*/  @P1 LDGSTS.E.BYPASS.LTC128B.128 [R6+0x1100], [R8.64], !P6 ;  /* 0x0110000008061fae */ /* 0x0005e2000f101d46 */
[----:B------:R-:W-:Y:S02]  /*1890*/  P2R R130, PR, RZ, 0x4 ;  /* 0x00000004ff827803 */ /* 0x000fe40000000000 */
[----:B------:R-:W-:Y:S01]  /*18a0*/  LEA.HI R121, R121, R14, RZ, 0x3 ;  /* 0x0000000e79797211 */ /* 0x000fe200078f18ff */
[----:B------:R2:W-:Y:S01]  /*18b0*/  @P1 LDGSTS.E.BYPASS.LTC128B.128 [R6+0x3100], [R8.64+0x80], !P4 ;  /* 0x0310008008061fae */ /* 0x0005e2000e101d46 */
[----:B------:R-:W-:Y:S02]  /*18c0*/  IADD3 R16, R22, 0x50, RZ ;  /* 0x0000005016107810 */ /* 0x000fe40007ffe0ff */
[----:B------:R-:W-:Y:S01]  /*18d0*/  LOP3.LUT R121, R121, 0xfffffff8, RZ, 0xc0, !PT ;  /* 0xfffffff879797812 */ /* 0x000fe200078ec0ff */
[----:B------:R2:W-:Y:S01]  /*18e0*/  @P1 LDGSTS.E.BYPASS.LTC128B.128 [R6+0x5100], [R8.64+0x100], !P5 ;  /* 0x0510010008061fae */ /* 0x0005e2000e901d46 */
[----:B------:R-:W-:-:S02]  /*18f0*/  SHF.R.S32.HI R145, RZ, 0x1f, R122 ;  /* 0x0000001fff917819 */ /* 0x000fc4000001147a */
[----:B------:R-:W-:Y:S01]  /*1900*/  SHF.R.S32.HI R146, RZ, 0x1f, R121 ;  /* 0x0000001fff927819 */ /* 0x000fe20000011479 */
[----:B------:R-:W0:Y:S04]  /*1910*/  LDGDEPBAR ;  /* 0x00000000000079af */ /* 0x000e280000000000 */
[----:B------:R3:W-:Y:S04]  /*1920*/  @P0 LDGSTS.E.BYPASS.LTC128B.128 [R7+0x12100], [R28.64], !P6 ;  /* 0x121000001c070fae */ /* 0x0007e8000f101d46 */
[----:B------:R3:W-:Y:S01]  /*1930*/  @P0 LDGSTS.E.BYPASS.LTC128B.128 [R7+0x14100], [R28.64+0x80], !P4 ;  /* 0x141000801c070fae */ /* 0x0007e2000e101d46 */
[----:B-1----:R-:W-:Y:S01]  /*1940*/  @P0 LEA R26, P1, R98, R28, 0x1 ;  /* 0x0000001c621a0211 */ /* 0x002fe200078208ff */
[----:B------:R-:W-:-:S02]  /*1950*/  IMAD.WIDE.U32 R4, R101, c[0x0][0x280], R22 ;  /* 0x0000a00065047a25 */ /* 0x000fc400078e0016 */
[----:B------:R3:W-:Y:S01]  /*1960*/  @P0 LDGSTS.E.BYPASS.LTC128B.128 [R7+0x16100], [R28.64+0x100], !P5 ;  /* 0x161001001c070fae */ /* 0x0007e2000e901d46 */
[----:B------:R-:W-:Y:S01]  /*1970*/  @P0 LEA.HI.X R27, R98, R29, R97, 0x1, P1 ;  /* 0x0000001d621b0211 */ /* 0x000fe200008f0c61 */
[----:B------:R-:W-:Y:S01]  /*1980*/  IMAD.IADD R21, R20, 0x1, R5 ;  /* 0x0000000114157824 */ /* 0x000fe200078e0205 */
[----:B------:R-:W-:Y:S01]  /*1990*/  ISETP.NE.AND P1, PT, R138, c[0x0][0x2b8], PT ;  /* 0x0000ae008a007a0c */ /* 0x000fe20003f25270 */
[----:B------:R-:W-:Y:S02]  /*19a0*/  IMAD.MOV.U32 R20, RZ, RZ, R4 ;  /* 0x000000ffff147224 */ /* 0x000fe400078e0004 */
[----:B------:R3:W-:Y:S01]  /*19b0*/  @P0 LDGSTS.E.BYPASS.LTC128B.128 [R7+0x13100], [R26.64], !P6 ;  /* 0x131000001a070fae */ /* 0x0007e2000f101d46 */
[----:B--2---:R-:W-:-:S03]  /*19c0*/  SHF.R.S32.HI R6, RZ, 0x1f, R3 ;  /* 0x0000001fff067819 */ /* 0x004fc60000011403 */
[----:B------:R3:W-:Y:S01]  /*19d0*/  @P0 LDGSTS.E.BYPASS.LTC128B.128 [R7+0x15100], [R26.64+0x80], !P4 ;  /* 0x151000801a070fae */ /* 0x0007e2000e101d46 */
[----:B------:R-:W-:Y:S02]  /*19e0*/  SEL R8, RZ, c[0x0][0x27c], !P3 ;  /* 0x00009f00ff087a07 */ /* 0x000fe40005800000 */
[CC--:B------:R-:W-:Y:S01]  /*19f0*/  LEA.HI R140, R6.reuse, R3.reuse, RZ, 0x3 ;  /* 0x00000003068c7211 */ /* 0x0c0fe200078f18ff */
[----:B------:R3:W-:Y:S01]  /*1a00*/  @P0 LDGSTS.E.BYPASS.LTC128B.128 [R7+0x17100], [R26.64+0x100], !P5 ;  /* 0x171001001a070fae */ /* 0x0007e2000e901d46 */
[----:B------:R-:W-:Y:S01]  /*1a10*/  LEA.HI R6, R6, R3, RZ, 0x6 ;  /* 0x0000000306067211 */ /* 0x000fe200078f30ff */
[----:B------:R-:W-:Y:S01]  /*1a20*/  IMAD.IADD R8, R15, 0x1, R8 ;  /* 0x000000010f087824 */ /* 0x000fe200078e0208 */
[----:B------:R-:W-:Y:S01]  /*1a30*/  LEA.HI R3, R2, R101, RZ, 0x3 ;  /* 0x0000006502037211 */ /* 0x000fe200078f18ff */
[----:B------:R-:W0:Y:S01]  /*1a40*/  LDGDEPBAR ;  /* 0x00000000000079af */ /* 0x000e220000000000 */
[----:B------:R-:W-:Y:S01]  /*1a50*/  SEL R9, RZ, c[0x0][0x27c], !P2 ;  /* 0x00009f00ff097a07 */ /* 0x000fe20005000000 */
[----:B------:R-:W-:Y:S01]  /*1a60*/  IMAD.SHL.U32 R6, R6, 0x40, RZ ;  /* 0x0000004006067824 */ /* 0x000fe200078e00ff */
[----:B------:R-:W-:-:S02]  /*1a70*/  LOP3.LUT R126, R3, 0xfffffff8, RZ, 0xc0, !PT ;  /* 0xfffffff8037e7812 */ /* 0x000fc400078ec0ff */
[----:B------:R-:W-:Y:S01]  /*1a80*/  SHF.R.S32.HI R5, RZ, 0x1f, R8 ;  /* 0x0000001fff057819 */ /* 0x000fe20000011408 */
[----:B------:R-:W-:Y:S01]  /*1a90*/  IMAD.IADD R9, R14, 0x1, R9 ;  /* 0x000000010e097824 */ /* 0x000fe200078e0209 */
[----:B------:R-:W-:Y:S01]  /*1aa0*/  LOP3.LUT R6, R6, 0xfffff000, RZ, 0xc0, !PT ;  /* 0xfffff00006067812 */ /* 0x000fe200078ec0ff */
[----:B------:R-:W-:Y:S01]  /*1ab0*/  IMAD.IADD R126, R101, 0x1, -R126 ;  /* 0x00000001657e7824 */ /* 0x000fe200078e0a7e */
[----:B------:R-:W-:Y:S02]  /*1ac0*/  LEA.HI R148, R5, R8, RZ, 0x3 ;  /* 0x0000000805947211 */ /* 0x000fe400078f18ff */
[----:B------:R-:W-:Y:S01]  /*1ad0*/  SHF.R.S32.HI R4, RZ, 0x1f, R9 ;  /* 0x0000001fff047819 */ /* 0x000fe20000011409 */
[C---:B------:R-:W-:Y:S01]  /*1ae0*/  IMAD.SHL.U32 R125, R126.reuse, 0x40, RZ ;  /* 0x000000407e7d7824 */ /* 0x040fe200078e00ff */
[----:B------:R-:W-:Y:S02]  /*1af0*/  LOP3.LUT P0, RZ, R126, 0x4, RZ, 0xc0, !PT ;  /* 0x000000047eff7812 */ /* 0x000fe4000780c0ff */
[----:B------:R-:W-:-:S02]  /*1b00*/  LEA.HI R2, R4, R9, RZ, 0x3 ;  /* 0x0000000904027211 */ /* 0x000fc400078f18ff */
[----:B------:R-:W-:Y:S02]  /*1b10*/  LOP3.LUT R125, R125, 0x1c0, RZ, 0xc0, !PT ;  /* 0x000001c07d7d7812 */ /* 0x000fe400078ec0ff */
[----:B------:R-:W-:Y:S02]  /*1b20*/  LEA.HI R5, R5, R8, RZ, 0x6 ;  /* 0x0000000805057211 */ /* 0x000fe400078f30ff */
[----:B------:R-:W-:Y:S02]  /*1b30*/  LEA.HI R4, R4, R9, RZ, 0x6 ;  /* 0x0000000904047211 */ /* 0x000fe400078f30ff */
[----:B---3--:R-:W-:Y:S01]  /*1b40*/  P2R R7, PR, RZ, 0x1 ;  /* 0x00000001ff077803 */ /* 0x008fe20000000000 */
[----:B------:R-:W-:Y:S01]  /*1b50*/  IMAD.SHL.U32 R5, R5, 0x40, RZ ;  /* 0x0000004005057824 */ /* 0x000fe200078e00ff */
[----:B------:R-:W-:Y:S01]  /*1b60*/  SHF.R.U32.HI R124, RZ, 0x3, R125 ;  /* 0x00000003ff7c7819 */ /* 0x000fe2000001167d */
[----:B------:R-:W-:Y:S01]  /*1b70*/  IMAD.SHL.U32 R4, R4, 0x40, RZ ;  /* 0x0000004004047824 */ /* 0x000fe200078e00ff */
[----:B------:R-:W-:-:S02]  /*1b80*/  LOP3.LUT R7, R125, 0x38, R140, 0xf8, !PT ;  /* 0x000000387d077812 */ /* 0x000fc400078ef88c */
[----:B------:R-:W-:Y:S02]  /*1b90*/  LOP3.LUT R9, R125, 0x38, R148, 0xf8, !PT ;  /* 0x000000387d097812 */ /* 0x000fe400078ef894 */
[-C--:B------:R-:W-:Y:S02]  /*1ba0*/  LOP3.LUT R118, R7, R124.reuse, RZ, 0x3c, !PT ;  /* 0x0000007c07767212 */ /* 0x080fe400078e3cff */
[----:B------:R-:W-:Y:S02]  /*1bb0*/  LOP3.LUT R7, R125, 0x38, R2, 0xf8, !PT ;  /* 0x000000387d077812 */ /* 0x000fe400078ef802 */
[----:B------:R-:W-:Y:S02]  /*1bc0*/  LOP3.LUT R5, R5, 0xfffff000, RZ, 0xc0, !PT ;  /* 0xfffff00005057812 */ /* 0x000fe400078ec0ff */
[----:B------:R-:W-:Y:S02]  /*1bd0*/  LOP3.LUT R116, R9, R124, RZ, 0x3c, !PT ;  /* 0x0000007c09747212 */ /* 0x000fe400078e3cff */
[----:B------:R-:W-:-:S02]  /*1be0*/  LOP3.LUT R4, R4, 0xfffff000, RZ, 0xc0, !PT ;  /* 0xfffff00004047812 */ /* 0x000fc400078ec0ff */
[----:B------:R-:W-:Y:S02]  /*1bf0*/  LOP3.LUT R114, R7, R124, RZ, 0x3c, !PT ;  /* 0x0000007c07727212 */ /* 0x000fe400078e3cff */
[--C-:B------:R-:W-:Y:S01]  /*1c00*/  IADD3 R118, R118, R6, R13.reuse ;  /* 0x0000000676767210 */ /* 0x100fe20007ffe00d */
[----:B------:R-:W-:Y:S01]  /*1c10*/  IMAD.MOV.U32 R6, RZ, RZ, c[0x0][0x290] ;  /* 0x0000a400ff067624 */ /* 0x000fe200078e00ff */
[--C-:B------:R-:W-:Y:S01]  /*1c20*/  IADD3 R116, R116, R5, R13.reuse ;  /* 0x0000000574747210 */ /* 0x100fe20007ffe00d */
[----:B------:R-:W-:Y:S01]  /*1c30*/  IMAD R5, R195, c[0x0][0x1e8], RZ ;  /* 0x00007a00c3057a24 */ /* 0x000fe200078e02ff */
[----:B------:R-:W-:Y:S01]  /*1c40*/  IADD3 R114, R114, R4, R13 ;  /* 0x0000000472727210 */ /* 0x000fe20007ffe00d */
[----:B------:R-:W-:Y:S01]  /*1c50*/  IMAD.MOV.U32 R4, RZ, RZ, c[0x0][0x280] ;  /* 0x0000a000ff047624 */ /* 0x000fe200078e00ff */
[----:B------:R-:W-:Y:S01]  /*1c60*/  SHF.R.S32.HI R3, RZ, 0x1f, R164 ;  /* 0x0000001fff037819 */ /* 0x000fe200000114a4 */
[----:B------:R-:W-:Y:S01]  /*1c70*/  IMAD R5, R196, c[0x0][0x1ec], R5 ;  /* 0x00007b00c4057a24 */ /* 0x000fe200078e0205 */
[-C--:B------:R-:W-:Y:S01]  /*1c80*/  SHF.L.U64.HI R107, R6, R111.reuse, c[0x0][0x294] ;  /* 0x0000a500066b7619 */ /* 0x080fe2000001026f */
[C---:B------:R-:W-:Y:S01]  /*1c90*/  IMAD.SHL.U32 R113, R4.reuse, 0x40, RZ ;  /* 0x0000004004717824 */ /* 0x040fe200078e00ff */
[----:B------:R-:W-:Y:S01]  /*1ca0*/  SHF.L.U64.HI R111, R4, R111, c[0x0][0x284] ;  /* 0x0000a100046f7619 */ /* 0x000fe2000001026f */
[----:B------:R-:W-:Y:S01]  /*1cb0*/  IMAD R135, R3, c[0x0][0x290], RZ ;  /* 0x0000a40003877a24 */ /* 0x000fe200078e02ff */
[----:B------:R-:W-:Y:S01]  /*1cc0*/  SHF.R.S32.HI R4, RZ, 0x1f, R129 ;  /* 0x0000001fff047819 */ /* 0x000fe20000011481 */
[----:B------:R-:W-:Y:S01]  /*1cd0*/  IMAD.IADD R104, R177, 0x1, R5 ;  /* 0x00000001b1687824 */ /* 0x000fe200078e0205 */
[----:B------:R-:W-:Y:S01]  /*1ce0*/  SHF.R.S32.HI R120, RZ, 0x3, R140 ;  /* 0x00000003ff787819 */ /* 0x000fe2000001148c */
[----:B------:R-:W-:Y:S01]  /*1cf0*/  IMAD R3, R3, c[0x0][0x280], RZ ;  /* 0x0000a00003037a24 */ /* 0x000fe200078e02ff */
[----:B------:R-:W-:Y:S01]  /*1d00*/  LOP3.LUT R5, R125, 0x18, R24, 0xf8, !PT ;  /* 0x000000187d057812 */ /* 0x000fe200078ef818 */
[----:B------:R-:W-:Y:S01]  /*1d10*/  IMAD R135, R164, c[0x0][0x294], R135 ;  /* 0x0000a500a4877a24 */ /* 0x000fe200078e0287 */
[----:B------:R-:W-:Y:S01]  /*1d20*/  LOP3.LUT R140, R140, 0xfffffff8, RZ, 0xc0, !PT ;  /* 0xfffffff88c8c7812 */ /* 0x000fe200078ec0ff */
[----:B------:R-:W-:Y:S01]  /*1d30*/  IMAD R3, R164, c[0x0][0x284], R3 ;  /* 0x0000a100a4037a24 */ /* 0x000fe200078e0203 */
[----:B------:R-:W-:Y:S01]  /*1d40*/  LOP3.LUT R142, R148, 0xfffffff8, RZ, 0xc0, !PT ;  /* 0xfffffff8948e7812 */ /* 0x000fe200078ec0ff */
[----:B------:R-:W-:Y:S01]  /*1d50*/  IMAD.WIDE.U32 R164, R164, c[0x0][0x280], R20 ;  /* 0x0000a000a4a47a25 */ /* 0x000fe200078e0014 */
[----:B------:R-:W-:-:S02]  /*1d60*/  LOP3.LUT R144, R2, 0xfffffff8, RZ, 0xc0, !PT ;  /* 0xfffffff802907812 */ /* 0x000fc400078ec0ff */
[----:B------:R-:W-:Y:S01]  /*1d70*/  LEA.HI R119, R4, R129, RZ, 0x3 ;  /* 0x0000008104777211 */ /* 0x000fe200078f18ff */
[----:B------:R-:W-:Y:S01]  /*1d80*/  IMAD.IADD R137, R171, 0x1, R135 ;  /* 0x00000001ab897824 */ /* 0x000fe200078e0287 */
[----:B------:R-:W-:Y:S01]  /*1d90*/  LOP3.LUT R0, R5, R124, RZ, 0x3c, !PT ;  /* 0x0000007c05007212 */ /* 0x000fe200078e3cff */
[----:B------:R-:W-:Y:S01]  /*1da0*/  IMAD.SHL.U32 R109, R6, 0x40, RZ ;  /* 0x00000040066d7824 */ /* 0x000fe200078e00ff */
[----:B------:R-:W-:Y:S01]  /*1db0*/  SHF.R.S32.HI R139, RZ, 0x1f, R140 ;  /* 0x0000001fff8b7819 */ /* 0x000fe2000001148c */
[----:B------:R-:W-:Y:S01]  /*1dc0*/  IMAD.IADD R135, R135, 0x1, R167 ;  /* 0x0000000187877824 */ /* 0x000fe200078e02a7 */
[----:B------:R-:W-:Y:S01]  /*1dd0*/  SHF.R.S32.HI R141, RZ, 0x1f, R142 ;  /* 0x0000001fff8d7819 */ /* 0x000fe2000001148e */
[----:B------:R-:W-:Y:S01]  /*1de0*/  IMAD.IADD R0, R13, 0x1, R0 ;  /* 0x000000010d007824 */ /* 0x000fe200078e0200 */
[----:B------:R-:W-:Y:S01]  /*1df0*/  SHF.R.S32.HI R143, RZ, 0x1f, R144 ;  /* 0x0000001fff8f7819 */ /* 0x000fe20000011490 */
[----:B------:R-:W-:Y:S01]  /*1e00*/  IMAD.IADD R136, R169, 0x1, R3 ;  /* 0x00000001a9887824 */ /* 0x000fe200078e0203 */
[----:B------:R-:W-:Y:S01]  /*1e10*/  ISETP.GE.AND P0, PT, R133, 0x1, PT ;  /* 0x000000018500780c */ /* 0x000fe20003f06270 */
[----:B------:R-:W-:Y:S01]  /*1e20*/  IMAD.IADD R134, R3, 0x1, R165 ;  /* 0x0000000103867824 */ /* 0x000fe200078e02a5 */
[----:B------:R-:W-:-:S02]  /*1e30*/  LOP3.LUT R119, R119, 0xfffffff8, RZ, 0xc0, !PT ;  /* 0xfffffff877777812 */ /* 0x000fc400078ec0ff */
        /* <DEDUP_REMOVED lines=11> */
[----:B------:R-:W-:Y:S02]  /*1ef0*/  P2R R2, PR, RZ, 0x2 ;  /* 0x00000002ff027803 */ /* 0x000fe40000000000 */
.L_x_2903:
        /* <DEDUP_REMOVED lines=114> */
.L_x_2883:
[----:B------:R-:W-:Y:S05]  /*2620*/  BSYNC B0 ;  /* 0x0000000000007941 */ /* 0x000fea0003800000 */
.L_x_2882:
        /* <DEDUP_REMOVED lines=104> */
.L_x_2886:
[----:B------:R-:W-:Y:S05]  /*2cb0*/  BSYNC B0 ;  /* 0x0000000000007941 */ /* 0x000fea0003800000 */
.L_x_2885:
        /* <DEDUP_REMOVED lines=58> */
.L_x_2888:
[----:B------:R-:W-:Y:S05]  /*3060*/  BSYNC B0 ;  /* 0x0000000000007941 */ /* 0x000fea0003800000 */
.L_x_2887:
        /* <DEDUP_REMOVED lines=58> */
.L_x_2890:
[----:B------:R-:W-:Y:S05]  /*3410*/  BSYNC B0 ;  /* 0x0000000000007941 */ /* 0x000fea0003800000 */
.L_x_2889:
        /* <DEDUP_REMOVED lines=58> */
.L_x_2892:
[----:B------:R-:W-:Y:S05]  /*37c0*/  BSYNC B0 ;  /* 0x0000000000007941 */ /* 0x000fea0003800000 */
.L_x_2891:
        /* <DEDUP_REMOVED lines=58> */
.L_x_2894:
[----:B------:R-:W-:Y:S05]  /*3b70*/  BSYNC B0 ;  /* 0x0000000000007941 */ /* 0x000fea0003800000 */
.L_x_2893:
        /* <DEDUP_REMOVED lines=58> */
.L_x_2881:
        /* <DEDUP_REMOVED lines=47> */
.L_x_2896:
[----:B------:R-:W-:Y:S05]  /*4210*/  BSYNC B0 ;  /* 0x0000000000007941 */ /* 0x000fea0003800000 */
.L_x_2895:
        /* <DEDUP_REMOVED lines=65> */
[----:B------:R-:W-:Y:S02]  /*4630*/  LOP3.LUT R186, R187, R124, RZ, 0x3c, !PT ;  /* 0x0000007cbbba7212 */ /* 0x000fe400078e3cff */
[----:B------:R-:W-:Y:S02]  /*4640*/  LOP3.LUT R185, R185, 0x7ffff000, RZ, 0xc0, !PT ;  /* 0x7ffff000b9b97812 */ /* 0x000fe400078ec0ff */
        /* <DEDUP_REMOVED lines=103> */
.L_x_2898:
[----:B------:R-:W-:Y:S05]  /*4cc0*/  BSYNC B0 ;  /* 0x0000000000007941 */ /* 0x000fea0003800000 */
.L_x_2897:
[----:B------:R-:W-:Y:S01]  /*4cd0*/  ISETP.GE.AND P0, PT, R15, c[0x0][0x1d4], PT ;  /* 0x000075000f007a0c */ /* 0x000fe20003f06270 */
[----:B------:R-:W-:Y:S01]  /*4ce0*/  @!UPT UIADD3 URZ, URZ, URZ, URZ ;  /* 0x0000003f3f3ff290 */ /* 0x000fe2000fffe03f */
[----:B------:R-:W-:Y:S11]  /*4cf0*/  BSSY B0, `(.L_x_2899) ;  /* 0x000007c000007945 */ /* 0x000ff60003800000 */
[----:B------:R-:W-:-:S05]  /*4d00*/  @P0 BRA `(.L_x_2900) ;  /* 0x000007a000000947 */ /* 0x000fca0003800000 */
[----:B------:R-:W-:Y:S02]  /*4d10*/  ISETP.NE.AND P1, PT, R131, RZ, PT ;  /* 0x000000ff8300720c */ /* 0x000fe40003f25270 */
        /* <DEDUP_REMOVED lines=11> */
[----:B-1----:R-:W-:Y:S02]  /*4dd0*/  LOP3.LUT R185, R125, 0x38, R62, 0xf8, !PT ;  /* 0x000000387db97812 */ /* 0x002fe400078ef83e */
        /* <DEDUP_REMOVED lines=17> */
[----:B--2---:R-:W1:Y:S01]  /*4ef0*/  LDS.128 R80, [R63+0xc100] ;  /* 0x00c100003f507984 */ /* 0x004e620000000c00 */
        /* <DEDUP_REMOVED lines=91> */
.L_x_2900:
[----:B------:R-:W-:Y:S05]  /*54b0*/  BSYNC B0 ;  /* 0x0000000000007941 */ /* 0x000fea0003800000 */
.L_x_2899:
[----:B------:R-:W-:Y:S11]  /*54c0*/  ISETP.GE.AND P0, PT, R14, c[0x0][0x1d4], PT ;  /* 0x000075000e007a0c */ /* 0x000ff60003f06270 */
[----:B------:R-:W-:Y:S02]  /*54d0*/  @!UPT UIADD3 URZ, URZ, URZ, URZ ;  /* 0x0000003f3f3ff290 */ /* 0x000fe4000fffe03f */
[----:B------:R-:W-:-:S05]  /*54e0*/  @P0 BRA `(.L_x_2884) ;  /* 0x00000b0000000947 */ /* 0x000fca0003800000 */
[----:B------:R-:W-:Y:S02]  /*54f0*/  ISETP.NE.AND P1, PT, R130, RZ, PT ;  /* 0x000000ff8200720c */ /* 0x000fe40003f25270 */
        /* <DEDUP_REMOVED lines=125> */
.L_x_2880:
        /* <DEDUP_REMOVED lines=50> */
.L_x_2884:
[----:B------:R-:W-:Y:S05]  /*5ff0*/  BSYNC B1 ;  /* 0x0000000000017941 */ /* 0x000fea0003800000 */
.L_x_2879:
[----:B------:R-:W-:Y:S01]  /*6000*/  ISETP.GT.AND P0, PT, R12, R11, PT ;  /* 0x0000000b0c00720c */ /* 0x000fe20003f04270 */
[----:B------:R-:W-:Y:S01]  /*6010*/  BSSY B0, `(.L_x_2901) ;  /* 0x000004d000007945 */ /* 0x000fe20003800000 */
[C---:B------:R-:W-:Y:S02]  /*6020*/  ISETP.GE.AND P1, PT, R67.reuse, 0x1, PT ;  /* 0x000000014300780c */ /* 0x040fe40003f26270 */
[C---:B-123--:R-:W-:Y:S02]  /*6030*/  IADD3 R3, R67.reuse, 0x1, RZ ;  /* 0x0000000143037810 */ /* 0x04efe40007ffe0ff */
[----:B------:R-:W-:Y:S07]  /*6040*/  ISETP.NE.AND P2, PT, R102, RZ, PT ;  /* 0x000000ff6600720c */ /* 0x000fee0003f45270 */
        /* <DEDUP_REMOVED lines=73> */
.L_x_2902:
[----:B-123--:R-:W-:Y:S05]  /*64e0*/  BSYNC B0 ;  /* 0x0000000000007941 */ /* 0x00efea0003800000 */
.L_x_2901:
[C---:B------:R-:W-:Y:S02]  /*64f0*/  ISETP.GE.AND P0, PT, R53.reuse, 0x1, PT ;  /* 0x000000013500780c */ /* 0x040fe40003f06270 */
[----:B------:R-:W-:Y:S02]  /*6500*/  IADD3 R2, R12, -0x2, RZ ;  /* 0xfffffffe0c027810 */ /* 0x000fe40007ffe0ff */
[----:B------:R-:W-:Y:S02]  /*6510*/  IADD3 R4, R53, 0x1, RZ ;  /* 0x0000000135047810 */ /* 0x000fe40007ffe0ff */
[----:B------:R-:W-:Y:S02]  /*6520*/  ISETP.NE.AND P2, PT, R102, RZ, PT ;  /* 0x000000ff6600720c */ /* 0x000fe40003f45270 */
        /* <DEDUP_REMOVED lines=30> */
[----:B-1----:R1:W5:Y:S04]  /*6710*/  LDL R8, [R1+0x58] ;  /* 0x0000580001087983 */ /* 0x0023680000100800 */
[----:B------:R-:W-:Y:S01]  /*6720*/  BAR.SYNC.DEFER_BLOCKING 0x0 ;  /* 0x0000000000007b1d */ /* 0x000fe20000010000 */
[----:B--2---:R-:W-:-:S04]  /*6730*/  IADD3 R3, R193, 0x3f, RZ ;  /* 0x0000003fc1037810 */ /* 0x004fc80007ffe0ff */
[----:B------:R-:W-:-:S04]  /*6740*/  SHF.R.S32.HI R0, RZ, 0x1f, R3 ;  /* 0x0000001fff007819 */ /* 0x000fc80000011403 */
[----:B------:R-:W-:-:S04]  /*6750*/  LEA.HI R0, R0, R3, RZ, 0x6 ;  /* 0x0000000300007211 */ /* 0x000fc800078f30ff */
[----:B------:R-:W-:Y:S02]  /*6760*/  SHF.R.S32.HI R142, RZ, 0x6, R0 ;  /* 0x00000006ff8e7819 */ /* 0x000fe40000011400 */
.L_x_2878:
[----:B-1----:R-:W-:Y:S01]  /*6770*/  IMAD.MOV.U32 R0, RZ, RZ, 0x1 ;  /* 0x00000001ff007424 */ /* 0x002fe200078e00ff */
        /* <DEDUP_REMOVED lines=20> */
.L_x_2906:
[----:B------:R-:W-:-:S13]  /*68c0*/  ISETP.NE.AND P0, PT, R0, c[0x0][0x32c], PT ;  /* 0x0000cb0000007a0c */ /* 0x000fda0003f05270 */
[----:B------:R-:W-:-:S05]  /*68d0*/  @P0 IMAD.HI.U32 R0, R3, c[0x0][0x330], RZ ;  /* 0x0000cc0003000a27 */ /* 0x000fca00078e00ff */
[----:B------:R-:W-:Y:S02]  /*68e0*/  @P0 SHF.R.U32.HI R3, RZ, c[0x0][0x334], R0 ;  /* 0x0000cd00ff030a19 */ /* 0x000fe40000011600 */
.L_x_2907:
[----:B------:R-:W-:Y:S05]  /*68f0*/  BSYNC B0 ;  /* 0x0000000000007941 */ /* 0x000fea0003800000 */
.L_x_2905:
[----:B------:R-:W-:-:S05]  /*6900*/  MOV R0, c[0x0][0x32c] ;  /* 0x0000cb0000007a02 */ /* 0x000fca0000000f00 */
[----:B------:R-:W-:-:S05]  /*6910*/  IMAD R3, R3, R0, c[0x0][0x32c] ;  /* 0x0000cb0003037624 */ /* 0x000fca00078e0200 */
[----:B------:R-:W-:-:S04]  /*6920*/  IMNMX R4, R4, R3, PT ;  /* 0x0000000304047217 */ /* 0x000fc80003800200 */
.L_x_2904:
        /* <DEDUP_REMOVED lines=21> */
.L_x_2910:
[----:B------:R-:W-:-:S04]  /*6a80*/  MOV R0, c[0x0][0x32c] ;  /* 0x0000cb0000007a02 */ /* 0x000fc80000000f00 */
[----:B------:R-:W-:-:S13]  /*6a90*/  ISETP.NE.AND P0, PT, R0, 0x1, PT ;  /* 0x000000010000780c */ /* 0x000fda0003f05270 */
[----:B------:R-:W-:-:S05]  /*6aa0*/  @P0 IMAD.HI.U32 R0, R2, c[0x0][0x330], RZ ;  /* 0x0000cc0002000a27 */ /* 0x000fca00078e00ff */
[----:B------:R-:W-:Y:S02]  /*6ab0*/  @P0 SHF.R.U32.HI R2, RZ, c[0x0][0x334], R0 ;  /* 0x0000cd00ff020a19 */ /* 0x000fe40000011600 */
.L_x_2911:
[----:B------:R-:W-:Y:S05]  /*6ac0*/  BSYNC B0 ;  /* 0x0000000000007941 */ /* 0x000fea0003800000 */
.L_x_2909:
[----:B------:R-:W-:-:S05]  /*6ad0*/  IMAD R2, R2, c[0x0][0x32c], RZ ;  /* 0x0000cb0002027a24 */ /* 0x000fca00078e02ff */
[----:B------:R-:W-:-:S04]  /*6ae0*/  IMNMX R201, R201, R2, !PT ;  /* 0x00000002c9c97217 */ /* 0x000fc80007800200 */
.L_x_2908:
[----:B------:R-:W-:Y:S01]  /*6af0*/  SHF.R.S32.HI R0, RZ, 0x1f, R201 ;  /* 0x0000001fff007819 */ /* 0x000fe200000114c9 */
[----:B------:R-:W-:Y:S01]  /*6b00*/  IMAD.MOV.U32 R7, RZ, RZ, RZ ;  /* 0x000000ffff077224 */ /* 0x000fe200078e00ff */
[----:B------:R-:W-:Y:S01]  /*6b10*/  PLOP3.LUT P1, PT, PT, PT, PT, 0x80, 0x0 ;  /* 0x000000000000781c */ /* 0x000fe20003f2f070 */
[----:B------:R-:W-:Y:S01]  /*6b20*/  IMAD.MOV.U32 R98, RZ, RZ, RZ ;  /* 0x000000ffff627224 */ /* 0x000fe200078e00ff */
[----:B------:R-:W-:Y:S01]  /*6b30*/  LEA.HI R201, R0, R201, RZ, 0x6 ;  /* 0x000000c900c97211 */ /* 0x000fe200078f30ff */
[----:B------:R-:W-:Y:S01]  /*6b40*/  CS2R R4, SRZ ;  /* 0x0000000000047805 */ /* 0x000fe2000001ff00 */
[----:B------:R-:W-:Y:S01]  /*6b50*/  IMAD.MOV.U32 R96, RZ, RZ, RZ ;  /* 0x000000ffff607224 */ /* 0x000fe200078e00ff */
[----:B------:R-:W-:Y:S01]  /*6b60*/  CS2R R94, SRZ ;  /* 0x00000000005e7805 */ /* 0x000fe2000001ff00 */
[----:B------:R-:W-:Y:S01]  /*6b70*/  SHF.R.S32.HI R201, RZ, 0x6, R201 ;  /* 0x00000006ffc97819 */ /* 0x000fe200000114c9 */
[----:B------:R-:W-:Y:S01]  /*6b80*/  CS2R R92, SRZ ;  /* 0x00000000005c7805 */ /* 0x000fe2000001ff00 */
[----:B------:R-:W-:Y:S01]  /*6b90*/  IMAD.MOV.U32 R91, RZ, RZ, RZ ;  /* 0x000000ffff5b7224 */ /* 0x000fe200078e00ff */
[----:B------:R-:W-:Y:S01]  /*6ba0*/  CS2R R2, SRZ ;  /* 0x0000000000027805 */ /* 0x000fe2000001ff00 */
[----:B------:R-:W-:Y:S01]  /*6bb0*/  IMNMX R201, RZ, R201, !PT ;  /* 0x000000c9ffc97217 */ /* 0x000fe20007800200 */
[----:B------:R-:W-:Y:S01]  /*6bc0*/  IMAD.MOV.U32 R88, RZ, RZ, RZ ;  /* 0x000000ffff587224 */ /* 0x000fe200078e00ff */
        /* <DEDUP_REMOVED lines=45> */
[----:B------:R-:W3:Y:S01]  /*6ea0*/  LDL R10, [R1+0x4c] ;  /* 0x00004c00010a7983 */ /* 0x000ee20000100800 */
[----:B------:R-:W-:Y:S01]  /*6eb0*/  ISETP.NE.U32.AND P3, PT, RZ, c[0x0][0x340], PT ;  /* 0x0000d000ff007a0c */ /* 0x000fe20003f65070 */
[----:B------:R-:W-:-:S03]  /*6ec0*/  ULDC.64 UR4, c[0x0][0x18] ;  /* 0x0000060000047ab9 */ /* 0x000fc60000000a00 */
[----:B------:R-:W-:-:S13]  /*6ed0*/  ISETP.NE.AND.EX P3, PT, RZ, c[0x0][0x344], PT, P3 ;  /* 0x0000d100ff007a0c */ /* 0x000fda0003f65330 */
[----:B------:R-:W-:-:S04]  /*6ee0*/  @P3 IMAD.MOV.U32 R216, RZ, RZ, 0x4 ;  /* 0x00000004ffd83424 */ /* 0x000fc800078e00ff */
[----:B------:R-:W-:-:S06]  /*6ef0*/  @P3 IMAD.WIDE R216, R197, R216, c[0x0][0x340] ;  /* 0x0000d000c5d83625 */ /* 0x000fcc00078e02d8 */
[----:B------:R1:W5:Y:S01]  /*6f00*/  @P3 LDG.E R216, [R216.64] ;  /* 0x00000006d8d83981 */ /* 0x000362000c1e1900 */
[----:B------:R-:W-:Y:S01]  /*6f10*/  SHF.R.S32.HI R7, RZ, 0x1f, R90 ;  /* 0x0000001fff077819 */ /* 0x000fe2000001145a */
[----:B------:R-:W-:Y:S01]  /*6f20*/  UIADD3 UR4, UP0, UR4, 0x18100, URZ ;  /* 0x0001810004047890 */ /* 0x000fe2000ff1e03f */
[----:B------:R-:W-:Y:S01]  /*6f30*/  ISETP.NE.U32.AND P0, PT, RZ, c[0x0][0x348], PT ;  /* 0x0000d200ff007a0c */ /* 0x000fe20003f05070 */
[----:B------:R-:W-:Y:S01]  /*6f40*/  STL [R1+0x10], R8 ;  /* 0x0000100801007387 */ /* 0x000fe20000100800 */
[CC--:B------:R-:W-:Y:S01]  /*6f50*/  LEA.HI R16, R7.reuse, R90.reuse, RZ, 0x3 ;  /* 0x0000005a07107211 */ /* 0x0c0fe200078f18ff */
[----:B------:R-:W-:Y:S01]  /*6f60*/  UIADD3.X UR5, URZ, UR5, URZ, UP0, !UPT ;  /* 0x000000053f057290 */ /* 0x000fe200087fe43f */
[----:B------:R-:W-:Y:S01]  /*6f70*/  SHF.R.S32.HI R9, RZ, 0x1f, R197 ;  /* 0x0000001fff097819 */ /* 0x000fe200000114c5 */
[----:B------:R-:W-:Y:S01]  /*6f80*/  IMAD.U32 R20, RZ, RZ, UR4 ;  /* 0x00000004ff147e24 */ /* 0x000fe2000f8e00ff */
[----:B------:R-:W-:Y:S02]  /*6f90*/  LOP3.LUT R5, R16, 0xfffffff8, RZ, 0xc0, !PT ;  /* 0xfffffff810057812 */ /* 0x000fe400078ec0ff */
[----:B------:R-:W-:Y:S01]  /*6fa0*/  SHF.R.S32.HI R14, RZ, 0x3, R16 ;  /* 0x00000003ff0e7819 */ /* 0x000fe20000011410 */
[----:B------:R-:W-:Y:S01]  /*6fb0*/  IMAD.U32 R21, RZ, RZ, UR5 ;  /* 0x00000005ff157e24 */ /* 0x000fe2000f8e00ff */
[----:B------:R-:W-:Y:S01]  /*6fc0*/  ISETP.NE.AND.EX P0, PT, RZ, c[0x0][0x34c], PT, P0 ;  /* 0x0000d300ff007a0c */ /* 0x000fe20003f05300 */
[----:B------:R-:W-:Y:S01]  /*6fd0*/  IMAD.IADD R176, R90, 0x1, -R5 ;  /* 0x000000015ab07824 */ /* 0x000fe200078e0a05 */
[----:B------:R-:W-:-:S02]  /*6fe0*/  LEA.HI R6, R7, R90, RZ, 0x4 ;  /* 0x0000005a07067211 */ /* 0x000fc400078f20ff */
[----:B------:R-:W-:Y:S01]  /*6ff0*/  SEL R9, R9, RZ, !P0 ;  /* 0x000000ff09097207 */ /* 0x000fe20004000000 */
[----:B------:R-:W-:Y:S01]  /*7000*/  IMAD R2, R176, 0x20, R14 ;  /* 0x00000020b0027824 */ /* 0x000fe200078e020e */
[----:B------:R-:W-:Y:S01]  /*7010*/  LOP3.LUT R5, R6, 0xfffffff0, RZ, 0xc0, !PT ;  /* 0xfffffff006057812 */ /* 0x000fe200078ec0ff */
[----:B------:R2:W-:Y:S01]  /*7020*/  STL.64 [R1+0x8], R20 ;  /* 0x0000081401007387 */ /* 0x0005e20000100a00 */
[----:B------:R-:W-:Y:S01]  /*7030*/  SEL R12, R197, RZ, !P0 ;  /* 0x000000ffc50c7207 */ /* 0x000fe20004000000 */
[----:B------:R-:W-:Y:S01]  /*7040*/  IMAD.IADD R2, R89, 0x1, R2 ;  /* 0x0000000159027824 */ /* 0x000fe200078e0202 */
[-C--:B------:R-:W-:Y:S01]  /*7050*/  LEA.HI R0, R7, R90.reuse, RZ, 0x5 ;  /* 0x0000005a07007211 */ /* 0x080fe200078f28ff */
[----:B------:R-:W-:Y:S01]  /*7060*/  IMAD R9, R9, c[0x0][0x1c0], RZ ;  /* 0x0000700009097a24 */ /* 0x000fe200078e02ff */
[----:B------:R-:W-:Y:S01]  /*7070*/  LEA.HI R4, R7, R90, RZ, 0x6 ;  /* 0x0000005a07047211 */ /* 0x000fe200078f30ff */
[----:B------:R-:W-:Y:S01]  /*7080*/  IMAD.MOV.U32 R18, RZ, RZ, R2 ;  /* 0x000000ffff127224 */ /* 0x000fe200078e0002 */
[----:B------:R-:W-:Y:S01]  /*7090*/  LOP3.LUT P1, RZ, R176, 0x2, RZ, 0xc0, !PT ;  /* 0x00000002b0ff7812 */ /* 0x000fe2000782c0ff */
[----:B------:R-:W-:Y:S01]  /*70a0*/  IMAD.IADD R90, R90, 0x1, -R5 ;  /* 0x000000015a5a7824 */ /* 0x000fe200078e0a05 */
[----:B------:R-:W-:Y:S01]  /*70b0*/  SHF.R.S32.HI R5, RZ, 0x4, R6 ;  /* 0x00000004ff057819 */ /* 0x000fe20000011406 */
[----:B------:R-:W-:-:S02]  /*70c0*/  IMAD R9, R12, c[0x0][0x1c4], R9 ;  /* 0x000071000c097a24 */ /* 0x000fc400078e0209 */
[----:B------:R-:W-:Y:S01]  /*70d0*/  IMAD.SHL.U32 R0, R0, 0x20, RZ ;  /* 0x0000002000007824 */ /* 0x000fe200078e00ff */
[----:B------:R-:W-:-:S04]  /*70e0*/  LEA.HI R6, R6, R5, RZ, 0x1 ;  /* 0x0000000506067211 */ /* 0x000fc800078f08ff */
[----:B------:R-:W-:Y:S02]  /*70f0*/  LOP3.LUT R6, R6, 0xfffffffe, RZ, 0xc0, !PT ;  /* 0xfffffffe06067812 */ /* 0x000fe400078ec0ff */
[----:B------:R-:W-:-:S03]  /*7100*/  LOP3.LUT R17, R0, 0xfffffc00, RZ, 0xc0, !PT ;  /* 0xfffffc0000117812 */ /* 0x000fc600078ec0ff */
[----:B------:R-:W-:Y:S01]  /*7110*/  IMAD.IADD R6, R5, 0x1, -R6 ;  /* 0x0000000105067824 */ /* 0x000fe200078e0a06 */
[----:B---3--:R-:W-:-:S05]  /*7120*/  SHF.R.S32.HI R3, RZ, 0x1f, R10 ;  /* 0x0000001fff037819 */ /* 0x008fca000001140a */
[----:B------:R-:W-:-:S04]  /*7130*/  IMAD R3, R3, c[0x0][0x178], RZ ;  /* 0x00005e0003037a24 */ /* 0x000fc800078e02ff */
[C---:B------:R-:W-:Y:S02]  /*7140*/  IMAD R3, R10.reuse, c[0x0][0x17c], R3 ;  /* 0x00005f000a037a24 */ /* 0x040fe400078e0203 */
[----:B------:R-:W-:-:S04]  /*7150*/  IMAD.WIDE.U32 R10, R10, c[0x0][0x178], RZ ;  /* 0x00005e000a0a7a25 */ /* 0x000fc800078e00ff */
[----:B------:R-:W-:Y:S02]  /*7160*/  IMAD.IADD R11, R11, 0x1, R3 ;  /* 0x000000010b0b7824 */ /* 0x000fe400078e0203 */
[----:B------:R-:W-:-:S04]  /*7170*/  @P2 IMAD.HI.U32 R3, R2, c[0x0][0x2c8], RZ ;  /* 0x0000b20002032a27 */ /* 0x000fc800078e00ff */
[----:B------:R-:W-:Y:S01]  /*7180*/  IMAD.WIDE.U32 R10, R196, c[0x0][0x1b8], R10 ;  /* 0x00006e00c40a7a25 */ /* 0x000fe200078e000a */
[----:B------:R-:W-:Y:S02]  /*7190*/  @P2 SHF.R.U32.HI R18, RZ, c[0x0][0x2cc], R3 ;  /* 0x0000b300ff122a19 */ /* 0x000fe40000011603 */
[----:B------:R-:W-:Y:S01]  /*71a0*/  LOP3.LUT P2, RZ, R176, 0x4, RZ, 0xc0, !PT ;  /* 0x00000004b0ff7812 */ /* 0x000fe2000784c0ff */
[----:B------:R-:W-:Y:S02]  /*71b0*/  IMAD R3, R195, c[0x0][0x1b8], RZ ;  /* 0x00006e00c3037a24 */ /* 0x000fe400078e02ff */
[----:B------:R-:W-:Y:S02]  /*71c0*/  IMAD.MOV R7, RZ, RZ, -R18 ;  /* 0x000000ffff077224 */ /* 0x000fe400078e0a12 */
[----:B------:R-:W-:Y:S02]  /*71d0*/  IMAD R3, R196, c[0x0][0x1bc], R3 ;  /* 0x00006f00c4037a24 */ /* 0x000fe400078e0203 */
[----:B------:R-:W-:-:S02]  /*71e0*/  IMAD R7, R7, c[0x0][0x2c4], R2 ;  /* 0x0000b10007077a24 */ /* 0x000fc400078e0202 */
[----:B------:R-:W-:Y:S01]  /*71f0*/  IMAD.IADD R11, R11, 0x1, R3 ;  /* 0x000000010b0b7824 */ /* 0x000fe200078e0203 */
[----:B------:R-:W-:Y:S01]  /*7200*/  SHF.R.S32.HI R3, RZ, 0x1f, R18 ;  /* 0x0000001fff037819 */ /* 0x000fe20000011412 */
[----:B------:R-:W-:Y:S02]  /*7210*/  @!P3 IMAD.MOV.U32 R216, RZ, RZ, R197 ;  /* 0x000000ffffd8b224 */ /* 0x000fe400078e00c5 */
[----:B------:R-:W-:-:S04]  /*7220*/  IMAD.WIDE.U32 R12, R12, c[0x0][0x1c0], R10 ;  /* 0x000070000c0c7a25 */ /* 0x000fc800078e000a */
[----:B------:R-:W-:Y:S02]  /*7230*/  IMAD R3, R3, c[0x0][0x1b0], RZ ;  /* 0x00006c0003037a24 */ /* 0x000fe400078e02ff */
[----:B------:R-:W-:Y:S02]  /*7240*/  IMAD.IADD R13, R13, 0x1, R9 ;  /* 0x000000010d0d7824 */ /* 0x000fe400078e0209 */
[----:B------:R-:W-:Y:S02]  /*7250*/  IMAD.SHL.U32 R11, R14, 0x40, RZ ;  /* 0x000000400e0b7824 */ /* 0x000fe400078e00ff */
[C---:B------:R-:W-:Y:S01]  /*7260*/  IMAD R2, R18.reuse, c[0x0][0x1b4], R3 ;  /* 0x00006d0012027a24 */ /* 0x040fe200078e0203 */
[----:B------:R-:W-:Y:S01]  /*7270*/  SHF.R.S32.HI R3, RZ, 0x1f, R90 ;  /* 0x0000001fff037819 */ /* 0x000fe2000001145a */
[----:B------:R-:W-:Y:S01]  /*7280*/  IMAD.WIDE.U32 R18, R18, c[0x0][0x1b0], R12 ;  /* 0x00006c0012127a25 */ /* 0x000fe200078e000c */
[----:B------:R-:W-:Y:S02]  /*7290*/  LOP3.LUT R11, R11, 0x1c0, RZ, 0xc0, !PT ;  /* 0x000001c00b0b7812 */ /* 0x000fe400078ec0ff */
[----:B------:R-:W-:Y:S01]  /*72a0*/  LEA.HI R3, R3, R90, RZ, 0x3 ;  /* 0x0000005a03037211 */ /* 0x000fe200078f18ff */
[C---:B------:R-:W-:Y:S01]  /*72b0*/  IMAD.SHL.U32 R12, R176.reuse, 0x8, RZ ;  /* 0x00000008b00c7824 */ /* 0x040fe200078e00ff */
[----:B------:R-:W-:Y:S01]  /*72c0*/  SHF.R.U32.HI R5, RZ, 0x3, R11 ;  /* 0x00000003ff057819 */ /* 0x000fe2000001160b */
[----:B------:R-:W-:-:S02]  /*72d0*/  IMAD.SHL.U32 R9, R176, 0x40, RZ ;  /* 0x00000040b0097824 */ /* 0x000fc400078e00ff */
[----:B------:R-:W-:Y:S01]  /*72e0*/  IMAD.IADD R19, R19, 0x1, R2 ;  /* 0x0000000113137824 */ /* 0x000fe200078e0202 */
[----:B------:R-:W-:Y:S02]  /*72f0*/  LOP3.LUT R10, R11, 0x38, R12, 0xf8, !PT ;  /* 0x000000380b0a7812 */ /* 0x000fe400078ef80c */
[----:B------:R-:W-:Y:S01]  /*7300*/  LOP3.LUT R11, R3, 0xfffffff8, RZ, 0xc0, !PT ;  /* 0xfffffff8030b7812 */ /* 0x000fe200078ec0ff */
[----:B------:R-:W-:Y:S01]  /*7310*/  IMAD.WIDE.U32 R18, R7, c[0x0][0x1a8], R18 ;  /* 0x00006a0007127a25 */ /* 0x000fe200078e0012 */
[----:B------:R-:W-:Y:S02]  /*7320*/  LOP3.LUT R9, R9, 0x1c0, RZ, 0xc0, !PT ;  /* 0x000001c009097812 */ /* 0x000fe400078ec0ff */
[----:B------:R-:W-:Y:S01]  /*7330*/  LOP3.LUT R5, R10, R5, RZ, 0x3c, !PT ;  /* 0x000000050a057212 */ /* 0x000fe200078e3cff */
[----:B------:R-:W-:Y:S01]  /*7340*/  IMAD.IADD R2, R90, 0x1, -R11 ;  /* 0x000000015a027824 */ /* 0x000fe200078e0a0b */
[----:B------:R-:W-:Y:S01]  /*7350*/  SHF.R.S32.HI R11, RZ, 0x1f, R7 ;  /* 0x0000001fff0b7819 */ /* 0x000fe20000011407 */
[----:B------:R-:W-:Y:S01]  /*7360*/  IMAD.SHL.U32 R10, R6, 0x8, RZ ;  /* 0x00000008060a7824 */ /* 0x000fe200078e00ff */
[----:B------:R-:W-:Y:S01]  /*7370*/  LOP3.LUT R16, R9, 0x8, R16, 0xf8, !PT ;  /* 0x0000000809107812 */ /* 0x000fe200078ef810 */
[C---:B------:R-:W-:Y:S01]  /*7380*/  IMAD.SHL.U32 R13, R2.reuse, 0x40, RZ ;  /* 0x00000040020d7824 */ /* 0x040fe200078e00ff */
[----:B------:R-:W-:Y:S01]  /*7390*/  SHF.R.U32.HI R9, RZ, 0x3, R9 ;  /* 0x00000003ff097819 */ /* 0x000fe20000011609 */
[----:B--2---:R-:W-:Y:S01]  /*73a0*/  IMAD R20, R11, c[0x0][0x1a8], RZ ;  /* 0x00006a000b147a24 */ /* 0x004fe200078e02ff */
[----:B------:R-:W-:Y:S01]  /*73b0*/  LOP3.LUT P6, RZ, R2, 0x2, RZ, 0xc0, !PT ;  /* 0x0000000202ff7812 */ /* 0x000fe200078cc0ff */
[----:B------:R-:W-:Y:S01]  /*73c0*/  IMAD.SHL.U32 R3, R3, 0x40, RZ ;  /* 0x0000004003037824 */ /* 0x000fe200078e00ff */
[----:B------:R-:W-:Y:S01]  /*73d0*/  LOP3.LUT R9, R16, R9, RZ, 0x3c, !PT ;  /* 0x0000000910097212 */ /* 0x000fe200078e3cff */
[----:B------:R-:W-:Y:S01]  /*73e0*/  IMAD.SHL.U32 R16, R4, 0x8, RZ ;  /* 0x0000000804107824 */ /* 0x000fe200078e00ff */
[----:B------:R-:W-:Y:S01]  /*73f0*/  LOP3.LUT R13, R13, 0x1c0, RZ, 0xc0, !PT ;  /* 0x000001c00d0d7812 */ /* 0x000fe200078ec0ff */
[----:B------:R-:W-:Y:S01]  /*7400*/  IMAD R4, R7, c[0x0][0x1ac], R20 ;  /* 0x00006b0007047a24 */ /* 0x000fe200078e0214 */
[----:B------:R-:W-:Y:S01]  /*7410*/  LOP3.LUT R3, R3, 0xfffffe00, RZ, 0xc0, !PT ;  /* 0xfffffe0003037812 */ /* 0x000fe200078ec0ff */
[----:B------:R-:W-:Y:S01]  /*7420*/  IMAD R6, R6, 0x200, R9 ;  /* 0x0000020006067824 */ /* 0x000fe200078e0209 */
[----:B------:R-:W-:Y:S01]  /*7430*/  LOP3.LUT R10, R13, 0x8, R10, 0xf8, !PT ;  /* 0x000000080d0a7812 */ /* 0x000fe200078ef80a */
[----:B------:R-:W-:Y:S01]  /*7440*/  IMAD.IADD R15, R19, 0x1, R4 ;  /* 0x00000001130f7824 */ /* 0x000fe200078e0204 */
[----:B------:R-:W-:Y:S01]  /*7450*/  LOP3.LUT R11, R5, 0xfffffe00, R16, 0xf8, !PT ;  /* 0xfffffe00050b7812 */ /* 0x000fe200078ef810 */
[----:B------:R-:W-:Y:S01]  /*7460*/  IMAD.MOV.U32 R5, RZ, RZ, 0x10 ;  /* 0x00000010ff057424 */ /* 0x000fe200078e00ff */
[----:B------:R-:W-:-:S02]  /*7470*/  SHF.R.U32.HI R13, RZ, 0x3, R13 ;  /* 0x00000003ff0d7819 */ /* 0x000fc4000001160d */
[----:B------:R-:W-:Y:S02]  /*7480*/  LEA R16, P0, R18, c[0x0][0x160], 0x1 ;  /* 0x0000580012107a11 */ /* 0x000fe400078008ff */
[----:B------:R-:W-:Y:S01]  /*7490*/  LOP3.LUT R4, R10, R13, RZ, 0x3c, !PT ;  /* 0x0000000d0a047212 */ /* 0x000fe200078e3cff */
[----:B------:R-:W-:Y:S01]  /*74a0*/  IMAD.MOV.U32 R13, RZ, RZ, 0x20 ;  /* 0x00000020ff0d7424 */ /* 0x000fe200078e00ff */
[----:B------:R-:W-:Y:S02]  /*74b0*/  LEA.HI.X R15, R18, c[0x0][0x164], R15, 0x1, P0 ;  /* 0x00005900120f7a11 */ /* 0x000fe400000f0c0f */
[C---:B------:R-:W-:Y:S02]  /*74c0*/  IADD3 R9, R12.reuse, 0x40, RZ ;  /* 0x000000400c097810 */ /* 0x040fe40007ffe0ff */
[----:B------:R-:W-:Y:S02]  /*74d0*/  IADD3 R7, R12, 0x80, RZ ;  /* 0x000000800c077810 */ /* 0x000fe40007ffe0ff */
[----:B------:R-:W-:-:S02]  /*74e0*/  LOP3.LUT P0, RZ, R2, 0x4, RZ, 0xc0, !PT ;  /* 0x0000000402ff7812 */ /* 0x000fc4000780c0ff */
[CC--:B------:R-:W-:Y:S02]  /*74f0*/  IADD3 R0, R4.reuse, R3.reuse, R17 ;  /* 0x0000000304007210 */ /* 0x0c0fe40007ffe011 */
[----:B------:R-:W-:Y:S02]  /*7500*/  LOP3.LUT R4, R4, R3, RZ, 0xfc, !PT ;  /* 0x0000000304047212 */ /* 0x000fe400078efcff */
[----:B------:R-:W-:Y:S02]  /*7510*/  SEL R2, R5, 0xfffffff0, !P1 ;  /* 0xfffffff005027807 */ /* 0x000fe40004800000 */
[----:B------:R-:W-:Y:S02]  /*7520*/  ISETP.GE.AND P5, PT, R12, c[0x0][0x198], PT ;  /* 0x000066000c007a0c */ /* 0x000fe40003fa6270 */
[----:B------:R-:W-:Y:S02]  /*7530*/  ISETP.GE.AND P4, PT, R9, c[0x0][0x198], PT ;  /* 0x0000660009007a0c */ /* 0x000fe40003f86270 */
[----:B------:R-:W-:-:S02]  /*7540*/  ISETP.GE.AND P3, PT, R7, c[0x0][0x198], PT ;  /* 0x0000660007007a0c */ /* 0x000fc40003f66270 */
[----:B------:R-:W-:Y:S02]  /*7550*/  IADD3 R10, R142, -0x1, RZ ;  /* 0xffffffff8e0a7810 */ /* 0x000fe40007ffe0ff */
[----:B------:R-:W-:Y:S02]  /*7560*/  SEL R3, R13, 0xffffffe0, !P0 ;  /* 0xffffffe00d037807 */ /* 0x000fe40004000000 */
[----:B------:R-:W-:Y:S01]  /*7570*/  SEL R5, R5, 0xfffffff0, !P6 ;  /* 0xfffffff005057807 */ /* 0x000fe20007000000 */
[----:B------:R-:W-:Y:S05]  /*7580*/  BRA.DIV ~URZ, `(.L_x_2913) ;  /* 0x000116227f007947 */ /* 0x000fea000b800000 */
[----:B-1----:R1:W2:Y:S02]  /*7590*/  SHFL.IDX PT, R17, R15, RZ, 0x181f ;  /* 0x00181fff0f117589 */ /* 0x0022a400000e0000 */
.L_x_3026:
[----:B------:R-:W-:Y:S05]  /*75a0*/  BRA.DIV ~URZ, `(.L_x_2914) ;  /* 0x000116827f007947 */ /* 0x000fea000b800000 */
[----:B------:R3:W1:Y:S02]  /*75b0*/  SHFL.IDX PT, R20, R16, RZ, 0x181f ;  /* 0x00181fff10147589 */ /* 0x00066400000e0000 */
.L_x_3027:
[----:B------:R-:W-:Y:S01]  /*75c0*/  IMAD R13, R8, c[0x0][0x2c4], RZ ;  /* 0x0000b100080d7a24 */ /* 0x000fe200078e02ff */
[----:B------:R-:W-:Y:S01]  /*75d0*/  IADD3 R14, R89, R14, RZ ;  /* 0x0000000e590e7210 */ /* 0x000fe20007ffe0ff */
[----:B------:R-:W-:Y:S01]  /*75e0*/  BSSY B0, `(.L_x_2915) ;  /* 0x0000014000007945 */ /* 0x000fe20003800000 */
[----:B--2---:R-:W-:Y:S02]  /*75f0*/  MOV R21, R17 ;  /* 0x0000001100157202 */ /* 0x004fe40000000f00 */
[----:B------:R-:W-:-:S13]  /*7600*/  ISETP.GE.AND P0, PT, R14, R13, PT ;  /* 0x0000000d0e00720c */ /* 0x000fda0003f06270 */
[----:B------:R-:W-:Y:S05]  /*7610*/  @P0 BRA `(.L_x_2916) ;  /* 0x0000010000000947 */ /* 0x000fea0003800000 */
[----:B------:R-:W-:Y:S01]  /*7620*/  SHF.R.S32.HI R18, RZ, 0x1f, R9 ;  /* 0x0000001fff127819 */ /* 0x000fe20000011409 */
[----:B-1----:R-:W-:Y:S01]  /*7630*/  IMAD.WIDE R22, R12, 0x2, R20 ;  /* 0x000000020c167825 */ /* 0x002fe200078e0214 */
[----:B------:R-:W-:Y:S02]  /*7640*/  SHF.R.S32.HI R8, RZ, 0x1f, R7 ;  /* 0x0000001fff087819 */ /* 0x000fe40000011407 */
[----:B------:R-:W-:Y:S01]  /*7650*/  LEA.HI R17, R18, R9, RZ, 0x3 ;  /* 0x0000000912117211 */ /* 0x000fe200078f18ff */
[----:B------:R-:W-:Y:S01]  /*7660*/  IMAD.SHL.U32 R18, R11, 0x2, RZ ;  /* 0x000000020b127824 */ /* 0x000fe200078e00ff */
[----:B------:R-:W-:Y:S02]  /*7670*/  LEA.HI R8, R8, R7, RZ, 0x3 ;  /* 0x0000000708087211 */ /* 0x000fe400078f18ff */
[----:B------:R-:W-:Y:S02]  /*7680*/  LOP3.LUT R17, R17, 0xfffffff8, RZ, 0xc0, !PT ;  /* 0xfffffff811117812 */ /* 0x000fe400078ec0ff */
[----:B------:R-:W-:Y:S01]  /*7690*/  LOP3.LUT R8, R8, 0xfffffff8, RZ, 0xc0, !PT ;  /* 0xfffffff808087812 */ /* 0x000fe200078ec0ff */
[----:B------:R-:W-:Y:S01]  /*76a0*/  @!PT LDS RZ, [RZ] ;  /* 0x00000000fffff984 */ /* 0x000fe20000000800 */
[----:B------:R-:W-:Y:S01]  /*76b0*/  @!PT LDS RZ, [RZ] ;  /* 0x00000000fffff984 */ /* 0x000fe20000000800 */
[----:B------:R-:W-:Y:S01]  /*76c0*/  @!PT LDS RZ, [RZ] ;  /* 0x00000000fffff984 */ /* 0x000fe20000000800 */
[----:B------:R1:W-:Y:S02]  /*76d0*/  LDGSTS.E.BYPASS.LTC128B.128 [R18+0x18100], [R22.64], !P5 ;  /* 0x1810000016127fae */ /* 0x0003e4000e901d46 */
[----:B------:R-:W-:-:S04]  /*76e0*/  IMAD.WIDE R24, R17, 0x2, R20 ;  /* 0x0000000211187825 */ /* 0x000fc800078e0214 */
[----:B------:R-:W-:Y:S01]  /*76f0*/  IMAD.WIDE R20, R8, 0x2, R20 ;  /* 0x0000000208147825 */ /* 0x000fe200078e0214 */
[----:B------:R1:W-:Y:S04]  /*7700*/  LDGSTS.E.BYPASS.LTC128B.128 [R18+0x1c100], [R24.64], !P4 ;  /* 0x1c10000018127fae */ /* 0x0003e8000e101d46 */
[----:B------:R1:W-:Y:S02]  /*7710*/  LDGSTS.E.BYPASS.LTC128B.128 [R18+0x20100], [R20.64], !P3 ;  /* 0x2010000014127fae */ /* 0x0003e4000d901d46 */
.L_x_2916:
[----:B------:R-:W-:Y:S05]  /*7720*/  BSYNC B0 ;  /* 0x0000000000007941 */ /* 0x000fea0003800000 */
.L_x_2915:
[----:B------:R-:W-:Y:S05]  /*7730*/  BRA.DIV ~URZ, `(.L_x_2917) ;  /* 0x000115727f007947 */ /* 0x000fea000b800000 */
[----:B------:R2:W3:Y:S04]  /*7740*/  SHFL.IDX PT, R17, R15, 0x1, 0x181f ;  /* 0x00381f000f117f89 */ /* 0x0004e800000e0000 */
[----:B-1----:R2:W1:Y:S02]  /*7750*/  SHFL.IDX PT, R20, R16, 0x1, 0x181f ;  /* 0x00381f0010147f89 */ /* 0x00246400000e0000 */
.L_x_3028:
[----:B------:R-:W-:Y:S01]  /*7760*/  IADD3 R8, R14, 0x20, RZ ;  /* 0x000000200e087810 */ /* 0x000fe20007ffe0ff */
[----:B------:R-:W-:Y:S01]  /*7770*/  BSSY B0, `(.L_x_2918) ;  /* 0x0000014000007945 */ /* 0x000fe20003800000 */
[----:B---3--:R-:W-:-:S02]  /*7780*/  IMAD.MOV.U32 R21, RZ, RZ, R17 ;  /* 0x000000ffff157224 */ /* 0x008fc400078e0011 */
        /* <DEDUP_REMOVED lines=18> */
.L_x_2919:
[----:B------:R-:W-:Y:S05]  /*78b0*/  BSYNC B0 ;  /* 0x0000000000007941 */ /* 0x000fea0003800000 */
.L_x_2918:
[----:B------:R-:W-:Y:S05]  /*78c0*/  BRA.DIV ~URZ, `(.L_x_2920) ;  /* 0x000114d27f007947 */ /* 0x000fea000b800000 */
[----:B------:R3:W2:Y:S02]  /*78d0*/  SHFL.IDX PT, R17, R15, 0x2, 0x181f ;  /* 0x00581f000f117f89 */ /* 0x0006a400000e0000 */
.L_x_3029:
[----:B------:R-:W-:Y:S05]  /*78e0*/  BRA.DIV ~URZ, `(.L_x_2921) ;  /* 0x000115327f007947 */ /* 0x000fea000b800000 */
[----:B-1----:R1:W3:Y:S02]  /*78f0*/  SHFL.IDX PT, R20, R16, 0x2, 0x181f ;  /* 0x00581f0010147f89 */ /* 0x0022e400000e0000 */
.L_x_3030:
[----:B------:R-:W-:Y:S01]  /*7900*/  IADD3 R8, R14, 0x40, RZ ;  /* 0x000000400e087810 */ /* 0x000fe20007ffe0ff */
[----:B------:R-:W-:Y:S01]  /*7910*/  BSSY B0, `(.L_x_2922) ;  /* 0x0000014000007945 */ /* 0x000fe20003800000 */
[----:B--2---:R-:W-:Y:S02]  /*7920*/  IMAD.MOV.U32 R21, RZ, RZ, R17 ;  /* 0x000000ffff157224 */ /* 0x004fe400078e0011 */
[----:B------:R-:W-:-:S13]  /*7930*/  ISETP.GE.AND P0, PT, R8, R13, PT ;  /* 0x0000000d0800720c */ /* 0x000fda0003f06270 */
[----:B------:R-:W-:Y:S05]  /*7940*/  @P0 BRA `(.L_x_2923) ;  /* 0x0000010000000947 */ /* 0x000fea0003800000 */
[----:B------:R-:W-:Y:S01]  /*7950*/  SHF.R.S32.HI R18, RZ, 0x1f, R9 ;  /* 0x0000001fff127819 */ /* 0x000fe20000011409 */
[----:B---3--:R-:W-:Y:S01]  /*7960*/  IMAD.WIDE R22, R12, 0x2, R20 ;  /* 0x000000020c167825 */ /* 0x008fe200078e0214 */
        /* <DEDUP_REMOVED lines=14> */
.L_x_2923:
[----:B------:R-:W-:Y:S05]  /*7a50*/  BSYNC B0 ;  /* 0x0000000000007941 */ /* 0x000fea0003800000 */
.L_x_2922:
[----:B------:R-:W-:Y:S05]  /*7a60*/  BRA.DIV ~URZ, `(.L_x_2924) ;  /* 0x000114327f007947 */ /* 0x000fea000b800000 */
[----:B---3--:R-:W3:Y:S04]  /*7a70*/  SHFL.IDX PT, R15, R15, 0x3, 0x181f ;  /* 0x00781f000f0f7f89 */ /* 0x008ee800000e0000 */
[----:B------:R1:W2:Y:S02]  /*7a80*/  SHFL.IDX PT, R240, R16, 0x3, 0x181f ;  /* 0x00781f0010f07f89 */ /* 0x0002a400000e0000 */
.L_x_3031:
[----:B--2---:R-:W2:Y:S04]  /*7a90*/  LDL R25, [R1] ;  /* 0x0000000001197983 */ /* 0x004ea80000100800 */
[----:B------:R1:W5:Y:S04]  /*7aa0*/  LDL R8, [R1+0x64] ;  /* 0x0000640001087983 */ /* 0x0003680000100800 */
[----:B------:R1:W5:Y:S01]  /*7ab0*/  LDL R210, [R1+0x48] ;  /* 0x0000480001d27983 */ /* 0x0003620000100800 */
[----:B------:R-:W-:Y:S01]  /*7ac0*/  IADD3 R14, R14, 0x60, RZ ;  /* 0x000000600e0e7810 */ /* 0x000fe20007ffe0ff */
[----:B------:R-:W-:Y:S01]  /*7ad0*/  ULDC.64 UR4, c[0x0][0x40] ;  /* 0x0000100000047ab9 */ /* 0x000fe20000000a00 */
[----:B------:R-:W-:Y:S01]  /*7ae0*/  IADD3 R18, P6, R1, c[0x0][0x20], RZ ;  /* 0x0000080001127a10 */ /* 0x000fe20007fde0ff */
[----:B------:R-:W-:Y:S01]  /*7af0*/  UIADD3 UR4, UP0, UR4, 0x160, URZ ;  /* 0x0000016004047890 */ /* 0x000fe2000ff1e03f */
[----:B------:R-:W-:Y:S01]  /*7b00*/  ISETP.GE.AND P0, PT, R14, R13, PT ;  /* 0x0000000d0e00720c */ /* 0x000fe20003f06270 */
[----:B------:R-:W-:Y:S01]  /*7b10*/  IMAD.MOV.U32 R14, RZ, RZ, R240 ;  /* 0x000000ffff0e7224 */ /* 0x000fe200078e00f0 */
[----:B------:R-:W-:Y:S01]  /*7b20*/  LOP3.LUT R228, R228, 0xfffffffe, RZ, 0xc0, !PT ;  /* 0xfffffffee4e47812 */ /* 0x000fe200078ec0ff */
[----:B------:R-:W-:Y:S01]  /*7b30*/  IMAD.X R19, RZ, RZ, c[0x0][0x24], P6 ;  /* 0x00000900ff137624 */ /* 0x000fe200030e06ff */
[----:B------:R-:W-:Y:S01]  /*7b40*/  UIADD3.X UR5, URZ, UR5, URZ, UP0, !UPT ;  /* 0x000000053f057290 */ /* 0x000fe200087fe43f */
[----:B------:R-:W-:Y:S01]  /*7b50*/  IADD3 R30, P6, R18, 0x48, RZ ;  /* 0x00000048121e7810 */ /* 0x000fe20007fde0ff */
[----:B------:R-:W-:-:S02]  /*7b60*/  IMAD R199, R195, c[0x0][0x1e8], RZ ;  /* 0x00007a00c3c77a24 */ /* 0x000fc400078e02ff */
[----:B------:R-:W-:Y:S01]  /*7b70*/  STL.64 [R1+0x20], R18 ;  /* 0x0000201201007387 */ /* 0x000fe20000100a00 */
[----:B------:R-:W-:-:S04]  /*7b80*/  IMAD.WIDE.U32 R214, R196, c[0x0][0x1e8], RZ ;  /* 0x00007a00c4d67a25 */ /* 0x000fc800078e00ff */
[----:B------:R-:W-:Y:S01]  /*7b90*/  @!P0 IMAD.SHL.U32 R11, R11, 0x2, RZ ;  /* 0x000000020b0b8824 */ /* 0x000fe200078e00ff */
[----:B-1----:R-:W-:Y:S01]  /*7ba0*/  @!P0 SHF.R.S32.HI R16, RZ, 0x1f, R9 ;  /* 0x0000001fff108819 */ /* 0x002fe20000011409 */
[----:B---3--:R-:W-:Y:S01]  /*7bb0*/  @!P0 IMAD.WIDE R26, R12, 0x2, R14 ;  /* 0x000000020c1a8825 */ /* 0x008fe200078e020e */
[----:B------:R-:W-:Y:S02]  /*7bc0*/  @!P0 SHF.R.S32.HI R12, RZ, 0x1f, R7 ;  /* 0x0000001fff0c8819 */ /* 0x000fe40000011407 */
[----:B------:R-:W-:Y:S01]  /*7bd0*/  @!P0 LEA.HI R9, R16, R9, RZ, 0x3 ;  /* 0x0000000910098211 */ /* 0x000fe200078f18ff */
[--C-:B------:R-:W-:Y:S01]  /*7be0*/  IMAD.X R31, RZ, RZ, R19.reuse, P6 ;  /* 0x000000ffff1f7224 */ /* 0x100fe200030e0613 */
[----:B------:R-:W-:Y:S01]  /*7bf0*/  @!PT LDS RZ, [RZ] ;  /* 0x00000000fffff984 */ /* 0x000fe20000000800 */
[----:B------:R-:W-:Y:S01]  /*7c00*/  @!PT LDS RZ, [RZ] ;  /* 0x00000000fffff984 */ /* 0x000fe20000000800 */
[----:B------:R-:W-:Y:S01]  /*7c10*/  @!PT LDS RZ, [RZ] ;  /* 0x00000000fffff984 */ /* 0x000fe20000000800 */
[----:B------:R1:W-:Y:S01]  /*7c20*/  @!P0 LDGSTS.E.BYPASS.LTC128B.128 [R11+0x1b100], [R26.64], !P5 ;  /* 0x1b1000001a0b8fae */ /* 0x0003e2000e901d46 */
[----:B------:R-:W-:Y:S01]  /*7c30*/  IADD3 R20, P5, R18, 0x4, RZ ;  /* 0x0000000412147810 */ /* 0x000fe20007fbe0ff */
[----:B------:R-:W-:Y:S01]  /*7c40*/  IMAD.WIDE.U32 R212, R196, c[0x0][0x210], RZ ;  /* 0x00008400c4d47a25 */ /* 0x000fe200078e00ff */
[----:B------:R-:W-:Y:S01]  /*7c50*/  @!P0 LEA.HI R12, R12, R7, RZ, 0x3 ;  /* 0x000000070c0c8211 */ /* 0x000fe200078f18ff */
[----:B------:R-:W-:Y:S01]  /*7c60*/  STL.64 [R1+0x30], R30 ;  /* 0x0000301e01007387 */ /* 0x000fe20000100a00 */
[----:B------:R-:W-:Y:S01]  /*7c70*/  @!P0 LOP3.LUT R9, R9, 0xfffffff8, RZ, 0xc0, !PT ;  /* 0xfffffff809098812 */ /* 0x000fe200078ec0ff */
[----:B------:R-:W-:Y:S01]  /*7c80*/  IMAD.X R21, RZ, RZ, R19, P5 ;  /* 0x000000ffff157224 */ /* 0x000fe200028e0613 */
[----:B------:R-:W-:Y:S01]  /*7c90*/  IADD3 R22, P5, R18, 0x10, RZ ;  /* 0x0000001012167810 */ /* 0x000fe20007fbe0ff */
[----:B------:R-:W-:Y:S01]  /*7ca0*/  IMAD R199, R196, c[0x0][0x1ec], R199 ;  /* 0x00007b00c4c77a24 */ /* 0x000fe200078e02c7 */
[----:B------:R-:W-:-:S02]  /*7cb0*/  @!P0 LOP3.LUT R13, R12, 0xfffffff8, RZ, 0xc0, !PT ;  /* 0xfffffff80c0d8812 */ /* 0x000fc400078ec0ff */
[----:B------:R3:W-:Y:S01]  /*7cc0*/  STL.64 [R1+0x38], R20 ;  /* 0x0000381401007387 */ /* 0x0007e20000100a00 */
[----:B------:R-:W-:Y:S01]  /*7cd0*/  IMAD.X R23, RZ, RZ, R19, P5 ;  /* 0x000000ffff177224 */ /* 0x000fe200028e0613 */
[----:B------:R-:W-:Y:S01]  /*7ce0*/  IADD3 R28, P5, R18, 0x8, RZ ;  /* 0x00000008121c7810 */ /* 0x000fe20007fbe0ff */
[----:B------:R-:W-:Y:S01]  /*7cf0*/  IMAD.IADD R199, R215, 0x1, R199 ;  /* 0x00000001d7c77824 */ /* 0x000fe200078e02c7 */
[----:B-----5:R-:W-:Y:S02]  /*7d00*/  SHF.R.S32.HI R7, RZ, 0x1f, R216 ;  /* 0x0000001fff077819 */ /* 0x020fe400000114d8 */
[----:B------:R4:W-:Y:S01]  /*7d10*/  STL.64 [R1+0x28], R22 ;  /* 0x0000281601007387 */ /* 0x0009e20000100a00 */
[----:B------:R-:W-:Y:S02]  /*7d20*/  IMAD.X R29, RZ, RZ, R19, P5 ;  /* 0x000000ffff1d7224 */ /* 0x000fe400028e0613 */
[----:B------:R-:W-:-:S03]  /*7d30*/  IMAD R7, R7, c[0x0][0x2b0], RZ ;  /* 0x0000ac0007077a24 */ /* 0x000fc600078e02ff */
[----:B------:R2:W-:Y:S01]  /*7d40*/  STL.64 [R1+0x40], R28 ;  /* 0x0000401c01007387 */ /* 0x0005e20000100a00 */
[C---:B------:R-:W-:Y:S02]  /*7d50*/  IMAD R7, R216.reuse, c[0x0][0x2b4], R7 ;  /* 0x0000ad00d8077a24 */ /* 0x040fe400078e0207 */
[----:B------:R-:W-:-:S04]  /*7d60*/  IMAD.WIDE.U32 R216, R216, c[0x0][0x2b0], RZ ;  /* 0x0000ac00d8d87a25 */ /* 0x000fc800078e00ff */
[----:B-1----:R-:W-:-:S04]  /*7d70*/  @!P0 IMAD.WIDE R26, R9, 0x2, R14 ;  /* 0x00000002091a8825 */ /* 0x002fc800078e020e */
[----:B------:R-:W-:Y:S01]  /*7d80*/  @!P0 IMAD.WIDE R14, R13, 0x2, R14 ;  /* 0x000000020d0e8825 */ /* 0x000fe200078e020e */
[----:B------:R1:W-:Y:S03]  /*7d90*/  @!P0 LDGSTS.E.BYPASS.LTC128B.128 [R11+0x1f100], [R26.64], !P4 ;  /* 0x1f1000001a0b8fae */ /* 0x0003e6000e101d46 */
[----:B---3--:R-:W-:Y:S01]  /*7da0*/  IMAD.U32 R20, RZ, RZ, UR4 ;  /* 0x00000004ff147e24 */ /* 0x008fe2000f8e00ff */
[----:B------:R1:W-:Y:S01]  /*7db0*/  @!P0 LDGSTS.E.BYPASS.LTC128B.128 [R11+0x23100], [R14.64], !P3 ;  /* 0x231000000e0b8fae */ /* 0x0003e2000d901d46 */
[----:B------:R-:W-:Y:S02]  /*7dc0*/  IMAD.U32 R21, RZ, RZ, UR5 ;  /* 0x00000005ff157e24 */ /* 0x000fe4000f8e00ff */
[----:B------:R-:W-:Y:S01]  /*7dd0*/  IMAD R9, R195, c[0x0][0x210], RZ ;  /* 0x00008400c3097a24 */ /* 0x000fe200078e02ff */
[----:B------:R-:W0:Y:S01]  /*7de0*/  LDGDEPBAR ;  /* 0x00000000000079af */ /* 0x000e220000000000 */
[----:B------:R-:W-:Y:S01]  /*7df0*/  WARPSYNC 0xffffffff ;  /* 0xffffffff00007948 */ /* 0x000fe20003800000 */
[----:B------:R-:W-:-:S02]  /*7e00*/  IMAD.IADD R200, R217, 0x1, R7 ;  /* 0x00000001d9c87824 */ /* 0x000fc400078e0207 */
[----:B------:R1:W-:Y:S01]  /*7e10*/  STL.64 [R1+0x18], R20 ;  /* 0x0000181401007387 */ /* 0x0003e20000100a00 */
[----:B------:R-:W-:-:S04]  /*7e20*/  IMAD R9, R196, c[0x0][0x214], R9 ;  /* 0x00008500c4097a24 */ /* 0x000fc800078e0209 */
[----:B------:R-:W-:Y:S01]  /*7e30*/  IMAD.IADD R198, R213, 0x1, R9 ;  /* 0x00000001d5c67824 */ /* 0x000fe200078e0209 */
[----:B--2---:R-:W-:-:S04]  /*7e40*/  SHF.R.S32.HI R16, RZ, 0x1f, R25 ;  /* 0x0000001fff107819 */ /* 0x004fc80000011419 */
[----:B----4-:R-:W-:-:S04]  /*7e50*/  LEA.HI R23, R16, R25, RZ, 0x3 ;  /* 0x0000001910177211 */ /* 0x010fc800078f18ff */
        /* <DEDUP_REMOVED lines=21> */
[----:B------:R-:W-:Y:S02]  /*7fb0*/  ISETP.GE.AND P0, PT, R9, R8, PT ;  /* 0x000000080900720c */ /* 0x000fe40003f06270 */
[----:B------:R-:W-:Y:S01]  /*7fc0*/  P2R R9, PR, RZ, 0x8 ;  /* 0x00000008ff097803 */ /* 0x000fe20000000000 */
        /* <DEDUP_REMOVED lines=14> */
[----:B------:R-:W-:Y:S01]  /*80b0*/  SHF.R.S32.HI R230, RZ, 0x1f, R229 ;  /* 0x0000001fffe67819 */ /* 0x000fe200000114e5 */
[----:B------:R-:W-:Y:S01]  /*80c0*/  BSSY B0, `(.L_x_2925) ;  /* 0x00000ad000007945 */ /* 0x000fe20003800000 */
[----:B------:R-:W-:Y:S01]  /*80d0*/  LOP3.LUT R206, R206, 0x1c0, RZ, 0xc0, !PT ;  /* 0x000001c0cece7812 */ /* 0x000fe200078ec0ff */
[----:B------:R-:W-:Y:S01]  /*80e0*/  IMAD.WIDE.U32 R14, R208, c[0x0][0x1e0], RZ ;  /* 0x00007800d00e7a25 */ /* 0x000fe200078e00ff */
[----:B------:R-:W-:-:S02]  /*80f0*/  SHF.R.S32.HI R17, RZ, 0x1f, R208 ;  /* 0x0000001fff117819 */ /* 0x000fc400000114d0 */
[----:B------:R-:W-:Y:S01]  /*8100*/  LOP3.LUT R21, R206, 0x38, R223, 0xf8, !PT ;  /* 0x00000038ce157812 */ /* 0x000fe200078ef8df */
[----:B------:R-:W-:Y:S01]  /*8110*/  IMAD.SHL.U32 R19, R19, 0x8, RZ ;  /* 0x0000000813137824 */ /* 0x000fe200078e00ff */
[----:B------:R-:W-:Y:S01]  /*8120*/  SHF.R.U32.HI R206, RZ, 0x3, R206 ;  /* 0x00000003ffce7819 */ /* 0x000fe200000116ce */
[C---:B------:R-:W-:Y:S01]  /*8130*/  IMAD R9, R17.reuse, c[0x0][0x1e0], RZ ;  /* 0x0000780011097a24 */ /* 0x040fe200078e02ff */
[----:B------:R-:W-:Y:S01]  /*8140*/  SHF.R.S32.HI R16, RZ, 0x1f, R13 ;  /* 0x0000001fff107819 */ /* 0x000fe2000001140d */
[----:B------:R-:W-:Y:S01]  /*8150*/  IMAD R17, R17, c[0x0][0x208], RZ ;  /* 0x0000820011117a24 */ /* 0x000fe200078e02ff */
[----:B------:R-:W-:Y:S01]  /*8160*/  LOP3.LUT R206, R21, R206, RZ, 0x3c, !PT ;  /* 0x000000ce15ce7212 */ /* 0x000fe200078e3cff */
[----:B------:R-:W-:Y:S01]  /*8170*/  IMAD R9, R208, c[0x0][0x1e4], R9 ;  /* 0x00007900d0097a24 */ /* 0x000fe200078e0209 */
[----:B------:R-:W-:Y:S01]  /*8180*/  LEA.HI R230, R230, R229, RZ, 0x3 ;  /* 0x000000e5e6e67211 */ /* 0x000fe200078f18ff */
[----:B------:R-:W-:Y:S01]  /*8190*/  IMAD R17, R208, c[0x0][0x20c], R17 ;  /* 0x00008300d0117a24 */ /* 0x000fe200078e0211 */
[----:B------:R-:W-:Y:S01]  /*81a0*/  LEA.HI R205, R16, R13, RZ, 0x3 ;  /* 0x0000000d10cd7211 */ /* 0x000fe200078f18ff */
[----:B------:R-:W-:Y:S01]  /*81b0*/  IMAD.IADD R15, R15, 0x1, R9 ;  /* 0x000000010f0f7824 */ /* 0x000fe200078e0209 */
[----:B------:R-:W-:-:S02]  /*81c0*/  LOP3.LUT R206, R206, 0xfffffe00, R19, 0xf8, !PT ;  /* 0xfffffe00cece7812 */ /* 0x000fc400078ef813 */
[----:B------:R-:W-:Y:S02]  /*81d0*/  LOP3.LUT R230, R230, 0xfffffff8, RZ, 0xc0, !PT ;  /* 0xfffffff8e6e67812 */ /* 0x000fe400078ec0ff */
[----:B------:R-:W-:Y:S01]  /*81e0*/  LOP3.LUT R205, R205, 0xfffffff8, RZ, 0xc0, !PT ;  /* 0xfffffff8cdcd7812 */ /* 0x000fe200078ec0ff */
[----:B------:R-:W-:Y:S01]  /*81f0*/  IMAD.SHL.U32 R141, R206, 0x2, RZ ;  /* 0x00000002ce8d7824 */ /* 0x000fe200078e00ff */
[----:B------:R-:W-:Y:S01]  /*8200*/  ISETP.GE.AND P3, PT, R229, c[0x0][0x1d4], PT ;  /* 0x00007500e5007a0c */ /* 0x000fe20003f66270 */
[----:B------:R-:W-:Y:S01]  /*8210*/  IMAD.WIDE R28, R230, 0x2, RZ ;  /* 0x00000002e61c7825 */ /* 0x000fe200078e02ff */
[----:B------:R-:W-:Y:S02]  /*8220*/  SHF.R.S32.HI R140, RZ, 0x1f, R223 ;  /* 0x0000001fff8c7819 */ /* 0x000fe400000114df */
[----:B------:R-:W-:Y:S02]  /*8230*/  SHF.R.S32.HI R227, RZ, 0x1f, R230 ;  /* 0x0000001fffe37819 */ /* 0x000fe400000114e6 */
[----:B------:R-:W-:-:S02]  /*8240*/  SHF.R.S32.HI R202, RZ, 0x1f, R205 ;  /* 0x0000001fffca7819 */ /* 0x000fc400000114cd */
[----:B------:R-:W-:Y:S02]  /*8250*/  IADD3 R203, R141, 0x100, RZ ;  /* 0x000001008dcb7810 */ /* 0x000fe40007ffe0ff */
[----:B--2---:R-:W-:Y:S01]  /*8260*/  SHF.R.S32.HI R12, RZ, 0x1f, R207 ;  /* 0x0000001fff0c7819 */ /* 0x004fe200000114cf */
[----:B------:R-:W-:-:S04]  /*8270*/  IMAD.WIDE.U32 R14, R207, c[0x0][0x1f0], R14 ;  /* 0x00007c00cf0e7a25 */ /* 0x000fc800078e000e */
[----:B------:R-:W-:Y:S01]  /*8280*/  IMAD R20, R12, c[0x0][0x1f0], RZ ;  /* 0x00007c000c147a24 */ /* 0x000fe200078e02ff */
[----:B------:R-:W-:Y:S01]  /*8290*/  IADD3 R14, P0, R214, R14, RZ ;  /* 0x0000000ed60e7210 */ /* 0x000fe20007f1e0ff */
[----:B------:R-:W-:Y:S02]  /*82a0*/  IMAD R12, R12, c[0x0][0x218], RZ ;  /* 0x000086000c0c7a24 */ /* 0x000fe400078e02ff */
[----:B------:R-:W-:-:S05]  /*82b0*/  IMAD R20, R207, c[0x0][0x1f4], R20 ;  /* 0x00007d00cf147a24 */ /* 0x000fca00078e0214 */
[----:B------:R-:W-:Y:S01]  /*82c0*/  IADD3.X R9, R199, R15, R20, P0, !PT ;  /* 0x0000000fc7097210 */ /* 0x000fe200007fe414 */
[----:B------:R-:W-:Y:S01]  /*82d0*/  IMAD.WIDE.U32 R20, R208, c[0x0][0x208], RZ ;  /* 0x00008200d0147a25 */ /* 0x000fe200078e00ff */
[----:B------:R-:W-:-:S03]  /*82e0*/  LEA R11, P0, R14, c[0x0][0x1c8], 0x1 ;  /* 0x000072000e0b7a11 */ /* 0x000fc600078008ff */
[----:B------:R-:W-:Y:S01]  /*82f0*/  IMAD.IADD R17, R21, 0x1, R17 ;  /* 0x0000000115117824 */ /* 0x000fe200078e0211 */
[----:B------:R-:W-:Y:S01]  /*8300*/  LEA.HI.X R9, R14, c[0x0][0x1cc], R9, 0x1, P0 ;  /* 0x000073000e097a11 */ /* 0x000fe200000f0c09 */
[----:B------:R-:W-:Y:S01]  /*8310*/  IMAD.MOV.U32 R16, RZ, RZ, R20 ;  /* 0x000000ffff107224 */ /* 0x000fe200078e0014 */
[----:B------:R-:W-:Y:S01]  /*8320*/  SHFL.IDX PT, R14, R11, RZ, 0x181f ;  /* 0x00181fff0b0e7589 */ /* 0x000fe200000e0000 */
[----:B------:R-:W-:Y:S02]  /*8330*/  ISETP.GE.AND P0, PT, R8, 0x1, PT ;  /* 0x000000010800780c */ /* 0x000fe40003f06270 */
[----:B------:R-:W-:Y:S01]  /*8340*/  IMAD.WIDE.U32 R16, R207, c[0x0][0x218], R16 ;  /* 0x00008600cf107a25 */ /* 0x000fe200078e0010 */
[----:B------:R-:W1:Y:S04]  /*8350*/  SHFL.IDX PT, R15, R9, RZ, 0x181f ;  /* 0x00181fff090f7589 */ /* 0x000e6800000e0000 */
[----:B------:R-:W-:Y:S04]  /*8360*/  SHFL.IDX PT, R20, R11, 0x1, 0x181f ;  /* 0x00381f000b147f89 */ /* 0x000fe800000e0000 */
[----:B------:R-:W2:Y:S02]  /*8370*/  SHFL.IDX PT, R21, R9, 0x1, 0x181f ;  /* 0x00381f0009157f89 */ /* 0x000ea400000e0000 */
[----:B-1----:R-:W-:-:S04]  /*8380*/  @P0 IMAD.WIDE R24, R223, 0x2, R14 ;  /* 0x00000002df180825 */ /* 0x002fc800078e020e */
[--C-:B------:R-:W-:Y:S01]  /*8390*/  @P0 IMAD.WIDE R22, R230, 0x2, R14.reuse ;  /* 0x00000002e6160825 */ /* 0x100fe200078e020e */
        /* <DEDUP_REMOVED lines=8> */
[----:B------:R-:W-:Y:S01]  /*8420*/  LEA.HI.X R12, R12, c[0x0][0x1fc], R15, 0x1, P0 ;  /* 0x00007f000c0c7a11 */ /* 0x000fe200000f0c0f */
[----:B------:R-:W-:Y:S01]  /*8430*/  SHFL.IDX PT, R17, R14, 0x1, 0x181f ;  /* 0x00381f000e117f89 */ /* 0x000fe200000e0000 */
[----:B------:R-:W-:-:S03]  /*8440*/  ISETP.GT.AND P0, PT, R8, 0x20, PT ;  /* 0x000000200800780c */ /* 0x000fc60003f04270 */
[----:B------:R-:W1:Y:S04]  /*8450*/  SHFL.IDX PT, R15, R14, RZ, 0x181f ;  /* 0x00181fff0e0f7589 */ /* 0x000e6800000e0000 */
[----:B------:R-:W5:Y:S04]  /*8460*/  SHFL.IDX PT, R16, R12, RZ, 0x181f ;  /* 0x00181fff0c107589 */ /* 0x000f6800000e0000 */
[----:B------:R-:W3:Y:S02]  /*8470*/  SHFL.IDX PT, R9, R12, 0x1, 0x181f ;  /* 0x00381f000c097f89 */ /* 0x000ee400000e0000 */
[----:B--2---:R-:W-:-:S04]  /*8480*/  @P0 IMAD.WIDE R32, R223, 0x2, R20 ;  /* 0x00000002df200825 */ /* 0x004fc800078e0214 */
[--C-:B------:R-:W-:Y:S01]  /*8490*/  @P0 IMAD.WIDE R30, R230, 0x2, R20.reuse ;  /* 0x00000002e61e0825 */ /* 0x100fe200078e0214 */
[----:B------:R2:W-:Y:S01]  /*84a0*/  @P0 LDGSTS.E.BYPASS.LTC128B.128 [R141+0xd100], [R32.64], !P4 ;  /* 0x0d100000208d0fae */ /* 0x0005e2000e101d46 */
[----:B------:R-:W-:Y:S02]  /*84b0*/  ISETP.GE.AND P4, PT, R223, c[0x0][0x1d4], PT ;  /* 0x00007500df007a0c */ /* 0x000fe40003f86270 */
[----:B------:R-:W-:Y:S01]  /*84c0*/  @P0 IMAD.WIDE R34, R205, 0x2, R20 ;  /* 0x00000002cd220825 */ /* 0x000fe200078e0214 */
[----:B------:R2:W-:Y:S03]  /*84d0*/  @P0 LDGSTS.E.BYPASS.LTC128B.128 [R141+0xf100], [R30.64], !P5 ;  /* 0x0f1000001e8d0fae */ /* 0x0005e6000e901d46 */
[----:B------:R-:W-:Y:S01]  /*84e0*/  IMAD.WIDE R20, R223, 0x2, RZ ;  /* 0x00000002df147825 */ /* 0x000fe200078e02ff */
[----:B------:R2:W-:Y:S03]  /*84f0*/  @P0 LDGSTS.E.BYPASS.LTC128B.128 [R141+0x11100], [R34.64], !P6 ;  /* 0x11100000228d0fae */ /* 0x0005e6000f101d46 */
[----:B----4-:R-:W-:Y:S01]  /*8500*/  IMAD.WIDE R26, R205, 0x2, RZ ;  /* 0x00000002cd1a7825 */ /* 0x010fe200078e02ff */
[C---:B-1----:R-:W-:Y:S01]  /*8510*/  IADD3 R24, P0, R15.reuse, R20, RZ ;  /* 0x000000140f187210 */ /* 0x042fe20007f1e0ff */
[----:B------:R-:W0:Y:S04]  /*8520*/  LDGDEPBAR ;  /* 0x00000000000079af */ /* 0x000e280000000000 */
[----:B-----5:R-:W-:Y:S01]  /*8530*/  IMAD.X R25, R16, 0x1, R21, P0 ;  /* 0x0000000110197824 */ /* 0x020fe200000e0615 */
        /* <DEDUP_REMOVED lines=11> */
[----:B------:R-:W-:Y:S02]  /*85f0*/  ISETP.LT.OR P4, PT, R8, 0x21, P4 ;  /* 0x000000210800780c */ /* 0x000fe40002781670 */
[----:B------:R-:W-:-:S09]  /*8600*/  IADD3 R27, R18, 0x18, RZ ;  /* 0x00000018121b7810 */ /* 0x000fd20007ffe0ff */
        /* <DEDUP_REMOVED lines=26> */
[----:B------:R-:W3:Y:S01]  /*87b0*/  @!P5 LDG.E R207, [R12.64] ;  /* 0x000000060ccfd981 */ /* 0x000ee2000c1e1900 */
[----:B------:R-:W-:-:S04]  /*87c0*/  IMAD.MOV R7, RZ, RZ, -R7 ;  /* 0x000000ffff077224 */ /* 0x000fc800078e0a07 */
[----:B------:R-:W-:-:S04]  /*87d0*/  IMAD R208, R7, c[0x0][0x2b8], R208 ;  /* 0x0000ae0007d07a24 */ /* 0x000fc800078e02d0 */
[----:B------:R-:W-:Y:S01]  /*87e0*/  IMAD.WIDE.U32 R8, R208, c[0x0][0x1e0], RZ ;  /* 0x00007800d0087a25 */ /* 0x000fe200078e00ff */
[----:B------:R-:W-:-:S05]  /*87f0*/  SHF.R.S32.HI R7, RZ, 0x1f, R208 ;  /* 0x0000001fff077819 */ /* 0x000fca00000114d0 */
[----:B------:R-:W-:-:S04]  /*8800*/  IMAD R7, R7, c[0x0][0x1e0], RZ ;  /* 0x0000780007077a24 */ /* 0x000fc800078e02ff */
[----:B------:R-:W-:-:S04]  /*8810*/  IMAD R7, R208, c[0x0][0x1e4], R7 ;  /* 0x00007900d0077a24 */ /* 0x000fc800078e0207 */
[----:B------:R-:W-:Y:S01]  /*8820*/  IMAD.IADD R9, R9, 0x1, R7 ;  /* 0x0000000109097824 */ /* 0x000fe200078e0207 */
[----:B---3--:R-:W-:-:S03]  /*8830*/  SHF.R.S32.HI R7, RZ, 0x1f, R207 ;  /* 0x0000001fff077819 */ /* 0x008fc600000114cf */
[----:B------:R-:W-:-:S04]  /*8840*/  IMAD.WIDE.U32 R8, R207, c[0x0][0x1f0], R8 ;  /* 0x00007c00cf087a25 */ /* 0x000fc800078e0008 */
[----:B------:R-:W-:Y:S01]  /*8850*/  IMAD R10, R7, c[0x0][0x1f0], RZ ;  /* 0x00007c00070a7a24 */ /* 0x000fe200078e02ff */
[----:B------:R-:W-:-:S03]  /*8860*/  IADD3 R8, P0, R214, R8, RZ ;  /* 0x00000008d6087210 */ /* 0x000fc60007f1e0ff */
[----:B------:R-:W-:-:S05]  /*8870*/  IMAD R10, R207, c[0x0][0x1f4], R10 ;  /* 0x00007d00cf0a7a24 */ /* 0x000fca00078e020a */
[----:B--2---:R-:W-:Y:S02]  /*8880*/  IADD3.X R15, R199, R9, R10, P0, !PT ;  /* 0x00000009c70f7210 */ /* 0x004fe400007fe40a */
[----:B------:R-:W-:-:S04]  /*8890*/  LEA R7, P0, R8, c[0x0][0x1c8], 0x1 ;  /* 0x0000720008077a11 */ /* 0x000fc800078008ff */
[----:B------:R-:W-:Y:S01]  /*88a0*/  LEA.HI.X R15, R8, c[0x0][0x1cc], R15, 0x1, P0 ;  /* 0x00007300080f7a11 */ /* 0x000fe200000f0c0f */
[----:B------:R-:W-:Y:S06]  /*88b0*/  BRA.DIV ~URZ, `(.L_x_2927) ;  /* 0x000106c27f007947 */ /* 0x000fec000b800000 */
[----:B------:R1:W2:Y:S02]  /*88c0*/  SHFL.IDX PT, R17, R15, RZ, 0x181f ;  /* 0x00181fff0f117589 */ /* 0x0002a400000e0000 */
.L_x_3032:
[----:B------:R-:W-:Y:S05]  /*88d0*/  BRA.DIV ~URZ, `(.L_x_2928) ;  /* 0x000107227f007947 */ /* 0x000fea000b800000 */
[----:B------:R-:W3:Y:S01]  /*88e0*/  SHFL.IDX PT, R14, R7, RZ, 0x181f ;  /* 0x00181fff070e7589 */ /* 0x000ee200000e0000 */
[C---:B------:R-:W-:Y:S01]  /*88f0*/  IMAD.SHL.U32 R9, R223.reuse, 0x2, RZ ;  /* 0x00000002df097824 */ /* 0x040fe200078e00ff */
[----:B------:R-:W-:Y:S01]  /*8900*/  SHF.L.U64.HI R8, R223, 0x1, R140 ;  /* 0x00000001df087819 */ /* 0x000fe2000001028c */
[C---:B------:R-:W-:Y:S01]  /*8910*/  IMAD.SHL.U32 R11, R230.reuse, 0x2, RZ ;  /* 0x00000002e60b7824 */ /* 0x040fe200078e00ff */
[----:B------:R-:W-:Y:S01]  /*8920*/  SHF.L.U64.HI R10, R230, 0x1, R227 ;  /* 0x00000001e60a7819 */ /* 0x000fe200000102e3 */
[C---:B------:R-:W-:Y:S01]  /*8930*/  IMAD.SHL.U32 R13, R205.reuse, 0x2, RZ ;  /* 0x00000002cd0d7824 */ /* 0x040fe200078e00ff */
[----:B------:R-:W-:Y:S01]  /*8940*/  SHF.L.U64.HI R12, R205, 0x1, R202 ;  /* 0x00000001cd0c7819 */ /* 0x000fe200000102ca */
[----:B-1----:R-:W1:Y:S01]  /*8950*/  SHFL.IDX PT, R15, R15, 0x1, 0x181f ;  /* 0x00381f000f0f7f89 */ /* 0x002e6200000e0000 */
[----:B------:R-:W-:-:S03]  /*8960*/  ISETP.GE.AND P3, PT, R229, c[0x0][0x1d4], PT ;  /* 0x00007500e5007a0c */ /* 0x000fc60003f66270 */
[----:B------:R4:W2:Y:S01]  /*8970*/  SHFL.IDX PT, R240, R7, 0x1, 0x181f ;  /* 0x00381f0007f07f89 */ /* 0x0008a200000e0000 */
[----:B---3--:R-:W-:-:S05]  /*8980*/  IADD3 R22, P0, R14, R9, RZ ;  /* 0x000000090e167210 */ /* 0x008fca0007f1e0ff */
[----:B--2---:R-:W-:Y:S01]  /*8990*/  IMAD.X R23, R17, 0x1, R8, P0 ;  /* 0x0000000111177824 */ /* 0x004fe200000e0608 */
[----:B------:R-:W-:-:S05]  /*89a0*/  IADD3 R20, P0, R14, R11, RZ ;  /* 0x0000000b0e147210 */ /* 0x000fca0007f1e0ff */
[----:B------:R-:W-:Y:S01]  /*89b0*/  IMAD.X R21, R17, 0x1, R10, P0 ;  /* 0x0000000111157824 */ /* 0x000fe200000e060a */
[----:B------:R-:W-:Y:S02]  /*89c0*/  IADD3 R18, P0, R14, R13, RZ ;  /* 0x0000000d0e127210 */ /* 0x000fe40007f1e0ff */
[----:B------:R-:W-:-:S03]  /*89d0*/  SEL R14, RZ, 0x10, P3 ;  /* 0x00000010ff0e7807 */ /* 0x000fc60001800000 */
[----:B------:R-:W-:Y:S01]  /*89e0*/  IMAD.X R19, R17, 0x1, R12, P0 ;  /* 0x0000000111137824 */ /* 0x000fe200000e060c */
[----:B------:R-:W-:-:S04]  /*89f0*/  ISETP.GE.AND P0, PT, R223, c[0x0][0x1d4], PT ;  /* 0x00007500df007a0c */ /* 0x000fc80003f06270 */
[----:B------:R-:W-:-:S09]  /*8a00*/  SEL R16, RZ, 0x10, P0 ;  /* 0x00000010ff107807 */ /* 0x000fd20000000000 */
[----:B------:R4:W-:Y:S04]  /*8a10*/  LDGSTS.E.BYPASS.LTC128B.128 [R141+0x12100], [R22.64], !P0 ;  /* 0x12100000168d7fae */ /* 0x0009e8000c101d46 */
[----:B------:R4:W-:Y:S04]  /*8a20*/  LDGSTS.E.BYPASS.LTC128B.128 [R141+0x14100], [R20.64], !P3 ;  /* 0x14100000148d7fae */ /* 0x0009e8000d901d46 */
[----:B------:R4:W-:Y:S02]  /*8a30*/  LDGSTS.E.BYPASS.LTC128B.128 [R141+0x16100], [R18.64], !P6 ;  /* 0x16100000128d7fae */ /* 0x0009e4000f101d46 */
.L_x_3033:
[----:B-1--4-:R-:W-:Y:S02]  /*8a40*/  IADD3 R18, -R14, 0x10, RZ ;  /* 0x000000100e127810 */ /* 0x012fe40007ffe1ff */
[----:B------:R-:W-:-:S02]  /*8a50*/  IADD3 R7, -R16, 0x10, RZ ;  /* 0x0000001010077810 */ /* 0x000fc40007ffe1ff */
[----:B------:R-:W-:Y:S02]  /*8a60*/  LOP3.LUT R18, R18, 0xf, RZ, 0xc0, !PT ;  /* 0x0000000f12127812 */ /* 0x000fe400078ec0ff */
[----:B------:R-:W-:Y:S02]  /*8a70*/  LOP3.LUT R7, R7, 0xf, RZ, 0xc0, !PT ;  /* 0x0000000f07077812 */ /* 0x000fe400078ec0ff */
[----:B------:R-:W-:-:S04]  /*8a80*/  IADD3 R18, P3, P0, R18, R240, R11 ;  /* 0x000000f012127210 */ /* 0x000fc8000787e00b */
[-C--:B------:R-:W-:Y:S02]  /*8a90*/  IADD3.X R19, RZ, R15.reuse, R10, P3, P0 ;  /* 0x0000000fff137210 */ /* 0x080fe40001fe040a */
        /* <DEDUP_REMOVED lines=15> */
.L_x_2926:
[----:B------:R-:W-:Y:S05]  /*8b90*/  BSYNC B0 ;  /* 0x0000000000007941 */ /* 0x000fea0003800000 */
.L_x_2925:
[----:B------:R-:W0:Y:S01]  /*8ba0*/  LDGDEPBAR ;  /* 0x00000000000079af */ /* 0x000e220000000000 */
[----:B------:R-:W-:Y:S01]  /*8bb0*/  BSSY B2, `(.L_x_2929) ;  /* 0x0000003000027945 */ /* 0x000fe20003800000 */
[----:B--2---:R-:W-:Y:S02]  /*8bc0*/  MOV R24, 0x8be0 ;  /* 0x00008be000187802 */ /* 0x004fe40000000f00 */
[----:B-1----:R-:W-:Y:S05]  /*8bd0*/  CALL.REL.NOINC `($_ZN7cutlass13device_kernelIN5flash19enable_sm80_to_sm89INS1_16FlashAttnFwdSm80INS1_25CollectiveMainloopFwdSm80ILi8ELi2ELb0EN4cute5tupleIJNS5_1CILi128EEENS7_ILi64EEENS7_ILi192EEEEEELi192ENS_10bfloat16_tEfNS_4arch4Sm80ELb0ELb1ELb0ELb1ELb1ELb1ELb1ELb0EEENS1_21CollectiveEpilogueFwdINS6_IJS8_SA_S9_EEENS6_IJNS7_ILi1EEESI_SI_EEESC_SE_Li256ELb1ELb1ELb0ELb0EEENS1_19SingleTileSchedulerILb1ELb0ELb1ELi128EEEEEEEEEvNT_6ParamsE$_ZZN5flash25CollectiveMainloopFwdSm80ILi8ELi2ELb0EN4cute5tupleIJNS1_1CILi128EEENS3_ILi64EEENS3_ILi192EEEEEELi192EN7cutlass10bfloat16_tEfNS8_4arch4Sm80ELb0ELb1ELb0ELb1ELb1ELb1ELb1ELb0EE3mmaINS_16FlashAttnFwdSm80ISC_NS_21CollectiveEpilogueFwdINS2_IJS4_S6_S5_EEENS2_IJNS3_ILi1EEESH_SH_EEES9_SB_Li256ELb1ELb1ELb0ELb0EEENS_19SingleTileSchedulerILb1ELb0ELb1ELi128EEEE13SharedStorageENS1_6TensorINS1_11ArrayEngineIfLm96EEENS1_6LayoutINS2_IJNS2_IJNS3_ILi2EEESS_EEESH_NS3_ILi24EEEEEENS2_IJNS2_IJSH_SS_EEENS3_ILi0EEENS3_ILi4EEEEEEEEEENS_7SoftmaxILi2ELi0EEEEEbRKNSC_6ParamsERT0_RT1_iRKNS_16SeqlenInfoQKNewKILb1ELb1EEENS2_IJiiiiEEERT_ENKUlvE_clEv) ;  /* 0x0001224000007944 */ /* 0x002fea0003c00000 */
[----:B------:R-:W-:Y:S05]  /*8be0*/  BSYNC B2 ;  /* 0x0000000000027941 */ /* 0x000fea0003800000 */
.L_x_2929:
        /* <DEDUP_REMOVED lines=10> */
[----:B------:R-:W-:Y:S01]  /*8c90*/  IMAD.IADD R6, R188, 0x1, R185 ;  /* 0x00000001bc067824 */ /* 0x000fe200078e02b9 */
[----:B------:R-:W-:Y:S01]  /*8ca0*/  IADD3 R186, R190, R187, RZ ;  /* 0x000000bbbeba7210 */ /* 0x000fe20007ffe0ff */
[----:B------:R-:W-:Y:S01]  /*8cb0*/  BSSY B0, `(.L_x_2930) ;  /* 0x0000048000007945 */ /* 0x000fe20003800000 */
[----:B------:R-:W-:Y:S01]  /*8cc0*/  IADD3 R178, R188, 0xc100, RZ ;  /* 0x0000c100bcb27810 */ /* 0x000fe20007ffe0ff */
[----:B------:R-:W3:Y:S04]  /*8cd0*/  LDSM.16.M88.4 R20, [R20+0x18100] ;  /* 0x018100001414783b */ /* 0x000ee80000000200 */
        /* <DEDUP_REMOVED lines=12> */
[----:B------:R-:W-:-:S03]  /*8da0*/  SHF.R.S32.HI R0, RZ, 0x1f, R207 ;  /* 0x0000001fff007819 */ /* 0x000fc600000114cf */
[----:B------:R-:W-:Y:S02]  /*8db0*/  IMAD R5, R5, c[0x0][0x208], RZ ;  /* 0x0000820005057a24 */ /* 0x000fe400078e02ff */
[----:B------:R-:W-:Y:S02]  /*8dc0*/  IMAD R0, R0, c[0x0][0x218], RZ ;  /* 0x0000860000007a24 */ /* 0x000fe400078e02ff */
[----:B------:R-:W-:Y:S02]  /*8dd0*/  IMAD R2, R208, c[0x0][0x20c], R5 ;  /* 0x00008300d0027a24 */ /* 0x000fe400078e0205 */
[----:B------:R-:W-:-:S03]  /*8de0*/  IMAD R17, R207, c[0x0][0x21c], R0 ;  /* 0x00008700cf117a24 */ /* 0x000fc600078e0200 */
[----:B------:R-:W-:-:S05]  /*8df0*/  IADD3 R9, R9, R2, RZ ;  /* 0x0000000209097210 */ /* 0x000fca0007ffe0ff */
[----:B------:R-:W-:-:S05]  /*8e00*/  IMAD.WIDE.U32 R8, R207, c[0x0][0x218], R8 ;  /* 0x00008600cf087a25 */ /* 0x000fca00078e0008 */
[----:B------:R-:W-:-:S04]  /*8e10*/  IADD3 R2, P0, R212, R8, RZ ;  /* 0x00000008d4027210 */ /* 0x000fc80007f1e0ff */
[----:B------:R-:W-:Y:S02]  /*8e20*/  IADD3.X R17, R198, R9, R17, P0, !PT ;  /* 0x00000009c6117210 */ /* 0x000fe400007fe411 */
[----:B------:R-:W-:-:S04]  /*8e30*/  LEA R0, P0, R2, c[0x0][0x1f8], 0x1 ;  /* 0x00007e0002007a11 */ /* 0x000fc800078008ff */
[----:B------:R-:W-:Y:S01]  /*8e40*/  LEA.HI.X R17, R2, c[0x0][0x1fc], R17, 0x1, P0 ;  /* 0x00007f0002117a11 */ /* 0x000fe200000f0c11 */
[----:B------:R-:W-:Y:S06]  /*8e50*/  BRA.DIV ~URZ, `(.L_x_2932) ;  /* 0x000104427f007947 */ /* 0x000fec000b800000 */
[----:B------:R2:W4:Y:S02]  /*8e60*/  SHFL.IDX PT, R19, R17, RZ, 0x181f ;  /* 0x00181fff11137589 */ /* 0x00052400000e0000 */
.L_x_3034:
[----:B------:R-:W-:Y:S05]  /*8e70*/  BRA.DIV ~URZ, `(.L_x_2933) ;  /* 0x000104a27f007947 */ /* 0x000fea000b800000 */
[----:B------:R-:W2:Y:S01]  /*8e80*/  SHFL.IDX PT, R16, R0, RZ, 0x181f ;  /* 0x00181fff00107589 */ /* 0x000ea200000e0000 */
[C---:B------:R-:W-:Y:S01]  /*8e90*/  IMAD.SHL.U32 R5, R223.reuse, 0x2, RZ ;  /* 0x00000002df057824 */ /* 0x040fe200078e00ff */
[----:B------:R-:W-:Y:S01]  /*8ea0*/  SHF.L.U64.HI R2, R223, 0x1, R140 ;  /* 0x00000001df027819 */ /* 0x000fe2000001028c */
[C---:B------:R-:W-:Y:S01]  /*8eb0*/  IMAD.SHL.U32 R9, R230.reuse, 0x2, RZ ;  /* 0x00000002e6097824 */ /* 0x040fe200078e00ff */
[----:B------:R-:W-:Y:S01]  /*8ec0*/  SHF.L.U64.HI R8, R230, 0x1, R227 ;  /* 0x00000001e6087819 */ /* 0x000fe200000102e3 */
[----:B------:R-:W-:Y:S01]  /*8ed0*/  IMAD.SHL.U32 R11, R205, 0x2, RZ ;  /* 0x00000002cd0b7824 */ /* 0x000fe200078e00ff */
[----:B------:R-:W-:Y:S01]  /*8ee0*/  ISETP.GE.AND P4, PT, R223, c[0x0][0x1d4], PT ;  /* 0x00007500df007a0c */ /* 0x000fe20003f86270 */
[----:B--2---:R-:W2:Y:S01]  /*8ef0*/  SHFL.IDX PT, R17, R17, 0x1, 0x181f ;  /* 0x00381f0011117f89 */ /* 0x004ea200000e0000 */
[----:B------:R-:W-:Y:S02]  /*8f00*/  ISETP.GE.AND P3, PT, R229, c[0x0][0x1d4], PT ;  /* 0x00007500e5007a0c */ /* 0x000fe40003f66270 */
[----:B------:R-:W-:Y:S01]  /*8f10*/  SHF.L.U64.HI R10, R205, 0x1, R202 ;  /* 0x00000001cd0a7819 */ /* 0x000fe200000102ca */
[----:B------:R4:W3:Y:S01]  /*8f20*/  SHFL.IDX PT, R240, R0, 0x1, 0x181f ;  /* 0x00381f0000f07f89 */ /* 0x0008e200000e0000 */
[----:B------:R-:W-:-:S02]  /*8f30*/  SEL R18, RZ, 0x10, P4 ;  /* 0x00000010ff127807 */ /* 0x000fc40002000000 */
[----:B------:R-:W-:-:S05]  /*8f40*/  IADD3 R32, P0, R16, R5, RZ ;  /* 0x0000000510207210 */ /* 0x000fca0007f1e0ff */
[----:B----4-:R-:W-:Y:S01]  /*8f50*/  IMAD.X R33, R19, 0x1, R2, P0 ;  /* 0x0000000113217824 */ /* 0x010fe200000e0602 */
[----:B------:R-:W-:-:S04]  /*8f60*/  IADD3 R26, P0, R16, R9, RZ ;  /* 0x00000009101a7210 */ /* 0x000fc80007f1e0ff */
[----:B------:R4:W-:Y:S01]  /*8f70*/  LDGSTS.E.BYPASS.LTC128B.128 [R203+0x6000], [R32.64], !P4 ;  /* 0x0600000020cb7fae */ /* 0x0009e2000e101d46 */
[C---:B------:R-:W-:Y:S01]  /*8f80*/  IMAD.X R27, R19.reuse, 0x1, R8, P0 ;  /* 0x00000001131b7824 */ /* 0x040fe200000e0608 */
[----:B------:R-:W-:Y:S02]  /*8f90*/  IADD3 R24, P0, R16, R11, RZ ;  /* 0x0000000b10187210 */ /* 0x000fe40007f1e0ff */
[----:B------:R-:W-:Y:S02]  /*8fa0*/  SEL R16, RZ, 0x10, P3 ;  /* 0x00000010ff107807 */ /* 0x000fe40001800000 */
[----:B------:R4:W-:Y:S01]  /*8fb0*/  LDGSTS.E.BYPASS.LTC128B.128 [R203+0x8000], [R26.64], !P3 ;  /* 0x080000001acb7fae */ /* 0x0009e2000d901d46 */
[----:B------:R-:W-:-:S05]  /*8fc0*/  IMAD.X R25, R19, 0x1, R10, P0 ;  /* 0x0000000113197824 */ /* 0x000fca00000e060a */
[----:B------:R4:W-:Y:S03]  /*8fd0*/  LDGSTS.E.BYPASS.LTC128B.128 [R203+0xa000], [R24.64], !P6 ;  /* 0x0a00000018cb7fae */ /* 0x0009e6000f101d46 */
.L_x_3035:
[----:B--23--:R-:W-:-:S04]  /*8fe0*/  IADD3 R0, -R16, 0x10, RZ ;  /* 0x0000001010007810 */ /* 0x00cfc80007ffe1ff */
[----:B------:R-:W-:-:S04]  /*8ff0*/  LOP3.LUT R0, R0, 0xf, RZ, 0xc0, !PT ;  /* 0x0000000f00007812 */ /* 0x000fc800078ec0ff */
[----:B----4-:R-:W-:Y:S02]  /*9000*/  IADD3 R24, P3, P0, R0, R240, R9 ;  /* 0x000000f000187210 */ /* 0x010fe4000787e009 */
[----:B------:R-:W-:Y:S02]  /*9010*/  IADD3 R0, -R18, 0x10, RZ ;  /* 0x0000001012007810 */ /* 0x000fe40007ffe1ff */
[----:B------:R-:W-:Y:S02]  /*9020*/  IADD3.X R25, RZ, R17, R8, P3, P0 ;  /* 0x00000011ff197210 */ /* 0x000fe40001fe0408 */
        /* <DEDUP_REMOVED lines=16> */
.L_x_2931:
[----:B------:R-:W-:Y:S05]  /*9130*/  BSYNC B0 ;  /* 0x0000000000007941 */ /* 0x000fea0003800000 */
.L_x_2930:
[----:B------:R-:W0:Y:S01]  /*9140*/  LDGDEPBAR ;  /* 0x00000000000079af */ /* 0x000e220000000000 */
[----:B------:R-:W-:Y:S02]  /*9150*/  WARPSYNC 0xffffffff ;  /* 0xffffffff00007948 */ /* 0x000fe40003800000 */
[----:B------:R-:W-:Y:S01]  /*9160*/  IMAD.MOV.U32 R0, RZ, RZ, 0x40 ;  /* 0x00000040ff007424 */ /* 0x000fe200078e00ff */
[----:B--2---:R-:W2:Y:S01]  /*9170*/  LDL R5, [R1+0x4] ;  /* 0x0000040001057983 */ /* 0x004ea20000100800 */
[C---:B---34-:R-:W-:Y:S01]  /*9180*/  HMMA.16816.F32.BF16 R16, R20.reuse, R64, RZ ;  /* 0x000000401410723c */ /* 0x058fe200000418ff */
[C---:B------:R-:W-:Y:S01]  /*9190*/  IMAD R184, R3.reuse, 0x2, R190 ;  /* 0x0000000203b87824 */ /* 0x040fe200078e02be */
[----:B------:R-:W-:Y:S01]  /*91a0*/  ULDC UR4, c[0x0][0x324] ;  /* 0x0000c90000047ab9 */ /* 0x000fe20000000800 */
[----:B------:R-:W-:Y:S01]  /*91b0*/  SEL R177, R0, 0xffffffc0, !P2 ;  /* 0xffffffc000b17807 */ /* 0x000fe20005000000 */
[----:B------:R-:W-:Y:S01]  /*91c0*/  IMAD R183, R3, 0x2, R186 ;  /* 0x0000000203b77824 */ /* 0x000fe200078e02ba */
[----:B------:R-:W-:Y:S01]  /*91d0*/  ULOP3.LUT UR4, URZ, UR4, URZ, 0x33, !UPT ;  /* 0x000000043f047292 */ /* 0x000fe2000f8e333f */
[----:B------:R-:W-:Y:S01]  /*91e0*/  LDSM.16.M88.4 R8, [R184] ;  /* 0x00000000b808783b */ /* 0x000fe20000000200 */
[----:B------:R-:W-:Y:S01]  /*91f0*/  IMAD.MOV.U32 R143, RZ, RZ, 0x1 ;  /* 0x00000001ff8f7424 */ /* 0x000fe200078e00ff */
[----:B------:R-:W-:Y:S01]  /*9200*/  HMMA.16816.F32.BF16 R60, R20, R56, RZ ;  /* 0x00000038143c723c */ /* 0x000fe200000418ff */
[----:B------:R-:W-:-:S02]  /*9210*/  IMAD.IADD R2, R188, 0x1, R177 ;  /* 0x00000001bc027824 */ /* 0x000fc400078e02b1 */
[----:B------:R-:W-:Y:S01]  /*9220*/  IMAD.IADD R0, R177, 0x1, R6 ;  /* 0x00000001b1007824 */ /* 0x000fe200078e0206 */
[C---:B------:R-:W-:Y:S02]  /*9230*/  ISETP.NE.AND P0, PT, R143.reuse, c[0x0][0x2c4], PT ;  /* 0x0000b1008f007a0c */ /* 0x040fe40003f05270 */
[----:B------:R-:W3:Y:S01]  /*9240*/  LDSM.16.M88.4 R76, [R2+0xc100] ;  /* 0x00c10000024c783b */ /* 0x000ee20000000200 */
[----:B------:R-:W-:Y:S01]  /*9250*/  ISETP.LE.AND P3, PT, R143, c[0x0][0x32c], PT ;  /* 0x0000cb008f007a0c */ /* 0x000fe20003f63270 */
[C---:B------:R-:W-:Y:S02]  /*9260*/  HMMA.16816.F32.BF16 R52, R20.reuse, R48, RZ ;  /* 0x000000301434723c */ /* 0x040fe400000418ff */
[----:B------:R-:W4:Y:S04]  /*9270*/  LDSM.16.M88.4 R72, [R2+0xc900] ;  /* 0x00c900000248783b */ /* 0x000f280000000200 */
[----:B------:R-:W1:Y:S02]  /*9280*/  LDSM.16.M88.4 R24, [R2+0xd900] ;  /* 0x00d900000218783b */ /* 0x000e640000000200 */
[C---:B------:R-:W-:Y:S02]  /*9290*/  HMMA.16816.F32.BF16 R64, R20.reuse, R66, RZ ;  /* 0x000000421440723c */ /* 0x040fe400000418ff */
[----:B------:R-:W1:Y:S04]  /*92a0*/  LDSM.16.M88.4 R32, [R2+0xd100] ;  /* 0x00d100000220783b */ /* 0x000e680000000200 */
[----:B------:R-:W-:Y:S02]  /*92b0*/  LDSM.16.M88.4 R84, [R0+0xc100] ;  /* 0x00c100000054783b */ /* 0x000fe40000000200 */
[C---:B------:R-:W-:Y:S08]  /*92c0*/  HMMA.16816.F32.BF16 R56, R20.reuse, R58, RZ ;  /* 0x0000003a1438723c */ /* 0x040ff000000418ff */
[C---:B------:R-:W-:Y:S08]  /*92d0*/  HMMA.16816.F32.BF16 R48, R20.reuse, R50, RZ ;  /* 0x000000321430723c */ /* 0x040ff000000418ff */
[C---:B-1----:R-:W-:Y:S08]  /*92e0*/  HMMA.16816.F32.BF16 R44, R20.reuse, R12, RZ ;  /* 0x0000000c142c723c */ /* 0x042ff000000418ff */
[----:B------:R-:W-:Y:S01]  /*92f0*/  HMMA.16816.F32.BF16 R20, R20, R14, RZ ;  /* 0x0000000e1414723c */ /* 0x000fe200000418ff */
[----:B------:R-:W1:Y:S07]  /*9300*/  LDSM.16.M88.4 R12, [R183] ;  /* 0x00000000b70c783b */ /* 0x000e6e0000000200 */
[C---:B------:R-:W-:Y:S08]  /*9310*/  HMMA.16816.F32.BF16 R16, R40.reuse, R80, R16 ;  /* 0x000000502810723c */ /* 0x040ff00000041810 */
[C---:B------:R-:W-:Y:S08]  /*9320*/  HMMA.16816.F32.BF16 R60, R40.reuse, R68, R60 ;  /* 0x00000044283c723c */ /* 0x040ff0000004183c */
[C---:B------:R-:W-:Y:S01]  /*9330*/  HMMA.16816.F32.BF16 R64, R40.reuse, R82, R64 ;  /* 0x000000522840723c */ /* 0x040fe20000041840 */
[----:B------:R-:W-:Y:S07]  /*9340*/  LDSM.16.M88.4 R80, [R188+0xe100] ;  /* 0x00e10000bc50783b */ /* 0x000fee0000000200 */
[C---:B------:R-:W-:Y:S01]  /*9350*/  HMMA.16816.F32.BF16 R56, R40.reuse, R70, R56 ;  /* 0x000000462838723c */ /* 0x040fe20000041838 */
[----:B------:R-:W1:Y:S07]  /*9360*/  LDSM.16.M88.4 R68, [R0+0xc900] ;  /* 0x00c900000044783b */ /* 0x000e6e0000000200 */
[C---:B------:R-:W-:Y:S08]  /*9370*/  HMMA.16816.F32.BF16 R52, R40.reuse, R36, R52 ;  /* 0x000000242834723c */ /* 0x040ff00000041834 */
[C---:B------:R-:W-:Y:S01]  /*9380*/  HMMA.16816.F32.BF16 R48, R40.reuse, R38, R48 ;  /* 0x000000262830723c */ /* 0x040fe20000041830 */
[----:B------:R-:W-:Y:S07]  /*9390*/  LDSM.16.M88.4 R36, [R0+0xd100] ;  /* 0x00d100000024783b */ /* 0x000fee0000000200 */
[C---:B------:R-:W-:Y:S08]  /*93a0*/  HMMA.16816.F32.BF16 R44, R40.reuse, R28, R44 ;  /* 0x0000001c282c723c */ /* 0x040ff0000004182c */
[----:B------:R-:W-:Y:S01]  /*93b0*/  HMMA.16816.F32.BF16 R40, R40, R30, R20 ;  /* 0x0000001e2828723c */ /* 0x000fe20000041814 */
[----:B------:R-:W1:Y:S04]  /*93c0*/  LDSM.16.M88.4 R28, [R0+0xd900] ;  /* 0x00d90000001c783b */ /* 0x000e680000000200 */
[----:B------:R-:W1:Y:S03]  /*93d0*/  LDSM.16.M88.4 R20, [R190+0x4000] ;  /* 0x00400000be14783b */ /* 0x000e660000000200 */
[C---:B---3--:R-:W-:Y:S08]  /*93e0*/  HMMA.16816.F32.BF16 R16, R8.reuse, R76, R16 ;  /* 0x0000004c0810723c */ /* 0x048ff00000041810 */
[C---:B----4-:R-:W-:Y:S08]  /*93f0*/  HMMA.16816.F32.BF16 R60, R8.reuse, R72, R60 ;  /* 0x00000048083c723c */ /* 0x050ff0000004183c */
[C---:B------:R-:W-:Y:S08]  /*9400*/  HMMA.16816.F32.BF16 R44, R8.reuse, R24, R44 ;  /* 0x00000018082c723c */ /* 0x040ff0000004182c */
[C---:B------:R-:W-:Y:S01]  /*9410*/  HMMA.16816.F32.BF16 R40, R8.reuse, R26, R40 ;  /* 0x0000001a0828723c */ /* 0x040fe20000041828 */
[----:B------:R-:W-:Y:S07]  /*9420*/  LDSM.16.M88.4 R24, [R188+0xf900] ;  /* 0x00f90000bc18783b */ /* 0x000fee0000000200 */
[C---:B------:R-:W-:Y:S01]  /*9430*/  HMMA.16816.F32.BF16 R64, R8.reuse, R78, R64 ;  /* 0x0000004e0840723c */ /* 0x040fe20000041840 */
[----:B------:R-:W3:Y:S07]  /*9440*/  LDSM.16.M88.4 R76, [R188+0xe900] ;  /* 0x00e90000bc4c783b */ /* 0x000eee0000000200 */
[C---:B------:R-:W-:Y:S01]  /*9450*/  HMMA.16816.F32.BF16 R56, R8.reuse, R74, R56 ;  /* 0x0000004a0838723c */ /* 0x040fe20000041838 */
[----:B------:R-:W-:Y:S07]  /*9460*/  LDSM.16.M88.4 R72, [R6+0xe100] ;  /* 0x00e100000648783b */ /* 0x000fee0000000200 */
[C---:B------:R-:W-:Y:S08]  /*9470*/  HMMA.16816.F32.BF16 R52, R8.reuse, R32, R52 ;  /* 0x000000200834723c */ /* 0x040ff00000041834 */
[----:B------:R-:W-:Y:S01]  /*9480*/  HMMA.16816.F32.BF16 R48, R8, R34, R48 ;  /* 0x000000220830723c */ /* 0x000fe20000041830 */
[----:B------:R-:W4:Y:S04]  /*9490*/  LDSM.16.M88.4 R32, [R188+0xf100] ;  /* 0x00f10000bc20783b */ /* 0x000f280000000200 */
[----:B------:R-:W2:Y:S03]  /*94a0*/  LDSM.16.M88.4 R8, [R186+0x4000] ;  /* 0x00400000ba08783b */ /* 0x000ea60000000200 */
[C---:B-1----:R-:W-:Y:S08]  /*94b0*/  HMMA.16816.F32.BF16 R16, R12.reuse, R84, R16 ;  /* 0x000000540c10723c */ /* 0x042ff00000041810 */
[C---:B------:R-:W-:Y:S08]  /*94c0*/  HMMA.16816.F32.BF16 R60, R12.reuse, R68, R60 ;  /* 0x000000440c3c723c */ /* 0x040ff0000004183c */
[C---:B------:R-:W-:Y:S08]  /*94d0*/  HMMA.16816.F32.BF16 R44, R12.reuse, R28, R44 ;  /* 0x0000001c0c2c723c */ /* 0x040ff0000004182c */
[C---:B------:R-:W-:Y:S01]  /*94e0*/  HMMA.16816.F32.BF16 R40, R12.reuse, R30, R40 ;  /* 0x0000001e0c28723c */ /* 0x040fe20000041828 */
[----:B------:R-:W-:Y:S07]  /*94f0*/  LDSM.16.M88.4 R28, [R6+0xf900] ;  /* 0x00f90000061c783b */ /* 0x000fee0000000200 */
[C---:B------:R-:W-:Y:S01]  /*9500*/  HMMA.16816.F32.BF16 R64, R12.reuse, R86, R64 ;  /* 0x000000560c40723c */ /* 0x040fe20000041840 */
[----:B------:R-:W-:Y:S07]  /*9510*/  LDSM.16.M88.4 R84, [R2+0xe100] ;  /* 0x00e100000254783b */ /* 0x000fee0000000200 */
[C---:B------:R-:W-:Y:S01]  /*9520*/  HMMA.16816.F32.BF16 R56, R12.reuse, R70, R56 ;  /* 0x000000460c38723c */ /* 0x040fe20000041838 */
[----:B------:R-:W1:Y:S07]  /*9530*/  LDSM.16.M88.4 R68, [R6+0xe900] ;  /* 0x00e900000644783b */ /* 0x000e6e0000000200 */
[C---:B------:R-:W-:Y:S08]  /*9540*/  HMMA.16816.F32.BF16 R52, R12.reuse, R36, R52 ;  /* 0x000000240c34723c */ /* 0x040ff00000041834 */
[----:B------:R-:W-:Y:S01]  /*9550*/  HMMA.16816.F32.BF16 R48, R12, R38, R48 ;  /* 0x000000260c30723c */ /* 0x000fe20000041830 */
[----:B------:R-:W1:Y:S04]  /*9560*/  LDSM.16.M88.4 R36, [R6+0xf100] ;  /* 0x00f100000624783b */ /* 0x000e680000000200 */
[----:B------:R-:W1:Y:S03]  /*9570*/  LDSM.16.M88.4 R12, [R184+0x4000] ;  /* 0x00400000b80c783b */ /* 0x000e660000000200 */
[C---:B------:R-:W-:Y:S08]  /*9580*/  HMMA.16816.F32.BF16 R16, R20.reuse, R80, R16 ;  /* 0x000000501410723c */ /* 0x040ff00000041810 */
[C---:B---3--:R-:W-:Y:S08]  /*9590*/  HMMA.16816.F32.BF16 R60, R20.reuse, R76, R60 ;  /* 0x0000004c143c723c */ /* 0x048ff0000004183c */
[C---:B------:R-:W-:Y:S08]  /*95a0*/  HMMA.16816.F32.BF16 R44, R20.reuse, R24, R44 ;  /* 0x00000018142c723c */ /* 0x040ff0000004182c */
[C---:B------:R-:W-:Y:S01]  /*95b0*/  HMMA.16816.F32.BF16 R40, R20.reuse, R26, R40 ;  /* 0x0000001a1428723c */ /* 0x040fe20000041828 */
[----:B------:R-:W-:Y:S07]  /*95c0*/  LDSM.16.M88.4 R24, [R2+0xf100] ;  /* 0x00f100000218783b */ /* 0x000fee0000000200 */
[C---:B------:R-:W-:Y:S01]  /*95d0*/  HMMA.16816.F32.BF16 R64, R20.reuse, R82, R64 ;  /* 0x000000521440723c */ /* 0x040fe20000041840 */
[----:B------:R-:W3:Y:S07]  /*95e0*/  LDSM.16.M88.4 R80, [R2+0xe900] ;  /* 0x00e900000250783b */ /* 0x000eee0000000200 */
[C---:B----4-:R-:W-:Y:S08]  /*95f0*/  HMMA.16816.F32.BF16 R52, R20.reuse, R32, R52 ;  /* 0x000000201434723c */ /* 0x050ff00000041834 */
[----:B------:R-:W-:Y:S01]  /*9600*/  HMMA.16816.F32.BF16 R48, R20, R34, R48 ;  /* 0x000000221430723c */ /* 0x000fe20000041830 */
[----:B------:R-:W-:Y:S07]  /*9610*/  LDSM.16.M88.4 R32, [R183+0x4000] ;  /* 0x00400000b720783b */ /* 0x000fee0000000200 */
[----:B--2---:R-:W-:Y:S08]  /*9620*/  HMMA.16816.F32.BF16 R16, R8, R72, R16 ;  /* 0x000000480810723c */ /* 0x004ff00000041810 */
[----:B------:R-:W-:Y:S01]  /*9630*/  HMMA.16816.F32.BF16 R56, R20, R78, R56 ;  /* 0x0000004e1438723c */ /* 0x000fe20000041838 */
[----:B------:R-:W2:Y:S04]  /*9640*/  LDSM.16.M88.4 R20, [R2+0xf900] ;  /* 0x00f900000214783b */ /* 0x000ea80000000200 */
[----:B------:R-:W4:Y:S03]  /*9650*/  LDSM.16.M88.4 R76, [R0+0xe100] ;  /* 0x00e10000004c783b */ /* 0x000f260000000200 */
[C---:B-1----:R-:W-:Y:S08]  /*9660*/  HMMA.16816.F32.BF16 R60, R8.reuse, R68, R60 ;  /* 0x00000044083c723c */ /* 0x042ff0000004183c */
[C---:B------:R-:W-:Y:S08]  /*9670*/  HMMA.16816.F32.BF16 R44, R8.reuse, R28, R44 ;  /* 0x0000001c082c723c */ /* 0x040ff0000004182c */
[C---:B------:R-:W-:Y:S01]  /*9680*/  HMMA.16816.F32.BF16 R40, R8.reuse, R30, R40 ;  /* 0x0000001e0828723c */ /* 0x040fe20000041828 */
[----:B------:R-:W-:Y:S07]  /*9690*/  LDSM.16.M88.4 R28, [R188+0x10100] ;  /* 0x01010000bc1c783b */ /* 0x000fee0000000200 */
[C---:B------:R-:W-:Y:S01]  /*96a0*/  HMMA.16816.F32.BF16 R64, R8.reuse, R74, R64 ;  /* 0x0000004a0840723c */ /* 0x040fe20000041840 */
[----:B------:R-:W1:Y:S07]  /*96b0*/  LDSM.16.M88.4 R72, [R0+0xe900] ;  /* 0x00e900000048783b */ /* 0x000e6e0000000200 */
[C---:B------:R-:W-:Y:S08]  /*96c0*/  HMMA.16816.F32.BF16 R52, R8.reuse, R36, R52 ;  /* 0x000000240834723c */ /* 0x040ff00000041834 */
[----:B------:R-:W-:Y:S01]  /*96d0*/  HMMA.16816.F32.BF16 R48, R8, R38, R48 ;  /* 0x000000260830723c */ /* 0x000fe20000041830 */
[----:B------:R-:W1:Y:S07]  /*96e0*/  LDSM.16.M88.4 R36, [R0+0xf900] ;  /* 0x00f900000024783b */ /* 0x000e6e0000000200 */
[----:B------:R-:W-:Y:S08]  /*96f0*/  HMMA.16816.F32.BF16 R16, R12, R84, R16 ;  /* 0x000000540c10723c */ /* 0x000ff00000041810 */
[----:B------:R-:W-:Y:S01]  /*9700*/  HMMA.16816.F32.BF16 R56, R8, R70, R56 ;  /* 0x000000460838723c */ /* 0x000fe20000041838 */
[----:B------:R-:W1:Y:S04]  /*9710*/  LDSM.16.M88.4 R8, [R190+0x8000] ;  /* 0x00800000be08783b */ /* 0x000e680000000200 */
[----:B------:R-:W1:Y:S03]  /*9720*/  LDSM.16.M88.4 R68, [R0+0xf100] ;  /* 0x00f100000044783b */ /* 0x000e660000000200 */
[C---:B---3--:R-:W-:Y:S08]  /*9730*/  HMMA.16816.F32.BF16 R60, R12.reuse, R80, R60 ;  /* 0x000000500c3c723c */ /* 0x048ff0000004183c */
[C---:B--2---:R-:W-:Y:S08]  /*9740*/  HMMA.16816.F32.BF16 R44, R12.reuse, R20, R44 ;  /* 0x000000140c2c723c */ /* 0x044ff0000004182c */
[C---:B------:R-:W-:Y:S01]  /*9750*/  HMMA.16816.F32.BF16 R40, R12.reuse, R22, R40 ;  /* 0x000000160c28723c */ /* 0x040fe20000041828 */
[----:B------:R-:W-:Y:S07]  /*9760*/  LDSM.16.M88.4 R20, [R188+0x11100] ;  /* 0x01110000bc14783b */ /* 0x000fee0000000200 */
[C---:B------:R-:W-:Y:S01]  /*9770*/  HMMA.16816.F32.BF16 R64, R12.reuse, R86, R64 ;  /* 0x000000560c40723c */ /* 0x040fe20000041840 */
[----:B------:R-:W-:Y:S07]  /*9780*/  LDSM.16.M88.4 R84, [R6+0x10100] ;  /* 0x010100000654783b */ /* 0x000fee0000000200 */
[C---:B------:R-:W-:Y:S08]  /*9790*/  HMMA.16816.F32.BF16 R52, R12.reuse, R24, R52 ;  /* 0x000000180c34723c */ /* 0x040ff00000041834 */
[----:B------:R-:W-:Y:S01]  /*97a0*/  HMMA.16816.F32.BF16 R48, R12, R26, R48 ;  /* 0x0000001a0c30723c */ /* 0x000fe20000041830 */
[----:B------:R-:W2:Y:S07]  /*97b0*/  LDSM.16.M88.4 R24, [R188+0x10900] ;  /* 0x01090000bc18783b */ /* 0x000eae0000000200 */
[----:B----4-:R-:W-:Y:S08]  /*97c0*/  HMMA.16816.F32.BF16 R16, R32, R76, R16 ;  /* 0x0000004c2010723c */ /* 0x010ff00000041810 */
[----:B------:R-:W-:Y:S01]  /*97d0*/  HMMA.16816.F32.BF16 R56, R12, R82, R56 ;  /* 0x000000520c38723c */ /* 0x000fe20000041838 */
[----:B------:R-:W3:Y:S04]  /*97e0*/  LDSM.16.M88.4 R12, [R188+0x11900] ;  /* 0x01190000bc0c783b */ /* 0x000ee80000000200 */
[----:B------:R-:W4:Y:S03]  /*97f0*/  LDSM.16.M88.4 R80, [R186+0x8000] ;  /* 0x00800000ba50783b */ /* 0x000f260000000200 */
[C---:B-1----:R-:W-:Y:S08]  /*9800*/  HMMA.16816.F32.BF16 R60, R32.reuse, R72, R60 ;  /* 0x00000048203c723c */ /* 0x042ff0000004183c */
[C---:B------:R-:W-:Y:S08]  /*9810*/  HMMA.16816.F32.BF16 R44, R32.reuse, R36, R44 ;  /* 0x00000024202c723c */ /* 0x040ff0000004182c */
[C---:B------:R-:W-:Y:S01]  /*9820*/  HMMA.16816.F32.BF16 R40, R32.reuse, R38, R40 ;  /* 0x000000262028723c */ /* 0x040fe20000041828 */
[----:B------:R-:W-:Y:S07]  /*9830*/  LDSM.16.M88.4 R36, [R184+0x8000] ;  /* 0x00800000b824783b */ /* 0x000fee0000000200 */
[----:B------:R-:W-:Y:S01]  /*9840*/  HMMA.16816.F32.BF16 R64, R32, R78, R64 ;  /* 0x0000004e2040723c */ /* 0x000fe20000041840 */
[----:B------:R-:W1:Y:S07]  /*9850*/  LDSM.16.M88.4 R76, [R6+0x10900] ;  /* 0x01090000064c783b */ /* 0x000e6e0000000200 */
[----:B------:R-:W-:Y:S08]  /*9860*/  HMMA.16816.F32.BF16 R16, R8, R28, R16 ;  /* 0x0000001c0810723c */ /* 0x000ff00000041810 */
[C---:B------:R-:W-:Y:S08]  /*9870*/  HMMA.16816.F32.BF16 R52, R32.reuse, R68, R52 ;  /* 0x000000442034723c */ /* 0x040ff00000041834 */
[C---:B------:R-:W-:Y:S01]  /*9880*/  HMMA.16816.F32.BF16 R48, R32.reuse, R70, R48 ;  /* 0x000000462030723c */ /* 0x040fe20000041830 */
[----:B------:R-:W1:Y:S07]  /*9890*/  LDSM.16.M88.4 R68, [R6+0x11900] ;  /* 0x011900000644783b */ /* 0x000e6e0000000200 */
[----:B------:R-:W-:Y:S01]  /*98a0*/  HMMA.16816.F32.BF16 R56, R32, R74, R56 ;  /* 0x0000004a2038723c */ /* 0x000fe20000041838 */
[----:B------:R-:W1:Y:S04]  /*98b0*/  LDSM.16.M88.4 R32, [R2+0x10100] ;  /* 0x010100000220783b */ /* 0x000e680000000200 */
[----:B------:R-:W1:Y:S03]  /*98c0*/  LDSM.16.M88.4 R72, [R6+0x11100] ;  /* 0x011100000648783b */ /* 0x000e660000000200 */
[C---:B--2---:R-:W-:Y:S08]  /*98d0*/  HMMA.16816.F32.BF16 R60, R8.reuse, R24, R60 ;  /* 0x00000018083c723c */ /* 0x044ff0000004183c */
[C---:B---3--:R-:W-:Y:S08]  /*98e0*/  HMMA.16816.F32.BF16 R44, R8.reuse, R12, R44 ;  /* 0x0000000c082c723c */ /* 0x048ff0000004182c */
[C---:B------:R-:W-:Y:S01]  /*98f0*/  HMMA.16816.F32.BF16 R40, R8.reuse, R14, R40 ;  /* 0x0000000e0828723c */ /* 0x040fe20000041828 */
[----:B------:R-:W-:Y:S07]  /*9900*/  LDSM.16.M88.4 R12, [R0+0x10100] ;  /* 0x01010000000c783b */ /* 0x000fee0000000200 */
[----:B------:R-:W-:Y:S01]  /*9910*/  HMMA.16816.F32.BF16 R64, R8, R30, R64 ;  /* 0x0000001e0840723c */ /* 0x000fe20000041840 */
[----:B------:R-:W2:Y:S07]  /*9920*/  LDSM.16.M88.4 R28, [R2+0x10900] ;  /* 0x01090000021c783b */ /* 0x000eae0000000200 */
[----:B----4-:R-:W-:Y:S08]  /*9930*/  HMMA.16816.F32.BF16 R16, R80, R84, R16 ;  /* 0x000000545010723c */ /* 0x010ff00000041810 */
[C---:B------:R-:W-:Y:S08]  /*9940*/  HMMA.16816.F32.BF16 R52, R8.reuse, R20, R52 ;  /* 0x000000140834723c */ /* 0x040ff00000041834 */
[----:B------:R-:W-:Y:S01]  /*9950*/  HMMA.16816.F32.BF16 R56, R8, R26, R56 ;  /* 0x0000001a0838723c */ /* 0x000fe20000041838 */
[----:B------:R-:W3:Y:S07]  /*9960*/  LDSM.16.M88.4 R24, [R2+0x11100] ;  /* 0x011100000218783b */ /* 0x000eee0000000200 */
[C---:B-1----:R-:W-:Y:S08]  /*9970*/  HMMA.16816.F32.BF16 R60, R80.reuse, R76, R60 ;  /* 0x0000004c503c723c */ /* 0x042ff0000004183c */
[C---:B------:R-:W-:Y:S08]  /*9980*/  HMMA.16816.F32.BF16 R44, R80.reuse, R68, R44 ;  /* 0x00000044502c723c */ /* 0x040ff0000004182c */
[----:B------:R-:W-:Y:S08]  /*9990*/  HMMA.16816.F32.BF16 R40, R80, R70, R40 ;  /* 0x000000465028723c */ /* 0x000ff00000041828 */
[----:B------:R-:W-:Y:S01]  /*99a0*/  HMMA.16816.F32.BF16 R48, R8, R22, R48 ;  /* 0x000000160830723c */ /* 0x000fe20000041830 */
[----:B------:R-:W-:Y:S04]  /*99b0*/  LDSM.16.M88.4 R8, [R183+0x8000] ;  /* 0x00800000b708783b */ /* 0x000fe80000000200 */
[----:B------:R1:W-:Y:S03]  /*99c0*/  LDSM.16.M88.4 R20, [R2+0x11900] ;  /* 0x011900000214783b */ /* 0x0003e60000000200 */
[----:B------:R-:W-:Y:S01]  /*99d0*/  HMMA.16816.F32.BF16 R68, R36, R32, R16 ;  /* 0x000000202444723c */ /* 0x000fe20000041810 */
[----:B------:R-:W4:Y:S07]  /*99e0*/  LDSM.16.M88.4 R16, [R0+0x10900] ;  /* 0x010900000010783b */ /* 0x000f2e0000000200 */
[C---:B------:R-:W-:Y:S08]  /*99f0*/  HMMA.16816.F32.BF16 R52, R80.reuse, R72, R52 ;  /* 0x000000485034723c */ /* 0x040ff00000041834 */
[----:B------:R-:W-:Y:S01]  /*9a00*/  HMMA.16816.F32.BF16 R64, R80, R86, R64 ;  /* 0x000000565040723c */ /* 0x000fe20000041840 */
[----:B-1---5:R-:W-:-:S07]  /*9a10*/  SHF.R.S32.HI R2, RZ, 0x1f, R7 ;  /* 0x0000001fff027819 */ /* 0x022fce0000011407 */
[----:B--2---:R-:W-:Y:S01]  /*9a20*/  HMMA.16816.F32.BF16 R60, R36, R28, R60 ;  /* 0x0000001c243c723c */ /* 0x004fe2000004183c */
[CC--:B------:R-:W-:Y:S02]  /*9a30*/  LEA.HI R6, R2.reuse, R7.reuse, RZ, 0x2 ;  /* 0x0000000702067211 */ /* 0x0c0fe400078f10ff */
[----:B------:R-:W-:Y:S02]  /*9a40*/  LEA.HI R2, R2, R7, RZ, 0x5 ;  /* 0x0000000702027211 */ /* 0x000fe400078f28ff */
[----:B------:R-:W-:-:S03]  /*9a50*/  LOP3.LUT R6, R6, 0xfffffffc, RZ, 0xc0, !PT ;  /* 0xfffffffc06067812 */ /* 0x000fc600078ec0ff */
[----:B---3--:R-:W-:Y:S02]  /*9a60*/  HMMA.16816.F32.BF16 R52, R36, R24, R52 ;  /* 0x000000182434723c */ /* 0x008fe40000041834 */
[----:B------:R-:W-:-:S05]  /*9a70*/  IMAD.IADD R6, R7, 0x1, -R6 ;  /* 0x0000000107067824 */ /* 0x000fca00078e0a06 */
[--C-:B------:R-:W-:Y:S01]  /*9a80*/  SHF.R.S32.HI R24, RZ, 0x5, R2.reuse ;  /* 0x00000005ff187819 */ /* 0x100fe20000011402 */
[----:B------:R-:W-:Y:S01]  /*9a90*/  HMMA.16816.F32.BF16 R64, R36, R34, R64 ;  /* 0x000000222440723c */ /* 0x000fe20000041840 */
[----:B------:R-:W-:Y:S02]  /*9aa0*/  SHF.R.S32.HI R25, RZ, 0x1f, R2 ;  /* 0x0000001fff197819 */ /* 0x000fe40000011402 */
[----:B------:R-:W-:Y:S02]  /*9ab0*/  LOP3.LUT R2, R2, 0xffffffe0, RZ, 0xc0, !PT ;  /* 0xffffffe002027812 */ /* 0x000fe400078ec0ff */
[----:B------:R-:W-:-:S03]  /*9ac0*/  LEA.HI R25, R25, R24, RZ, 0x3 ;  /* 0x0000001819197211 */ /* 0x000fc600078f18ff */
[----:B------:R-:W-:Y:S01]  /*9ad0*/  IMAD.IADD R7, R7, 0x1, -R2 ;  /* 0x0000000107077824 */ /* 0x000fe200078e0a02 */
[----:B------:R-:W-:Y:S01]  /*9ae0*/  LEA.HI R2, R6, R6, RZ, 0x1 ;  /* 0x0000000606027211 */ /* 0x000fe200078f08ff */
[----:B----4-:R-:W-:Y:S01]  /*9af0*/  HMMA.16816.F32.BF16 R60, R8, R16, R60 ;  /* 0x00000010083c723c */ /* 0x010fe2000004183c */
[----:B------:R-:W-:Y:S02]  /*9b00*/  LOP3.LUT R25, R25, 0xffffff8, RZ, 0xc0, !PT ;  /* 0x0ffffff819197812 */ /* 0x000fe400078ec0ff */
[----:B------:R-:W-:-:S03]  /*9b10*/  LOP3.LUT R211, R2, 0x1ffffffe, RZ, 0xc0, !PT ;  /* 0x1ffffffe02d37812 */ /* 0x000fc600078ec0ff */
[----:B------:R-:W-:Y:S01]  /*9b20*/  IMAD.IADD R218, R24, 0x1, -R25 ;  /* 0x0000000118da7824 */ /* 0x000fe200078e0a19 */
[----:B------:R-:W-:Y:S01]  /*9b30*/  SHF.R.S32.HI R16, RZ, 0x1f, R7 ;  /* 0x0000001fff107819 */ /* 0x000fe20000011407 */
[C---:B------:R-:W-:Y:S01]  /*9b40*/  HMMA.16816.F32.BF16 R56, R80.reuse, R78, R56 ;  /* 0x0000004e5038723c */ /* 0x040fe20000041838 */
[----:B------:R-:W-:Y:S02]  /*9b50*/  IMAD.IADD R211, R6, 0x1, -R211 ;  /* 0x0000000106d37824 */ /* 0x000fe400078e0ad3 */
[----:B------:R-:W-:Y:S01]  /*9b60*/  LEA.HI R2, R16, R7, RZ, 0x2 ;  /* 0x0000000710027211 */ /* 0x000fe200078f10ff */
[----:B------:R-:W-:Y:S02]  /*9b70*/  IMAD.SHL.U32 R218, R218, 0x10, RZ ;  /* 0x00000010dada7824 */ /* 0x000fe400078e00ff */
[----:B------:R-:W-:Y:S01]  /*9b80*/  IMAD.SHL.U32 R211, R211, 0x8, RZ ;  /* 0x00000008d3d37824 */ /* 0x000fe200078e00ff */
[----:B------:R-:W-:Y:S01]  /*9b90*/  SHF.R.S32.HI R220, RZ, 0x2, R2 ;  /* 0x00000002ffdc7819 */ /* 0x000fe20000011402 */
[----:B------:R-:W-:Y:S01]  /*9ba0*/  HMMA.16816.F32.BF16 R48, R80, R74, R48 ;  /* 0x0000004a5030723c */ /* 0x000fe20000041830 */
[----:B------:R-:W-:-:S03]  /*9bb0*/  LOP3.LUT R2, R2, 0x7ffffffc, RZ, 0xc0, !PT ;  /* 0x7ffffffc02027812 */ /* 0x000fc600078ec0ff */
[----:B------:R-:W-:Y:S02]  /*9bc0*/  IMAD R5, R5, 0x80, R220 ;  /* 0x0000008005057824 */ /* 0x000fe400078e02dc */
[----:B------:R-:W-:Y:S01]  /*9bd0*/  IMAD.IADD R219, R7, 0x1, -R2 ;  /* 0x0000000107db7824 */ /* 0x000fe200078e0a02 */
[----:B------:R-:W-:Y:S01]  /*9be0*/  IADD3 R2, R193, 0x1, -R144 ;  /* 0x00000001c1027810 */ /* 0x000fe20007ffe890 */
[----:B------:R-:W-:Y:S02]  /*9bf0*/  HMMA.16816.F32.BF16 R44, R36, R20, R44 ;  /* 0x00000014242c723c */ /* 0x000fe4000004182c */
[----:B------:R-:W-:-:S05]  /*9c00*/  IMAD.SHL.U32 R219, R219, 0x2, RZ ;  /* 0x00000002dbdb7824 */ /* 0x000fca00078e00ff */
[----:B------:R-:W-:Y:S01]  /*9c10*/  IADD3 R2, -R204, R2, -R219 ;  /* 0x00000002cc027210 */ /* 0x000fe20007ffe9db */
[----:B------:R-:W-:Y:S01]  /*9c20*/  HMMA.16816.F32.BF16 R40, R36, R22, R40 ;  /* 0x000000162428723c */ /* 0x000fe20000041828 */
[----:B------:R-:W1:Y:S02]  /*9c30*/  LDSM.16.M88.4 R20, [R0+0x11100] ;  /* 0x011100000014783b */ /* 0x000e640000000200 */
[C---:B------:R-:W-:Y:S02]  /*9c40*/  IADD3 R6, R2.reuse, c[0x0][0x328], RZ ;  /* 0x0000ca0002067a10 */ /* 0x040fe40007ffe0ff */
[----:B------:R-:W-:-:S03]  /*9c50*/  IADD3 R2, R2, UR4, RZ ;  /* 0x0000000402027c10 */ /* 0x000fc6000fffe0ff */
[C---:B------:R-:W-:Y:S08]  /*9c60*/  HMMA.16816.F32.BF16 R68, R8.reuse, R12, R68 ;  /* 0x0000000c0844723c */ /* 0x040ff00000041844 */
[----:B------:R-:W-:Y:S01]  /*9c70*/  HMMA.16816.F32.BF16 R64, R8, R14, R64 ;  /* 0x0000000e0840723c */ /* 0x000fe20000041840 */
[----:B------:R2:W3:Y:S07]  /*9c80*/  LDSM.16.M88.4 R12, [R0+0x11900] ;  /* 0x01190000000c783b */ /* 0x0004ee0000000200 */
[C---:B------:R-:W-:Y:S08]  /*9c90*/  HMMA.16816.F32.BF16 R56, R36.reuse, R30, R56 ;  /* 0x0000001e2438723c */ /* 0x040ff00000041838 */
[----:B------:R-:W-:Y:S01]  /*9ca0*/  HMMA.16816.F32.BF16 R48, R36, R26, R48 ;  /* 0x0000001a2430723c */ /* 0x000fe20000041830 */
[----:B--2---:R-:W-:-:S07]  /*9cb0*/  IADD3 R0, R211, R5, R218 ;  /* 0x00000005d3007210 */ /* 0x004fce0007ffe0da */
[----:B-1----:R-:W-:Y:S01]  /*9cc0*/  HMMA.16816.F32.BF16 R52, R8, R20, R52 ;  /* 0x000000140834723c */ /* 0x002fe20000041834 */
[----:B------:R-:W-:-:S07]  /*9cd0*/  @P0 IMAD.HI.U32 R5, R0, c[0x0][0x2c8], RZ ;  /* 0x0000b20000050a27 */ /* 0x000fce00078e00ff */
[----:B------:R-:W-:Y:S01]  /*9ce0*/  HMMA.16816.F32.BF16 R56, R8, R18, R56 ;  /* 0x000000120838723c */ /* 0x000fe20000041838 */
[----:B------:R-:W-:-:S05]  /*9cf0*/  @P0 SHF.R.U32.HI R0, RZ, c[0x0][0x2cc], R5 ;  /* 0x0000b300ff000a19 */ /* 0x000fca0000011605 */
[----:B------:R-:W1:Y:S02]  /*9d00*/  SHFL.IDX PT, R5, R0, RZ, 0x1c1f ;  /* 0x001c1fff00057589 */ /* 0x000e6400000e0000 */
[C---:B------:R-:W-:Y:S08]  /*9d10*/  HMMA.16816.F32.BF16 R48, R8.reuse, R22, R48 ;  /* 0x000000160830723c */ /* 0x040ff00000041830 */
[C---:B---3--:R-:W-:Y:S08]  /*9d20*/  HMMA.16816.F32.BF16 R44, R8.reuse, R12, R44 ;  /* 0x0000000c082c723c */ /* 0x048ff0000004182c */
[----:B------:R-:W-:Y:S01]  /*9d30*/  HMMA.16816.F32.BF16 R40, R8, R14, R40 ;  /* 0x0000000e0828723c */ /* 0x000fe20000041828 */
[----:B-1----:R-:W-:-:S06]  /*9d40*/  IMAD.IADD R7, R6, 0x1, R5 ;  /* 0x0000000106077824 */ /* 0x002fcc00078e0205 */
[----:B------:R-:W-:Y:S01]  /*9d50*/  IADD3 R8, -R219, R193, -R144 ;  /* 0x000000c1db087210 */ /* 0x000fe20007ffe990 */
[----:B------:R-:W-:-:S03]  /*9d60*/  IMAD.IADD R10, R2, 0x1, R5 ;  /* 0x00000001020a7824 */ /* 0x000fc600078e0205 */
[----:B------:R-:W-:Y:S01]  /*9d70*/  IMNMX R12, R8, R7, PT ;  /* 0x00000007080c7217 */ /* 0x000fe20003800200 */
        /* <DEDUP_REMOVED lines=11> */
.L_x_2936:
[----:B------:R-:W-:-:S13]  /*9e30*/  ISETP.NE.AND P0, PT, R143, c[0x0][0x32c], PT ;  /* 0x0000cb008f007a0c */ /* 0x000fda0003f05270 */
[----:B------:R-:W-:-:S05]  /*9e40*/  @P0 IMAD.HI.U32 R5, R7, c[0x0][0x330], RZ ;  /* 0x0000cc0007050a27 */ /* 0x000fca00078e00ff */
[----:B------:R-:W-:Y:S02]  /*9e50*/  @P0 SHF.R.U32.HI R7, RZ, c[0x0][0x334], R5 ;  /* 0x0000cd00ff070a19 */ /* 0x000fe40000011605 */
.L_x_2937:
[----:B------:R-:W-:Y:S05]  /*9e60*/  BSYNC B0 ;  /* 0x0000000000007941 */ /* 0x000fea0003800000 */
.L_x_2935:
[----:B------:R-:W-:-:S04]  /*9e70*/  IMAD R14, R7, c[0x0][0x32c], -R144 ;  /* 0x0000cb00070e7a24 */ /* 0x000fc800078e0a90 */
[----:B------:R-:W-:-:S05]  /*9e80*/  IMAD.IADD R7, R14, 0x1, -R219 ;  /* 0x000000010e077824 */ /* 0x000fca00078e0adb */
[----:B------:R-:W-:Y:S02]  /*9e90*/  IADD3 R5, R7, c[0x0][0x32c], RZ ;  /* 0x0000cb0007057a10 */ /* 0x000fe40007ffe0ff */
[----:B------:R-:W-:Y:S02]  /*9ea0*/  IMNMX R10, R10, R7, !PT ;  /* 0x000000070a0a7217 */ /* 0x000fe40007800200 */
[----:B------:R-:W-:Y:S02]  /*9eb0*/  IMNMX R12, R12, R5, PT ;  /* 0x000000050c0c7217 */ /* 0x000fe40003800200 */
.L_x_2934:
        /* <DEDUP_REMOVED lines=64> */
.L_x_2940:
[----:B------:R-:W-:-:S13]  /*a2c0*/  ISETP.NE.AND P0, PT, R143, c[0x0][0x32c], PT ;  /* 0x0000cb008f007a0c */ /* 0x000fda0003f05270 */
[----:B------:R-:W-:-:S05]  /*a2d0*/  @P0 IMAD.HI.U32 R0, R15, c[0x0][0x330], RZ ;  /* 0x0000cc000f000a27 */ /* 0x000fca00078e00ff */
[----:B------:R-:W-:Y:S02]  /*a2e0*/  @P0 SHF.R.U32.HI R15, RZ, c[0x0][0x334], R0 ;  /* 0x0000cd00ff0f0a19 */ /* 0x000fe40000011600 */
.L_x_2941:
[----:B------:R-:W-:Y:S05]  /*a2f0*/  BSYNC B0 ;  /* 0x0000000000007941 */ /* 0x000fea0003800000 */
.L_x_2939:
[----:B------:R-:W-:-:S04]  /*a300*/  IMAD R0, R15, c[0x0][0x32c], -R144 ;  /* 0x0000cb000f007a24 */ /* 0x000fc800078e0a90 */
[----:B------:R-:W-:-:S05]  /*a310*/  IMAD.IADD R15, R0, 0x1, -R219 ;  /* 0x00000001000f7824 */ /* 0x000fca00078e0adb */
[----:B------:R-:W-:Y:S02]  /*a320*/  IADD3 R0, R15, c[0x0][0x32c], RZ ;  /* 0x0000cb000f007a10 */ /* 0x000fe40007ffe0ff */
[----:B------:R-:W-:Y:S02]  /*a330*/  IMNMX R2, R2, R15, !PT ;  /* 0x0000000f02027217 */ /* 0x000fe40007800200 */
[----:B------:R-:W-:Y:S02]  /*a340*/  IMNMX R13, R13, R0, PT ;  /* 0x000000000d0d7217 */ /* 0x000fe40003800200 */
.L_x_2938:
        /* <DEDUP_REMOVED lines=9> */
[----:B------:R-:W-:Y:S01]  /*a3e0*/  IMAD.IADD R168, R187, 0x1, R182 ;  /* 0x00000001bba87824 */ /* 0x000fe200078e02b6 */
[----:B------:R-:W-:Y:S01]  /*a3f0*/  FMNMX.FTZ R0, R11, R0, !PT ;  /* 0x000000000b007209 */ /* 0x000fe20007810000 */
[----:B------:R-:W-:Y:S01]  /*a400*/  IMAD.IADD R159, R187, 0x1, R180 ;  /* 0x00000001bb9f7824 */ /* 0x000fe200078e02b4 */
[----:B------:R-:W-:Y:S01]  /*a410*/  ISETP.LT.OR P0, PT, R13, 0x9, P0 ;  /* 0x000000090d00780c */ /* 0x000fe20000701670 */
[----:B------:R-:W-:Y:S01]  /*a420*/  IMAD R4, R3, 0x2, R168 ;  /* 0x0000000203047824 */ /* 0x000fe200078e02a8 */
[----:B------:R-:W-:Y:S01]  /*a430*/  FMNMX.FTZ R0, R65, R0, !PT ;  /* 0x0000000041007209 */ /* 0x000fe20007810000 */
[----:B------:R-:W-:Y:S01]  /*a440*/  BSSY B0, `(.L_x_2942) ;  /* 0x00001a0000007945 */ /* 0x000fe20003800000 */
[----:B------:R-:W-:-:S02]  /*a450*/  FSEL R66, R66, -INF , !P0 ;  /* 0xff80000042427808 */ /* 0x000fc40004000000 */
[C---:B------:R-:W-:Y:S02]  /*a460*/  ISETP.GT.AND P0, PT, R2.reuse, 0x9, P2 ;  /* 0x000000090200780c */ /* 0x040fe40001704270 */
[----:B------:R-:W-:Y:S02]  /*a470*/  FMNMX.FTZ R0, R9, R0, !PT ;  /* 0x0000000009007209 */ /* 0x000fe40007810000 */
[----:B------:R-:W-:Y:S02]  /*a480*/  ISETP.LT.OR P0, PT, R13, 0xa, P0 ;  /* 0x0000000a0d00780c */ /* 0x000fe40000701670 */
[----:B------:R-:W-:Y:S01]  /*a490*/  FMNMX.FTZ R0, R61, R0, !PT ;  /* 0x000000003d007209 */ /* 0x000fe20007810000 */
[----:B------:R-:W-:Y:S01]  /*a4a0*/  LDSM.16.MT88.4 R124, [R182+0x100] ;  /* 0x00010000b67c783b */ /* 0x000fe20000004200 */
[----:B------:R-:W-:Y:S02]  /*a4b0*/  FSEL R6, R67, -INF , !P0 ;  /* 0xff80000043067808 */ /* 0x000fe40004000000 */
[----:B------:R-:W-:Y:S01]  /*a4c0*/  ISETP.GT.AND P0, PT, R2, 0x10, P2 ;  /* 0x000000100200780c */ /* 0x000fe20001704270 */
[----:B------:R-:W-:Y:S01]  /*a4d0*/  LDSM.16.MT88.4 R104, [R168+0x100] ;  /* 0x00010000a868783b */ /* 0x000fe20000004200 */
[----:B------:R-:W-:-:S02]  /*a4e0*/  FMNMX.FTZ R0, R7, R0, !PT ;  /* 0x0000000007007209 */ /* 0x000fc40007810000 */
[----:B------:R-:W-:Y:S01]  /*a4f0*/  ISETP.LT.OR P0, PT, R13, 0x11, P0 ;  /* 0x000000110d00780c */ /* 0x000fe20000701670 */
        /* <DEDUP_REMOVED lines=20> */
[----:B------:R-:W-:Y:S01]  /*a640*/  FMNMX.FTZ R0, R173, R0, !PT ;  /* 0x00000000ad007209 */ /* 0x000fe20007810000 */
[----:B------:R-:W-:Y:S01]  /*a650*/  LDSM.16.MT88.4 R32, [R180+0x900] ;  /* 0x00090000b420783b */ /* 0x000fe20000004200 */
        /* <DEDUP_REMOVED lines=10> */
[----:B------:R-:W-:Y:S02]  /*a700*/  FSEL R222, R54, -INF , !P0 ;  /* 0xff80000036de7808 */ /* 0x000fe40004000000 */
[C---:B------:R-:W-:Y:S01]  /*a710*/  ISETP.GT.AND P0, PT, R2.reuse, 0x21, P2 ;  /* 0x000000210200780c */ /* 0x040fe20001704270 */
[----:B------:R-:W1:Y:S01]  /*a720*/  SHFL.BFLY PT, R0, R15, 0x2, 0x1f ;  /* 0x0c401f000f007f89 */ /* 0x000e6200000e0000 */
[----:B------:R-:W-:-:S02]  /*a730*/  ISETP.GT.AND P3, PT, R2, 0x38, P2 ;  /* 0x000000380200780c */ /* 0x000fc40001764270 */
        /* <DEDUP_REMOVED lines=16> */
[----:B------:R-:W-:Y:S01]  /*a840*/  FMNMX.FTZ R17, R10, R17, !PT ;  /* 0x000000110a117209 */ /* 0x000fe20007810000 */
[----:B------:R-:W-:Y:S01]  /*a850*/  LDSM.16.MT88.4 R48, [R168+0x2100] ;  /* 0x00210000a830783b */ /* 0x000fe20000004200 */
        /* <DEDUP_REMOVED lines=48> */
[----:B------:R-:W-:Y:S01]  /*ab60*/  FFMA.FTZ R173, R173, c[0x0][0x2d0], -R174 ;  /* 0x0000b400adad7a23 */ /* 0x000fe200000108ae */
[----:B------:R-:W-:Y:S02]  /*ab70*/  FSEL R165, R165, RZ, P0 ;  /* 0x000000ffa5a57208 */ /* 0x000fe40000000000 */
[----:B--2---:R-:W-:Y:S02]  /*ab80*/  F2FP.BF16.PACK_AB R96, R153, R158 ;  /* 0x0000009e9960723e */ /* 0x004fe400000010ff */
[----:B------:R-:W1:Y:S01]  /*ab90*/  MUFU.EX2 R149, R149 ;  /* 0x0000009500957308 */ /* 0x000e620000000800 */
[--C-:B------:R-:W-:Y:S02]  /*aba0*/  FFMA.FTZ R160, R70, c[0x0][0x2d0], -R165.reuse ;  /* 0x0000b40046a07a23 */ /* 0x100fe400000108a5 */
        /* <DEDUP_REMOVED lines=15> */
[--C-:B------:R-:W-:Y:S01]  /*aca0*/  FFMA.FTZ R170, R170, c[0x0][0x2d0], -R165.reuse ;  /* 0x0000b400aaaa7a23 */ /* 0x100fe200000108a5 */
[----:B------:R-:W5:Y:S01]  /*acb0*/  LDSM.16.MT88.4 R12, [R159+0x2900] ;  /* 0x002900009f0c783b */ /* 0x000f620000004200 */
[--C-:B------:R-:W-:Y:S01]  /*acc0*/  FFMA.FTZ R169, R194, c[0x0][0x2d0], -R165.reuse ;  /* 0x0000b400c2a97a23 */ /* 0x100fe200000108a5 */
[----:B------:R-:W-:Y:S01]  /*acd0*/  MUFU.EX2 R157, R157 ;  /* 0x0000009d009d7308 */ /* 0x000fe20000000800 */
[----:B------:R-:W-:-:S02]  /*ace0*/  FFMA.FTZ R192, R192, c[0x0][0x2d0], -R165 ;  /* 0x0000b400c0c07a23 */ /* 0x000fc400000108a5 */
[--C-:B------:R-:W-:Y:S02]  /*acf0*/  FFMA.FTZ R194, R171, c[0x0][0x2d0], -R174.reuse ;  /* 0x0000b400abc27a23 */ /* 0x100fe400000108ae */
[--C-:B------:R-:W-:Y:S02]  /*ad00*/  FFMA.FTZ R171, R139, c[0x0][0x2d0], -R174.reuse ;  /* 0x0000b4008bab7a23 */ /* 0x100fe400000108ae */
[----:B------:R-:W-:Y:S01]  /*ad10*/  FFMA.FTZ R174, R137, c[0x0][0x2d0], -R174 ;  /* 0x0000b40089ae7a23 */ /* 0x000fe200000108ae */
[----:B------:R-:W2:Y:S01]  /*ad20*/  MUFU.EX2 R152, R152 ;  /* 0x0000009800987308 */ /* 0x000ea20000000800 */
        /* <DEDUP_REMOVED lines=10> */
[----:B--2---:R-:W-:Y:S01]  /*add0*/  F2FP.BF16.PACK_AB R99, R152, R157 ;  /* 0x0000009d9863723e */ /* 0x004fe200000010ff */
        /* <DEDUP_REMOVED lines=189> */
[----:B------:R-:W-:Y:S01]  /*b9b0*/  ISETP.NE.AND P0, PT, R143, c[0x0][0x2b8], PT ;  /* 0x0000ae008f007a0c */ /* 0x000fe20003f05270 */
        /* <DEDUP_REMOVED lines=28> */
.L_x_3036:
[----:B------:R-:W-:Y:S05]  /*bb80*/  BRA.DIV ~URZ, `(.L_x_2945) ;  /* 0x0000dab27f007947 */ /* 0x000fea000b800000 */
[----:B------:R-:W3:Y:S01]  /*bb90*/  SHFL.IDX PT, R10, R3, RZ, 0x181f ;  /* 0x00181fff030a7589 */ /* 0x000ee200000e0000 */
[C---:B------:R-:W-:Y:S01]  /*bba0*/  IMAD.SHL.U32 R5, R223.reuse, 0x2, RZ ;  /* 0x00000002df057824 */ /* 0x040fe200078e00ff */
[C---:B------:R-:W-:Y:S01]  /*bbb0*/  SHF.L.U64.HI R4, R223.reuse, 0x1, R140 ;  /* 0x00000001df047819 */ /* 0x040fe2000001028c */
[C---:B------:R-:W-:Y:S01]  /*bbc0*/  IMAD.SHL.U32 R7, R230.reuse, 0x2, RZ ;  /* 0x00000002e6077824 */ /* 0x040fe200078e00ff */
[----:B------:R-:W-:Y:S01]  /*bbd0*/  ISETP.GE.AND P4, PT, R223, c[0x0][0x1d4], PT ;  /* 0x00007500df007a0c */ /* 0x000fe20003f86270 */
[----:B------:R-:W-:Y:S01]  /*bbe0*/  IMAD.SHL.U32 R9, R205, 0x2, RZ ;  /* 0x00000002cd097824 */ /* 0x000fe200078e00ff */
[----:B------:R-:W-:Y:S01]  /*bbf0*/  ISETP.GE.AND P3, PT, R229, c[0x0][0x1d4], PT ;  /* 0x00007500e5007a0c */ /* 0x000fe20003f66270 */
[----:B-1----:R-:W1:Y:S01]  /*bc00*/  SHFL.IDX PT, R11, R11, 0x1, 0x181f ;  /* 0x00381f000b0b7f89 */ /* 0x002e6200000e0000 */
[----:B------:R-:W-:Y:S02]  /*bc10*/  SHF.L.U64.HI R6, R230, 0x1, R227 ;  /* 0x00000001e6067819 */ /* 0x000fe400000102e3 */
[----:B------:R-:W-:Y:S01]  /*bc20*/  SHF.L.U64.HI R8, R205, 0x1, R202 ;  /* 0x00000001cd087819 */ /* 0x000fe200000102ca */
[----:B------:R4:W2:Y:S01]  /*bc30*/  SHFL.IDX PT, R240, R3, 0x1, 0x181f ;  /* 0x00381f0003f07f89 */ /* 0x0008a200000e0000 */
[----:B------:R-:W-:-:S02]  /*bc40*/  SEL R12, RZ, 0x10, P4 ;  /* 0x00000010ff0c7807 */ /* 0x000fc40002000000 */
[C---:B---3--:R-:W-:Y:S02]  /*bc50*/  IADD3 R18, P0, R10.reuse, R5, RZ ;  /* 0x000000050a127210 */ /* 0x048fe40007f1e0ff */
[----:B------:R-:W-:-:S03]  /*bc60*/  IADD3 R16, P2, R10, R7, RZ ;  /* 0x000000070a107210 */ /* 0x000fc60007f5e0ff */
[C---:B--2---:R-:W-:Y:S01]  /*bc70*/  IMAD.X R19, R13.reuse, 0x1, R4, P0 ;  /* 0x000000010d137824 */ /* 0x044fe200000e0604 */
[----:B------:R-:W-:Y:S01]  /*bc80*/  IADD3 R14, P0, R10, R9, RZ ;  /* 0x000000090a0e7210 */ /* 0x000fe20007f1e0ff */
[C---:B------:R-:W-:Y:S01]  /*bc90*/  IMAD.X R17, R13.reuse, 0x1, R6, P2 ;  /* 0x000000010d117824 */ /* 0x040fe200010e0606 */
[----:B------:R-:W-:Y:S02]  /*bca0*/  SEL R10, RZ, 0x10, P3 ;  /* 0x00000010ff0a7807 */ /* 0x000fe40001800000 */
[----:B------:R4:W-:Y:S01]  /*bcb0*/  LDGSTS.E.BYPASS.LTC128B.128 [R141+0xc100], [R18.64], !P4 ;  /* 0x0c100000128d7fae */ /* 0x0009e2000e101d46 */
[----:B------:R-:W-:-:S03]  /*bcc0*/  IMAD.X R15, R13, 0x1, R8, P0 ;  /* 0x000000010d0f7824 */ /* 0x000fc600000e0608 */
[----:B------:R4:W-:Y:S04]  /*bcd0*/  LDGSTS.E.BYPASS.LTC128B.128 [R141+0xe100], [R16.64], !P3 ;  /* 0x0e100000108d7fae */ /* 0x0009e8000d901d46 */
[----:B------:R4:W-:Y:S02]  /*bce0*/  LDGSTS.E.BYPASS.LTC128B.128 [R141+0x10100], [R14.64], !P6 ;  /* 0x101000000e8d7fae */ /* 0x0009e4000f101d46 */
.L_x_3037:
[----:B-1--4-:R-:W-:Y:S02]  /*bcf0*/  IADD3 R14, -R12, 0x10, RZ ;  /* 0x000000100c0e7810 */ /* 0x012fe40007ffe1ff */
[----:B------:R-:W-:Y:S02]  /*bd00*/  IADD3 R3, -R10, 0x10, RZ ;  /* 0x000000100a037810 */ /* 0x000fe40007ffe1ff */
[----:B------:R-:W-:-:S04]  /*bd10*/  LOP3.LUT R14, R14, 0xf, RZ, 0xc0, !PT ;  /* 0x0000000f0e0e7812 */ /* 0x000fc800078ec0ff */
[-C--:B------:R-:W-:Y:S02]  /*bd20*/  IADD3 R14, P2, P0, R14, R240.reuse, R5 ;  /* 0x000000f00e0e7210 */ /* 0x080fe4000785e005 */
[----:B------:R-:W-:Y:S02]  /*bd30*/  LOP3.LUT R5, R3, 0xf, RZ, 0xc0, !PT ;  /* 0x0000000f03057812 */ /* 0x000fe400078ec0ff */
[----:B------:R-:W-:Y:S02]  /*bd40*/  IADD3 R3, -R225, 0x10, RZ ;  /* 0x00000010e1037810 */ /* 0x000fe40007ffe1ff */
[----:B------:R-:W-:Y:S02]  /*bd50*/  IADD3.X R15, RZ, R11, R4, P2, P0 ;  /* 0x0000000bff0f7210 */ /* 0x000fe400017e0404 */
[----:B------:R-:W-:Y:S02]  /*bd60*/  IADD3 R4, P2, P0, R5, R240, R7 ;  /* 0x000000f005047210 */ /* 0x000fe4000785e007 */
[----:B------:R-:W-:-:S02]  /*bd70*/  LOP3.LUT R3, R3, 0xf, RZ, 0xc0, !PT ;  /* 0x0000000f03037812 */ /* 0x000fc400078ec0ff */
        /* <DEDUP_REMOVED lines=12> */
.L_x_2943:
[----:B------:R-:W-:Y:S05]  /*be40*/  BSYNC B0 ;  /* 0x0000000000007941 */ /* 0x000fea0003800000 */
.L_x_2942:
        /* <DEDUP_REMOVED lines=25> */
.L_x_2948:
[----:B------:R-:W-:-:S13]  /*bfe0*/  ISETP.NE.AND P0, PT, R4, c[0x0][0x32c], PT ;  /* 0x0000cb0004007a0c */ /* 0x000fda0003f05270 */
[----:B------:R-:W-:-:S05]  /*bff0*/  @P0 IMAD.HI.U32 R4, R6, c[0x0][0x330], RZ ;  /* 0x0000cc0006040a27 */ /* 0x000fca00078e00ff */
[----:B------:R-:W-:Y:S02]  /*c000*/  @P0 SHF.R.U32.HI R6, RZ, c[0x0][0x334], R4 ;  /* 0x0000cd00ff060a19 */ /* 0x000fe40000011604 */
.L_x_2949:
[----:B------:R-:W-:Y:S05]  /*c010*/  BSYNC B0 ;  /* 0x0000000000007941 */ /* 0x000fea0003800000 */
.L_x_2947:
[----:B------:R-:W-:-:S05]  /*c020*/  MOV R5, c[0x0][0x32c] ;  /* 0x0000cb0000057a02 */ /* 0x000fca0000000f00 */
[----:B------:R-:W-:-:S05]  /*c030*/  IMAD R6, R6, R5, c[0x0][0x32c] ;  /* 0x0000cb0006067624 */ /* 0x000fca00078e0205 */
[----:B------:R-:W-:-:S04]  /*c040*/  IMNMX R7, R7, R6, PT ;  /* 0x0000000607077217 */ /* 0x000fc80003800200 */
.L_x_2946:
        /* <DEDUP_REMOVED lines=14> */
[----:B------:R-:W-:Y:S01]  /*c130*/  SEL R233, RZ, 0x10, P2 ;  /* 0x00000010ffe97807 */ /* 0x000fe20001000000 */
[----:B------:R-:W-:Y:S01]  /*c140*/  IMAD.MOV.U32 R222, RZ, RZ, RZ ;  /* 0x000000ffffde7224 */ /* 0x000fe200078e00ff */
[----:B------:R-:W-:Y:S01]  /*c150*/  SHF.L.U64.HI R232, R205, 0x1, R202 ;  /* 0x00000001cde87819 */ /* 0x000fe200000102ca */
[----:B------:R-:W-:Y:S02]  /*c160*/  IMAD.MOV.U32 R181, RZ, RZ, 0x1 ;  /* 0x00000001ffb57424 */ /* 0x000fe400078e00ff */
.L_x_2967:
        /* <DEDUP_REMOVED lines=20> */
[----:B------:R-:W-:-:S05]  /*c2b0*/  @P0 BRA `(.L_x_2952) ;  /* 0x0000034000000947 */ /* 0x000fca0003800000 */
[----:B------:R-:W-:Y:S01]  /*c2c0*/  IMAD.WIDE.U32 R6, R208, c[0x0][0x208], RZ ;  /* 0x00008200d0067a25 */ /* 0x000fe200078e00ff */
[----:B------:R-:W-:Y:S02]  /*c2d0*/  SHF.R.S32.HI R4, RZ, 0x1f, R208 ;  /* 0x0000001fff047819 */ /* 0x000fe400000114d0 */
[----:B-1----:R-:W-:Y:S03]  /*c2e0*/  SHF.R.S32.HI R3, RZ, 0x1f, R207 ;  /* 0x0000001fff037819 */ /* 0x002fe600000114cf */
        /* <DEDUP_REMOVED lines=11> */
[----:B------:R1:W4:Y:S02]  /*c3a0*/  SHFL.IDX PT, R6, R4, RZ, 0x181f ;  /* 0x00181fff04067589 */ /* 0x00032400000e0000 */
.L_x_3038:
[----:B------:R-:W-:-:S05]  /*c3b0*/  BRA.DIV ~URZ, `(.L_x_2954) ;  /* 0x0000d5a27f007947 */ /* 0x000fca000b800000 */
[----:B------:R-:W5:Y:S01]  /*c3c0*/  SHFL.IDX PT, R9, R3, RZ, 0x181f ;  /* 0x00181fff03097589 */ /* 0x000f6200000e0000 */
[----:B------:R-:W-:Y:S01]  /*c3d0*/  ISETP.GE.AND P2, PT, R229, c[0x0][0x1d4], PT ;  /* 0x00007500e5007a0c */ /* 0x000fe20003f46270 */
[----:B------:R-:W-:Y:S02]  /*c3e0*/  IMAD R5, R222, 0x6000, R203 ;  /* 0x00006000de057824 */ /* 0x000fe400078e02cb */
[----:B-1----:R-:W1:Y:S04]  /*c3f0*/  SHFL.IDX PT, R4, R4, 0x1, 0x181f ;  /* 0x00381f0004047f89 */ /* 0x002e6800000e0000 */
[----:B------:R4:W3:Y:S01]  /*c400*/  SHFL.IDX PT, R240, R3, 0x1, 0x181f ;  /* 0x00381f0003f07f89 */ /* 0x0008e200000e0000 */
[C---:B-----5:R-:W-:Y:S05]  /*c410*/  IADD3 R12, P0, R9.reuse, R236, RZ ;  /* 0x000000ec090c7210 */ /* 0x060fea0007f1e0ff */
[C---:B----4-:R-:W-:Y:S01]  /*c420*/  IMAD.X R13, R6.reuse, 0x1, R237, P0 ;  /* 0x00000001060d7824 */ /* 0x050fe200000e06ed */
[C---:B------:R-:W-:Y:S05]  /*c430*/  IADD3 R10, P0, R9.reuse, R234, RZ ;  /* 0x000000ea090a7210 */ /* 0x040fea0007f1e0ff */
[C---:B------:R-:W-:Y:S01]  /*c440*/  IMAD.X R11, R6.reuse, 0x1, R235, P0 ;  /* 0x00000001060b7824 */ /* 0x040fe200000e06eb */
[----:B------:R-:W-:Y:S05]  /*c450*/  IADD3 R8, P0, R9, R231, RZ ;  /* 0x000000e709087210 */ /* 0x000fea0007f1e0ff */
[----:B------:R-:W-:Y:S01]  /*c460*/  IMAD.X R9, R6, 0x1, R232, P0 ;  /* 0x0000000106097824 */ /* 0x000fe200000e06e8 */
[----:B------:R-:W-:Y:S11]  /*c470*/  ISETP.GE.AND P0, PT, R223, c[0x0][0x1d4], PT ;  /* 0x00007500df007a0c */ /* 0x000ff60003f06270 */
[----:B------:R-:W-:Y:S02]  /*c480*/  @!UPT UIADD3 URZ, URZ, URZ, URZ ;  /* 0x0000003f3f3ff290 */ /* 0x000fe4000fffe03f */
[----:B------:R4:W-:Y:S04]  /*c490*/  LDGSTS.E.BYPASS.LTC128B.128 [R5], [R12.64], !P0 ;  /* 0x000000000c057fae */ /* 0x0009e8000c101d46 */
[----:B------:R4:W-:Y:S04]  /*c4a0*/  LDGSTS.E.BYPASS.LTC128B.128 [R5+0x2000], [R10.64], !P2 ;  /* 0x020000000a057fae */ /* 0x0009e8000d101d46 */
[----:B------:R4:W-:Y:S02]  /*c4b0*/  LDGSTS.E.BYPASS.LTC128B.128 [R5+0x4000], [R8.64], !P6 ;  /* 0x0400000008057fae */ /* 0x0009e4000f101d46 */
.L_x_3039:
[----:B-1-3--:R-:W-:Y:S04]  /*c4c0*/  IADD3 R3, -R233, 0x10, RZ ;  /* 0x00000010e9037810 */ /* 0x00afe80007ffe1ff */
[----:B------:R-:W-:Y:S04]  /*c4d0*/  LOP3.LUT R3, R3, 0xf, RZ, 0xc0, !PT ;  /* 0x0000000f03037812 */ /* 0x000fe800078ec0ff */
[----:B------:R-:W-:Y:S02]  /*c4e0*/  IADD3 R6, P2, P0, R3, R240, R234 ;  /* 0x000000f003067210 */ /* 0x000fe4000785e0ea */
[----:B------:R-:W-:Y:S02]  /*c4f0*/  IADD3 R3, -R225, 0x10, RZ ;  /* 0x00000010e1037810 */ /* 0x000fe40007ffe1ff */
[----:B------:R-:W-:Y:S02]  /*c500*/  IADD3.X R7, RZ, R4, R235, P2, P0 ;  /* 0x00000004ff077210 */ /* 0x000fe400017e04eb */
[----:B------:R-:W-:Y:S04]  /*c510*/  LOP3.LUT R3, R3, 0xf, RZ, 0xc0, !PT ;  /* 0x0000000f03037812 */ /* 0x000fe800078ec0ff */
[----:B----4-:R-:W-:Y:S04]  /*c520*/  IADD3 R8, P2, P0, R3, R240, R231 ;  /* 0x000000f003087210 */ /* 0x010fe8000785e0e7 */
        /* <DEDUP_REMOVED lines=13> */
.L_x_2952:
[----:B------:R-:W-:Y:S05]  /*c600*/  BSYNC B0 ;  /* 0x0000000000007941 */ /* 0x000fea0003800000 */
.L_x_2951:
[----:B------:R-:W0:Y:S01]  /*c610*/  LDGDEPBAR ;  /* 0x00000000000079af */ /* 0x000e220000000000 */
[----:B------:R-:W-:Y:S01]  /*c620*/  WARPSYNC 0xffffffff ;  /* 0xffffffff00007948 */ /* 0x000fe20003800000 */
[C---:B-12---:R-:W-:Y:S03]  /*c630*/  HMMA.16816.F32.BF16 R4, R132.reuse, R136, RZ ;  /* 0x000000888404723c */ /* 0x046fe600000418ff */
[C---:B------:R-:W-:Y:S01]  /*c640*/  ISETP.GE.AND P0, PT, R222.reuse, 0x1, PT ;  /* 0x00000001de00780c */ /* 0x040fe20003f06270 */
[----:B------:R-:W2:Y:S01]  /*c650*/  LDL R241, [R1+0x4] ;  /* 0x0000040001f17983 */ /* 0x000ea20000100800 */
[----:B------:R-:W-:Y:S01]  /*c660*/  IMAD.IADD R3, R177, 0x1, R194 ;  /* 0x00000001b1037824 */ /* 0x000fe200078e02c2 */
[----:B------:R-:W-:Y:S01]  /*c670*/  IADD3 R179, R222, 0x1, RZ ;  /* 0x00000001deb37810 */ /* 0x000fe20007ffe0ff */
[----:B------:R-:W-:Y:S01]  /*c680*/  IMAD.IADD R191, R194, 0x1, R189 ;  /* 0x00000001c2bf7824 */ /* 0x000fe200078e02bd */
[C---:B------:R-:W-:Y:S01]  /*c690*/  HMMA.16816.F32.BF16 R8, R132.reuse, R138, RZ ;  /* 0x0000008a8408723c */ /* 0x040fe200000418ff */
[----:B------:R-:W-:Y:S01]  /*c6a0*/  IADD3 R189, R189, R194, R177 ;  /* 0x000000c2bdbd7210 */ /* 0x000fe20007ffe0b1 */
[----:B------:R-:W-:Y:S02]  /*c6b0*/  LDSM.16.M88.4 R136, [R184] ;  /* 0x00000000b888783b */ /* 0x000fe40000000200 */
[----:B------:R-:W-:Y:S01]  /*c6c0*/  SEL R222, R179, RZ, !P0 ;  /* 0x000000ffb3de7207 */ /* 0x000fe20004000000 */
[----:B------:R-:W-:Y:S03]  /*c6d0*/  IMAD.IADD R179, R177, 0x1, R192 ;  /* 0x00000001b1b37824 */ /* 0x000fe600078e02c0 */
[C---:B---3--:R-:W-:Y:S01]  /*c6e0*/  HMMA.16816.F32.BF16 R12, R132.reuse, R140, RZ ;  /* 0x0000008c840c723c */ /* 0x048fe200000418ff */
[----:B------:R-:W-:Y:S07]  /*c6f0*/  LDSM.16.M88.4 R172, [R3+0x800] ;  /* 0x0008000003ac783b */ /* 0x000fee0000000200 */
[C---:B------:R-:W-:Y:S01]  /*c700*/  HMMA.16816.F32.BF16 R16, R132.reuse, R142, RZ ;  /* 0x0000008e8410723c */ /* 0x040fe200000418ff */
[----:B------:R-:W1:Y:S07]  /*c710*/  LDSM.16.M88.4 R140, [R3] ;  /* 0x00000000038c783b */ /* 0x000e6e0000000200 */
[C---:B----4-:R-:W-:Y:S08]  /*c720*/  HMMA.16816.F32.BF16 R20, R132.reuse, R144, RZ ;  /* 0x000000908414723c */ /* 0x050ff000000418ff */
[C---:B------:R-:W-:Y:S01]  /*c730*/  HMMA.16816.F32.BF16 R24, R132.reuse, R146, RZ ;  /* 0x000000928418723c */ /* 0x040fe200000418ff */
[----:B------:R-:W-:Y:S07]  /*c740*/  LDSM.16.M88.4 R144, [R3+0x1800] ;  /* 0x001800000390783b */ /* 0x000fee0000000200 */
[C---:B------:R-:W-:Y:S08]  /*c750*/  HMMA.16816.F32.BF16 R28, R132.reuse, R148, RZ ;  /* 0x00000094841c723c */ /* 0x040ff000000418ff */
[----:B------:R-:W-:Y:S01]  /*c760*/  HMMA.16816.F32.BF16 R32, R132, R150, RZ ;  /* 0x000000968420723c */ /* 0x000fe200000418ff */
[----:B------:R-:W3:Y:S06]  /*c770*/  LDSM.16.M88.4 R132, [R3+0x1000] ;  /* 0x001000000384783b */ /* 0x000eec0000000200 */
[----:B------:R-:W-:Y:S01]  /*c780*/  LDSM.16.M88.4 R148, [R179] ;  /* 0x00000000b394783b */ /* 0x000fe20000000200 */
        /* <DEDUP_REMOVED lines=11> */
[----:B------:R-:W-:Y:S06]  /*c840*/  LDSM.16.M88.4 R152, [R179+0x800] ;  /* 0x00080000b398783b */ /* 0x000fec0000000200 */
[----:B------:R-:W-:Y:S01]  /*c850*/  LDSM.16.M88.4 R168, [R190+0x8000] ;  /* 0x00800000bea8783b */ /* 0x000fe20000000200 */
[C---:B-1----:R-:W-:Y:S08]  /*c860*/  HMMA.16816.F32.BF16 R4, R136.reuse, R140, R4 ;  /* 0x0000008c8804723c */ /* 0x042ff00000041804 */
[C---:B------:R-:W-:Y:S01]  /*c870*/  HMMA.16816.F32.BF16 R8, R136.reuse, R142, R8 ;  /* 0x0000008e8808723c */ /* 0x040fe20000041808 */
[----:B------:R-:W1:Y:S07]  /*c880*/  LDSM.16.M88.4 R140, [R183] ;  /* 0x00000000b78c783b */ /* 0x000e6e0000000200 */
        /* <DEDUP_REMOVED lines=8> */
[----:B------:R-:W-:Y:S06]  /*c910*/  LDSM.16.M88.4 R136, [R190+0x4000] ;  /* 0x00400000be88783b */ /* 0x000fec0000000200 */
[----:B------:R-:W4:Y:S01]  /*c920*/  LDSM.16.M88.4 R144, [R194+0x2000] ;  /* 0x00200000c290783b */ /* 0x000f220000000200 */
[C---:B-1----:R-:W-:Y:S08]  /*c930*/  HMMA.16816.F32.BF16 R4, R140.reuse, R148, R4 ;  /* 0x000000948c04723c */ /* 0x042ff00000041804 */
        /* <DEDUP_REMOVED lines=10> */
[----:B------:R-:W5:Y:S06]  /*c9e0*/  LDSM.16.M88.4 R140, [R194+0x3800] ;  /* 0x00380000c28c783b */ /* 0x000f6c0000000200 */
[----:B------:R-:W2:Y:S01]  /*c9f0*/  LDSM.16.M88.4 R156, [R192+0x2000] ;  /* 0x00200000c09c783b */ /* 0x000ea20000000200 */
[C---:B----4-:R-:W-:Y:S08]  /*ca00*/  HMMA.16816.F32.BF16 R4, R136.reuse, R144, R4 ;  /* 0x000000908804723c */ /* 0x050ff00000041804 */
[C---:B------:R-:W-:Y:S01]  /*ca10*/  HMMA.16816.F32.BF16 R8, R136.reuse, R146, R8 ;  /* 0x000000928808723c */ /* 0x040fe20000041808 */
[----:B------:R-:W4:Y:S07]  /*ca20*/  LDSM.16.M88.4 R144, [R191+0x2800] ;  /* 0x00280000bf90783b */ /* 0x000f2e0000000200 */
[C---:B-1----:R-:W-:Y:S08]  /*ca30*/  HMMA.16816.F32.BF16 R12, R136.reuse, R148, R12 ;  /* 0x00000094880c723c */ /* 0x042ff0000004180c */
[C---:B------:R-:W-:Y:S01]  /*ca40*/  HMMA.16816.F32.BF16 R16, R136.reuse, R150, R16 ;  /* 0x000000968810723c */ /* 0x040fe20000041810 */
[----:B------:R-:W1:Y:S07]  /*ca50*/  LDSM.16.M88.4 R148, [R191+0x3000] ;  /* 0x00300000bf94783b */ /* 0x000e6e0000000200 */
[C---:B---3--:R-:W-:Y:S08]  /*ca60*/  HMMA.16816.F32.BF16 R20, R136.reuse, R132, R20 ;  /* 0x000000848814723c */ /* 0x048ff00000041814 */
[C---:B------:R-:W-:Y:S01]  /*ca70*/  HMMA.16816.F32.BF16 R24, R136.reuse, R134, R24 ;  /* 0x000000868818723c */ /* 0x040fe20000041818 */
[----:B------:R-:W3:Y:S07]  /*ca80*/  LDSM.16.M88.4 R132, [R191+0x3800] ;  /* 0x00380000bf84783b */ /* 0x000eee0000000200 */
[C---:B-----5:R-:W-:Y:S04]  /*ca90*/  HMMA.16816.F32.BF16 R28, R136.reuse, R140, R28 ;  /* 0x0000008c881c723c */ /* 0x060fe8000004181c */
[----:B--2---:R-:W-:Y:S04]  /*caa0*/  IMAD R241, R241, 0x80, R220 ;  /* 0x00000080f1f17824 */ /* 0x004fe800078e02dc */
        /* <DEDUP_REMOVED lines=8> */
[----:B------:R-:W4:Y:S07]  /*cb30*/  LDSM.16.M88.4 R144, [R3+0x2800] ;  /* 0x002800000390783b */ /* 0x000f2e0000000200 */
[C---:B-1----:R-:W-:Y:S08]  /*cb40*/  HMMA.16816.F32.BF16 R20, R152.reuse, R148, R20 ;  /* 0x000000949814723c */ /* 0x042ff00000041814 */
[C---:B------:R-:W-:Y:S01]  /*cb50*/  HMMA.16816.F32.BF16 R24, R152.reuse, R150, R24 ;  /* 0x000000969818723c */ /* 0x040fe20000041818 */
[----:B------:R-:W1:Y:S07]  /*cb60*/  LDSM.16.M88.4 R148, [R3+0x3000] ;  /* 0x003000000394783b */ /* 0x000e6e0000000200 */
[C---:B---3--:R-:W-:Y:S08]  /*cb70*/  HMMA.16816.F32.BF16 R28, R152.reuse, R132, R28 ;  /* 0x00000084981c723c */ /* 0x048ff0000004181c */
[----:B------:R-:W-:Y:S01]  /*cb80*/  HMMA.16816.F32.BF16 R32, R152, R134, R32 ;  /* 0x000000869820723c */ /* 0x000fe20000041820 */
[----:B------:R-:W3:Y:S06]  /*cb90*/  LDSM.16.M88.4 R132, [R189+0x2800] ;  /* 0x00280000bd84783b */ /* 0x000eec0000000200 */
[----:B------:R-:W-:Y:S01]  /*cba0*/  LDSM.16.M88.4 R152, [R189+0x3800] ;  /* 0x00380000bd98783b */ /* 0x000fe20000000200 */
        /* <DEDUP_REMOVED lines=13> */
[C---:B------:R-:W-:Y:S07]  /*cc80*/  HMMA.16816.F32.BF16 R4, R160.reuse, R164, R4 ;  /* 0x000000a4a004723c */ /* 0x040fee0000041804 */
[----:B------:R-:W-:Y:S01]  /*cc90*/  IMAD.SHL.U32 R164, R226, 0x40, RZ ;  /* 0x00000040e2a47824 */ /* 0x000fe200078e00ff */
[C---:B------:R-:W-:Y:S08]  /*cca0*/  HMMA.16816.F32.BF16 R8, R160.reuse, R166, R8 ;  /* 0x000000a6a008723c */ /* 0x040ff00000041808 */
        /* <DEDUP_REMOVED lines=8> */
[----:B------:R-:W4:Y:S06]  /*cd30*/  LDSM.16.M88.4 R152, [R191+0x4800] ;  /* 0x00480000bf98783b */ /* 0x000f2c0000000200 */
[----:B------:R-:W-:Y:S01]  /*cd40*/  LDSM.16.M88.4 R160, [R3+0x4000] ;  /* 0x0040000003a0783b */ /* 0x000fe20000000200 */
[C---:B------:R-:W-:Y:S08]  /*cd50*/  HMMA.16816.F32.BF16 R4, R168.reuse, R172, R4 ;  /* 0x000000aca804723c */ /* 0x040ff00000041804 */
[C---:B------:R-:W-:Y:S08]  /*cd60*/  HMMA.16816.F32.BF16 R8, R168.reuse, R174, R8 ;  /* 0x000000aea808723c */ /* 0x040ff00000041808 */
[C---:B-1----:R-:W-:Y:S08]  /*cd70*/  HMMA.16816.F32.BF16 R12, R168.reuse, R136, R12 ;  /* 0x00000088a80c723c */ /* 0x042ff0000004180c */
[C---:B------:R-:W-:Y:S01]  /*cd80*/  HMMA.16816.F32.BF16 R16, R168.reuse, R138, R16 ;  /* 0x0000008aa810723c */ /* 0x040fe20000041810 */
[----:B------:R-:W1:Y:S07]  /*cd90*/  LDSM.16.M88.4 R136, [R191+0x5800] ;  /* 0x00580000bf88783b */ /* 0x000e6e0000000200 */
[C---:B------:R-:W-:Y:S08]  /*cda0*/  HMMA.16816.F32.BF16 R20, R168.reuse, R144, R20 ;  /* 0x00000090a814723c */ /* 0x040ff00000041814 */
[C---:B------:R-:W-:Y:S01]  /*cdb0*/  HMMA.16816.F32.BF16 R24, R168.reuse, R146, R24 ;  /* 0x00000092a818723c */ /* 0x040fe20000041818 */
[----:B------:R-:W5:Y:S07]  /*cdc0*/  LDSM.16.M88.4 R144, [R184+0x8000] ;  /* 0x00800000b890783b */ /* 0x000f6e0000000200 */
[C---:B---3--:R-:W-:Y:S08]  /*cdd0*/  HMMA.16816.F32.BF16 R28, R168.reuse, R132, R28 ;  /* 0x00000084a81c723c */ /* 0x048ff0000004181c */
[----:B------:R-:W-:Y:S01]  /*cde0*/  HMMA.16816.F32.BF16 R32, R168, R134, R32 ;  /* 0x00000086a820723c */ /* 0x000fe20000041820 */
[----:B------:R-:W3:Y:S07]  /*cdf0*/  LDSM.16.M88.4 R132, [R3+0x4800] ;  /* 0x004800000384783b */ /* 0x000eee0000000200 */
[C---:B--2---:R-:W-:Y:S08]  /*ce00*/  HMMA.16816.F32.BF16 R4, R140.reuse, R148, R4 ;  /* 0x000000948c04723c */ /* 0x044ff00000041804 */
[C---:B------:R-:W-:Y:S01]  /*ce10*/  HMMA.16816.F32.BF16 R8, R140.reuse, R150, R8 ;  /* 0x000000968c08723c */ /* 0x040fe20000041808 */
[----:B------:R-:W2:Y:S07]  /*ce20*/  LDSM.16.M88.4 R148, [R3+0x5000] ;  /* 0x005000000394783b */ /* 0x000eae0000000200 */
[C---:B----4-:R-:W-:Y:S08]  /*ce30*/  HMMA.16816.F32.BF16 R12, R140.reuse, R152, R12 ;  /* 0x000000988c0c723c */ /* 0x050ff0000004180c */
[C---:B------:R-:W-:Y:S01]  /*ce40*/  HMMA.16816.F32.BF16 R16, R140.reuse, R154, R16 ;  /* 0x0000009a8c10723c */ /* 0x040fe20000041810 */
[----:B------:R-:W-:Y:S07]  /*ce50*/  LDSM.16.M88.4 R152, [R179+0x4000] ;  /* 0x00400000b398783b */ /* 0x000fee0000000200 */
[C---:B------:R-:W-:Y:S08]  /*ce60*/  HMMA.16816.F32.BF16 R20, R140.reuse, R156, R20 ;  /* 0x0000009c8c14723c */ /* 0x040ff00000041814 */
[C---:B------:R-:W-:Y:S01]  /*ce70*/  HMMA.16816.F32.BF16 R24, R140.reuse, R158, R24 ;  /* 0x0000009e8c18723c */ /* 0x040fe20000041818 */
[----:B------:R-:W-:Y:S07]  /*ce80*/  LDSM.16.M88.4 R156, [R189+0x4800] ;  /* 0x00480000bd9c783b */ /* 0x000fee0000000200 */
[C---:B-1----:R-:W-:Y:S08]  /*ce90*/  HMMA.16816.F32.BF16 R28, R140.reuse, R136, R28 ;  /* 0x000000888c1c723c */ /* 0x042ff0000004181c */
[----:B------:R-:W-:Y:S01]  /*cea0*/  HMMA.16816.F32.BF16 R32, R140, R138, R32 ;  /* 0x0000008a8c20723c */ /* 0x000fe20000041820 */
[----:B------:R-:W1:Y:S06]  /*ceb0*/  LDSM.16.M88.4 R136, [R3+0x5800] ;  /* 0x005800000388783b */ /* 0x000e6c0000000200 */
[----:B------:R-:W4:Y:S01]  /*cec0*/  LDSM.16.M88.4 R140, [R183+0x8000] ;  /* 0x00800000b78c783b */ /* 0x000f220000000200 */
[C---:B-----5:R-:W-:Y:S08]  /*ced0*/  HMMA.16816.F32.BF16 R4, R144.reuse, R160, R4 ;  /* 0x000000a09004723c */ /* 0x060ff00000041804 */
[C---:B------:R-:W-:Y:S01]  /*cee0*/  HMMA.16816.F32.BF16 R8, R144.reuse, R162, R8 ;  /* 0x000000a29008723c */ /* 0x040fe20000041808 */
[----:B------:R-:W5:Y:S07]  /*cef0*/  LDSM.16.M88.4 R160, [R189+0x5000] ;  /* 0x00500000bda0783b */ /* 0x000f6e0000000200 */
[C---:B---3--:R-:W-:Y:S08]  /*cf00*/  HMMA.16816.F32.BF16 R12, R144.reuse, R132, R12 ;  /* 0x00000084900c723c */ /* 0x048ff0000004180c */
[C---:B------:R-:W-:Y:S01]  /*cf10*/  HMMA.16816.F32.BF16 R16, R144.reuse, R134, R16 ;  /* 0x000000869010723c */ /* 0x040fe20000041810 */
[----:B------:R-:W3:Y:S07]  /*cf20*/  LDSM.16.M88.4 R132, [R189+0x5800] ;  /* 0x00580000bd84783b */ /* 0x000eee0000000200 */
[C---:B--2---:R-:W-:Y:S08]  /*cf30*/  HMMA.16816.F32.BF16 R20, R144.reuse, R148, R20 ;  /* 0x000000949014723c */ /* 0x044ff00000041814 */
[C---:B------:R-:W-:Y:S08]  /*cf40*/  HMMA.16816.F32.BF16 R24, R144.reuse, R150, R24 ;  /* 0x000000969018723c */ /* 0x040ff00000041818 */
[C---:B-1----:R-:W-:Y:S08]  /*cf50*/  HMMA.16816.F32.BF16 R28, R144.reuse, R136, R28 ;  /* 0x00000088901c723c */ /* 0x042ff0000004181c */
[----:B------:R-:W-:Y:S08]  /*cf60*/  HMMA.16816.F32.BF16 R32, R144, R138, R32 ;  /* 0x0000008a9020723c */ /* 0x000ff00000041820 */
[C---:B----4-:R-:W-:Y:S07]  /*cf70*/  HMMA.16816.F32.BF16 R4, R140.reuse, R152, R4 ;  /* 0x000000988c04723c */ /* 0x050fee0000041804 */
[----:B------:R-:W-:Y:S01]  /*cf80*/  IADD3 R153, R211, R241, R218 ;  /* 0x000000f1d3997210 */ /* 0x000fe20007ffe0da */
[C---:B------:R-:W-:Y:S04]  /*cf90*/  HMMA.16816.F32.BF16 R8, R140.reuse, R154, R8 ;  /* 0x0000009a8c08723c */ /* 0x040fe80000041808 */
[----:B------:R-:W-:Y:S03]  /*cfa0*/  @P4 IMAD.HI.U32 R152, R153, c[0x0][0x2c8], RZ ;  /* 0x0000b20099984a27 */ /* 0x000fe600078e00ff */
[----:B------:R-:W-:Y:S01]  /*cfb0*/  IADD3 R155, -R219, 0x1, -R164 ;  /* 0x00000001db9b7810 */ /* 0x000fe20007ffe9a4 */
[C---:B------:R-:W-:Y:S04]  /*cfc0*/  HMMA.16816.F32.BF16 R12, R140.reuse, R156, R12 ;  /* 0x0000009c8c0c723c */ /* 0x040fe8000004180c */
[----:B------:R-:W-:Y:S02]  /*cfd0*/  @P4 SHF.R.U32.HI R153, RZ, c[0x0][0x2cc], R152 ;  /* 0x0000b300ff994a19 */ /* 0x000fe40000011698 */
[----:B------:R-:W-:Y:S02]  /*cfe0*/  IADD3 R155, -R204, R155, R193 ;  /* 0x0000009bcc9b7210 */ /* 0x000fe40007ffe1c1 */
[C---:B------:R-:W-:Y:S01]  /*cff0*/  HMMA.16816.F32.BF16 R16, R140.reuse, R158, R16 ;  /* 0x0000009e8c10723c */ /* 0x040fe20000041810 */
[----:B------:R-:W1:Y:S03]  /*d000*/  SHFL.IDX PT, R152, R153, RZ, 0x1c1f ;  /* 0x001c1fff99987589 */ /* 0x000e6600000e0000 */
[C---:B------:R-:W-:Y:S02]  /*d010*/  IADD3 R157, R155.reuse, c[0x0][0x328], RZ ;  /* 0x0000ca009b9d7a10 */ /* 0x040fe40007ffe0ff */
[----:B------:R-:W-:Y:S02]  /*d020*/  IADD3 R155, R155, UR4, RZ ;  /* 0x000000049b9b7c10 */ /* 0x000fe4000fffe0ff */
[C---:B-----5:R-:W-:Y:S08]  /*d030*/  HMMA.16816.F32.BF16 R20, R140.reuse, R160, R20 ;  /* 0x000000a08c14723c */ /* 0x060ff00000041814 */
[C---:B------:R-:W-:Y:S08]  /*d040*/  HMMA.16816.F32.BF16 R24, R140.reuse, R162, R24 ;  /* 0x000000a28c18723c */ /* 0x040ff00000041818 */
[C---:B---3--:R-:W-:Y:S04]  /*d050*/  HMMA.16816.F32.BF16 R28, R140.reuse, R132, R28 ;  /* 0x000000848c1c723c */ /* 0x048fe8000004181c */
[--C-:B-1----:R-:W-:Y:S02]  /*d060*/  IMAD.IADD R161, R157, 0x1, R152.reuse ;  /* 0x000000019da17824 */ /* 0x102fe400078e0298 */
[----:B------:R-:W-:Y:S02]  /*d070*/  IMAD.IADD R159, R155, 0x1, R152 ;  /* 0x000000019b9f7824 */ /* 0x000fe400078e0298 */
        /* <DEDUP_REMOVED lines=15> */
.L_x_2957:
[----:B------:R-:W-:Y:S04]  /*d170*/  MOV R3, 0x1 ;  /* 0x0000000100037802 */ /* 0x000fe80000000f00 */
[----:B------:R-:W-:Y:S11]  /*d180*/  ISETP.NE.AND P0, PT, R3, c[0x0][0x32c], PT ;  /* 0x0000cb0003007a0c */ /* 0x000ff60003f05270 */
[----:B------:R-:W-:Y:S02]  /*d190*/  @!UPT UIADD3 URZ, URZ, URZ, URZ ;  /* 0x0000003f3f3ff290 */ /* 0x000fe4000fffe03f */
[----:B------:R-:W-:Y:S05]  /*d1a0*/  @P0 IMAD.HI.U32 R3, R133, c[0x0][0x330], RZ ;  /* 0x0000cc0085030a27 */ /* 0x000fea00078e00ff */
[----:B------:R-:W-:Y:S02]  /*d1b0*/  @P0 SHF.R.U32.HI R133, RZ, c[0x0][0x334], R3 ;  /* 0x0000cd00ff850a19 */ /* 0x000fe40000011603 */
.L_x_2958:
[----:B------:R-:W-:Y:S05]  /*d1c0*/  BSYNC B0 ;  /* 0x0000000000007941 */ /* 0x000fea0003800000 */
.L_x_2956:
[----:B------:R-:W-:Y:S04]  /*d1d0*/  IMAD R134, R133, c[0x0][0x32c], -R164 ;  /* 0x0000cb0085867a24 */ /* 0x000fe800078e0aa4 */
[----:B------:R-:W-:Y:S05]  /*d1e0*/  IMAD.IADD R134, R134, 0x1, -R219 ;  /* 0x0000000186867824 */ /* 0x000fea00078e0adb */
[----:B------:R-:W-:Y:S02]  /*d1f0*/  IADD3 R132, R134, c[0x0][0x32c], RZ ;  /* 0x0000cb0086847a10 */ /* 0x000fe40007ffe0ff */
[----:B------:R-:W-:Y:S02]  /*d200*/  IMNMX R159, R159, R134, !PT ;  /* 0x000000869f9f7217 */ /* 0x000fe40007800200 */
[----:B------:R-:W-:Y:S02]  /*d210*/  IMNMX R161, R161, R132, PT ;  /* 0x00000084a1a17217 */ /* 0x000fe40003800200 */
.L_x_2955:
        /* <DEDUP_REMOVED lines=11> */
[----:B------:R-:W1:Y:S03]  /*d2d0*/  SHFL.IDX PT, R8, R153, 0x1, 0x1c1f ;  /* 0x003c1f0099087f89 */ /* 0x000e6600000e0000 */
[----:B------:R-:W-:Y:S04]  /*d2e0*/  ISETP.LT.OR P0, PT, R161, 0xa, P0 ;  /* 0x0000000aa100780c */ /* 0x000fe80000701670 */
[----:B------:R-:W-:Y:S02]  /*d2f0*/  FSEL R136, R9, -INF , !P0 ;  /* 0xff80000009887808 */ /* 0x000fe40004000000 */
[----:B------:R-:W-:Y:S04]  /*d300*/  ISETP.GT.AND P0, PT, R159, 0x10, P2 ;  /* 0x000000109f00780c */ /* 0x000fe80001704270 */
[----:B------:R-:W-:Y:S04]  /*d310*/  ISETP.LT.OR P0, PT, R161, 0x11, P0 ;  /* 0x00000011a100780c */ /* 0x000fe80000701670 */
[----:B------:R-:W-:Y:S02]  /*d320*/  FSEL R192, R12, -INF , !P0 ;  /* 0xff8000000cc07808 */ /* 0x000fe40004000000 */
[----:B------:R-:W-:Y:S04]  /*d330*/  ISETP.GT.AND P0, PT, R159, 0x11, P2 ;  /* 0x000000119f00780c */ /* 0x000fe80001704270 */
[----:B------:R-:W-:Y:S01]  /*d340*/  ISETP.LT.OR P0, PT, R161, 0x12, P0 ;  /* 0x00000012a100780c */ /* 0x000fe20000701670 */
[--C-:B-1----:R-:W-:Y:S02]  /*d350*/  IMAD.IADD R3, R157, 0x1, R8.reuse ;  /* 0x000000019d037824 */ /* 0x102fe400078e0208 */
[----:B------:R-:W-:Y:S01]  /*d360*/  IMAD.IADD R4, R155, 0x1, R8 ;  /* 0x000000019b047824 */ /* 0x000fe200078e0208 */
        /* <DEDUP_REMOVED lines=45> */
.L_x_2961:
[----:B------:R-:W-:Y:S04]  /*d640*/  MOV R5, 0x1 ;  /* 0x0000000100057802 */ /* 0x000fe80000000f00 */
[----:B------:R-:W-:Y:S11]  /*d650*/  ISETP.NE.AND P0, PT, R5, c[0x0][0x32c], PT ;  /* 0x0000cb0005007a0c */ /* 0x000ff60003f05270 */
[----:B------:R-:W-:Y:S02]  /*d660*/  @!UPT UIADD3 URZ, URZ, URZ, URZ ;  /* 0x0000003f3f3ff290 */ /* 0x000fe4000fffe03f */
[----:B------:R-:W-:Y:S05]  /*d670*/  @P0 IMAD.HI.U32 R5, R9, c[0x0][0x330], RZ ;  /* 0x0000cc0009050a27 */ /* 0x000fea00078e00ff */
[----:B------:R-:W-:Y:S02]  /*d680*/  @P0 SHF.R.U32.HI R9, RZ, c[0x0][0x334], R5 ;  /* 0x0000cd00ff090a19 */ /* 0x000fe40000011605 */
.L_x_2962:
[----:B------:R-:W-:Y:S05]  /*d690*/  BSYNC B0 ;  /* 0x0000000000007941 */ /* 0x000fea0003800000 */
.L_x_2960:
[----:B------:R-:W-:Y:S04]  /*d6a0*/  IMAD R8, R9, c[0x0][0x32c], -R164 ;  /* 0x0000cb0009087a24 */ /* 0x000fe800078e0aa4 */
[----:B------:R-:W-:Y:S05]  /*d6b0*/  IMAD.IADD R5, R8, 0x1, -R219 ;  /* 0x0000000108057824 */ /* 0x000fea00078e0adb */
[----:B------:R-:W-:Y:S02]  /*d6c0*/  IADD3 R8, R5, c[0x0][0x32c], RZ ;  /* 0x0000cb0005087a10 */ /* 0x000fe40007ffe0ff */
[----:B------:R-:W-:Y:S02]  /*d6d0*/  IMNMX R4, R4, R5, !PT ;  /* 0x0000000504047217 */ /* 0x000fe40007800200 */
[----:B------:R-:W-:Y:S02]  /*d6e0*/  IMNMX R3, R3, R8, PT ;  /* 0x0000000803037217 */ /* 0x000fe40003800200 */
.L_x_2959:
[----:B------:R-:W-:Y:S01]  /*d6f0*/  ISETP.GT.AND P0, PT, R4, RZ, P2 ;  /* 0x000000ff0400720c */ /* 0x000fe20001704270 */
[----:B------:R-:W-:Y:S04]  /*d700*/  DEPBAR.LE SB0, 0x2 ;  /* 0x000080800000791a */ /* 0x000fe80000000000 */
[----:B------:R-:W-:Y:S01]  /*d710*/  BAR.SYNC.DEFER_BLOCKING 0x0 ;  /* 0x0000000000007b1d */ /* 0x000fe20000010000 */
[----:B------:R-:W-:Y:S04]  /*d720*/  ISETP.LT.OR P0, PT, R3, 0x1, P0 ;  /* 0x000000010300780c */ /* 0x000fe80000701670 */
[----:B------:R-:W-:Y:S02]  /*d730*/  FSEL R17, R6, -INF , !P0 ;  /* 0xff80000006117808 */ /* 0x000fe40004000000 */
[C---:B------:R-:W-:Y:S02]  /*d740*/  ISETP.GT.AND P0, PT, R4.reuse, 0x1, P2 ;  /* 0x000000010400780c */ /* 0x040fe40001704270 */
[----:B------:R-:W-:Y:S02]  /*d750*/  FMNMX.FTZ R8, R17, R0, !PT ;  /* 0x0000000011087209 */ /* 0x000fe40007810000 */
[----:B------:R-:W-:Y:S04]  /*d760*/  ISETP.LT.OR P0, PT, R3, 0x2, P0 ;  /* 0x000000020300780c */ /* 0x000fe80000701670 */
        /* <DEDUP_REMOVED lines=67> */
[----:B------:R-:W1:Y:S01]  /*dba0*/  SHFL.BFLY PT, R4, R5, 0x2, 0x1f ;  /* 0x0c401f0005047f89 */ /* 0x000e6200000e0000 */
[----:B------:R-:W-:Y:S01]  /*dbb0*/  FMNMX.FTZ R8, R153, R8, !PT ;  /* 0x0000000899087209 */ /* 0x000fe20007810000 */
[----:B------:R-:W-:Y:S01]  /*dbc0*/  BSSY B0, `(.L_x_2963) ;  /* 0x00001c9000007945 */ /* 0x000fe20003800000 */
[----:B------:R-:W-:Y:S02]  /*dbd0*/  ISETP.LT.OR P0, PT, R3, 0x3a, P0 ;  /* 0x0000003a0300780c */ /* 0x000fe40000701670 */
[----:B------:R-:W-:Y:S02]  /*dbe0*/  FMNMX.FTZ R8, R149, R8, !PT ;  /* 0x0000000895087209 */ /* 0x000fe40007810000 */
[----:B------:R-:W-:Y:S02]  /*dbf0*/  FSEL R133, R35, -INF , !P0 ;  /* 0xff80000023857808 */ /* 0x000fe40004000000 */
[----:B------:R-:W-:Y:S04]  /*dc00*/  FMNMX.FTZ R8, R147, R8, !PT ;  /* 0x0000000893087209 */ /* 0x000fe80007810000 */
[----:B------:R-:W-:Y:S04]  /*dc10*/  FMNMX.FTZ R8, R145, R8, !PT ;  /* 0x0000000891087209 */ /* 0x000fe80007810000 */
[----:B------:R-:W-:Y:S02]  /*dc20*/  FMNMX.FTZ R6, R133, R8, !PT ;  /* 0x0000000885067209 */ /* 0x000fe40007810000 */
[----:B-1----:R-:W-:Y:S05]  /*dc30*/  FMNMX.FTZ R3, R5, R4, !PT ;  /* 0x0000000405037209 */ /* 0x002fea0007810000 */
[----:B------:R-:W1:Y:S02]  /*dc40*/  SHFL.BFLY PT, R132, R3, 0x1, 0x1f ;  /* 0x0c201f0003847f89 */ /* 0x000e6400000e0000 */
[----:B-1----:R-:W-:Y:S06]  /*dc50*/  FMNMX.FTZ R132, R3, R132, !PT ;  /* 0x0000008403847209 */ /* 0x002fec0007810000 */
[----:B------:R-:W1:Y:S01]  /*dc60*/  SHFL.BFLY PT, R3, R6, 0x2, 0x1f ;  /* 0x0c401f0006037f89 */ /* 0x000e6200000e0000 */
[C---:B------:R-:W-:Y:S01]  /*dc70*/  FSETP.NEU.FTZ.AND P0, PT, R132.reuse, -INF , PT ;  /* 0xff8000008400780b */ /* 0x040fe20003f1d000 */
[C---:B------:R-:W-:Y:S03]  /*dc80*/  FMUL.FTZ R151, R132.reuse, c[0x0][0x2d0] ;  /* 0x0000b40084977a20 */ /* 0x040fe60000410000 */
        /* <DEDUP_REMOVED lines=8> */
[----:B------:R-:W-:Y:S02]  /*dd10*/  FMUL.FTZ R2, R7, c[0x0][0x2d0] ;  /* 0x0000b40007027a20 */ /* 0x000fe40000410000 */
[--C-:B------:R-:W-:Y:S01]  /*dd20*/  FFMA.FTZ R173, R142, c[0x0][0x2d0], -R151.reuse ;  /* 0x0000b4008ead7a23 */ /* 0x100fe20000010897 */
[----:B-1----:R-:W-:Y:S01]  /*dd30*/  FMNMX.FTZ R4, R6, R3, !PT ;  /* 0x0000000306047209 */ /* 0x002fe20007810000 */
[--C-:B------:R-:W-:Y:S02]  /*dd40*/  FFMA.FTZ R189, R158, c[0x0][0x2d0], -R151.reuse ;  /* 0x0000b4009ebd7a23 */ /* 0x100fe40000010897 */
[--C-:B------:R-:W-:Y:S02]  /*dd50*/  FFMA.FTZ R240, R156, c[0x0][0x2d0], -R151.reuse ;  /* 0x0000b4009cf07a23 */ /* 0x100fe40000010897 */
[----:B------:R-:W1:Y:S01]  /*dd60*/  SHFL.BFLY PT, R3, R4, 0x1, 0x1f ;  /* 0x0c201f0004037f89 */ /* 0x000e6200000e0000 */
        /* <DEDUP_REMOVED lines=12> */
[----:B-1----:R-:W-:Y:S02]  /*de30*/  FMNMX.FTZ R3, R4, R3, !PT ;  /* 0x0000000304037209 */ /* 0x002fe40007810000 */
[----:B--2---:R-:W-:Y:S02]  /*de40*/  F2FP.BF16.PACK_AB R136, R165, R170 ;  /* 0x000000aaa588723e */ /* 0x004fe400000010ff */
[C---:B------:R-:W-:Y:S01]  /*de50*/  FSETP.NEU.FTZ.AND P0, PT, R3.reuse, -INF , PT ;  /* 0xff8000000300780b */ /* 0x040fe20003f1d000 */
[C---:B------:R-:W-:Y:S04]  /*de60*/  FMUL.FTZ R144, R3.reuse, c[0x0][0x2d0] ;  /* 0x0000b40003907a20 */ /* 0x040fe80000410000 */
[----:B------:R-:W1:Y:S01]  /*de70*/  MUFU.EX2 R2, R2 ;  /* 0x0000000200027308 */ /* 0x000e620000000800 */
[----:B------:R-:W-:Y:S02]  /*de80*/  FSEL R5, R3, RZ, P0 ;  /* 0x000000ff03057208 */ /* 0x000fe40000000000 */
[----:B------:R-:W-:Y:S03]  /*de90*/  FSEL R144, R144, RZ, P0 ;  /* 0x000000ff90907208 */ /* 0x000fe60000000000 */
[----:B------:R-:W-:Y:S02]  /*dea0*/  FADD.FTZ R5, -R5, R0 ;  /* 0x0000000005057221 */ /* 0x000fe40000010100 */
[--C-:B------:R-:W-:Y:S02]  /*deb0*/  FFMA.FTZ R167, R9, c[0x0][0x2d0], -R144.reuse ;  /* 0x0000b40009a77a23 */ /* 0x100fe40000010890 */
[----:B------:R-:W-:Y:S01]  /*dec0*/  IMAD R9, R181, 0x6000, RZ ;  /* 0x00006000b5097824 */ /* 0x000fe200078e02ff */
[----:B------:R-:W-:Y:S01]  /*ded0*/  MUFU.EX2 R134, R151 ;  /* 0x0000009700867308 */ /* 0x000fe20000000800 */
[--C-:B------:R-:W-:Y:S02]  /*dee0*/  FFMA.FTZ R168, R13, c[0x0][0x2d0], -R144.reuse ;  /* 0x0000b4000da87a23 */ /* 0x100fe40000010890 */
[--C-:B------:R-:W-:Y:S01]  /*def0*/  FFMA.FTZ R169, R17, c[0x0][0x2d0], -R144.reuse ;  /* 0x0000b40011a97a23 */ /* 0x100fe20000010890 */
[----:B------:R-:W-:Y:S01]  /*df00*/  IADD3 R162, R182, R9, RZ ;  /* 0x00000009b6a27210 */ /* 0x000fe20007ffe0ff */
[--C-:B------:R-:W-:Y:S01]  /*df10*/  FFMA.FTZ R172, R11, c[0x0][0x2d0], -R144.reuse ;  /* 0x0000b4000bac7a23 */ /* 0x100fe20000010890 */
[----:B---3--:R-:W-:Y:S01]  /*df20*/  F2FP.BF16.PACK_AB R138, R163, R166 ;  /* 0x000000a6a38a723e */ /* 0x008fe200000010ff */
[----:B------:R-:W-:Y:S01]  /*df30*/  FMUL.FTZ R0, R5, c[0x0][0x2d0] ;  /* 0x0000b40005007a20 */ /* 0x000fe20000410000 */
[----:B------:R-:W-:Y:S01]  /*df40*/  IADD3 R135, R187, R162, RZ ;  /* 0x000000a2bb877210 */ /* 0x000fe20007ffe0ff */
[----:B------:R-:W2:Y:S01]  /*df50*/  LDSM.16.MT88.4 R12, [R162+0x100] ;  /* 0x00010000a20c783b */ /* 0x000ea20000004200 */
[----:B------:R-:W-:Y:S01]  /*df60*/  MUFU.EX2 R169, R169 ;  /* 0x000000a900a97308 */ /* 0x000fe20000000800 */
[----:B------:R-:W-:Y:S01]  /*df70*/  IADD3 R160, R9, R180, RZ ;  /* 0x000000b409a07210 */ /* 0x000fe20007ffe0ff */
[--C-:B------:R-:W-:Y:S02]  /*df80*/  FFMA.FTZ R238, R141, c[0x0][0x2d0], -R144.reuse ;  /* 0x0000b4008dee7a23 */ /* 0x100fe40000010890 */
[C---:B-1----:R-:W-:Y:S01]  /*df90*/  FMUL.FTZ R4, R2.reuse, R128 ;  /* 0x0000008002047220 */ /* 0x042fe20000410000 */
[----:B------:R-:W-:Y:S01]  /*dfa0*/  IADD3 R161, R187, R160, RZ ;  /* 0x000000a0bba17210 */ /* 0x000fe20007ffe0ff */
[C---:B------:R-:W-:Y:S01]  /*dfb0*/  FMUL.FTZ R5, R2.reuse, R129 ;  /* 0x0000008102057220 */ /* 0x040fe20000410000 */
[----:B------:R-:W1:Y:S01]  /*dfc0*/  LDSM.16.MT88.4 R20, [R135+0x100] ;  /* 0x000100008714783b */ /* 0x000e620000004200 */
[C---:B------:R-:W-:Y:S02]  /*dfd0*/  FMUL.FTZ R8, R2.reuse, R124 ;  /* 0x0000007c02087220 */ /* 0x040fe40000410000 */
[----:B------:R-:W3:Y:S01]  /*dfe0*/  MUFU.EX2 R168, R168 ;  /* 0x000000a800a87308 */ /* 0x000ee20000000800 */
[C---:B------:R-:W-:Y:S02]  /*dff0*/  FMUL.FTZ R9, R2.reuse, R125 ;  /* 0x0000007d02097220 */ /* 0x040fe40000410000 */
[C---:B------:R-:W-:Y:S02]  /*e000*/  FMUL.FTZ R16, R2.reuse, R104 ;  /* 0x0000006802107220 */ /* 0x040fe40000410000 */
[----:B------:R-:W4:Y:S01]  /*e010*/  LDSM.16.MT88.4 R28, [R160+0x100] ;  /* 0x00010000a01c783b */ /* 0x000f220000004200 */
[C---:B------:R-:W-:Y:S02]  /*e020*/  FMUL.FTZ R17, R2.reuse, R105 ;  /* 0x0000006902117220 */ /* 0x040fe40000410000 */
[C---:B------:R-:W-:Y:S02]  /*e030*/  FMUL.FTZ R24, R2.reuse, R112 ;  /* 0x0000007002187220 */ /* 0x040fe40000410000 */
[----:B------:R-:W-:Y:S01]  /*e040*/  MUFU.EX2 R167, R167 ;  /* 0x000000a700a77308 */ /* 0x000fe20000000800 */
[C---:B------:R-:W-:Y:S02]  /*e050*/  FMUL.FTZ R25, R2.reuse, R113 ;  /* 0x0000007102197220 */ /* 0x040fe40000410000 */
[C---:B------:R-:W-:Y:S02]  /*e060*/  FMUL.FTZ R32, R2.reuse, R120 ;  /* 0x0000007802207220 */ /* 0x040fe40000410000 */
[----:B------:R-:W-:Y:S02]  /*e070*/  FMUL.FTZ R33, R2, R121 ;  /* 0x0000007902217220 */ /* 0x000fe40000410000 */
[--C-:B------:R-:W-:Y:S02]  /*e080*/  FFMA.FTZ R241, R159, c[0x0][0x2d0], -R144.reuse ;  /* 0x0000b4009ff17a23 */ /* 0x100fe40000010890 */
[--C-:B------:R-:W-:Y:S01]  /*e090*/  FFMA.FTZ R244, R157, c[0x0][0x2d0], -R144.reuse ;  /* 0x0000b4009df47a23 */ /* 0x100fe20000010890 */
[----:B------:R-:W5:Y:S01]  /*e0a0*/  MUFU.EX2 R172, R172 ;  /* 0x000000ac00ac7308 */ /* 0x000f620000000800 */
[----:B------:R-:W-:Y:S01]  /*e0b0*/  LDSM.16.MT88.4 R156, [R162+0x5900] ;  /* 0x00590000a29c783b */ /* 0x000fe20000004200 */
[--C-:B------:R-:W-:Y:S01]  /*e0c0*/  FFMA.FTZ R243, R155, c[0x0][0x2d0], -R144.reuse ;  /* 0x0000b4009bf37a23 */ /* 0x100fe20000010890 */
[----:B---3--:R-:W-:Y:S01]  /*e0d0*/  F2FP.BF16.PACK_AB R137, R168, R169 ;  /* 0x000000a9a889723e */ /* 0x008fe200000010ff */
[--C-:B------:R-:W-:Y:S02]  /*e0e0*/  FFMA.FTZ R246, R153, c[0x0][0x2d0], -R144.reuse ;  /* 0x0000b40099f67a23 */ /* 0x100fe40000010890 */
[--C-:B------:R-:W-:Y:S03]  /*e0f0*/  FFMA.FTZ R249, R149, c[0x0][0x2d0], -R144.reuse ;  /* 0x0000b40095f97a23 */ /* 0x100fe60000010890 */
[----:B------:R-:W-:Y:S01]  /*e100*/  LDSM.16.MT88.4 R148, [R160+0x3900] ;  /* 0x00390000a094783b */ /* 0x000fe20000004200 */
[----:B------:R-:W3:Y:S01]  /*e110*/  MUFU.EX2 R0, R0 ;  /* 0x0000000000007308 */ /* 0x000ee20000000800 */
[--C-:B------:R-:W-:Y:S02]  /*e120*/  FFMA.FTZ R250, R147, c[0x0][0x2d0], -R144.reuse ;  /* 0x0000b40093fa7a23 */ /* 0x100fe40000010890 */
[--C-:B------:R-:W-:Y:S02]  /*e130*/  FFMA.FTZ R251, R145, c[0x0][0x2d0], -R144.reuse ;  /* 0x0000b40091fb7a23 */ /* 0x100fe40000010890 */
[C---:B------:R-:W-:Y:S02]  /*e140*/  FMUL.FTZ R36, R2.reuse, R36 ;  /* 0x0000002402247220 */ /* 0x040fe40000410000 */
[----:B------:R-:W-:Y:S01]  /*e150*/  LDSM.16.MT88.4 R152, [R161+0x3900] ;  /* 0x00390000a198783b */ /* 0x000fe20000004200 */
[C---:B------:R-:W-:Y:S02]  /*e160*/  FMUL.FTZ R37, R2.reuse, R37 ;  /* 0x0000002502257220 */ /* 0x040fe40000410000 */
[C---:B------:R-:W-:Y:S01]  /*e170*/  FMUL.FTZ R40, R2.reuse, R40 ;  /* 0x0000002802287220 */ /* 0x040fe20000410000 */
[----:B------:R-:W-:Y:S01]  /*e180*/  MUFU.EX2 R171, R171 ;  /* 0x000000ab00ab7308 */ /* 0x000fe20000000800 */
[----:B------:R-:W-:Y:S01]  /*e190*/  FMUL.FTZ R41, R2, R41 ;  /* 0x0000002902297220 */ /* 0x000fe20000410000 */
[----:B-----5:R-:W-:Y:S01]  /*e1a0*/  F2FP.BF16.PACK_AB R139, R172, R167 ;  /* 0x000000a7ac8b723e */ /* 0x020fe200000010ff */
[C---:B------:R-:W-:Y:S02]  /*e1b0*/  FMUL.FTZ R44, R2.reuse, R44 ;  /* 0x0000002c022c7220 */ /* 0x040fe40000410000 */
[C---:B------:R-:W-:Y:S02]  /*e1c0*/  FMUL.FTZ R45, R2.reuse, R45 ;  /* 0x0000002d022d7220 */ /* 0x040fe40000410000 */
[C---:B------:R-:W-:Y:S02]  /*e1d0*/  FMUL.FTZ R48, R2.reuse, R48 ;  /* 0x0000003002307220 */ /* 0x040fe40000410000 */
[C---:B------:R-:W-:Y:S01]  /*e1e0*/  FMUL.FTZ R49, R2.reuse, R49 ;  /* 0x0000003102317220 */ /* 0x040fe20000410000 */
[----:B------:R-:W5:Y:S01]  /*e1f0*/  MUFU.EX2 R174, R174 ;  /* 0x000000ae00ae7308 */ /* 0x000f620000000800 */
[----:B------:R-:W-:Y:S02]  /*e200*/  FMUL.FTZ R52, R2, R52 ;  /* 0x0000003402347220 */ /* 0x000fe40000410000 */
[C---:B---3--:R-:W-:Y:S02]  /*e210*/  FMUL.FTZ R6, R0.reuse, R130 ;  /* 0x0000008200067220 */ /* 0x048fe40000410000 */
[C---:B------:R-:W-:Y:S02]  /*e220*/  FMUL.FTZ R7, R0.reuse, R131 ;  /* 0x0000008300077220 */ /* 0x040fe40000410000 */
[----:B------:R-:W-:Y:S01]  /*e230*/  LDSM.16.MT88.4 R128, [R135+0x2900] ;  /* 0x002900008780783b */ /* 0x000fe20000004200 */
[C---:B------:R-:W-:Y:S02]  /*e240*/  FMUL.FTZ R10, R0.reuse, R126 ;  /* 0x0000007e000a7220 */ /* 0x040fe40000410000 */
[C---:B------:R-:W-:Y:S01]  /*e250*/  FMUL.FTZ R11, R0.reuse, R127 ;  /* 0x0000007f000b7220 */ /* 0x040fe20000410000 */
[----:B------:R-:W-:Y:S01]  /*e260*/  MUFU.EX2 R173, R173 ;  /* 0x000000ad00ad7308 */ /* 0x000fe20000000800 */
[C---:B--2---:R-:W-:Y:S03]  /*e270*/  HMMA.16816.F32.BF16 R4, R136.reuse, R12, R4 ;  /* 0x0000000c8804723c */ /* 0x044fe60000041804 */
[----:B------:R-:W-:Y:S02]  /*e280*/  LDSM.16.MT88.4 R124, [R162+0x2900] ;  /* 0x00290000a27c783b */ /* 0x000fe40000004200 */
[----:B------:R-:W-:Y:S02]  /*e290*/  FMUL.FTZ R18, R0, R106 ;  /* 0x0000006a00127220 */ /* 0x000fe40000410000 */
[C---:B------:R-:W-:Y:S01]  /*e2a0*/  FMUL.FTZ R12, R2.reuse, R100 ;  /* 0x00000064020c7220 */ /* 0x040fe20000410000 */
[C---:B------:R-:W-:Y:S01]  /*e2b0*/  HMMA.16816.F32.BF16 R8, R136.reuse, R14, R8 ;  /* 0x0000000e8808723c */ /* 0x040fe20000041808 */
[----:B------:R-:W2:Y:S03]  /*e2c0*/  MUFU.EX2 R192, R192 ;  /* 0x000000c000c07308 */ /* 0x000ea60000000800 */
[----:B------:R-:W-:Y:S02]  /*e2d0*/  FMUL.FTZ R13, R2, R101 ;  /* 0x00000065020d7220 */ /* 0x000fe40000410000 */
[C---:B------:R-:W-:Y:S02]  /*e2e0*/  FMUL.FTZ R19, R0.reuse, R107 ;  /* 0x0000006b00137220 */ /* 0x040fe40000410000 */
[C---:B------:R-:W-:Y:S01]  /*e2f0*/  FMUL.FTZ R14, R0.reuse, R102 ;  /* 0x00000066000e7220 */ /* 0x040fe20000410000 */
[----:B------:R-:W-:Y:S02]  /*e300*/  LDSM.16.MT88.4 R104, [R162+0x2100] ;  /* 0x00210000a268783b */ /* 0x000fe40000004200 */
[----:B------:R-:W-:Y:S01]  /*e310*/  MUFU.EX2 R238, R238 ;  /* 0x000000ee00ee7308 */ /* 0x000fe20000000800 */
[C---:B------:R-:W-:Y:S02]  /*e320*/  FMUL.FTZ R15, R0.reuse, R103 ;  /* 0x00000067000f7220 */ /* 0x040fe40000410000 */
[C---:B------:R-:W-:Y:S02]  /*e330*/  FMUL.FTZ R26, R0.reuse, R114 ;  /* 0x00000072001a7220 */ /* 0x040fe40000410000 */
[C---:B------:R-:W-:Y:S01]  /*e340*/  FMUL.FTZ R27, R0.reuse, R115 ;  /* 0x00000073001b7220 */ /* 0x040fe20000410000 */
[----:B------:R-:W3:Y:S01]  /*e350*/  LDSM.16.MT88.4 R100, [R161+0x100] ;  /* 0x00010000a164783b */ /* 0x000ee20000004200 */
[C---:B------:R-:W-:Y:S01]  /*e360*/  FMUL.FTZ R34, R0.reuse, R122 ;  /* 0x0000007a00227220 */ /* 0x040fe20000410000 */
[C---:B-1----:R-:W-:Y:S02]  /*e370*/  HMMA.16816.F32.BF16 R12, R136.reuse, R20, R12 ;  /* 0x00000014880c723c */ /* 0x042fe4000004180c */
[----:B------:R-:W-:Y:S01]  /*e380*/  MUFU.EX2 R189, R189 ;  /* 0x000000bd00bd7308 */ /* 0x000fe20000000800 */
[C---:B------:R-:W-:Y:S02]  /*e390*/  FMUL.FTZ R35, R0.reuse, R123 ;  /* 0x0000007b00237220 */ /* 0x040fe40000410000 */
[----:B------:R-:W-:Y:S01]  /*e3a0*/  FMUL.FTZ R38, R0, R38 ;  /* 0x0000002600267220 */ /* 0x000fe20000410000 */
[----:B------:R-:W-:Y:S01]  /*e3b0*/  LDSM.16.MT88.4 R112, [R162+0x900] ;  /* 0x00090000a270783b */ /* 0x000fe20000004200 */
[C---:B------:R-:W-:Y:S01]  /*e3c0*/  FMUL.FTZ R20, R2.reuse, R108 ;  /* 0x0000006c02147220 */ /* 0x040fe20000410000 */
[C---:B------:R-:W-:Y:S04]  /*e3d0*/  HMMA.16816.F32.BF16 R16, R136.reuse, R22, R16 ;  /* 0x000000168810723c */ /* 0x040fe80000041810 */
[----:B------:R-:W-:Y:S01]  /*e3e0*/  FMUL.FTZ R21, R2, R109 ;  /* 0x0000006d02157220 */ /* 0x000fe20000410000 */
[----:B------:R-:W-:Y:S01]  /*e3f0*/  MUFU.EX2 R240, R240 ;  /* 0x000000f000f07308 */ /* 0x000fe20000000800 */
[----:B------:R-:W-:Y:S01]  /*e400*/  LDSM.16.MT88.4 R120, [R161+0x900] ;  /* 0x00090000a178783b */ /* 0x000fe20000004200 */
[C---:B------:R-:W-:Y:S02]  /*e410*/  FMUL.FTZ R22, R0.reuse, R110 ;  /* 0x0000006e00167220 */ /* 0x040fe40000410000 */
[C---:B------:R-:W-:Y:S03]  /*e420*/  FMUL.FTZ R23, R0.reuse, R111 ;  /* 0x0000006f00177220 */ /* 0x040fe60000410000 */
[C---:B------:R-:W-:Y:S02]  /*e430*/  FMUL.FTZ R39, R0.reuse, R39 ;  /* 0x0000002700277220 */ /* 0x040fe40000410000 */
[----:B------:R-:W1:Y:S01]  /*e440*/  LDSM.16.MT88.4 R108, [R135+0x2100] ;  /* 0x00210000876c783b */ /* 0x000e620000004200 */
[C---:B------:R-:W-:Y:S01]  /*e450*/  FMUL.FTZ R42, R0.reuse, R42 ;  /* 0x0000002a002a7220 */ /* 0x040fe20000410000 */
[C---:B----4-:R-:W-:Y:S01]  /*e460*/  HMMA.16816.F32.BF16 R20, R136.reuse, R28, R20 ;  /* 0x0000001c8814723c */ /* 0x050fe20000041814 */
[----:B------:R-:W-:Y:S02]  /*e470*/  MUFU.EX2 R191, R191 ;  /* 0x000000bf00bf7308 */ /* 0x000fe40000000800 */
[C---:B------:R-:W-:Y:S02]  /*e480*/  FMUL.FTZ R43, R0.reuse, R43 ;  /* 0x0000002b002b7220 */ /* 0x040fe40000410000 */
[----:B------:R-:W-:Y:S02]  /*e490*/  FMUL.FTZ R46, R0, R46 ;  /* 0x0000002e002e7220 */ /* 0x000fe40000410000 */
[C---:B------:R-:W-:Y:S01]  /*e4a0*/  FMUL.FTZ R28, R2.reuse, R116 ;  /* 0x00000074021c7220 */ /* 0x040fe20000410000 */
[C---:B------:R-:W-:Y:S03]  /*e4b0*/  HMMA.16816.F32.BF16 R24, R136.reuse, R30, R24 ;  /* 0x0000001e8818723c */ /* 0x040fe60000041818 */
[----:B------:R-:W-:Y:S01]  /*e4c0*/  MUFU.EX2 R242, R242 ;  /* 0x000000f200f27308 */ /* 0x000fe20000000800 */
[----:B------:R-:W-:Y:S02]  /*e4d0*/  FMUL.FTZ R29, R2, R117 ;  /* 0x00000075021d7220 */ /* 0x000fe40000410000 */
[C---:B------:R-:W-:Y:S02]  /*e4e0*/  FMUL.FTZ R47, R0.reuse, R47 ;  /* 0x0000002f002f7220 */ /* 0x040fe40000410000 */
[C---:B------:R-:W-:Y:S04]  /*e4f0*/  FMUL.FTZ R30, R0.reuse, R118 ;  /* 0x00000076001e7220 */ /* 0x040fe80000410000 */
[C---:B------:R-:W-:Y:S01]  /*e500*/  FMUL.FTZ R31, R0.reuse, R119 ;  /* 0x00000077001f7220 */ /* 0x040fe20000410000 */
[----:B------:R-:W-:Y:S01]  /*e510*/  MUFU.EX2 R241, R241 ;  /* 0x000000f100f17308 */ /* 0x000fe20000000800 */
[----:B------:R-:W-:Y:S01]  /*e520*/  LDSM.16.MT88.4 R116, [R135+0x900] ;  /* 0x000900008774783b */ /* 0x000fe20000004200 */
[C---:B------:R-:W-:Y:S02]  /*e530*/  FMUL.FTZ R50, R0.reuse, R50 ;  /* 0x0000003200327220 */ /* 0x040fe40000410000 */
[----:B------:R-:W-:Y:S02]  /*e540*/  FMUL.FTZ R51, R0, R51 ;  /* 0x0000003300337220 */ /* 0x000fe40000410000 */
[C---:B---3--:R-:W-:Y:S03]  /*e550*/  HMMA.16816.F32.BF16 R28, R136.reuse, R100, R28 ;  /* 0x00000064881c723c */ /* 0x048fe6000004181c */
[----:B------:R-:W-:Y:S01]  /*e560*/  FMUL.FTZ R53, R2, R53 ;  /* 0x0000003502357220 */ /* 0x000fe20000410000 */
[----:B------:R-:W-:Y:S01]  /*e570*/  MUFU.EX2 R244, R244 ;  /* 0x000000f400f47308 */ /* 0x000fe20000000800 */
[C---:B------:R-:W-:Y:S02]  /*e580*/  FMUL.FTZ R54, R0.reuse, R54 ;  /* 0x0000003600367220 */ /* 0x040fe40000410000 */
[----:B------:R-:W-:Y:S01]  /*e590*/  FMUL.FTZ R55, R0, R55 ;  /* 0x0000003700377220 */ /* 0x000fe20000410000 */
[C---:B------:R-:W-:Y:S01]  /*e5a0*/  HMMA.16816.F32.BF16 R32, R136.reuse, R102, R32 ;  /* 0x000000668820723c */ /* 0x040fe20000041820 */
[----:B------:R-:W3:Y:S03]  /*e5b0*/  LDSM.16.MT88.4 R100, [R160+0x2100] ;  /* 0x00210000a064783b */ /* 0x000ee60000004200 */
[C---:B------:R-:W-:Y:S02]  /*e5c0*/  FMUL.FTZ R56, R2.reuse, R56 ;  /* 0x0000003802387220 */ /* 0x040fe40000410000 */
[----:B------:R-:W-:Y:S01]  /*e5d0*/  FMUL.FTZ R57, R2, R57 ;  /* 0x0000003902397220 */ /* 0x000fe20000410000 */
[----:B------:R-:W-:Y:S01]  /*e5e0*/  MUFU.EX2 R243, R243 ;  /* 0x000000f300f37308 */ /* 0x000fe20000000800 */
[C---:B------:R-:W-:Y:S04]  /*e5f0*/  HMMA.16816.F32.BF16 R36, R136.reuse, R104, R36 ;  /* 0x000000688824723c */ /* 0x040fe80000041824 */
[C---:B------:R-:W-:Y:S02]  /*e600*/  FMUL.FTZ R58, R0.reuse, R58 ;  /* 0x0000003a003a7220 */ /* 0x040fe40000410000 */
[----:B------:R-:W-:Y:S02]  /*e610*/  FMUL.FTZ R59, R0, R59 ;  /* 0x0000003b003b7220 */ /* 0x000fe40000410000 */
[C---:B------:R-:W-:Y:S01]  /*e620*/  HMMA.16816.F32.BF16 R40, R136.reuse, R106, R40 ;  /* 0x0000006a8828723c */ /* 0x040fe20000041828 */
[----:B------:R-:W4:Y:S01]  /*e630*/  LDSM.16.MT88.4 R104, [R161+0x2100] ;  /* 0x00210000a168783b */ /* 0x000f220000004200 */
[----:B------:R-:W-:Y:S02]  /*e640*/  MUFU.EX2 R246, R246 ;  /* 0x000000f600f67308 */ /* 0x000fe40000000800 */
[C---:B------:R-:W-:Y:S02]  /*e650*/  FMUL.FTZ R60, R2.reuse, R60 ;  /* 0x0000003c023c7220 */ /* 0x040fe40000410000 */
[----:B------:R-:W-:Y:S02]  /*e660*/  FMUL.FTZ R61, R2, R61 ;  /* 0x0000003d023d7220 */ /* 0x000fe40000410000 */
[C---:B-1----:R-:W-:Y:S04]  /*e670*/  HMMA.16816.F32.BF16 R44, R136.reuse, R108, R44 ;  /* 0x0000006c882c723c */ /* 0x042fe8000004182c */
[C---:B------:R-:W-:Y:S01]  /*e680*/  FMUL.FTZ R62, R0.reuse, R62 ;  /* 0x0000003e003e7220 */ /* 0x040fe20000410000 */
[----:B------:R-:W-:Y:S01]  /*e690*/  MUFU.EX2 R245, R245 ;  /* 0x000000f500f57308 */ /* 0x000fe20000000800 */
[----:B------:R-:W-:Y:S02]  /*e6a0*/  FMUL.FTZ R63, R0, R63 ;  /* 0x0000003f003f7220 */ /* 0x000fe40000410000 */
[C---:B------:R-:W-:Y:S01]  /*e6b0*/  HMMA.16816.F32.BF16 R48, R136.reuse, R110, R48 ;  /* 0x0000006e8830723c */ /* 0x040fe20000041830 */
[----:B------:R-:W1:Y:S03]  /*e6c0*/  LDSM.16.MT88.4 R108, [R162+0x4100] ;  /* 0x00410000a26c783b */ /* 0x000e660000004200 */
[C---:B------:R-:W-:Y:S02]  /*e6d0*/  FMUL.FTZ R64, R2.reuse, R64 ;  /* 0x0000004002407220 */ /* 0x040fe40000410000 */
[----:B------:R-:W-:Y:S01]  /*e6e0*/  FMUL.FTZ R65, R2, R65 ;  /* 0x0000004102417220 */ /* 0x000fe20000410000 */
[----:B------:R-:W-:Y:S01]  /*e6f0*/  MUFU.EX2 R248, R248 ;  /* 0x000000f800f87308 */ /* 0x000fe20000000800 */
[C---:B------:R-:W-:Y:S01]  /*e700*/  FMUL.FTZ R66, R0.reuse, R66 ;  /* 0x0000004200427220 */ /* 0x040fe20000410000 */
[C---:B---3--:R-:W-:Y:S03]  /*e710*/  HMMA.16816.F32.BF16 R52, R136.reuse, R100, R52 ;  /* 0x000000648834723c */ /* 0x048fe60000041834 */
[----:B------:R-:W-:Y:S02]  /*e720*/  FMUL.FTZ R67, R0, R67 ;  /* 0x0000004300437220 */ /* 0x000fe40000410000 */
[C---:B------:R-:W-:Y:S02]  /*e730*/  FMUL.FTZ R68, R2.reuse, R68 ;  /* 0x0000004402447220 */ /* 0x040fe40000410000 */
[----:B------:R-:W-:Y:S01]  /*e740*/  FMUL.FTZ R69, R2, R69 ;  /* 0x0000004502457220 */ /* 0x000fe20000410000 */
[C---:B------:R-:W-:Y:S01]  /*e750*/  HMMA.16816.F32.BF16 R56, R136.reuse, R102, R56 ;  /* 0x000000668838723c */ /* 0x040fe20000041838 */
[----:B------:R-:W3:Y:S01]  /*e760*/  LDSM.16.MT88.4 R100, [R135+0x4100] ;  /* 0x004100008764783b */ /* 0x000ee20000004200 */
[----:B------:R-:W-:Y:S02]  /*e770*/  MUFU.EX2 R247, R247 ;  /* 0x000000f700f77308 */ /* 0x000fe40000000800 */
[C---:B------:R-:W-:Y:S02]  /*e780*/  FMUL.FTZ R70, R0.reuse, R70 ;  /* 0x0000004600467220 */ /* 0x040fe40000410000 */
[----:B------:R-:W-:Y:S02]  /*e790*/  FMUL.FTZ R71, R0, R71 ;  /* 0x0000004700477220 */ /* 0x000fe40000410000 */
[C---:B----4-:R-:W-:Y:S04]  /*e7a0*/  HMMA.16816.F32.BF16 R60, R136.reuse, R104, R60 ;  /* 0x00000068883c723c */ /* 0x050fe8000004183c */
[C---:B------:R-:W-:Y:S01]  /*e7b0*/  FMUL.FTZ R72, R2.reuse, R72 ;  /* 0x0000004802487220 */ /* 0x040fe20000410000 */
[----:B------:R-:W-:Y:S01]  /*e7c0*/  MUFU.EX2 R249, R249 ;  /* 0x000000f900f97308 */ /* 0x000fe20000000800 */
[----:B------:R-:W-:Y:S02]  /*e7d0*/  FMUL.FTZ R73, R2, R73 ;  /* 0x0000004902497220 */ /* 0x000fe40000410000 */
[C---:B------:R-:W-:Y:S01]  /*e7e0*/  HMMA.16816.F32.BF16 R64, R136.reuse, R106, R64 ;  /* 0x0000006a8840723c */ /* 0x040fe20000041840 */
[----:B------:R-:W4:Y:S03]  /*e7f0*/  LDSM.16.MT88.4 R104, [R160+0x4100] ;  /* 0x00410000a068783b */ /* 0x000f260000004200 */
[C---:B------:R-:W-:Y:S02]  /*e800*/  FMUL.FTZ R74, R0.reuse, R74 ;  /* 0x0000004a004a7220 */ /* 0x040fe40000410000 */
[----:B------:R-:W-:Y:S01]  /*e810*/  FMUL.FTZ R75, R0, R75 ;  /* 0x0000004b004b7220 */ /* 0x000fe20000410000 */
        /* <DEDUP_REMOVED lines=8> */
[----:B------:R-:W-:Y:S02]  /*e8a0*/  FMUL.FTZ R79, R0, R79 ;  /* 0x0000004f004f7220 */ /* 0x000fe40000410000 */
[C---:B------:R-:W-:Y:S04]  /*e8b0*/  FMUL.FTZ R80, R2.reuse, R80 ;  /* 0x0000005002507220 */ /* 0x040fe80000410000 */
[----:B------:R-:W-:Y:S01]  /*e8c0*/  FMUL.FTZ R81, R2, R81 ;  /* 0x0000005102517220 */ /* 0x000fe20000410000 */
[C---:B---3--:R-:W-:Y:S03]  /*e8d0*/  HMMA.16816.F32.BF16 R76, R136.reuse, R100, R76 ;  /* 0x00000064884c723c */ /* 0x048fe6000004184c */
[C---:B------:R-:W-:Y:S02]  /*e8e0*/  FMUL.FTZ R82, R0.reuse, R82 ;  /* 0x0000005200527220 */ /* 0x040fe40000410000 */
[----:B------:R-:W-:Y:S02]  /*e8f0*/  FMUL.FTZ R83, R0, R83 ;  /* 0x0000005300537220 */ /* 0x000fe40000410000 */
[----:B------:R-:W-:Y:S01]  /*e900*/  FMUL.FTZ R84, R2, R84 ;  /* 0x0000005402547220 */ /* 0x000fe20000410000 */
[----:B-----5:R-:W-:Y:S01]  /*e910*/  F2FP.BF16.PACK_AB R100, R174, R171 ;  /* 0x000000abae64723e */ /* 0x020fe200000010ff */
[----:B------:R-:W-:Y:S03]  /*e920*/  FMUL.FTZ R85, R2, R85 ;  /* 0x0000005502557220 */ /* 0x000fe60000410000 */
[C---:B------:R-:W-:Y:S03]  /*e930*/  HMMA.16816.F32.BF16 R80, R136.reuse, R102, R80 ;  /* 0x000000668850723c */ /* 0x040fe60000041850 */
[C---:B------:R-:W-:Y:S02]  /*e940*/  FMUL.FTZ R86, R0.reuse, R86 ;  /* 0x0000005600567220 */ /* 0x040fe40000410000 */
[----:B------:R-:W-:Y:S02]  /*e950*/  FMUL.FTZ R87, R0, R87 ;  /* 0x0000005700577220 */ /* 0x000fe40000410000 */
[--C-:B------:R-:W-:Y:S01]  /*e960*/  FFMA.FTZ R175, R175, c[0x0][0x2d0], -R144.reuse ;  /* 0x0000b400afaf7a23 */ /* 0x100fe20000010890 */
[----:B--2---:R-:W-:Y:S01]  /*e970*/  F2FP.BF16.PACK_AB R102, R192, R173 ;  /* 0x000000adc066723e */ /* 0x004fe200000010ff */
[--C-:B------:R-:W-:Y:S03]  /*e980*/  FFMA.FTZ R194, R179, c[0x0][0x2d0], -R144.reuse ;  /* 0x0000b400b3c27a23 */ /* 0x100fe60000010890 */
[C---:B----4-:R-:W-:Y:S01]  /*e990*/  HMMA.16816.F32.BF16 R84, R136.reuse, R104, R84 ;  /* 0x000000688854723c */ /* 0x050fe20000041854 */
[----:B------:R-:W-:Y:S02]  /*e9a0*/  MUFU.EX2 R175, R175 ;  /* 0x000000af00af7308 */ /* 0x000fe40000000800 */
[--C-:B------:R-:W-:Y:S02]  /*e9b0*/  FFMA.FTZ R179, R143, c[0x0][0x2d0], -R144.reuse ;  /* 0x0000b4008fb37a23 */ /* 0x100fe40000010890 */
[C---:B------:R-:W-:Y:S01]  /*e9c0*/  FMUL.FTZ R88, R2.reuse, R88 ;  /* 0x0000005802587220 */ /* 0x040fe20000410000 */
[----:B------:R-:W-:Y:S01]  /*e9d0*/  LDSM.16.MT88.4 R140, [R160+0x2900] ;  /* 0x00290000a08c783b */ /* 0x000fe20000004200 */
[----:B------:R-:W-:Y:S02]  /*e9e0*/  FMUL.FTZ R89, R2, R89 ;  /* 0x0000005902597220 */ /* 0x000fe40000410000 */
[C---:B------:R-:W-:Y:S02]  /*e9f0*/  FMUL.FTZ R90, R0.reuse, R90 ;  /* 0x0000005a005a7220 */ /* 0x040fe40000410000 */
[----:B------:R-:W2:Y:S01]  /*ea00*/  MUFU.EX2 R194, R194 ;  /* 0x000000c200c27308 */ /* 0x000ea20000000800 */
[----:B------:R-:W-:Y:S02]  /*ea10*/  FMUL.FTZ R91, R0, R91 ;  /* 0x0000005b005b7220 */ /* 0x000fe40000410000 */
[----:B------:R-:W-:Y:S02]  /*ea20*/  FFMA.FTZ R144, R133, c[0x0][0x2d0], -R144 ;  /* 0x0000b40085907a23 */ /* 0x000fe40000010890 */
[C---:B------:R-:W-:Y:S02]  /*ea30*/  FMUL.FTZ R92, R2.reuse, R92 ;  /* 0x0000005c025c7220 */ /* 0x040fe40000410000 */
[----:B------:R-:W-:Y:S01]  /*ea40*/  FMUL.FTZ R93, R2, R93 ;  /* 0x0000005d025d7220 */ /* 0x000fe20000410000 */
[C---:B------:R-:W-:Y:S01]  /*ea50*/  HMMA.16816.F32.BF16 R88, R136.reuse, R106, R88 ;  /* 0x0000006a8858723c */ /* 0x040fe20000041858 */
[----:B------:R-:W3:Y:S01]  /*ea60*/  LDSM.16.MT88.4 R104, [R160+0x900] ;  /* 0x00090000a068783b */ /* 0x000ee20000004200 */
[----:B------:R-:W4:Y:S01]  /*ea70*/  MUFU.EX2 R179, R179 ;  /* 0x000000b300b37308 */ /* 0x000f220000000800 */
[C---:B------:R-:W-:Y:S02]  /*ea80*/  FMUL.FTZ R94, R0.reuse, R94 ;  /* 0x0000005e005e7220 */ /* 0x040fe40000410000 */
[----:B------:R-:W-:Y:S02]  /*ea90*/  FMUL.FTZ R95, R0, R95 ;  /* 0x0000005f005f7220 */ /* 0x000fe40000410000 */
[C---:B------:R-:W-:Y:S02]  /*eaa0*/  FMUL.FTZ R96, R2.reuse, R96 ;  /* 0x0000006002607220 */ /* 0x040fe40000410000 */
[----:B------:R-:W-:Y:S03]  /*eab0*/  FMUL.FTZ R97, R2, R97 ;  /* 0x0000006102617220 */ /* 0x000fe60000410000 */
[C---:B-1----:R-:W-:Y:S01]  /*eac0*/  HMMA.16816.F32.BF16 R92, R136.reuse, R108, R92 ;  /* 0x0000006c885c723c */ /* 0x042fe2000004185c */
[----:B------:R1:W5:Y:S02]  /*ead0*/  MUFU.EX2 R252, R144 ;  /* 0x0000009000fc7308 */ /* 0x0003640000000800 */
[----:B------:R-:W-:Y:S01]  /*eae0*/  FMUL.FTZ R98, R0, R98 ;  /* 0x0000006200627220 */ /* 0x000fe20000410000 */
[----:B--2---:R-:W-:Y:S01]  /*eaf0*/  F2FP.BF16.PACK_AB R101, R194, R175 ;  /* 0x000000afc265723e */ /* 0x004fe200000010ff */
[----:B------:R-:W-:Y:S02]  /*eb00*/  FMUL.FTZ R99, R0, R99 ;  /* 0x0000006300637220 */ /* 0x000fe40000410000 */
[----:B------:R-:W-:Y:S02]  /*eb10*/  FFMA.FTZ R170, R2, R221, R170 ;  /* 0x000000dd02aa7223 */ /* 0x000fe400000100aa */
[----:B------:R-:W-:Y:S03]  /*eb20*/  FFMA.FTZ R169, R0, R224, R169 ;  /* 0x000000e000a97223 */ /* 0x000fe600000100a9 */
[----:B------:R-:W-:Y:S01]  /*eb30*/  HMMA.16816.F32.BF16 R96, R136, R110, R96 ;  /* 0x0000006e8860723c */ /* 0x000fe20000041860 */
[----:B------:R-:W2:Y:S02]  /*eb40*/  LDSM.16.MT88.4 R108, [R161+0x2900] ;  /* 0x00290000a16c783b */ /* 0x000ea40000004200 */
[----:B----4-:R-:W-:Y:S01]  /*eb50*/  F2FP.BF16.PACK_AB R103, R238, R179 ;  /* 0x000000b3ee67723e */ /* 0x010fe200000010ff */
[----:B------:R-:W-:Y:S01]  /*eb60*/  FADD.FTZ R165, R165, R170 ;  /* 0x000000aaa5a57221 */ /* 0x000fe20000010000 */
[----:B------:R-:W-:Y:S01]  /*eb70*/  IADD3 R0, R226, -0x2, RZ ;  /* 0xfffffffee2007810 */ /* 0x000fe20007ffe0ff */
[----:B------:R-:W-:Y:S02]  /*eb80*/  FADD.FTZ R168, R168, R169 ;  /* 0x000000a9a8a87221 */ /* 0x000fe40000010000 */
[----:B------:R-:W-:Y:S01]  /*eb90*/  FADD.FTZ R166, R166, R165 ;  /* 0x000000a5a6a67221 */ /* 0x000fe20000010000 */
[----:B------:R-:W-:Y:S01]  /*eba0*/  LDSM.16.MT88.4 R136, [R160+0x3100] ;  /* 0x00310000a088783b */ /* 0x000fe20000004200 */
[C---:B------:R-:W-:Y:S05]  /*ebb0*/  HMMA.16816.F32.BF16 R4, R100.reuse, R112, R4 ;  /* 0x000000706404723c */ /* 0x040fea0000041804 */
[----:B------:R-:W-:Y:S01]  /*ebc0*/  FADD.FTZ R167, R167, R168 ;  /* 0x000000a8a7a77221 */ /* 0x000fe20000010000 */
[----:B------:R-:W-:Y:S01]  /*ebd0*/  ISETP.GE.AND P0, PT, R0, R201, PT ;  /* 0x000000c90000720c */ /* 0x000fe20003f06270 */
[----:B-1----:R-:W-:Y:S01]  /*ebe0*/  LDSM.16.MT88.4 R144, [R135+0x3900] ;  /* 0x003900008790783b */ /* 0x002fe20000004200 */
[C---:B------:R-:W-:Y:S04]  /*ebf0*/  HMMA.16816.F32.BF16 R8, R100.reuse, R114, R8 ;  /* 0x000000726408723c */ /* 0x040fe80000041808 */
[----:B------:R-:W-:Y:S02]  /*ec00*/  FADD.FTZ R166, R163, R166 ;  /* 0x000000a6a3a67221 */ /* 0x000fe40000010000 */
[----:B------:R-:W-:Y:S01]  /*ec10*/  FADD.FTZ R172, R172, R167 ;  /* 0x000000a7acac7221 */ /* 0x000fe20000010000 */
[----:B------:R-:W-:Y:S01]  /*ec20*/  LDSM.16.MT88.4 R112, [R135+0x4900] ;  /* 0x004900008770783b */ /* 0x000fe20000004200 */
[C---:B------:R-:W-:Y:S04]  /*ec30*/  HMMA.16816.F32.BF16 R12, R100.reuse, R116, R12 ;  /* 0x00000074640c723c */ /* 0x040fe8000004180c */
[----:B------:R-:W-:Y:S02]  /*ec40*/  FADD.FTZ R171, R171, R166 ;  /* 0x000000a6abab7221 */ /* 0x000fe40000010000 */
[----:B------:R-:W-:Y:S02]  /*ec50*/  FADD.FTZ R175, R175, R172 ;  /* 0x000000acafaf7221 */ /* 0x000fe40000010000 */
[C---:B------:R-:W-:Y:S01]  /*ec60*/  HMMA.16816.F32.BF16 R16, R100.reuse, R118, R16 ;  /* 0x000000766410723c */ /* 0x040fe20000041810 */
[----:B------:R-:W-:Y:S03]  /*ec70*/  LDSM.16.MT88.4 R116, [R160+0x4900] ;  /* 0x00490000a074783b */ /* 0x000fe60000004200 */
[----:B------:R-:W-:Y:S02]  /*ec80*/  FADD.FTZ R174, R174, R171 ;  /* 0x000000abaeae7221 */ /* 0x000fe40000010000 */
[----:B------:R-:W-:Y:S02]  /*ec90*/  FADD.FTZ R194, R194, R175 ;  /* 0x000000afc2c27221 */ /* 0x000fe40000010000 */
[C---:B---3--:R-:W-:Y:S04]  /*eca0*/  HMMA.16816.F32.BF16 R20, R100.reuse, R104, R20 ;  /* 0x000000686414723c */ /* 0x048fe80000041814 */
[----:B------:R-:W-:Y:S02]  /*ecb0*/  FADD.FTZ R173, R173, R174 ;  /* 0x000000aeadad7221 */ /* 0x000fe40000010000 */
[----:B------:R-:W-:Y:S02]  /*ecc0*/  FADD.FTZ R179, R179, R194 ;  /* 0x000000c2b3b37221 */ /* 0x000fe40000010000 */
[C---:B------:R-:W-:Y:S01]  /*ecd0*/  HMMA.16816.F32.BF16 R24, R100.reuse, R106, R24 ;  /* 0x0000006a6418723c */ /* 0x040fe20000041818 */
[----:B------:R-:W1:Y:S03]  /*ece0*/  LDSM.16.MT88.4 R104, [R162+0x4900] ;  /* 0x00490000a268783b */ /* 0x000e660000004200 */
        /* <DEDUP_REMOVED lines=65> */
[----:B-----5:R-:W-:Y:S01]  /*f100*/  F2FP.BF16.PACK_AB R139, R252, R251 ;  /* 0x000000fbfc8b723e */ /* 0x020fe200000010ff */
        /* <DEDUP_REMOVED lines=50> */
[----:B------:R-:W-:Y:S02]  /*f430*/  IMAD.MOV.U32 R207, RZ, RZ, RZ ;  /* 0x000000ffffcf7224 */ /* 0x000fe400078e00ff */
[----:B------:R-:W-:Y:S01]  /*f440*/  IMAD R4, R222, 0x3000, R206 ;  /* 0x00003000de047824 */ /* 0x000fe200078e02ce */
[----:B------:R-:W-:Y:S02]  /*f450*/  ISETP.NE.AND P0, PT, R0, c[0x0][0x2b8], PT ;  /* 0x0000ae0000007a0c */ /* 0x000fe40003f05270 */
[----:B------:R-:W-:Y:S05]  /*f460*/  IADD3 R208, R208, -0x80, RZ ;  /* 0xffffff80d0d07810 */ /* 0x000fea0007ffe0ff */
        /* <DEDUP_REMOVED lines=25> */
.L_x_3040:
[----:B------:R-:W-:-:S05]  /*f600*/  BRA.DIV ~URZ, `(.L_x_2966) ;  /* 0x0000a6127f007947 */ /* 0x000fca000b800000 */
[----:B------:R-:W3:Y:S01]  /*f610*/  SHFL.IDX PT, R9, R0, RZ, 0x181f ;  /* 0x00181fff00097589 */ /* 0x000ee200000e0000 */
[----:B------:R-:W-:Y:S01]  /*f620*/  ISETP.GE.AND P2, PT, R229, c[0x0][0x1d4], PT ;  /* 0x00007500e5007a0c */ /* 0x000fe20003f46270 */
[----:B------:R-:W-:Y:S02]  /*f630*/  IMAD.SHL.U32 R4, R4, 0x2, RZ ;  /* 0x0000000204047824 */ /* 0x000fe400078e00ff */
[----:B-1----:R-:W1:Y:S04]  /*f640*/  SHFL.IDX PT, R2, R2, 0x1, 0x181f ;  /* 0x00381f0002027f89 */ /* 0x002e6800000e0000 */
[----:B------:R4:W2:Y:S01]  /*f650*/  SHFL.IDX PT, R240, R0, 0x1, 0x181f ;  /* 0x00381f0000f07f89 */ /* 0x0008a200000e0000 */
[C---:B---3--:R-:W-:Y:S05]  /*f660*/  IADD3 R12, P0, R9.reuse, R236, RZ ;  /* 0x000000ec090c7210 */ /* 0x048fea0007f1e0ff */
[C---:B--2---:R-:W-:Y:S01]  /*f670*/  IMAD.X R13, R6.reuse, 0x1, R237, P0 ;  /* 0x00000001060d7824 */ /* 0x044fe200000e06ed */
[C---:B------:R-:W-:Y:S05]  /*f680*/  IADD3 R10, P0, R9.reuse, R234, RZ ;  /* 0x000000ea090a7210 */ /* 0x040fea0007f1e0ff */
[C---:B------:R-:W-:Y:S01]  /*f690*/  IMAD.X R11, R6.reuse, 0x1, R235, P0 ;  /* 0x00000001060b7824 */ /* 0x040fe200000e06eb */
[----:B------:R-:W-:Y:S05]  /*f6a0*/  IADD3 R8, P0, R9, R231, RZ ;  /* 0x000000e709087210 */ /* 0x000fea0007f1e0ff */
[----:B------:R-:W-:Y:S01]  /*f6b0*/  IMAD.X R9, R6, 0x1, R232, P0 ;  /* 0x0000000106097824 */ /* 0x000fe200000e06e8 */
[----:B------:R-:W-:Y:S11]  /*f6c0*/  ISETP.GE.AND P0, PT, R223, c[0x0][0x1d4], PT ;  /* 0x00007500df007a0c */ /* 0x000ff60003f06270 */
[----:B------:R-:W-:Y:S02]  /*f6d0*/  @!UPT UIADD3 URZ, URZ, URZ, URZ ;  /* 0x0000003f3f3ff290 */ /* 0x000fe4000fffe03f */
[----:B------:R4:W-:Y:S04]  /*f6e0*/  LDGSTS.E.BYPASS.LTC128B.128 [R4+0xc100], [R12.64], !P0 ;  /* 0x0c1000000c047fae */ /* 0x0009e8000c101d46 */
[----:B------:R4:W-:Y:S04]  /*f6f0*/  LDGSTS.E.BYPASS.LTC128B.128 [R4+0xe100], [R10.64], !P2 ;  /* 0x0e1000000a047fae */ /* 0x0009e8000d101d46 */
[----:B------:R4:W-:Y:S02]  /*f700*/  LDGSTS.E.BYPASS.LTC128B.128 [R4+0x10100], [R8.64], !P6 ;  /* 0x1010000008047fae */ /* 0x0009e4000f101d46 */
.L_x_3041:
[----:B-1----:R-:W-:Y:S02]  /*f710*/  IADD3 R5, -R233, 0x10, RZ ;  /* 0x00000010e9057810 */ /* 0x002fe40007ffe1ff */
[----:B----4-:R-:W-:Y:S02]  /*f720*/  IADD3 R0, -R225, 0x10, RZ ;  /* 0x00000010e1007810 */ /* 0x010fe40007ffe1ff */
[----:B------:R-:W-:Y:S02]  /*f730*/  LOP3.LUT R5, R5, 0xf, RZ, 0xc0, !PT ;  /* 0x0000000f05057812 */ /* 0x000fe400078ec0ff */
[----:B------:R-:W-:Y:S02]  /*f740*/  LOP3.LUT R0, R0, 0xf, RZ, 0xc0, !PT ;  /* 0x0000000f00007812 */ /* 0x000fe400078ec0ff */
[----:B------:R-:W-:Y:S04]  /*f750*/  IADD3 R6, P2, P0, R5, R240, R234 ;  /* 0x000000f005067210 */ /* 0x000fe8000785e0ea */
        /* <DEDUP_REMOVED lines=15> */
.L_x_2964:
[----:B------:R-:W-:Y:S05]  /*f850*/  BSYNC B0 ;  /* 0x0000000000007941 */ /* 0x000fea0003800000 */
.L_x_2963:
[C---:B------:R-:W-:Y:S01]  /*f860*/  IADD3 R0, R181.reuse, 0x1, RZ ;  /* 0x00000001b5007810 */ /* 0x040fe20007ffe0ff */
[----:B------:R-:W0:Y:S01]  /*f870*/  LDGDEPBAR ;  /* 0x00000000000079af */ /* 0x000e220000000000 */
[----:B------:R-:W-:Y:S01]  /*f880*/  ISETP.GE.AND P0, PT, R181, 0x1, PT ;  /* 0x00000001b500780c */ /* 0x000fe20003f06270 */
[----:B------:R-:W-:Y:S01]  /*f890*/  IMAD.MOV.U32 R2, RZ, RZ, R132 ;  /* 0x000000ffff027224 */ /* 0x000fe200078e0084 */
[----:B-1----:R-:W-:Y:S02]  /*f8a0*/  IADD3 R4, R226, -0x1, RZ ;  /* 0xffffffffe2047810 */ /* 0x002fe40007ffe0ff */
[----:B------:R-:W-:Y:S01]  /*f8b0*/  SEL R181, R0, RZ, !P0 ;  /* 0x000000ff00b57207 */ /* 0x000fe20004000000 */
[----:B------:R-:W-:Y:S01]  /*f8c0*/  IMAD.MOV.U32 R0, RZ, RZ, R3 ;  /* 0x000000ffff007224 */ /* 0x000fe200078e0003 */
[----:B------:R-:W-:Y:S01]  /*f8d0*/  ISETP.GT.AND P0, PT, R226, R239, PT ;  /* 0x000000efe200720c */ /* 0x000fe20003f04270 */
[----:B------:R-:W-:Y:S11]  /*f8e0*/  IMAD.MOV.U32 R226, RZ, RZ, R4 ;  /* 0x000000ffffe27224 */ /* 0x000ff600078e0004 */
[----:B------:R-:W-:Y:S01]  /*f8f0*/  @!UPT UIADD3 URZ, URZ, URZ, URZ ;  /* 0x0000003f3f3ff290 */ /* 0x000fe2000fffe03f */
[----:B------:R-:W-:-:S05]  /*f900*/  @P0 BRA `(.L_x_2967) ;  /* 0xffffc86000000947 */ /* 0x000fca000383ffff */
[----:B------:R-:W2:Y:S01]  /*f910*/  LDL R5, [R1+0x4] ;  /* 0x0000040001057983 */ /* 0x000ea20000100800 */
[----:B------:R-:W-:Y:S01]  /*f920*/  IMAD.MOV.U32 R0, RZ, RZ, R3 ;  /* 0x000000ffff007224 */ /* 0x000fe200078e0003 */
[----:B------:R-:W-:Y:S01]  /*f930*/  MOV R226, R4 ;  /* 0x0000000400e27202 */ /* 0x000fe20000000f00 */
[----:B------:R-:W-:Y:S01]  /*f940*/  IMAD.MOV.U32 R2, RZ, RZ, R132 ;  /* 0x000000ffff027224 */ /* 0x000fe200078e0084 */
[----:B--2---:R-:W-:Y:S02]  /*f950*/  SHF.L.U32 R3, R5, 0x7, RZ ;  /* 0x0000000705037819 */ /* 0x004fe400000006ff */
.L_x_2950:
[----:B------:R-:W2:Y:S04]  /*f960*/  LDL R5, [R1+0x64] ;  /* 0x0000640001057983 */ /* 0x000ea80000100800 */
[----:B------:R-:W3:Y:S01]  /*f970*/  LDL R4, [R1+0x58] ;  /* 0x0000580001047983 */ /* 0x000ee20000100800 */
[----:B------:R-:W-:Y:S01]  /*f980*/  IMAD.MOV.U32 R194, RZ, RZ, 0x1 ;  /* 0x00000001ffc27424 */ /* 0x000fe200078e00ff */
[----:B------:R-:W-:-:S02]  /*f990*/  IADD3 R6, R3, 0x7f, RZ ;  /* 0x0000007f03067810 */ /* 0x000fc40007ffe0ff */
[----:B------:R-:W-:Y:S02]  /*f9a0*/  LOP3.LUT R228, R228, 0xfffffffd, RZ, 0xc0, !PT ;  /* 0xfffffffde4e47812 */ /* 0x000fe400078ec0ff */
[----:B------:R-:W-:-:S13]  /*f9b0*/  ISETP.NE.AND P0, PT, R194, c[0x0][0x2c4], PT ;  /* 0x0000b100c2007a0c */ /* 0x000fda0003f05270 */
[----:B------:R-:W-:Y:S01]  /*f9c0*/  @P0 IMAD.HI.U32 R3, R6, c[0x0][0x2c8], RZ ;  /* 0x0000b20006030a27 */ /* 0x000fe200078e00ff */
[----:B------:R-:W-:-:S04]  /*f9d0*/  @P0 LOP3.LUT R228, R228, 0x2, RZ, 0xfc, !PT ;  /* 0x00000002e4e40812 */ /* 0x000fc800078efcff */
[----:B------:R-:W-:Y:S02]  /*f9e0*/  @P0 SHF.R.U32.HI R6, RZ, c[0x0][0x2cc], R3 ;  /* 0x0000b300ff060a19 */ /* 0x000fe40000011603 */
[----:B------:R-:W-:Y:S02]  /*f9f0*/  ISETP.LE.AND P0, PT, R194, c[0x0][0x32c], PT ;  /* 0x0000cb00c2007a0c */ /* 0x000fe40003f03270 */
[----:B------:R-:W-:-:S11]  /*fa00*/  LOP3.LUT R228, R228, 0xfffffffe, RZ, 0xc0, !PT ;  /* 0xfffffffee4e47812 */ /* 0x000fd600078ec0ff */
[----:B------:R-:W-:Y:S02]  /*fa10*/  @P0 LOP3.LUT R228, R228, 0x1, RZ, 0xfc, !PT ;  /* 0x00000001e4e40812 */ /* 0x000fe400078efcff */
        /* <DEDUP_REMOVED lines=13> */
.L_x_2970:
[----:B------:R-:W-:-:S13]  /*faf0*/  ISETP.NE.AND P0, PT, R194, c[0x0][0x32c], PT ;  /* 0x0000cb00c2007a0c */ /* 0x000fda0003f05270 */
[----:B------:R-:W-:-:S05]  /*fb00*/  @P0 IMAD.HI.U32 R4, R5, c[0x0][0x330], RZ ;  /* 0x0000cc0005040a27 */ /* 0x000fca00078e00ff */
[----:B------:R-:W-:Y:S02]  /*fb10*/  @P0 SHF.R.U32.HI R5, RZ, c[0x0][0x334], R4 ;  /* 0x0000cd00ff050a19 */ /* 0x000fe40000011604 */
.L_x_2971:
[----:B------:R-:W-:Y:S05]  /*fb20*/  BSYNC B0 ;  /* 0x0000000000007941 */ /* 0x000fea0003800000 */
.L_x_2969:
[----:B------:R-:W-:-:S05]  /*fb30*/  IMAD R4, R5, c[0x0][0x32c], RZ ;  /* 0x0000cb0005047a24 */ /* 0x000fca00078e02ff */
[----:B------:R-:W-:-:S04]  /*fb40*/  IMNMX R3, R3, R4, !PT ;  /* 0x0000000403037217 */ /* 0x000fc80007800200 */
.L_x_2968:
        /* <DEDUP_REMOVED lines=10> */
[----:B------:R-:W-:Y:S01]  /*fbf0*/  IMAD.MOV.U32 R133, RZ, RZ, R2 ;  /* 0x000000ffff857224 */ /* 0x000fe200078e0002 */
[----:B------:R-:W-:Y:S01]  /*fc00*/  SHF.R.S32.HI R232, RZ, 0x1f, R223 ;  /* 0x0000001fffe87819 */ /* 0x000fe200000114df */
[----:B------:R-:W-:Y:S01]  /*fc10*/  IMAD.MOV.U32 R234, RZ, RZ, R226 ;  /* 0x000000ffffea7224 */ /* 0x000fe200078e00e2 */
[----:B------:R-:W-:Y:S01]  /*fc20*/  ISETP.GE.AND P4, PT, R3, c[0x0][0x1d4], PT ;  /* 0x0000750003007a0c */ /* 0x000fe20003f86270 */
[----:B------:R-:W-:Y:S01]  /*fc30*/  IMAD.MOV.U32 R3, RZ, RZ, R0 ;  /* 0x000000ffff037224 */ /* 0x000fe200078e0000 */
[C---:B------:R-:W-:Y:S01]  /*fc40*/  SHF.L.U64.HI R227, R230.reuse, 0x1, R227 ;  /* 0x00000001e6e37819 */ /* 0x040fe200000102e3 */
[----:B------:R-:W-:Y:S01]  /*fc50*/  IMAD.SHL.U32 R230, R230, 0x2, RZ ;  /* 0x00000002e6e67824 */ /* 0x000fe200078e00ff */
[C---:B------:R-:W-:Y:S01]  /*fc60*/  ISETP.GE.AND P3, PT, R223.reuse, c[0x0][0x1d4], PT ;  /* 0x00007500df007a0c */ /* 0x040fe20003f66270 */
[----:B------:R-:W-:Y:S01]  /*fc70*/  IMAD.SHL.U32 R231, R223, 0x2, RZ ;  /* 0x00000002dfe77824 */ /* 0x000fe200078e00ff */
[C---:B------:R-:W-:Y:S01]  /*fc80*/  SHF.L.U64.HI R192, R205.reuse, 0x1, R202 ;  /* 0x00000001cdc07819 */ /* 0x040fe200000102ca */
[----:B------:R-:W-:Y:S01]  /*fc90*/  IMAD.SHL.U32 R178, R205, 0x2, RZ ;  /* 0x00000002cdb27824 */ /* 0x000fe200078e00ff */
[----:B------:R-:W-:-:S02]  /*fca0*/  SHF.L.U64.HI R232, R223, 0x1, R232 ;  /* 0x00000001dfe87819 */ /* 0x000fc400000102e8 */
[----:B------:R-:W-:Y:S02]  /*fcb0*/  SEL R229, RZ, 0x10, P4 ;  /* 0x00000010ffe57807 */ /* 0x000fe40002000000 */
.L_x_2982:
        /* <DEDUP_REMOVED lines=36> */
.L_x_3042:
[----:B------:R-:W-:-:S05]  /*ff00*/  BRA.DIV ~URZ, `(.L_x_2976) ;  /* 0x00009fd27f007947 */ /* 0x000fca000b800000 */
[----:B------:R-:W5:Y:S01]  /*ff10*/  SHFL.IDX PT, R13, R0, RZ, 0x181f ;  /* 0x00181fff000d7589 */ /* 0x000f6200000e0000 */
[----:B------:R-:W-:Y:S03]  /*ff20*/  IMAD R4, R222, 0x6000, R203 ;  /* 0x00006000de047824 */ /* 0x000fe600078e02cb */
[----:B----4-:R-:W4:Y:S04]  /*ff30*/  SHFL.IDX PT, R5, R5, 0x1, 0x181f ;  /* 0x00381f0005057f89 */ /* 0x010f2800000e0000 */
[----:B------:R3:W2:Y:S01]  /*ff40*/  SHFL.IDX PT, R240, R0, 0x1, 0x181f ;  /* 0x00381f0000f07f89 */ /* 0x0006a200000e0000 */
[----:B-----5:R-:W-:Y:S05]  /*ff50*/  IADD3 R20, P0, R13, R231, RZ ;  /* 0x000000e70d147210 */ /* 0x020fea0007f1e0ff */
[----:B---3--:R-:W-:Y:S01]  /*ff60*/  IMAD.X R21, R7, 0x1, R232, P0 ;  /* 0x0000000107157824 */ /* 0x008fe200000e06e8 */
[----:B------:R-:W-:Y:S04]  /*ff70*/  IADD3 R14, P0, R13, R230, RZ ;  /* 0x000000e60d0e7210 */ /* 0x000fe80007f1e0ff */
[----:B------:R3:W-:Y:S01]  /*ff80*/  LDGSTS.E.BYPASS.LTC128B.128 [R4], [R20.64], !P3 ;  /* 0x0000000014047fae */ /* 0x0007e2000d901d46 */
[----:B------:R-:W-:Y:S02]  /*ff90*/  IADD3.X R15, R7, R227, RZ, P0, !PT ;  /* 0x000000e3070f7210 */ /* 0x000fe400007fe4ff */
[----:B------:R-:W-:Y:S03]  /*ffa0*/  IADD3 R6, P0, R13, R178, RZ ;  /* 0x000000b20d067210 */ /* 0x000fe60007f1e0ff */
[----:B------:R3:W-:Y:S02]  /*ffb0*/  LDGSTS.E.BYPASS.LTC128B.128 [R4+0x2000], [R14.64], !P4 ;  /* 0x020000000e047fae */ /* 0x0007e4000e101d46 */
[----:B------:R-:W-:Y:S05]  /*ffc0*/  IMAD.X R7, R7, 0x1, R192, P0 ;  /* 0x0000000107077824 */ /* 0x000fea00000e06c0 */
[----:B------:R3:W-:Y:S03]  /*ffd0*/  LDGSTS.E.BYPASS.LTC128B.128 [R4+0x4000], [R6.64], !P6 ;  /* 0x0400000006047fae */ /* 0x0007e6000f101d46 */
.L_x_3043:
[----:B--234-:R-:W-:Y:S04]  /*ffe0*/  IADD3 R7, -R229, 0x10, RZ ;  /* 0x00000010e5077810 */ /* 0x01cfe80007ffe1ff */
        /* <DEDUP_REMOVED lines=18> */
.L_x_2974:
[----:B------:R-:W-:Y:S05]  /*10110*/  BSYNC B0 ;  /* 0x0000000000007941 */ /* 0x000fea0003800000 */
.L_x_2973:
[----:B------:R-:W0:Y:S01]  /*10120*/  LDGDEPBAR ;  /* 0x00000000000079af */ /* 0x000e220000000000 */
[----:B------:R-:W-:Y:S01]  /*10130*/  WARPSYNC 0xffffffff ;  /* 0xffffffff00007948 */ /* 0x000fe20003800000 */
[C---:B--23--:R-:W-:Y:S03]  /*10140*/  HMMA.16816.F32.BF16 R4, R32.reuse, R8, RZ ;  /* 0x000000082004723c */ /* 0x04cfe600000418ff */
[C---:B------:R-:W-:Y:S01]  /*10150*/  ISETP.GE.AND P0, PT, R222.reuse, 0x1, PT ;  /* 0x00000001de00780c */ /* 0x040fe20003f06270 */
[----:B------:R-:W-:Y:S01]  /*10160*/  IMAD.IADD R132, R177, 0x1, R2 ;  /* 0x00000001b1847824 */ /* 0x000fe200078e0202 */
[----:B------:R-:W-:Y:S01]  /*10170*/  LDSM.16.M88.4 R160, [R184] ;  /* 0x00000000b8a0783b */ /* 0x000fe20000000200 */
[----:B------:R-:W-:Y:S02]  /*10180*/  IADD3 R179, R179, R134, R177 ;  /* 0x00000086b3b37210 */ /* 0x000fe40007ffe0b1 */
[C---:B------:R-:W-:Y:S01]  /*10190*/  HMMA.16816.F32.BF16 R8, R32.reuse, R10, RZ ;  /* 0x0000000a2008723c */ /* 0x040fe200000418ff */
[----:B------:R-:W-:Y:S03]  /*101a0*/  IADD3 R0, R222, 0x1, RZ ;  /* 0x00000001de007810 */ /* 0x000fe60007ffe0ff */
[----:B------:R-:W-:Y:S01]  /*101b0*/  LDSM.16.M88.4 R168, [R132+0xc100] ;  /* 0x00c1000084a8783b */ /* 0x000fe20000000200 */
[----:B------:R-:W-:Y:S01]  /*101c0*/  SEL R222, R0, RZ, !P0 ;  /* 0x000000ff00de7207 */ /* 0x000fe20004000000 */
[----:B------:R-:W-:Y:S02]  /*101d0*/  IMAD.IADD R0, R177, 0x1, R134 ;  /* 0x00000001b1007824 */ /* 0x000fe400078e0286 */
[C---:B----4-:R-:W-:Y:S03]  /*101e0*/  HMMA.16816.F32.BF16 R12, R32.reuse, R16, RZ ;  /* 0x00000010200c723c */ /* 0x050fe600000418ff */
[----:B------:R-:W2:Y:S05]  /*101f0*/  LDSM.16.M88.4 R164, [R0+0xc100] ;  /* 0x00c1000000a4783b */ /* 0x000eaa0000000200 */
[C---:B------:R-:W-:Y:S02]  /*10200*/  HMMA.16816.F32.BF16 R16, R32.reuse, R18, RZ ;  /* 0x000000122010723c */ /* 0x040fe400000418ff */
[----:B------:R-:W-:Y:S06]  /*10210*/  LDSM.16.M88.4 R172, [R2+0xf900] ;  /* 0x00f9000002ac783b */ /* 0x000fec0000000200 */
[C---:B-1----:R-:W-:Y:S08]  /*10220*/  HMMA.16816.F32.BF16 R20, R32.reuse, R24, RZ ;  /* 0x000000182014723c */ /* 0x042ff000000418ff */
[C---:B------:R-:W-:Y:S08]  /*10230*/  HMMA.16816.F32.BF16 R24, R32.reuse, R26, RZ ;  /* 0x0000001a2018723c */ /* 0x040ff000000418ff */
        /* <DEDUP_REMOVED lines=25> */
[C---:B----4-:R-:W-:Y:S08]  /*103d0*/  HMMA.16816.F32.BF16 R28, R160.reuse, R148, R28 ;  /* 0x00000094a01c723c */ /* 0x050ff0000004181c */
[----:B------:R-:W-:Y:S01]  /*103e0*/  HMMA.16816.F32.BF16 R32, R160, R150, R32 ;  /* 0x00000096a020723c */ /* 0x000fe20000041820 */
[----:B------:R-:W3:Y:S07]  /*103f0*/  LDSM.16.M88.4 R148, [R134+0xe100] ;  /* 0x00e100008694783b */ /* 0x000eee0000000200 */
[C---:B-----5:R-:W-:Y:S01]  /*10400*/  HMMA.16816.F32.BF16 R4, R152.reuse, R168, R4 ;  /* 0x000000a89804723c */ /* 0x060fe20000041804 */
[----:B------:R-:W-:Y:S07]  /*10410*/  LDSM.16.M88.4 R160, [R134+0xf100] ;  /* 0x00f1000086a0783b */ /* 0x000fee0000000200 */
[C---:B------:R-:W-:Y:S01]  /*10420*/  HMMA.16816.F32.BF16 R8, R152.reuse, R170, R8 ;  /* 0x000000aa9808723c */ /* 0x040fe20000041808 */
[----:B------:R-:W-:Y:S07]  /*10430*/  LDSM.16.M88.4 R168, [R2+0xe100] ;  /* 0x00e1000002a8783b */ /* 0x000fee0000000200 */
[C---:B------:R-:W-:Y:S08]  /*10440*/  HMMA.16816.F32.BF16 R12, R152.reuse, R140, R12 ;  /* 0x0000008c980c723c */ /* 0x040ff0000004180c */
[C---:B------:R-:W-:Y:S01]  /*10450*/  HMMA.16816.F32.BF16 R16, R152.reuse, R142, R16 ;  /* 0x0000008e9810723c */ /* 0x040fe20000041810 */
[----:B------:R-:W4:Y:S07]  /*10460*/  LDSM.16.M88.4 R140, [R134+0xe900] ;  /* 0x00e90000868c783b */ /* 0x000f2e0000000200 */
[C---:B--2---:R-:W-:Y:S08]  /*10470*/  HMMA.16816.F32.BF16 R20, R152.reuse, R156, R20 ;  /* 0x0000009c9814723c */ /* 0x044ff00000041814 */
[C---:B------:R-:W-:Y:S01]  /*10480*/  HMMA.16816.F32.BF16 R24, R152.reuse, R158, R24 ;  /* 0x0000009e9818723c */ /* 0x040fe20000041818 */
[----:B------:R-:W2:Y:S07]  /*10490*/  LDSM.16.M88.4 R156, [R186+0x4000] ;  /* 0x00400000ba9c783b */ /* 0x000eae0000000200 */
[C---:B-1----:R-:W-:Y:S08]  /*104a0*/  HMMA.16816.F32.BF16 R28, R152.reuse, R136, R28 ;  /* 0x00000088981c723c */ /* 0x042ff0000004181c */
        /* <DEDUP_REMOVED lines=40> */
[C---:B--2---:R-:W-:Y:S01]  /*10730*/  HMMA.16816.F32.BF16 R4, R152.reuse, R164, R4 ;  /* 0x000000a49804723c */ /* 0x044fe20000041804 */
[----:B------:R-:W1:Y:S07]  /*10740*/  LDSM.16.M88.4 R140, [R134+0x10100] ;  /* 0x01010000868c783b */ /* 0x000e6e0000000200 */
[C---:B------:R-:W-:Y:S01]  /*10750*/  HMMA.16816.F32.BF16 R8, R152.reuse, R166, R8 ;  /* 0x000000a69808723c */ /* 0x040fe20000041808 */
[----:B------:R-:W-:Y:S07]  /*10760*/  LDSM.16.M88.4 R164, [R186+0x8000] ;  /* 0x00800000baa4783b */ /* 0x000fee0000000200 */
[C---:B---3--:R-:W-:Y:S08]  /*10770*/  HMMA.16816.F32.BF16 R12, R152.reuse, R156, R12 ;  /* 0x0000009c980c723c */ /* 0x048ff0000004180c */
[C---:B------:R-:W-:Y:S01]  /*10780*/  HMMA.16816.F32.BF16 R16, R152.reuse, R158, R16 ;  /* 0x0000009e9810723c */ /* 0x040fe20000041810 */
[----:B------:R-:W2:Y:S07]  /*10790*/  LDSM.16.M88.4 R156, [R134+0x11100] ;  /* 0x01110000869c783b */ /* 0x000eae0000000200 */
[C---:B------:R-:W-:Y:S08]  /*107a0*/  HMMA.16816.F32.BF16 R20, R152.reuse, R168, R20 ;  /* 0x000000a89814723c */ /* 0x040ff00000041814 */
[C---:B------:R-:W-:Y:S01]  /*107b0*/  HMMA.16816.F32.BF16 R24, R152.reuse, R170, R24 ;  /* 0x000000aa9818723c */ /* 0x040fe20000041818 */
[----:B------:R-:W3:Y:S07]  /*107c0*/  LDSM.16.M88.4 R168, [R2+0x10100] ;  /* 0x0101000002a8783b */ /* 0x000eee0000000200 */
[C---:B----4-:R-:W-:Y:S08]  /*107d0*/  HMMA.16816.F32.BF16 R28, R152.reuse, R144, R28 ;  /* 0x00000090981c723c */ /* 0x050ff0000004181c */
[----:B------:R-:W-:Y:S01]  /*107e0*/  HMMA.16816.F32.BF16 R32, R152, R146, R32 ;  /* 0x000000929820723c */ /* 0x000fe20000041820 */
[----:B------:R-:W4:Y:S07]  /*107f0*/  LDSM.16.M88.4 R144, [R2+0x10900] ;  /* 0x010900000290783b */ /* 0x000f2e0000000200 */
[C---:B-1----:R-:W-:Y:S01]  /*10800*/  HMMA.16816.F32.BF16 R4, R136.reuse, R140, R4 ;  /* 0x0000008c8804723c */ /* 0x042fe20000041804 */
[----:B------:R-:W1:Y:S07]  /*10810*/  LDSM.16.M88.4 R152, [R2+0x11100] ;  /* 0x011100000298783b */ /* 0x000e6e0000000200 */
        /* <DEDUP_REMOVED lines=11> */
[C---:B---3--:R-:W-:Y:S01]  /*108d0*/  HMMA.16816.F32.BF16 R4, R164.reuse, R168, R4 ;  /* 0x000000a8a404723c */ /* 0x048fe20000041804 */
[----:B------:R-:W-:Y:S07]  /*108e0*/  LDSM.16.M88.4 R160, [R0+0x11900] ;  /* 0x0119000000a0783b */ /* 0x000fee0000000200 */
        /* <DEDUP_REMOVED lines=8> */
[C---:B--2---:R-:W-:Y:S08]  /*10970*/  HMMA.16816.F32.BF16 R28, R164.reuse, R136, R28 ;  /* 0x00000088a41c723c */ /* 0x044ff0000004181c */
[----:B------:R-:W-:Y:S01]  /*10980*/  HMMA.16816.F32.BF16 R32, R164, R138, R32 ;  /* 0x0000008aa420723c */ /* 0x000fe20000041820 */
[----:B------:R-:W2:Y:S07]  /*10990*/  LDSM.16.M88.4 R136, [R179+0x10900] ;  /* 0x01090000b388783b */ /* 0x000eae0000000200 */
[C---:B------:R-:W-:Y:S08]  /*109a0*/  HMMA.16816.F32.BF16 R4, R140.reuse, R148, R4 ;  /* 0x000000948c04723c */ /* 0x040ff00000041804 */
[C---:B------:R-:W-:Y:S08]  /*109b0*/  HMMA.16816.F32.BF16 R8, R140.reuse, R150, R8 ;  /* 0x000000968c08723c */ /* 0x040ff00000041808 */
[C---:B---3--:R-:W-:Y:S08]  /*109c0*/  HMMA.16816.F32.BF16 R12, R140.reuse, R144, R12 ;  /* 0x000000908c0c723c */ /* 0x048ff0000004180c */
[C---:B------:R-:W-:Y:S01]  /*109d0*/  HMMA.16816.F32.BF16 R16, R140.reuse, R146, R16 ;  /* 0x000000928c10723c */ /* 0x040fe20000041810 */
[----:B------:R-:W3:Y:S07]  /*109e0*/  LDSM.16.M88.4 R144, [R179+0x11100] ;  /* 0x01110000b390783b */ /* 0x000eee0000000200 */
[C---:B------:R-:W-:Y:S08]  /*109f0*/  HMMA.16816.F32.BF16 R20, R140.reuse, R156, R20 ;  /* 0x0000009c8c14723c */ /* 0x040ff00000041814 */
[C---:B------:R-:W-:Y:S08]  /*10a00*/  HMMA.16816.F32.BF16 R24, R140.reuse, R158, R24 ;  /* 0x0000009e8c18723c */ /* 0x040ff00000041818 */
[C---:B------:R-:W-:Y:S08]  /*10a10*/  HMMA.16816.F32.BF16 R28, R140.reuse, R160, R28 ;  /* 0x000000a08c1c723c */ /* 0x040ff0000004181c */
[----:B------:R-:W-:Y:S01]  /*10a20*/  HMMA.16816.F32.BF16 R32, R140, R162, R32 ;  /* 0x000000a28c20723c */ /* 0x000fe20000041820 */
[----:B------:R-:W4:Y:S07]  /*10a30*/  LDSM.16.M88.4 R140, [R179+0x11900] ;  /* 0x01190000b38c783b */ /* 0x000f2e0000000200 */
[C---:B-1----:R-:W-:Y:S08]  /*10a40*/  HMMA.16816.F32.BF16 R4, R152.reuse, R168, R4 ;  /* 0x000000a89804723c */ /* 0x042ff00000041804 */
[C---:B------:R-:W-:Y:S08]  /*10a50*/  HMMA.16816.F32.BF16 R8, R152.reuse, R170, R8 ;  /* 0x000000aa9808723c */ /* 0x040ff00000041808 */
[C---:B--2---:R-:W-:Y:S08]  /*10a60*/  HMMA.16816.F32.BF16 R12, R152.reuse, R136, R12 ;  /* 0x00000088980c723c */ /* 0x044ff0000004180c */
[----:B------:R-:W-:Y:S01]  /*10a70*/  FMNMX.FTZ R2, R4, R133, !PT ;  /* 0x0000008504027209 */ /* 0x000fe20007810000 */
[C---:B------:R-:W-:Y:S03]  /*10a80*/  HMMA.16816.F32.BF16 R16, R152.reuse, R138, R16 ;  /* 0x0000008a9810723c */ /* 0x040fe60000041810 */
[----:B------:R-:W-:Y:S04]  /*10a90*/  FMNMX.FTZ R0, R6, R3, !PT ;  /* 0x0000000306007209 */ /* 0x000fe80007810000 */
[----:B------:R-:W-:Y:S01]  /*10aa0*/  FMNMX.FTZ R139, R5, R2, !PT ;  /* 0x00000002058b7209 */ /* 0x000fe20007810000 */
[C---:B---3--:R-:W-:Y:S04]  /*10ab0*/  HMMA.16816.F32.BF16 R20, R152.reuse, R144, R20 ;  /* 0x000000909814723c */ /* 0x048fe80000041814 */
[----:B------:R-:W-:Y:S02]  /*10ac0*/  FMNMX.FTZ R137, R7, R0, !PT ;  /* 0x0000000007897209 */ /* 0x000fe40007810000 */
[----:B------:R-:W-:Y:S02]  /*10ad0*/  FMNMX.FTZ R2, R8, R139, !PT ;  /* 0x0000008b08027209 */ /* 0x000fe40007810000 */
[----:B------:R-:W-:Y:S01]  /*10ae0*/  FMNMX.FTZ R0, R10, R137, !PT ;  /* 0x000000890a007209 */ /* 0x000fe20007810000 */
[C---:B------:R-:W-:Y:S03]  /*10af0*/  HMMA.16816.F32.BF16 R24, R152.reuse, R146, R24 ;  /* 0x000000929818723c */ /* 0x040fe60000041818 */
[----:B------:R-:W-:Y:S02]  /*10b00*/  FMNMX.FTZ R139, R9, R2, !PT ;  /* 0x00000002098b7209 */ /* 0x000fe40007810000 */
[----:B------:R-:W-:Y:S02]  /*10b10*/  FMNMX.FTZ R137, R11, R0, !PT ;  /* 0x000000000b897209 */ /* 0x000fe40007810000 */
[----:B------:R-:W-:Y:S01]  /*10b20*/  FMNMX.FTZ R2, R12, R139, !PT ;  /* 0x0000008b0c027209 */ /* 0x000fe20007810000 */
[C---:B----4-:R-:W-:Y:S04]  /*10b30*/  HMMA.16816.F32.BF16 R28, R152.reuse, R140, R28 ;  /* 0x0000008c981c723c */ /* 0x050fe8000004181c */
[----:B------:R-:W-:Y:S02]  /*10b40*/  FMNMX.FTZ R0, R14, R137, !PT ;  /* 0x000000890e007209 */ /* 0x000fe40007810000 */
[----:B------:R-:W-:Y:S02]  /*10b50*/  FMNMX.FTZ R139, R13, R2, !PT ;  /* 0x000000020d8b7209 */ /* 0x000fe40007810000 */
[----:B------:R-:W-:Y:S01]  /*10b60*/  FMNMX.FTZ R137, R15, R0, !PT ;  /* 0x000000000f897209 */ /* 0x000fe20007810000 */
[----:B------:R-:W-:Y:S03]  /*10b70*/  HMMA.16816.F32.BF16 R32, R152, R142, R32 ;  /* 0x0000008e9820723c */ /* 0x000fe60000041820 */
[----:B------:R-:W-:Y:S02]  /*10b80*/  FMNMX.FTZ R2, R16, R139, !PT ;  /* 0x0000008b10027209 */ /* 0x000fe40007810000 */
[----:B------:R-:W-:Y:S02]  /*10b90*/  FMNMX.FTZ R0, R18, R137, !PT ;  /* 0x0000008912007209 */ /* 0x000fe40007810000 */
[----:B------:R-:W-:Y:S02]  /*10ba0*/  FMNMX.FTZ R139, R17, R2, !PT ;  /* 0x00000002118b7209 */ /* 0x000fe40007810000 */
[----:B------:R-:W-:Y:S03]  /*10bb0*/  FMNMX.FTZ R137, R19, R0, !PT ;  /* 0x0000000013897209 */ /* 0x000fe60007810000 */
        /* <DEDUP_REMOVED lines=18> */
.L_x_3044:
[----:B--2---:R-:W-:Y:S01]  /*10ce0*/  FMNMX.FTZ R139, R137, R139, !PT ;  /* 0x0000008b898b7209 */ /* 0x004fe20007810000 */
[----:B------:R-:W-:Y:S04]  /*10cf0*/  DEPBAR.LE SB0, 0x2 ;  /* 0x000080800000791a */ /* 0x000fe80000000000 */
[----:B------:R-:W-:Y:S01]  /*10d00*/  SHFL.BFLY PT, R2, R139, 0x1, 0x1f ;  /* 0x0c201f008b027f89 */ /* 0x000fe200000e0000 */
[----:B------:R-:W-:Y:S01]  /*10d10*/  IADD3 R160, R182, R135, RZ ;  /* 0x00000087b6a07210 */ /* 0x000fe20007ffe0ff */
[----:B------:R-:W-:Y:S06]  /*10d20*/  BSSY B0, `(.L_x_2978) ;  /* 0x00001b6000007945 */ /* 0x000fec0003800000 */
[----:B-1----:R-:W1:Y:S08]  /*10d30*/  SHFL.BFLY PT, R137, R136, 0x2, 0x1f ;  /* 0x0c401f0088897f89 */ /* 0x002e7000000e0000 */
[----:B------:R-:W-:Y:S01]  /*10d40*/  BAR.SYNC.DEFER_BLOCKING 0x0 ;  /* 0x0000000000007b1d */ /* 0x000fe20000010000 */
[----:B-1----:R-:W-:Y:S02]  /*10d50*/  FMNMX.FTZ R134, R136, R137, !PT ;  /* 0x0000008988867209 */ /* 0x002fe40007810000 */
[----:B------:R-:W-:Y:S05]  /*10d60*/  FMNMX.FTZ R2, R139, R2, !PT ;  /* 0x000000028b027209 */ /* 0x000fea0007810000 */
[C---:B------:R-:W-:Y:S01]  /*10d70*/  FADD.FTZ R0, -R2.reuse, R133 ;  /* 0x0000008502007221 */ /* 0x040fe20000010100 */
[----:B------:R-:W-:Y:S01]  /*10d80*/  LDSM.16.MT88.4 R140, [R160+0x100] ;  /* 0x00010000a08c783b */ /* 0x000fe20000004200 */
[----:B------:R-:W-:Y:S02]  /*10d90*/  FMUL.FTZ R170, R2, c[0x0][0x2d0] ;  /* 0x0000b40002aa7a20 */ /* 0x000fe40000410000 */
[----:B------:R-:W-:Y:S02]  /*10da0*/  FMUL.FTZ R132, R0, c[0x0][0x2d0] ;  /* 0x0000b40000847a20 */ /* 0x000fe40000410000 */
[--C-:B------:R-:W-:Y:S02]  /*10db0*/  FFMA.FTZ R164, R4, c[0x0][0x2d0], -R170.reuse ;  /* 0x0000b40004a47a23 */ /* 0x100fe400000108aa */
[--C-:B------:R-:W-:Y:S01]  /*10dc0*/  FFMA.FTZ R161, R5, c[0x0][0x2d0], -R170.reuse ;  /* 0x0000b40005a17a23 */ /* 0x100fe200000108aa */
[----:B------:R-:W1:Y:S01]  /*10dd0*/  SHFL.BFLY PT, R133, R134, 0x1, 0x1f ;  /* 0x0c201f0086857f89 */ /* 0x000e6200000e0000 */
[--C-:B------:R-:W-:Y:S01]  /*10de0*/  FFMA.FTZ R162, R8, c[0x0][0x2d0], -R170.reuse ;  /* 0x0000b40008a27a23 */ /* 0x100fe200000108aa */
[----:B------:R-:W2:Y:S01]  /*10df0*/  MUFU.EX2 R132, R132 ;  /* 0x0000008400847308 */ /* 0x000ea20000000800 */
        /* <DEDUP_REMOVED lines=9> */
[----:B------:R-:W-:Y:S05]  /*10e90*/  FFMA.FTZ R172, R13, c[0x0][0x2d0], -R170 ;  /* 0x0000b4000dac7a23 */ /* 0x000fea00000108aa */
[----:B------:R-:W3:Y:S01]  /*10ea0*/  MUFU.EX2 R161, R161 ;  /* 0x000000a100a17308 */ /* 0x000ee20000000800 */
[----:B-1----:R-:W-:Y:S02]  /*10eb0*/  FMNMX.FTZ R0, R134, R133, !PT ;  /* 0x0000008586007209 */ /* 0x002fe40007810000 */
[----:B------:R-:W-:Y:S01]  /*10ec0*/  IADD3 R133, R187, R160, RZ ;  /* 0x000000a0bb857210 */ /* 0x000fe20007ffe0ff */
[----:B--2---:R-:W-:Y:S01]  /*10ed0*/  FMUL.FTZ R5, R132, R129 ;  /* 0x0000008184057220 */ /* 0x004fe20000410000 */
[----:B------:R-:W-:Y:S01]  /*10ee0*/  IADD3 R134, R135, R180, RZ ;  /* 0x000000b487867210 */ /* 0x000fe20007ffe0ff */
[C---:B------:R-:W-:Y:S02]  /*10ef0*/  FADD.FTZ R4, -R0.reuse, R3 ;  /* 0x0000000300047221 */ /* 0x040fe40000010100 */
[----:B------:R-:W-:Y:S02]  /*10f00*/  FMUL.FTZ R169, R0, c[0x0][0x2d0] ;  /* 0x0000b40000a97a20 */ /* 0x000fe40000410000 */
[----:B------:R-:W-:Y:S01]  /*10f10*/  MUFU.EX2 R162, R162 ;  /* 0x000000a200a27308 */ /* 0x000fe20000000800 */
[----:B------:R-:W-:Y:S01]  /*10f20*/  FMUL.FTZ R3, R4, c[0x0][0x2d0] ;  /* 0x0000b40004037a20 */ /* 0x000fe20000410000 */
[----:B------:R-:W1:Y:S01]  /*10f30*/  LDSM.16.MT88.4 R144, [R133+0x100] ;  /* 0x000100008590783b */ /* 0x000e620000004200 */
[--C-:B------:R-:W-:Y:S01]  /*10f40*/  FFMA.FTZ R168, R6, c[0x0][0x2d0], -R169.reuse ;  /* 0x0000b40006a87a23 */ /* 0x100fe200000108a9 */
[----:B------:R-:W-:Y:S01]  /*10f50*/  IADD3 R135, R187, R134, RZ ;  /* 0x00000086bb877210 */ /* 0x000fe20007ffe0ff */
[--C-:B------:R-:W-:Y:S02]  /*10f60*/  FFMA.FTZ R165, R7, c[0x0][0x2d0], -R169.reuse ;  /* 0x0000b40007a57a23 */ /* 0x100fe400000108a9 */
[--C-:B------:R-:W-:Y:S02]  /*10f70*/  FFMA.FTZ R166, R10, c[0x0][0x2d0], -R169.reuse ;  /* 0x0000b4000aa67a23 */ /* 0x100fe400000108a9 */
[--C-:B------:R-:W-:Y:S01]  /*10f80*/  FFMA.FTZ R167, R11, c[0x0][0x2d0], -R169.reuse ;  /* 0x0000b4000ba77a23 */ /* 0x100fe200000108a9 */
[----:B------:R-:W2:Y:S01]  /*10f90*/  MUFU.EX2 R3, R3 ;  /* 0x0000000300037308 */ /* 0x000ea20000000800 */
[C---:B------:R-:W-:Y:S01]  /*10fa0*/  FMUL.FTZ R4, R132.reuse, R128 ;  /* 0x0000008084047220 */ /* 0x040fe20000410000 */
[----:B------:R-:W-:Y:S01]  /*10fb0*/  LDSM.16.MT88.4 R152, [R133+0x2900] ;  /* 0x002900008598783b */ /* 0x000fe20000004200 */
[C---:B------:R-:W-:Y:S01]  /*10fc0*/  FMUL.FTZ R8, R132.reuse, R124 ;  /* 0x0000007c84087220 */ /* 0x040fe20000410000 */
[----:B---3--:R-:W-:Y:S01]  /*10fd0*/  F2FP.BF16.PACK_AB R136, R161, R164 ;  /* 0x000000a4a188723e */ /* 0x008fe200000010ff */
[C---:B------:R-:W-:Y:S02]  /*10fe0*/  FMUL.FTZ R9, R132.reuse, R125 ;  /* 0x0000007d84097220 */ /* 0x040fe40000410000 */
[C---:B------:R-:W-:Y:S02]  /*10ff0*/  FMUL.FTZ R100, R132.reuse, R100 ;  /* 0x0000006484647220 */ /* 0x040fe40000410000 */
[C---:B------:R-:W-:Y:S01]  /*11000*/  FMUL.FTZ R101, R132.reuse, R101 ;  /* 0x0000006584657220 */ /* 0x040fe20000410000 */
[----:B------:R-:W3:Y:S01]  /*11010*/  MUFU.EX2 R163, R163 ;  /* 0x000000a300a37308 */ /* 0x000ee20000000800 */
[C---:B------:R-:W-:Y:S01]  /*11020*/  FMUL.FTZ R104, R132.reuse, R104 ;  /* 0x0000006884687220 */ /* 0x040fe20000410000 */
[----:B------:R-:W-:Y:S01]  /*11030*/  LDSM.16.MT88.4 R156, [R134+0x2900] ;  /* 0x00290000869c783b */ /* 0x000fe20000004200 */
[C---:B------:R-:W-:Y:S02]  /*11040*/  FMUL.FTZ R105, R132.reuse, R105 ;  /* 0x0000006984697220 */ /* 0x040fe40000410000 */
[C---:B------:R-:W-:Y:S02]  /*11050*/  FMUL.FTZ R108, R132.reuse, R108 ;  /* 0x0000006c846c7220 */ /* 0x040fe40000410000 */
[----:B------:R-:W-:Y:S02]  /*11060*/  FMUL.FTZ R109, R132, R109 ;  /* 0x0000006d846d7220 */ /* 0x000fe40000410000 */
        /* <DEDUP_REMOVED lines=8> */
[----:B------:R-:W4:Y:S01]  /*110f0*/  LDSM.16.MT88.4 R128, [R134+0x100] ;  /* 0x000100008680783b */ /* 0x000f220000004200 */
[----:B------:R-:W-:Y:S01]  /*11100*/  FMUL.FTZ R11, R3, R127 ;  /* 0x0000007f030b7220 */ /* 0x000fe20000410000 */
[----:B---3--:R-:W-:Y:S01]  /*11110*/  F2FP.BF16.PACK_AB R138, R163, R162 ;  /* 0x000000a2a38a723e */ /* 0x008fe200000010ff */
[C---:B------:R-:W-:Y:S02]  /*11120*/  FMUL.FTZ R102, R3.reuse, R102 ;  /* 0x0000006603667220 */ /* 0x040fe40000410000 */
[C---:B------:R-:W-:Y:S03]  /*11130*/  FMUL.FTZ R103, R3.reuse, R103 ;  /* 0x0000006703677220 */ /* 0x040fe60000410000 */
[----:B------:R-:W3:Y:S01]  /*11140*/  LDSM.16.MT88.4 R124, [R135+0x100] ;  /* 0x00010000877c783b */ /* 0x000ee20000004200 */
[----:B------:R-:W-:Y:S01]  /*11150*/  MUFU.EX2 R166, R166 ;  /* 0x000000a600a67308 */ /* 0x000fe20000000800 */
[C---:B------:R-:W-:Y:S02]  /*11160*/  FMUL.FTZ R106, R3.reuse, R106 ;  /* 0x0000006a036a7220 */ /* 0x040fe40000410000 */
[C---:B------:R-:W-:Y:S02]  /*11170*/  FMUL.FTZ R107, R3.reuse, R107 ;  /* 0x0000006b036b7220 */ /* 0x040fe40000410000 */
[C---:B------:R-:W-:Y:S02]  /*11180*/  FMUL.FTZ R110, R3.reuse, R110 ;  /* 0x0000006e036e7220 */ /* 0x040fe40000410000 */
[----:B------:R-:W-:Y:S02]  /*11190*/  FMUL.FTZ R111, R3, R111 ;  /* 0x0000006f036f7220 */ /* 0x000fe40000410000 */
[--C-:B------:R-:W-:Y:S01]  /*111a0*/  FFMA.FTZ R237, R30, c[0x0][0x2d0], -R169.reuse ;  /* 0x0000b4001eed7a23 */ /* 0x100fe200000108a9 */
[----:B------:R-:W5:Y:S01]  /*111b0*/  MUFU.EX2 R167, R167 ;  /* 0x000000a700a77308 */ /* 0x000f620000000800 */
[--C-:B------:R-:W-:Y:S02]  /*111c0*/  FFMA.FTZ R240, R31, c[0x0][0x2d0], -R169.reuse ;  /* 0x0000b4001ff07a23 */ /* 0x100fe400000108a9 */
[----:B------:R-:W-:Y:S01]  /*111d0*/  LDSM.16.MT88.4 R28, [R134+0x1900] ;  /* 0x00190000861c783b */ /* 0x000fe20000004200 */
[----:B--2---:R-:W-:Y:S01]  /*111e0*/  F2FP.BF16.PACK_AB R137, R165, R168 ;  /* 0x000000a8a589723e */ /* 0x004fe200000010ff */
[--C-:B------:R-:W-:Y:S02]  /*111f0*/  FFMA.FTZ R239, R34, c[0x0][0x2d0], -R169.reuse ;  /* 0x0000b40022ef7a23 */ /* 0x100fe400000108a9 */
        /* <DEDUP_REMOVED lines=9> */
[----:B------:R-:W-:Y:S02]  /*11290*/  FMUL.FTZ R119, R3, R119 ;  /* 0x0000007703777220 */ /* 0x000fe40000410000 */
[C---:B------:R-:W-:Y:S01]  /*112a0*/  FMUL.FTZ R120, R132.reuse, R120 ;  /* 0x0000007884787220 */ /* 0x040fe20000410000 */
[----:B-----5:R-:W-:Y:S01]  /*112b0*/  F2FP.BF16.PACK_AB R139, R167, R166 ;  /* 0x000000a6a78b723e */ /* 0x020fe200000010ff */
[C---:B------:R-:W-:Y:S02]  /*112c0*/  FMUL.FTZ R121, R132.reuse, R121 ;  /* 0x0000007984797220 */ /* 0x040fe40000410000 */
[C---:B------:R-:W-:Y:S02]  /*112d0*/  FMUL.FTZ R122, R3.reuse, R122 ;  /* 0x0000007a037a7220 */ /* 0x040fe40000410000 */
[C---:B------:R-:W-:Y:S01]  /*112e0*/  FMUL.FTZ R123, R3.reuse, R123 ;  /* 0x0000007b037b7220 */ /* 0x040fe20000410000 */
[----:B------:R-:W-:Y:S01]  /*112f0*/  MUFU.EX2 R173, R173 ;  /* 0x000000ad00ad7308 */ /* 0x000fe20000000800 */
[C---:B------:R-:W-:Y:S05]  /*11300*/  HMMA.16816.F32.BF16 R4, R136.reuse, R140, R4 ;  /* 0x0000008c8804723c */ /* 0x040fea0000041804 */
[C---:B------:R-:W-:Y:S02]  /*11310*/  FMUL.FTZ R36, R132.reuse, R36 ;  /* 0x0000002484247220 */ /* 0x040fe40000410000 */
[----:B------:R-:W-:Y:S01]  /*11320*/  FMUL.FTZ R37, R132, R37 ;  /* 0x0000002584257220 */ /* 0x000fe20000410000 */
[C---:B------:R-:W-:Y:S01]  /*11330*/  HMMA.16816.F32.BF16 R8, R136.reuse, R142, R8 ;  /* 0x0000008e8808723c */ /* 0x040fe20000041808 */
[----:B------:R-:W5:Y:S01]  /*11340*/  LDSM.16.MT88.4 R140, [R160+0x2100] ;  /* 0x00210000a08c783b */ /* 0x000f620000004200 */
[----:B------:R-:W3:Y:S02]  /*11350*/  MUFU.EX2 R174, R174 ;  /* 0x000000ae00ae7308 */ /* 0x000ee40000000800 */
[C---:B------:R-:W-:Y:S01]  /*11360*/  FMUL.FTZ R38, R3.reuse, R38 ;  /* 0x0000002603267220 */ /* 0x040fe20000410000 */
[----:B--2---:R-:W-:Y:S01]  /*11370*/  F2FP.BF16.PACK_AB R12, R172, R171 ;  /* 0x000000abac0c723e */ /* 0x004fe200000010ff */
[C---:B------:R-:W-:Y:S02]  /*11380*/  FMUL.FTZ R39, R3.reuse, R39 ;  /* 0x0000002703277220 */ /* 0x040fe40000410000 */
[C---:B-1----:R-:W-:Y:S04]  /*11390*/  HMMA.16816.F32.BF16 R100, R136.reuse, R144, R100 ;  /* 0x000000908864723c */ /* 0x042fe80000041864 */
[C---:B------:R-:W-:Y:S01]  /*113a0*/  FMUL.FTZ R40, R132.reuse, R40 ;  /* 0x0000002884287220 */ /* 0x040fe20000410000 */
[----:B------:R-:W-:Y:S01]  /*113b0*/  MUFU.EX2 R179, R179 ;  /* 0x000000b300b37308 */ /* 0x000fe20000000800 */
[C---:B------:R-:W-:Y:S02]  /*113c0*/  FMUL.FTZ R41, R132.reuse, R41 ;  /* 0x0000002984297220 */ /* 0x040fe40000410000 */
        /* <DEDUP_REMOVED lines=22> */
[C---:B-----5:R-:W-:Y:S04]  /*11530*/  HMMA.16816.F32.BF16 R36, R136.reuse, R140, R36 ;  /* 0x0000008c8824723c */ /* 0x060fe80000041824 */
        /* <DEDUP_REMOVED lines=18> */
[C---:B---3--:R-:W-:Y:S04]  /*11660*/  HMMA.16816.F32.BF16 R52, R136.reuse, R124, R52 ;  /* 0x0000007c8834723c */ /* 0x048fe80000041834 */
[C---:B------:R-:W-:Y:S02]  /*11670*/  FMUL.FTZ R62, R3.reuse, R62 ;  /* 0x0000003e033e7220 */ /* 0x040fe40000410000 */
[C---:B------:R-:W-:Y:S02]  /*11680*/  FMUL.FTZ R63, R3.reuse, R63 ;  /* 0x0000003f033f7220 */ /* 0x040fe40000410000 */
[C---:B------:R-:W-:Y:S01]  /*11690*/  HMMA.16816.F32.BF16 R56, R136.reuse, R126, R56 ;  /* 0x0000007e8838723c */ /* 0x040fe20000041838 */
[----:B------:R-:W3:Y:S03]  /*116a0*/  LDSM.16.MT88.4 R124, [R133+0x4100] ;  /* 0x00410000857c783b */ /* 0x000ee60000004200 */
[C---:B------:R-:W-:Y:S02]  /*116b0*/  FMUL.FTZ R64, R132.reuse, R64 ;  /* 0x0000004084407220 */ /* 0x040fe40000410000 */
[C---:B------:R-:W-:Y:S02]  /*116c0*/  FMUL.FTZ R65, R132.reuse, R65 ;  /* 0x0000004184417220 */ /* 0x040fe40000410000 */
[C---:B----4-:R-:W-:Y:S04]  /*116d0*/  HMMA.16816.F32.BF16 R60, R136.reuse, R140, R60 ;  /* 0x0000008c883c723c */ /* 0x050fe8000004183c */
[C---:B------:R-:W-:Y:S02]  /*116e0*/  FMUL.FTZ R66, R3.reuse, R66 ;  /* 0x0000004203427220 */ /* 0x040fe40000410000 */
[C---:B------:R-:W-:Y:S02]  /*116f0*/  FMUL.FTZ R67, R3.reuse, R67 ;  /* 0x0000004303437220 */ /* 0x040fe40000410000 */
[C---:B------:R-:W-:Y:S04]  /*11700*/  FMUL.FTZ R68, R132.reuse, R68 ;  /* 0x0000004484447220 */ /* 0x040fe80000410000 */
[C---:B------:R-:W-:Y:S01]  /*11710*/  FMUL.FTZ R69, R132.reuse, R69 ;  /* 0x0000004584457220 */ /* 0x040fe20000410000 */
[C---:B------:R-:W-:Y:S01]  /*11720*/  HMMA.16816.F32.BF16 R64, R136.reuse, R142, R64 ;  /* 0x0000008e8840723c */ /* 0x040fe20000041840 */
[----:B------:R-:W4:Y:S02]  /*11730*/  LDSM.16.MT88.4 R140, [R134+0x4100] ;  /* 0x00410000868c783b */ /* 0x000f240000004200 */
        /* <DEDUP_REMOVED lines=19> */
[----:B------:R-:W-:Y:S03]  /*11870*/  FMUL.FTZ R85, R132, R85 ;  /* 0x0000005584557220 */ /* 0x000fe60000410000 */
[C---:B------:R-:W-:Y:S01]  /*11880*/  HMMA.16816.F32.BF16 R80, R136.reuse, R126, R80 ;  /* 0x0000007e8850723c */ /* 0x040fe20000041850 */
[----:B------:R-:W3:Y:S02]  /*11890*/  LDSM.16.MT88.4 R124, [R160+0x900] ;  /* 0x00090000a07c783b */ /* 0x000ee40000004200 */
[C---:B------:R-:W-:Y:S02]  /*118a0*/  FMUL.FTZ R86, R3.reuse, R86 ;  /* 0x0000005603567220 */ /* 0x040fe40000410000 */
[----:B------:R-:W-:Y:S02]  /*118b0*/  FMUL.FTZ R87, R3, R87 ;  /* 0x0000005703577220 */ /* 0x000fe40000410000 */
[--C-:B------:R-:W-:Y:S01]  /*118c0*/  FFMA.FTZ R175, R14, c[0x0][0x2d0], -R169.reuse ;  /* 0x0000b4000eaf7a23 */ /* 0x100fe200000108a9 */
[----:B------:R-:W-:Y:S01]  /*118d0*/  F2FP.BF16.PACK_AB R14, R174, R173 ;  /* 0x000000adae0e723e */ /* 0x000fe200000010ff */
[----:B------:R-:W-:Y:S03]  /*118e0*/  FFMA.FTZ R226, R15, c[0x0][0x2d0], -R169 ;  /* 0x0000b4000fe27a23 */ /* 0x000fe600000108a9 */
[C---:B----4-:R-:W-:Y:S01]  /*118f0*/  HMMA.16816.F32.BF16 R84, R136.reuse, R140, R84 ;  /* 0x0000008c8854723c */ /* 0x050fe20000041854 */
[----:B------:R-:W-:Y:S02]  /*11900*/  MUFU.EX2 R175, R175 ;  /* 0x000000af00af7308 */ /* 0x000fe40000000800 */
[----:B------:R-:W-:Y:S01]  /*11910*/  FMUL.FTZ R88, R132, R88 ;  /* 0x0000005884587220 */ /* 0x000fe20000410000 */
[----:B-1----:R-:W-:Y:S01]  /*11920*/  F2FP.BF16.PACK_AB R15, R236, R179 ;  /* 0x000000b3ec0f723e */ /* 0x002fe200000010ff */
[C---:B------:R-:W-:Y:S02]  /*11930*/  FMUL.FTZ R89, R132.reuse, R89 ;  /* 0x0000005984597220 */ /* 0x040fe40000410000 */
[C---:B------:R-:W-:Y:S02]  /*11940*/  FMUL.FTZ R90, R3.reuse, R90 ;  /* 0x0000005a035a7220 */ /* 0x040fe40000410000 */
[C---:B------:R-:W-:Y:S02]  /*11950*/  FMUL.FTZ R91, R3.reuse, R91 ;  /* 0x0000005b035b7220 */ /* 0x040fe40000410000 */
[----:B------:R-:W1:Y:S01]  /*11960*/  MUFU.EX2 R226, R226 ;  /* 0x000000e200e27308 */ /* 0x000e620000000800 */
[C---:B------:R-:W-:Y:S02]  /*11970*/  FMUL.FTZ R92, R132.reuse, R92 ;  /* 0x0000005c845c7220 */ /* 0x040fe40000410000 */
[C---:B------:R-:W-:Y:S02]  /*11980*/  FMUL.FTZ R93, R132.reuse, R93 ;  /* 0x0000005d845d7220 */ /* 0x040fe40000410000 */
[C---:B------:R-:W-:Y:S01]  /*11990*/  HMMA.16816.F32.BF16 R88, R136.reuse, R142, R88 ;  /* 0x0000008e8858723c */ /* 0x040fe20000041858 */
[----:B------:R-:W4:Y:S02]  /*119a0*/  LDSM.16.MT88.4 R140, [R135+0x900] ;  /* 0x00090000878c783b */ /* 0x000f240000004200 */
[C---:B------:R-:W-:Y:S02]  /*119b0*/  FMUL.FTZ R94, R3.reuse, R94 ;  /* 0x0000005e035e7220 */ /* 0x040fe40000410000 */
[C---:B------:R-:W-:Y:S02]  /*119c0*/  FMUL.FTZ R95, R3.reuse, R95 ;  /* 0x0000005f035f7220 */ /* 0x040fe40000410000 */
[C---:B------:R-:W-:Y:S02]  /*119d0*/  FMUL.FTZ R96, R132.reuse, R96 ;  /* 0x0000006084607220 */ /* 0x040fe40000410000 */
[----:B------:R-:W-:Y:S03]  /*119e0*/  FMUL.FTZ R97, R132, R97 ;  /* 0x0000006184617220 */ /* 0x000fe60000410000 */
[C---:B--2---:R-:W-:Y:S03]  /*119f0*/  HMMA.16816.F32.BF16 R92, R136.reuse, R128, R92 ;  /* 0x00000080885c723c */ /* 0x044fe6000004185c */
[C---:B------:R-:W-:Y:S02]  /*11a00*/  FMUL.FTZ R98, R3.reuse, R98 ;  /* 0x0000006203627220 */ /* 0x040fe40000410000 */
[C---:B------:R-:W-:Y:S01]  /*11a10*/  FMUL.FTZ R99, R3.reuse, R99 ;  /* 0x0000006303637220 */ /* 0x040fe20000410000 */
[----:B-1----:R-:W-:Y:S01]  /*11a20*/  F2FP.BF16.PACK_AB R13, R226, R175 ;  /* 0x000000afe20d723e */ /* 0x002fe200000010ff */
[----:B------:R-:W-:Y:S05]  /*11a30*/  FFMA.FTZ R164, R132, R221, R164 ;  /* 0x000000dd84a47223 */ /* 0x000fea00000100a4 */
[----:B------:R-:W-:Y:S01]  /*11a40*/  HMMA.16816.F32.BF16 R96, R136, R130, R96 ;  /* 0x000000828860723c */ /* 0x000fe20000041860 */
[----:B------:R-:W-:Y:S02]  /*11a50*/  LDSM.16.MT88.4 R128, [R133+0x4900] ;  /* 0x004900008580783b */ /* 0x000fe40000004200 */
[----:B------:R-:W-:Y:S02]  /*11a60*/  FFMA.FTZ R168, R3, R224, R168 ;  /* 0x000000e003a87223 */ /* 0x000fe400000100a8 */
[----:B------:R-:W-:Y:S02]  /*11a70*/  FADD.FTZ R161, R161, R164 ;  /* 0x000000a4a1a17221 */ /* 0x000fe40000010000 */
[----:B------:R-:W-:Y:S01]  /*11a80*/  FADD.FTZ R165, R165, R168 ;  /* 0x000000a8a5a57221 */ /* 0x000fe20000010000 */
[C---:B---3--:R-:W-:Y:S01]  /*11a90*/  HMMA.16816.F32.BF16 R4, R12.reuse, R124, R4 ;  /* 0x0000007c0c04723c */ /* 0x048fe20000041804 */
        /* <DEDUP_REMOVED lines=18> */
[----:B------:R-:W2:Y:S03]  /*11bc0*/  LDSM.16.MT88.4 R16, [R160+0x4900] ;  /* 0x00490000a010783b */ /* 0x000ea60000004200 */
[----:B------:R-:W-:Y:S02]  /*11bd0*/  FADD.FTZ R173, R174, R173 ;  /* 0x000000adaead7221 */ /* 0x000fe40000010000 */
[----:B------:R-:W-:Y:S02]  /*11be0*/  FADD.FTZ R179, R236, R179 ;  /* 0x000000b3ecb37221 */ /* 0x000fe40000010000 */
[C---:B----4-:R-:W-:Y:S08]  /*11bf0*/  HMMA.16816.F32.BF16 R116, R12.reuse, R140, R116 ;  /* 0x0000008c0c74723c */ /* 0x050ff00000041874 */
        /* <DEDUP_REMOVED lines=102> */
[C---:B---3--:R-:W-:Y:S01]  /*12260*/  HMMA.16816.F32.BF16 R128, R12.reuse, R20, R4 ;  /* 0x000000140c80723c */ /* 0x048fe20000041804 */
[----:B------:R-:W1:Y:S02]  /*12270*/  LDSM.16.MT88.4 R4, [R133+0x5900] ;  /* 0x005900008504783b */ /* 0x000e640000004200 */
[----:B------:R-:W-:Y:S02]  /*12280*/  FADD.FTZ R239, R239, R240 ;  /* 0x000000f0efef7221 */ /* 0x000fe40000010000 */
[----:B------:R-:W-:Y:S02]  /*12290*/  FADD.FTZ R221, R170, R221 ;  /* 0x000000ddaadd7221 */ /* 0x000fe40000010000 */
[----:B------:R-:W-:Y:S01]  /*122a0*/  FADD.FTZ R224, R242, R239 ;  /* 0x000000eff2e07221 */ /* 0x000fe20000010000 */
        /* <DEDUP_REMOVED lines=21> */
[C---:B------:R-:W-:Y:S03]  /*12400*/  HMMA.16816.F32.BF16 R80, R12.reuse, R6, R80 ;  /* 0x000000060c50723c */ /* 0x040fe60000041850 */
[----:B------:R-:W-:Y:S05]  /*12410*/  ISETP.GE.AND P0, PT, R4, R201, PT ;  /* 0x000000c90400720c */ /* 0x000fea0003f06270 */
[C---:B---3--:R-:W-:Y:S08]  /*12420*/  HMMA.16816.F32.BF16 R84, R12.reuse, R8, R84 ;  /* 0x000000080c54723c */ /* 0x048ff00000041854 */
[C---:B------:R-:W-:Y:S08]  /*12430*/  HMMA.16816.F32.BF16 R88, R12.reuse, R10, R88 ;  /* 0x0000000a0c58723c */ /* 0x040ff00000041858 */
[C---:B--2---:R-:W-:Y:S08]  /*12440*/  HMMA.16816.F32.BF16 R92, R12.reuse, R16, R92 ;  /* 0x000000100c5c723c */ /* 0x044ff0000004185c */
[----:B------:R-:W-:Y:S01]  /*12450*/  HMMA.16816.F32.BF16 R96, R12, R18, R96 ;  /* 0x000000120c60723c */ /* 0x000fe20000041860 */
[----:B------:R-:W-:Y:S07]  /*12460*/  @!UPT UIADD3 URZ, URZ, URZ, URZ ;  /* 0x0000003f3f3ff290 */ /* 0x000fee000fffe03f */
[----:B------:R-:W-:-:S11]  /*12470*/  @!P0 BRA `(.L_x_2979) ;  /* 0x0000040000008947 */ /* 0x000fd60003800000 */
[----:B------:R-:W-:Y:S01]  /*12480*/  IMAD.MOV.U32 R3, RZ, RZ, c[0x0][0x2b8] ;  /* 0x0000ae00ff037624 */ /* 0x000fe200078e00ff */
[----:B------:R-:W-:Y:S01]  /*12490*/  MOV R207, RZ ;  /* 0x000000ff00cf7202 */ /* 0x000fe20000000f00 */
[----:B------:R-:W-:Y:S03]  /*124a0*/  IMAD R208, R234, 0x40, R210 ;  /* 0x00000040ead07824 */ /* 0x000fe600078e02d2 */
[----:B------:R-:W-:Y:S02]  /*124b0*/  ISETP.NE.AND P0, PT, R3, 0x1, PT ;  /* 0x000000010300780c */ /* 0x000fe40003f05270 */
        /* <DEDUP_REMOVED lines=24> */
[----:B------:R-:W-:Y:S01]  /*12640*/  IMAD R4, R222, 0x3000, R206 ;  /* 0x00003000de047824 */ /* 0x000fe200078e02ce */
[----:B------:R-:W-:-:S05]  /*12650*/  BRA.DIV ~URZ, `(.L_x_2980) ;  /* 0x00007ad27f007947 */ /* 0x000fca000b800000 */
[----:B------:R1:W2:Y:S02]  /*12660*/  SHFL.IDX PT, R7, R5, RZ, 0x181f ;  /* 0x00181fff05077589 */ /* 0x0002a400000e0000 */
.L_x_3045:
[----:B------:R-:W-:-:S05]  /*12670*/  BRA.DIV ~URZ, `(.L_x_2981) ;  /* 0x00007b327f007947 */ /* 0x000fca000b800000 */
[----:B------:R-:W3:Y:S01]  /*12680*/  SHFL.IDX PT, R9, R3, RZ, 0x181f ;  /* 0x00181fff03097589 */ /* 0x000ee200000e0000 */
[----:B------:R-:W-:Y:S03]  /*12690*/  IMAD.SHL.U32 R4, R4, 0x2, RZ ;  /* 0x0000000204047824 */ /* 0x000fe600078e00ff */
[----:B-1----:R-:W1:Y:S04]  /*126a0*/  SHFL.IDX PT, R5, R5, 0x1, 0x181f ;  /* 0x00381f0005057f89 */ /* 0x002e6800000e0000 */
[----:B------:R4:W2:Y:S01]  /*126b0*/  SHFL.IDX PT, R240, R3, 0x1, 0x181f ;  /* 0x00381f0003f07f89 */ /* 0x0008a200000e0000 */
[----:B---3--:R-:W-:Y:S05]  /*126c0*/  IADD3 R12, P0, R9, R231, RZ ;  /* 0x000000e7090c7210 */ /* 0x008fea0007f1e0ff */
[----:B--2---:R-:W-:Y:S01]  /*126d0*/  IMAD.X R13, R7, 0x1, R232, P0 ;  /* 0x00000001070d7824 */ /* 0x004fe200000e06e8 */
[----:B------:R-:W-:Y:S04]  /*126e0*/  IADD3 R10, P0, R9, R230, RZ ;  /* 0x000000e6090a7210 */ /* 0x000fe80007f1e0ff */
[----:B------:R4:W-:Y:S01]  /*126f0*/  LDGSTS.E.BYPASS.LTC128B.128 [R4+0xc100], [R12.64], !P3 ;  /* 0x0c1000000c047fae */ /* 0x0009e2000d901d46 */
[----:B------:R-:W-:Y:S01]  /*12700*/  IMAD.X R11, R7, 0x1, R227, P0 ;  /* 0x00000001070b7824 */ /* 0x000fe200000e06e3 */
[----:B------:R-:W-:Y:S04]  /*12710*/  IADD3 R6, P0, R9, R178, RZ ;  /* 0x000000b209067210 */ /* 0x000fe80007f1e0ff */
[----:B------:R4:W-:Y:S01]  /*12720*/  LDGSTS.E.BYPASS.LTC128B.128 [R4+0xe100], [R10.64], !P4 ;  /* 0x0e1000000a047fae */ /* 0x0009e2000e101d46 */
[----:B------:R-:W-:Y:S05]  /*12730*/  IADD3.X R7, R7, R192, RZ, P0, !PT ;  /* 0x000000c007077210 */ /* 0x000fea00007fe4ff */
[----:B------:R4:W-:Y:S03]  /*12740*/  LDGSTS.E.BYPASS.LTC128B.128 [R4+0x10100], [R6.64], !P6 ;  /* 0x1010000006047fae */ /* 0x0009e6000f101d46 */
.L_x_3046:
        /* <DEDUP_REMOVED lines=19> */
.L_x_2979:
[----:B------:R-:W-:Y:S05]  /*12880*/  BSYNC B0 ;  /* 0x0000000000007941 */ /* 0x000fea0003800000 */
.L_x_2978:
[C---:B------:R-:W-:Y:S01]  /*12890*/  IADD3 R3, R181.reuse, 0x1, RZ ;  /* 0x00000001b5037810 */ /* 0x040fe20007ffe0ff */
[----:B------:R-:W0:Y:S01]  /*128a0*/  LDGDEPBAR ;  /* 0x00000000000079af */ /* 0x000e220000000000 */
[----:B------:R-:W-:Y:S01]  /*128b0*/  ISETP.GE.AND P0, PT, R181, 0x1, PT ;  /* 0x00000001b500780c */ /* 0x000fe20003f06270 */
[----:B------:R-:W-:Y:S01]  /*128c0*/  IMAD.MOV.U32 R133, RZ, RZ, R2 ;  /* 0x000000ffff857224 */ /* 0x000fe200078e0002 */
[C---:B------:R-:W-:Y:S02]  /*128d0*/  IADD3 R226, R234.reuse, -0x1, RZ ;  /* 0xffffffffeae27810 */ /* 0x040fe40007ffe0ff */
[----:B------:R-:W-:Y:S01]  /*128e0*/  SEL R181, R3, RZ, !P0 ;  /* 0x000000ff03b57207 */ /* 0x000fe20004000000 */
[----:B------:R-:W-:Y:S01]  /*128f0*/  IMAD.MOV.U32 R3, RZ, RZ, R0 ;  /* 0x000000ffff037224 */ /* 0x000fe200078e0000 */
[----:B------:R-:W-:Y:S01]  /*12900*/  ISETP.GT.AND P0, PT, R234, R189, PT ;  /* 0x000000bdea00720c */ /* 0x000fe20003f04270 */
[----:B------:R-:W-:Y:S11]  /*12910*/  IMAD.MOV.U32 R234, RZ, RZ, R226 ;  /* 0x000000ffffea7224 */ /* 0x000ff600078e00e2 */
[----:B------:R-:W-:Y:S01]  /*12920*/  @!UPT UIADD3 URZ, URZ, URZ, URZ ;  /* 0x0000003f3f3ff290 */ /* 0x000fe2000fffe03f */
[----:B-1----:R-:W-:-:S05]  /*12930*/  @P0 BRA `(.L_x_2982) ;  /* 0xffffd38000000947 */ /* 0x002fca000383ffff */
.L_x_2972:
[----:B------:R-:W-:-:S13]  /*12940*/  ISETP.GE.AND P0, PT, R226, R201, PT ;  /* 0x000000c9e200720c */ /* 0x000fda0003f06270 */
[----:B------:R-:W-:Y:S05]  /*12950*/  @!P0 BRA `(.L_x_2983) ;  /* 0x0000376000008947 */ /* 0x000fea0003800000 */
[----:B------:R-:W-:Y:S01]  /*12960*/  IADD3 R3, R223, 0x40, RZ ;  /* 0x00000040df037810 */ /* 0x000fe20007ffe0ff */
[----:B------:R-:W-:Y:S01]  /*12970*/  IMAD.MOV.U32 R189, RZ, RZ, 0x40 ;  /* 0x00000040ffbd7424 */ /* 0x000fe200078e00ff */
[----:B------:R-:W-:Y:S01]  /*12980*/  LOP3.LUT P0, RZ, R176, 0x4, RZ, 0xc0, !PT ;  /* 0x00000004b0ff7812 */ /* 0x000fe2000780c0ff */
[----:B------:R-:W-:Y:S01]  /*12990*/  IMAD.MOV.U32 R132, RZ, RZ, R2 ;  /* 0x000000ffff847224 */ /* 0x000fe200078e0002 */
[----:B------:R-:W-:Y:S02]  /*129a0*/  SHF.R.S32.HI R4, RZ, 0x1f, R3 ;  /* 0x0000001fff047819 */ /* 0x000fe40000011403 */
[----:B------:R-:W-:Y:S02]  /*129b0*/  ISETP.GE.AND P3, PT, R3, c[0x0][0x1d4], PT ;  /* 0x0000750003007a0c */ /* 0x000fe40003f66270 */
[----:B------:R-:W-:Y:S01]  /*129c0*/  LEA.HI R227, R4, R3, RZ, 0x3 ;  /* 0x0000000304e37211 */ /* 0x000fe200078f18ff */
[----:B------:R-:W-:Y:S01]  /*129d0*/  IMAD.MOV.U32 R3, RZ, RZ, R0 ;  /* 0x000000ffff037224 */ /* 0x000fe200078e0000 */
[----:B------:R-:W-:-:S02]  /*129e0*/  SHF.R.S32.HI R4, RZ, 0x1f, R223 ;  /* 0x0000001fff047819 */ /* 0x000fc400000114df */
[----:B------:R-:W-:Y:S02]  /*129f0*/  LOP3.LUT R227, R227, 0xfffffff8, RZ, 0xc0, !PT ;  /* 0xfffffff8e3e37812 */ /* 0x000fe400078ec0ff */
[C---:B------:R-:W-:Y:S02]  /*12a00*/  ISETP.GE.AND P2, PT, R223.reuse, c[0x0][0x1d4], PT ;  /* 0x00007500df007a0c */ /* 0x040fe40003f46270 */
[----:B------:R-:W-:Y:S02]  /*12a10*/  SHF.R.S32.HI R0, RZ, 0x1f, R227 ;  /* 0x0000001fff007819 */ /* 0x000fe400000114e3 */
[C---:B------:R-:W-:Y:S01]  /*12a20*/  SHF.L.U64.HI R225, R223.reuse, 0x1, R4 ;  /* 0x00000001dfe17819 */ /* 0x040fe20000010204 */
[----:B------:R-:W-:Y:S01]  /*12a30*/  IMAD.SHL.U32 R223, R223, 0x2, RZ ;  /* 0x00000002dfdf7824 */ /* 0x000fe200078e00ff */
[C---:B------:R-:W-:Y:S01]  /*12a40*/  SHF.L.U64.HI R229, R227.reuse, 0x1, R0 ;  /* 0x00000001e3e57819 */ /* 0x040fe20000010200 */
[----:B------:R-:W-:Y:S01]  /*12a50*/  IMAD.SHL.U32 R227, R227, 0x2, RZ ;  /* 0x00000002e3e37824 */ /* 0x000fe200078e00ff */
[----:B------:R-:W-:-:S02]  /*12a60*/  SEL R189, R189, 0xffffffc0, !P0 ;  /* 0xffffffc0bdbd7807 */ /* 0x000fc40004000000 */
.L_x_3000:
        /* <DEDUP_REMOVED lines=34> */
.L_x_3047:
[----:B------:R-:W-:-:S05]  /*12c90*/  BRA.DIV ~URZ, `(.L_x_2987) ;  /* 0x000077a27f007947 */ /* 0x000fca000b800000 */
[----:B------:R-:W5:Y:S01]  /*12ca0*/  SHFL.IDX PT, R14, R4, RZ, 0x181f ;  /* 0x00181fff040e7589 */ /* 0x000f6200000e0000 */
[C---:B------:R-:W-:Y:S01]  /*12cb0*/  IMAD.SHL.U32 R7, R205.reuse, 0x2, RZ ;  /* 0x00000002cd077824 */ /* 0x040fe200078e00ff */
[----:B------:R-:W-:Y:S01]  /*12cc0*/  SHF.L.U64.HI R5, R205, 0x1, R202 ;  /* 0x00000001cd057819 */ /* 0x000fe200000102ca */
[----:B------:R-:W-:Y:S01]  /*12cd0*/  IMAD R6, R222, 0x6000, R203 ;  /* 0x00006000de067824 */ /* 0x000fe200078e02cb */
        /* <DEDUP_REMOVED lines=11> */
.L_x_3048:
[----:B--234-:R-:W-:Y:S05]  /*12d90*/  IADD3 R14, P0, R240, R223, RZ ;  /* 0x000000dff00e7210 */ /* 0x01cfea0007f1e0ff */
        /* <DEDUP_REMOVED lines=11> */
.L_x_2985:
[----:B------:R-:W-:Y:S05]  /*12e50*/  BSYNC B0 ;  /* 0x0000000000007941 */ /* 0x000fea0003800000 */
.L_x_2984:
[----:B------:R-:W0:Y:S01]  /*12e60*/  LDGDEPBAR ;  /* 0x00000000000079af */ /* 0x000e220000000000 */
[----:B------:R-:W-:Y:S01]  /*12e70*/  WARPSYNC 0xffffffff ;  /* 0xffffffff00007948 */ /* 0x000fe20003800000 */
[C---:B--23--:R-:W-:Y:S03]  /*12e80*/  HMMA.16816.F32.BF16 R4, R32.reuse, R8, RZ ;  /* 0x000000082004723c */ /* 0x04cfe600000418ff */
[C---:B------:R-:W-:Y:S01]  /*12e90*/  ISETP.NE.AND P0, PT, R194.reuse, c[0x0][0x2c4], PT ;  /* 0x0000b100c2007a0c */ /* 0x040fe20003f05270 */
[----:B------:R-:W2:Y:S01]  /*12ea0*/  LDL R231, [R1+0x4] ;  /* 0x0000040001e77983 */ /* 0x000ea20000100800 */
[C---:B------:R-:W-:Y:S01]  /*12eb0*/  IMAD.IADD R0, R189.reuse, 0x1, R192 ;  /* 0x00000001bd007824 */ /* 0x040fe200078e02c0 */
[----:B------:R-:W-:Y:S01]  /*12ec0*/  ISETP.LE.AND P4, PT, R194, c[0x0][0x32c], PT ;  /* 0x0000cb00c2007a0c */ /* 0x000fe20003f83270 */
[----:B------:R-:W-:Y:S01]  /*12ed0*/  IMAD.IADD R134, R189, 0x1, R2 ;  /* 0x00000001bd867824 */ /* 0x000fe200078e0202 */
[C---:B------:R-:W-:Y:S02]  /*12ee0*/  HMMA.16816.F32.BF16 R8, R32.reuse, R10, RZ ;  /* 0x0000000a2008723c */ /* 0x040fe400000418ff */
[----:B------:R-:W-:Y:S06]  /*12ef0*/  LDSM.16.M88.4 R160, [R184] ;  /* 0x00000000b8a0783b */ /* 0x000fec0000000200 */
[C---:B----4-:R-:W-:Y:S01]  /*12f00*/  HMMA.16816.F32.BF16 R12, R32.reuse, R16, RZ ;  /* 0x00000010200c723c */ /* 0x050fe200000418ff */
[----:B------:R-:W3:Y:S06]  /*12f10*/  LDSM.16.M88.4 R164, [R0+0xc100] ;  /* 0x00c1000000a4783b */ /* 0x000eec0000000200 */
[----:B------:R-:W-:Y:S01]  /*12f20*/  LDSM.16.M88.4 R168, [R192+0xe100] ;  /* 0x00e10000c0a8783b */ /* 0x000fe20000000200 */
[C---:B------:R-:W-:Y:S05]  /*12f30*/  HMMA.16816.F32.BF16 R16, R32.reuse, R18, RZ ;  /* 0x000000122010723c */ /* 0x040fea00000418ff */
[----:B------:R-:W-:Y:S03]  /*12f40*/  LDSM.16.M88.4 R172, [R2+0x10100] ;  /* 0x0101000002ac783b */ /* 0x000fe60000000200 */
[C---:B-1----:R-:W-:Y:S03]  /*12f50*/  HMMA.16816.F32.BF16 R20, R32.reuse, R24, RZ ;  /* 0x000000182014723c */ /* 0x042fe600000418ff */
[----:B------:R-:W-:Y:S05]  /*12f60*/  LDSM.16.M88.4 R176, [R2+0x10900] ;  /* 0x0109000002b0783b */ /* 0x000fea0000000200 */
        /* <DEDUP_REMOVED lines=15> */
[----:B------:R-:W4:Y:S06]  /*13060*/  LDSM.16.M88.4 R140, [R0+0xd100] ;  /* 0x00d10000008c783b */ /* 0x000f2c0000000200 */
[----:B------:R-:W-:Y:S01]  /*13070*/  LDSM.16.M88.4 R156, [R134+0xd900] ;  /* 0x00d90000869c783b */ /* 0x000fe20000000200 */
[C---:B---3--:R-:W-:Y:S08]  /*13080*/  HMMA.16816.F32.BF16 R4, R160.reuse, R164, R4 ;  /* 0x000000a4a004723c */ /* 0x048ff00000041804 */
[C---:B------:R-:W-:Y:S01]  /*13090*/  HMMA.16816.F32.BF16 R8, R160.reuse, R166, R8 ;  /* 0x000000a6a008723c */ /* 0x040fe20000041808 */
[----:B------:R-:W-:Y:S07]  /*130a0*/  LDSM.16.M88.4 R164, [R190+0x4000] ;  /* 0x00400000bea4783b */ /* 0x000fee0000000200 */
[C---:B-1----:R-:W-:Y:S08]  /*130b0*/  HMMA.16816.F32.BF16 R12, R160.reuse, R136, R12 ;  /* 0x00000088a00c723c */ /* 0x042ff0000004180c */
[C---:B------:R-:W-:Y:S01]  /*130c0*/  HMMA.16816.F32.BF16 R16, R160.reuse, R138, R16 ;  /* 0x0000008aa010723c */ /* 0x040fe20000041810 */
[----:B------:R-:W1:Y:S07]  /*130d0*/  LDSM.16.M88.4 R136, [R134+0xc900] ;  /* 0x00c900008688783b */ /* 0x000e6e0000000200 */
[C---:B----4-:R-:W-:Y:S08]  /*130e0*/  HMMA.16816.F32.BF16 R20, R160.reuse, R140, R20 ;  /* 0x0000008ca014723c */ /* 0x050ff00000041814 */
[C---:B------:R-:W-:Y:S01]  /*130f0*/  HMMA.16816.F32.BF16 R24, R160.reuse, R142, R24 ;  /* 0x0000008ea018723c */ /* 0x040fe20000041818 */
[----:B------:R-:W3:Y:S07]  /*13100*/  LDSM.16.M88.4 R140, [R134+0xd100] ;  /* 0x00d10000868c783b */ /* 0x000eee0000000200 */
[C---:B------:R-:W-:Y:S08]  /*13110*/  HMMA.16816.F32.BF16 R28, R160.reuse, R144, R28 ;  /* 0x00000090a01c723c */ /* 0x040ff0000004181c */
[----:B------:R-:W-:Y:S01]  /*13120*/  HMMA.16816.F32.BF16 R32, R160, R146, R32 ;  /* 0x00000092a020723c */ /* 0x000fe20000041820 */
[----:B------:R-:W4:Y:S06]  /*13130*/  LDSM.16.M88.4 R144, [R192+0xe900] ;  /* 0x00e90000c090783b */ /* 0x000f2c0000000200 */
[----:B------:R-:W-:Y:S01]  /*13140*/  LDSM.16.M88.4 R160, [R0+0xe100] ;  /* 0x00e1000000a0783b */ /* 0x000fe20000000200 */
[C---:B------:R-:W-:Y:S08]  /*13150*/  HMMA.16816.F32.BF16 R4, R148.reuse, R152, R4 ;  /* 0x000000989404723c */ /* 0x040ff00000041804 */
[C---:B------:R-:W-:Y:S01]  /*13160*/  HMMA.16816.F32.BF16 R8, R148.reuse, R154, R8 ;  /* 0x0000009a9408723c */ /* 0x040fe20000041808 */
[----:B------:R-:W5:Y:S07]  /*13170*/  LDSM.16.M88.4 R152, [R192+0xf100] ;  /* 0x00f10000c098783b */ /* 0x000f6e0000000200 */
[C---:B-1----:R-:W-:Y:S08]  /*13180*/  HMMA.16816.F32.BF16 R12, R148.reuse, R136, R12 ;  /* 0x00000088940c723c */ /* 0x042ff0000004180c */
[C---:B------:R-:W-:Y:S01]  /*13190*/  HMMA.16816.F32.BF16 R16, R148.reuse, R138, R16 ;  /* 0x0000008a9410723c */ /* 0x040fe20000041810 */
[----:B------:R-:W1:Y:S07]  /*131a0*/  LDSM.16.M88.4 R136, [R192+0xf900] ;  /* 0x00f90000c088783b */ /* 0x000e6e0000000200 */
[C---:B---3--:R-:W-:Y:S08]  /*131b0*/  HMMA.16816.F32.BF16 R20, R148.reuse, R140, R20 ;  /* 0x0000008c9414723c */ /* 0x048ff00000041814 */
[C---:B------:R-:W-:Y:S01]  /*131c0*/  HMMA.16816.F32.BF16 R24, R148.reuse, R142, R24 ;  /* 0x0000008e9418723c */ /* 0x040fe20000041818 */
[----:B------:R-:W-:Y:S07]  /*131d0*/  LDSM.16.M88.4 R140, [R186+0x4000] ;  /* 0x00400000ba8c783b */ /* 0x000fee0000000200 */
[C---:B------:R-:W-:Y:S08]  /*131e0*/  HMMA.16816.F32.BF16 R28, R148.reuse, R156, R28 ;  /* 0x0000009c941c723c */ /* 0x040ff0000004181c */
[----:B------:R-:W-:Y:S01]  /*131f0*/  HMMA.16816.F32.BF16 R32, R148, R158, R32 ;  /* 0x0000009e9420723c */ /* 0x000fe20000041820 */
[----:B------:R-:W3:Y:S06]  /*13200*/  LDSM.16.M88.4 R148, [R2+0xe100] ;  /* 0x00e100000294783b */ /* 0x000eec0000000200 */
[----:B------:R-:W1:Y:S01]  /*13210*/  LDSM.16.M88.4 R156, [R2+0xe900] ;  /* 0x00e90000029c783b */ /* 0x000e620000000200 */
[C---:B------:R-:W-:Y:S08]  /*13220*/  HMMA.16816.F32.BF16 R4, R164.reuse, R168, R4 ;  /* 0x000000a8a404723c */ /* 0x040ff00000041804 */
[C---:B------:R-:W-:Y:S01]  /*13230*/  HMMA.16816.F32.BF16 R8, R164.reuse, R170, R8 ;  /* 0x000000aaa408723c */ /* 0x040fe20000041808 */
[----:B------:R-:W-:Y:S07]  /*13240*/  LDSM.16.M88.4 R168, [R192+0x10100] ;  /* 0x01010000c0a8783b */ /* 0x000fee0000000200 */
[C---:B----4-:R-:W-:Y:S08]  /*13250*/  HMMA.16816.F32.BF16 R12, R164.reuse, R144, R12 ;  /* 0x00000090a40c723c */ /* 0x050ff0000004180c */
[C---:B------:R-:W-:Y:S01]  /*13260*/  HMMA.16816.F32.BF16 R16, R164.reuse, R146, R16 ;  /* 0x00000092a410723c */ /* 0x040fe20000041810 */
[----:B------:R-:W4:Y:S07]  /*13270*/  LDSM.16.M88.4 R144, [R2+0xf100] ;  /* 0x00f100000290783b */ /* 0x000f2e0000000200 */
[C---:B-----5:R-:W-:Y:S08]  /*13280*/  HMMA.16816.F32.BF16 R20, R164.reuse, R152, R20 ;  /* 0x00000098a414723c */ /* 0x060ff00000041814 */
[C---:B------:R-:W-:Y:S01]  /*13290*/  HMMA.16816.F32.BF16 R24, R164.reuse, R154, R24 ;  /* 0x0000009aa418723c */ /* 0x040fe20000041818 */
[----:B------:R-:W5:Y:S03]  /*132a0*/  LDSM.16.M88.4 R152, [R2+0xf900] ;  /* 0x00f900000298783b */ /* 0x000f660000000200 */
[----:B--2---:R-:W-:Y:S04]  /*132b0*/  IMAD R231, R231, 0x80, R220 ;  /* 0x00000080e7e77824 */ /* 0x004fe800078e02dc */
[C---:B-1----:R-:W-:Y:S08]  /*132c0*/  HMMA.16816.F32.BF16 R28, R164.reuse, R136, R28 ;  /* 0x00000088a41c723c */ /* 0x042ff0000004181c */
[----:B------:R-:W-:Y:S01]  /*132d0*/  HMMA.16816.F32.BF16 R32, R164, R138, R32 ;  /* 0x0000008aa420723c */ /* 0x000fe20000041820 */
[----:B------:R-:W1:Y:S06]  /*132e0*/  LDSM.16.M88.4 R136, [R184+0x4000] ;  /* 0x00400000b888783b */ /* 0x000e6c0000000200 */
[----:B------:R-:W-:Y:S01]  /*132f0*/  LDSM.16.M88.4 R164, [R190+0x8000] ;  /* 0x00800000bea4783b */ /* 0x000fe20000000200 */
[C---:B---3--:R-:W-:Y:S08]  /*13300*/  HMMA.16816.F32.BF16 R4, R140.reuse, R148, R4 ;  /* 0x000000948c04723c */ /* 0x048ff00000041804 */
[C---:B------:R-:W-:Y:S01]  /*13310*/  HMMA.16816.F32.BF16 R8, R140.reuse, R150, R8 ;  /* 0x000000968c08723c */ /* 0x040fe20000041808 */
[----:B------:R-:W2:Y:S07]  /*13320*/  LDSM.16.M88.4 R148, [R0+0xe900] ;  /* 0x00e900000094783b */ /* 0x000eae0000000200 */
[C---:B------:R-:W-:Y:S08]  /*13330*/  HMMA.16816.F32.BF16 R12, R140.reuse, R156, R12 ;  /* 0x0000009c8c0c723c */ /* 0x040ff0000004180c */
[C---:B------:R-:W-:Y:S01]  /*13340*/  HMMA.16816.F32.BF16 R16, R140.reuse, R158, R16 ;  /* 0x0000009e8c10723c */ /* 0x040fe20000041810 */
[----:B------:R-:W3:Y:S07]  /*13350*/  LDSM.16.M88.4 R156, [R0+0xf100] ;  /* 0x00f10000009c783b */ /* 0x000eee0000000200 */
[C---:B----4-:R-:W-:Y:S08]  /*13360*/  HMMA.16816.F32.BF16 R20, R140.reuse, R144, R20 ;  /* 0x000000908c14723c */ /* 0x050ff00000041814 */
[C---:B------:R-:W-:Y:S01]  /*13370*/  HMMA.16816.F32.BF16 R24, R140.reuse, R146, R24 ;  /* 0x000000928c18723c */ /* 0x040fe20000041818 */
[----:B------:R-:W4:Y:S07]  /*13380*/  LDSM.16.M88.4 R144, [R0+0xf900] ;  /* 0x00f900000090783b */ /* 0x000f2e0000000200 */
[C---:B-----5:R-:W-:Y:S08]  /*13390*/  HMMA.16816.F32.BF16 R28, R140.reuse, R152, R28 ;  /* 0x000000988c1c723c */ /* 0x060ff0000004181c */
[----:B------:R-:W-:Y:S01]  /*133a0*/  HMMA.16816.F32.BF16 R32, R140, R154, R32 ;  /* 0x0000009a8c20723c */ /* 0x000fe20000041820 */
[----:B------:R-:W-:Y:S06]  /*133b0*/  LDSM.16.M88.4 R140, [R183+0x4000] ;  /* 0x00400000b78c783b */ /* 0x000fec0000000200 */
[----:B------:R-:W5:Y:S01]  /*133c0*/  LDSM.16.M88.4 R152, [R134+0xe100] ;  /* 0x00e100008698783b */ /* 0x000f620000000200 */
[C---:B-1----:R-:W-:Y:S07]  /*133d0*/  HMMA.16816.F32.BF16 R4, R136.reuse, R160, R4 ;  /* 0x000000a08804723c */ /* 0x042fee0000041804 */
[----:B------:R-:W-:Y:S01]  /*133e0*/  IADD3 R160, R189, R188, R133 ;  /* 0x000000bcbda07210 */ /* 0x000fe20007ffe085 */
[C---:B------:R-:W-:Y:S04]  /*133f0*/  HMMA.16816.F32.BF16 R8, R136.reuse, R162, R8 ;  /* 0x000000a28808723c */ /* 0x040fe80000041808 */
[----:B------:R-:W-:Y:S04]  /*13400*/  IMAD.IADD R135, R185, 0x1, R160 ;  /* 0x00000001b9877824 */ /* 0x000fe800078e02a0 */
[C---:B--2---:R-:W-:Y:S01]  /*13410*/  HMMA.16816.F32.BF16 R12, R136.reuse, R148, R12 ;  /* 0x00000094880c723c */ /* 0x044fe2000004180c */
[----:B------:R-:W1:Y:S07]  /*13420*/  LDSM.16.M88.4 R160, [R135+0xe900] ;  /* 0x00e9000087a0783b */ /* 0x000e6e0000000200 */
[C---:B------:R-:W-:Y:S01]  /*13430*/  HMMA.16816.F32.BF16 R16, R136.reuse, R150, R16 ;  /* 0x000000968810723c */ /* 0x040fe20000041810 */
[----:B------:R-:W2:Y:S07]  /*13440*/  LDSM.16.M88.4 R148, [R135+0xf100] ;  /* 0x00f100008794783b */ /* 0x000eae0000000200 */
[C---:B---3--:R-:W-:Y:S08]  /*13450*/  HMMA.16816.F32.BF16 R20, R136.reuse, R156, R20 ;  /* 0x0000009c8814723c */ /* 0x048ff00000041814 */
[C---:B------:R-:W-:Y:S01]  /*13460*/  HMMA.16816.F32.BF16 R24, R136.reuse, R158, R24 ;  /* 0x0000009e8818723c */ /* 0x040fe20000041818 */
[----:B------:R-:W3:Y:S07]  /*13470*/  LDSM.16.M88.4 R156, [R135+0xf900] ;  /* 0x00f90000879c783b */ /* 0x000eee0000000200 */
[C---:B----4-:R-:W-:Y:S08]  /*13480*/  HMMA.16816.F32.BF16 R28, R136.reuse, R144, R28 ;  /* 0x00000090881c723c */ /* 0x050ff0000004181c */
[----:B------:R-:W-:Y:S01]  /*13490*/  HMMA.16816.F32.BF16 R32, R136, R146, R32 ;  /* 0x000000928820723c */ /* 0x000fe20000041820 */
[----:B------:R-:W4:Y:S06]  /*134a0*/  LDSM.16.M88.4 R136, [R192+0x10900] ;  /* 0x01090000c088783b */ /* 0x000f2c0000000200 */
[----:B------:R-:W3:Y:S01]  /*134b0*/  LDSM.16.M88.4 R144, [R192+0x11100] ;  /* 0x01110000c090783b */ /* 0x000ee20000000200 */
[C---:B-----5:R-:W-:Y:S08]  /*134c0*/  HMMA.16816.F32.BF16 R4, R140.reuse, R152, R4 ;  /* 0x000000988c04723c */ /* 0x060ff00000041804 */
[C---:B------:R-:W-:Y:S01]  /*134d0*/  HMMA.16816.F32.BF16 R8, R140.reuse, R154, R8 ;  /* 0x0000009a8c08723c */ /* 0x040fe20000041808 */
[----:B------:R-:W5:Y:S07]  /*134e0*/  LDSM.16.M88.4 R152, [R192+0x11900] ;  /* 0x01190000c098783b */ /* 0x000f6e0000000200 */
[C---:B-1----:R-:W-:Y:S08]  /*134f0*/  HMMA.16816.F32.BF16 R12, R140.reuse, R160, R12 ;  /* 0x000000a08c0c723c */ /* 0x042ff0000004180c */
[C---:B------:R-:W-:Y:S01]  /*13500*/  HMMA.16816.F32.BF16 R16, R140.reuse, R162, R16 ;  /* 0x000000a28c10723c */ /* 0x040fe20000041810 */
[----:B------:R-:W1:Y:S07]  /*13510*/  LDSM.16.M88.4 R160, [R186+0x8000] ;  /* 0x00800000baa0783b */ /* 0x000e6e0000000200 */
[C---:B--2---:R-:W-:Y:S08]  /*13520*/  HMMA.16816.F32.BF16 R20, R140.reuse, R148, R20 ;  /* 0x000000948c14723c */ /* 0x044ff00000041814 */
[C---:B------:R-:W-:Y:S01]  /*13530*/  HMMA.16816.F32.BF16 R24, R140.reuse, R150, R24 ;  /* 0x000000968c18723c */ /* 0x040fe20000041818 */
[----:B------:R-:W-:Y:S07]  /*13540*/  LDSM.16.M88.4 R148, [R184+0x8000] ;  /* 0x00800000b894783b */ /* 0x000fee0000000200 */
[C---:B---3--:R-:W-:Y:S08]  /*13550*/  HMMA.16816.F32.BF16 R28, R140.reuse, R156, R28 ;  /* 0x0000009c8c1c723c */ /* 0x048ff0000004181c */
[----:B------:R-:W-:Y:S01]  /*13560*/  HMMA.16816.F32.BF16 R32, R140, R158, R32 ;  /* 0x0000009e8c20723c */ /* 0x000fe20000041820 */
[----:B------:R-:W2:Y:S06]  /*13570*/  LDSM.16.M88.4 R140, [R2+0x11100] ;  /* 0x01110000028c783b */ /* 0x000eac0000000200 */
[----:B------:R-:W-:Y:S01]  /*13580*/  LDSM.16.M88.4 R156, [R0+0x10100] ;  /* 0x01010000009c783b */ /* 0x000fe20000000200 */
[C---:B------:R-:W-:Y:S08]  /*13590*/  HMMA.16816.F32.BF16 R4, R164.reuse, R168, R4 ;  /* 0x000000a8a404723c */ /* 0x040ff00000041804 */
[C---:B------:R-:W-:Y:S01]  /*135a0*/  HMMA.16816.F32.BF16 R8, R164.reuse, R170, R8 ;  /* 0x000000aaa408723c */ /* 0x040fe20000041808 */
[----:B------:R-:W-:Y:S07]  /*135b0*/  LDSM.16.M88.4 R168, [R0+0x10900] ;  /* 0x0109000000a8783b */ /* 0x000fee0000000200 */
[C---:B----4-:R-:W-:Y:S08]  /*135c0*/  HMMA.16816.F32.BF16 R12, R164.reuse, R136, R12 ;  /* 0x00000088a40c723c */ /* 0x050ff0000004180c */
[C---:B------:R-:W-:Y:S01]  /*135d0*/  HMMA.16816.F32.BF16 R16, R164.reuse, R138, R16 ;  /* 0x0000008aa410723c */ /* 0x040fe20000041810 */
[----:B------:R-:W3:Y:S07]  /*135e0*/  LDSM.16.M88.4 R136, [R2+0x11900] ;  /* 0x011900000288783b */ /* 0x000eee0000000200 */
[C---:B------:R-:W-:Y:S08]  /*135f0*/  HMMA.16816.F32.BF16 R20, R164.reuse, R144, R20 ;  /* 0x00000090a414723c */ /* 0x040ff00000041814 */
[C---:B------:R-:W-:Y:S01]  /*13600*/  HMMA.16816.F32.BF16 R24, R164.reuse, R146, R24 ;  /* 0x00000092a418723c */ /* 0x040fe20000041818 */
[----:B------:R-:W4:Y:S07]  /*13610*/  LDSM.16.M88.4 R144, [R0+0x11100] ;  /* 0x011100000090783b */ /* 0x000f2e0000000200 */
[C---:B-----5:R-:W-:Y:S08]  /*13620*/  HMMA.16816.F32.BF16 R28, R164.reuse, R152, R28 ;  /* 0x00000098a41c723c */ /* 0x060ff0000004181c */
[----:B------:R-:W-:Y:S01]  /*13630*/  HMMA.16816.F32.BF16 R32, R164, R154, R32 ;  /* 0x0000009aa420723c */ /* 0x000fe20000041820 */
[----:B------:R5:W3:Y:S06]  /*13640*/  LDSM.16.M88.4 R152, [R0+0x11900] ;  /* 0x011900000098783b */ /* 0x000aec0000000200 */
[----:B------:R-:W-:Y:S01]  /*13650*/  LDSM.16.M88.4 R164, [R183+0x8000] ;  /* 0x00800000b7a4783b */ /* 0x000fe20000000200 */
[C---:B-1----:R-:W-:Y:S08]  /*13660*/  HMMA.16816.F32.BF16 R4, R160.reuse, R172, R4 ;  /* 0x000000aca004723c */ /* 0x042ff00000041804 */
[C---:B------:R-:W-:Y:S01]  /*13670*/  HMMA.16816.F32.BF16 R8, R160.reuse, R174, R8 ;  /* 0x000000aea008723c */ /* 0x040fe20000041808 */
[----:B------:R-:W1:Y:S07]  /*13680*/  LDSM.16.M88.4 R172, [R134+0x10100] ;  /* 0x0101000086ac783b */ /* 0x000e6e0000000200 */
[C---:B------:R-:W-:Y:S04]  /*13690*/  HMMA.16816.F32.BF16 R12, R160.reuse, R176, R12 ;  /* 0x000000b0a00c723c */ /* 0x040fe8000004180c */
[----:B-----5:R-:W-:Y:S04]  /*136a0*/  IADD3 R0, R211, R231, R218 ;  /* 0x000000e7d3007210 */ /* 0x020fe80007ffe0da */
[C---:B------:R-:W-:Y:S01]  /*136b0*/  HMMA.16816.F32.BF16 R16, R160.reuse, R178, R16 ;  /* 0x000000b2a010723c */ /* 0x040fe20000041810 */
[----:B------:R-:W5:Y:S03]  /*136c0*/  LDSM.16.M88.4 R176, [R135+0x10900] ;  /* 0x0109000087b0783b */ /* 0x000f660000000200 */
[----:B------:R-:W-:Y:S04]  /*136d0*/  @P0 IMAD.HI.U32 R2, R0, c[0x0][0x2c8], RZ ;  /* 0x0000b20000020a27 */ /* 0x000fe800078e00ff */
[C---:B--2---:R-:W-:Y:S04]  /*136e0*/  HMMA.16816.F32.BF16 R20, R160.reuse, R140, R20 ;  /* 0x0000008ca014723c */ /* 0x044fe80000041814 */
[----:B------:R-:W-:Y:S02]  /*136f0*/  @P0 SHF.R.U32.HI R0, RZ, c[0x0][0x2cc], R2 ;  /* 0x0000b300ff000a19 */ /* 0x000fe40000011602 */
[C---:B------:R-:W-:Y:S02]  /*13700*/  ISETP.GE.AND P0, PT, R222.reuse, 0x1, PT ;  /* 0x00000001de00780c */ /* 0x040fe40003f06270 */
[C---:B------:R-:W-:Y:S01]  /*13710*/  HMMA.16816.F32.BF16 R24, R160.reuse, R142, R24 ;  /* 0x0000008ea018723c */ /* 0x040fe20000041818 */
[----:B------:R-:W-:Y:S03]  /*13720*/  LDSM.16.M88.4 R140, [R135+0x11900] ;  /* 0x01190000878c783b */ /* 0x000fe60000000200 */
[----:B------:R-:W-:Y:S03]  /*13730*/  IADD3 R222, R222, 0x1, RZ ;  /* 0x00000001dede7810 */ /* 0x000fe60007ffe0ff */
[----:B------:R-:W2:Y:S01]  /*13740*/  SHFL.IDX PT, R2, R0, RZ, 0x1c1f ;  /* 0x001c1fff00027589 */ /* 0x000ea200000e0000 */
[C---:B---3--:R-:W-:Y:S04]  /*13750*/  HMMA.16816.F32.BF16 R28, R160.reuse, R136, R28 ;  /* 0x00000088a01c723c */ /* 0x048fe8000004181c */
[----:B------:R-:W-:Y:S04]  /*13760*/  SEL R222, R222, RZ, !P0 ;  /* 0x000000ffdede7207 */ /* 0x000fe80004000000 */
[----:B------:R-:W-:Y:S01]  /*13770*/  HMMA.16816.F32.BF16 R32, R160, R138, R32 ;  /* 0x0000008aa020723c */ /* 0x000fe20000041820 */
[----:B------:R-:W3:Y:S07]  /*13780*/  LDSM.16.M88.4 R136, [R135+0x11100] ;  /* 0x011100008788783b */ /* 0x000eee0000000200 */
[C---:B------:R-:W-:Y:S08]  /*13790*/  HMMA.16816.F32.BF16 R4, R148.reuse, R156, R4 ;  /* 0x0000009c9404723c */ /* 0x040ff00000041804 */
[C---:B------:R-:W-:Y:S08]  /*137a0*/  HMMA.16816.F32.BF16 R8, R148.reuse, R158, R8 ;  /* 0x0000009e9408723c */ /* 0x040ff00000041808 */
[C---:B------:R-:W-:Y:S08]  /*137b0*/  HMMA.16816.F32.BF16 R12, R148.reuse, R168, R12 ;  /* 0x000000a8940c723c */ /* 0x040ff0000004180c */
[C---:B------:R-:W-:Y:S08]  /*137c0*/  HMMA.16816.F32.BF16 R16, R148.reuse, R170, R16 ;  /* 0x000000aa9410723c */ /* 0x040ff00000041810 */
[C---:B----4-:R-:W-:Y:S08]  /*137d0*/  HMMA.16816.F32.BF16 R20, R148.reuse, R144, R20 ;  /* 0x000000909414723c */ /* 0x050ff00000041814 */
[C---:B------:R-:W-:Y:S08]  /*137e0*/  HMMA.16816.F32.BF16 R24, R148.reuse, R146, R24 ;  /* 0x000000929418723c */ /* 0x040ff00000041818 */
[C---:B------:R-:W-:Y:S08]  /*137f0*/  HMMA.16816.F32.BF16 R28, R148.reuse, R152, R28 ;  /* 0x00000098941c723c */ /* 0x040ff0000004181c */
[----:B------:R-:W-:Y:S07]  /*13800*/  HMMA.16816.F32.BF16 R32, R148, R154, R32 ;  /* 0x0000009a9420723c */ /* 0x000fee0000041820 */
[----:B------:R-:W-:Y:S01]  /*13810*/  IMAD.SHL.U32 R150, R226, 0x40, RZ ;  /* 0x00000040e2967824 */ /* 0x000fe200078e00ff */
[C---:B-1----:R-:W-:Y:S05]  /*13820*/  HMMA.16816.F32.BF16 R4, R164.reuse, R172, R4 ;  /* 0x000000aca404723c */ /* 0x042fea0000041804 */
[----:B------:R-:W-:Y:S03]  /*13830*/  IADD3 R151, -R219, 0x1, -R150 ;  /* 0x00000001db977810 */ /* 0x000fe60007ffe996 */
[C---:B------:R-:W-:Y:S04]  /*13840*/  HMMA.16816.F32.BF16 R8, R164.reuse, R174, R8 ;  /* 0x000000aea408723c */ /* 0x040fe80000041808 */
[----:B------:R-:W-:Y:S04]  /*13850*/  IADD3 R151, -R204, R151, R193 ;  /* 0x00000097cc977210 */ /* 0x000fe80007ffe1c1 */
[C---:B-----5:R-:W-:Y:S04]  /*13860*/  HMMA.16816.F32.BF16 R12, R164.reuse, R176, R12 ;  /* 0x000000b0a40c723c */ /* 0x060fe8000004180c */
[C---:B------:R-:W-:Y:S02]  /*13870*/  IADD3 R153, R151.reuse, c[0x0][0x328], RZ ;  /* 0x0000ca0097997a10 */ /* 0x040fe40007ffe0ff */
[----:B------:R-:W-:Y:S02]  /*13880*/  IADD3 R151, R151, UR4, RZ ;  /* 0x0000000497977c10 */ /* 0x000fe4000fffe0ff */
[C---:B------:R-:W-:Y:S04]  /*13890*/  HMMA.16816.F32.BF16 R16, R164.reuse, R178, R16 ;  /* 0x000000b2a410723c */ /* 0x040fe80000041810 */
[--C-:B--2---:R-:W-:Y:S04]  /*138a0*/  IMAD.IADD R134, R151, 0x1, R2.reuse ;  /* 0x0000000197867824 */ /* 0x104fe800078e0202 */
[C---:B---3--:R-:W-:Y:S07]  /*138b0*/  HMMA.16816.F32.BF16 R20, R164.reuse, R136, R20 ;  /* 0x00000088a414723c */ /* 0x048fee0000041814 */
[----:B------:R-:W-:Y:S01]  /*138c0*/  IMAD.IADD R136, R153, 0x1, R2 ;  /* 0x0000000199887824 */ /* 0x000fe200078e0202 */
        /* <DEDUP_REMOVED lines=17> */
.L_x_2990:
[----:B------:R-:W-:Y:S04]  /*139e0*/  MOV R2, 0x1 ;  /* 0x0000000100027802 */ /* 0x000fe80000000f00 */
[----:B------:R-:W-:Y:S11]  /*139f0*/  ISETP.NE.AND P0, PT, R2, c[0x0][0x32c], PT ;  /* 0x0000cb0002007a0c */ /* 0x000ff60003f05270 */
[----:B------:R-:W-:Y:S02]  /*13a00*/  @!UPT UIADD3 URZ, URZ, URZ, URZ ;  /* 0x0000003f3f3ff290 */ /* 0x000fe4000fffe03f */
[----:B------:R-:W-:Y:S05]  /*13a10*/  @P0 IMAD.HI.U32 R2, R135, c[0x0][0x330], RZ ;  /* 0x0000cc0087020a27 */ /* 0x000fea00078e00ff */
[----:B------:R-:W-:Y:S02]  /*13a20*/  @P0 SHF.R.U32.HI R135, RZ, c[0x0][0x334], R2 ;  /* 0x0000cd00ff870a19 */ /* 0x000fe40000011602 */
.L_x_2991:
[----:B------:R-:W-:Y:S05]  /*13a30*/  BSYNC B0 ;  /* 0x0000000000007941 */ /* 0x000fea0003800000 */
.L_x_2989:
[----:B------:R-:W-:Y:S04]  /*13a40*/  IMAD R2, R135, c[0x0][0x32c], -R150 ;  /* 0x0000cb0087027a24 */ /* 0x000fe800078e0a96 */
[----:B------:R-:W-:Y:S05]  /*13a50*/  IMAD.IADD R137, R2, 0x1, -R219 ;  /* 0x0000000102897824 */ /* 0x000fea00078e0adb */
[----:B------:R-:W-:Y:S02]  /*13a60*/  IADD3 R135, R137, c[0x0][0x32c], RZ ;  /* 0x0000cb0089877a10 */ /* 0x000fe40007ffe0ff */
[----:B------:R-:W-:Y:S02]  /*13a70*/  IMNMX R134, R134, R137, !PT ;  /* 0x0000008986867217 */ /* 0x000fe40007800200 */
[----:B------:R-:W-:Y:S02]  /*13a80*/  IMNMX R136, R136, R135, PT ;  /* 0x0000008788887217 */ /* 0x000fe40003800200 */
.L_x_2988:
[----:B------:R-:W-:Y:S01]  /*13a90*/  ISETP.GT.AND P1, PT, R226, -0x1, PT ;  /* 0xffffffffe200780c */ /* 0x000fe20003f24270 */
[----:B------:R-:W1:Y:S03]  /*13aa0*/  SHFL.IDX PT, R0, R0, 0x1, 0x1c1f ;  /* 0x003c1f0000007f89 */ /* 0x000e6600000e0000 */
[----:B------:R-:W-:Y:S04]  /*13ab0*/  ISETP.GT.AND P0, PT, R134, RZ, P1 ;  /* 0x000000ff8600720c */ /* 0x000fe80000f04270 */
        /* <DEDUP_REMOVED lines=63> */
.L_x_2994:
[----:B------:R-:W-:Y:S04]  /*13eb0*/  MOV R0, 0x1 ;  /* 0x0000000100007802 */ /* 0x000fe80000000f00 */
[----:B------:R-:W-:Y:S11]  /*13ec0*/  ISETP.NE.AND P0, PT, R0, c[0x0][0x32c], PT ;  /* 0x0000cb0000007a0c */ /* 0x000ff60003f05270 */
[----:B------:R-:W-:Y:S02]  /*13ed0*/  @!UPT UIADD3 URZ, URZ, URZ, URZ ;  /* 0x0000003f3f3ff290 */ /* 0x000fe4000fffe03f */
[----:B------:R-:W-:Y:S05]  /*13ee0*/  @P0 IMAD.HI.U32 R0, R13, c[0x0][0x330], RZ ;  /* 0x0000cc000d000a27 */ /* 0x000fea00078e00ff */
[----:B------:R-:W-:Y:S02]  /*13ef0*/  @P0 SHF.R.U32.HI R13, RZ, c[0x0][0x334], R0 ;  /* 0x0000cd00ff0d0a19 */ /* 0x000fe40000011600 */
.L_x_2995:
[----:B------:R-:W-:Y:S05]  /*13f00*/  BSYNC B0 ;  /* 0x0000000000007941 */ /* 0x000fea0003800000 */
.L_x_2993:
[----:B------:R-:W-:Y:S04]  /*13f10*/  IMAD R2, R13, c[0x0][0x32c], -R150 ;  /* 0x0000cb000d027a24 */ /* 0x000fe800078e0a96 */
[----:B------:R-:W-:Y:S05]  /*13f20*/  IMAD.IADD R2, R2, 0x1, -R219 ;  /* 0x0000000102027824 */ /* 0x000fea00078e0adb */
[----:B------:R-:W-:Y:S02]  /*13f30*/  IADD3 R0, R2, c[0x0][0x32c], RZ ;  /* 0x0000cb0002007a10 */ /* 0x000fe40007ffe0ff */
[----:B------:R-:W-:Y:S02]  /*13f40*/  IMNMX R151, R151, R2, !PT ;  /* 0x0000000297977217 */ /* 0x000fe40007800200 */
[----:B------:R-:W-:Y:S02]  /*13f50*/  IMNMX R153, R153, R0, PT ;  /* 0x0000000099997217 */ /* 0x000fe40003800200 */
.L_x_2992:
        /* <DEDUP_REMOVED lines=83> */
[----:B------:R-:W-:Y:S02]  /*14490*/  IADD3 R148, R182, R133, RZ ;  /* 0x00000085b6947210 */ /* 0x000fe40007ffe0ff */
[----:B------:R-:W-:Y:S02]  /*144a0*/  FMNMX.FTZ R11, R140, R15, !PT ;  /* 0x0000000f8c0b7209 */ /* 0x000fe40007810000 */
[----:B------:R-:W-:Y:S01]  /*144b0*/  IADD3 R14, R133, R180, RZ ;  /* 0x000000b4850e7210 */ /* 0x000fe20007ffe0ff */
[----:B------:R-:W-:Y:S03]  /*144c0*/  LDSM.16.MT88.4 R20, [R148+0x100] ;  /* 0x000100009414783b */ /* 0x000fe60000004200 */
[----:B------:R-:W-:Y:S05]  /*144d0*/  IADD3 R15, R187, R14, RZ ;  /* 0x0000000ebb0f7210 */ /* 0x000fea0007ffe0ff */
[----:B------:R-:W2:Y:S08]  /*144e0*/  SHFL.BFLY PT, R0, R11, 0x2, 0x1f ;  /* 0x0c401f000b007f89 */ /* 0x000eb000000e0000 */
[----:B------:R-:W-:Y:S01]  /*144f0*/  LDSM.16.MT88.4 R28, [R14+0x100] ;  /* 0x000100000e1c783b */ /* 0x000fe20000004200 */
[----:B-1----:R-:W-:Y:S07]  /*14500*/  FMNMX.FTZ R4, R7, R4, !PT ;  /* 0x0000000407047209 */ /* 0x002fee0007810000 */
[----:B------:R-:W1:Y:S01]  /*14510*/  SHFL.BFLY PT, R13, R4, 0x1, 0x1f ;  /* 0x0c201f00040d7f89 */ /* 0x000e6200000e0000 */
[----:B--2---:R-:W-:Y:S07]  /*14520*/  FMNMX.FTZ R7, R11, R0, !PT ;  /* 0x000000000b077209 */ /* 0x004fee0007810000 */
[----:B------:R-:W2:Y:S01]  /*14530*/  SHFL.BFLY PT, R0, R7, 0x1, 0x1f ;  /* 0x0c201f0007007f89 */ /* 0x000ea200000e0000 */
[----:B-1----:R-:W-:Y:S02]  /*14540*/  FMNMX.FTZ R2, R4, R13, !PT ;  /* 0x0000000d04027209 */ /* 0x002fe40007810000 */
[----:B------:R-:W-:Y:S02]  /*14550*/  IADD3 R13, R187, R148, RZ ;  /* 0x00000094bb0d7210 */ /* 0x000fe40007ffe0ff */
[C---:B------:R-:W-:Y:S01]  /*14560*/  FSETP.NEU.FTZ.AND P0, PT, R2.reuse, -INF , PT ;  /* 0xff8000000200780b */ /* 0x040fe20003f1d000 */
[----:B------:R-:W-:Y:S02]  /*14570*/  FMUL.FTZ R160, R2, c[0x0][0x2d0] ;  /* 0x0000b40002a07a20 */ /* 0x000fe40000410000 */
[----:B------:R-:W1:Y:S03]  /*14580*/  LDSM.16.MT88.4 R24, [R13+0x100] ;  /* 0x000100000d18783b */ /* 0x000e660000004200 */
[----:B------:R-:W-:Y:S02]  /*14590*/  FSEL R160, R160, RZ, P0 ;  /* 0x000000ffa0a07208 */ /* 0x000fe40000000000 */
[----:B--2---:R-:W-:Y:S03]  /*145a0*/  FMNMX.FTZ R0, R7, R0, !PT ;  /* 0x0000000007007209 */ /* 0x004fe60007810000 */
[--C-:B------:R-:W-:Y:S02]  /*145b0*/  FFMA.FTZ R152, R149, c[0x0][0x2d0], -R160.reuse ;  /* 0x0000b40095987a23 */ /* 0x100fe400000108a0 */
[--C-:B------:R-:W-:Y:S01]  /*145c0*/  FFMA.FTZ R149, R5, c[0x0][0x2d0], -R160.reuse ;  /* 0x0000b40005957a23 */ /* 0x100fe200000108a0 */
[----:B------:R-:W-:Y:S01]  /*145d0*/  FSEL R5, R2, RZ, P0 ;  /* 0x000000ff02057208 */ /* 0x000fe20000000000 */
[----:B------:R-:W-:Y:S01]  /*145e0*/  FFMA.FTZ R151, R141, c[0x0][0x2d0], -R160 ;  /* 0x0000b4008d977a23 */ /* 0x000fe200000108a0 */
[C---:B------:R-:W-:Y:S01]  /*145f0*/  FSETP.NEU.FTZ.AND P0, PT, R0.reuse, -INF , PT ;  /* 0xff8000000000780b */ /* 0x040fe20003f1d000 */
[----:B------:R-:W-:Y:S01]  /*14600*/  FMUL.FTZ R141, R0, c[0x0][0x2d0] ;  /* 0x0000b400008d7a20 */ /* 0x000fe20000410000 */
[----:B------:R-:W-:Y:S01]  /*14610*/  MUFU.EX2 R152, R152 ;  /* 0x0000009800987308 */ /* 0x000fe20000000800 */
[----:B------:R-:W-:Y:S02]  /*14620*/  FADD.FTZ R4, -R5, R132 ;  /* 0x0000008405047221 */ /* 0x000fe40000010100 */
[--C-:B------:R-:W-:Y:S01]  /*14630*/  FFMA.FTZ R154, R9, c[0x0][0x2d0], -R160.reuse ;  /* 0x0000b400099a7a23 */ /* 0x100fe200000108a0 */
[----:B------:R-:W-:Y:S01]  /*14640*/  FSEL R141, R141, RZ, P0 ;  /* 0x000000ff8d8d7208 */ /* 0x000fe20000000000 */
[----:B------:R-:W-:Y:S01]  /*14650*/  FMUL.FTZ R12, R4, c[0x0][0x2d0] ;  /* 0x0000b400040c7a20 */ /* 0x000fe20000410000 */
[----:B------:R-:W-:Y:S01]  /*14660*/  FSEL R4, R0, RZ, P0 ;  /* 0x000000ff00047208 */ /* 0x000fe20000000000 */
[--C-:B------:R-:W-:Y:S02]  /*14670*/  FFMA.FTZ R162, R139, c[0x0][0x2d0], -R160.reuse ;  /* 0x0000b4008ba27a23 */ /* 0x100fe400000108a0 */
[----:B------:R-:W-:Y:S01]  /*14680*/  FFMA.FTZ R156, R16, c[0x0][0x2d0], -R141 ;  /* 0x0000b400109c7a23 */ /* 0x000fe2000001088d */
[----:B------:R-:W2:Y:S01]  /*14690*/  MUFU.EX2 R151, R151 ;  /* 0x0000009700977308 */ /* 0x000ea20000000800 */
[----:B------:R-:W-:Y:S02]  /*146a0*/  FADD.FTZ R4, -R4, R3 ;  /* 0x0000000304047221 */ /* 0x000fe40000010100 */
[--C-:B------:R-:W-:Y:S02]  /*146b0*/  FFMA.FTZ R155, R8, c[0x0][0x2d0], -R141.reuse ;  /* 0x0000b400089b7a23 */ /* 0x100fe4000001088d */
[--C-:B------:R-:W-:Y:S02]  /*146c0*/  FFMA.FTZ R153, R10, c[0x0][0x2d0], -R141.reuse ;  /* 0x0000b4000a997a23 */ /* 0x100fe4000001088d */
[--C-:B------:R-:W-:Y:S02]  /*146d0*/  FFMA.FTZ R158, R6, c[0x0][0x2d0], -R141.reuse ;  /* 0x0000b400069e7a23 */ /* 0x100fe4000001088d */
[----:B------:R-:W-:Y:S01]  /*146e0*/  FMUL.FTZ R3, R4, c[0x0][0x2d0] ;  /* 0x0000b40004037a20 */ /* 0x000fe20000410000 */
        /* <DEDUP_REMOVED lines=34> */
[----:B------:R-:W-:Y:S01]  /*14910*/  FMUL.FTZ R105, R12, R105 ;  /* 0x000000690c697220 */ /* 0x000fe20000410000 */
[----:B------:R-:W-:Y:S01]  /*14920*/  LDSM.16.MT88.4 R124, [R15+0x900] ;  /* 0x000900000f7c783b */ /* 0x000fe20000004200 */
        /* <DEDUP_REMOVED lines=25> */
[----:B------:R-:W-:Y:S02]  /*14ac0*/  FMUL.FTZ R37, R12, R37 ;  /* 0x000000250c257220 */ /* 0x000fe40000410000 */
        /* <DEDUP_REMOVED lines=38> */
[----:B------:R-:W2:Y:S03]  /*14d30*/  LDSM.16.MT88.4 R20, [R14+0x2100] ;  /* 0x002100000e14783b */ /* 0x000ea60000004200 */
        /* <DEDUP_REMOVED lines=46> */
[C---:B------:R-:W-:Y:S02]  /*15020*/  FMUL.FTZ R85, R12.reuse, R85 ;  /* 0x000000550c557220 */ /* 0x040fe40000410000 */
[C---:B------:R-:W-:Y:S01]  /*15030*/  FMUL.FTZ R86, R3.reuse, R86 ;  /* 0x0000005603567220 */ /* 0x040fe20000410000 */
[C---:B------:R-:W-:Y:S01]  /*15040*/  HMMA.16816.F32.BF16 R80, R16.reuse, R22, R80 ;  /* 0x000000161050723c */ /* 0x040fe20000041850 */
[----:B------:R-:W2:Y:S02]  /*15050*/  LDSM.16.MT88.4 R20, [R148+0x900] ;  /* 0x000900009414783b */ /* 0x000ea40000004200 */
[C---:B------:R-:W-:Y:S02]  /*15060*/  FMUL.FTZ R87, R3.reuse, R87 ;  /* 0x0000005703577220 */ /* 0x040fe40000410000 */
[C---:B------:R-:W-:Y:S02]  /*15070*/  FMUL.FTZ R88, R12.reuse, R88 ;  /* 0x000000580c587220 */ /* 0x040fe40000410000 */
[C---:B------:R-:W-:Y:S02]  /*15080*/  FMUL.FTZ R89, R12.reuse, R89 ;  /* 0x000000590c597220 */ /* 0x040fe40000410000 */
[C---:B------:R-:W-:Y:S01]  /*15090*/  FMUL.FTZ R90, R3.reuse, R90 ;  /* 0x0000005a035a7220 */ /* 0x040fe20000410000 */
[C---:B-1----:R-:W-:Y:S03]  /*150a0*/  HMMA.16816.F32.BF16 R84, R16.reuse, R24, R84 ;  /* 0x000000181054723c */ /* 0x042fe60000041854 */
[C---:B------:R-:W-:Y:S02]  /*150b0*/  FMUL.FTZ R91, R3.reuse, R91 ;  /* 0x0000005b035b7220 */ /* 0x040fe40000410000 */
[C---:B------:R-:W-:Y:S02]  /*150c0*/  FMUL.FTZ R92, R12.reuse, R92 ;  /* 0x0000005c0c5c7220 */ /* 0x040fe40000410000 */
[C---:B------:R-:W-:Y:S02]  /*150d0*/  FMUL.FTZ R93, R12.reuse, R93 ;  /* 0x0000005d0c5d7220 */ /* 0x040fe40000410000 */
[C---:B------:R-:W-:Y:S01]  /*150e0*/  FMUL.FTZ R94, R3.reuse, R94 ;  /* 0x0000005e035e7220 */ /* 0x040fe20000410000 */
[C---:B------:R-:W-:Y:S01]  /*150f0*/  HMMA.16816.F32.BF16 R88, R16.reuse, R26, R88 ;  /* 0x0000001a1058723c */ /* 0x040fe20000041858 */
[----:B------:R-:W1:Y:S02]  /*15100*/  LDSM.16.MT88.4 R24, [R13+0x900] ;  /* 0x000900000d18783b */ /* 0x000e640000004200 */
[C---:B------:R-:W-:Y:S02]  /*15110*/  FMUL.FTZ R95, R3.reuse, R95 ;  /* 0x0000005f035f7220 */ /* 0x040fe40000410000 */
[C---:B------:R-:W-:Y:S02]  /*15120*/  FMUL.FTZ R96, R12.reuse, R96 ;  /* 0x000000600c607220 */ /* 0x040fe40000410000 */
[----:B------:R-:W-:Y:S02]  /*15130*/  FMUL.FTZ R97, R12, R97 ;  /* 0x000000610c617220 */ /* 0x000fe40000410000 */
[C---:B------:R-:W-:Y:S01]  /*15140*/  FMUL.FTZ R98, R3.reuse, R98 ;  /* 0x0000006203627220 */ /* 0x040fe20000410000 */
[C---:B---3--:R-:W-:Y:S03]  /*15150*/  HMMA.16816.F32.BF16 R92, R16.reuse, R28, R92 ;  /* 0x0000001c105c723c */ /* 0x048fe6000004185c */
[----:B------:R-:W-:Y:S02]  /*15160*/  FMUL.FTZ R99, R3, R99 ;  /* 0x0000006303637220 */ /* 0x000fe40000410000 */
[--C-:B------:R-:W-:Y:S02]  /*15170*/  FFMA.FTZ R173, R173, c[0x0][0x2d0], -R160.reuse ;  /* 0x0000b400adad7a23 */ /* 0x100fe400000108a0 */
[--C-:B------:R-:W-:Y:S02]  /*15180*/  FFMA.FTZ R178, R171, c[0x0][0x2d0], -R160.reuse ;  /* 0x0000b400abb27a23 */ /* 0x100fe400000108a0 */
[--C-:B------:R-:W-:Y:S01]  /*15190*/  FFMA.FTZ R169, R169, c[0x0][0x2d0], -R160.reuse ;  /* 0x0000b400a9a97a23 */ /* 0x100fe200000108a0 */
        /* <DEDUP_REMOVED lines=14> */
[----:B------:R-:W-:Y:S01]  /*15280*/  LDSM.16.MT88.4 R144, [R148+0x5900] ;  /* 0x005900009490783b */ /* 0x000fe20000004200 */
[--C-:B------:R-:W-:Y:S01]  /*15290*/  FFMA.FTZ R170, R170, c[0x0][0x2d0], -R141.reuse ;  /* 0x0000b400aaaa7a23 */ /* 0x100fe2000001088d */
[C---:B--2---:R-:W-:Y:S03]  /*152a0*/  HMMA.16816.F32.BF16 R4, R16.reuse, R20, R4 ;  /* 0x000000141004723c */ /* 0x044fe60000041804 */
[----:B------:R-:W-:Y:S02]  /*152b0*/  FFMA.FTZ R141, R140, c[0x0][0x2d0], -R141 ;  /* 0x0000b4008c8d7a23 */ /* 0x000fe4000001088d */
[--C-:B------:R-:W-:Y:S01]  /*152c0*/  FFMA.FTZ R157, R157, c[0x0][0x2d0], -R160.reuse ;  /* 0x0000b4009d9d7a23 */ /* 0x100fe200000108a0 */
[----:B------:R-:W-:Y:S01]  /*152d0*/  MUFU.EX2 R169, R169 ;  /* 0x000000a900a97308 */ /* 0x000fe20000000800 */
[----:B------:R-:W-:Y:S01]  /*152e0*/  FFMA.FTZ R160, R143, c[0x0][0x2d0], -R160 ;  /* 0x0000b4008fa07a23 */ /* 0x000fe200000108a0 */
[C---:B------:R-:W-:Y:S01]  /*152f0*/  HMMA.16816.F32.BF16 R8, R16.reuse, R22, R8 ;  /* 0x000000161008723c */ /* 0x040fe20000041808 */
[----:B------:R-:W2:Y:S03]  /*15300*/  LDSM.16.MT88.4 R20, [R148+0x4900] ;  /* 0x004900009414783b */ /* 0x000ea60000004200 */
[----:B------:R-:W-:Y:S02]  /*15310*/  FFMA.FTZ R152, R12, R221, R152 ;  /* 0x000000dd0c987223 */ /* 0x000fe40000010098 */
[----:B------:R-:W-:Y:S02]  /*15320*/  FFMA.FTZ R156, R3, R224, R156 ;  /* 0x000000e0039c7223 */ /* 0x000fe4000001009c */
[C---:B-1----:R-:W-:Y:S01]  /*15330*/  HMMA.16816.F32.BF16 R100, R16.reuse, R24, R100 ;  /* 0x000000181064723c */ /* 0x042fe20000041864 */
[----:B------:R1:W-:Y:S03]  /*15340*/  MUFU.EX2 R230, R141 ;  /* 0x0000008d00e67308 */ /* 0x0003e60000000800 */
[----:B------:R-:W-:Y:S02]  /*15350*/  FADD.FTZ R152, R151, R152 ;  /* 0x0000009897987221 */ /* 0x000fe40000010000 */
[----:B------:R-:W-:Y:S02]  /*15360*/  FADD.FTZ R156, R155, R156 ;  /* 0x0000009c9b9c7221 */ /* 0x000fe40000010000 */
[C---:B------:R-:W-:Y:S01]  /*15370*/  HMMA.16816.F32.BF16 R104, R16.reuse, R26, R104 ;  /* 0x0000001a1068723c */ /* 0x040fe20000041868 */
[----:B------:R-:W5:Y:S02]  /*15380*/  LDSM.16.MT88.4 R24, [R13+0x4900] ;  /* 0x004900000d18783b */ /* 0x000f640000004200 */
[----:B------:R-:W2:Y:S01]  /*15390*/  MUFU.EX2 R192, R192 ;  /* 0x000000c000c07308 */ /* 0x000ea20000000800 */
[----:B------:R-:W-:Y:S02]  /*153a0*/  FADD.FTZ R149, R149, R152 ;  /* 0x0000009895957221 */ /* 0x000fe40000010000 */
[----:B------:R-:W-:Y:S02]  /*153b0*/  FADD.FTZ R153, R153, R156 ;  /* 0x0000009c99997221 */ /* 0x000fe40000010000 */
[C---:B------:R-:W-:Y:S04]  /*153c0*/  HMMA.16816.F32.BF16 R108, R16.reuse, R32, R108 ;  /* 0x00000020106c723c */ /* 0x040fe8000004186c */
[----:B------:R-:W-:Y:S01]  /*153d0*/  FADD.FTZ R154, R154, R149 ;  /* 0x000000959a9a7221 */ /* 0x000fe20000010000 */
[----:B------:R-:W-:Y:S01]  /*153e0*/  MUFU.EX2 R167, R167 ;  /* 0x000000a700a77308 */ /* 0x000fe20000000800 */
[----:B------:R-:W-:Y:S02]  /*153f0*/  FADD.FTZ R153, R158, R153 ;  /* 0x000000999e997221 */ /* 0x000fe40000010000 */
[C---:B------:R-:W-:Y:S01]  /*15400*/  HMMA.16816.F32.BF16 R112, R16.reuse, R34, R112 ;  /* 0x000000221070723c */ /* 0x040fe20000041870 */
[----:B------:R-:W-:Y:S03]  /*15410*/  LDSM.16.MT88.4 R32, [R15+0x4900] ;  /* 0x004900000f20783b */ /* 0x000fe60000004200 */
[----:B------:R-:W-:Y:S02]  /*15420*/  FADD.FTZ R159, R159, R154 ;  /* 0x0000009a9f9f7221 */ /* 0x000fe40000010000 */
[----:B------:R-:W-:Y:S01]  /*15430*/  FADD.FTZ R166, R166, R153 ;  /* 0x00000099a6a67221 */ /* 0x000fe20000010000 */
[----:B------:R-:W2:Y:S01]  /*15440*/  MUFU.EX2 R174, R174 ;  /* 0x000000ae00ae7308 */ /* 0x000ea20000000800 */
[C---:B------:R-:W-:Y:S01]  /*15450*/  HMMA.16816.F32.BF16 R116, R16.reuse, R124, R116 ;  /* 0x0000007c1074723c */ /* 0x040fe20000041874 */
[----:B-1----:R-:W-:Y:S03]  /*15460*/  LDSM.16.MT88.4 R140, [R15+0x3900] ;  /* 0x003900000f8c783b */ /* 0x002fe60000004200 */
[----:B------:R-:W-:Y:S02]  /*15470*/  FADD.FTZ R162, R162, R159 ;  /* 0x0000009fa2a27221 */ /* 0x000fe40000010000 */
[----:B------:R-:W-:Y:S02]  /*15480*/  FADD.FTZ R166, R163, R166 ;  /* 0x000000a6a3a67221 */ /* 0x000fe40000010000 */
[C---:B------:R-:W-:Y:S01]  /*15490*/  HMMA.16816.F32.BF16 R120, R16.reuse, R126, R120 ;  /* 0x0000007e1078723c */ /* 0x040fe20000041878 */
[----:B------:R-:W-:Y:S01]  /*154a0*/  LDSM.16.MT88.4 R124, [R13+0x1100] ;  /* 0x001100000d7c783b */ /* 0x000fe20000004200 */
[----:B------:R-:W-:Y:S02]  /*154b0*/  MUFU.EX2 R171, R171 ;  /* 0x000000ab00ab7308 */ /* 0x000fe40000000800 */
[----:B------:R-:W-:Y:S02]  /*154c0*/  FADD.FTZ R161, R161, R162 ;  /* 0x000000a2a1a17221 */ /* 0x000fe40000010000 */
[----:B------:R-:W-:Y:S02]  /*154d0*/  FADD.FTZ R165, R165, R166 ;  /* 0x000000a6a5a57221 */ /* 0x000fe40000010000 */
[C---:B------:R-:W-:Y:S04]  /*154e0*/  HMMA.16816.F32.BF16 R36, R16.reuse, R128, R36 ;  /* 0x000000801024723c */ /* 0x040fe80000041824 */
[----:B------:R-:W1:Y:S01]  /*154f0*/  MUFU.EX2 R170, R170 ;  /* 0x000000aa00aa7308 */ /* 0x000e620000000800 */
[----:B------:R-:W-:Y:S02]  /*15500*/  FADD.FTZ R164, R164, R161 ;  /* 0x000000a1a4a47221 */ /* 0x000fe40000010000 */
[----:B------:R-:W-:Y:S01]  /*15510*/  FADD.FTZ R168, R168, R165 ;  /* 0x000000a5a8a87221 */ /* 0x000fe20000010000 */
[C---:B------:R-:W-:Y:S01]  /*15520*/  HMMA.16816.F32.BF16 R40, R16.reuse, R130, R40 ;  /* 0x000000821028723c */ /* 0x040fe20000041828 */
[----:B------:R-:W-:Y:S05]  /*15530*/  LDSM.16.MT88.4 R128, [R15+0x1100] ;  /* 0x001100000f80783b */ /* 0x000fea0000004200 */
[----:B------:R-:W-:Y:S02]  /*15540*/  MUFU.EX2 R157, R157 ;  /* 0x0000009d009d7308 */ /* 0x000fe40000000800 */
[C---:B------:R-:W-:Y:S08]  /*15550*/  HMMA.16816.F32.BF16 R44, R16.reuse, R132, R44 ;  /* 0x00000084102c723c */ /* 0x040ff0000004182c */
[C---:B------:R-:W-:Y:S01]  /*15560*/  HMMA.16816.F32.BF16 R48, R16.reuse, R134, R48 ;  /* 0x000000861030723c */ /* 0x040fe20000041830 */
[----:B------:R-:W-:Y:S01]  /*15570*/  LDSM.16.MT88.4 R132, [R15+0x1900] ;  /* 0x001900000f84783b */ /* 0x000fe20000004200 */
[----:B------:R-:W1:Y:S06]  /*15580*/  MUFU.EX2 R172, R172 ;  /* 0x000000ac00ac7308 */ /* 0x000e6c0000000800 */
[C---:B------:R-:W-:Y:S04]  /*15590*/  HMMA.16816.F32.BF16 R52, R16.reuse, R136, R52 ;  /* 0x000000881034723c */ /* 0x040fe80000041834 */
[----:B------:R-:W1:Y:S04]  /*155a0*/  MUFU.EX2 R160, R160 ;  /* 0x000000a000a07308 */ /* 0x000e680000000800 */
[C---:B------:R-:W-:Y:S01]  /*155b0*/  HMMA.16816.F32.BF16 R56, R16.reuse, R138, R56 ;  /* 0x0000008a1038723c */ /* 0x040fe20000041838 */
[----:B------:R-:W-:Y:S05]  /*155c0*/  LDSM.16.MT88.4 R136, [R14+0x3900] ;  /* 0x003900000e88783b */ /* 0x000fea0000004200 */
[----:B------:R-:W1:Y:S02]  /*155d0*/  MUFU.EX2 R176, R176 ;  /* 0x000000b000b07308 */ /* 0x000e640000000800 */
[C---:B---3--:R-:W-:Y:S08]  /*155e0*/  HMMA.16816.F32.BF16 R60, R16.reuse, R28, R60 ;  /* 0x0000001c103c723c */ /* 0x048ff0000004183c */
[C---:B------:R-:W-:Y:S01]  /*155f0*/  HMMA.16816.F32.BF16 R64, R16.reuse, R30, R64 ;  /* 0x0000001e1040723c */ /* 0x040fe20000041840 */
[----:B------:R-:W3:Y:S07]  /*15600*/  LDSM.16.MT88.4 R28, [R14+0x4900] ;  /* 0x004900000e1c783b */ /* 0x000eee0000004200 */
[C---:B--2---:R-:W-:Y:S08]  /*15610*/  HMMA.16816.F32.BF16 R68, R16.reuse, R20, R68 ;  /* 0x000000141044723c */ /* 0x044ff00000041844 */
[C---:B------:R-:W-:Y:S01]  /*15620*/  HMMA.16816.F32.BF16 R72, R16.reuse, R22, R72 ;  /* 0x000000161048723c */ /* 0x040fe20000041848 */
[----:B------:R-:W2:Y:S07]  /*15630*/  LDSM.16.MT88.4 R20, [R148+0x1100] ;  /* 0x001100009414783b */ /* 0x000eae0000004200 */
[C---:B-----5:R-:W-:Y:S08]  /*15640*/  HMMA.16816.F32.BF16 R76, R16.reuse, R24, R76 ;  /* 0x00000018104c723c */ /* 0x060ff0000004184c */
[C---:B------:R-:W-:Y:S01]  /*15650*/  HMMA.16816.F32.BF16 R80, R16.reuse, R26, R80 ;  /* 0x0000001a1050723c */ /* 0x040fe20000041850 */
[----:B------:R-:W5:Y:S07]  /*15660*/  LDSM.16.MT88.4 R24, [R14+0x1100] ;  /* 0x001100000e18783b */ /* 0x000f6e0000004200 */
[C---:B---3--:R-:W-:Y:S08]  /*15670*/  HMMA.16816.F32.BF16 R84, R16.reuse, R28, R84 ;  /* 0x0000001c1054723c */ /* 0x048ff00000041854 */
[C---:B------:R-:W-:Y:S01]  /*15680*/  HMMA.16816.F32.BF16 R88, R16.reuse, R30, R88 ;  /* 0x0000001e1058723c */ /* 0x040fe20000041858 */
[----:B------:R-:W3:Y:S07]  /*15690*/  LDSM.16.MT88.4 R28, [R148+0x3100] ;  /* 0x00310000941c783b */ /* 0x000eee0000004200 */
[C---:B------:R-:W-:Y:S08]  /*156a0*/  HMMA.16816.F32.BF16 R92, R16.reuse, R32, R92 ;  /* 0x00000020105c723c */ /* 0x040ff0000004185c */
[----:B------:R-:W-:Y:S01]  /*156b0*/  HMMA.16816.F32.BF16 R96, R16, R34, R96 ;  /* 0x000000221060723c */ /* 0x000fe20000041860 */
[----:B------:R-:W3:Y:S06]  /*156c0*/  LDSM.16.MT88.4 R32, [R13+0x3100] ;  /* 0x003100000d20783b */ /* 0x000eec0000004200 */
[----:B----4-:R-:W-:Y:S01]  /*156d0*/  F2FP.BF16.PACK_AB R16, R178, R173 ;  /* 0x000000adb210723e */ /* 0x010fe200000010ff */
[----:B------:R-:W-:Y:S01]  /*156e0*/  FADD.FTZ R173, R173, R164 ;  /* 0x000000a4adad7221 */ /* 0x000fe20000010000 */
[----:B------:R-:W-:Y:S03]  /*156f0*/  F2FP.BF16.PACK_AB R18, R192, R169 ;  /* 0x000000a9c012723e */ /* 0x000fe600000010ff */
[----:B------:R-:W-:Y:S01]  /*15700*/  F2FP.BF16.PACK_AB R17, R174, R167 ;  /* 0x000000a7ae11723e */ /* 0x000fe200000010ff */
[----:B------:R-:W-:Y:S01]  /*15710*/  FADD.FTZ R167, R167, R168 ;  /* 0x000000a8a7a77221 */ /* 0x000fe20000010000 */
[----:B-1----:R-:W-:Y:S01]  /*15720*/  F2FP.BF16.PACK_AB R19, R170, R171 ;  /* 0x000000abaa13723e */ /* 0x002fe200000010ff */
        /* <DEDUP_REMOVED lines=12> */
[C---:B-----5:R-:W-:Y:S08]  /*157f0*/  HMMA.16816.F32.BF16 R108, R16.reuse, R24, R108 ;  /* 0x00000018106c723c */ /* 0x060ff0000004186c */
        /* <DEDUP_REMOVED lines=43> */
[----:B------:R-:W1:Y:S07]  /*15ab0*/  LDSM.16.MT88.4 R8, [R14+0x5900] ;  /* 0x005900000e08783b */ /* 0x000e6e0000004200 */
        /* <DEDUP_REMOVED lines=18> */
[----:B------:R-:W-:Y:S01]  /*15be0*/  IADD3 R4, R226, -0x2, RZ ;  /* 0xfffffffee2047810 */ /* 0x000fe20007ffe0ff */
[C---:B------:R-:W-:Y:S03]  /*15bf0*/  HMMA.16816.F32.BF16 R80, R16.reuse, R6, R80 ;  /* 0x000000061050723c */ /* 0x040fe60000041850 */
[----:B------:R-:W-:Y:S05]  /*15c00*/  ISETP.GE.AND P0, PT, R4, R201, PT ;  /* 0x000000c90400720c */ /* 0x000fea0003f06270 */
[C---:B------:R-:W-:Y:S08]  /*15c10*/  HMMA.16816.F32.BF16 R84, R16.reuse, R8, R84 ;  /* 0x000000081054723c */ /* 0x040ff00000041854 */
[C---:B------:R-:W-:Y:S08]  /*15c20*/  HMMA.16816.F32.BF16 R88, R16.reuse, R10, R88 ;  /* 0x0000000a1058723c */ /* 0x040ff00000041858 */
[C---:B-1----:R-:W-:Y:S08]  /*15c30*/  HMMA.16816.F32.BF16 R92, R16.reuse, R20, R92 ;  /* 0x00000014105c723c */ /* 0x042ff0000004185c */
[----:B------:R-:W-:Y:S01]  /*15c40*/  HMMA.16816.F32.BF16 R96, R16, R22, R96 ;  /* 0x000000161060723c */ /* 0x000fe20000041860 */
[----:B------:R-:W-:Y:S07]  /*15c50*/  @!UPT UIADD3 URZ, URZ, URZ, URZ ;  /* 0x0000003f3f3ff290 */ /* 0x000fee000fffe03f */
[----:B------:R-:W-:-:S11]  /*15c60*/  @!P0 BRA `(.L_x_2997) ;  /* 0x000003b000008947 */ /* 0x000fd60003800000 */
[----:B------:R-:W-:Y:S01]  /*15c70*/  IMAD.MOV.U32 R3, RZ, RZ, 0x1 ;  /* 0x00000001ff037424 */ /* 0x000fe200078e00ff */
[----:B------:R-:W-:Y:S01]  /*15c80*/  IADD3 R208, R209, R150, R210 ;  /* 0x00000096d1d07210 */ /* 0x000fe20007ffe0d2 */
[----:B------:R-:W-:Y:S03]  /*15c90*/  IMAD.MOV.U32 R207, RZ, RZ, RZ ;  /* 0x000000ffffcf7224 */ /* 0x000fe600078e00ff */
        /* <DEDUP_REMOVED lines=28> */
.L_x_3049:
[----:B------:R-:W-:-:S05]  /*15e60*/  BRA.DIV ~URZ, `(.L_x_2999) ;  /* 0x000048827f007947 */ /* 0x000fca000b800000 */
[----:B------:R-:W3:Y:S01]  /*15e70*/  SHFL.IDX PT, R10, R5, RZ, 0x181f ;  /* 0x00181fff050a7589 */ /* 0x000ee200000e0000 */
[C---:B------:R-:W-:Y:S01]  /*15e80*/  IMAD.SHL.U32 R7, R205.reuse, 0x2, RZ ;  /* 0x00000002cd077824 */ /* 0x040fe200078e00ff */
[----:B------:R-:W-:Y:S01]  /*15e90*/  SHF.L.U64.HI R6, R205, 0x1, R202 ;  /* 0x00000001cd067819 */ /* 0x000fe200000102ca */
[----:B------:R-:W-:Y:S01]  /*15ea0*/  IMAD.SHL.U32 R3, R3, 0x2, RZ ;  /* 0x0000000203037824 */ /* 0x000fe200078e00ff */
[----:B-1----:R-:W1:Y:S04]  /*15eb0*/  SHFL.IDX PT, R4, R4, 0x1, 0x181f ;  /* 0x00381f0004047f89 */ /* 0x002e6800000e0000 */
[----:B------:R4:W2:Y:S01]  /*15ec0*/  SHFL.IDX PT, R240, R5, 0x1, 0x181f ;  /* 0x00381f0005f07f89 */ /* 0x0008a200000e0000 */
[----:B---3--:R-:W-:Y:S05]  /*15ed0*/  IADD3 R14, P0, R10, R223, RZ ;  /* 0x000000df0a0e7210 */ /* 0x008fea0007f1e0ff */
[----:B--2---:R-:W-:Y:S01]  /*15ee0*/  IMAD.X R15, R8, 0x1, R225, P0 ;  /* 0x00000001080f7824 */ /* 0x004fe200000e06e1 */
[----:B------:R-:W-:Y:S04]  /*15ef0*/  IADD3 R12, P0, R10, R227, RZ ;  /* 0x000000e30a0c7210 */ /* 0x000fe80007f1e0ff */
[----:B------:R4:W-:Y:S01]  /*15f00*/  LDGSTS.E.BYPASS.LTC128B.128 [R3+0xc100], [R14.64], !P2 ;  /* 0x0c1000000e037fae */ /* 0x0009e2000d101d46 */
[----:B------:R-:W-:Y:S02]  /*15f10*/  IADD3.X R13, R8, R229, RZ, P0, !PT ;  /* 0x000000e5080d7210 */ /* 0x000fe400007fe4ff */
[----:B------:R-:W-:Y:S03]  /*15f20*/  IADD3 R10, P0, R10, R7, RZ ;  /* 0x000000070a0a7210 */ /* 0x000fe60007f1e0ff */
[----:B------:R4:W-:Y:S01]  /*15f30*/  LDGSTS.E.BYPASS.LTC128B.128 [R3+0xe100], [R12.64], !P3 ;  /* 0x0e1000000c037fae */ /* 0x0009e2000d901d46 */
[----:B------:R-:W-:Y:S05]  /*15f40*/  IADD3.X R11, R8, R6, RZ, P0, !PT ;  /* 0x00000006080b7210 */ /* 0x000fea00007fe4ff */
[----:B------:R4:W-:Y:S04]  /*15f50*/  LDGSTS.E.BYPASS.LTC128B.128 [R3+0x10100], [R10.64], !P6 ;  /* 0x101000000a037fae */ /* 0x0009e8000f101d46 */
.L_x_3050:
[----:B-1--4-:R-:W-:Y:S05]  /*15f60*/  IADD3 R10, P0, R240, R223, RZ ;  /* 0x000000dff00a7210 */ /* 0x012fea0007f1e0ff */
        /* <DEDUP_REMOVED lines=11> */
.L_x_2997:
[----:B------:R-:W-:Y:S05]  /*16020*/  BSYNC B0 ;  /* 0x0000000000007941 */ /* 0x000fea0003800000 */
.L_x_2996:
[C---:B------:R-:W-:Y:S01]  /*16030*/  ISETP.GE.AND P0, PT, R181.reuse, 0x1, PT ;  /* 0x00000001b500780c */ /* 0x040fe20003f06270 */
[----:B------:R-:W0:Y:S01]  /*16040*/  LDGDEPBAR ;  /* 0x00000000000079af */ /* 0x000e220000000000 */
[----:B------:R-:W-:Y:S01]  /*16050*/  IADD3 R181, R181, 0x1, RZ ;  /* 0x00000001b5b57810 */ /* 0x000fe20007ffe0ff */
[----:B-1----:R-:W-:Y:S02]  /*16060*/  IMAD.MOV.U32 R3, RZ, RZ, R0 ;  /* 0x000000ffff037224 */ /* 0x002fe400078e0000 */
[----:B------:R-:W-:Y:S01]  /*16070*/  IMAD.MOV.U32 R132, RZ, RZ, R2 ;  /* 0x000000ffff847224 */ /* 0x000fe200078e0002 */
[----:B------:R-:W-:Y:S02]  /*16080*/  SEL R181, R181, RZ, !P0 ;  /* 0x000000ffb5b57207 */ /* 0x000fe40004000000 */
[----:B------:R-:W-:Y:S02]  /*16090*/  ISETP.GE.AND P0, PT, R201, R226, PT ;  /* 0x000000e2c900720c */ /* 0x000fe40003f06270 */
[----:B------:R-:W-:Y:S11]  /*160a0*/  IADD3 R226, R226, -0x1, RZ ;  /* 0xffffffffe2e27810 */ /* 0x000ff60007ffe0ff */
[----:B------:R-:W-:-:S05]  /*160b0*/  @!P0 BRA `(.L_x_3000) ;  /* 0xffffc9b000008947 */ /* 0x000fca000383ffff */
.L_x_2983:
[----:B------:R-:W-:Y:S05]  /*160c0*/  BRA.DIV ~URZ, `(.L_x_3001) ;  /* 0x000048527f007947 */ /* 0x000fea000b800000 */
[----:B------:R1:W2:Y:S02]  /*160d0*/  SHFL.BFLY PT, R139, R221, 0x2, 0x1f ;  /* 0x0c401f00dd8b7f89 */ /* 0x0002a400000e0000 */
.L_x_3051:
[----:B--2---:R-:W-:Y:S01]  /*160e0*/  FADD.FTZ R137, R139, R221 ;  /* 0x000000dd8b897221 */ /* 0x004fe20000010000 */
[----:B------:R-:W-:Y:S05]  /*160f0*/  BRA.DIV ~URZ, `(.L_x_3002) ;  /* 0x000048727f007947 */ /* 0x000fea000b800000 */
[----:B------:R-:W2:Y:S04]  /*16100*/  SHFL.BFLY PT, R3, R224, 0x2, 0x1f ;  /* 0x0c401f00e0037f89 */ /* 0x000ea800000e0000 */
[----:B------:R-:W3:Y:S01]  /*16110*/  SHFL.BFLY PT, R6, R137, 0x1, 0x1f ;  /* 0x0c201f0089067f89 */ /* 0x000ee200000e0000 */
[----:B--2---:R-:W-:-:S02]  /*16120*/  FADD.FTZ R4, R3, R224 ;  /* 0x000000e003047221 */ /* 0x004fc40000010000 */
[----:B---3--:R-:W-:-:S03]  /*16130*/  FADD.FTZ R3, R137, R6 ;  /* 0x0000000689037221 */ /* 0x008fc60000010000 */
[----:B------:R2:W3:Y:S04]  /*16140*/  SHFL.BFLY PT, R139, R4, 0x1, 0x1f ;  /* 0x0c201f00048b7f89 */ /* 0x0004e800000e0000 */
.L_x_3052:
[----:B---3--:R-:W-:Y:S01]  /*16150*/  FADD.FTZ R6, R139, R4 ;  /* 0x000000048b067221 */ /* 0x008fe20000010000 */
[----:B------:R-:W-:Y:S02]  /*16160*/  FSETP.NE.FTZ.AND P1, PT, R3, RZ, PT ;  /* 0x000000ff0300720b */ /* 0x000fe40003f35000 */
[----:B------:R-:W-:Y:S02]  /*16170*/  MOV R7, RZ ;  /* 0x000000ff00077202 */ /* 0x000fe40000000f00 */
[----:B------:R-:W-:Y:S02]  /*16180*/  FSETP.NE.FTZ.AND P0, PT, R6, RZ, PT ;  /* 0x000000ff0600720b */ /* 0x000fe40003f15000 */
[----:B------:R-:W-:Y:S02]  /*16190*/  MOV R5, RZ ;  /* 0x000000ff00057202 */ /* 0x000fe40000000f00 */
[----:B--2---:R-:W-:-:S05]  /*161a0*/  MOV R4, 0xff800000 ;  /* 0xff80000000047802 */ /* 0x004fca0000000f00 */
[----:B------:R-:W2:Y:S01]  /*161b0*/  @P1 MUFU.LG2 R9, R3 ;  /* 0x0000000300091308 */ /* 0x000ea20000000c00 */
[----:B------:R-:W-:-:S03]  /*161c0*/  @P1 MOV R8, 0x3f317218 ;  /* 0x3f31721800081802 */ /* 0x000fc60000000f00 */
[----:B------:R-:W-:Y:S02]  /*161d0*/  @P0 MOV R11, 0x3f317218 ;  /* 0x3f317218000b0802 */ /* 0x000fe40000000f00 */
[----:B------:R-:W-:Y:S02]  /*161e0*/  @P1 FMUL.FTZ R8, R8, c[0x0][0x2d0] ;  /* 0x0000b40008081a20 */ /* 0x000fe40000410000 */
[----:B------:R-:W3:Y:S01]  /*161f0*/  @P0 MUFU.RCP R7, R6 ;  /* 0x0000000600070308 */ /* 0x000ee20000001000 */
[----:B------:R-:W-:-:S07]  /*16200*/  @P0 FMUL.FTZ R11, R11, c[0x0][0x2d0] ;  /* 0x0000b4000b0b0a20 */ /* 0x000fce0000410000 */
[----:B------:R-:W4:Y:S01]  /*16210*/  @P0 MUFU.LG2 R6, R6 ;  /* 0x0000000600060308 */ /* 0x000f220000000c00 */
[----:B--2---:R-:W-:-:S04]  /*16220*/  @P1 FMUL.FTZ R9, R9, 0.69314718246459960938 ;  /* 0x3f31721809091820 */ /* 0x004fc80000410000 */
[----:B------:R-:W-:Y:S01]  /*16230*/  @P1 FFMA.FTZ R4, R8, R2, R9 ;  /* 0x0000000208041223 */ /* 0x000fe20000010009 */
[----:B------:R-:W-:Y:S02]  /*16240*/  MOV R9, 0xff800000 ;  /* 0xff80000000097802 */ /* 0x000fe40000000f00 */
[----:B------:R-:W2:Y:S01]  /*16250*/  @P1 MUFU.RCP R5, R3 ;  /* 0x0000000300051308 */ /* 0x000ea20000001000 */
[C---:B---3--:R-:W-:Y:S01]  /*16260*/  FMUL.FTZ R130, R7.reuse, R130 ;  /* 0x0000008207827220 */ /* 0x048fe20000410000 */
[----:B------:R-:W-:Y:S01]  /*16270*/  PLOP3.LUT P1, PT, PT, PT, PT, 0x8, 0x0 ;  /* 0x000000000000781c */ /* 0x000fe20003f2e170 */
[C---:B------:R-:W-:Y:S02]  /*16280*/  FMUL.FTZ R131, R7.reuse, R131 ;  /* 0x0000008307837220 */ /* 0x040fe40000410000 */
[C---:B------:R-:W-:Y:S02]  /*16290*/  FMUL.FTZ R126, R7.reuse, R126 ;  /* 0x0000007e077e7220 */ /* 0x040fe40000410000 */
[----:B------:R-:W-:-:S02]  /*162a0*/  FMUL.FTZ R127, R7, R127 ;  /* 0x0000007f077f7220 */ /* 0x000fc40000410000 */
[----:B----4-:R-:W-:Y:S02]  /*162b0*/  @P0 FMUL.FTZ R6, R6, 0.69314718246459960938 ;  /* 0x3f31721806060820 */ /* 0x010fe40000410000 */
[C---:B------:R-:W-:Y:S02]  /*162c0*/  FMUL.FTZ R102, R7.reuse, R102 ;  /* 0x0000006607667220 */ /* 0x040fe40000410000 */
[C---:B------:R-:W-:Y:S02]  /*162d0*/  FMUL.FTZ R103, R7.reuse, R103 ;  /* 0x0000006707677220 */ /* 0x040fe40000410000 */
[----:B------:R-:W-:Y:S02]  /*162e0*/  FMUL.FTZ R106, R7, R106 ;  /* 0x0000006a076a7220 */ /* 0x000fe40000410000 */
[C---:B--2---:R-:W-:Y:S02]  /*162f0*/  FMUL.FTZ R128, R5.reuse, R128 ;  /* 0x0000008005807220 */ /* 0x044fe40000410000 */
        /* <DEDUP_REMOVED lines=86> */
[----:B------:R-:W-:Y:S02]  /*16860*/  FMUL.FTZ R5, R5, R97 ;  /* 0x0000006105057220 */ /* 0x000fe40000410000 */
[----:B------:R-:W-:Y:S02]  /*16870*/  FMUL.FTZ R7, R7, R99 ;  /* 0x0000006307077220 */ /* 0x000fe40000410000 */
[----:B------:R-:W-:Y:S02]  /*16880*/  @P0 FFMA.FTZ R9, R11, R0, R6 ;  /* 0x000000000b090223 */ /* 0x000fe40000010006 */
.L_x_2912:
[----:B------:R-:W-:Y:S05]  /*16890*/  @P1 BRA `(.L_x_3003) ;  /* 0x0000169000001947 */ /* 0x000fea0003800000 */
[----:B------:R-:W3:Y:S01]  /*168a0*/  S2R R0, SR_TID.X ;  /* 0x0000000000007919 */ /* 0x000ee20000002100 */
[----:B------:R-:W-:Y:S01]  /*168b0*/  WARPSYNC 0xffffffff ;  /* 0xffffffff00007948 */ /* 0x000fe20003800000 */
[----:B------:R-:W-:Y:S02]  /*168c0*/  F2FP.BF16.PACK_AB R96, R5, R96 ;  /* 0x000000600560723e */ /* 0x000fe400000010ff */
        /* <DEDUP_REMOVED lines=11> */
[----:B---3--:R-:W-:Y:S02]  /*16980*/  SHF.R.S32.HI R11, RZ, 0x1f, R0 ;  /* 0x0000001fff0b7819 */ /* 0x008fe40000011400 */
[----:B------:R-:W-:Y:S02]  /*16990*/  F2FP.BF16.PACK_AB R112, R113, R112 ;  /* 0x000000707170723e */ /* 0x000fe400000010ff */
[----:B------:R-:W-:-:S02]  /*169a0*/  LEA.HI R6, R11, R0, RZ, 0x2 ;  /* 0x000000000b067211 */ /* 0x000fc400078f10ff */
[----:B------:R-:W-:Y:S02]  /*169b0*/  F2FP.BF16.PACK_AB R114, R115, R114 ;  /* 0x000000727372723e */ /* 0x000fe400000010ff */
[--C-:B------:R-:W-:Y:S02]  /*169c0*/  SHF.R.S32.HI R13, RZ, 0x2, R6.reuse ;  /* 0x00000002ff0d7819 */ /* 0x100fe40000011406 */
[----:B--2---:R-:W-:Y:S02]  /*169d0*/  SHF.R.S32.HI R8, RZ, 0x1f, R6 ;  /* 0x0000001fff087819 */ /* 0x004fe40000011406 */
        /* <DEDUP_REMOVED lines=21> */
[----:B------:R-:W-:Y:S01]  /*16b30*/  F2FP.BF16.PACK_AB R40, R41, R40 ;  /* 0x000000282928723e */ /* 0x000fe200000010ff */
        /* <DEDUP_REMOVED lines=8> */
[----:B------:R-:W-:Y:S01]  /*16bc0*/  IMAD.MOV.U32 R6, RZ, RZ, 0x40 ;  /* 0x00000040ff067424 */ /* 0x000fe200078e00ff */
[----:B------:R-:W-:Y:S01]  /*16bd0*/  SEL R12, R12, 0xffffffe0, !P1 ;  /* 0xffffffe00c0c7807 */ /* 0x000fe20004800000 */
[----:B------:R-:W-:Y:S01]  /*16be0*/  STS [R17+0x480], R130 ;  /* 0x0004808211007388 */ /* 0x000fe20000000800 */
[----:B------:R-:W-:-:S02]  /*16bf0*/  F2FP.BF16.PACK_AB R46, R47, R46 ;  /* 0x0000002e2f2e723e */ /* 0x000fc400000010ff */
[----:B------:R-:W-:Y:S01]  /*16c00*/  SEL R6, R6, 0xffffffc0, !P2 ;  /* 0xffffffc006067807 */ /* 0x000fe20005000000 */
[----:B------:R-:W-:Y:S01]  /*16c10*/  IMAD.IADD R13, R17, 0x1, R12 ;  /* 0x00000001110d7824 */ /* 0x000fe200078e020c */
[----:B------:R-:W-:Y:S01]  /*16c20*/  STS [R5], R124 ;  /* 0x0000007c05007388 */ /* 0x000fe20000000800 */
[--C-:B------:R-:W-:Y:S01]  /*16c30*/  IMAD.IADD R19, R12, 0x1, R5.reuse ;  /* 0x000000010c137824 */ /* 0x100fe200078e0205 */
        /* <DEDUP_REMOVED lines=8> */
[----:B------:R-:W-:Y:S01]  /*16cc0*/  F2FP.BF16.PACK_AB R52, R53, R52 ;  /* 0x000000343534723e */ /* 0x000fe200000010ff */
[----:B------:R-:W-:Y:S01]  /*16cd0*/  IMAD.MOV.U32 R6, RZ, RZ, 0x4 ;  /* 0x00000004ff067424 */ /* 0x000fe200078e00ff */
        /* <DEDUP_REMOVED lines=60> */
[----:B------:R-:W-:Y:S01]  /*170a0*/  STS [R19+0x8400], R82 ;  /* 0x0084005213007388 */ /* 0x000fe20000000800 */
[----:B--2---:R-:W-:-:S03]  /*170b0*/  IMAD.WIDE R16, R197, R6, c[0x0][0x500] ;  /* 0x00014000c5107625 */ /* 0x004fc600078e0206 */
        /* <DEDUP_REMOVED lines=9> */
[----:B---3--:R-:W-:-:S02]  /*17150*/  IMAD.MOV.U32 R5, RZ, RZ, c[0x0][0x388] ;  /* 0x0000e200ff057624 */ /* 0x008fc400078e00ff */
[----:B--2---:R-:W-:-:S03]  /*17160*/  @P1 IMAD.WIDE R20, R197, R6, c[0x0][0x508] ;  /* 0x00014200c5141625 */ /* 0x004fc600078e0206 */
        /* <DEDUP_REMOVED lines=10> */
.L_x_3004:
[----:B-1----:R-:W-:Y:S01]  /*17210*/  LOP3.LUT R7, R8, 0xffffffe0, RZ, 0xc0, !PT ;  /* 0xffffffe008077812 */ /* 0x002fe200078ec0ff */
        /* <DEDUP_REMOVED lines=25> */
[----:B------:R-:W-:-:S02]  /*173b0*/  IMAD R7, R13, c[0x0][0x3a0], RZ ;  /* 0x0000e8000d077a24 */ /* 0x000fc400078e02ff */
[----:B------:R-:W-:Y:S01]  /*173c0*/  IMAD R13, R196, c[0x0][0x494], R3 ;  /* 0x00012500c40d7a24 */ /* 0x000fe200078e0203 */
[----:B-1----:R-:W-:Y:S01]  /*173d0*/  LEA R8, R57, R8, 0x7 ;  /* 0x0000000839087211 */ /* 0x002fe200078e38ff */
[----:B------:R-:W-:Y:S01]  /*173e0*/  IMAD R7, R12, c[0x0][0x3a4], R7 ;  /* 0x0000e9000c077a24 */ /* 0x000fe200078e0207 */
[----:B------:R-:W-:Y:S01]  /*173f0*/  LOP3.LUT R3, R6, 0xfffffff8, RZ, 0xc0, !PT ;  /* 0xfffffff806037812 */ /* 0x000fe200078ec0ff */
[----:B------:R-:W-:Y:S01]  /*17400*/  IMAD.WIDE.U32 R14, R12, c[0x0][0x3a0], RZ ;  /* 0x0000e8000c0e7a25 */ /* 0x000fe200078e00ff */
[----:B------:R-:W-:-:S03]  /*17410*/  SHF.R.S32.HI R6, RZ, 0x3, R6 ;  /* 0x00000003ff067819 */ /* 0x000fc60000011406 */
[----:B------:R-:W-:Y:S01]  /*17420*/  @P1 IMAD.HI.U32 R10, R8, c[0x0][0x4ec], RZ ;  /* 0x00013b00080a1a27 */ /* 0x000fe200078e00ff */
[----:B------:R-:W-:Y:S02]  /*17430*/  IADD3 R15, R15, R7, RZ ;  /* 0x000000070f0f7210 */ /* 0x000fe40007ffe0ff */
[----:B------:R-:W-:Y:S01]  /*17440*/  SHF.R.S32.HI R7, RZ, 0x1f, R197 ;  /* 0x0000001fff077819 */ /* 0x000fe200000114c5 */
[----:B------:R-:W-:Y:S01]  /*17450*/  IMAD.IADD R3, R0, 0x1, -R3 ;  /* 0x0000000100037824 */ /* 0x000fe200078e0a03 */
[----:B------:R-:W-:Y:S01]  /*17460*/  SEL R197, R197, RZ, !P0 ;  /* 0x000000ffc5c57207 */ /* 0x000fe20004000000 */
[----:B------:R-:W-:Y:S01]  /*17470*/  IMAD.MOV.U32 R0, RZ, RZ, R8 ;  /* 0x000000ffff007224 */ /* 0x000fe200078e0008 */
[----:B------:R-:W-:Y:S01]  /*17480*/  @P1 SHF.R.U32.HI R0, RZ, c[0x0][0x4f0], R10 ;  /* 0x00013c00ff001a19 */ /* 0x000fe2000001160a */
[----:B------:R-:W-:Y:S01]  /*17490*/  IMAD.WIDE.U32 R20, R196, c[0x0][0x490], R20 ;  /* 0x00012400c4147a25 */ /* 0x000fe200078e0014 */
[----:B------:R-:W-:Y:S02]  /*174a0*/  SEL R7, R7, RZ, !P0 ;  /* 0x000000ff07077207 */ /* 0x000fe40004000000 */
[----:B------:R-:W-:Y:S01]  /*174b0*/  LEA R10, R3, R6, 0x5 ;  /* 0x00000006030a7211 */ /* 0x000fe200078e28ff */
[----:B------:R-:W-:-:S02]  /*174c0*/  IMAD.IADD R21, R21, 0x1, R13 ;  /* 0x0000000115157824 */ /* 0x000fc400078e020d */
[----:B------:R-:W-:Y:S02]  /*174d0*/  IMAD.MOV R13, RZ, RZ, -R0 ;  /* 0x000000ffff0d7224 */ /* 0x000fe400078e0a00 */
[----:B------:R-:W-:-:S04]  /*174e0*/  IMAD.WIDE.U32 R14, R196, c[0x0][0x3e8], R14 ;  /* 0x0000fa00c40e7a25 */ /* 0x000fc800078e000e */
[----:B------:R-:W-:Y:S01]  /*174f0*/  IMAD.WIDE.U32 R20, R197, c[0x0][0x498], R20 ;  /* 0x00012600c5147a25 */ /* 0x000fe200078e0014 */
[----:B------:R-:W-:Y:S02]  /*17500*/  IADD3 R15, R15, R17, RZ ;  /* 0x000000110f0f7210 */ /* 0x000fe40007ffe0ff */
[----:B------:R-:W-:Y:S01]  /*17510*/  SHF.R.S32.HI R17, RZ, 0x1f, R0 ;  /* 0x0000001fff117819 */ /* 0x000fe20000011400 */
[----:B------:R-:W-:Y:S01]  /*17520*/  IMAD R12, R13, c[0x0][0x4e8], R8 ;  /* 0x00013a000d0c7a24 */ /* 0x000fe200078e0208 */
[----:B------:R-:W-:Y:S01]  /*17530*/  IADD3 R20, P0, R0, R20, RZ ;  /* 0x0000001400147210 */ /* 0x000fe20007f1e0ff */
[----:B------:R-:W-:Y:S02]  /*17540*/  IMAD R16, R7, c[0x0][0x498], RZ ;  /* 0x0001260007107a24 */ /* 0x000fe400078e02ff */
[----:B------:R-:W-:Y:S01]  /*17550*/  IMAD.SHL.U32 R13, R6, 0x40, RZ ;  /* 0x00000040060d7824 */ /* 0x000fe200078e00ff */
[----:B------:R-:W-:Y:S01]  /*17560*/  SHF.R.S32.HI R0, RZ, 0x1f, R12 ;  /* 0x0000001fff007819 */ /* 0x000fe2000001140c */
[----:B------:R-:W-:-:S02]  /*17570*/  IMAD R16, R197, c[0x0][0x49c], R16 ;  /* 0x00012700c5107a24 */ /* 0x000fc400078e0210 */
[----:B------:R-:W-:Y:S01]  /*17580*/  IMAD R10, R57, 0x80, R10 ;  /* 0x00000080390a7824 */ /* 0x000fe200078e020a */
[----:B------:R-:W-:Y:S01]  /*17590*/  LOP3.LUT R13, R13, 0x1c0, RZ, 0xc0, !PT ;  /* 0x000001c00d0d7812 */ /* 0x000fe200078ec0ff */
[----:B------:R-:W-:Y:S01]  /*175a0*/  IMAD.WIDE.U32 R14, R197, c[0x0][0x3f0], R14 ;  /* 0x0000fc00c50e7a25 */ /* 0x000fe200078e000e */
[----:B------:R-:W-:-:S03]  /*175b0*/  IADD3.X R21, R17, R21, R16, P0, !PT ;  /* 0x0000001511157210 */ /* 0x000fc600007fe410 */
[----:B------:R-:W-:Y:S02]  /*175c0*/  IMAD R17, R0, c[0x0][0x488], RZ ;  /* 0x0001220000117a24 */ /* 0x000fe400078e02ff */
[----:B------:R-:W-:-:S04]  /*175d0*/  IMAD.WIDE.U32 R20, R12, c[0x0][0x488], R20 ;  /* 0x000122000c147a25 */ /* 0x000fc800078e0014 */
[----:B------:R-:W-:Y:S02]  /*175e0*/  IMAD R17, R12, c[0x0][0x48c], R17 ;  /* 0x000123000c117a24 */ /* 0x000fe400078e0211 */
[----:B------:R-:W-:Y:S01]  /*175f0*/  IMAD R12, R7, c[0x0][0x3f0], RZ ;  /* 0x0000fc00070c7a24 */ /* 0x000fe200078e02ff */
[----:B------:R-:W-:Y:S01]  /*17600*/  LEA R7, P0, R20, c[0x0][0x450], 0x2 ;  /* 0x0001140014077a11 */ /* 0x000fe200078010ff */
[----:B------:R-:W-:Y:S01]  /*17610*/  IMAD.SHL.U32 R0, R3, 0x8, RZ ;  /* 0x0000000803007824 */ /* 0x000fe200078e00ff */
[----:B------:R-:W-:Y:S01]  /*17620*/  IADD3 R17, R21, R17, RZ ;  /* 0x0000001115117210 */ /* 0x000fe20007ffe0ff */
[----:B------:R-:W-:Y:S01]  /*17630*/  @P1 IMAD.HI.U32 R18, R10, c[0x0][0x4ec], RZ ;  /* 0x00013b000a121a27 */ /* 0x000fe200078e00ff */
[----:B------:R-:W-:Y:S01]  /*17640*/  SHF.R.U32.HI R3, RZ, 0x3, R13 ;  /* 0x00000003ff037819 */ /* 0x000fe2000001160d */
[----:B------:R-:W-:Y:S01]  /*17650*/  SHFL.IDX PT, R48, R7, RZ, 0x1c1f ;  /* 0x001c1fff07307589 */ /* 0x000fe200000e0000 */
[----:B------:R-:W-:Y:S01]  /*17660*/  LEA.HI.X R17, R20, c[0x0][0x454], R17, 0x2, P0 ;  /* 0x0001150014117a11 */ /* 0x000fe200000f1411 */
[----:B------:R-:W-:Y:S01]  /*17670*/  IMAD.MOV.U32 R8, RZ, RZ, R10 ;  /* 0x000000ffff087224 */ /* 0x000fe200078e000a */
[----:B------:R-:W-:Y:S01]  /*17680*/  LOP3.LUT R16, R13, 0x38, R0, 0xf8, !PT ;  /* 0x000000380d107812 */ /* 0x000fe200078ef800 */
[----:B------:R1:W-:Y:S01]  /*17690*/  SHFL.IDX PT, R50, R7, 0x1, 0x1c1f ;  /* 0x003c1f0007327f89 */ /* 0x0003e200000e0000 */
[----:B------:R-:W-:Y:S01]  /*176a0*/  @P1 SHF.R.U32.HI R8, RZ, c[0x0][0x4f0], R18 ;  /* 0x00013c00ff081a19 */ /* 0x000fe20000011612 */
[----:B------:R-:W-:Y:S01]  /*176b0*/  IMAD R12, R197, c[0x0][0x3f4], R12 ;  /* 0x0000fd00c50c7a24 */ /* 0x000fe200078e020c */
[----:B------:R-:W-:Y:S01]  /*176c0*/  LOP3.LUT R3, R16, R3, RZ, 0x3c, !PT ;  /* 0x0000000310037212 */ /* 0x000fe200078e3cff */
[----:B------:R-:W2:Y:S01]  /*176d0*/  SHFL.IDX PT, R49, R17, RZ, 0x1c1f ;  /* 0x001c1fff11317589 */ /* 0x000ea200000e0000 */
[----:B------:R-:W-:Y:S01]  /*176e0*/  SHF.R.S32.HI R16, RZ, 0x1f, R8 ;  /* 0x0000001fff107819 */ /* 0x000fe20000011408 */
[----:B------:R-:W-:Y:S01]  /*176f0*/  IMAD R19, R57, 0x80, R2 ;  /* 0x0000008039137824 */ /* 0x000fe200078e0202 */
[----:B------:R-:W-:Y:S01]  /*17700*/  IADD3 R15, R15, R12, RZ ;  /* 0x0000000c0f0f7210 */ /* 0x000fe20007ffe0ff */
[----:B------:R-:W3:Y:S01]  /*17710*/  SHFL.IDX PT, R51, R17, 0x1, 0x1c1f ;  /* 0x003c1f0011337f89 */ /* 0x000ee200000e0000 */
[----:B------:R-:W-:Y:S01]  /*17720*/  IMAD.MOV R13, RZ, RZ, -R8 ;  /* 0x000000ffff0d7224 */ /* 0x000fe200078e0a08 */
[----:B------:R-:W-:Y:S01]  /*17730*/  LEA R57, R57, R6, 0x7 ;  /* 0x0000000639397211 */ /* 0x000fe200078e38ff */
[----:B-----5:R-:W-:Y:S01]  /*17740*/  IMAD R2, R5, c[0x0][0x4e8], RZ ;  /* 0x00013a0005027a24 */ /* 0x020fe200078e02ff */
[----:B------:R-:W-:Y:S01]  /*17750*/  IADD3 R5, R19, 0x8, RZ ;  /* 0x0000000813057810 */ /* 0x000fe20007ffe0ff */
[----:B------:R-:W-:-:S02]  /*17760*/  IMAD R21, R16, c[0x0][0x3e0], RZ ;  /* 0x0000f80010157a24 */ /* 0x000fc400078e02ff */
[----:B------:R-:W-:Y:S01]  /*17770*/  IMAD R13, R13, c[0x0][0x4e8], R10 ;  /* 0x00013a000d0d7a24 */ /* 0x000fe200078e020a */
[-C--:B------:R-:W-:Y:S01]  /*17780*/  ISETP.GE.OR P1, PT, R19, R2.reuse, P2 ;  /* 0x000000021300720c */ /* 0x080fe20001726670 */
[C---:B------:R-:W-:Y:S01]  /*17790*/  IMAD R21, R8.reuse, c[0x0][0x3e4], R21 ;  /* 0x0000f90008157a24 */ /* 0x040fe200078e0215 */
[----:B------:R-:W-:Y:S01]  /*177a0*/  ISETP.GE.OR P0, PT, R5, R2, P2 ;  /* 0x000000020500720c */ /* 0x000fe20001706670 */
[----:B------:R-:W-:Y:S01]  /*177b0*/  IMAD.WIDE.U32 R14, R8, c[0x0][0x3e0], R14 ;  /* 0x0000f800080e7a25 */ /* 0x000fe200078e000e */
[----:B------:R-:W-:Y:S02]  /*177c0*/  SHF.L.U32 R8, R11, 0x3, RZ ;  /* 0x000000030b087819 */ /* 0x000fe400000006ff */
[----:B-1----:R-:W-:Y:S01]  /*177d0*/  SHF.R.S32.HI R7, RZ, 0x1f, R13 ;  /* 0x0000001fff077819 */ /* 0x002fe2000001140d */
[----:B------:R-:W-:Y:S01]  /*177e0*/  IMAD.IADD R15, R15, 0x1, R21 ;  /* 0x000000010f0f7824 */ /* 0x000fe200078e0215 */
[----:B------:R-:W-:-:S03]  /*177f0*/  LOP3.LUT R8, R3, 0x7ffffe00, R8, 0xf8, !PT ;  /* 0x7ffffe0003087812 */ /* 0x000fc600078ef808 */
[----:B------:R-:W-:Y:S01]  /*17800*/  IMAD R10, R7, c[0x0][0x3d8], RZ ;  /* 0x0000f600070a7a24 */ /* 0x000fe200078e02ff */
[----:B------:R-:W-:Y:S01]  /*17810*/  SHF.L.U32 R58, R8, 0x1, RZ ;  /* 0x00000001083a7819 */ /* 0x000fe200000006ff */
[----:B--2---:R1:W-:Y:S02]  /*17820*/  @!P1 ST.E [R48.64], R4 ;  /* 0x0000000430009985 */ /* 0x0043e4000c101906 */
[C---:B------:R-:W-:Y:S02]  /*17830*/  IMAD R3, R13.reuse, c[0x0][0x3dc], R10 ;  /* 0x0000f7000d037a24 */ /* 0x040fe400078e020a */
[----:B------:R-:W-:Y:S01]  /*17840*/  IMAD.WIDE.U32 R10, R13, c[0x0][0x3d8], R14 ;  /* 0x0000f6000d0a7a25 */ /* 0x000fe200078e000e */
[----:B---3--:R1:W-:Y:S03]  /*17850*/  @!P0 ST.E [R50.64], R9 ;  /* 0x0000000932008985 */ /* 0x0083e6000c101906 */
        /* <DEDUP_REMOVED lines=36> */
.L_x_3006:
[----:B--2---:R-:W-:Y:S05]  /*17aa0*/  BSYNC B0 ;  /* 0x0000000000007941 */ /* 0x004fea0003800000 */
.L_x_3005:
        /* <DEDUP_REMOVED lines=23> */
.L_x_3008:
[----:B------:R-:W-:Y:S05]  /*17c20*/  BSYNC B0 ;  /* 0x0000000000007941 */ /* 0x000fea0003800000 */
.L_x_3007:
        /* <DEDUP_REMOVED lines=23> */
.L_x_3010:
[----:B------:R-:W-:Y:S05]  /*17da0*/  BSYNC B0 ;  /* 0x0000000000007941 */ /* 0x000fea0003800000 */
.L_x_3009:
        /* <DEDUP_REMOVED lines=24> */
.L_x_3003:
        /* <DEDUP_REMOVED lines=8> */
[----:B------:R-:W3:Y:S04]  /*17fb0*/  @P0 LDG.E R3, [R4.64] ;  /* 0x0000000604030981 */ /* 0x000ee8000c1e1900 */
[----:B------:R1:W5:Y:S01]  /*17fc0*/  @P1 LDG.E R0, [R6.64] ;  /* 0x0000000606001981 */ /* 0x000362000c1e1900 */
[----:B--2---:R-:W-:Y:S02]  /*17fd0*/  CS2R R8, SRZ ;  /* 0x0000000000087805 */ /* 0x004fe4000001ff00 */
[--C-:B---3--:R-:W-:Y:S01]  /*17fe0*/  @P0 SHF.R.S32.HI R9, RZ, 0x1f, R3.reuse ;  /* 0x0000001fff090819 */ /* 0x108fe20000011403 */
[----:B------:R-:W-:Y:S01]  /*17ff0*/  @P0 IMAD.MOV.U32 R8, RZ, RZ, R3 ;  /* 0x000000ffff080224 */ /* 0x000fe200078e0003 */
[----:B------:R-:W-:Y:S05]  /*18000*/  @P1 BRA `(.L_x_3011) ;  /* 0x0000004000001947 */ /* 0x000fea0003800000 */
[----:B-1----:R-:W-:Y:S05]  /*18010*/  @!P0 BRA `(.L_x_3011) ;  /* 0x0000003000008947 */ /* 0x002fea0003800000 */
[----:B-----5:R-:W2:Y:S04]  /*18020*/  LDG.E R0, [R4.64] ;  /* 0x0000000604007981 */ /* 0x020ea8000c1e1900 */
[----:B------:R-:W2:Y:S02]  /*18030*/  LDG.E R3, [R4.64+0x4] ;  /* 0x0000040604037981 */ /* 0x000ea4000c1e1900 */
[----:B--2---:R-:W-:-:S02]  /*18040*/  IADD3 R0, -R0, R3, RZ ;  /* 0x0000000300007210 */ /* 0x004fc40007ffe1ff */
.L_x_3011:
        /* <DEDUP_REMOVED lines=14> */
[----:B------:R-:W-:Y:S01]  /*18130*/  MOV R10, R8 ;  /* 0x00000008000a7202 */ /* 0x000fe20000000f00 */
[----:B------:R-:W-:Y:S01]  /*18140*/  IMAD R14, R4, c[0x0][0x498], RZ ;  /* 0x00012600040e7a24 */ /* 0x000fe200078e02ff */
[----:B------:R-:W-:Y:S01]  /*18150*/  ISETP.NE.AND P0, PT, R3, 0x1, PT ;  /* 0x000000010300780c */ /* 0x000fe20003f05270 */
[----:B------:R-:W-:Y:S01]  /*18160*/  IMAD R3, R195, c[0x0][0x490], RZ ;  /* 0x00012400c3037a24 */ /* 0x000fe200078e02ff */
[----:B------:R-:W-:Y:S01]  /*18170*/  MOV R6, R7 ;  /* 0x0000000700067202 */ /* 0x000fe20000000f00 */
[----:B------:R-:W-:-:S04]  /*18180*/  IMAD.WIDE.U32 R10, R196, c[0x0][0x490], R10 ;  /* 0x00012400c40a7a25 */ /* 0x000fc800078e000a */
[----:B------:R-:W-:-:S05]  /*18190*/  IMAD R3, R196, c[0x0][0x494], R3 ;  /* 0x00012500c4037a24 */ /* 0x000fca00078e0203 */
[----:B------:R-:W-:Y:S01]  /*181a0*/  IADD3 R11, R3, R11, RZ ;  /* 0x0000000b030b7210 */ /* 0x000fe20007ffe0ff */
        /* <DEDUP_REMOVED lines=18> */
.L_x_3013:
[----:B------:R-:W-:Y:S05]  /*182d0*/  BSYNC B0 ;  /* 0x0000000000007941 */ /* 0x000fea0003800000 */
.L_x_3012:
[----:B-1----:R-:W1:Y:S01]  /*182e0*/  S2R R3, SR_CTAID.X ;  /* 0x0000000000037919 */ /* 0x002e620000002500 */
[----:B------:R-:W-:Y:S01]  /*182f0*/  SHF.R.S32.HI R5, RZ, 0x1f, R2 ;  /* 0x0000001fff057819 */ /* 0x000fe20000011402 */
[----:B------:R-:W-:Y:S02]  /*18300*/  IMAD R7, R9, c[0x0][0x3a0], RZ ;  /* 0x0000e80009077a24 */ /* 0x000fe400078e02ff */
[----:B------:R-:W-:Y:S01]  /*18310*/  IMAD.WIDE.U32 R10, R8, c[0x0][0x3a0], RZ ;  /* 0x0000e800080a7a25 */ /* 0x000fe200078e00ff */
[----:B------:R-:W-:-:S03]  /*18320*/  LEA.HI R5, R5, R2, RZ, 0x3 ;  /* 0x0000000205057211 */ /* 0x000fc600078f18ff */
[----:B------:R-:W-:Y:S01]  /*18330*/  IMAD R6, R8, c[0x0][0x3a4], R7 ;  /* 0x0000e90008067a24 */ /* 0x000fe200078e0207 */
[----:B------:R-:W-:Y:S01]  /*18340*/  LOP3.LUT R9, R5, 0xfffffff8, RZ, 0xc0, !PT ;  /* 0xfffffff805097812 */ /* 0x000fe200078ec0ff */
[----:B------:R-:W-:Y:S01]  /*18350*/  IMAD R195, R195, c[0x0][0x3e8], RZ ;  /* 0x0000fa00c3c37a24 */ /* 0x000fe200078e02ff */
[----:B------:R-:W-:Y:S01]  /*18360*/  MOV R7, c[0x0][0x4e8] ;  /* 0x00013a0000077a02 */ /* 0x000fe20000000f00 */
[----:B------:R-:W-:Y:S01]  /*18370*/  IMAD R8, R4, c[0x0][0x3f0], RZ ;  /* 0x0000fc0004087a24 */ /* 0x000fe200078e02ff */
[----:B------:R-:W-:Y:S01]  /*18380*/  IADD3 R11, R11, R6, RZ ;  /* 0x000000060b0b7210 */ /* 0x000fe20007ffe0ff */
[----:B------:R-:W-:Y:S01]  /*18390*/  IMAD.IADD R9, R2, 0x1, -R9 ;  /* 0x0000000102097824 */ /* 0x000fe200078e0a09 */
[----:B------:R-:W-:Y:S01]  /*183a0*/  ISETP.NE.AND P0, PT, R7, 0x1, PT ;  /* 0x000000010700780c */ /* 0x000fe20003f05270 */
[C---:B------:R-:W-:Y:S01]  /*183b0*/  IMAD R195, R196.reuse, c[0x0][0x3ec], R195 ;  /* 0x0000fb00c4c37a24 */ /* 0x040fe200078e02c3 */
[----:B------:R-:W-:Y:S01]  /*183c0*/  SHF.R.S32.HI R2, RZ, 0x3, R5 ;  /* 0x00000003ff027819 */ /* 0x000fe20000011405 */
[----:B------:R-:W-:-:S03]  /*183d0*/  IMAD.WIDE.U32 R10, R196, c[0x0][0x3e8], R10 ;  /* 0x0000fa00c40a7a25 */ /* 0x000fc600078e000a */
[-C--:B------:R-:W-:Y:S01]  /*183e0*/  LEA R6, R9, R2.reuse, 0x5 ;  /* 0x0000000209067211 */ /* 0x080fe200078e28ff */
[----:B------:R-:W-:Y:S01]  /*183f0*/  IMAD R8, R197, c[0x0][0x3f4], R8 ;  /* 0x0000fd00c5087a24 */ /* 0x000fe200078e0208 */
[----:B------:R-:W-:Y:S02]  /*18400*/  IADD3 R11, R195, R11, RZ ;  /* 0x0000000bc30b7210 */ /* 0x000fe40007ffe0ff */
[C---:B-1----:R-:W-:Y:S01]  /*18410*/  LEA R2, R3.reuse, R2, 0x7 ;  /* 0x0000000203027211 */ /* 0x042fe200078e38ff */
[----:B------:R-:W-:Y:S02]  /*18420*/  IMAD R6, R3, 0x80, R6 ;  /* 0x0000008003067824 */ /* 0x000fe400078e0206 */
[----:B------:R-:W-:-:S03]  /*18430*/  IMAD.WIDE.U32 R10, R197, c[0x0][0x3f0], R10 ;  /* 0x0000fc00c50a7a25 */ /* 0x000fc600078e000a */
[----:B------:R-:W-:Y:S01]  /*18440*/  MOV R5, R6 ;  /* 0x0000000600057202 */ /* 0x000fe20000000f00 */
[----:B------:R-:W-:-:S04]  /*18450*/  @P0 IMAD.HI.U32 R4, R6, c[0x0][0x4ec], RZ ;  /* 0x00013b0006040a27 */ /* 0x000fc800078e00ff */
[----:B------:R-:W-:Y:S01]  /*18460*/  IMAD.IADD R11, R11, 0x1, R8 ;  /* 0x000000010b0b7824 */ /* 0x000fe200078e0208 */
[----:B------:R-:W-:-:S04]  /*18470*/  @P0 SHF.R.U32.HI R5, RZ, c[0x0][0x4f0], R4 ;  /* 0x00013c00ff050a19 */ /* 0x000fc80000011604 */
[----:B------:R-:W-:Y:S01]  /*18480*/  SHF.R.S32.HI R4, RZ, 0x1f, R5 ;  /* 0x0000001fff047819 */ /* 0x000fe20000011405 */
[C---:B------:R-:W-:Y:S01]  /*18490*/  IMAD.WIDE.U32 R10, R5.reuse, c[0x0][0x3e0], R10 ;  /* 0x0000f800050a7a25 */ /* 0x040fe200078e000a */
[----:B------:R-:W-:-:S03]  /*184a0*/  IADD3 R7, -R5, RZ, RZ ;  /* 0x000000ff05077210 */ /* 0x000fc60007ffe1ff */
[----:B------:R-:W-:Y:S02]  /*184b0*/  IMAD R4, R4, c[0x0][0x3e0], RZ ;  /* 0x0000f80004047a24 */ /* 0x000fe400078e02ff */
[----:B------:R-:W-:Y:S02]  /*184c0*/  IMAD R7, R7, c[0x0][0x4e8], R6 ;  /* 0x00013a0007077a24 */ /* 0x000fe400078e0206 */
[----:B------:R-:W-:-:S03]  /*184d0*/  IMAD R5, R5, c[0x0][0x3e4], R4 ;  /* 0x0000f90005057a24 */ /* 0x000fc600078e0204 */
[----:B------:R-:W-:Y:S02]  /*184e0*/  SHF.R.S32.HI R4, RZ, 0x1f, R7 ;  /* 0x0000001fff047819 */ /* 0x000fe40000011407 */
[----:B------:R-:W-:Y:S01]  /*184f0*/  IADD3 R11, R11, R5, RZ ;  /* 0x000000050b0b7210 */ /* 0x000fe20007ffe0ff */
[----:B------:R-:W-:Y:S02]  /*18500*/  IMAD.SHL.U32 R5, R9, 0x8, RZ ;  /* 0x0000000809057824 */ /* 0x000fe400078e00ff */
[----:B------:R-:W-:Y:S02]  /*18510*/  IMAD R4, R4, c[0x0][0x3d8], RZ ;  /* 0x0000f60004047a24 */ /* 0x000fe400078e02ff */
[----:B------:R-:W-:Y:S01]  /*18520*/  IMAD.WIDE.U32 R10, R7, c[0x0][0x3d8], R10 ;  /* 0x0000f600070a7a25 */ /* 0x000fe200078e000a */
[----:B------:R-:W-:-:S03]  /*18530*/  IADD3 R3, R5, 0x80, RZ ;  /* 0x0000008005037810 */ /* 0x000fc60007ffe0ff */
[----:B------:R-:W-:Y:S01]  /*18540*/  IMAD R13, R7, c[0x0][0x3dc], R4 ;  /* 0x0000f700070d7a24 */ /* 0x000fe200078e0204 */
[----:B------:R-:W-:Y:S02]  /*18550*/  LEA R7, P0, R10, c[0x0][0x380], 0x1 ;  /* 0x0000e0000a077a11 */ /* 0x000fe400078008ff */
[----:B------:R-:W-:Y:S02]  /*18560*/  IADD3 R4, R5, 0x40, RZ ;  /* 0x0000004005047810 */ /* 0x000fe40007ffe0ff */
[----:B------:R-:W-:-:S04]  /*18570*/  IADD3 R9, R11, R13, RZ ;  /* 0x0000000d0b097210 */ /* 0x000fc80007ffe0ff */
[----:B------:R-:W-:Y:S01]  /*18580*/  LEA.HI.X R6, R10, c[0x0][0x384], R9, 0x1, P0 ;  /* 0x0000e1000a067a11 */ /* 0x000fe200000f0c09 */
[----:B------:R-:W-:Y:S05]  /*18590*/  BRA.DIV ~URZ, `(.L_x_3014) ;  /* 0x000024b27f007947 */ /* 0x000fea000b800000 */
[----:B------:R1:W2:Y:S02]  /*185a0*/  SHFL.IDX PT, R9, R6, RZ, 0x181f ;  /* 0x00181fff06097589 */ /* 0x0002a400000e0000 */
.L_x_3053:
[----:B------:R-:W-:Y:S05]  /*185b0*/  BRA.DIV ~URZ, `(.L_x_3015) ;  /* 0x000025127f007947 */ /* 0x000fea000b800000 */
[----:B------:R3:W1:Y:S02]  /*185c0*/  SHFL.IDX PT, R12, R7, RZ, 0x181f ;  /* 0x00181fff070c7589 */ /* 0x00066400000e0000 */
.L_x_3054:
[----:B-----5:R-:W-:Y:S01]  /*185d0*/  IMAD R11, R0, c[0x0][0x4e8], RZ ;  /* 0x00013a00000b7a24 */ /* 0x020fe200078e02ff */
[----:B------:R-:W-:Y:S01]  /*185e0*/  BSSY B0, `(.L_x_3016) ;  /* 0x0000013000007945 */ /* 0x000fe20003800000 */
[----:B--2---:R-:W-:-:S03]  /*185f0*/  MOV R13, R9 ;  /* 0x00000009000d7202 */ /* 0x004fc60000000f00 */
        /* <DEDUP_REMOVED lines=17> */
.L_x_3017:
[----:B------:R-:W-:Y:S05]  /*18710*/  BSYNC B0 ;  /* 0x0000000000007941 */ /* 0x000fea0003800000 */
.L_x_3016:
[----:B------:R-:W-:Y:S05]  /*18720*/  BRA.DIV ~URZ, `(.L_x_3018) ;  /* 0x000024227f007947 */ /* 0x000fea000b800000 */
[----:B-1----:R1:W2:Y:S04]  /*18730*/  SHFL.IDX PT, R9, R6, 0x1, 0x181f ;  /* 0x00381f0006097f89 */ /* 0x0022a800000e0000 */
[----:B------:R1:W3:Y:S02]  /*18740*/  SHFL.IDX PT, R12, R7, 0x1, 0x181f ;  /* 0x00381f00070c7f89 */ /* 0x0002e400000e0000 */
.L_x_3055:
[----:B------:R-:W-:Y:S01]  /*18750*/  IADD3 R0, R2, 0x20, RZ ;  /* 0x0000002002007810 */ /* 0x000fe20007ffe0ff */
[----:B------:R-:W-:Y:S01]  /*18760*/  BSSY B0, `(.L_x_3019) ;  /* 0x0000013000007945 */ /* 0x000fe20003800000 */
[----:B--2---:R-:W-:-:S02]  /*18770*/  IMAD.MOV.U32 R13, RZ, RZ, R9 ;  /* 0x000000ffff0d7224 */ /* 0x004fc400078e0009 */
        /* <DEDUP_REMOVED lines=8> */
[--C-:B---3--:R-:W-:Y:S01]  /*18800*/  @!P2 IMAD.WIDE R14, R5, 0x2, R12.reuse ;  /* 0x00000002050ea825 */ /* 0x108fe200078e020c */
        /* <DEDUP_REMOVED lines=8> */
.L_x_3020:
[----:B------:R-:W-:Y:S05]  /*18890*/  BSYNC B0 ;  /* 0x0000000000007941 */ /* 0x000fea0003800000 */
.L_x_3019:
[----:B------:R-:W-:Y:S05]  /*188a0*/  BRA.DIV ~URZ, `(.L_x_3021) ;  /* 0x000023927f007947 */ /* 0x000fea000b800000 */
[----:B--2---:R2:W1:Y:S02]  /*188b0*/  SHFL.IDX PT, R9, R6, 0x2, 0x181f ;  /* 0x00581f0006097f89 */ /* 0x00446400000e0000 */
.L_x_3056:
[----:B------:R-:W-:Y:S05]  /*188c0*/  BRA.DIV ~URZ, `(.L_x_3022) ;  /* 0x000023f27f007947 */ /* 0x000fea000b800000 */
[----:B---3--:R3:W2:Y:S02]  /*188d0*/  SHFL.IDX PT, R12, R7, 0x2, 0x181f ;  /* 0x00581f00070c7f89 */ /* 0x0086a400000e0000 */
.L_x_3057:
[----:B------:R-:W-:Y:S01]  /*188e0*/  IADD3 R0, R2, 0x40, RZ ;  /* 0x0000004002007810 */ /* 0x000fe20007ffe0ff */
[----:B------:R-:W-:Y:S01]  /*188f0*/  BSSY B0, `(.L_x_3023) ;  /* 0x0000013000007945 */ /* 0x000fe20003800000 */
[----:B-1----:R-:W-:Y:S02]  /*18900*/  IMAD.MOV.U32 R13, RZ, RZ, R9 ;  /* 0x000000ffff0d7224 */ /* 0x002fe400078e0009 */
        /* <DEDUP_REMOVED lines=17> */
.L_x_3024:
[----:B------:R-:W-:Y:S05]  /*18a20*/  BSYNC B0 ;  /* 0x0000000000007941 */ /* 0x000fea0003800000 */
.L_x_3023:
[----:B------:R-:W-:Y:S05]  /*18a30*/  BRA.DIV ~URZ, `(.L_x_3025) ;  /* 0x000023027f007947 */ /* 0x000fea000b800000 */
[----:B-1----:R1:W3:Y:S04]  /*18a40*/  SHFL.IDX PT, R9, R6, 0x3, 0x181f ;  /* 0x00781f0006097f89 */ /* 0x0022e800000e0000 */
[----:B------:R1:W4:Y:S02]  /*18a50*/  SHFL.IDX PT, R240, R7, 0x3, 0x181f ;  /* 0x00781f0007f07f89 */ /* 0x00032400000e0000 */
.L_x_3058:
[----:B------:R-:W-:Y:S01]  /*18a60*/  IADD3 R2, R2, 0x60, RZ ;  /* 0x0000006002027810 */ /* 0x000fe20007ffe0ff */
[----:B---3--:R-:W-:-:S03]  /*18a70*/  IMAD.MOV.U32 R241, RZ, RZ, R9 ;  /* 0x000000fffff17224 */ /* 0x008fc600078e0009 */
[----:B------:R-:W-:-:S13]  /*18a80*/  ISETP.GE.AND P0, PT, R2, R11, PT ;  /* 0x0000000b0200720c */ /* 0x000fda0003f06270 */
[----:B------:R-:W-:Y:S05]  /*18a90*/  @P0 EXIT ;  /* 0x000000000000094d */ /* 0x000fea0003800000 */
[----:B------:R-:W-:Y:S02]  /*18aa0*/  ISETP.GE.AND P0, PT, R4, c[0x0][0x3c8], PT ;  /* 0x0000f20004007a0c */ /* 0x000fe40003f06270 */
[----:B------:R-:W-:-:S11]  /*18ab0*/  ISETP.GE.AND P1, PT, R5, c[0x0][0x3c8], PT ;  /* 0x0000f20005007a0c */ /* 0x000fd60003f26270 */
[----:B-1----:R-:W-:-:S04]  /*18ac0*/  @!P0 SHF.R.S32.HI R7, RZ, 0x1f, R4 ;  /* 0x0000001fff078819 */ /* 0x002fc80000011404 */
[----:B------:R-:W-:Y:S01]  /*18ad0*/  @!P0 LEA.HI R7, R7, R4, RZ, 0x3 ;  /* 0x0000000407078211 */ /* 0x000fe200078f18ff */
[----:B----4-:R-:W-:-:S03]  /*18ae0*/  @!P1 IMAD.WIDE R4, R5, 0x2, R240 ;  /* 0x0000000205049825 */ /* 0x010fc600078e02f0 */
        /* <DEDUP_REMOVED lines=12> */
.L_x_2913:
[----:B-1----:R-:W-:Y:S01]  /*18bb0*/  IMAD.MOV.U32 R238, RZ, RZ, R15 ;  /* 0x000000ffffee7224 */ /* 0x002fe200078e000f */
[----:B------:R-:W-:Y:S01]  /*18bc0*/  MOV R174, 0x181f ;  /* 0x0000181f00ae7802 */ /* 0x000fe20000000f00 */
[----:B------:R-:W-:Y:S01]  /*18bd0*/  IMAD.MOV.U32 R175, RZ, RZ, RZ ;  /* 0x000000ffffaf7224 */ /* 0x000fe200078e00ff */
[----:B------:R-:W-:Y:S02]  /*18be0*/  MOV R173, 0xffffffff ;  /* 0xffffffff00ad7802 */ /* 0x000fe40000000f00 */
[----:B------:R-:W-:Y:S02]  /*18bf0*/  MOV R172, 0x18c10 ;  /* 0x00018c1000ac7802 */ /* 0x000fe40000000f00 */
[----:B----45:R-:W-:Y:S05]  /*18c00*/  CALL.REL.NOINC `($__internal_13_$__cuda_sm70_shflsync_idx_p) ;  /* 0x0000a76000007944 */ /* 0x030fea0003c00000 */
[----:B--2---:R-:W-:Y:S01]  /*18c10*/  MOV R17, R240 ;  /* 0x000000f000117202 */ /* 0x004fe20000000f00 */
[----:B-1----:R-:W-:Y:S05]  /*18c20*/  BRA `(.L_x_3026) ;  /* 0xfffee97000007947 */ /* 0x002fea000383ffff */
.L_x_2914:
[----:B------:R-:W-:Y:S01]  /*18c30*/  IMAD.MOV.U32 R238, RZ, RZ, R16 ;  /* 0x000000ffffee7224 */ /* 0x000fe200078e0010 */
[----:B------:R-:W-:Y:S01]  /*18c40*/  MOV R174, 0x181f ;  /* 0x0000181f00ae7802 */ /* 0x000fe20000000f00 */
[----:B------:R-:W-:Y:S01]  /*18c50*/  IMAD.MOV.U32 R175, RZ, RZ, RZ ;  /* 0x000000ffffaf7224 */ /* 0x000fe200078e00ff */
[----:B------:R-:W-:-:S02]  /*18c60*/  MOV R173, 0xffffffff ;  /* 0xffffffff00ad7802 */ /* 0x000fc40000000f00 */
[----:B------:R-:W-:Y:S02]  /*18c70*/  MOV R172, 0x18c90 ;  /* 0x00018c9000ac7802 */ /* 0x000fe40000000f00 */
[----:B-12-45:R-:W-:Y:S05]  /*18c80*/  CALL.REL.NOINC `($__internal_13_$__cuda_sm70_shflsync_idx_p) ;  /* 0x0000a6e000007944 */ /* 0x036fea0003c00000 */
[----:B--2---:R-:W-:Y:S01]  /*18c90*/  MOV R20, R240 ;  /* 0x000000f000147202 */ /* 0x004fe20000000f00 */
[----:B-1----:R-:W-:Y:S05]  /*18ca0*/  BRA `(.L_x_3027) ;  /* 0xfffee91000007947 */ /* 0x002fea000383ffff */
.L_x_2917:
[----:B------:R-:W-:Y:S01]  /*18cb0*/  IMAD.MOV.U32 R238, RZ, RZ, R15 ;  /* 0x000000ffffee7224 */ /* 0x000fe200078e000f */
[----:B------:R-:W-:Y:S01]  /*18cc0*/  MOV R174, 0x181f ;  /* 0x0000181f00ae7802 */ /* 0x000fe20000000f00 */
[----:B------:R-:W-:Y:S01]  /*18cd0*/  IMAD.MOV.U32 R175, RZ, RZ, 0x1 ;  /* 0x00000001ffaf7424 */ /* 0x000fe200078e00ff */
[----:B------:R-:W-:Y:S02]  /*18ce0*/  MOV R173, 0xffffffff ;  /* 0xffffffff00ad7802 */ /* 0x000fe40000000f00 */
[----:B------:R-:W-:Y:S02]  /*18cf0*/  MOV R172, 0x18d10 ;  /* 0x00018d1000ac7802 */ /* 0x000fe40000000f00 */
[----:B-1-345:R-:W-:Y:S05]  /*18d00*/  CALL.REL.NOINC `($__internal_13_$__cuda_sm70_shflsync_idx_p) ;  /* 0x0000a66000007944 */ /* 0x03afea0003c00000 */
[----:B--2---:R-:W-:Y:S01]  /*18d10*/  IMAD.MOV.U32 R17, RZ, RZ, R240 ;  /* 0x000000ffff117224 */ /* 0x004fe200078e00f0 */
[----:B-1----:R-:W-:Y:S01]  /*18d20*/  MOV R238, R16 ;  /* 0x0000001000ee7202 */ /* 0x002fe20000000f00 */
[----:B------:R-:W-:Y:S01]  /*18d30*/  IMAD.MOV.U32 R175, RZ, RZ, 0x1 ;  /* 0x00000001ffaf7424 */ /* 0x000fe200078e00ff */
[----:B------:R-:W-:Y:S01]  /*18d40*/  MOV R174, 0x181f ;  /* 0x0000181f00ae7802 */ /* 0x000fe20000000f00 */
[----:B------:R-:W-:Y:S01]  /*18d50*/  IMAD.MOV.U32 R173, RZ, RZ, -0x1 ;  /* 0xffffffffffad7424 */ /* 0x000fe200078e00ff */
[----:B------:R-:W-:-:S02]  /*18d60*/  MOV R172, 0x18d80 ;  /* 0x00018d8000ac7802 */ /* 0x000fc40000000f00 */
[----:B------:R-:W-:Y:S05]  /*18d70*/  CALL.REL.NOINC `($__internal_13_$__cuda_sm70_shflsync_idx_p) ;  /* 0x0000a5f000007944 */ /* 0x000fea0003c00000 */
[----:B--2---:R-:W-:Y:S01]  /*18d80*/  MOV R20, R240 ;  /* 0x000000f000147202 */ /* 0x004fe20000000f00 */
[----:B-1----:R-:W-:Y:S05]  /*18d90*/  BRA `(.L_x_3028) ;  /* 0xfffee9c000007947 */ /* 0x002fea000383ffff */
.L_x_2920:
[----:B------:R-:W-:Y:S01]  /*18da0*/  IMAD.MOV.U32 R238, RZ, RZ, R15 ;  /* 0x000000ffffee7224 */ /* 0x000fe200078e000f */
[----:B------:R-:W-:Y:S01]  /*18db0*/  MOV R174, 0x181f ;  /* 0x0000181f00ae7802 */ /* 0x000fe20000000f00 */
[----:B------:R-:W-:Y:S01]  /*18dc0*/  IMAD.MOV.U32 R175, RZ, RZ, 0x2 ;  /* 0x00000002ffaf7424 */ /* 0x000fe200078e00ff */
[----:B------:R-:W-:-:S02]  /*18dd0*/  MOV R173, 0xffffffff ;  /* 0xffffffff00ad7802 */ /* 0x000fc40000000f00 */
[----:B------:R-:W-:Y:S02]  /*18de0*/  MOV R172, 0x18e00 ;  /* 0x00018e0000ac7802 */ /* 0x000fe40000000f00 */
[----:B-12-45:R-:W-:Y:S05]  /*18df0*/  CALL.REL.NOINC `($__internal_13_$__cuda_sm70_shflsync_idx_p) ;  /* 0x0000a57000007944 */ /* 0x036fea0003c00000 */
[----:B--2---:R-:W-:Y:S01]  /*18e00*/  MOV R17, R240 ;  /* 0x000000f000117202 */ /* 0x004fe20000000f00 */
[----:B-1----:R-:W-:Y:S05]  /*18e10*/  BRA `(.L_x_3029) ;  /* 0xfffeeac000007947 */ /* 0x002fea000383ffff */
.L_x_2921:
[----:B------:R-:W-:Y:S01]  /*18e20*/  IMAD.MOV.U32 R238, RZ, RZ, R16 ;  /* 0x000000ffffee7224 */ /* 0x000fe200078e0010 */
[----:B------:R-:W-:Y:S01]  /*18e30*/  MOV R174, 0x181f ;  /* 0x0000181f00ae7802 */ /* 0x000fe20000000f00 */
[----:B------:R-:W-:Y:S01]  /*18e40*/  IMAD.MOV.U32 R175, RZ, RZ, 0x2 ;  /* 0x00000002ffaf7424 */ /* 0x000fe200078e00ff */
[----:B------:R-:W-:Y:S02]  /*18e50*/  MOV R173, 0xffffffff ;  /* 0xffffffff00ad7802 */ /* 0x000fe40000000f00 */
[----:B------:R-:W-:Y:S02]  /*18e60*/  MOV R172, 0x18e80 ;  /* 0x00018e8000ac7802 */ /* 0x000fe40000000f00 */
[----:B-12345:R-:W-:Y:S05]  /*18e70*/  CALL.REL.NOINC `($__internal_13_$__cuda_sm70_shflsync_idx_p) ;  /* 0x0000a4f000007944 */ /* 0x03efea0003c00000 */
[----:B--2---:R-:W-:Y:S01]  /*18e80*/  MOV R20, R240 ;  /* 0x000000f000147202 */ /* 0x004fe20000000f00 */
[----:B-1----:R-:W-:Y:S05]  /*18e90*/  BRA `(.L_x_3030) ;  /* 0xfffeea6000007947 */ /* 0x002fea000383ffff */
.L_x_2924:
[----:B------:R-:W-:Y:S01]  /*18ea0*/  IMAD.MOV.U32 R238, RZ, RZ, R15 ;  /* 0x000000ffffee7224 */ /* 0x000fe200078e000f */
[----:B------:R-:W-:Y:S01]  /*18eb0*/  MOV R174, 0x181f ;  /* 0x0000181f00ae7802 */ /* 0x000fe20000000f00 */
[----:B------:R-:W-:Y:S01]  /*18ec0*/  IMAD.MOV.U32 R175, RZ, RZ, 0x3 ;  /* 0x00000003ffaf7424 */ /* 0x000fe200078e00ff */
[----:B------:R-:W-:-:S02]  /*18ed0*/  MOV R173, 0xffffffff ;  /* 0xffffffff00ad7802 */ /* 0x000fc40000000f00 */
[----:B------:R-:W-:Y:S02]  /*18ee0*/  MOV R172, 0x18f00 ;  /* 0x00018f0000ac7802 */ /* 0x000fe40000000f00 */
[----:B-12345:R-:W-:Y:S05]  /*18ef0*/  CALL.REL.NOINC `($__internal_13_$__cuda_sm70_shflsync_idx_p) ;  /* 0x0000a47000007944 */ /* 0x03efea0003c00000 */
[----:B--2---:R-:W-:Y:S01]  /*18f00*/  IMAD.MOV.U32 R15, RZ, RZ, R240 ;  /* 0x000000ffff0f7224 */ /* 0x004fe200078e00f0 */
[----:B-1----:R-:W-:Y:S01]  /*18f10*/  MOV R238, R16 ;  /* 0x0000001000ee7202 */ /* 0x002fe20000000f00 */
[----:B------:R-:W-:Y:S01]  /*18f20*/  IMAD.MOV.U32 R175, RZ, RZ, 0x3 ;  /* 0x00000003ffaf7424 */ /* 0x000fe200078e00ff */
[----:B------:R-:W-:Y:S01]  /*18f30*/  MOV R174, 0x181f ;  /* 0x0000181f00ae7802 */ /* 0x000fe20000000f00 */
[----:B------:R-:W-:Y:S01]  /*18f40*/  IMAD.MOV.U32 R173, RZ, RZ, -0x1 ;  /* 0xffffffffffad7424 */ /* 0x000fe200078e00ff */
[----:B------:R-:W-:Y:S02]  /*18f50*/  MOV R172, 0x18f70 ;  /* 0x00018f7000ac7802 */ /* 0x000fe40000000f00 */
[----:B------:R-:W-:Y:S05]  /*18f60*/  CALL.REL.NOINC `($__internal_13_$__cuda_sm70_shflsync_idx_p) ;  /* 0x0000a40000007944 */ /* 0x000fea0003c00000 */
[----:B-12---:R-:W-:Y:S05]  /*18f70*/  BRA `(.L_x_3031) ;  /* 0xfffeeb1000007947 */ /* 0x006fea000383ffff */
.L_x_2927:
[----:B------:R-:W-:Y:S01]  /*18f80*/  IMAD.MOV.U32 R238, RZ, RZ, R15 ;  /* 0x000000ffffee7224 */ /* 0x000fe200078e000f */
[----:B------:R-:W-:Y:S01]  /*18f90*/  MOV R174, 0x181f ;  /* 0x0000181f00ae7802 */ /* 0x000fe20000000f00 */
[----:B------:R-:W-:Y:S01]  /*18fa0*/  IMAD.MOV.U32 R175, RZ, RZ, RZ ;  /* 0x000000ffffaf7224 */ /* 0x000fe200078e00ff */
[----:B------:R-:W-:Y:S02]  /*18fb0*/  MOV R173, 0xffffffff ;  /* 0xffffffff00ad7802 */ /* 0x000fe40000000f00 */
[----:B------:R-:W-:-:S02]  /*18fc0*/  MOV R172, 0x18fe0 ;  /* 0x00018fe000ac7802 */ /* 0x000fc40000000f00 */
[----:B------:R-:W-:Y:S05]  /*18fd0*/  CALL.REL.NOINC `($__internal_13_$__cuda_sm70_shflsync_idx_p) ;  /* 0x0000a39000007944 */ /* 0x000fea0003c00000 */
[----:B--2---:R-:W-:Y:S01]  /*18fe0*/  MOV R17, R240 ;  /* 0x000000f000117202 */ /* 0x004fe20000000f00 */
[----:B-1----:R-:W-:Y:S05]  /*18ff0*/  BRA `(.L_x_3032) ;  /* 0xfffef8d000007947 */ /* 0x002fea000383ffff */
.L_x_2928:
[----:B------:R-:W-:Y:S01]  /*19000*/  IMAD.MOV.U32 R238, RZ, RZ, R7 ;  /* 0x000000ffffee7224 */ /* 0x000fe200078e0007 */
[----:B------:R-:W-:Y:S01]  /*19010*/  MOV R174, 0x181f ;  /* 0x0000181f00ae7802 */ /* 0x000fe20000000f00 */
[----:B------:R-:W-:Y:S01]  /*19020*/  IMAD.MOV.U32 R175, RZ, RZ, RZ ;  /* 0x000000ffffaf7224 */ /* 0x000fe200078e00ff */
[----:B------:R-:W-:-:S02]  /*19030*/  MOV R173, 0xffffffff ;  /* 0xffffffff00ad7802 */ /* 0x000fc40000000f00 */
[----:B------:R-:W-:Y:S02]  /*19040*/  MOV R172, 0x19060 ;  /* 0x0001906000ac7802 */ /* 0x000fe40000000f00 */
[----:B-12---:R-:W-:Y:S05]  /*19050*/  CALL.REL.NOINC `($__internal_13_$__cuda_sm70_shflsync_idx_p) ;  /* 0x0000a31000007944 */ /* 0x006fea0003c00000 */
[C---:B------:R-:W-:Y:S01]  /*19060*/  IMAD.SHL.U32 R9, R223.reuse, 0x2, RZ ;  /* 0x00000002df097824 */ /* 0x040fe200078e00ff */
[----:B------:R-:W-:Y:S01]  /*19070*/  SHF.L.U64.HI R8, R223, 0x1, R140 ;  /* 0x00000001df087819 */ /* 0x000fe2000001028c */
[C---:B------:R-:W-:Y:S01]  /*19080*/  IMAD.SHL.U32 R11, R230.reuse, 0x2, RZ ;  /* 0x00000002e60b7824 */ /* 0x040fe200078e00ff */
[----:B------:R-:W-:Y:S01]  /*19090*/  SHF.L.U64.HI R10, R230, 0x1, R227 ;  /* 0x00000001e60a7819 */ /* 0x000fe200000102e3 */
[C---:B------:R-:W-:Y:S01]  /*190a0*/  IMAD.SHL.U32 R13, R205.reuse, 0x2, RZ ;  /* 0x00000002cd0d7824 */ /* 0x040fe200078e00ff */
[C---:B--2---:R-:W-:Y:S01]  /*190b0*/  IADD3 R20, P0, R240.reuse, R9, RZ ;  /* 0x00000009f0147210 */ /* 0x044fe20007f1e0ff */
[----:B-1----:R-:W-:Y:S01]  /*190c0*/  IMAD.MOV.U32 R238, RZ, RZ, R15 ;  /* 0x000000ffffee7224 */ /* 0x002fe200078e000f */
[----:B------:R-:W-:Y:S01]  /*190d0*/  SHF.L.U64.HI R12, R205, 0x1, R202 ;  /* 0x00000001cd0c7819 */ /* 0x000fe200000102ca */
[----:B------:R-:W-:Y:S01]  /*190e0*/  IMAD.MOV.U32 R175, RZ, RZ, 0x1 ;  /* 0x00000001ffaf7424 */ /* 0x000fe200078e00ff */
[----:B------:R-:W-:Y:S01]  /*190f0*/  ISETP.GE.AND P3, PT, R229, c[0x0][0x1d4], PT ;  /* 0x00007500e5007a0c */ /* 0x000fe20003f66270 */
[C---:B------:R-:W-:Y:S01]  /*19100*/  IMAD.X R21, R17.reuse, 0x1, R8, P0 ;  /* 0x0000000111157824 */ /* 0x040fe200000e0608 */
[C---:B------:R-:W-:Y:S01]  /*19110*/  IADD3 R18, P0, R240.reuse, R11, RZ ;  /* 0x0000000bf0127210 */ /* 0x040fe20007f1e0ff */
[----:B------:R-:W-:Y:S01]  /*19120*/  IMAD.MOV.U32 R174, RZ, RZ, 0x181f ;  /* 0x0000181fffae7424 */ /* 0x000fe200078e00ff */
[----:B------:R-:W-:Y:S01]  /*19130*/  SEL R14, RZ, 0x10, P3 ;  /* 0x00000010ff0e7807 */ /* 0x000fe20001800000 */
[----:B------:R-:W-:Y:S01]  /*19140*/  IMAD.MOV.U32 R173, RZ, RZ, -0x1 ;  /* 0xffffffffffad7424 */ /* 0x000fe200078e00ff */
[----:B------:R-:W-:Y:S01]  /*19150*/  MOV R172, 0x19220 ;  /* 0x0001922000ac7802 */ /* 0x000fe20000000f00 */
[----:B------:R-:W-:Y:S01]  /*19160*/  IMAD.X R19, R17, 0x1, R10, P0 ;  /* 0x0000000111137824 */ /* 0x000fe200000e060a */
[----:B------:R-:W-:-:S05]  /*19170*/  IADD3 R22, P0, R240, R13, RZ ;  /* 0x0000000df0167210 */ /* 0x000fca0007f1e0ff */
[----:B------:R-:W-:Y:S01]  /*19180*/  IMAD.X R23, R17, 0x1, R12, P0 ;  /* 0x0000000111177824 */ /* 0x000fe200000e060c */
[----:B------:R-:W-:-:S04]  /*19190*/  ISETP.GE.AND P0, PT, R223, c[0x0][0x1d4], PT ;  /* 0x00007500df007a0c */ /* 0x000fc80003f06270 */
[----:B------:R-:W-:-:S09]  /*191a0*/  SEL R16, RZ, 0x10, P0 ;  /* 0x00000010ff107807 */ /* 0x000fd20000000000 */
[----:B------:R-:W-:Y:S01]  /*191b0*/  @!PT LDS RZ, [RZ] ;  /* 0x00000000fffff984 */ /* 0x000fe20000000800 */
[----:B------:R-:W-:Y:S01]  /*191c0*/  @!PT LDS RZ, [RZ] ;  /* 0x00000000fffff984 */ /* 0x000fe20000000800 */
[----:B------:R-:W-:Y:S01]  /*191d0*/  @!PT LDS RZ, [RZ] ;  /* 0x00000000fffff984 */ /* 0x000fe20000000800 */
[----:B------:R1:W-:Y:S04]  /*191e0*/  LDGSTS.E.BYPASS.LTC128B.128 [R141+0x12100], [R20.64], !P0 ;  /* 0x12100000148d7fae */ /* 0x0003e8000c101d46 */
[----:B------:R1:W-:Y:S04]  /*191f0*/  LDGSTS.E.BYPASS.LTC128B.128 [R141+0x14100], [R18.64], !P3 ;  /* 0x14100000128d7fae */ /* 0x0003e8000d901d46 */
[----:B------:R1:W-:Y:S02]  /*19200*/  LDGSTS.E.BYPASS.LTC128B.128 [R141+0x16100], [R22.64], !P6 ;  /* 0x16100000168d7fae */ /* 0x0003e4000f101d46 */
[----:B-1----:R-:W-:Y:S05]  /*19210*/  CALL.REL.NOINC `($__internal_13_$__cuda_sm70_shflsync_idx_p) ;  /* 0x0000a15000007944 */ /* 0x002fea0003c00000 */
[----:B--2---:R-:W-:Y:S01]  /*19220*/  IMAD.MOV.U32 R15, RZ, RZ, R240 ;  /* 0x000000ffff0f7224 */ /* 0x004fe200078e00f0 */
[----:B-1----:R-:W-:Y:S01]  /*19230*/  MOV R238, R7 ;  /* 0x0000000700ee7202 */ /* 0x002fe20000000f00 */
[----:B------:R-:W-:Y:S01]  /*19240*/  IMAD.MOV.U32 R175, RZ, RZ, 0x1 ;  /* 0x00000001ffaf7424 */ /* 0x000fe200078e00ff */
[----:B------:R-:W-:Y:S01]  /*19250*/  MOV R174, 0x181f ;  /* 0x0000181f00ae7802 */ /* 0x000fe20000000f00 */
[----:B------:R-:W-:Y:S01]  /*19260*/  IMAD.MOV.U32 R173, RZ, RZ, -0x1 ;  /* 0xffffffffffad7424 */ /* 0x000fe200078e00ff */
[----:B------:R-:W-:-:S02]  /*19270*/  MOV R172, 0x19290 ;  /* 0x0001929000ac7802 */ /* 0x000fc40000000f00 */
[----:B------:R-:W-:Y:S05]  /*19280*/  CALL.REL.NOINC `($__internal_13_$__cuda_sm70_shflsync_idx_p) ;  /* 0x0000a0e000007944 */ /* 0x000fea0003c00000 */
[----:B-12---:R-:W-:Y:S05]  /*19290*/  BRA `(.L_x_3033) ;  /* 0xfffef7a000007947 */ /* 0x006fea000383ffff */
.L_x_2932:
[----:B------:R-:W-:Y:S01]  /*192a0*/  IMAD.MOV.U32 R238, RZ, RZ, R17 ;  /* 0x000000ffffee7224 */ /* 0x000fe200078e0011 */
[----:B------:R-:W-:Y:S01]  /*192b0*/  MOV R174, 0x181f ;  /* 0x0000181f00ae7802 */ /* 0x000fe20000000f00 */
[----:B------:R-:W-:Y:S01]  /*192c0*/  IMAD.MOV.U32 R175, RZ, RZ, RZ ;  /* 0x000000ffffaf7224 */ /* 0x000fe200078e00ff */
[----:B------:R-:W-:-:S02]  /*192d0*/  MOV R173, 0xffffffff ;  /* 0xffffffff00ad7802 */ /* 0x000fc40000000f00 */
[----:B------:R-:W-:Y:S02]  /*192e0*/  MOV R172, 0x19300 ;  /* 0x0001930000ac7802 */ /* 0x000fe40000000f00 */
[----:B-12345:R-:W-:Y:S05]  /*192f0*/  CALL.REL.NOINC `($__internal_13_$__cuda_sm70_shflsync_idx_p) ;  /* 0x0000a07000007944 */ /* 0x03efea0003c00000 */
[----:B--2---:R-:W-:Y:S01]  /*19300*/  MOV R19, R240 ;  /* 0x000000f000137202 */ /* 0x004fe20000000f00 */
[----:B-1----:R-:W-:Y:S05]  /*19310*/  BRA `(.L_x_3034) ;  /* 0xfffefb5000007947 */ /* 0x002fea000383ffff */
.L_x_2933:
[----:B------:R-:W-:Y:S01]  /*19320*/  IMAD.MOV.U32 R238, RZ, RZ, R0 ;  /* 0x000000ffffee7224 */ /* 0x000fe200078e0000 */
[----:B------:R-:W-:Y:S01]  /*19330*/  MOV R174, 0x181f ;  /* 0x0000181f00ae7802 */ /* 0x000fe20000000f00 */
[----:B------:R-:W-:Y:S01]  /*19340*/  IMAD.MOV.U32 R175, RZ, RZ, RZ ;  /* 0x000000ffffaf7224 */ /* 0x000fe200078e00ff */
[----:B------:R-:W-:Y:S02]  /*19350*/  MOV R173, 0xffffffff ;  /* 0xffffffff00ad7802 */ /* 0x000fe40000000f00 */
[----:B------:R-:W-:Y:S02]  /*19360*/  MOV R172, 0x19380 ;  /* 0x0001938000ac7802 */ /* 0x000fe40000000f00 */
[----:B-12345:R-:W-:Y:S05]  /*19370*/  CALL.REL.NOINC `($__internal_13_$__cuda_sm70_shflsync_idx_p) ;  /* 0x00009ff000007944 */ /* 0x03efea0003c00000 */
[C---:B------:R-:W-:Y:S01]  /*19380*/  IMAD.SHL.U32 R5, R223.reuse, 0x2, RZ ;  /* 0x00000002df057824 */ /* 0x040fe200078e00ff */
[----:B------:R-:W-:Y:S01]  /*19390*/  SHF.L.U64.HI R2, R223, 0x1, R140 ;  /* 0x00000001df027819 */ /* 0x000fe2000001028c */
[C---:B------:R-:W-:Y:S01]  /*193a0*/  IMAD.SHL.U32 R9, R230.reuse, 0x2, RZ ;  /* 0x00000002e6097824 */ /* 0x040fe200078e00ff */
[----:B------:R-:W-:Y:S01]  /*193b0*/  SHF.L.U64.HI R8, R230, 0x1, R227 ;  /* 0x00000001e6087819 */ /* 0x000fe200000102e3 */
[----:B------:R-:W-:Y:S01]  /*193c0*/  IMAD.SHL.U32 R11, R205, 0x2, RZ ;  /* 0x00000002cd0b7824 */ /* 0x000fe200078e00ff */
[C---:B--2---:R-:W-:Y:S01]  /*193d0*/  IADD3 R26, P0, R240.reuse, R5, RZ ;  /* 0x00000005f01a7210 */ /* 0x044fe20007f1e0ff */
[----:B-1----:R-:W-:Y:S01]  /*193e0*/  IMAD.MOV.U32 R238, RZ, RZ, R17 ;  /* 0x000000ffffee7224 */ /* 0x002fe200078e0011 */
[----:B------:R-:W-:Y:S01]  /*193f0*/  ISETP.GE.AND P4, PT, R223, c[0x0][0x1d4], PT ;  /* 0x00007500df007a0c */ /* 0x000fe20003f86270 */
[----:B------:R-:W-:Y:S01]  /*19400*/  IMAD.MOV.U32 R175, RZ, RZ, 0x1 ;  /* 0x00000001ffaf7424 */ /* 0x000fe200078e00ff */
[----:B------:R-:W-:Y:S01]  /*19410*/  ISETP.GE.AND P3, PT, R229, c[0x0][0x1d4], PT ;  /* 0x00007500e5007a0c */ /* 0x000fe20003f66270 */
[----:B------:R-:W-:Y:S01]  /*19420*/  IMAD.X R27, R19, 0x1, R2, P0 ;  /* 0x00000001131b7824 */ /* 0x000fe200000e0602 */
[C---:B------:R-:W-:Y:S01]  /*19430*/  IADD3 R24, P0, R240.reuse, R9, RZ ;  /* 0x00000009f0187210 */ /* 0x040fe20007f1e0ff */
[----:B------:R-:W-:Y:S01]  /*19440*/  IMAD.MOV.U32 R174, RZ, RZ, 0x181f ;  /* 0x0000181fffae7424 */ /* 0x000fe200078e00ff */
[----:B------:R-:W-:Y:S01]  /*19450*/  SHF.L.U64.HI R10, R205, 0x1, R202 ;  /* 0x00000001cd0a7819 */ /* 0x000fe200000102ca */
[----:B------:R-:W-:Y:S01]  /*19460*/  IMAD.MOV.U32 R173, RZ, RZ, -0x1 ;  /* 0xffffffffffad7424 */ /* 0x000fe200078e00ff */
[----:B------:R-:W-:Y:S01]  /*19470*/  SEL R18, RZ, 0x10, P4 ;  /* 0x00000010ff127807 */ /* 0x000fe20002000000 */
[----:B------:R-:W-:Y:S01]  /*19480*/  IMAD.X R25, R19, 0x1, R8, P0 ;  /* 0x0000000113197824 */ /* 0x000fe200000e0608 */
[----:B------:R-:W-:-:S02]  /*19490*/  IADD3 R32, P0, R240, R11, RZ ;  /* 0x0000000bf0207210 */ /* 0x000fc40007f1e0ff */
[----:B------:R-:W-:Y:S01]  /*194a0*/  SEL R16, RZ, 0x10, P3 ;  /* 0x00000010ff107807 */ /* 0x000fe20001800000 */
[----:B------:R-:W-:Y:S01]  /*194b0*/  @!PT LDS RZ, [RZ] ;  /* 0x00000000fffff984 */ /* 0x000fe20000000800 */
[----:B------:R-:W-:Y:S01]  /*194c0*/  @!PT LDS RZ, [RZ] ;  /* 0x00000000fffff984 */ /* 0x000fe20000000800 */
[----:B------:R-:W-:Y:S01]  /*194d0*/  @!PT LDS RZ, [RZ] ;  /* 0x00000000fffff984 */ /* 0x000fe20000000800 */
[----:B------:R1:W-:Y:S01]  /*194e0*/  LDGSTS.E.BYPASS.LTC128B.128 [R203+0x6000], [R26.64], !P4 ;  /* 0x060000001acb7fae */ /* 0x0003e2000e101d46 */
[----:B------:R-:W-:Y:S01]  /*194f0*/  MOV R172, 0x19540 ;  /* 0x0001954000ac7802 */ /* 0x000fe20000000f00 */
[----:B------:R-:W-:Y:S02]  /*19500*/  IMAD.X R33, R19, 0x1, R10, P0 ;  /* 0x0000000113217824 */ /* 0x000fe400000e060a */
        /* <DEDUP_REMOVED lines=11> */
.L_x_2944:
[----:B------:R-:W-:Y:S01]  /*195c0*/  IMAD.MOV.U32 R238, RZ, RZ, R11 ;  /* 0x000000ffffee7224 */ /* 0x000fe200078e000b */
[----:B------:R-:W-:Y:S01]  /*195d0*/  MOV R174, 0x181f ;  /* 0x0000181f00ae7802 */ /* 0x000fe20000000f00 */
[----:B------:R-:W-:Y:S01]  /*195e0*/  IMAD.MOV.U32 R175, RZ, RZ, RZ ;  /* 0x000000ffffaf7224 */ /* 0x000fe200078e00ff */
[----:B------:R-:W-:-:S02]  /*195f0*/  MOV R173, 0xffffffff ;  /* 0xffffffff00ad7802 */ /* 0x000fc40000000f00 */
[----:B------:R-:W-:Y:S02]  /*19600*/  MOV R172, 0x19620 ;  /* 0x0001962000ac7802 */ /* 0x000fe40000000f00 */
[----:B------:R-:W-:Y:S05]  /*19610*/  CALL.REL.NOINC `($__internal_13_$__cuda_sm70_shflsync_idx_p) ;  /* 0x00009d5000007944 */ /* 0x000fea0003c00000 */
[----:B--2---:R-:W-:Y:S01]  /*19620*/  MOV R13, R240 ;  /* 0x000000f0000d7202 */ /* 0x004fe20000000f00 */
[----:B-1----:R-:W-:Y:S05]  /*19630*/  BRA `(.L_x_3036) ;  /* 0xffff254000007947 */ /* 0x002fea000383ffff */
.L_x_2945:
[----:B------:R-:W-:Y:S01]  /*19640*/  IMAD.MOV.U32 R238, RZ, RZ, R3 ;  /* 0x000000ffffee7224 */ /* 0x000fe200078e0003 */
[----:B------:R-:W-:Y:S01]  /*19650*/  MOV R174, 0x181f ;  /* 0x0000181f00ae7802 */ /* 0x000fe20000000f00 */
[----:B------:R-:W-:Y:S01]  /*19660*/  IMAD.MOV.U32 R175, RZ, RZ, RZ ;  /* 0x000000ffffaf7224 */ /* 0x000fe200078e00ff */
[----:B------:R-:W-:Y:S02]  /*19670*/  MOV R173, 0xffffffff ;  /* 0xffffffff00ad7802 */ /* 0x000fe40000000f00 */
[----:B------:R-:W-:Y:S02]  /*19680*/  MOV R172, 0x196a0 ;  /* 0x000196a000ac7802 */ /* 0x000fe40000000f00 */
[----:B-12---:R-:W-:Y:S05]  /*19690*/  CALL.REL.NOINC `($__internal_13_$__cuda_sm70_shflsync_idx_p) ;  /* 0x00009cd000007944 */ /* 0x006fea0003c00000 */
[C---:B------:R-:W-:Y:S01]  /*196a0*/  IMAD.SHL.U32 R5, R223.reuse, 0x2, RZ ;  /* 0x00000002df057824 */ /* 0x040fe200078e00ff */
[C---:B------:R-:W-:Y:S01]  /*196b0*/  SHF.L.U64.HI R4, R223.reuse, 0x1, R140 ;  /* 0x00000001df047819 */ /* 0x040fe2000001028c */
[----:B------:R-:W-:Y:S01]  /*196c0*/  IMAD.SHL.U32 R7, R230, 0x2, RZ ;  /* 0x00000002e6077824 */ /* 0x000fe200078e00ff */
[----:B------:R-:W-:Y:S01]  /*196d0*/  ISETP.GE.AND P4, PT, R223, c[0x0][0x1d4], PT ;  /* 0x00007500df007a0c */ /* 0x000fe20003f86270 */
[----:B------:R-:W-:Y:S01]  /*196e0*/  IMAD.SHL.U32 R9, R205, 0x2, RZ ;  /* 0x00000002cd097824 */ /* 0x000fe200078e00ff */
[----:B--2---:R-:W-:Y:S01]  /*196f0*/  IADD3 R16, P0, R240, R5, RZ ;  /* 0x00000005f0107210 */ /* 0x004fe20007f1e0ff */
[----:B-1----:R-:W-:Y:S01]  /*19700*/  IMAD.MOV.U32 R238, RZ, RZ, R11 ;  /* 0x000000ffffee7224 */ /* 0x002fe200078e000b */
[----:B------:R-:W-:Y:S01]  /*19710*/  ISETP.GE.AND P3, PT, R229, c[0x0][0x1d4], PT ;  /* 0x00007500e5007a0c */ /* 0x000fe20003f66270 */
[----:B------:R-:W-:Y:S01]  /*19720*/  IMAD.MOV.U32 R175, RZ, RZ, 0x1 ;  /* 0x00000001ffaf7424 */ /* 0x000fe200078e00ff */
[----:B------:R-:W-:Y:S01]  /*19730*/  SHF.L.U64.HI R6, R230, 0x1, R227 ;  /* 0x00000001e6067819 */ /* 0x000fe200000102e3 */
[----:B------:R-:W-:Y:S01]  /*19740*/  IMAD.X R17, R13, 0x1, R4, P0 ;  /* 0x000000010d117824 */ /* 0x000fe200000e0604 */
[C---:B------:R-:W-:Y:S01]  /*19750*/  IADD3 R14, P2, R240.reuse, R7, RZ ;  /* 0x00000007f00e7210 */ /* 0x040fe20007f5e0ff */
[----:B------:R-:W-:Y:S01]  /*19760*/  IMAD.MOV.U32 R174, RZ, RZ, 0x181f ;  /* 0x0000181fffae7424 */ /* 0x000fe200078e00ff */
        /* <DEDUP_REMOVED lines=9> */
[----:B------:R-:W-:Y:S01]  /*19800*/  IMAD.X R19, R13, 0x1, R8, P0 ;  /* 0x000000010d137824 */ /* 0x000fe200000e0608 */
[----:B------:R1:W-:Y:S01]  /*19810*/  LDGSTS.E.BYPASS.LTC128B.128 [R141+0xe100], [R14.64], !P3 ;  /* 0x0e1000000e8d7fae */ /* 0x0003e2000d901d46 */
[----:B------:R-:W-:Y:S02]  /*19820*/  SEL R10, RZ, 0x10, P3 ;  /* 0x00000010ff0a7807 */ /* 0x000fe40001800000 */
[----:B------:R-:W-:Y:S01]  /*19830*/  MOV R172, 0x19860 ;  /* 0x0001986000ac7802 */ /* 0x000fe20000000f00 */
[----:B------:R1:W-:Y:S04]  /*19840*/  LDGSTS.E.BYPASS.LTC128B.128 [R141+0x10100], [R18.64], !P6 ;  /* 0x10100000128d7fae */ /* 0x0003e8000f101d46 */
        /* <DEDUP_REMOVED lines=9> */
.L_x_2953:
[----:B------:R-:W-:Y:S01]  /*198e0*/  MOV R174, 0x181f ;  /* 0x0000181f00ae7802 */ /* 0x000fe20000000f00 */
[----:B------:R-:W-:Y:S01]  /*198f0*/  IMAD.MOV.U32 R238, RZ, RZ, R4 ;  /* 0x000000ffffee7224 */ /* 0x000fe200078e0004 */
[----:B------:R-:W-:Y:S01]  /*19900*/  MOV R173, 0xffffffff ;  /* 0xffffffff00ad7802 */ /* 0x000fe20000000f00 */
[----:B------:R-:W-:Y:S01]  /*19910*/  IMAD.MOV.U32 R175, RZ, RZ, RZ ;  /* 0x000000ffffaf7224 */ /* 0x000fe200078e00ff */
[----:B------:R-:W-:Y:S02]  /*19920*/  MOV R172, 0x19940 ;  /* 0x0001994000ac7802 */ /* 0x000fe40000000f00 */
[----:B--234-:R-:W-:Y:S05]  /*19930*/  CALL.REL.NOINC `($__internal_13_$__cuda_sm70_shflsync_idx_p) ;  /* 0x00009a3000007944 */ /* 0x01cfea0003c00000 */
[----:B--2---:R-:W-:Y:S01]  /*19940*/  MOV R6, R240 ;  /* 0x000000f000067202 */ /* 0x004fe20000000f00 */
[----:B-1----:R-:W-:-:S05]  /*19950*/  BRA `(.L_x_3038) ;  /* 0xffff2a5000007947 */ /* 0x002fca000383ffff */
.L_x_2954:
[----:B------:R-:W-:Y:S01]  /*19960*/  MOV R174, 0x181f ;  /* 0x0000181f00ae7802 */ /* 0x000fe20000000f00 */
[----:B------:R-:W-:Y:S01]  /*19970*/  IMAD.MOV.U32 R238, RZ, RZ, R3 ;  /* 0x000000ffffee7224 */ /* 0x000fe200078e0003 */
[----:B------:R-:W-:Y:S01]  /*19980*/  MOV R173, 0xffffffff ;  /* 0xffffffff00ad7802 */ /* 0x000fe20000000f00 */
[----:B------:R-:W-:Y:S01]  /*19990*/  IMAD.MOV.U32 R175, RZ, RZ, RZ ;  /* 0x000000ffffaf7224 */ /* 0x000fe200078e00ff */
[----:B------:R-:W-:Y:S02]  /*199a0*/  MOV R172, 0x199c0 ;  /* 0x000199c000ac7802 */ /* 0x000fe40000000f00 */
[----:B-1234-:R-:W-:Y:S05]  /*199b0*/  CALL.REL.NOINC `($__internal_13_$__cuda_sm70_shflsync_idx_p) ;  /* 0x000099b000007944 */ /* 0x01efea0003c00000 */
[----:B--2---:R-:W-:Y:S01]  /*199c0*/  IADD3 R10, P0, R240, R236, RZ ;  /* 0x000000ecf00a7210 */ /* 0x004fe20007f1e0ff */
[----:B------:R-:W-:Y:S01]  /*199d0*/  IMAD R5, R222, 0x6000, R203 ;  /* 0x00006000de057824 */ /* 0x000fe200078e02cb */
[----:B------:R-:W-:Y:S01]  /*199e0*/  ISETP.GE.AND P2, PT, R229, c[0x0][0x1d4], PT ;  /* 0x00007500e5007a0c */ /* 0x000fe20003f46270 */
[----:B-1----:R-:W-:Y:S01]  /*199f0*/  IMAD.MOV.U32 R175, RZ, RZ, 0x1 ;  /* 0x00000001ffaf7424 */ /* 0x002fe200078e00ff */
[----:B------:R-:W-:Y:S01]  /*19a00*/  MOV R238, R4 ;  /* 0x0000000400ee7202 */ /* 0x000fe20000000f00 */
[----:B------:R-:W-:Y:S01]  /*19a10*/  IMAD.X R11, R6, 0x1, R237, P0 ;  /* 0x00000001060b7824 */ /* 0x000fe200000e06ed */
[----:B------:R-:W-:Y:S01]  /*19a20*/  IADD3 R8, P0, R240, R234, RZ ;  /* 0x000000eaf0087210 */ /* 0x000fe20007f1e0ff */
[----:B------:R-:W-:Y:S01]  /*19a30*/  IMAD.MOV.U32 R174, RZ, RZ, 0x181f ;  /* 0x0000181fffae7424 */ /* 0x000fe200078e00ff */
[----:B------:R-:W-:Y:S02]  /*19a40*/  MOV R173, 0xffffffff ;  /* 0xffffffff00ad7802 */ /* 0x000fe40000000f00 */
[----:B------:R-:W-:Y:S01]  /*19a50*/  MOV R172, 0x19b20 ;  /* 0x00019b2000ac7802 */ /* 0x000fe20000000f00 */
[----:B------:R-:W-:Y:S01]  /*19a60*/  IMAD.X R9, R6, 0x1, R235, P0 ;  /* 0x0000000106097824 */ /* 0x000fe200000e06eb */
[----:B------:R-:W-:Y:S05]  /*19a70*/  IADD3 R12, P0, R240, R231, RZ ;  /* 0x000000e7f00c7210 */ /* 0x000fea0007f1e0ff */
[----:B------:R-:W-:Y:S01]  /*19a80*/  IMAD.X R13, R6, 0x1, R232, P0 ;  /* 0x00000001060d7824 */ /* 0x000fe200000e06e8 */
[----:B------:R-:W-:Y:S11]  /*19a90*/  ISETP.GE.AND P0, PT, R223, c[0x0][0x1d4], PT ;  /* 0x00007500df007a0c */ /* 0x000ff60003f06270 */
[----:B------:R-:W-:Y:S02]  /*19aa0*/  @!UPT UIADD3 URZ, URZ, URZ, URZ ;  /* 0x0000003f3f3ff290 */ /* 0x000fe4000fffe03f */
[----:B------:R-:W-:Y:S01]  /*19ab0*/  @!PT LDS RZ, [RZ] ;  /* 0x00000000fffff984 */ /* 0x000fe20000000800 */
[----:B------:R-:W-:Y:S01]  /*19ac0*/  @!PT LDS RZ, [RZ] ;  /* 0x00000000fffff984 */ /* 0x000fe20000000800 */
[----:B------:R-:W-:Y:S01]  /*19ad0*/  @!PT LDS RZ, [RZ] ;  /* 0x00000000fffff984 */ /* 0x000fe20000000800 */
[----:B------:R1:W-:Y:S04]  /*19ae0*/  LDGSTS.E.BYPASS.LTC128B.128 [R5], [R10.64], !P0 ;  /* 0x000000000a057fae */ /* 0x0003e8000c101d46 */
[----:B------:R1:W-:Y:S04]  /*19af0*/  LDGSTS.E.BYPASS.LTC128B.128 [R5+0x2000], [R8.64], !P2 ;  /* 0x0200000008057fae */ /* 0x0003e8000d101d46 */
[----:B------:R1:W-:Y:S02]  /*19b00*/  LDGSTS.E.BYPASS.LTC128B.128 [R5+0x4000], [R12.64], !P6 ;  /* 0x040000000c057fae */ /* 0x0003e4000f101d46 */
[----:B-1----:R-:W-:Y:S05]  /*19b10*/  CALL.REL.NOINC `($__internal_13_$__cuda_sm70_shflsync_idx_p) ;  /* 0x0000985000007944 */ /* 0x002fea0003c00000 */
[----:B-1----:R-:W-:Y:S01]  /*19b20*/  MOV R238, R3 ;  /* 0x0000000300ee7202 */ /* 0x002fe20000000f00 */
[----:B--2---:R-:W-:Y:S01]  /*19b30*/  IMAD.MOV.U32 R4, RZ, RZ, R240 ;  /* 0x000000ffff047224 */ /* 0x004fe200078e00f0 */
[----:B------:R-:W-:Y:S01]  /*19b40*/  MOV R174, 0x181f ;  /* 0x0000181f00ae7802 */ /* 0x000fe20000000f00 */
[----:B------:R-:W-:Y:S01]  /*19b50*/  IMAD.MOV.U32 R175, RZ, RZ, 0x1 ;  /* 0x00000001ffaf7424 */ /* 0x000fe200078e00ff */
[----:B------:R-:W-:Y:S01]  /*19b60*/  MOV R172, 0x19b90 ;  /* 0x00019b9000ac7802 */ /* 0x000fe20000000f00 */
[----:B------:R-:W-:Y:S02]  /*19b70*/  IMAD.MOV.U32 R173, RZ, RZ, -0x1 ;  /* 0xffffffffffad7424 */ /* 0x000fe400078e00ff */
[----:B------:R-:W-:Y:S05]  /*19b80*/  CALL.REL.NOINC `($__internal_13_$__cuda_sm70_shflsync_idx_p) ;  /* 0x000097e000007944 */ /* 0x000fea0003c00000 */
[----:B-12---:R-:W-:-:S05]  /*19b90*/  BRA `(.L_x_3039) ;  /* 0xffff292000007947 */ /* 0x006fca000383ffff */
.L_x_2965:
[----:B------:R-:W-:Y:S01]  /*19ba0*/  MOV R174, 0x181f ;  /* 0x0000181f00ae7802 */ /* 0x000fe20000000f00 */
[----:B------:R-:W-:Y:S01]  /*19bb0*/  IMAD.MOV.U32 R238, RZ, RZ, R2 ;  /* 0x000000ffffee7224 */ /* 0x000fe200078e0002 */
[----:B------:R-:W-:Y:S01]  /*19bc0*/  MOV R173, 0xffffffff ;  /* 0xffffffff00ad7802 */ /* 0x000fe20000000f00 */
[----:B------:R-:W-:Y:S01]  /*19bd0*/  IMAD.MOV.U32 R175, RZ, RZ, RZ ;  /* 0x000000ffffaf7224 */ /* 0x000fe200078e00ff */
[----:B------:R-:W-:Y:S02]  /*19be0*/  MOV R172, 0x19c00 ;  /* 0x00019c0000ac7802 */ /* 0x000fe40000000f00 */
[----:B------:R-:W-:Y:S05]  /*19bf0*/  CALL.REL.NOINC `($__internal_13_$__cuda_sm70_shflsync_idx_p) ;  /* 0x0000977000007944 */ /* 0x000fea0003c00000 */
[----:B--2---:R-:W-:Y:S01]  /*19c00*/  MOV R6, R240 ;  /* 0x000000f000067202 */ /* 0x004fe20000000f00 */
[----:B-1----:R-:W-:-:S05]  /*19c10*/  BRA `(.L_x_3040) ;  /* 0xffff59e000007947 */ /* 0x002fca000383ffff */
.L_x_2966:
[----:B------:R-:W-:Y:S01]  /*19c20*/  MOV R174, 0x181f ;  /* 0x0000181f00ae7802 */ /* 0x000fe20000000f00 */
[----:B------:R-:W-:Y:S01]  /*19c30*/  IMAD.MOV.U32 R238, RZ, RZ, R0 ;  /* 0x000000ffffee7224 */ /* 0x000fe200078e0000 */
[----:B------:R-:W-:Y:S01]  /*19c40*/  MOV R173, 0xffffffff ;  /* 0xffffffff00ad7802 */ /* 0x000fe20000000f00 */
[----:B------:R-:W-:Y:S01]  /*19c50*/  IMAD.MOV.U32 R175, RZ, RZ, RZ ;  /* 0x000000ffffaf7224 */ /* 0x000fe200078e00ff */
[----:B------:R-:W-:Y:S02]  /*19c60*/  MOV R172, 0x19c80 ;  /* 0x00019c8000ac7802 */ /* 0x000fe40000000f00 */
[----:B-12---:R-:W-:Y:S05]  /*19c70*/  CALL.REL.NOINC `($__internal_13_$__cuda_sm70_shflsync_idx_p) ;  /* 0x000096f000007944 */ /* 0x006fea0003c00000 */
[----:B--2---:R-:W-:Y:S01]  /*19c80*/  IADD3 R10, P0, R240, R236, RZ ;  /* 0x000000ecf00a7210 */ /* 0x004fe20007f1e0ff */
[----:B------:R-:W-:Y:S01]  /*19c90*/  IMAD.SHL.U32 R4, R4, 0x2, RZ ;  /* 0x0000000204047824 */ /* 0x000fe200078e00ff */
        /* <DEDUP_REMOVED lines=16> */
[----:B------:R1:W-:Y:S04]  /*19da0*/  LDGSTS.E.BYPASS.LTC128B.128 [R4+0xc100], [R10.64], !P0 ;  /* 0x0c1000000a047fae */ /* 0x0003e8000c101d46 */
        /* <DEDUP_REMOVED lines=11> */
.L_x_2975:
[----:B------:R-:W-:Y:S01]  /*19e60*/  MOV R174, 0x181f ;  /* 0x0000181f00ae7802 */ /* 0x000fe20000000f00 */
[----:B------:R-:W-:Y:S01]  /*19e70*/  IMAD.MOV.U32 R238, RZ, RZ, R5 ;  /* 0x000000ffffee7224 */ /* 0x000fe200078e0005 */
[----:B------:R-:W-:Y:S01]  /*19e80*/  MOV R173, 0xffffffff ;  /* 0xffffffff00ad7802 */ /* 0x000fe20000000f00 */
[----:B------:R-:W-:Y:S01]  /*19e90*/  IMAD.MOV.U32 R175, RZ, RZ, RZ ;  /* 0x000000ffffaf7224 */ /* 0x000fe200078e00ff */
[----:B------:R-:W-:Y:S02]  /*19ea0*/  MOV R172, 0x19ec0 ;  /* 0x00019ec000ac7802 */ /* 0x000fe40000000f00 */
[----:B-1234-:R-:W-:Y:S05]  /*19eb0*/  CALL.REL.NOINC `($__internal_13_$__cuda_sm70_shflsync_idx_p) ;  /* 0x000094b000007944 */ /* 0x01efea0003c00000 */
[----:B--2---:R-:W-:Y:S01]  /*19ec0*/  MOV R7, R240 ;  /* 0x000000f000077202 */ /* 0x004fe20000000f00 */
[----:B-1----:R-:W-:-:S05]  /*19ed0*/  BRA `(.L_x_3042) ;  /* 0xffff602000007947 */ /* 0x002fca000383ffff */
.L_x_2976:
        /* <DEDUP_REMOVED lines=8> */
[----:B-1----:R-:W-:Y:S01]  /*19f60*/  MOV R175, 0x1 ;  /* 0x0000000100af7802 */ /* 0x002fe20000000f00 */
[----:B------:R-:W-:Y:S01]  /*19f70*/  IMAD.MOV.U32 R238, RZ, RZ, R5 ;  /* 0x000000ffffee7224 */ /* 0x000fe200078e0005 */
[----:B------:R-:W-:Y:S01]  /*19f80*/  MOV R173, 0xffffffff ;  /* 0xffffffff00ad7802 */ /* 0x000fe20000000f00 */
[C---:B------:R-:W-:Y:S01]  /*19f90*/  IMAD.X R15, R7.reuse, 0x1, R232, P0 ;  /* 0x00000001070f7824 */ /* 0x040fe200000e06e8 */
[C---:B------:R-:W-:Y:S01]  /*19fa0*/  IADD3 R12, P0, R240.reuse, R230, RZ ;  /* 0x000000e6f00c7210 */ /* 0x040fe20007f1e0ff */
[----:B------:R-:W-:Y:S01]  /*19fb0*/  IMAD.MOV.U32 R174, RZ, RZ, 0x181f ;  /* 0x0000181fffae7424 */ /* 0x000fe200078e00ff */
        /* <DEDUP_REMOVED lines=19> */
.L_x_2977:
[----:B------:R-:W-:Y:S02]  /*1a0f0*/  MOV R134, 0x2 ;  /* 0x0000000200867802 */ /* 0x000fe40000000f00 */
[----:B------:R-:W-:Y:S02]  /*1a100*/  MOV R132, 0x1a120 ;  /* 0x0001a12000847802 */ /* 0x000fe40000000f00 */
[----:B------:R-:W-:Y:S05]  /*1a110*/  CALL.REL.NOINC `($__internal_12_$__cuda_sm70_shflsync_bfly_p) ;  /* 0x0000920000007944 */ /* 0x000fea0003c00000 */
[----:B-12---:R-:W-:-:S05]  /*1a120*/  BRA `(.L_x_3044) ;  /* 0xffff6bb000007947 */ /* 0x006fca000383ffff */
.L_x_2980:
        /* <DEDUP_REMOVED lines=8> */
.L_x_2981:
        /* <DEDUP_REMOVED lines=33> */
.L_x_2986:
        /* <DEDUP_REMOVED lines=8> */
.L_x_2987:
[----:B------:R-:W-:Y:S01]  /*1a440*/  MOV R174, 0x181f ;  /* 0x0000181f00ae7802 */ /* 0x000fe20000000f00 */
[----:B------:R-:W-:Y:S01]  /*1a450*/  IMAD.MOV.U32 R238, RZ, RZ, R4 ;  /* 0x000000ffffee7224 */ /* 0x000fe200078e0004 */
[----:B------:R-:W-:Y:S01]  /*1a460*/  MOV R173, 0xffffffff ;  /* 0xffffffff00ad7802 */ /* 0x000fe20000000f00 */
[----:B------:R-:W-:Y:S01]  /*1a470*/  IMAD.MOV.U32 R175, RZ, RZ, RZ ;  /* 0x000000ffffaf7224 */ /* 0x000fe200078e00ff */
[----:B------:R-:W-:Y:S02]  /*1a480*/  MOV R172, 0x1a4a0 ;  /* 0x0001a4a000ac7802 */ /* 0x000fe40000000f00 */
[----:B-1234-:R-:W-:Y:S05]  /*1a490*/  CALL.REL.NOINC `($__internal_13_$__cuda_sm70_shflsync_idx_p) ;  /* 0x00008ed000007944 */ /* 0x01efea0003c00000 */
[----:B--2---:R-:W-:Y:S01]  /*1a4a0*/  IADD3 R20, P0, R240, R223, RZ ;  /* 0x000000dff0147210 */ /* 0x004fe20007f1e0ff */
[C---:B------:R-:W-:Y:S01]  /*1a4b0*/  IMAD.SHL.U32 R7, R205.reuse, 0x2, RZ ;  /* 0x00000002cd077824 */ /* 0x040fe200078e00ff */
[----:B------:R-:W-:Y:S01]  /*1a4c0*/  SHF.L.U64.HI R5, R205, 0x1, R202 ;  /* 0x00000001cd057819 */ /* 0x000fe200000102ca */
[----:B------:R-:W-:Y:S01]  /*1a4d0*/  IMAD R6, R222, 0x6000, R203 ;  /* 0x00006000de067824 */ /* 0x000fe200078e02cb */
[----:B-1----:R-:W-:Y:S01]  /*1a4e0*/  MOV R175, 0x1 ;  /* 0x0000000100af7802 */ /* 0x002fe20000000f00 */
[----:B------:R-:W-:Y:S01]  /*1a4f0*/  IMAD.X R21, R12, 0x1, R225, P0 ;  /* 0x000000010c157824 */ /* 0x000fe200000e06e1 */
[----:B------:R-:W-:Y:S01]  /*1a500*/  IADD3 R14, P0, R240, R227, RZ ;  /* 0x000000e3f00e7210 */ /* 0x000fe20007f1e0ff */
[----:B------:R-:W-:Y:S01]  /*1a510*/  IMAD.MOV.U32 R238, RZ, RZ, R0 ;  /* 0x000000ffffee7224 */ /* 0x000fe200078e0000 */
[----:B------:R-:W-:Y:S01]  /*1a520*/  MOV R173, 0xffffffff ;  /* 0xffffffff00ad7802 */ /* 0x000fe20000000f00 */
[----:B------:R-:W-:Y:S01]  /*1a530*/  IMAD.MOV.U32 R174, RZ, RZ, 0x181f ;  /* 0x0000181fffae7424 */ /* 0x000fe200078e00ff */
[----:B------:R-:W-:Y:S01]  /*1a540*/  @!PT LDS RZ, [RZ] ;  /* 0x00000000fffff984 */ /* 0x000fe20000000800 */
[----:B------:R-:W-:Y:S01]  /*1a550*/  @!PT LDS RZ, [RZ] ;  /* 0x00000000fffff984 */ /* 0x000fe20000000800 */
[----:B------:R-:W-:Y:S01]  /*1a560*/  @!PT LDS RZ, [RZ] ;  /* 0x00000000fffff984 */ /* 0x000fe20000000800 */
[----:B------:R1:W-:Y:S01]  /*1a570*/  LDGSTS.E.BYPASS.LTC128B.128 [R6], [R20.64], !P2 ;  /* 0x0000000014067fae */ /* 0x0003e2000d101d46 */
[----:B------:R-:W-:Y:S02]  /*1a580*/  IADD3.X R15, R12, R229, RZ, P0, !PT ;  /* 0x000000e50c0f7210 */ /* 0x000fe400007fe4ff */
[----:B------:R-:W-:Y:S02]  /*1a590*/  IADD3 R22, P0, R240, R7, RZ ;  /* 0x00000007f0167210 */ /* 0x000fe40007f1e0ff */
[----:B------:R-:W-:Y:S01]  /*1a5a0*/  MOV R172, 0x1a5f0 ;  /* 0x0001a5f000ac7802 */ /* 0x000fe20000000f00 */
[----:B------:R1:W-:Y:S02]  /*1a5b0*/  LDGSTS.E.BYPASS.LTC128B.128 [R6+0x2000], [R14.64], !P3 ;  /* 0x020000000e067fae */ /* 0x0003e4000d901d46 */
[----:B------:R-:W-:Y:S05]  /*1a5c0*/  IMAD.X R23, R12, 0x1, R5, P0 ;  /* 0x000000010c177824 */ /* 0x000fea00000e0605 */
        /* <DEDUP_REMOVED lines=10> */
.L_x_2998:
        /* <DEDUP_REMOVED lines=8> */
.L_x_2999:
        /* <DEDUP_REMOVED lines=8> */
[----:B------:R-:W-:Y:S01]  /*1a770*/  SHF.L.U32 R3, R3, 0x1, RZ ;  /* 0x0000000103037819 */ /* 0x000fe200000006ff */
[----:B-1----:R-:W-:Y:S01]  /*1a780*/  IMAD.MOV.U32 R238, RZ, RZ, R4 ;  /* 0x000000ffffee7224 */ /* 0x002fe200078e0004 */
[----:B------:R-:W-:Y:S01]  /*1a790*/  SHF.L.U64.HI R6, R205, 0x1, R202 ;  /* 0x00000001cd067819 */ /* 0x000fe200000102ca */
[----:B------:R-:W-:Y:S01]  /*1a7a0*/  IMAD.X R13, R8, 0x1, R225, P0 ;  /* 0x00000001080d7824 */ /* 0x000fe200000e06e1 */
[----:B------:R-:W-:Y:S01]  /*1a7b0*/  IADD3 R10, P0, R240, R227, RZ ;  /* 0x000000e3f00a7210 */ /* 0x000fe20007f1e0ff */
[----:B------:R-:W-:Y:S01]  /*1a7c0*/  IMAD.MOV.U32 R174, RZ, RZ, 0x181f ;  /* 0x0000181fffae7424 */ /* 0x000fe200078e00ff */
[----:B------:R-:W-:Y:S02]  /*1a7d0*/  MOV R175, 0x1 ;  /* 0x0000000100af7802 */ /* 0x000fe40000000f00 */
[----:B------:R-:W-:Y:S01]  /*1a7e0*/  @!PT LDS RZ, [RZ] ;  /* 0x00000000fffff984 */ /* 0x000fe20000000800 */
[----:B------:R-:W-:Y:S01]  /*1a7f0*/  @!PT LDS RZ, [RZ] ;  /* 0x00000000fffff984 */ /* 0x000fe20000000800 */
[----:B------:R-:W-:Y:S01]  /*1a800*/  @!PT LDS RZ, [RZ] ;  /* 0x00000000fffff984 */ /* 0x000fe20000000800 */
[----:B------:R1:W-:Y:S01]  /*1a810*/  LDGSTS.E.BYPASS.LTC128B.128 [R3+0xc100], [R12.64], !P2 ;  /* 0x0c1000000c037fae */ /* 0x0003e2000d101d46 */
[----:B------:R-:W-:Y:S01]  /*1a820*/  IMAD.X R11, R8, 0x1, R229, P0 ;  /* 0x00000001080b7824 */ /* 0x000fe200000e06e5 */
[----:B------:R-:W-:Y:S02]  /*1a830*/  IADD3 R14, P0, R240, R7, RZ ;  /* 0x00000007f00e7210 */ /* 0x000fe40007f1e0ff */
[----:B------:R-:W-:Y:S02]  /*1a840*/  MOV R173, 0xffffffff ;  /* 0xffffffff00ad7802 */ /* 0x000fe40000000f00 */
[----:B------:R1:W-:Y:S01]  /*1a850*/  LDGSTS.E.BYPASS.LTC128B.128 [R3+0xe100], [R10.64], !P3 ;  /* 0x0e1000000a037fae */ /* 0x0003e2000d901d46 */
[----:B------:R-:W-:Y:S01]  /*1a860*/  IMAD.X R15, R8, 0x1, R6, P0 ;  /* 0x00000001080f7824 */ /* 0x000fe200000e0606 */
[----:B------:R-:W-:Y:S04]  /*1a870*/  MOV R172, 0x1a8a0 ;  /* 0x0001a8a000ac7802 */ /* 0x000fe80000000f00 */
        /* <DEDUP_REMOVED lines=10> */
.L_x_3001:
[----:B------:R-:W-:Y:S01]  /*1a920*/  IMAD.MOV.U32 R137, RZ, RZ, R221 ;  /* 0x000000ffff897224 */ /* 0x000fe200078e00dd */
[----:B------:R-:W-:-:S02]  /*1a930*/  MOV R134, 0x2 ;  /* 0x0000000200867802 */ /* 0x000fc40000000f00 */
[----:B------:R-:W-:Y:S02]  /*1a940*/  MOV R132, 0x1a960 ;  /* 0x0001a96000847802 */ /* 0x000fe40000000f00 */
[----:B------:R-:W-:Y:S05]  /*1a950*/  CALL.REL.NOINC `($__internal_12_$__cuda_sm70_shflsync_bfly_p) ;  /* 0x000089c000007944 */ /* 0x000fea0003c00000 */
[----:B-12---:R-:W-:Y:S05]  /*1a960*/  BRA `(.L_x_3051) ;  /* 0xffffb77000007947 */ /* 0x006fea000383ffff */
.L_x_3002:
[----:B------:R-:W-:Y:S02]  /*1a970*/  MOV R134, 0x1 ;  /* 0x0000000100867802 */ /* 0x000fe40000000f00 */
[----:B------:R-:W-:Y:S02]  /*1a980*/  MOV R132, 0x1a9a0 ;  /* 0x0001a9a000847802 */ /* 0x000fe40000000f00 */
[----:B-1----:R-:W-:Y:S05]  /*1a990*/  CALL.REL.NOINC `($__internal_12_$__cuda_sm70_shflsync_bfly_p) ;  /* 0x0000898000007944 */ /* 0x002fea0003c00000 */
[----:B--2---:R-:W-:Y:S01]  /*1a9a0*/  FADD.FTZ R3, R137, R139 ;  /* 0x0000008b89037221 */ /* 0x004fe20000010000 */
[----:B-1----:R-:W-:Y:S02]  /*1a9b0*/  MOV R137, R224 ;  /* 0x000000e000897202 */ /* 0x002fe40000000f00 */
[----:B------:R-:W-:Y:S02]  /*1a9c0*/  MOV R134, 0x2 ;  /* 0x0000000200867802 */ /* 0x000fe40000000f00 */
[----:B------:R-:W-:Y:S02]  /*1a9d0*/  MOV R132, 0x1a9f0 ;  /* 0x0001a9f000847802 */ /* 0x000fe40000000f00 */
[----:B------:R-:W-:Y:S05]  /*1a9e0*/  CALL.REL.NOINC `($__internal_12_$__cuda_sm70_shflsync_bfly_p) ;  /* 0x0000893000007944 */ /* 0x000fea0003c00000 */
[----:B--2---:R-:W-:Y:S01]  /*1a9f0*/  FADD.FTZ R4, R224, R139 ;  /* 0x0000008be0047221 */ /* 0x004fe20000010000 */
[----:B-1----:R-:W-:Y:S02]  /*1aa00*/  MOV R134, 0x1 ;  /* 0x0000000100867802 */ /* 0x002fe40000000f00 */
[----:B------:R-:W-:-:S02]  /*1aa10*/  MOV R132, 0x1aa40 ;  /* 0x0001aa4000847802 */ /* 0x000fc40000000f00 */
[----:B------:R-:W-:Y:S02]  /*1aa20*/  MOV R137, R4 ;  /* 0x0000000400897202 */ /* 0x000fe40000000f00 */
[----:B------:R-:W-:Y:S05]  /*1aa30*/  CALL.REL.NOINC `($__internal_12_$__cuda_sm70_shflsync_bfly_p) ;  /* 0x000088e000007944 */ /* 0x000fea0003c00000 */
[----:B-12---:R-:W-:Y:S05]  /*1aa40*/  BRA `(.L_x_3052) ;  /* 0xffffb70000007947 */ /* 0x006fea000383ffff */
.L_x_3014:
[----:B------:R-:W-:Y:S01]  /*1aa50*/  IMAD.MOV.U32 R238, RZ, RZ, R6 ;  /* 0x000000ffffee7224 */ /* 0x000fe200078e0006 */
[----:B------:R-:W-:Y:S01]  /*1aa60*/  MOV R174, 0x181f ;  /* 0x0000181f00ae7802 */ /* 0x000fe20000000f00 */
[----:B------:R-:W-:Y:S01]  /*1aa70*/  IMAD.MOV.U32 R175, RZ, RZ, RZ ;  /* 0x000000ffffaf7224 */ /* 0x000fe200078e00ff */
[----:B------:R-:W-:Y:S02]  /*1aa80*/  MOV R173, 0xffffffff ;  /* 0xffffffff00ad7802 */ /* 0x000fe40000000f00 */
[----:B------:R-:W-:Y:S02]  /*1aa90*/  MOV R172, 0x1aab0 ;  /* 0x0001aab000ac7802 */ /* 0x000fe40000000f00 */
[----:B----45:R-:W-:Y:S05]  /*1aaa0*/  CALL.REL.NOINC `($__internal_13_$__cuda_sm70_shflsync_idx_p) ;  /* 0x000088c000007944 */ /* 0x030fea0003c00000 */
[----:B--2---:R-:W-:Y:S01]  /*1aab0*/  MOV R9, R240 ;  /* 0x000000f000097202 */ /* 0x004fe20000000f00 */
[----:B-1----:R-:W-:Y:S05]  /*1aac0*/  BRA `(.L_x_3053) ;  /* 0xffffdae000007947 */ /* 0x002fea000383ffff */
.L_x_3015:
[----:B------:R-:W-:Y:S01]  /*1aad0*/  IMAD.MOV.U32 R238, RZ, RZ, R7 ;  /* 0x000000ffffee7224 */ /* 0x000fe200078e0007 */
[----:B------:R-:W-:Y:S01]  /*1aae0*/  MOV R174, 0x181f ;  /* 0x0000181f00ae7802 */ /* 0x000fe20000000f00 */
[----:B------:R-:W-:Y:S01]  /*1aaf0*/  IMAD.MOV.U32 R175, RZ, RZ, RZ ;  /* 0x000000ffffaf7224 */ /* 0x000fe200078e00ff */
[----:B------:R-:W-:Y:S02]  /*1ab00*/  MOV R173, 0xffffffff ;  /* 0xffffffff00ad7802 */ /* 0x000fe40000000f00 */
[----:B------:R-:W-:-:S02]  /*1ab10*/  MOV R172, 0x1ab30 ;  /* 0x0001ab3000ac7802 */ /* 0x000fc40000000f00 */
[----:B-12-45:R-:W-:Y:S05]  /*1ab20*/  CALL.REL.NOINC `($__internal_13_$__cuda_sm70_shflsync_idx_p) ;  /* 0x0000884000007944 */ /* 0x036fea0003c00000 */
[----:B--2---:R-:W-:Y:S01]  /*1ab30*/  MOV R12, R240 ;  /* 0x000000f0000c7202 */ /* 0x004fe20000000f00 */
[----:B-1----:R-:W-:Y:S05]  /*1ab40*/  BRA `(.L_x_3054) ;  /* 0xffffda8000007947 */ /* 0x002fea000383ffff */
.L_x_3018:
[----:B------:R-:W-:Y:S01]  /*1ab50*/  IMAD.MOV.U32 R238, RZ, RZ, R6 ;  /* 0x000000ffffee7224 */ /* 0x000fe200078e0006 */
[----:B------:R-:W-:Y:S01]  /*1ab60*/  MOV R174, 0x181f ;  /* 0x0000181f00ae7802 */ /* 0x000fe20000000f00 */
[----:B------:R-:W-:Y:S01]  /*1ab70*/  IMAD.MOV.U32 R175, RZ, RZ, 0x1 ;  /* 0x00000001ffaf7424 */ /* 0x000fe200078e00ff */
[----:B------:R-:W-:-:S02]  /*1ab80*/  MOV R173, 0xffffffff ;  /* 0xffffffff00ad7802 */ /* 0x000fc40000000f00 */
[----:B------:R-:W-:Y:S02]  /*1ab90*/  MOV R172, 0x1abb0 ;  /* 0x0001abb000ac7802 */ /* 0x000fe40000000f00 */
[----:B-1-34-:R-:W-:Y:S05]  /*1aba0*/  CALL.REL.NOINC `($__internal_13_$__cuda_sm70_shflsync_idx_p) ;  /* 0x000087c000007944 */ /* 0x01afea0003c00000 */
[----:B--2---:R-:W-:Y:S01]  /*1abb0*/  IMAD.MOV.U32 R9, RZ, RZ, R240 ;  /* 0x000000ffff097224 */ /* 0x004fe200078e00f0 */
[----:B-1----:R-:W-:Y:S01]  /*1abc0*/  MOV R238, R7 ;  /* 0x0000000700ee7202 */ /* 0x002fe20000000f00 */
[----:B------:R-:W-:Y:S01]  /*1abd0*/  IMAD.MOV.U32 R175, RZ, RZ, 0x1 ;  /* 0x00000001ffaf7424 */ /* 0x000fe200078e00ff */
[----:B------:R-:W-:Y:S01]  /*1abe0*/  MOV R174, 0x181f ;  /* 0x0000181f00ae7802 */ /* 0x000fe20000000f00 */
[----:B------:R-:W-:Y:S01]  /*1abf0*/  IMAD.MOV.U32 R173, RZ, RZ, -0x1 ;  /* 0xffffffffffad7424 */ /* 0x000fe200078e00ff */
[----:B------:R-:W-:Y:S02]  /*1ac00*/  MOV R172, 0x1ac20 ;  /* 0x0001ac2000ac7802 */ /* 0x000fe40000000f00 */
[----:B------:R-:W-:Y:S05]  /*1ac10*/  CALL.REL.NOINC `($__internal_13_$__cuda_sm70_shflsync_idx_p) ;  /* 0x0000875000007944 */ /* 0x000fea0003c00000 */
[----:B--2---:R-:W-:Y:S01]  /*1ac20*/  MOV R12, R240 ;  /* 0x000000f0000c7202 */ /* 0x004fe20000000f00 */
[----:B-1----:R-:W-:Y:S05]  /*1ac30*/  BRA `(.L_x_3055) ;  /* 0xffffdb1000007947 */ /* 0x002fea000383ffff */
.L_x_3021:
[----:B------:R-:W-:Y:S01]  /*1ac40*/  IMAD.MOV.U32 R238, RZ, RZ, R6 ;  /* 0x000000ffffee7224 */ /* 0x000fe200078e0006 */
[----:B------:R-:W-:Y:S01]  /*1ac50*/  MOV R174, 0x181f ;  /* 0x0000181f00ae7802 */ /* 0x000fe20000000f00 */
[----:B------:R-:W-:Y:S01]  /*1ac60*/  IMAD.MOV.U32 R175, RZ, RZ, 0x2 ;  /* 0x00000002ffaf7424 */ /* 0x000fe200078e00ff */
[----:B------:R-:W-:Y:S02]  /*1ac70*/  MOV R173, 0xffffffff ;  /* 0xffffffff00ad7802 */ /* 0x000fe40000000f00 */
[----:B------:R-:W-:-:S02]  /*1ac80*/  MOV R172, 0x1aca0 ;  /* 0x0001aca000ac7802 */ /* 0x000fc40000000f00 */
[----:B-1234-:R-:W-:Y:S05]  /*1ac90*/  CALL.REL.NOINC `($__internal_13_$__cuda_sm70_shflsync_idx_p) ;  /* 0x000086d000007944 */ /* 0x01efea0003c00000 */
[----:B--2---:R-:W-:Y:S01]  /*1aca0*/  MOV R9, R240 ;  /* 0x000000f000097202 */ /* 0x004fe20000000f00 */
[----:B-1----:R-:W-:Y:S05]  /*1acb0*/  BRA `(.L_x_3056) ;  /* 0xffffdc0000007947 */ /* 0x002fea000383ffff */
.L_x_3022:
[----:B------:R-:W-:Y:S01]  /*1acc0*/  IMAD.MOV.U32 R238, RZ, RZ, R7 ;  /* 0x000000ffffee7224 */ /* 0x000fe200078e0007 */
[----:B------:R-:W-:Y:S01]  /*1acd0*/  MOV R174, 0x181f ;  /* 0x0000181f00ae7802 */ /* 0x000fe20000000f00 */
[----:B------:R-:W-:Y:S01]  /*1ace0*/  IMAD.MOV.U32 R175, RZ, RZ, 0x2 ;  /* 0x00000002ffaf7424 */ /* 0x000fe200078e00ff */
[----:B------:R-:W-:-:S02]  /*1acf0*/  MOV R173, 0xffffffff ;  /* 0xffffffff00ad7802 */ /* 0x000fc40000000f00 */
[----:B------:R-:W-:Y:S02]  /*1ad00*/  MOV R172, 0x1ad20 ;  /* 0x0001ad2000ac7802 */ /* 0x000fe40000000f00 */
[----:B-1234-:R-:W-:Y:S05]  /*1ad10*/  CALL.REL.NOINC `($__internal_13_$__cuda_sm70_shflsync_idx_p) ;  /* 0x0000865000007944 */ /* 0x01efea0003c00000 */
[----:B--2---:R-:W-:Y:S01]  /*1ad20*/  MOV R12, R240 ;  /* 0x000000f0000c7202 */ /* 0x004fe20000000f00 */
[----:B-1----:R-:W-:Y:S05]  /*1ad30*/  BRA `(.L_x_3057) ;  /* 0xffffdba000007947 */ /* 0x002fea000383ffff */
.L_x_3025:
[----:B------:R-:W-:Y:S01]  /*1ad40*/  IMAD.MOV.U32 R238, RZ, RZ, R6 ;  /* 0x000000ffffee7224 */ /* 0x000fe200078e0006 */
[----:B------:R-:W-:Y:S01]  /*1ad50*/  MOV R174, 0x181f ;  /* 0x0000181f00ae7802 */ /* 0x000fe20000000f00 */
[----:B------:R-:W-:Y:S01]  /*1ad60*/  IMAD.MOV.U32 R175, RZ, RZ, 0x3 ;  /* 0x00000003ffaf7424 */ /* 0x000fe200078e00ff */
[----:B------:R-:W-:Y:S02]  /*1ad70*/  MOV R173, 0xffffffff ;  /* 0xffffffff00ad7802 */ /* 0x000fe40000000f00 */
[----:B------:R-:W-:Y:S02]  /*1ad80*/  MOV R172, 0x1ada0 ;  /* 0x0001ada000ac7802 */ /* 0x000fe40000000f00 */
[----:B-1234-:R-:W-:Y:S05]  /*1ad90*/  CALL.REL.NOINC `($__internal_13_$__cuda_sm70_shflsync_idx_p) ;  /* 0x000085d000007944 */ /* 0x01efea0003c00000 */
        /* <DEDUP_REMOVED lines=8> */
        .type           $_ZN7cutlass13device_kernelIN5flash19enable_sm80_to_sm89INS1_16FlashAttnFwdSm80INS1_25CollectiveMainloopFwdSm80ILi8ELi2ELb0EN4cute5tupleIJNS5_1CILi128EEENS7_ILi64EEENS7_ILi192EEEEEELi192ENS_10bfloat16_tEfNS_4arch4Sm80ELb0ELb1ELb0ELb1ELb1ELb1ELb1ELb0EEENS1_21CollectiveEpilogueFwdINS6_IJS8_SA_S9_EEENS6_IJNS7_ILi1EEESI_SI_EEESC_SE_Li256ELb1ELb1ELb0ELb0EEENS1_19SingleTileSchedulerILb1ELb0ELb1ELi128EEEEEEEEEvNT_6ParamsE$_ZZN5flash25CollectiveMainloopFwdSm80ILi8ELi2ELb0EN4cute5tupleIJNS1_1CILi128EEENS3_ILi64EEENS3_ILi192EEEEEELi192EN7cutlass10bfloat16_tEfNS8_4arch4Sm80ELb0ELb1ELb0ELb1ELb1ELb1ELb1ELb0EE3mmaINS_16FlashAttnFwdSm80ISC_NS_21CollectiveEpilogueFwdINS2_IJS4_S6_S5_EEENS2_IJNS3_ILi1EEESH_SH_EEES9_SB_Li256ELb1ELb1ELb0ELb0EEENS_19SingleTileSchedulerILb1ELb0ELb1ELi128EEEE13SharedStorageENS1_6TensorINS1_11ArrayEngineIfLm96EEENS1_6LayoutINS2_IJNS2_IJNS3_ILi2EEESS_EEESH_NS3_ILi24EEEEEENS2_IJNS2_IJSH_SS_EEENS3_ILi0EEENS3_ILi4EEEEEEEEEENS_7SoftmaxILi2ELi0EEEEEbRKNSC_6ParamsERT0_RT1_iRKNS_16SeqlenInfoQKNewKILb1ELb1EEENS2_IJiiiiEEERT_ENKUlvE_clEv,@function
        .size           $_ZN7cutlass13device_kernelIN5flash19enable_sm80_to_sm89INS1_16FlashAttnFwdSm80INS1_25CollectiveMainloopFwdSm80ILi8ELi2ELb0EN4cute5tupleIJNS5_1CILi128EEENS7_ILi64EEENS7_ILi192EEEEEELi192ENS_10bfloat16_tEfNS_4arch4Sm80ELb0ELb1ELb0ELb1ELb1ELb1ELb1ELb0EEENS1_21CollectiveEpilogueFwdINS6_IJS8_SA_S9_EEENS6_IJNS7_ILi1EEESI_SI_EEESC_SE_Li256ELb1ELb1ELb0ELb0EEENS1_19SingleTileSchedulerILb1ELb0ELb1ELi128EEEEEEEEEvNT_6ParamsE$_ZZN5flash25CollectiveMainloopFwdSm80ILi8ELi2ELb0EN4cute5tupleIJNS1_1CILi128EEENS3_ILi64EEENS3_ILi192EEEEEELi192EN7cutlass10bfloat16_tEfNS8_4arch4Sm80ELb0ELb1ELb0ELb1ELb1ELb1ELb1ELb0EE3mmaINS_16FlashAttnFwdSm80ISC_NS_21CollectiveEpilogueFwdINS2_IJS4_S6_S5_EEENS2_IJNS3_ILi1EEESH_SH_EEES9_SB_Li256ELb1ELb1ELb0ELb0EEENS_19SingleTileSchedulerILb1ELb0ELb1ELi128EEEE13SharedStorageENS1_6TensorINS1_11ArrayEngineIfLm96EEENS1_6LayoutINS2_IJNS2_IJNS3_ILi2EEESS_EEESH_NS3_ILi24EEEEEENS2_IJNS2_IJSH_SS_EEENS3_ILi0EEENS3_ILi4EEEEEEEEEENS_7SoftmaxILi2ELi0EEEEEbRKNSC_6ParamsERT0_RT1_iRKNS_16SeqlenInfoQKNewKILb1ELb1EEENS2_IJiiiiEEERT_ENKUlvE_clEv,($__internal_12_$__cuda_sm70_shflsync_bfly_p - $_ZN7cutlass13device_kernelIN5flash19enable_sm80_to_sm89INS1_16FlashAttnFwdSm80INS1_25CollectiveMainloopFwdSm80ILi8ELi2ELb0EN4cute5tupleIJNS5_1CILi128EEENS7_ILi64EEENS7_ILi192EEEEEELi192ENS_10bfloat16_tEfNS_4arch4Sm80ELb0ELb1ELb0ELb1ELb1ELb1ELb1ELb0EEENS1_21CollectiveEpilogueFwdINS6_IJS8_SA_S9_EEENS6_IJNS7_ILi1EEESI_SI_EEESC_SE_Li256ELb1ELb1ELb0ELb0EEENS1_19SingleTileSchedulerILb1ELb0ELb1ELi128EEEEEEEEEvNT_6ParamsE$_ZZN5flash25CollectiveMainloopFwdSm80ILi8ELi2ELb0EN4cute5tupleIJNS1_1CILi128EEENS3_ILi64EEENS3_ILi192EEEEEELi192EN7cutlass10bfloat16_tEfNS8_4arch4Sm80ELb0ELb1ELb0ELb1ELb1ELb1ELb1ELb0EE3mmaINS_16FlashAttnFwdSm80ISC_NS_21CollectiveEpilogueFwdINS2_IJS4_S6_S5_EEENS2_IJNS3_ILi1EEESH_SH_EEES9_SB_Li256ELb1ELb1ELb0ELb0EEENS_19SingleTileSchedulerILb1ELb0ELb1ELi128EEEE13SharedStorageENS1_6TensorINS1_11ArrayEngineIfLm96EEENS1_6LayoutINS2_IJNS2_IJNS3_ILi2EEESS_EEESH_NS3_ILi24EEEEEENS2_IJNS2_IJSH_SS_EEENS3_ILi0EEENS3_ILi4EEEEEEEEEENS_7SoftmaxILi2ELi0EEEEEbRKNSC_6ParamsERT0_RT1_iRKNS_16SeqlenInfoQKNewKILb1ELb1EEENS2_IJiiiiEEERT_ENKUlvE_clEv)
$_ZN7cutlass13device_kernelIN5flash19enable_sm80_to_sm89INS1_16FlashAttnFwdSm80INS1_25CollectiveMainloopFwdSm80ILi8ELi2ELb0EN4cute5tupleIJNS5_1CILi128EEENS7_ILi64EEENS7_ILi192EEEEEELi192ENS_10bfloat16_tEfNS_4arch4Sm80ELb0ELb1ELb0ELb1ELb1ELb1ELb1ELb0EEENS1_21CollectiveEpilogueFwdINS6_IJS8_SA_S9_EEENS6_IJNS7_ILi1EEESI_SI_EEESC_SE_Li256ELb1ELb1ELb0ELb0EEENS1_19SingleTileSchedulerILb1ELb0ELb1ELi128EEEEEEEEEvNT_6ParamsE$_ZZN5flash25CollectiveMainloopFwdSm80ILi8ELi2ELb0EN4cute5tupleIJNS1_1CILi128EEENS3_ILi64EEENS3_ILi192EEEEEELi192EN7cutlass10bfloat16_tEfNS8_4arch4Sm80ELb0ELb1ELb0ELb1ELb1ELb1ELb1ELb0EE3mmaINS_16FlashAttnFwdSm80ISC_NS_21CollectiveEpilogueFwdINS2_IJS4_S6_S5_EEENS2_IJNS3_ILi1EEESH_SH_EEES9_SB_Li256ELb1ELb1ELb0ELb0EEENS_19SingleTileSchedulerILb1ELb0ELb1ELi128EEEE13SharedStorageENS1_6TensorINS1_11ArrayEngineIfLm96EEENS1_6LayoutINS2_IJNS2_IJNS3_ILi2EEESS_EEESH_NS3_ILi24EEEEEENS2_IJNS2_IJSH_SS_EEENS3_ILi0EEENS3_ILi4EEEEEEEEEENS_7SoftmaxILi2ELi0EEEEEbRKNSC_6ParamsERT0_RT1_iRKNS_16SeqlenInfoQKNewKILb1ELb1EEENS2_IJiiiiEEERT_ENKUlvE_clEv:
        /* <DEDUP_REMOVED lines=8> */
[----:B------:R-:W-:Y:S05]  /*1aea0*/  RET.REL.NODEC R24 `(_ZN7cutlass13device_kernelIN5flash19enable_sm80_to_sm89INS1_16FlashAttnFwdSm80INS1_25CollectiveMainloopFwdSm80ILi8ELi2ELb0EN4cute5tupleIJNS5_1CILi128EEENS7_ILi64EEENS7_ILi192EEEEEELi192ENS_10bfloat16_tEfNS_4arch4Sm80ELb0ELb1ELb0ELb1ELb1ELb1ELb1ELb0EEENS1_21CollectiveEpilogueFwdINS6_IJS8_SA_S9_EEENS6_IJNS7_ILi1EEESI_SI_EEESC_SE_Li256ELb1ELb1ELb0ELb0EEENS1_19SingleTileSchedulerILb1ELb0ELb1ELi128EEEEEEEEEvNT_6ParamsE) ;  /* 0xfffe515018007950 */ /* 0x000fea0003c3ffff */
.L_x_3059:
[----:B------:R-:W2:Y:S04]  /*1aeb0*/  LDL.64 R18, [R27+0x8] ;  /* 0x000008001b127983 */ /* 0x000ea80000100a00 */
[----:B------:R-:W3:Y:S04]  /*1aec0*/  LDL.64 R20, [R27+0x18] ;  /* 0x000018001b147983 */ /* 0x000ee80000100a00 */
[----:B------:R-:W4:Y:S01]  /*1aed0*/  LDL.64 R16, [R27+0x20] ;  /* 0x000020001b107983 */ /* 0x000f220000100a00 */
[----:B------:R-:W-:-:S03]  /*1aee0*/  ULDC.64 UR4, c[0x0][0x118] ;  /* 0x0000460000047ab9 */ /* 0x000fc60000000a00 */
[----:B------:R-:W4:Y:S04]  /*1aef0*/  LD.E.U8 R11, [R36.64+0x138] ;  /* 0x00013804240b7980 */ /* 0x000f28000c101100 */
[----:B------:R-:W4:Y:S04]  /*1af00*/  LD.E.64 R34, [R36.64+0x120] ;  /* 0x0001200424227980 */ /* 0x000f28000c101b00 */
        /* <DEDUP_REMOVED lines=10> */
[----:B--2---:R-:W-:-:S04]  /*1afb0*/  SHF.R.S32.HI R64, RZ, 0x1f, R101 ;  /* 0x0000001fff407819 */ /* 0x004fc80000011465 */
[----:B------:R-:W-:Y:S01]  /*1afc0*/  LEA.HI R25, R64, R101, RZ, 0x2 ;  /* 0x0000006540197211 */ /* 0x000fe200078f10ff */
[-C--:B---3--:R-:W-:Y:S01]  /*1afd0*/  IMAD R31, R35, R21.reuse, RZ ;  /* 0x00000015231f7224 */ /* 0x088fe200078e02ff */
[----:B------:R-:W-:Y:S02]  /*1afe0*/  SHF.R.S32.HI R13, RZ, 0x1f, R21 ;  /* 0x0000001fff0d7819 */ /* 0x000fe40000011415 */
[----:B------:R-:W-:Y:S02]  /*1aff0*/  LOP3.LUT R76, R25, 0xfffffffc, RZ, 0xc0, !PT ;  /* 0xfffffffc194c7812 */ /* 0x000fe400078ec0ff */
[----:B------:R-:W-:Y:S01]  /*1b000*/  SHF.R.S32.HI R25, RZ, 0x2, R25 ;  /* 0x00000002ff197819 */ /* 0x000fe20000011419 */
[----:B------:R-:W-:Y:S02]  /*1b010*/  IMAD R19, R29, R21, RZ ;  /* 0x000000151d137224 */ /* 0x000fe400078e02ff */
[C---:B------:R-:W-:Y:S02]  /*1b020*/  IMAD R31, R34.reuse, R13, R31 ;  /* 0x0000000d221f7224 */ /* 0x040fe400078e021f */
[----:B-1----:R-:W-:-:S04]  /*1b030*/  IMAD.WIDE.U32 R32, R34, R21, RZ ;  /* 0x0000001522207225 */ /* 0x002fc800078e00ff */
[----:B------:R-:W-:Y:S02]  /*1b040*/  IMAD.IADD R76, R101, 0x1, -R76 ;  /* 0x00000001654c7824 */ /* 0x000fe400078e0a4c */
[----:B----4-:R-:W-:Y:S02]  /*1b050*/  IMAD R16, R16, 0x80, R25 ;  /* 0x0000008010107824 */ /* 0x010fe400078e0219 */
[C---:B------:R-:W-:Y:S02]  /*1b060*/  IMAD R19, R28.reuse, R13, R19 ;  /* 0x0000000d1c137224 */ /* 0x040fe400078e0213 */
[----:B------:R-:W-:Y:S01]  /*1b070*/  IMAD.WIDE.U32 R20, R28, R21, RZ ;  /* 0x000000151c147225 */ /* 0x000fe200078e00ff */
        /* <DEDUP_REMOVED lines=8> */
[----:B------:R-:W-:Y:S02]  /*1b100*/  ULDC.64 UR4, c[0x0][0x118] ;  /* 0x0000460000047ab9 */ /* 0x000fe40000000a00 */
[----:B------:R-:W2:Y:S04]  /*1b110*/  LD.E R13, [R36.64+0x168] ;  /* 0x00016804240d7980 */ /* 0x000ea8000c101900 */
[----:B------:R-:W3:Y:S01]  /*1b120*/  LD.E R11, [R36.64+0x16c] ;  /* 0x00016c04240b7980 */ /* 0x000ee2000c101900 */
[----:B--2---:R-:W-:-:S05]  /*1b130*/  IMAD.HI.U32 R10, R10, R13, RZ ;  /* 0x0000000d0a0a7227 */ /* 0x004fca00078e00ff */
[----:B---3--:R-:W-:Y:S02]  /*1b140*/  SHF.R.U32.HI R10, RZ, R11, R10 ;  /* 0x0000000bff0a7219 */ /* 0x008fe4000001160a */
.L_x_3062:
[----:B------:R-:W-:Y:S05]  /*1b150*/  BSYNC B0 ;  /* 0x0000000000007941 */ /* 0x000fea0003800000 */
.L_x_3061:
[----:B------:R-:W-:Y:S01]  /*1b160*/  SHF.R.S32.HI R11, RZ, 0x1f, R10 ;  /* 0x0000001fff0b7819 */ /* 0x000fe2000001140a */
[----:B------:R-:W-:Y:S01]  /*1b170*/  IMAD R12, R35, R10, RZ ;  /* 0x0000000a230c7224 */ /* 0x000fe200078e02ff */
[----:B------:R-:W-:Y:S02]  /*1b180*/  MOV R30, R32 ;  /* 0x00000020001e7202 */ /* 0x000fe40000000f00 */
[----:B------:R-:W-:Y:S01]  /*1b190*/  MOV R18, R20 ;  /* 0x0000001400127202 */ /* 0x000fe20000000f00 */
[C---:B------:R-:W-:Y:S02]  /*1b1a0*/  IMAD R12, R34.reuse, R11, R12 ;  /* 0x0000000b220c7224 */ /* 0x040fe400078e020c */
[----:B------:R-:W-:-:S04]  /*1b1b0*/  IMAD.WIDE.U32 R30, R34, R10, R30 ;  /* 0x0000000a221e7225 */ /* 0x000fc800078e001e */
[----:B------:R-:W-:Y:S01]  /*1b1c0*/  IMAD.WIDE.U32 R18, R28, R10, R18 ;  /* 0x0000000a1c127225 */ /* 0x000fe200078e0012 */
[----:B------:R-:W-:Y:S02]  /*1b1d0*/  IADD3 R17, R31, R12, RZ ;  /* 0x0000000c1f117210 */ /* 0x000fe40007ffe0ff */
[----:B------:R-:W-:Y:S01]  /*1b1e0*/  LEA R13, P0, R30, R22, 0x1 ;  /* 0x000000161e0d7211 */ /* 0x000fe200078008ff */
[----:B------:R-:W-:-:S03]  /*1b1f0*/  IMAD R12, R29, R10, RZ ;  /* 0x0000000a1d0c7224 */ /* 0x000fc600078e02ff */
[----:B------:R-:W-:Y:S01]  /*1b200*/  LEA.HI.X R17, R30, R23, R17, 0x1, P0 ;  /* 0x000000171e117211 */ /* 0x000fe200000f0c11 */
[----:B------:R-:W-:Y:S01]  /*1b210*/  IMAD R12, R28, R11, R12 ;  /* 0x0000000b1c0c7224 */ /* 0x000fe200078e020c */
[----:B------:R-:W-:-:S04]  /*1b220*/  LEA R11, P0, R18, R14, 0x1 ;  /* 0x0000000e120b7211 */ /* 0x000fc800078008ff */
[----:B------:R-:W-:-:S04]  /*1b230*/  IADD3 R19, R19, R12, RZ ;  /* 0x0000000c13137210 */ /* 0x000fc80007ffe0ff */
[----:B------:R-:W-:Y:S01]  /*1b240*/  LEA.HI.X R10, R18, R15, R19, 0x1, P0 ;  /* 0x0000000f120a7211 */ /* 0x000fe200000f0c13 */
[----:B------:R-:W-:Y:S05]  /*1b250*/  BRA.DIV ~URZ, `(.L_x_3063) ;  /* 0x000079627f007947 */ /* 0x000fea000b800000 */
[----:B------:R1:W2:Y:S02]  /*1b260*/  SHFL.IDX PT, R21, R17, RZ, 0x1c1f ;  /* 0x001c1fff11157589 */ /* 0x0002a400000e0000 */
.L_x_3111:
[----:B------:R-:W-:Y:S05]  /*1b270*/  BRA.DIV ~URZ, `(.L_x_3064) ;  /* 0x000079c27f007947 */ /* 0x000fea000b800000 */
[----:B------:R3:W4:Y:S04]  /*1b280*/  SHFL.IDX PT, R20, R13, RZ, 0x1c1f ;  /* 0x001c1fff0d147589 */ /* 0x00072800000e0000 */
[----:B------:R3:W1:Y:S04]  /*1b290*/  SHFL.IDX PT, R23, R10, RZ, 0x1c1f ;  /* 0x001c1fff0a177589 */ /* 0x00066800000e0000 */
[----:B------:R3:W2:Y:S02]  /*1b2a0*/  SHFL.IDX PT, R22, R11, RZ, 0x1c1f ;  /* 0x001c1fff0b167589 */ /* 0x0006a400000e0000 */
.L_x_3112:
        /* <DEDUP_REMOVED lines=21> */
[----:B------:R-:W-:Y:S05]  /*1b400*/  @P0 BRA `(.L_x_3066) ;  /* 0x000003f000000947 */ /* 0x000fea0003800000 */
[C---:B------:R-:W-:Y:S01]  /*1b410*/  ISETP.GE.AND P0, PT, R12.reuse, R7, PT ;  /* 0x000000070c00720c */ /* 0x040fe20003f06270 */
[----:B------:R-:W-:Y:S01]  /*1b420*/  CS2R R112, SRZ ;  /* 0x0000000000707805 */ /* 0x000fe2000001ff00 */
[----:B------:R-:W-:Y:S01]  /*1b430*/  CS2R R116, SRZ ;  /* 0x0000000000747805 */ /* 0x000fe2000001ff00 */
[----:B------:R-:W-:Y:S01]  /*1b440*/  IADD3 R19, R12, 0x10, RZ ;  /* 0x000000100c137810 */ /* 0x000fe20007ffe0ff */
[----:B------:R-:W-:-:S09]  /*1b450*/  ULDC.64 UR4, c[0x0][0x118] ;  /* 0x0000460000047ab9 */ /* 0x000fd20000000a00 */
[----:B--2-4-:R-:W-:-:S04]  /*1b460*/  @!P0 IMAD.WIDE R30, R12, 0x2, R20 ;  /* 0x000000020c1e8825 */ /* 0x014fc800078e0214 */
[----:B-1----:R-:W-:Y:S01]  /*1b470*/  @!P0 IMAD.WIDE R28, R12, 0x2, R22 ;  /* 0x000000020c1c8825 */ /* 0x002fe200078e0216 */
[----:B------:R1:W5:Y:S04]  /*1b480*/  @!P0 LD.E.64 R112, [R30.64] ;  /* 0x000000041e708980 */ /* 0x000368000c101b00 */
[----:B------:R2:W5:Y:S01]  /*1b490*/  @!P0 LD.E.64 R116, [R28.64] ;  /* 0x000000041c748980 */ /* 0x000562000c101b00 */
[----:B------:R-:W-:Y:S01]  /*1b4a0*/  ISETP.GE.AND P0, PT, R19, R7, PT ;  /* 0x000000071300720c */ /* 0x000fe20003f06270 */
        /* <DEDUP_REMOVED lines=27> */
[----:B----4-:R-:W-:-:S04]  /*1b660*/  @!P0 IMAD.WIDE R32, R19, 0x2, R20 ;  /* 0x0000000213208825 */ /* 0x010fc800078e0214 */
[----:B---3--:R-:W-:Y:S01]  /*1b670*/  @!P0 IMAD.WIDE R34, R19, 0x2, R22 ;  /* 0x0000000213228825 */ /* 0x008fe200078e0216 */
        /* <DEDUP_REMOVED lines=24> */
.L_x_3066:
[----:B------:R-:W-:Y:S05]  /*1b800*/  BSYNC B0 ;  /* 0x0000000000007941 */ /* 0x000fea0003800000 */
.L_x_3065:
[----:B--23-5:R-:W-:Y:S02]  /*1b810*/  IMAD.MOV.U32 R21, RZ, RZ, R84 ;  /* 0x000000ffff157224 */ /* 0x02cfe400078e0054 */
[----:B----4-:R-:W-:Y:S02]  /*1b820*/  IMAD.MOV.U32 R20, RZ, RZ, R85 ;  /* 0x000000ffff147224 */ /* 0x010fe400078e0055 */
        /* <DEDUP_REMOVED lines=47> */
[----:B------:R2:W3:Y:S04]  /*1bb20*/  SHFL.IDX PT, R19, R17, 0x1, 0x1c1f ;  /* 0x003c1f0011137f89 */ /* 0x0004e800000e0000 */
[----:B------:R2:W4:Y:S04]  /*1bb30*/  SHFL.IDX PT, R18, R13, 0x1, 0x1c1f ;  /* 0x003c1f000d127f89 */ /* 0x00052800000e0000 */
[----:B------:R2:W1:Y:S04]  /*1bb40*/  SHFL.IDX PT, R21, R10, 0x1, 0x1c1f ;  /* 0x003c1f000a157f89 */ /* 0x00046800000e0000 */
[----:B------:R2:W1:Y:S02]  /*1bb50*/  SHFL.IDX PT, R20, R11, 0x1, 0x1c1f ;  /* 0x003c1f000b147f89 */ /* 0x00046400000e0000 */
.L_x_3113:
        /* <DEDUP_REMOVED lines=15> */
[C---:B------:R-:W-:Y:S01]  /*1bc50*/  ISETP.GE.AND P0, PT, R12.reuse, R7, PT ;  /* 0x000000070c00720c */ /* 0x040fe20003f06270 */
[----:B------:R-:W-:Y:S01]  /*1bc60*/  CS2R R92, SRZ ;  /* 0x00000000005c7805 */ /* 0x000fe2000001ff00 */
[----:B------:R-:W-:Y:S01]  /*1bc70*/  CS2R R90, SRZ ;  /* 0x00000000005a7805 */ /* 0x000fe2000001ff00 */
[----:B--2---:R-:W-:Y:S01]  /*1bc80*/  IADD3 R11, R12, 0x10, RZ ;  /* 0x000000100c0b7810 */ /* 0x004fe20007ffe0ff */
[----:B------:R-:W-:-:S09]  /*1bc90*/  ULDC.64 UR4, c[0x0][0x118] ;  /* 0x0000460000047ab9 */ /* 0x000fd20000000a00 */
[----:B-1-34-:R-:W-:-:S04]  /*1bca0*/  @!P0 IMAD.WIDE R22, R12, 0x2, R18 ;  /* 0x000000020c168825 */ /* 0x01afc800078e0212 */
[----:B------:R-:W-:Y:S01]  /*1bcb0*/  @!P0 IMAD.WIDE R16, R12, 0x2, R20 ;  /* 0x000000020c108825 */ /* 0x000fe200078e0214 */
        /* <DEDUP_REMOVED lines=47> */
[----:B---3--:R-:W-:Y:S01]  /*1bfb0*/  CS2R R14, SRZ ;  /* 0x00000000000e7805 */ /* 0x008fe2000001ff00 */
        /* <DEDUP_REMOVED lines=8> */
.L_x_3069:
[----:B------:R-:W-:Y:S05]  /*1c040*/  BSYNC B0 ;  /* 0x0000000000007941 */ /* 0x000fea0003800000 */
.L_x_3068:
[----:B-12---:R-:W2:Y:S01]  /*1c050*/  LDL.64 R20, [R27+0x20] ;  /* 0x000020001b147983 */ /* 0x006ea20000100a00 */
[----:B------:R-:W-:-:S04]  /*1c060*/  DEPBAR.LE SB0, 0x3 ;  /* 0x000080c00000791a */ /* 0x000fc80000000000 */
[----:B----4-:R-:W4:Y:S01]  /*1c070*/  LDL.64 R46, [R27+0x28] ;  /* 0x000028001b2e7983 */ /* 0x010f220000100a00 */
[----:B------:R-:W-:Y:S01]  /*1c080*/  WARPSYNC 0xffffffff ;  /* 0xffffffff00007948 */ /* 0x000fe20003800000 */
[----:B------:R-:W-:Y:S01]  /*1c090*/  ULDC.64 UR4, c[0x0][0x118] ;  /* 0x0000460000047ab9 */ /* 0x000fe20000000a00 */
[----:B------:R-:W-:Y:S01]  /*1c0a0*/  SHF.R.S32.HI R10, RZ, 0x1f, R25 ;  /* 0x0000001fff0a7819 */ /* 0x000fe20000011419 */
[----:B------:R-:W-:Y:S01]  /*1c0b0*/  BAR.SYNC.DEFER_BLOCKING 0x0 ;  /* 0x0000000000007b1d */ /* 0x000fe20000010000 */
[----:B------:R-:W-:Y:S02]  /*1c0c0*/  IMAD.MOV.U32 R13, RZ, RZ, 0x20 ;  /* 0x00000020ff0d7424 */ /* 0x000fe400078e00ff */
[----:B------:R-:W-:-:S04]  /*1c0d0*/  LEA.HI R10, R10, R25, RZ, 0x3 ;  /* 0x000000190a0a7211 */ /* 0x000fc800078f18ff */
[----:B------:R-:W-:Y:S01]  /*1c0e0*/  LOP3.LUT R10, R10, 0xfffffff8, RZ, 0xc0, !PT ;  /* 0xfffffff80a0a7812 */ /* 0x000fe200078ec0ff */
[----:B-----5:R-:W-:Y:S01]  /*1c0f0*/  IMAD.MOV.U32 R17, RZ, RZ, R14 ;  /* 0x000000ffff117224 */ /* 0x020fe200078e000e */
[----:B------:R-:W-:Y:S01]  /*1c100*/  LEA.HI R11, R8, R101, RZ, 0x5 ;  /* 0x00000065080b7211 */ /* 0x000fe200078f28ff */
[----:B--2---:R1:W2:Y:S02]  /*1c110*/  LD.E R60, [R20.64] ;  /* 0x00000004143c7980 */ /* 0x0042a4000c101900 */
[----:B------:R-:W-:Y:S02]  /*1c120*/  IMAD.IADD R49, R25, 0x1, -R10 ;  /* 0x0000000119317824 */ /* 0x000fe400078e0a0a */
[----:B----4-:R-:W4:Y:S01]  /*1c130*/  LD.E.64 R46, [R46.64] ;  /* 0x000000042e2e7980 */ /* 0x010f22000c101b00 */
[----:B------:R-:W-:Y:S01]  /*1c140*/  IMAD.MOV.U32 R16, RZ, RZ, R15 ;  /* 0x000000ffff107224 */ /* 0x000fe200078e000f */
[----:B---3--:R-:W-:Y:S01]  /*1c150*/  PRMT R19, R17, 0x7610, R19 ;  /* 0x0000761011137816 */ /* 0x008fe20000000013 */
[----:B------:R-:W-:Y:S01]  /*1c160*/  IMAD.MOV.U32 R10, RZ, RZ, R62 ;  /* 0x000000ffff0a7224 */ /* 0x000fe200078e003e */
[----:B------:R-:W-:Y:S01]  /*1c170*/  LOP3.LUT P0, RZ, R49, 0x4, RZ, 0xc0, !PT ;  /* 0x0000000431ff7812 */ /* 0x000fe2000780c0ff */
[----:B------:R-:W-:Y:S01]  /*1c180*/  IMAD.MOV.U32 R8, RZ, RZ, R72 ;  /* 0x000000ffff087224 */ /* 0x000fe200078e0048 */
[----:B------:R-:W-:Y:S01]  /*1c190*/  PRMT R18, R16, 0x7610, R18 ;  /* 0x0000761010127816 */ /* 0x000fe20000000012 */
[----:B------:R-:W-:Y:S01]  /*1c1a0*/  IMAD.MOV.U32 R17, RZ, RZ, R63 ;  /* 0x000000ffff117224 */ /* 0x000fe200078e003f */
[----:B------:R-:W-:Y:S01]  /*1c1b0*/  PRMT R27, R10, 0x7610, R27 ;  /* 0x000076100a1b7816 */ /* 0x000fe2000000001b */
[----:B------:R-:W-:Y:S01]  /*1c1c0*/  IMAD.MOV.U32 R16, RZ, RZ, R66 ;  /* 0x000000ffff107224 */ /* 0x000fe200078e0042 */
[----:B------:R-:W-:Y:S01]  /*1c1d0*/  PRMT R33, R8, 0x7610, R33 ;  /* 0x0000761008217816 */ /* 0x000fe20000000021 */
[----:B------:R-:W-:Y:S01]  /*1c1e0*/  IMAD.MOV.U32 R10, RZ, RZ, R67 ;  /* 0x000000ffff0a7224 */ /* 0x000fe200078e0043 */
[----:B------:R-:W-:Y:S01]  /*1c1f0*/  SEL R13, R13, 0xffffffe0, !P0 ;  /* 0xffffffe00d0d7807 */ /* 0x000fe20004000000 */
        /* <DEDUP_REMOVED lines=16> */
[----:B------:R-:W-:-:S02]  /*1c300*/  IMAD.MOV.U32 R8, RZ, RZ, R65 ;  /* 0x000000ffff087224 */ /* 0x000fc400078e0041 */
[----:B------:R-:W-:Y:S01]  /*1c310*/  IMAD.SHL.U32 R49, R49, 0x40, RZ ;  /* 0x0000004031317824 */ /* 0x000fe200078e00ff */
[----:B------:R-:W-:Y:S01]  /*1c320*/  PRMT R43, R17, 0x7610, R43 ;  /* 0x00007610112b7816 */ /* 0x000fe2000000002b */
[----:B-1----:R-:W-:Y:S01]  /*1c330*/  IMAD.MOV.U32 R20, RZ, RZ, R59 ;  /* 0x000000ffff147224 */ /* 0x002fe200078e003b */
[----:B------:R-:W-:Y:S02]  /*1c340*/  PRMT R17, R16, 0x7610, R17 ;  /* 0x0000761010117816 */ /* 0x000fe40000000011 */
[----:B------:R-:W-:Y:S01]  /*1c350*/  PRMT R16, R10, 0x7610, R16 ;  /* 0x000076100a107816 */ /* 0x000fe20000000010 */
[----:B------:R-:W-:Y:S01]  /*1c360*/  IMAD.MOV.U32 R10, RZ, RZ, R64 ;  /* 0x000000ffff0a7224 */ /* 0x000fe200078e0040 */
[----:B------:R-:W-:Y:S01]  /*1c370*/  PRMT R28, R8, 0x7610, R28 ;  /* 0x00007610081c7816 */ /* 0x000fe2000000001c */
[----:B------:R-:W-:Y:S01]  /*1c380*/  IMAD.MOV.U32 R8, RZ, RZ, R70 ;  /* 0x000000ffff087224 */ /* 0x000fe200078e0046 */
[----:B------:R-:W-:Y:S02]  /*1c390*/  LOP3.LUT R49, R49, 0x1c0, RZ, 0xc0, !PT ;  /* 0x000001c031317812 */ /* 0x000fe400078ec0ff */
[----:B------:R-:W-:-:S02]  /*1c3a0*/  PRMT R21, R20, 0x7610, R21 ;  /* 0x0000761014157816 */ /* 0x000fc40000000015 */
[----:B------:R-:W-:Y:S02]  /*1c3b0*/  LOP3.LUT R41, R49, 0x18, R26, 0xf8, !PT ;  /* 0x0000001831297812 */ /* 0x000fe400078ef81a */
[----:B------:R-:W-:Y:S02]  /*1c3c0*/  SHF.R.U32.HI R20, RZ, 0x3, R49 ;  /* 0x00000003ff147819 */ /* 0x000fe40000011631 */
[----:B------:R-:W-:Y:S01]  /*1c3d0*/  PRMT R29, R10, 0x7610, R29 ;  /* 0x000076100a1d7816 */ /* 0x000fe2000000001d */
[----:B------:R-:W-:Y:S01]  /*1c3e0*/  IMAD.MOV.U32 R10, RZ, RZ, R71 ;  /* 0x000000ffff0a7224 */ /* 0x000fe200078e0047 */
[----:B------:R-:W-:Y:S01]  /*1c3f0*/  PRMT R38, R8, 0x7610, R38 ;  /* 0x0000761008267816 */ /* 0x000fe20000000026 */
[----:B------:R-:W-:Y:S01]  /*1c400*/  IMAD.MOV.U32 R8, RZ, RZ, R78 ;  /* 0x000000ffff087224 */ /* 0x000fe200078e004e */
[----:B------:R-:W-:Y:S01]  /*1c410*/  LOP3.LUT R20, R41, R20, RZ, 0x3c, !PT ;  /* 0x0000001429147212 */ /* 0x000fe200078e3cff */
[----:B------:R-:W-:Y:S01]  /*1c420*/  IMAD.SHL.U32 R11, R11, 0x10, RZ ;  /* 0x000000100b0b7824 */ /* 0x000fe200078e00ff */
[----:B------:R-:W-:Y:S01]  /*1c430*/  PRMT R26, R10, 0x7610, R26 ;  /* 0x000076100a1a7816 */ /* 0x000fe2000000001a */
[----:B------:R-:W-:Y:S01]  /*1c440*/  IMAD.MOV.U32 R10, RZ, RZ, R79 ;  /* 0x000000ffff0a7224 */ /* 0x000fe200078e004f */
[----:B------:R-:W-:Y:S01]  /*1c450*/  PRMT R42, R8, 0x7610, R42 ;  /* 0x00007610082a7816 */ /* 0x000fe2000000002a */
[----:B------:R-:W-:Y:S01]  /*1c460*/  IMAD.MOV.U32 R8, RZ, RZ, R91 ;  /* 0x000000ffff087224 */ /* 0x000fe200078e005b */
[----:B------:R-:W-:Y:S01]  /*1c470*/  LOP3.LUT R20, R20, 0xfffffe00, R11, 0xf8, !PT ;  /* 0xfffffe0014147812 */ /* 0x000fe200078ef80b */
[----:B------:R-:W-:Y:S01]  /*1c480*/  BSSY B1, `(.L_x_3070) ;  /* 0x000014d000017945 */ /* 0x000fe20003800000 */
[----:B------:R-:W-:-:S02]  /*1c490*/  PRMT R41, R10, 0x7610, R41 ;  /* 0x000076100a297816 */ /* 0x000fc40000000029 */
[----:B------:R-:W-:Y:S01]  /*1c4a0*/  PRMT R49, R8, 0x7610, R49 ;  /* 0x0000761008317816 */ /* 0x000fe20000000031 */
[----:B--2---:R-:W-:-:S05]  /*1c4b0*/  IMAD R60, R60, -0x80, R9 ;  /* 0xffffff803c3c7824 */ /* 0x004fca00078e0209 */
[----:B------:R-:W-:-:S04]  /*1c4c0*/  IMNMX R60, R60, 0x80, PT ;  /* 0x000000803c3c7817 */ /* 0x000fc80003800200 */
[----:B------:R-:W-:Y:S01]  /*1c4d0*/  ISETP.GE.AND P0, PT, R25, R60, PT ;  /* 0x0000003c1900720c */ /* 0x000fe20003f06270 */
[----:B------:R-:W-:Y:S02]  /*1c4e0*/  IMAD.MOV.U32 R9, RZ, RZ, R90 ;  /* 0x000000ffff097224 */ /* 0x000fe400078e005a */
[----:B----4-:R-:W-:-:S03]  /*1c4f0*/  IMAD.WIDE.U32 R52, R20, 0x2, R46 ;  /* 0x0000000214347825 */ /* 0x010fc600078e002e */
[----:B------:R-:W-:-:S07]  /*1c500*/  PRMT R50, R9, 0x7610, R50 ;  /* 0x0000761009327816 */ /* 0x000fce0000000032 */
[----:B------:R-:W-:Y:S05]  /*1c510*/  @P0 BRA `(.L_x_3071) ;  /* 0x0000143000000947 */ /* 0x000fea0003800000 */
[----:B------:R-:W-:Y:S01]  /*1c520*/  ISETP.GE.AND P0, PT, R12, R7, PT ;  /* 0x000000070c00720c */ /* 0x000fe20003f06270 */
[----:B------:R-:W-:-:S12]  /*1c530*/  BSSY B0, `(.L_x_3072) ;  /* 0x0000031000007945 */ /* 0x000fd80003800000 */
[----:B------:R-:W-:Y:S05]  /*1c540*/  @P0 BRA `(.L_x_3073) ;  /* 0x000002f000000947 */ /* 0x000fea0003800000 */
[----:B------:R-:W-:Y:S02]  /*1c550*/  ULDC.64 UR4, c[0x0][0x118] ;  /* 0x0000460000047ab9 */ /* 0x000fe40000000a00 */
[----:B------:R-:W2:Y:S01]  /*1c560*/  LD.E.128 R8, [R52.64] ;  /* 0x0000000434087980 */ /* 0x000ea2000c101d00 */
[----:B------:R-:W-:Y:S02]  /*1c570*/  SHF.R.U32.HI R101, RZ, 0x10, R117 ;  /* 0x00000010ff657819 */ /* 0x000fe40000011675 */
[----:B------:R-:W-:Y:S02]  /*1c580*/  SHF.R.U32.HI R115, RZ, 0x10, R113 ;  /* 0x00000010ff737819 */ /* 0x000fe40000011671 */
[----:B------:R-:W-:Y:S02]  /*1c590*/  PRMT R101, R94, 0x5410, R101 ;  /* 0x000054105e657816 */ /* 0x000fe40000000065 */
[----:B------:R-:W-:Y:S02]  /*1c5a0*/  SHF.R.U64 R100, R116, 0x10, R117 ;  /* 0x0000001074647819 */ /* 0x000fe40000001275 */
[----:B------:R-:W-:-:S02]  /*1c5b0*/  PRMT R115, R96, 0x5410, R115 ;  /* 0x0000541060737816 */ /* 0x000fc40000000073 */
[----:B------:R-:W-:Y:S01]  /*1c5c0*/  SHF.R.U64 R112, R112, 0x10, R113 ;  /* 0x0000001070707819 */ /* 0x000fe20000001271 */
[----:B------:R-:W-:Y:S01]  /*1c5d0*/  IMAD.U32 R113, R101, 0x10000, RZ ;  /* 0x0001000065717824 */ /* 0x000fe200078e00ff */
[----:B------:R-:W-:Y:S02]  /*1c5e0*/  PRMT R95, R95, 0x5410, R100 ;  /* 0x000054105f5f7816 */ /* 0x000fe40000000064 */
[----:B------:R-:W-:Y:S02]  /*1c5f0*/  SHF.L.U32 R117, R115, 0x10, RZ ;  /* 0x0000001073757819 */ /* 0x000fe400000006ff */
[----:B------:R-:W-:Y:S02]  /*1c600*/  LOP3.LUT R101, R101, 0xffff0000, RZ, 0xc0, !PT ;  /* 0xffff000065657812 */ /* 0x000fe400078ec0ff */
[----:B------:R-:W-:Y:S02]  /*1c610*/  PRMT R97, R97, 0x5410, R112 ;  /* 0x0000541061617816 */ /* 0x000fe40000000070 */
[----:B------:R-:W-:-:S02]  /*1c620*/  LOP3.LUT R115, R115, 0xffff0000, RZ, 0xc0, !PT ;  /* 0xffff000073737812 */ /* 0x000fc400078ec0ff */
        /* <DEDUP_REMOVED lines=9> */
[----:B------:R-:W-:Y:S02]  /*1c6c0*/  FMUL.FTZ R94, R94, R117 ;  /* 0x000000755e5e7220 */ /* 0x000fe40000410000 */
[----:B------:R-:W-:-:S02]  /*1c6d0*/  FMUL.FTZ R9, R100, R101 ;  /* 0x0000006564097220 */ /* 0x000fc40000410000 */
[----:B------:R-:W-:Y:S02]  /*1c6e0*/  FFMA.FTZ R94, R96, R113, R94 ;  /* 0x00000071605e7223 */ /* 0x000fe4000001005e */
[-C--:B------:R-:W-:Y:S02]  /*1c6f0*/  FMUL.FTZ R100, R100, R115.reuse ;  /* 0x0000007364647220 */ /* 0x080fe40000410000 */
[----:B------:R-:W-:Y:S01]  /*1c700*/  FFMA.FTZ R9, R10, R115, -R9 ;  /* 0x000000730a097223 */ /* 0x000fe20000010809 */
[----:B------:R-:W-:Y:S01]  /*1c710*/  SHF.L.U32 R115, R97, 0x10, RZ ;  /* 0x0000001061737819 */ /* 0x000fe200000006ff */
[C---:B------:R-:W-:Y:S01]  /*1c720*/  IMAD.U32 R113, R95.reuse, 0x10000, RZ ;  /* 0x000100005f717824 */ /* 0x040fe200078e00ff */
[----:B------:R-:W-:Y:S01]  /*1c730*/  LOP3.LUT R95, R95, 0xffff0000, RZ, 0xc0, !PT ;  /* 0xffff00005f5f7812 */ /* 0x000fe200078ec0ff */
[----:B------:R-:W-:Y:S01]  /*1c740*/  FFMA.FTZ R11, R96, R117, -R11 ;  /* 0x00000075600b7223 */ /* 0x000fe2000001080b */
[----:B------:R-:W-:Y:S01]  /*1c750*/  LOP3.LUT R97, R97, 0xffff0000, RZ, 0xc0, !PT ;  /* 0xffff000061617812 */ /* 0x000fe200078ec0ff */
[----:B------:R-:W-:-:S02]  /*1c760*/  FFMA.FTZ R100, R10, R101, R100 ;  /* 0x000000650a647223 */ /* 0x000fc40000010064 */
[----:B------:R-:W-:Y:S02]  /*1c770*/  FMUL.FTZ R10, R112, R113 ;  /* 0x00000071700a7220 */ /* 0x000fe40000410000 */
        /* <DEDUP_REMOVED lines=11> */
[----:B------:R1:W-:Y:S02]  /*1c830*/  ST.E.128 [R52.64], R8 ;  /* 0x0000000834007985 */ /* 0x0003e4000c101d04 */
.L_x_3073:
[----:B------:R-:W-:Y:S05]  /*1c840*/  BSYNC B0 ;  /* 0x0000000000007941 */ /* 0x000fea0003800000 */
.L_x_3072:
[----:B-1----:R-:W-:Y:S01]  /*1c850*/  IADD3 R8, R12, 0x10, RZ ;  /* 0x000000100c087810 */ /* 0x002fe20007ffe0ff */
        /* <DEDUP_REMOVED lines=54> */
.L_x_3075:
[----:B------:R-:W-:Y:S05]  /*1cbc0*/  BSYNC B0 ;  /* 0x0000000000007941 */ /* 0x000fea0003800000 */
.L_x_3074:
[----:B-1----:R-:W-:Y:S01]  /*1cbd0*/  IADD3 R8, R12, 0x20, RZ ;  /* 0x000000200c087810 */ /* 0x002fe20007ffe0ff */
[----:B------:R-:W-:Y:S03]  /*1cbe0*/  BSSY B0, `(.L_x_3076) ;  /* 0x0000032000007945 */ /* 0x000fe60003800000 */
[----:B------:R-:W-:-:S13]  /*1cbf0*/  ISETP.GE.AND P0, PT, R8, R7, PT ;  /* 0x000000070800720c */ /* 0x000fda0003f06270 */
[----:B------:R-:W-:Y:S05]  /*1cc00*/  @P0 BRA `(.L_x_3077) ;  /* 0x000002f000000947 */ /* 0x000fea0003800000 */
[----:B------:R-:W-:Y:S02]  /*1cc10*/  ULDC.64 UR4, c[0x0][0x118] ;  /* 0x0000460000047ab9 */ /* 0x000fe40000000a00 */
[----:B------:R-:W2:Y:S01]  /*1cc20*/  LD.E.128 R8, [R52.64+0x4000] ;  /* 0x0040000434087980 */ /* 0x000ea2000c101d00 */
[--C-:B------:R-:W-:Y:S02]  /*1cc30*/  SHF.R.U64 R88, R108, 0x10, R109.reuse ;  /* 0x000000106c587819 */ /* 0x100fe4000000126d */
[----:B------:R-:W-:Y:S02]  /*1cc40*/  SHF.R.U32.HI R109, RZ, 0x10, R109 ;  /* 0x00000010ff6d7819 */ /* 0x000fe4000001166d */
[----:B------:R-:W-:Y:S02]  /*1cc50*/  SHF.R.U32.HI R95, RZ, 0x10, R111 ;  /* 0x00000010ff5f7819 */ /* 0x000fe4000001166f */
[----:B------:R-:W-:Y:S02]  /*1cc60*/  PRMT R109, R74, 0x5410, R109 ;  /* 0x000054104a6d7816 */ /* 0x000fe4000000006d */
[----:B------:R-:W-:-:S02]  /*1cc70*/  SHF.R.U64 R86, R110, 0x10, R111 ;  /* 0x000000106e567819 */ /* 0x000fc4000000126f */
[----:B------:R-:W-:Y:S01]  /*1cc80*/  PRMT R95, R76, 0x5410, R95 ;  /* 0x000054104c5f7816 */ /* 0x000fe2000000005f */
        /* <DEDUP_REMOVED lines=39> */
.L_x_3077:
[----:B------:R-:W-:Y:S05]  /*1cf00*/  BSYNC B0 ;  /* 0x0000000000007941 */ /* 0x000fea0003800000 */
.L_x_3076:
[----:B-1----:R-:W-:Y:S01]  /*1cf10*/  IADD3 R8, R12, 0x30, RZ ;  /* 0x000000300c087810 */ /* 0x002fe20007ffe0ff */
[----:B------:R-:W-:Y:S03]  /*1cf20*/  BSSY B0, `(.L_x_3078) ;  /* 0x0000037000007945 */ /* 0x000fe60003800000 */
[----:B------:R-:W-:-:S13]  /*1cf30*/  ISETP.GE.AND P0, PT, R8, R7, PT ;  /* 0x000000070800720c */ /* 0x000fda0003f06270 */
[----:B------:R-:W-:Y:S05]  /*1cf40*/  @P0 BRA `(.L_x_3079) ;  /* 0x0000034000000947 */ /* 0x000fea0003800000 */
[----:B------:R-:W-:Y:S01]  /*1cf50*/  IADD3 R9, R13, 0x2000, RZ ;  /* 0x000020000d097810 */ /* 0x000fe20007ffe0ff */
[----:B------:R-:W-:-:S03]  /*1cf60*/  ULDC.64 UR4, c[0x0][0x118] ;  /* 0x0000460000047ab9 */ /* 0x000fc60000000a00 */
        /* <DEDUP_REMOVED lines=21> */
[----:B------:R-:W-:Y:S01]  /*1d0c0*/  LOP3.LUT R87, R8, 0xffff0000, RZ, 0xc0, !PT ;  /* 0xffff000008577812 */ /* 0x000fe200078ec0ff */
[----:B------:R-:W-:Y:S01]  /*1d0d0*/  FMUL.FTZ R11, R57, R74 ;  /* 0x0000004a390b7220 */ /* 0x000fe20000410000 */
[----:B------:R-:W-:Y:S01]  /*1d0e0*/  LOP3.LUT R89, R9, 0xffff0000, RZ, 0xc0, !PT ;  /* 0xffff000009597812 */ /* 0x000fe200078ec0ff */
[----:B------:R-:W-:-:S02]  /*1d0f0*/  FMUL.FTZ R57, R57, R76 ;  /* 0x0000004c39397220 */ /* 0x000fc40000410000 */
[----:B------:R-:W-:Y:S02]  /*1d100*/  IMAD.U32 R88, R8, 0x10000, RZ ;  /* 0x0001000008587824 */ /* 0x000fe400078e00ff */
[C---:B------:R-:W-:Y:S02]  /*1d110*/  FFMA.FTZ R11, R68.reuse, R76, -R11 ;  /* 0x0000004c440b7223 */ /* 0x040fe4000001080b */
[----:B------:R-:W-:Y:S02]  /*1d120*/  IMAD.U32 R8, R9, 0x10000, RZ ;  /* 0x0001000009087824 */ /* 0x000fe400078e00ff */
[----:B------:R-:W-:Y:S02]  /*1d130*/  FFMA.FTZ R68, R68, R74, R57 ;  /* 0x0000004a44447223 */ /* 0x000fe40000010039 */
[C---:B------:R-:W-:Y:S02]  /*1d140*/  FMUL.FTZ R9, R86.reuse, R75 ;  /* 0x0000004b56097220 */ /* 0x040fe40000410000 */
[C---:B------:R-:W-:Y:S01]  /*1d150*/  IMAD.U32 R57, R61.reuse, 0x10000, RZ ;  /* 0x000100003d397824 */ /* 0x040fe200078e00ff */
[----:B------:R-:W-:Y:S01]  /*1d160*/  LOP3.LUT R61, R61, 0xffff0000, RZ, 0xc0, !PT ;  /* 0xffff00003d3d7812 */ /* 0x000fe200078ec0ff */
[----:B------:R-:W-:-:S02]  /*1d170*/  FMUL.FTZ R86, R86, R77 ;  /* 0x0000004d56567220 */ /* 0x000fc40000410000 */
[C---:B------:R-:W-:Y:S01]  /*1d180*/  IMAD.U32 R74, R69.reuse, 0x10000, RZ ;  /* 0x00010000454a7824 */ /* 0x040fe200078e00ff */
[----:B------:R-:W-:Y:S01]  /*1d190*/  LOP3.LUT R69, R69, 0xffff0000, RZ, 0xc0, !PT ;  /* 0xffff000045457812 */ /* 0x000fe200078ec0ff */
[C---:B------:R-:W-:Y:S02]  /*1d1a0*/  FFMA.FTZ R9, R10.reuse, R77, -R9 ;  /* 0x0000004d0a097223 */ /* 0x040fe40000010809 */
[----:B------:R-:W-:Y:S02]  /*1d1b0*/  FFMA.FTZ R86, R10, R75, R86 ;  /* 0x0000004b0a567223 */ /* 0x000fe40000010056 */
[----:B------:R-:W-:Y:S02]  /*1d1c0*/  FMUL.FTZ R75, R87, R57 ;  /* 0x00000039574b7220 */ /* 0x000fe40000410000 */
[----:B------:R-:W-:Y:S02]  /*1d1d0*/  FMUL.FTZ R10, R89, R61 ;  /* 0x0000003d590a7220 */ /* 0x000fe40000410000 */
[----:B------:R-:W-:-:S02]  /*1d1e0*/  FMUL.FTZ R87, R87, R74 ;  /* 0x0000004a57577220 */ /* 0x000fc40000410000 */
[----:B------:R-:W-:Y:S02]  /*1d1f0*/  FMUL.FTZ R89, R89, R69 ;  /* 0x0000004559597220 */ /* 0x000fe40000410000 */
[C---:B------:R-:W-:Y:S02]  /*1d200*/  FFMA.FTZ R75, R88.reuse, R74, -R75 ;  /* 0x0000004a584b7223 */ /* 0x040fe4000001084b */
[----:B------:R-:W-:Y:S02]  /*1d210*/  FFMA.FTZ R88, R88, R57, R87 ;  /* 0x0000003958587223 */ /* 0x000fe40000010057 */
[----:B------:R-:W-:Y:S01]  /*1d220*/  FFMA.FTZ R69, R8, R69, -R10 ;  /* 0x0000004508457223 */ /* 0x000fe2000001080a */
[----:B------:R-:W-:Y:S01]  /*1d230*/  F2FP.BF16.PACK_AB R10, R68, R11 ;  /* 0x0000000b440a723e */ /* 0x000fe200000010ff */
[----:B------:R-:W-:Y:S01]  /*1d240*/  FFMA.FTZ R74, R8, R61, R89 ;  /* 0x0000003d084a7223 */ /* 0x000fe20000010059 */
[----:B------:R-:W-:Y:S02]  /*1d250*/  F2FP.BF16.PACK_AB R11, R86, R9 ;  /* 0x00000009560b723e */ /* 0x000fe400000010ff */
[----:B------:R-:W-:-:S02]  /*1d260*/  F2FP.BF16.PACK_AB R8, R88, R75 ;  /* 0x0000004b5808723e */ /* 0x000fc400000010ff */
[----:B------:R-:W-:-:S05]  /*1d270*/  F2FP.BF16.PACK_AB R9, R74, R69 ;  /* 0x000000454a09723e */ /* 0x000fca00000010ff */
[----:B------:R1:W-:Y:S02]  /*1d280*/  ST.E.128 [R94.64], R8 ;  /* 0x000000085e007985 */ /* 0x0003e4000c101d04 */
.L_x_3079:
[----:B------:R-:W-:Y:S05]  /*1d290*/  BSYNC B0 ;  /* 0x0000000000007941 */ /* 0x000fea0003800000 */
.L_x_3078:
[----:B-1----:R-:W-:Y:S01]  /*1d2a0*/  IADD3 R8, R12, 0x40, RZ ;  /* 0x000000400c087810 */ /* 0x002fe20007ffe0ff */
[----:B------:R-:W-:Y:S03]  /*1d2b0*/  BSSY B0, `(.L_x_3080) ;  /* 0x0000032000007945 */ /* 0x000fe60003800000 */
[----:B------:R-:W-:-:S13]  /*1d2c0*/  ISETP.GE.AND P0, PT, R8, R7, PT ;  /* 0x000000070800720c */ /* 0x000fda0003f06270 */
[----:B------:R-:W-:Y:S05]  /*1d2d0*/  @P0 BRA `(.L_x_3081) ;  /* 0x000002f000000947 */ /* 0x000fea0003800000 */
[----:B------:R-:W-:Y:S02]  /*1d2e0*/  ULDC.64 UR4, c[0x0][0x118] ;  /* 0x0000460000047ab9 */ /* 0x000fe40000000a00 */
[----:B------:R-:W2:Y:S01]  /*1d2f0*/  LD.E.128 R8, [R52.64+0x8000] ;  /* 0x0080000434087980 */ /* 0x000ea2000c101d00 */
[----:B------:R-:W-:Y:S02]  /*1d300*/  SHF.R.U64 R61, R98, 0x10, R99 ;  /* 0x00000010623d7819 */ /* 0x000fe40000001263 */
[----:B------:R-:W-:Y:S02]  /*1d310*/  SHF.R.U64 R57, R102, 0x10, R103 ;  /* 0x0000001066397819 */ /* 0x000fe40000001267 */
[----:B------:R-:W-:Y:S02]  /*1d320*/  SHF.R.U32.HI R98, RZ, 0x10, R99 ;  /* 0x00000010ff627819 */ /* 0x000fe40000011663 */
[----:B------:R-:W-:Y:S02]  /*1d330*/  SHF.R.U32.HI R102, RZ, 0x10, R103 ;  /* 0x00000010ff667819 */ /* 0x000fe40000011667 */
[----:B------:R-:W-:-:S02]  /*1d340*/  PRMT R56, R56, 0x5410, R57 ;  /* 0x0000541038387816 */ /* 0x000fc40000000039 */
[----:B------:R-:W-:Y:S02]  /*1d350*/  PRMT R98, R51, 0x5410, R98 ;  /* 0x0000541033627816 */ /* 0x000fe40000000062 */
[----:B------:R-:W-:Y:S02]  /*1d360*/  PRMT R57, R55, 0x5410, R102 ;  /* 0x0000541037397816 */ /* 0x000fe40000000066 */
[----:B------:R-:W-:Y:S01]  /*1d370*/  PRMT R54, R54, 0x5410, R61 ;  /* 0x0000541036367816 */ /* 0x000fe2000000003d */
[----:B------:R-:W-:Y:S01]  /*1d380*/  IMAD.U32 R68, R98, 0x10000, RZ ;  /* 0x0001000062447824 */ /* 0x000fe200078e00ff */
[C---:B------:R-:W-:Y:S02]  /*1d390*/  SHF.L.U32 R74, R57.reuse, 0x10, RZ ;  /* 0x00000010394a7819 */ /* 0x040fe400000006ff */
        /* <DEDUP_REMOVED lines=24> */
[----:B------:R-:W-:Y:S02]  /*1d520*/  FMUL.FTZ R69, R69, R74 ;  /* 0x0000004a45457220 */ /* 0x000fe40000410000 */
[----:B------:R-:W-:Y:S02]  /*1d530*/  FMUL.FTZ R77, R77, R56 ;  /* 0x000000384d4d7220 */ /* 0x000fe40000410000 */
[----:B------:R-:W-:Y:S01]  /*1d540*/  FFMA.FTZ R74, R75, R74, -R10 ;  /* 0x0000004a4b4a7223 */ /* 0x000fe2000001080a */
[----:B------:R-:W-:Y:S01]  /*1d550*/  F2FP.BF16.PACK_AB R10, R51, R8 ;  /* 0x00000008330a723e */ /* 0x000fe200000010ff */
[----:B------:R-:W-:-:S02]  /*1d560*/  FFMA.FTZ R69, R75, R68, R69 ;  /* 0x000000444b457223 */ /* 0x000fc40000010045 */
[C---:B------:R-:W-:Y:S01]  /*1d570*/  FFMA.FTZ R56, R61.reuse, R56, -R11 ;  /* 0x000000383d387223 */ /* 0x040fe2000001080b */
[----:B------:R-:W-:Y:S01]  /*1d580*/  F2FP.BF16.PACK_AB R11, R76, R9 ;  /* 0x000000094c0b723e */ /* 0x000fe200000010ff */
[----:B------:R-:W-:Y:S01]  /*1d590*/  FFMA.FTZ R77, R61, R54, R77 ;  /* 0x000000363d4d7223 */ /* 0x000fe2000001004d */
[----:B------:R-:W-:-:S04]  /*1d5a0*/  F2FP.BF16.PACK_AB R8, R69, R74 ;  /* 0x0000004a4508723e */ /* 0x000fc800000010ff */
[----:B------:R-:W-:-:S05]  /*1d5b0*/  F2FP.BF16.PACK_AB R9, R77, R56 ;  /* 0x000000384d09723e */ /* 0x000fca00000010ff */
[----:B------:R1:W-:Y:S02]  /*1d5c0*/  ST.E.128 [R52.64+0x8000], R8 ;  /* 0x0080000834007985 */ /* 0x0003e4000c101d04 */
.L_x_3081:
[----:B------:R-:W-:Y:S05]  /*1d5d0*/  BSYNC B0 ;  /* 0x0000000000007941 */ /* 0x000fea0003800000 */
.L_x_3080:
[----:B-1----:R-:W-:-:S04]  /*1d5e0*/  IADD3 R8, R12, 0x50, RZ ;  /* 0x000000500c087810 */ /* 0x002fc80007ffe0ff */
        /* <DEDUP_REMOVED lines=54> */
.L_x_3071:
[----:B------:R-:W-:Y:S05]  /*1d950*/  BSYNC B1 ;  /* 0x0000000000017941 */ /* 0x000fea0003800000 */
.L_x_3070:
[----:B------:R-:W-:-:S04]  /*1d960*/  IADD3 R25, R25, 0x40, RZ ;  /* 0x0000004019197810 */ /* 0x000fc80007ffe0ff */
[----:B------:R-:W-:Y:S01]  /*1d970*/  ISETP.GE.AND P0, PT, R25, R60, PT ;  /* 0x0000003c1900720c */ /* 0x000fe20003f06270 */
[----:B------:R-:W-:-:S12]  /*1d980*/  IMAD.MOV.U32 R25, RZ, RZ, 0x0 ;  /* 0x00000000ff197424 */ /* 0x000fd800078e00ff */
[----:B------:R-:W-:Y:S05]  /*1d990*/  @P0 RET.REL.NODEC R24 `(_ZN7cutlass13device_kernelIN5flash19enable_sm80_to_sm89INS1_16FlashAttnFwdSm80INS1_25CollectiveMainloopFwdSm80ILi8ELi2ELb0EN4cute5tupleIJNS5_1CILi128EEENS7_ILi64EEENS7_ILi192EEEEEELi192ENS_10bfloat16_tEfNS_4arch4Sm80ELb0ELb1ELb0ELb1ELb1ELb1ELb1ELb0EEENS1_21CollectiveEpilogueFwdINS6_IJS8_SA_S9_EEENS6_IJNS7_ILi1EEESI_SI_EEESC_SE_Li256ELb1ELb1ELb0ELb0EEENS1_19SingleTileSchedulerILb1ELb0ELb1ELi128EEEEEEEEEvNT_6ParamsE) ;  /* 0xfffe266018000950 */ /* 0x000fea0003c3ffff */
[----:B------:R-:W-:Y:S01]  /*1d9a0*/  ISETP.GE.AND P0, PT, R12, R7, PT ;  /* 0x000000070c00720c */ /* 0x000fe20003f06270 */
[----:B------:R-:W-:-:S12]  /*1d9b0*/  BSSY B0, `(.L_x_3082) ;  /* 0x0000031000007945 */ /* 0x000fd80003800000 */
[----:B------:R-:W-:Y:S05]  /*1d9c0*/  @P0 BRA `(.L_x_3083) ;  /* 0x000002f000000947 */ /* 0x000fea0003800000 */
[----:B------:R-:W-:Y:S02]  /*1d9d0*/  ULDC.64 UR4, c[0x0][0x118] ;  /* 0x0000460000047ab9 */ /* 0x000fe40000000a00 */
[----:B-1----:R-:W2:Y:S01]  /*1d9e0*/  LD.E.128 R8, [R52.64+0x2000] ;  /* 0x0020000434087980 */ /* 0x002ea2000c101d00 */
[----:B------:R-:W-:Y:S02]  /*1d9f0*/  SHF.R.U64 R35, R90, 0x10, R91 ;  /* 0x000000105a237819 */ /* 0x000fe4000000125b */
[----:B------:R-:W-:Y:S02]  /*1da00*/  SHF.R.U64 R25, R92, 0x10, R93 ;  /* 0x000000105c197819 */ /* 0x000fe4000000125d */
[----:B------:R-:W-:Y:S02]  /*1da10*/  SHF.R.U32.HI R90, RZ, 0x10, R91 ;  /* 0x00000010ff5a7819 */ /* 0x000fe4000001165b */
[----:B------:R-:W-:Y:S02]  /*1da20*/  SHF.R.U32.HI R92, RZ, 0x10, R93 ;  /* 0x00000010ff5c7819 */ /* 0x000fe4000001165d */
[----:B------:R-:W-:-:S02]  /*1da30*/  PRMT R49, R49, 0x5410, R90 ;  /* 0x0000541031317816 */ /* 0x000fc4000000005a */
[----:B------:R-:W-:Y:S02]  /*1da40*/  PRMT R43, R43, 0x5410, R92 ;  /* 0x000054102b2b7816 */ /* 0x000fe4000000005c */
[----:B------:R-:W-:Y:S01]  /*1da50*/  PRMT R48, R48, 0x5410, R25 ;  /* 0x0000541030307816 */ /* 0x000fe20000000019 */
[----:B------:R-:W-:Y:S01]  /*1da60*/  IMAD.U32 R36, R49, 0x10000, RZ ;  /* 0x0001000031247824 */ /* 0x000fe200078e00ff */
[----:B------:R-:W-:Y:S02]  /*1da70*/  SHF.L.U32 R54, R43, 0x10, RZ ;  /* 0x000000102b367819 */ /* 0x000fe400000006ff */
[----:B------:R-:W-:Y:S02]  /*1da80*/  PRMT R50, R50, 0x5410, R35 ;  /* 0x0000541032327816 */ /* 0x000fe40000000023 */
[----:B------:R-:W-:Y:S02]  /*1da90*/  LOP3.LUT R35, R49, 0xffff0000, RZ, 0xc0, !PT ;  /* 0xffff000031237812 */ /* 0x000fe400078ec0ff */
[----:B------:R-:W-:-:S02]  /*1daa0*/  LOP3.LUT R37, R43, 0xffff0000, RZ, 0xc0, !PT ;  /* 0xffff00002b257812 */ /* 0x000fc400078ec0ff */
[C---:B--2---:R-:W-:Y:S01]  /*1dab0*/  LOP3.LUT R25, R10.reuse, 0xffff0000, RZ, 0xc0, !PT ;  /* 0xffff00000a197812 */ /* 0x044fe200078ec0ff */
[----:B------:R-:W-:Y:S01]  /*1dac0*/  IMAD.U32 R34, R10, 0x10000, RZ ;  /* 0x000100000a227824 */ /* 0x000fe200078e00ff */
[C---:B------:R-:W-:Y:S01]  /*1dad0*/  LOP3.LUT R56, R11.reuse, 0xffff0000, RZ, 0xc0, !PT ;  /* 0xffff00000b387812 */ /* 0x040fe200078ec0ff */
[----:B------:R-:W-:Y:S01]  /*1dae0*/  IMAD.U32 R10, R11, 0x10000, RZ ;  /* 0x000100000b0a7824 */ /* 0x000fe200078e00ff */
[C---:B------:R-:W-:Y:S01]  /*1daf0*/  LOP3.LUT R43, R8.reuse, 0xffff0000, RZ, 0xc0, !PT ;  /* 0xffff0000082b7812 */ /* 0x040fe200078ec0ff */
[----:B------:R-:W-:Y:S01]  /*1db00*/  FMUL.FTZ R11, R25, R36 ;  /* 0x00000024190b7220 */ /* 0x000fe20000410000 */
[----:B------:R-:W-:Y:S01]  /*1db10*/  LOP3.LUT R51, R9, 0xffff0000, RZ, 0xc0, !PT ;  /* 0xffff000009337812 */ /* 0x000fe200078ec0ff */
[-C--:B------:R-:W-:Y:S02]  /*1db20*/  FMUL.FTZ R25, R25, R54.reuse ;  /* 0x0000003619197220 */ /* 0x080fe40000410000 */
[----:B------:R-:W-:Y:S01]  /*1db30*/  IMAD.U32 R49, R8, 0x10000, RZ ;  /* 0x0001000008317824 */ /* 0x000fe200078e00ff */
[----:B------:R-:W-:Y:S01]  /*1db40*/  SHF.L.U32 R8, R9, 0x10, RZ ;  /* 0x0000001009087819 */ /* 0x000fe200000006ff */
        /* <DEDUP_REMOVED lines=23> */
.L_x_3083:
[----:B------:R-:W-:Y:S05]  /*1dcc0*/  BSYNC B0 ;  /* 0x0000000000007941 */ /* 0x000fea0003800000 */
.L_x_3082:
        /* <DEDUP_REMOVED lines=20> */
[----:B------:R-:W-:Y:S01]  /*1de10*/  IMAD.U32 R48, R39, 0x10000, RZ ;  /* 0x0001000027307824 */ /* 0x000fe200078e00ff */
        /* <DEDUP_REMOVED lines=35> */
.L_x_3085:
[----:B------:R-:W-:Y:S05]  /*1e050*/  BSYNC B0 ;  /* 0x0000000000007941 */ /* 0x000fea0003800000 */
.L_x_3084:
        /* <DEDUP_REMOVED lines=13> */
[----:B------:R-:W-:Y:S02]  /*1e130*/  PRMT R38, R38, 0x5410, R25 ;  /* 0x0000541026267816 */ /* 0x000fe40000000019 */
[C---:B------:R-:W-:Y:S02]  /*1e140*/  SHF.L.U32 R34, R32.reuse, 0x10, RZ ;  /* 0x0000001020227819 */ /* 0x040fe400000006ff */
[----:B------:R-:W-:Y:S01]  /*1e150*/  LOP3.LUT R37, R32, 0xffff0000, RZ, 0xc0, !PT ;  /* 0xffff000020257812 */ /* 0x000fe200078ec0ff */
[C---:B------:R-:W-:Y:S01]  /*1e160*/  IMAD.U32 R32, R71.reuse, 0x10000, RZ ;  /* 0x0001000047207824 */ /* 0x040fe200078e00ff */
        /* <DEDUP_REMOVED lines=11> */
[----:B------:R-:W-:-:S02]  /*1e220*/  FFMA.FTZ R11, R26, R34, -R11 ;  /* 0x000000221a0b7223 */ /* 0x000fc4000001080b */
[----:B------:R-:W-:Y:S01]  /*1e230*/  FFMA.FTZ R26, R26, R32, R25 ;  /* 0x000000201a1a7223 */ /* 0x000fe20000010019 */
[C---:B------:R-:W-:Y:S01]  /*1e240*/  SHF.L.U32 R32, R33.reuse, 0x10, RZ ;  /* 0x0000001021207819 */ /* 0x040fe200000006ff */
[----:B------:R-:W-:Y:S01]  /*1e250*/  FMUL.FTZ R9, R36, R35 ;  /* 0x0000002324097220 */ /* 0x000fe20000410000 */
[----:B------:R-:W-:Y:S01]  /*1e260*/  LOP3.LUT R33, R33, 0xffff0000, RZ, 0xc0, !PT ;  /* 0xffff000021217812 */ /* 0x000fe200078ec0ff */
[C---:B------:R-:W-:Y:S01]  /*1e270*/  IMAD.U32 R25, R38.reuse, 0x10000, RZ ;  /* 0x0001000026197824 */ /* 0x040fe200078e00ff */
[----:B------:R-:W-:Y:S01]  /*1e280*/  LOP3.LUT R38, R38, 0xffff0000, RZ, 0xc0, !PT ;  /* 0xffff000026267812 */ /* 0x000fe200078ec0ff */
[-C--:B------:R-:W-:Y:S02]  /*1e290*/  FMUL.FTZ R36, R36, R37.reuse ;  /* 0x0000002524247220 */ /* 0x080fe40000410000 */
[C---:B------:R-:W-:Y:S02]  /*1e2a0*/  FFMA.FTZ R9, R10.reuse, R37, -R9 ;  /* 0x000000250a097223 */ /* 0x040fe40000010809 */
        /* <DEDUP_REMOVED lines=13> */
[----:B------:R1:W-:Y:S02]  /*1e380*/  ST.E.128 [R52.64+0x6000], R8 ;  /* 0x0060000834007985 */ /* 0x0003e4000c101d04 */
.L_x_3087:
[----:B------:R-:W-:Y:S05]  /*1e390*/  BSYNC B0 ;  /* 0x0000000000007941 */ /* 0x000fea0003800000 */
.L_x_3086:
        /* <DEDUP_REMOVED lines=15> */
[----:B------:R-:W-:Y:S02]  /*1e490*/  PRMT R35, R30, 0x5410, R35 ;  /* 0x000054101e237816 */ /* 0x000fe40000000023 */
[----:B------:R-:W-:Y:S01]  /*1e4a0*/  SHF.R.U64 R26, R66, 0x10, R67 ;  /* 0x00000010421a7819 */ /* 0x000fe20000001243 */
[----:B------:R-:W-:Y:S01]  /*1e4b0*/  IMAD.U32 R28, R65, 0x10000, RZ ;  /* 0x00010000411c7824 */ /* 0x000fe200078e00ff */
[----:B------:R-:W-:Y:S01]  /*1e4c0*/  PRMT R29, R29, 0x5410, R32 ;  /* 0x000054101d1d7816 */ /* 0x000fe20000000020 */
[----:B------:R-:W-:Y:S01]  /*1e4d0*/  IMAD.U32 R30, R35, 0x10000, RZ ;  /* 0x00010000231e7824 */ /* 0x000fe200078e00ff */
[----:B------:R-:W-:-:S02]  /*1e4e0*/  PRMT R31, R31, 0x5410, R26 ;  /* 0x000054101f1f7816 */ /* 0x000fc4000000001a */
        /* <DEDUP_REMOVED lines=12> */
[----:B------:R-:W-:Y:S02]  /*1e5b0*/  FMUL.FTZ R9, R32, R33 ;  /* 0x0000002120097220 */ /* 0x000fe40000410000 */
[C---:B------:R-:W-:Y:S02]  /*1e5c0*/  FFMA.FTZ R11, R26.reuse, R30, -R11 ;  /* 0x0000001e1a0b7223 */ /* 0x040fe4000001080b */
[----:B------:R-:W-:Y:S02]  /*1e5d0*/  FFMA.FTZ R26, R26, R28, R25 ;  /* 0x0000001c1a1a7223 */ /* 0x000fe40000010019 */
[----:B------:R-:W-:-:S02]  /*1e5e0*/  FMUL.FTZ R32, R32, R35 ;  /* 0x0000002320207220 */ /* 0x000fc40000410000 */
[C---:B------:R-:W-:Y:S02]  /*1e5f0*/  FFMA.FTZ R9, R10.reuse, R35, -R9 ;  /* 0x000000230a097223 */ /* 0x040fe40000010809 */
[C---:B------:R-:W-:Y:S01]  /*1e600*/  IMAD.U32 R25, R29.reuse, 0x10000, RZ ;  /* 0x000100001d197824 */ /* 0x040fe200078e00ff */
[----:B------:R-:W-:Y:S01]  /*1e610*/  LOP3.LUT R29, R29, 0xffff0000, RZ, 0xc0, !PT ;  /* 0xffff00001d1d7812 */ /* 0x000fe200078ec0ff */
[C---:B------:R-:W-:Y:S01]  /*1e620*/  IMAD.U32 R35, R31.reuse, 0x10000, RZ ;  /* 0x000100001f237824 */ /* 0x040fe200078e00ff */
[----:B------:R-:W-:Y:S01]  /*1e630*/  LOP3.LUT R31, R31, 0xffff0000, RZ, 0xc0, !PT ;  /* 0xffff00001f1f7812 */ /* 0x000fe200078ec0ff */
        /* <DEDUP_REMOVED lines=14> */
.L_x_3089:
[----:B------:R-:W-:Y:S05]  /*1e720*/  BSYNC B0 ;  /* 0x0000000000007941 */ /* 0x000fea0003800000 */
.L_x_3088:
        /* <DEDUP_REMOVED lines=14> */
[C---:B------:R-:W-:Y:S02]  /*1e810*/  SHF.L.U32 R28, R25.reuse, 0x10, RZ ;  /* 0x00000010191c7819 */ /* 0x040fe400000006ff */
[----:B------:R-:W-:Y:S02]  /*1e820*/  PRMT R22, R22, 0x5410, R29 ;  /* 0x0000541016167816 */ /* 0x000fe4000000001d */
[----:B------:R-:W-:Y:S02]  /*1e830*/  LOP3.LUT R25, R25, 0xffff0000, RZ, 0xc0, !PT ;  /* 0xffff000019197812 */ /* 0x000fe400078ec0ff */
[C---:B--2---:R-:W-:Y:S01]  /*1e840*/  LOP3.LUT R21, R10.reuse, 0xffff0000, RZ, 0xc0, !PT ;  /* 0xffff00000a157812 */ /* 0x044fe200078ec0ff */
[----:B------:R-:W-:Y:S01]  /*1e850*/  IMAD.U32 R23, R10, 0x10000, RZ ;  /* 0x000100000a177824 */ /* 0x000fe200078e00ff */
[C---:B------:R-:W-:Y:S01]  /*1e860*/  LOP3.LUT R30, R11.reuse, 0xffff0000, RZ, 0xc0, !PT ;  /* 0xffff00000b1e7812 */ /* 0x040fe200078ec0ff */
[----:B------:R-:W-:Y:S01]  /*1e870*/  IMAD.U32 R10, R11, 0x10000, RZ ;  /* 0x000100000b0a7824 */ /* 0x000fe200078e00ff */
[----:B------:R-:W-:Y:S01]  /*1e880*/  LOP3.LUT R11, R58, 0xffff0000, RZ, 0xc0, !PT ;  /* 0xffff00003a0b7812 */ /* 0x000fe200078ec0ff */
[C---:B------:R-:W-:Y:S01]  /*1e890*/  IMAD.U32 R32, R8.reuse, 0x10000, RZ ;  /* 0x0001000008207824 */ /* 0x040fe200078e00ff */
[----:B------:R-:W-:Y:S01]  /*1e8a0*/  LOP3.LUT R31, R8, 0xffff0000, RZ, 0xc0, !PT ;  /* 0xffff0000081f7812 */ /* 0x000fe200078ec0ff */
[----:B------:R-:W-:Y:S01]  /*1e8b0*/  FMUL.FTZ R8, R21, R26 ;  /* 0x0000001a15087220 */ /* 0x000fe20000410000 */
[----:B------:R-:W-:Y:S01]  /*1e8c0*/  SHF.L.U32 R29, R9, 0x10, RZ ;  /* 0x00000010091d7819 */ /* 0x000fe200000006ff */
[----:B------:R-:W-:Y:S01]  /*1e8d0*/  FMUL.FTZ R21, R21, R28 ;  /* 0x0000001c15157220 */ /* 0x000fe20000410000 */
[----:B------:R-:W-:Y:S01]  /*1e8e0*/  LOP3.LUT R33, R9, 0xffff0000, RZ, 0xc0, !PT ;  /* 0xffff000009217812 */ /* 0x000fe200078ec0ff */
[----:B------:R-:W-:-:S02]  /*1e8f0*/  FMUL.FTZ R9, R30, R11 ;  /* 0x0000000b1e097220 */ /* 0x000fc40000410000 */
[C---:B------:R-:W-:Y:S02]  /*1e900*/  FFMA.FTZ R8, R23.reuse, R28, -R8 ;  /* 0x0000001c17087223 */ /* 0x040fe40000010808 */
[----:B------:R-:W-:Y:S01]  /*1e910*/  FFMA.FTZ R21, R23, R26, R21 ;  /* 0x0000001a17157223 */ /* 0x000fe20000010015 */
[C---:B------:R-:W-:Y:S01]  /*1e920*/  LOP3.LUT R26, R27.reuse, 0xffff0000, RZ, 0xc0, !PT ;  /* 0xffff00001b1a7812 */ /* 0x040fe200078ec0ff */
[C---:B------:R-:W-:Y:S01]  /*1e930*/  IMAD.U32 R23, R22.reuse, 0x10000, RZ ;  /* 0x0001000016177824 */ /* 0x040fe200078e00ff */
[----:B------:R-:W-:Y:S01]  /*1e940*/  LOP3.LUT R22, R22, 0xffff0000, RZ, 0xc0, !PT ;  /* 0xffff000016167812 */ /* 0x000fe200078ec0ff */
[-C--:B------:R-:W-:Y:S02]  /*1e950*/  FMUL.FTZ R30, R30, R25.reuse ;  /* 0x000000191e1e7220 */ /* 0x080fe40000410000 */
[C---:B------:R-:W-:Y:S01]  /*1e960*/  FFMA.FTZ R9, R10.reuse, R25, -R9 ;  /* 0x000000190a097223 */ /* 0x040fe20000010809 */
[----:B------:R-:W-:Y:S01]  /*1e970*/  SHF.L.U32 R25, R27, 0x10, RZ ;  /* 0x000000101b197819 */ /* 0x000fe200000006ff */
[----:B------:R-:W-:-:S02]  /*1e980*/  FFMA.FTZ R30, R10, R11, R30 ;  /* 0x0000000b0a1e7223 */ /* 0x000fc4000001001e */
[----:B------:R-:W-:Y:S02]  /*1e990*/  FMUL.FTZ R10, R31, R23 ;  /* 0x000000171f0a7220 */ /* 0x000fe40000410000 */
[----:B------:R-:W-:Y:S02]  /*1e9a0*/  FMUL.FTZ R11, R33, R22 ;  /* 0x00000016210b7220 */ /* 0x000fe40000410000 */
        /* <DEDUP_REMOVED lines=11> */
.L_x_3091:
[----:B------:R-:W-:Y:S05]  /*1ea60*/  BSYNC B0 ;  /* 0x0000000000007941 */ /* 0x000fea0003800000 */
.L_x_3090:
[----:B------:R-:W-:Y:S01]  /*1ea70*/  IADD3 R12, R12, 0x50, RZ ;  /* 0x000000500c0c7810 */ /* 0x000fe20007ffe0ff */
[----:B------:R-:W-:-:S03]  /*1ea80*/  IMAD.MOV.U32 R25, RZ, RZ, 0x0 ;  /* 0x00000000ff197424 */ /* 0x000fc600078e00ff */
[----:B------:R-:W-:-:S13]  /*1ea90*/  ISETP.GE.AND P0, PT, R12, R7, PT ;  /* 0x000000070c00720c */ /* 0x000fda0003f06270 */
[----:B------:R-:W-:Y:S05]  /*1eaa0*/  @P0 RET.REL.NODEC R24 `(_ZN7cutlass13device_kernelIN5flash19enable_sm80_to_sm89INS1_16FlashAttnFwdSm80INS1_25CollectiveMainloopFwdSm80ILi8ELi2ELb0EN4cute5tupleIJNS5_1CILi128EEENS7_ILi64EEENS7_ILi192EEEEEELi192ENS_10bfloat16_tEfNS_4arch4Sm80ELb0ELb1ELb0ELb1ELb1ELb1ELb1ELb0EEENS1_21CollectiveEpilogueFwdINS6_IJS8_SA_S9_EEENS6_IJNS7_ILi1EEESI_SI_EEESC_SE_Li256ELb1ELb1ELb0ELb0EEENS1_19SingleTileSchedulerILb1ELb0ELb1ELi128EEEEEEEEEvNT_6ParamsE) ;  /* 0xfffe155018000950 */ /* 0x000fea0003c3ffff */
[----:B------:R-:W-:Y:S01]  /*1eab0*/  IADD3 R7, R13, 0x5000, RZ ;  /* 0x000050000d077810 */ /* 0x000fe20007ffe0ff */
[----:B------:R-:W-:-:S03]  /*1eac0*/  ULDC.64 UR4, c[0x0][0x118] ;  /* 0x0000460000047ab9 */ /* 0x000fc60000000a00 */
[----:B-1----:R-:W-:-:S04]  /*1ead0*/  IADD3 R9, P0, R20, R7, RZ ;  /* 0x0000000714097210 */ /* 0x002fc80007f1e0ff */
        /* <DEDUP_REMOVED lines=15> */
[----:B------:R-:W-:Y:S01]  /*1ebd0*/  LOP3.LUT R18, R18, 0xffff0000, RZ, 0xc0, !PT ;  /* 0xffff000012127812 */ /* 0x000fe200078ec0ff */
[C---:B--2---:R-:W-:Y:S01]  /*1ebe0*/  IMAD.U32 R14, R10.reuse, 0x10000, RZ ;  /* 0x000100000a0e7824 */ /* 0x044fe200078e00ff */
[----:B------:R-:W-:Y:S01]  /*1ebf0*/  LOP3.LUT R10, R10, 0xffff0000, RZ, 0xc0, !PT ;  /* 0xffff00000a0a7812 */ /* 0x000fe200078ec0ff */
[C---:B------:R-:W-:Y:S01]  /*1ec00*/  IMAD.U32 R7, R11.reuse, 0x10000, RZ ;  /* 0x000100000b077824 */ /* 0x040fe200078e00ff */
[----:B------:R-:W-:Y:S01]  /*1ec10*/  LOP3.LUT R23, R11, 0xffff0000, RZ, 0xc0, !PT ;  /* 0xffff00000b177812 */ /* 0x000fe200078ec0ff */
[C---:B------:R-:W-:Y:S01]  /*1ec20*/  IMAD.U32 R22, R8.reuse, 0x10000, RZ ;  /* 0x0001000008167824 */ /* 0x040fe200078e00ff */
[----:B------:R-:W-:Y:S01]  /*1ec30*/  LOP3.LUT R20, R8, 0xffff0000, RZ, 0xc0, !PT ;  /* 0xffff000008147812 */ /* 0x000fe200078ec0ff */
[C---:B------:R-:W-:Y:S01]  /*1ec40*/  FMUL.FTZ R11, R10.reuse, R15 ;  /* 0x0000000f0a0b7220 */ /* 0x040fe20000410000 */
[----:B------:R-:W-:Y:S01]  /*1ec50*/  LOP3.LUT R25, R9, 0xffff0000, RZ, 0xc0, !PT ;  /* 0xffff000009197812 */ /* 0x000fe200078ec0ff */
[----:B------:R-:W-:-:S02]  /*1ec60*/  FMUL.FTZ R10, R10, R21 ;  /* 0x000000150a0a7220 */ /* 0x000fc40000410000 */
[----:B------:R-:W-:Y:S02]  /*1ec70*/  IMAD.U32 R8, R9, 0x10000, RZ ;  /* 0x0001000009087824 */ /* 0x000fe400078e00ff */
[C---:B------:R-:W-:Y:S02]  /*1ec80*/  FFMA.FTZ R10, R14.reuse, R15, R10 ;  /* 0x0000000f0e0a7223 */ /* 0x040fe4000001000a */
[----:B------:R-:W-:Y:S02]  /*1ec90*/  FMUL.FTZ R9, R23, R16 ;  /* 0x0000001017097220 */ /* 0x000fe40000410000 */
[----:B------:R-:W-:Y:S02]  /*1eca0*/  FFMA.FTZ R11, R14, R21, -R11 ;  /* 0x000000150e0b7223 */ /* 0x000fe4000001080b */
[C---:B------:R-:W-:Y:S01]  /*1ecb0*/  IMAD.U32 R15, R17.reuse, 0x10000, RZ ;  /* 0x00010000110f7824 */ /* 0x040fe200078e00ff */
[----:B------:R-:W-:Y:S01]  /*1ecc0*/  LOP3.LUT R17, R17, 0xffff0000, RZ, 0xc0, !PT ;  /* 0xffff000011117812 */ /* 0x000fe200078ec0ff */
[-C--:B------:R-:W-:Y:S01]  /*1ecd0*/  FMUL.FTZ R23, R23, R18.reuse ;  /* 0x0000001217177220 */ /* 0x080fe20000410000 */
[----:B------:R-:W-:Y:S01]  /*1ece0*/  F2FP.BF16.PACK_AB R10, R10, R11 ;  /* 0x0000000b0a0a723e */ /* 0x000fe200000010ff */
[C---:B------:R-:W-:Y:S01]  /*1ecf0*/  IMAD.U32 R21, R19.reuse, 0x10000, RZ ;  /* 0x0001000013157824 */ /* 0x040fe200078e00ff */
[----:B------:R-:W-:Y:S01]  /*1ed00*/  LOP3.LUT R19, R19, 0xffff0000, RZ, 0xc0, !PT ;  /* 0xffff000013137812 */ /* 0x000fe200078ec0ff */
[----:B------:R-:W-:-:S02]  /*1ed10*/  FFMA.FTZ R9, R7, R18, -R9 ;  /* 0x0000001207097223 */ /* 0x000fc40000010809 */
[----:B------:R-:W-:Y:S02]  /*1ed20*/  FFMA.FTZ R16, R7, R16, R23 ;  /* 0x0000001007107223 */ /* 0x000fe40000010017 */
[----:B------:R-:W-:Y:S02]  /*1ed30*/  FMUL.FTZ R7, R20, R15 ;  /* 0x0000000f14077220 */ /* 0x000fe40000410000 */
[C---:B------:R-:W-:Y:S01]  /*1ed40*/  FMUL.FTZ R14, R25.reuse, R17 ;  /* 0x00000011190e7220 */ /* 0x040fe20000410000 */
[----:B------:R-:W-:Y:S01]  /*1ed50*/  F2FP.BF16.PACK_AB R11, R16, R9 ;  /* 0x00000009100b723e */ /* 0x000fe200000010ff */
[----:B------:R-:W-:Y:S02]  /*1ed60*/  FMUL.FTZ R20, R20, R21 ;  /* 0x0000001514147220 */ /* 0x000fe40000410000 */
[----:B------:R-:W-:Y:S02]  /*1ed70*/  FMUL.FTZ R25, R25, R19 ;  /* 0x0000001319197220 */ /* 0x000fe40000410000 */
[----:B------:R-:W-:-:S02]  /*1ed80*/  FFMA.FTZ R7, R22, R21, -R7 ;  /* 0x0000001516077223 */ /* 0x000fc40000010807 */
[----:B------:R-:W-:Y:S02]  /*1ed90*/  FFMA.FTZ R20, R22, R15, R20 ;  /* 0x0000000f16147223 */ /* 0x000fe40000010014 */
[C---:B------:R-:W-:Y:S02]  /*1eda0*/  FFMA.FTZ R14, R8.reuse, R19, -R14 ;  /* 0x00000013080e7223 */ /* 0x040fe4000001080e */
[----:B------:R-:W-:Y:S01]  /*1edb0*/  FFMA.FTZ R25, R8, R17, R25 ;  /* 0x0000001108197223 */ /* 0x000fe20000010019 */
[----:B------:R-:W-:-:S04]  /*1edc0*/  F2FP.BF16.PACK_AB R8, R20, R7 ;  /* 0x000000071408723e */ /* 0x000fc800000010ff */
[----:B------:R-:W-:Y:S01]  /*1edd0*/  F2FP.BF16.PACK_AB R9, R25, R14 ;  /* 0x0000000e1909723e */ /* 0x000fe200000010ff */
[----:B------:R-:W-:-:S04]  /*1ede0*/  IMAD.MOV.U32 R25, RZ, RZ, 0x0 ;  /* 0x00000000ff197424 */ /* 0x000fc800078e00ff */
[----:B------:R1:W-:Y:S01]  /*1edf0*/  ST.E.128 [R12.64], R8 ;  /* 0x000000080c007985 */ /* 0x0003e2000c101d04 */
[----:B------:R-:W-:Y:S05]  /*1ee00*/  RET.REL.NODEC R24 `(_ZN7cutlass13device_kernelIN5flash19enable_sm80_to_sm89INS1_16FlashAttnFwdSm80INS1_25CollectiveMainloopFwdSm80ILi8ELi2ELb0EN4cute5tupleIJNS5_1CILi128EEENS7_ILi64EEENS7_ILi192EEEEEELi192ENS_10bfloat16_tEfNS_4arch4Sm80ELb0ELb1ELb0ELb1ELb1ELb1ELb1ELb0EEENS1_21CollectiveEpilogueFwdINS6_IJS8_SA_S9_EEENS6_IJNS7_ILi1EEESI_SI_EEESC_SE_Li256ELb1ELb1ELb0ELb0EEENS1_19SingleTileSchedulerILb1ELb0ELb1ELi128EEEEEEEEEvNT_6ParamsE) ;  /* 0xfffe11f018007950 */ /* 0x000fea0003c3ffff */
.L_x_3060:
        /* <DEDUP_REMOVED lines=8> */
.L_x_3093:
[----:B------:R-:W-:Y:S05]  /*1ee90*/  BSYNC B0 ;  /* 0x0000000000007941 */ /* 0x000fea0003800000 */
.L_x_3092:
        /* <DEDUP_REMOVED lines=17> */
.L_x_3114:
[----:B------:R-:W-:Y:S05]  /*1efb0*/  BRA.DIV ~URZ, `(.L_x_3095) ;  /* 0x000040327f007947 */ /* 0x000fea000b800000 */
[----:B------:R3:W4:Y:S04]  /*1efc0*/  SHFL.IDX PT, R30, R22, RZ, 0x1c1f ;  /* 0x001c1fff161e7589 */ /* 0x00072800000e0000 */
[----:B------:R3:W1:Y:S04]  /*1efd0*/  SHFL.IDX PT, R33, R17, RZ, 0x1c1f ;  /* 0x001c1fff11217589 */ /* 0x00066800000e0000 */
[----:B------:R3:W2:Y:S02]  /*1efe0*/  SHFL.IDX PT, R32, R20, RZ, 0x1c1f ;  /* 0x001c1fff14207589 */ /* 0x0006a400000e0000 */
.L_x_3115:
        /* <DEDUP_REMOVED lines=15> */
[----:B------:R-:W-:-:S03]  /*1f0e0*/  CS2R R8, SRZ ;  /* 0x0000000000087805 */ /* 0x000fc6000001ff00 */
[----:B------:R-:W-:Y:S05]  /*1f0f0*/  @P0 BRA `(.L_x_3097) ;  /* 0x0000024000000947 */ /* 0x000fea0003800000 */
[C---:B------:R-:W-:Y:S01]  /*1f100*/  ISETP.GE.AND P0, PT, R26.reuse, R7, PT ;  /* 0x000000071a00720c */ /* 0x040fe20003f06270 */
[----:B------:R-:W-:Y:S01]  /*1f110*/  CS2R R14, SRZ ;  /* 0x00000000000e7805 */ /* 0x000fe2000001ff00 */
[----:B------:R-:W-:Y:S01]  /*1f120*/  CS2R R12, SRZ ;  /* 0x00000000000c7805 */ /* 0x000fe2000001ff00 */
[----:B------:R-:W-:Y:S01]  /*1f130*/  CS2R R10, SRZ ;  /* 0x00000000000a7805 */ /* 0x000fe2000001ff00 */
[----:B------:R-:W-:Y:S01]  /*1f140*/  CS2R R8, SRZ ;  /* 0x0000000000087805 */ /* 0x000fe2000001ff00 */
[----:B------:R-:W-:Y:S01]  /*1f150*/  IADD3 R28, R26, 0x20, RZ ;  /* 0x000000201a1c7810 */ /* 0x000fe20007ffe0ff */
[----:B------:R-:W-:-:S07]  /*1f160*/  ULDC.64 UR4, c[0x0][0x118] ;  /* 0x0000460000047ab9 */ /* 0x000fce0000000a00 */
[----:B--2-4-:R-:W-:-:S04]  /*1f170*/  @!P0 IMAD.WIDE R34, R26, 0x2, R30 ;  /* 0x000000021a228825 */ /* 0x014fc800078e021e */
[----:B-1----:R-:W-:Y:S01]  /*1f180*/  @!P0 IMAD.WIDE R36, R26, 0x2, R32 ;  /* 0x000000021a248825 */ /* 0x002fe200078e0220 */
[----:B------:R1:W5:Y:S04]  /*1f190*/  @!P0 LD.E.128 R12, [R34.64] ;  /* 0x00000004220c8980 */ /* 0x000368000c101d00 */
[----:B------:R2:W5:Y:S01]  /*1f1a0*/  @!P0 LD.E.128 R8, [R36.64] ;  /* 0x0000000424088980 */ /* 0x000562000c101d00 */
[----:B------:R-:W-:Y:S01]  /*1f1b0*/  ISETP.GE.AND P0, PT, R28, R7, PT ;  /* 0x000000071c00720c */ /* 0x000fe20003f06270 */
        /* <DEDUP_REMOVED lines=24> */
.L_x_3097:
[----:B------:R-:W-:Y:S05]  /*1f340*/  BSYNC B0 ;  /* 0x0000000000007941 */ /* 0x000fea0003800000 */
.L_x_3096:
[----:B-1--45:R-:W-:Y:S02]  /*1f350*/  IMAD.MOV.U32 R30, RZ, RZ, R50 ;  /* 0x000000ffff1e7224 */ /* 0x032fe400078e0032 */
        /* <DEDUP_REMOVED lines=48> */
[----:B------:R1:W4:Y:S04]  /*1f660*/  SHFL.IDX PT, R63, R21, 0x1, 0x1c1f ;  /* 0x003c1f00153f7f89 */ /* 0x00032800000e0000 */
[----:B------:R1:W3:Y:S04]  /*1f670*/  SHFL.IDX PT, R62, R22, 0x1, 0x1c1f ;  /* 0x003c1f00163e7f89 */ /* 0x0002e800000e0000 */
[----:B---3--:R-:W3:Y:S04]  /*1f680*/  SHFL.IDX PT, R17, R17, 0x1, 0x1c1f ;  /* 0x003c1f0011117f89 */ /* 0x008ee800000e0000 */
[----:B------:R1:W2:Y:S02]  /*1f690*/  SHFL.IDX PT, R66, R20, 0x1, 0x1c1f ;  /* 0x003c1f0014427f89 */ /* 0x0002a400000e0000 */
.L_x_3116:
[----:B------:R-:W-:Y:S01]  /*1f6a0*/  IADD3 R60, R16, 0x40, RZ ;  /* 0x00000040103c7810 */ /* 0x000fe20007ffe0ff */
[----:B------:R-:W-:Y:S01]  /*1f6b0*/  BSSY B0, `(.L_x_3099) ;  /* 0x0000033000007945 */ /* 0x000fe20003800000 */
[----:B---3--:R-:W-:Y:S01]  /*1f6c0*/  IMAD.MOV.U32 R67, RZ, RZ, R17 ;  /* 0x000000ffff437224 */ /* 0x008fe200078e0011 */
[----:B------:R-:W-:Y:S01]  /*1f6d0*/  CS2R R34, SRZ ;  /* 0x0000000000227805 */ /* 0x000fe2000001ff00 */
[----:B------:R-:W-:Y:S01]  /*1f6e0*/  ISETP.GE.AND P0, PT, R60, R65, PT ;  /* 0x000000413c00720c */ /* 0x000fe20003f06270 */
[----:B------:R-:W-:Y:S01]  /*1f6f0*/  CS2R R16, SRZ ;  /* 0x0000000000107805 */ /* 0x000fe2000001ff00 */
[----:B--2---:R-:W-:Y:S01]  /*1f700*/  CS2R R32, SRZ ;  /* 0x0000000000207805 */ /* 0x004fe2000001ff00 */
[----:B------:R-:W-:Y:S01]  /*1f710*/  CS2R R42, SRZ ;  /* 0x00000000002a7805 */ /* 0x000fe2000001ff00 */
[----:B------:R-:W-:Y:S01]  /*1f720*/  CS2R R40, SRZ ;  /* 0x0000000000287805 */ /* 0x000fe2000001ff00 */
[----:B-1----:R-:W-:Y:S01]  /*1f730*/  CS2R R22, SRZ ;  /* 0x0000000000167805 */ /* 0x002fe2000001ff00 */
        /* <DEDUP_REMOVED lines=13> */
[----:B----4-:R-:W-:-:S04]  /*1f810*/  @!P0 IMAD.WIDE R20, R26, 0x2, R62 ;  /* 0x000000021a148825 */ /* 0x010fc800078e023e */
[----:B------:R-:W-:Y:S01]  /*1f820*/  @!P0 IMAD.WIDE R18, R26, 0x2, R66 ;  /* 0x000000021a128825 */ /* 0x000fe200078e0242 */
        /* <DEDUP_REMOVED lines=12> */
[----:B------:R-:W-:Y:S01]  /*1f8f0*/  @!P0 IMAD.WIDE R60, R16, 0x2, R66 ;  /* 0x00000002103c8825 */ /* 0x000fe200078e0242 */
[----:B------:R1:W5:Y:S04]  /*1f900*/  @!P0 LD.E.128 R32, [R20.64] ;  /* 0x0000000414208980 */ /* 0x000368000c101d00 */
[----:B------:R3:W5:Y:S01]  /*1f910*/  @!P0 LD.E.128 R28, [R60.64] ;  /* 0x000000043c1c8980 */ /* 0x000762000c101d00 */
[----:B------:R-:W-:Y:S01]  /*1f920*/  ISETP.GE.AND P0, PT, R17, R7, PT ;  /* 0x000000071100720c */ /* 0x000fe20003f06270 */
[----:B--2---:R-:W-:Y:S01]  /*1f930*/  CS2R R18, SRZ ;  /* 0x0000000000127805 */ /* 0x004fe2000001ff00 */
[----:B------:R-:W-:-:S11]  /*1f940*/  CS2R R22, SRZ ;  /* 0x0000000000167805 */ /* 0x000fd6000001ff00 */
[----:B------:R-:W-:-:S04]  /*1f950*/  @!P0 SHF.R.S32.HI R16, RZ, 0x1f, R17 ;  /* 0x0000001fff108819 */ /* 0x000fc80000011411 */
[----:B------:R-:W-:Y:S01]  /*1f960*/  @!P0 LEA.HI R16, R16, R17, RZ, 0x3 ;  /* 0x0000001110108211 */ /* 0x000fe200078f18ff */
[----:B-1----:R-:W-:-:S03]  /*1f970*/  CS2R R20, SRZ ;  /* 0x0000000000147805 */ /* 0x002fc6000001ff00 */
[----:B------:R-:W-:-:S05]  /*1f980*/  @!P0 LOP3.LUT R16, R16, 0xfffffff8, RZ, 0xc0, !PT ;  /* 0xfffffff810108812 */ /* 0x000fca00078ec0ff */
[----:B------:R-:W-:-:S04]  /*1f990*/  @!P0 IMAD.WIDE R62, R16, 0x2, R62 ;  /* 0x00000002103e8825 */ /* 0x000fc800078e023e */
[----:B------:R-:W-:Y:S02]  /*1f9a0*/  @!P0 IMAD.WIDE R66, R16, 0x2, R66 ;  /* 0x0000000210428825 */ /* 0x000fe400078e0242 */
[----:B------:R-:W-:-:S03]  /*1f9b0*/  CS2R R16, SRZ ;  /* 0x0000000000107805 */ /* 0x000fc6000001ff00 */
[----:B------:R3:W5:Y:S04]  /*1f9c0*/  @!P0 LD.E.128 R20, [R66.64] ;  /* 0x0000000442148980 */ /* 0x000768000c101d00 */
[----:B------:R3:W5:Y:S02]  /*1f9d0*/  @!P0 LD.E.128 R16, [R62.64] ;  /* 0x000000043e108980 */ /* 0x000764000c101d00 */
.L_x_3100:
[----:B------:R-:W-:Y:S05]  /*1f9e0*/  BSYNC B0 ;  /* 0x0000000000007941 */ /* 0x000fea0003800000 */
.L_x_3099:
[----:B---3--:R-:W2:Y:S01]  /*1f9f0*/  LDL.64 R66, [R27+0x20] ;  /* 0x000020001b427983 */ /* 0x008ea20000100a00 */
[----:B------:R-:W-:-:S04]  /*1fa00*/  DEPBAR.LE SB0, 0x3 ;  /* 0x000080c00000791a */ /* 0x000fc80000000000 */
[----:B------:R-:W-:Y:S01]  /*1fa10*/  WARPSYNC 0xffffffff ;  /* 0xffffffff00007948 */ /* 0x000fe20003800000 */
[----:B------:R-:W-:Y:S01]  /*1fa20*/  ULDC.64 UR4, c[0x0][0x118] ;  /* 0x0000460000047ab9 */ /* 0x000fe20000000a00 */
[----:B------:R-:W-:Y:S06]  /*1fa30*/  BAR.SYNC.DEFER_BLOCKING 0x0 ;  /* 0x0000000000007b1d */ /* 0x000fec0000010000 */
[----:B------:R1:W3:Y:S04]  /*1fa40*/  LDL.64 R110, [R27+0x28] ;  /* 0x000028001b6e7983 */ /* 0x0002e80000100a00 */
[----:B--2-4-:R2:W4:Y:S01]  /*1fa50*/  LD.E R100, [R66.64] ;  /* 0x0000000442647980 */ /* 0x014522000c101900 */
[----:B-----5:R-:W-:-:S02]  /*1fa60*/  IMAD.MOV.U32 R60, RZ, RZ, R18 ;  /* 0x000000ffff3c7224 */ /* 0x020fc400078e0012 */
[----:B-1----:R-:W-:-:S03]  /*1fa70*/  IMAD.MOV.U32 R27, RZ, RZ, R34 ;  /* 0x000000ffff1b7224 */ /* 0x002fc600078e0022 */
[----:B------:R-:W-:Y:S01]  /*1fa80*/  PRMT R74, R60, 0x7610, R74 ;  /* 0x000076103c4a7816 */ /* 0x000fe2000000004a */
[----:B------:R-:W-:Y:S01]  /*1fa90*/  IMAD.MOV.U32 R60, RZ, RZ, R17 ;  /* 0x000000ffff3c7224 */ /* 0x000fe200078e0011 */
[----:B------:R-:W-:Y:S01]  /*1faa0*/  PRMT R83, R27, 0x7610, R83 ;  /* 0x000076101b537816 */ /* 0x000fe20000000053 */
[----:B------:R-:W-:-:S03]  /*1fab0*/  IMAD.MOV.U32 R61, RZ, RZ, R16 ;  /* 0x000000ffff3d7224 */ /* 0x000fc600078e0010 */
[----:B------:R-:W-:Y:S01]  /*1fac0*/  PRMT R63, R60, 0x7610, R63 ;  /* 0x000076103c3f7816 */ /* 0x000fe2000000003f */
[----:B------:R-:W-:Y:S01]  /*1fad0*/  IMAD.MOV.U32 R60, RZ, RZ, R35 ;  /* 0x000000ffff3c7224 */ /* 0x000fe200078e0023 */
[----:B---3--:R-:W5:Y:S01]  /*1fae0*/  LD.E.64 R110, [R110.64] ;  /* 0x000000046e6e7980 */ /* 0x008f62000c101b00 */
        /* <DEDUP_REMOVED lines=10> */
[----:B--2---:R-:W-:Y:S01]  /*1fb90*/  IMAD.MOV.U32 R66, RZ, RZ, R31 ;  /* 0x000000ffff427224 */ /* 0x004fe200078e001f */
[----:B------:R-:W-:Y:S01]  /*1fba0*/  PRMT R98, R27, 0x7610, R98 ;  /* 0x000076101b627816 */ /* 0x000fe20000000062 */
[----:B------:R-:W-:Y:S01]  /*1fbb0*/  IMAD.MOV.U32 R67, RZ, RZ, R30 ;  /* 0x000000ffff437224 */ /* 0x000fe200078e001e */
[----:B------:R-:W-:Y:S01]  /*1fbc0*/  MOV R27, R22 ;  /* 0x00000016001b7202 */ /* 0x000fe20000000f00 */
        /* <DEDUP_REMOVED lines=11> */
[----:B------:R-:W-:Y:S01]  /*1fc80*/  BSSY B1, `(.L_x_3101) ;  /* 0x000017d000017945 */ /* 0x000fe20003800000 */
[----:B------:R-:W-:-:S02]  /*1fc90*/  PRMT R73, R62, 0x7610, R73 ;  /* 0x000076103e497816 */ /* 0x000fc40000000049 */
        /* <DEDUP_REMOVED lines=9> */
[----:B----4-:R-:W-:-:S02]  /*1fd30*/  IMAD R100, R100, -0x80, R65 ;  /* 0xffffff8064647824 */ /* 0x010fc400078e0241 */
[----:B------:R-:W-:-:S03]  /*1fd40*/  IMAD.MOV.U32 R65, RZ, RZ, R37 ;  /* 0x000000ffff417224 */ /* 0x000fc600078e0025 */
[----:B------:R-:W-:Y:S02]  /*1fd50*/  IMNMX R100, R100, 0x80, PT ;  /* 0x0000008064647817 */ /* 0x000fe40003800200 */
[----:B------:R-:W-:Y:S02]  /*1fd60*/  PRMT R92, R65, 0x7610, R92 ;  /* 0x00007610415c7816 */ /* 0x000fe4000000005c */
        /* <DEDUP_REMOVED lines=44> */
[----:B------:R-:W-:Y:S02]  /*20030*/  LOP3.LUT R127, R112, 0xffff0000, RZ, 0xc0, !PT ;  /* 0xffff0000707f7812 */ /* 0x000fe400078ec0ff */
[----:B------:R-:W-:Y:S01]  /*20040*/  SHF.R.U32.HI R11, RZ, 0x10, R11 ;  /* 0x00000010ff0b7819 */ /* 0x000fe2000001160b */
[----:B------:R-:W-:-:S03]  /*20050*/  IMAD.U32 R117, R116, 0x10000, RZ ;  /* 0x0001000074757824 */ /* 0x000fc600078e00ff */
        /* <DEDUP_REMOVED lines=15> */
[C---:B------:R-:W-:Y:S01]  /*20150*/  IMAD.U32 R125, R66.reuse, 0x10000, RZ ;  /* 0x00010000427d7824 */ /* 0x040fe200078e00ff */
[----:B------:R-:W-:Y:S01]  /*20160*/  LOP3.LUT R66, R66, 0xffff0000, RZ, 0xc0, !PT ;  /* 0xffff000042427812 */ /* 0x000fe200078ec0ff */
[----:B------:R-:W-:-:S02]  /*20170*/  FMUL.FTZ R65, R69, R64 ;  /* 0x0000004045417220 */ /* 0x000fc40000410000 */
[-C--:B------:R-:W-:Y:S02]  /*20180*/  FMUL.FTZ R69, R69, R124.reuse ;  /* 0x0000007c45457220 */ /* 0x080fe40000410000 */
        /* <DEDUP_REMOVED lines=8> */
[C---:B------:R-:W-:Y:S02]  /*20210*/  FMUL.FTZ R64, R126.reuse, R127 ;  /* 0x0000007f7e407220 */ /* 0x040fe40000410000 */
        /* <DEDUP_REMOVED lines=17> */
[----:B------:R-:W-:Y:S02]  /*20330*/  FMUL.FTZ R125, R125, R14 ;  /* 0x0000000e7d7d7220 */ /* 0x000fe40000410000 */
[-C--:B------:R-:W-:Y:S02]  /*20340*/  FMUL.FTZ R71, R71, R112.reuse ;  /* 0x0000007047477220 */ /* 0x080fe40000410000 */
[----:B------:R-:W-:Y:S02]  /*20350*/  FFMA.FTZ R116, R11, R112, -R116 ;  /* 0x000000700b747223 */ /* 0x000fe40000010874 */
[----:B------:R-:W-:Y:S02]  /*20360*/  FFMA.FTZ R125, R13, R8, R125 ;  /* 0x000000080d7d7223 */ /* 0x000fe4000001007d */
[----:B------:R-:W-:-:S02]  /*20370*/  FFMA.FTZ R11, R11, R64, R71 ;  /* 0x000000400b0b7223 */ /* 0x000fc40000010047 */
[----:B------:R-:W-:Y:S02]  /*20380*/  FFMA.FTZ R14, R13, R14, -R113 ;  /* 0x0000000e0d0e7223 */ /* 0x000fe40000010871 */
[C---:B------:R-:W-:Y:S02]  /*20390*/  FMUL.FTZ R8, R66.reuse, R115 ;  /* 0x0000007342087220 */ /* 0x040fe40000410000 */
[C---:B------:R-:W-:Y:S02]  /*203a0*/  FMUL.FTZ R71, R67.reuse, R114 ;  /* 0x0000007243477220 */ /* 0x040fe40000410000 */
[-C--:B------:R-:W-:Y:S02]  /*203b0*/  FMUL.FTZ R64, R66, R119.reuse ;  /* 0x0000007742407220 */ /* 0x080fe40000410000 */
[-C--:B------:R-:W-:Y:S02]  /*203c0*/  FMUL.FTZ R13, R67, R118.reuse ;  /* 0x00000076430d7220 */ /* 0x080fe40000410000 */
[----:B------:R-:W-:Y:S01]  /*203d0*/  FFMA.FTZ R119, R12, R119, -R8 ;  /* 0x000000770c777223 */ /* 0x000fe20000010808 */
[----:B------:R-:W-:Y:S01]  /*203e0*/  F2FP.BF16.PACK_AB R8, R128, R69 ;  /* 0x000000458008723e */ /* 0x000fe200000010ff */
[----:B------:R-:W-:-:S02]  /*203f0*/  FFMA.FTZ R67, R70, R118, -R71 ;  /* 0x0000007646437223 */ /* 0x000fc40000010847 */
[----:B------:R-:W-:Y:S01]  /*20400*/  FFMA.FTZ R68, R68, R127, R126 ;  /* 0x0000007f44447223 */ /* 0x000fe2000001007e */
[----:B------:R-:W-:Y:S01]  /*20410*/  F2FP.BF16.PACK_AB R14, R119, R14 ;  /* 0x0000000e770e723e */ /* 0x000fe200000010ff */
[----:B------:R-:W-:Y:S01]  /*20420*/  FFMA.FTZ R64, R12, R115, R64 ;  /* 0x000000730c407223 */ /* 0x000fe20000010040 */
[----:B------:R-:W-:Y:S01]  /*20430*/  F2FP.BF16.PACK_AB R12, R124, R65 ;  /* 0x000000417c0c723e */ /* 0x000fe200000010ff */
[----:B------:R-:W-:Y:S01]  /*20440*/  FFMA.FTZ R70, R70, R114, R13 ;  /* 0x0000007246467223 */ /* 0x000fe2000001000d */
[----:B------:R-:W-:Y:S02]  /*20450*/  F2FP.BF16.PACK_AB R13, R15, R10 ;  /* 0x0000000a0f0d723e */ /* 0x000fe400000010ff */
[----:B------:R-:W-:Y:S02]  /*20460*/  F2FP.BF16.PACK_AB R15, R67, R116 ;  /* 0x00000074430f723e */ /* 0x000fe400000010ff */
[----:B------:R-:W-:Y:S02]  /*20470*/  F2FP.BF16.PACK_AB R9, R68, R9 ;  /* 0x000000094409723e */ /* 0x000fe400000010ff */
[----:B------:R-:W-:Y:S01]  /*20480*/  F2FP.BF16.PACK_AB R10, R64, R125 ;  /* 0x0000007d400a723e */ /* 0x000fe200000010ff */
[----:B------:R1:W-:Y:S01]  /*20490*/  ST.E.128 [R122.64], R12 ;  /* 0x0000000c7a007985 */ /* 0x0003e2000c101d04 */
[----:B------:R-:W-:-:S05]  /*204a0*/  F2FP.BF16.PACK_AB R11, R70, R11 ;  /* 0x0000000b460b723e */ /* 0x000fca00000010ff */
[----:B------:R1:W-:Y:S02]  /*204b0*/  ST.E.128 [R120.64], R8 ;  /* 0x0000000878007985 */ /* 0x0003e4000c101d04 */
.L_x_3104:
[----:B------:R-:W-:Y:S05]  /*204c0*/  BSYNC B0 ;  /* 0x0000000000007941 */ /* 0x000fea0003800000 */
.L_x_3103:
[----:B-1----:R-:W-:Y:S01]  /*204d0*/  IADD3 R11, R26, 0x20, RZ ;  /* 0x000000201a0b7810 */ /* 0x002fe20007ffe0ff */
        /* <DEDUP_REMOVED lines=123> */
.L_x_3106:
[----:B------:R-:W-:Y:S05]  /*20c90*/  BSYNC B0 ;  /* 0x0000000000007941 */ /* 0x000fea0003800000 */
.L_x_3105:
[----:B-1----:R-:W-:-:S04]  /*20ca0*/  IADD3 R11, R26, 0x40, RZ ;  /* 0x000000401a0b7810 */ /* 0x002fc80007ffe0ff */
        /* <DEDUP_REMOVED lines=122> */
.L_x_3102:
[----:B------:R-:W-:Y:S05]  /*21450*/  BSYNC B1 ;  /* 0x0000000000017941 */ /* 0x000fea0003800000 */
.L_x_3101:
[----:B------:R-:W-:Y:S01]  /*21460*/  IADD3 R25, R25, 0x40, RZ ;  /* 0x0000004019197810 */ /* 0x000fe20007ffe0ff */
[----:B-1----:R-:W-:Y:S02]  /*21470*/  IMAD.MOV.U32 R8, RZ, RZ, R24 ;  /* 0x000000ffff087224 */ /* 0x002fe400078e0018 */
[----:B------:R-:W-:Y:S01]  /*21480*/  IMAD.MOV.U32 R9, RZ, RZ, 0x0 ;  /* 0x00000000ff097424 */ /* 0x000fe200078e00ff */
[----:B------:R-:W-:-:S13]  /*21490*/  ISETP.GE.AND P0, PT, R25, R100, PT ;  /* 0x000000641900720c */ /* 0x000fda0003f06270 */
[----:B------:R-:W-:Y:S05]  /*214a0*/  @P0 RET.REL.NODEC R8 `(_ZN7cutlass13device_kernelIN5flash19enable_sm80_to_sm89INS1_16FlashAttnFwdSm80INS1_25CollectiveMainloopFwdSm80ILi8ELi2ELb0EN4cute5tupleIJNS5_1CILi128EEENS7_ILi64EEENS7_ILi192EEEEEELi192ENS_10bfloat16_tEfNS_4arch4Sm80ELb0ELb1ELb0ELb1ELb1ELb1ELb1ELb0EEENS1_21CollectiveEpilogueFwdINS6_IJS8_SA_S9_EEENS6_IJNS7_ILi1EEESI_SI_EEESC_SE_Li256ELb1ELb1ELb0ELb0EEENS1_19SingleTileSchedulerILb1ELb0ELb1ELi128EEEEEEEEEvNT_6ParamsE) ;  /* 0xfffdeb5008000950 */ /* 0x000fea0003c3ffff */
[----:B------:R-:W-:Y:S01]  /*214b0*/  ISETP.GE.AND P0, PT, R26, R7, PT ;  /* 0x000000071a00720c */ /* 0x000fe20003f06270 */
[----:B------:R-:W-:-:S12]  /*214c0*/  BSSY B0, `(.L_x_3107) ;  /* 0x0000073000007945 */ /* 0x000fd80003800000 */
[----:B------:R-:W-:Y:S05]  /*214d0*/  @P0 BRA `(.L_x_3108) ;  /* 0x0000071000000947 */ /* 0x000fea0003800000 */
[----:B------:R-:W-:Y:S01]  /*214e0*/  LEA.HI R8, R7, R76, RZ, 0x1d ;  /* 0x0000004c07087211 */ /* 0x000fe200078fe8ff */
[----:B------:R-:W-:Y:S01]  /*214f0*/  IMAD.SHL.U32 R11, R25, 0x40, RZ ;  /* 0x00000040190b7824 */ /* 0x000fe200078e00ff */
[----:B------:R-:W-:Y:S01]  /*21500*/  SHF.R.S32.HI R10, RZ, 0x1f, R25 ;  /* 0x0000001fff0a7819 */ /* 0x000fe20000011419 */
[----:B------:R-:W-:Y:S01]  /*21510*/  ULDC.64 UR4, c[0x0][0x118] ;  /* 0x0000460000047ab9 */ /* 0x000fe20000000a00 */
        /* <DEDUP_REMOVED lines=109> */
.L_x_3108:
[----:B------:R-:W-:Y:S05]  /*21bf0*/  BSYNC B0 ;  /* 0x0000000000007941 */ /* 0x000fea0003800000 */
.L_x_3107:
        /* <DEDUP_REMOVED lines=124> */
.L_x_3110:
[----:B------:R-:W-:Y:S05]  /*223c0*/  BSYNC B0 ;  /* 0x0000000000007941 */ /* 0x000fea0003800000 */
.L_x_3109:
[----:B-1----:R-:W-:Y:S01]  /*223d0*/  IADD3 R11, R26, 0x40, RZ ;  /* 0x000000401a0b7810 */ /* 0x002fe20007ffe0ff */
[----:B------:R-:W-:Y:S02]  /*223e0*/  IMAD.MOV.U32 R8, RZ, RZ, R24 ;  /* 0x000000ffff087224 */ /* 0x000fe400078e0018 */
[----:B------:R-:W-:Y:S01]  /*223f0*/  IMAD.MOV.U32 R9, RZ, RZ, 0x0 ;  /* 0x00000000ff097424 */ /* 0x000fe200078e00ff */
[----:B------:R-:W-:-:S13]  /*22400*/  ISETP.GE.AND P0, PT, R11, R7, PT ;  /* 0x000000070b00720c */ /* 0x000fda0003f06270 */
[----:B------:R-:W-:Y:S05]  /*22410*/  @P0 RET.REL.NODEC R8 `(_ZN7cutlass13device_kernelIN5flash19enable_sm80_to_sm89INS1_16FlashAttnFwdSm80INS1_25CollectiveMainloopFwdSm80ILi8ELi2ELb0EN4cute5tupleIJNS5_1CILi128EEENS7_ILi64EEENS7_ILi192EEEEEELi192ENS_10bfloat16_tEfNS_4arch4Sm80ELb0ELb1ELb0ELb1ELb1ELb1ELb1ELb0EEENS1_21CollectiveEpilogueFwdINS6_IJS8_SA_S9_EEENS6_IJNS7_ILi1EEESI_SI_EEESC_SE_Li256ELb1ELb1ELb0ELb0EEENS1_19SingleTileSchedulerILb1ELb0ELb1ELi128EEEEEEEEEvNT_6ParamsE) ;  /* 0xfffddbe008000950 */ /* 0x000fea0003c3ffff */
[----:B------:R-:W-:Y:S01]  /*22420*/  SHF.R.S32.HI R12, RZ, 0x1f, R11 ;  /* 0x0000001fff0c7819 */ /* 0x000fe2000001140b */
[----:B------:R-:W-:Y:S01]  /*22430*/  IMAD.SHL.U32 R8, R25, 0x40, RZ ;  /* 0x0000004019087824 */ /* 0x000fe200078e00ff */
[----:B------:R-:W-:Y:S01]  /*22440*/  SHF.R.S32.HI R14, RZ, 0x1f, R25 ;  /* 0x0000001fff0e7819 */ /* 0x000fe20000011419 */
[----:B------:R-:W-:Y:S01]  /*22450*/  ULDC.64 UR4, c[0x0][0x118] ;  /* 0x0000460000047ab9 */ /* 0x000fe20000000a00 */
[----:B------:R-:W-:Y:S02]  /*22460*/  LEA.HI R9, R12, R11, RZ, 0x3 ;  /* 0x0000000b0c097211 */ /* 0x000fe400078f18ff */
[----:B------:R-:W-:Y:S02]  /*22470*/  LOP3.LUT R8, R8, 0x1c0, RZ, 0xc0, !PT ;  /* 0x000001c008087812 */ /* 0x000fe400078ec0ff */
[----:B------:R-:W-:Y:S02]  /*22480*/  SHF.R.S32.HI R10, RZ, 0x3, R9 ;  /* 0x00000003ff0a7819 */ /* 0x000fe40000011409 */
[----:B------:R-:W-:-:S02]  /*22490*/  LEA.HI R25, R14, R25, RZ, 0x3 ;  /* 0x000000190e197211 */ /* 0x000fc400078f18ff */
[----:B------:R-:W-:Y:S02]  /*224a0*/  LEA.HI R10, R7, R10, RZ, 0x1d ;  /* 0x0000000a070a7211 */ /* 0x000fe400078fe8ff */
[----:B------:R-:W-:Y:S01]  /*224b0*/  LOP3.LUT R14, R8, 0x38, R9, 0xf8, !PT ;  /* 0x00000038080e7812 */ /* 0x000fe200078ef809 */
[----:B------:R-:W-:Y:S01]  /*224c0*/  IMAD.SHL.U32 R7, R25, 0x40, RZ ;  /* 0x0000004019077824 */ /* 0x000fe200078e00ff */
        /* <DEDUP_REMOVED lines=22> */
[----:B------:R-:W-:Y:S02]  /*22630*/  SHF.R.U32.HI R18, RZ, 0x10, R19 ;  /* 0x00000010ff127819 */ /* 0x000fe40000011613 */
[--C-:B------:R-:W-:Y:S02]  /*22640*/  SHF.R.U64 R19, R20, 0x10, R21.reuse ;  /* 0x0000001014137819 */ /* 0x100fe40000001215 */
[----:B------:R-:W-:Y:S02]  /*22650*/  SHF.R.U32.HI R20, RZ, 0x10, R21 ;  /* 0x00000010ff147819 */ /* 0x000fe40000011615 */
[----:B------:R-:W-:Y:S02]  /*22660*/  SHF.R.U64 R21, R22, 0x10, R23 ;  /* 0x0000001016157819 */ /* 0x000fe40000001217 */
[----:B------:R-:W-:Y:S02]  /*22670*/  PRMT R60, R60, 0x5410, R19 ;  /* 0x000054103c3c7816 */ /* 0x000fe40000000013 */
[----:B------:R-:W-:-:S02]  /*22680*/  SHF.R.U32.HI R22, RZ, 0x10, R23 ;  /* 0x00000010ff167819 */ /* 0x000fc40000011617 */
[----:B------:R-:W-:Y:S02]  /*22690*/  PRMT R72, R72, 0x5410, R7 ;  /* 0x0000541048487816 */ /* 0x000fe40000000007 */
[----:B------:R-:W-:Y:S01]  /*226a0*/  PRMT R62, R62, 0x5410, R21 ;  /* 0x000054103e3e7816 */ /* 0x000fe20000000015 */
[----:B------:R-:W-:Y:S01]  /*226b0*/  IMAD.U32 R21, R60, 0x10000, RZ ;  /* 0x000100003c157824 */ /* 0x000fe200078e00ff */
[----:B------:R-:W-:Y:S02]  /*226c0*/  PRMT R73, R73, 0x5410, R18 ;  /* 0x0000541049497816 */ /* 0x000fe40000000012 */
[----:B------:R-:W-:Y:S01]  /*226d0*/  PRMT R61, R61, 0x5410, R22 ;  /* 0x000054103d3d7816 */ /* 0x000fe20000000016 */
[----:B------:R-:W-:Y:S01]  /*226e0*/  IMAD.U32 R22, R72, 0x10000, RZ ;  /* 0x0001000048167824 */ /* 0x000fe200078e00ff */
[----:B------:R-:W-:Y:S02]  /*226f0*/  PRMT R27, R27, 0x5410, R20 ;  /* 0x000054101b1b7816 */ /* 0x000fe40000000014 */
[----:B------:R-:W-:-:S02]  /*22700*/  PRMT R63, R63, 0x5410, R16 ;  /* 0x000054103f3f7816 */ /* 0x000fc40000000010 */
[----:B------:R-:W-:Y:S02]  /*22710*/  LOP3.LUT R31, R60, 0xffff0000, RZ, 0xc0, !PT ;  /* 0xffff00003c1f7812 */ /* 0x000fe400078ec0ff */
[----:B------:R-:W-:Y:S02]  /*22720*/  LOP3.LUT R35, R72, 0xffff0000, RZ, 0xc0, !PT ;  /* 0xffff000048237812 */ /* 0x000fe400078ec0ff */
[----:B------:R-:W-:-:S05]  /*22730*/  PRMT R74, R74, 0x5410, R17 ;  /* 0x000054104a4a7816 */ /* 0x000fca0000000011 */
[----:B------:R-:W-:Y:S02]  /*22740*/  IMAD.U32 R32, R74, 0x10000, RZ ;  /* 0x000100004a207824 */ /* 0x000fe400078e00ff */
[C---:B--2---:R-:W-:Y:S01]  /*22750*/  IMAD.U32 R7, R9.reuse, 0x10000, RZ ;  /* 0x0001000009077824 */ /* 0x044fe200078e00ff */
[----:B------:R-:W-:Y:S01]  /*22760*/  LOP3.LUT R18, R9, 0xffff0000, RZ, 0xc0, !PT ;  /* 0xffff000009127812 */ /* 0x000fe200078ec0ff */
[C---:B------:R-:W-:Y:S01]  /*22770*/  IMAD.U32 R9, R11.reuse, 0x10000, RZ ;  /* 0x000100000b097824 */ /* 0x040fe200078e00ff */
[----:B------:R-:W-:Y:S01]  /*22780*/  LOP3.LUT R20, R11, 0xffff0000, RZ, 0xc0, !PT ;  /* 0xffff00000b147812 */ /* 0x000fe200078ec0ff */
[C---:B---3--:R-:W-:Y:S01]  /*22790*/  IMAD.U32 R19, R12.reuse, 0x10000, RZ ;  /* 0x000100000c137824 */ /* 0x048fe200078e00ff */
[C---:B------:R-:W-:Y:S01]  /*227a0*/  LOP3.LUT R26, R13.reuse, 0xffff0000, RZ, 0xc0, !PT ;  /* 0xffff00000d1a7812 */ /* 0x040fe200078ec0ff */
[----:B------:R-:W-:Y:S01]  /*227b0*/  IMAD.U32 R11, R13, 0x10000, RZ ;  /* 0x000100000d0b7824 */ /* 0x000fe200078e00ff */
[----:B------:R-:W-:Y:S01]  /*227c0*/  LOP3.LUT R12, R12, 0xffff0000, RZ, 0xc0, !PT ;  /* 0xffff00000c0c7812 */ /* 0x000fe200078ec0ff */
[C---:B------:R-:W-:Y:S01]  /*227d0*/  IMAD.U32 R16, R8.reuse, 0x10000, RZ ;  /* 0x0001000008107824 */ /* 0x040fe200078e00ff */
[----:B------:R-:W-:Y:S01]  /*227e0*/  LOP3.LUT R8, R8, 0xffff0000, RZ, 0xc0, !PT ;  /* 0xffff000008087812 */ /* 0x000fe200078ec0ff */
[----:B------:R-:W-:-:S02]  /*227f0*/  FMUL.FTZ R13, R19, R21 ;  /* 0x00000015130d7220 */ /* 0x000fc40000410000 */
[-C--:B------:R-:W-:Y:S02]  /*22800*/  FMUL.FTZ R19, R19, R22.reuse ;  /* 0x0000001613137220 */ /* 0x080fe40000410000 */
[----:B------:R-:W-:Y:S02]  /*22810*/  FFMA.FTZ R13, R16, R22, -R13 ;  /* 0x00000016100d7223 */ /* 0x000fe4000001080d */
[C---:B------:R-:W-:Y:S01]  /*22820*/  IMAD.U32 R22, R27.reuse, 0x10000, RZ ;  /* 0x000100001b167824 */ /* 0x040fe200078e00ff */
[----:B------:R-:W-:Y:S01]  /*22830*/  LOP3.LUT R27, R27, 0xffff0000, RZ, 0xc0, !PT ;  /* 0xffff00001b1b7812 */ /* 0x000fe200078ec0ff */
[----:B------:R-:W-:Y:S02]  /*22840*/  FMUL.FTZ R33, R12, R31 ;  /* 0x0000001f0c217220 */ /* 0x000fe40000410000 */
[----:B------:R-:W-:Y:S02]  /*22850*/  FFMA.FTZ R19, R16, R21, R19 ;  /* 0x0000001510137223 */ /* 0x000fe40000010013 */
[C---:B------:R-:W-:Y:S01]  /*22860*/  IMAD.U32 R16, R63.reuse, 0x10000, RZ ;  /* 0x000100003f107824 */ /* 0x040fe200078e00ff */
[----:B------:R-:W-:Y:S01]  /*22870*/  LOP3.LUT R63, R63, 0xffff0000, RZ, 0xc0, !PT ;  /* 0xffff00003f3f7812 */ /* 0x000fe200078ec0ff */
[----:B------:R-:W-:-:S02]  /*22880*/  FMUL.FTZ R12, R12, R35 ;  /* 0x000000230c0c7220 */ /* 0x000fc40000410000 */
[C---:B------:R-:W-:Y:S02]  /*22890*/  FFMA.FTZ R30, R8.reuse, R35, -R33 ;  /* 0x00000023081e7223 */ /* 0x040fe40000010821 */
[C---:B------:R-:W-:Y:S02]  /*228a0*/  FMUL.FTZ R21, R11.reuse, R22 ;  /* 0x000000160b157220 */ /* 0x040fe40000410000 */
[-C--:B------:R-:W-:Y:S02]  /*228b0*/  FMUL.FTZ R11, R11, R16.reuse ;  /* 0x000000100b0b7220 */ /* 0x080fe40000410000 */
[----:B------:R-:W-:Y:S02]  /*228c0*/  FFMA.FTZ R8, R8, R31, R12 ;  /* 0x0000001f08087223 */ /* 0x000fe4000001000c */
[C---:B------:R-:W-:Y:S01]  /*228d0*/  IMAD.U32 R25, R14.reuse, 0x10000, RZ ;  /* 0x000100000e197824 */ /* 0x040fe200078e00ff */
[----:B------:R-:W-:Y:S01]  /*228e0*/  LOP3.LUT R14, R14, 0xffff0000, RZ, 0xc0, !PT ;  /* 0xffff00000e0e7812 */ /* 0x000fe200078ec0ff */
[----:B------:R-:W-:Y:S01]  /*228f0*/  IMAD.U32 R12, R62, 0x10000, RZ ;  /* 0x000100003e0c7824 */ /* 0x000fe200078e00ff */
[----:B------:R-:W-:Y:S01]  /*22900*/  F2FP.BF16.PACK_AB R8, R8, R19 ;  /* 0x000000130808723e */ /* 0x000fe200000010ff */
[----:B------:R-:W-:-:S02]  /*22910*/  FFMA.FTZ R21, R7, R16, -R21 ;  /* 0x0000001007157223 */ /* 0x000fc40000010815 */
[----:B------:R-:W-:Y:S02]  /*22920*/  FFMA.FTZ R11, R7, R22, R11 ;  /* 0x00000016070b7223 */ /* 0x000fe4000001000b */
[C---:B------:R-:W-:Y:S02]  /*22930*/  FMUL.FTZ R16, R26.reuse, R27 ;  /* 0x0000001b1a107220 */ /* 0x040fe40000410000 */
[----:B------:R-:W-:Y:S02]  /*22940*/  FMUL.FTZ R31, R26, R63 ;  /* 0x0000003f1a1f7220 */ /* 0x000fe40000410000 */
[----:B------:R-:W-:Y:S02]  /*22950*/  FMUL.FTZ R7, R25, R12 ;  /* 0x0000000c19077220 */ /* 0x000fe40000410000 */
[C---:B------:R-:W-:Y:S01]  /*22960*/  IMAD.U32 R17, R10.reuse, 0x10000, RZ ;  /* 0x000100000a117824 */ /* 0x040fe200078e00ff */
[----:B------:R-:W-:Y:S01]  /*22970*/  LOP3.LUT R10, R10, 0xffff0000, RZ, 0xc0, !PT ;  /* 0xffff00000a0a7812 */ /* 0x000fe200078ec0ff */
[C---:B------:R-:W-:Y:S01]  /*22980*/  IMAD.U32 R23, R15.reuse, 0x10000, RZ ;  /* 0x000100000f177824 */ /* 0x040fe200078e00ff */
[----:B------:R-:W-:Y:S01]  /*22990*/  LOP3.LUT R15, R15, 0xffff0000, RZ, 0xc0, !PT ;  /* 0xffff00000f0f7812 */ /* 0x000fe200078ec0ff */
[C---:B------:R-:W-:Y:S01]  /*229a0*/  IMAD.U32 R22, R61.reuse, 0x10000, RZ ;  /* 0x000100003d167824 */ /* 0x040fe200078e00ff */
[----:B------:R-:W-:Y:S01]  /*229b0*/  LOP3.LUT R61, R61, 0xffff0000, RZ, 0xc0, !PT ;  /* 0xffff00003d3d7812 */ /* 0x000fe200078ec0ff */
[----:B------:R-:W-:-:S02]  /*229c0*/  FMUL.FTZ R25, R25, R32 ;  /* 0x0000002019197220 */ /* 0x000fc40000410000 */
[C---:B------:R-:W-:Y:S01]  /*229d0*/  IMAD.U32 R26, R73.reuse, 0x10000, RZ ;  /* 0x00010000491a7824 */ /* 0x040fe200078e00ff */
[----:B------:R-:W-:Y:S01]  /*229e0*/  LOP3.LUT R73, R73, 0xffff0000, RZ, 0xc0, !PT ;  /* 0xffff000049497812 */ /* 0x000fe200078ec0ff */
[C---:B------:R-:W-:Y:S02]  /*229f0*/  FFMA.FTZ R16, R18.reuse, R63, -R16 ;  /* 0x0000003f12107223 */ /* 0x040fe40000010810 */
[----:B------:R-:W-:Y:S01]  /*22a00*/  FFMA.FTZ R18, R18, R27, R31 ;  /* 0x0000001b12127223 */ /* 0x000fe2000001001f */
[----:B------:R-:W-:Y:S01]  /*22a10*/  LOP3.LUT R31, R74, 0xffff0000, RZ, 0xc0, !PT ;  /* 0xffff00004a1f7812 */ /* 0x000fe200078ec0ff */
[----:B------:R-:W-:Y:S02]  /*22a20*/  FMUL.FTZ R27, R23, R22 ;  /* 0x00000016171b7220 */ /* 0x000fe40000410000 */
[C---:B------:R-:W-:Y:S02]  /*22a30*/  FFMA.FTZ R7, R17.reuse, R32, -R7 ;  /* 0x0000002011077223 */ /* 0x040fe40000010807 */
        /* <DEDUP_REMOVED lines=18> */
[----:B------:R-:W-:Y:S01]  /*22b60*/  F2FP.BF16.PACK_AB R10, R10, R25 ;  /* 0x000000190a0a723e */ /* 0x000fe200000010ff */
[----:B------:R-:W-:Y:S01]  /*22b70*/  IMAD.MOV.U32 R25, RZ, RZ, 0x0 ;  /* 0x00000000ff197424 */ /* 0x000fe200078e00ff */
[----:B------:R-:W-:Y:S01]  /*22b80*/  F2FP.BF16.PACK_AB R11, R20, R23 ;  /* 0x00000017140b723e */ /* 0x000fe200000010ff */
[----:B------:R1:W-:Y:S04]  /*22b90*/  ST.E.128 [R28.64], R12 ;  /* 0x0000000c1c007985 */ /* 0x0003e8000c101d04 */
[----:B------:R1:W-:Y:S01]  /*22ba0*/  ST.E.128 [R110.64], R8 ;  /* 0x000000086e007985 */ /* 0x0003e2000c101d04 */
[----:B------:R-:W-:Y:S05]  /*22bb0*/  RET.REL.NODEC R24 `(_ZN7cutlass13device_kernelIN5flash19enable_sm80_to_sm89INS1_16FlashAttnFwdSm80INS1_25CollectiveMainloopFwdSm80ILi8ELi2ELb0EN4cute5tupleIJNS5_1CILi128EEENS7_ILi64EEENS7_ILi192EEEEEELi192ENS_10bfloat16_tEfNS_4arch4Sm80ELb0ELb1ELb0ELb1ELb1ELb1ELb1ELb0EEENS1_21CollectiveEpilogueFwdINS6_IJS8_SA_S9_EEENS6_IJNS7_ILi1EEESI_SI_EEESC_SE_Li256ELb1ELb1ELb0ELb0EEENS1_19SingleTileSchedulerILb1ELb0ELb1ELi128EEEEEEEEEvNT_6ParamsE) ;  /* 0xfffdd44018007950 */ /* 0x000fea0003c3ffff */
.L_x_3063:
        /* <DEDUP_REMOVED lines=8> */
.L_x_3064:
[----:B------:R-:W-:Y:S01]  /*22c40*/  IMAD.MOV.U32 R238, RZ, RZ, R13 ;  /* 0x000000ffffee7224 */ /* 0x000fe200078e000d */
[----:B------:R-:W-:Y:S01]  /*22c50*/  MOV R174, 0x1c1f ;  /* 0x00001c1f00ae7802 */ /* 0x000fe20000000f00 */
[----:B------:R-:W-:Y:S01]  /*22c60*/  IMAD.MOV.U32 R175, RZ, RZ, RZ ;  /* 0x000000ffffaf7224 */ /* 0x000fe200078e00ff */
[----:B------:R-:W-:Y:S02]  /*22c70*/  MOV R173, 0xffffffff ;  /* 0xffffffff00ad7802 */ /* 0x000fe40000000f00 */
[----:B------:R-:W-:Y:S02]  /*22c80*/  MOV R172, 0x22ca0 ;  /* 0x00022ca000ac7802 */ /* 0x000fe40000000f00 */
[----:B-12---:R-:W-:Y:S05]  /*22c90*/  CALL.REL.NOINC `($__internal_13_$__cuda_sm70_shflsync_idx_p) ;  /* 0x000006d000007944 */ /* 0x006fea0003c00000 */
[----:B-1----:R-:W-:Y:S01]  /*22ca0*/  IMAD.MOV.U32 R238, RZ, RZ, R10 ;  /* 0x000000ffffee7224 */ /* 0x002fe200078e000a */
[----:B------:R-:W-:Y:S01]  /*22cb0*/  MOV R175, RZ ;  /* 0x000000ff00af7202 */ /* 0x000fe20000000f00 */
[----:B------:R-:W-:Y:S01]  /*22cc0*/  IMAD.MOV.U32 R174, RZ, RZ, 0x1c1f ;  /* 0x00001c1fffae7424 */ /* 0x000fe200078e00ff */
[----:B------:R-:W-:Y:S01]  /*22cd0*/  MOV R173, 0xffffffff ;  /* 0xffffffff00ad7802 */ /* 0x000fe20000000f00 */
[----:B--2---:R-:W-:Y:S01]  /*22ce0*/  IMAD.MOV.U32 R20, RZ, RZ, R240 ;  /* 0x000000ffff147224 */ /* 0x004fe200078e00f0 */
[----:B------:R-:W-:-:S02]  /*22cf0*/  MOV R172, 0x22d10 ;  /* 0x00022d1000ac7802 */ /* 0x000fc40000000f00 */
[----:B------:R-:W-:Y:S05]  /*22d00*/  CALL.REL.NOINC `($__internal_13_$__cuda_sm70_shflsync_idx_p) ;  /* 0x0000066000007944 */ /* 0x000fea0003c00000 */
[----:B--2---:R-:W-:Y:S01]  /*22d10*/  IMAD.MOV.U32 R23, RZ, RZ, R240 ;  /* 0x000000ffff177224 */ /* 0x004fe200078e00f0 */
[----:B-1----:R-:W-:Y:S01]  /*22d20*/  MOV R238, R11 ;  /* 0x0000000b00ee7202 */ /* 0x002fe20000000f00 */
[----:B------:R-:W-:Y:S01]  /*22d30*/  IMAD.MOV.U32 R175, RZ, RZ, RZ ;  /* 0x000000ffffaf7224 */ /* 0x000fe200078e00ff */
[----:B------:R-:W-:Y:S01]  /*22d40*/  MOV R174, 0x1c1f ;  /* 0x00001c1f00ae7802 */ /* 0x000fe20000000f00 */
[----:B------:R-:W-:Y:S01]  /*22d50*/  IMAD.MOV.U32 R173, RZ, RZ, -0x1 ;  /* 0xffffffffffad7424 */ /* 0x000fe200078e00ff */
[----:B------:R-:W-:-:S02]  /*22d60*/  MOV R172, 0x22d80 ;  /* 0x00022d8000ac7802 */ /* 0x000fc40000000f00 */
[----:B------:R-:W-:Y:S05]  /*22d70*/  CALL.REL.NOINC `($__internal_13_$__cuda_sm70_shflsync_idx_p) ;  /* 0x000005f000007944 */ /* 0x000fea0003c00000 */
[----:B--2---:R-:W-:Y:S01]  /*22d80*/  MOV R22, R240 ;  /* 0x000000f000167202 */ /* 0x004fe20000000f00 */
[----:B-1----:R-:W-:Y:S05]  /*22d90*/  BRA `(.L_x_3112) ;  /* 0xffff851000007947 */ /* 0x002fea000383ffff */
.L_x_3067:
[----:B------:R-:W-:Y:S01]  /*22da0*/  IMAD.MOV.U32 R238, RZ, RZ, R17 ;  /* 0x000000ffffee7224 */ /* 0x000fe200078e0011 */
[----:B------:R-:W-:Y:S01]  /*22db0*/  MOV R174, 0x1c1f ;  /* 0x00001c1f00ae7802 */ /* 0x000fe20000000f00 */
[----:B------:R-:W-:Y:S01]  /*22dc0*/  IMAD.MOV.U32 R175, RZ, RZ, 0x1 ;  /* 0x00000001ffaf7424 */ /* 0x000fe200078e00ff */
[----:B------:R-:W-:-:S02]  /*22dd0*/  MOV R173, 0xffffffff ;  /* 0xffffffff00ad7802 */ /* 0x000fc40000000f00 */
[----:B------:R-:W-:Y:S02]  /*22de0*/  MOV R172, 0x22e00 ;  /* 0x00022e0000ac7802 */ /* 0x000fe40000000f00 */
[----:B-1----:R-:W-:Y:S05]  /*22df0*/  CALL.REL.NOINC `($__internal_13_$__cuda_sm70_shflsync_idx_p) ;  /* 0x0000057000007944 */ /* 0x002fea0003c00000 */
[----:B--2---:R-:W-:Y:S01]  /*22e00*/  IMAD.MOV.U32 R19, RZ, RZ, R240 ;  /* 0x000000ffff137224 */ /* 0x004fe200078e00f0 */
[----:B-1----:R-:W-:Y:S01]  /*22e10*/  MOV R238, R13 ;  /* 0x0000000d00ee7202 */ /* 0x002fe20000000f00 */
[----:B------:R-:W-:Y:S01]  /*22e20*/  IMAD.MOV.U32 R175, RZ, RZ, 0x1 ;  /* 0x00000001ffaf7424 */ /* 0x000fe200078e00ff */
[----:B------:R-:W-:Y:S01]  /*22e30*/  MOV R174, 0x1c1f ;  /* 0x00001c1f00ae7802 */ /* 0x000fe20000000f00 */
[----:B------:R-:W-:Y:S01]  /*22e40*/  IMAD.MOV.U32 R173, RZ, RZ, -0x1 ;  /* 0xffffffffffad7424 */ /* 0x000fe200078e00ff */
[----:B------:R-:W-:Y:S02]  /*22e50*/  MOV R172, 0x22e70 ;  /* 0x00022e7000ac7802 */ /* 0x000fe40000000f00 */
[----:B------:R-:W-:Y:S05]  /*22e60*/  CALL.REL.NOINC `($__internal_13_$__cuda_sm70_shflsync_idx_p) ;  /* 0x0000050000007944 */ /* 0x000fea0003c00000 */
[----:B-1----:R-:W-:Y:S01]  /*22e70*/  IMAD.MOV.U32 R238, RZ, RZ, R10 ;  /* 0x000000ffffee7224 */ /* 0x002fe200078e000a */
[----:B------:R-:W-:Y:S01]  /*22e80*/  MOV R175, 0x1 ;  /* 0x0000000100af7802 */ /* 0x000fe20000000f00 */
[----:B------:R-:W-:Y:S01]  /*22e90*/  IMAD.MOV.U32 R174, RZ, RZ, 0x1c1f ;  /* 0x00001c1fffae7424 */ /* 0x000fe200078e00ff */
[----:B------:R-:W-:Y:S01]  /*22ea0*/  MOV R173, 0xffffffff ;  /* 0xffffffff00ad7802 */ /* 0x000fe20000000f00 */
[----:B--2---:R-:W-:Y:S01]  /*22eb0*/  IMAD.MOV.U32 R18, RZ, RZ, R240 ;  /* 0x000000ffff127224 */ /* 0x004fe200078e00f0 */
[----:B------:R-:W-:-:S02]  /*22ec0*/  MOV R172, 0x22ee0 ;  /* 0x00022ee000ac7802 */ /* 0x000fc40000000f00 */
[----:B------:R-:W-:Y:S05]  /*22ed0*/  CALL.REL.NOINC `($__internal_13_$__cuda_sm70_shflsync_idx_p) ;  /* 0x0000049000007944 */ /* 0x000fea0003c00000 */
        /* <DEDUP_REMOVED lines=9> */
.L_x_3094:
        /* <DEDUP_REMOVED lines=8> */
.L_x_3095:
        /* <DEDUP_REMOVED lines=22> */
.L_x_3098:
[----:B------:R-:W-:Y:S01]  /*23150*/  IMAD.MOV.U32 R238, RZ, RZ, R21 ;  /* 0x000000ffffee7224 */ /* 0x000fe200078e0015 */
[----:B------:R-:W-:Y:S01]  /*23160*/  MOV R174, 0x1c1f ;  /* 0x00001c1f00ae7802 */ /* 0x000fe20000000f00 */
[----:B------:R-:W-:Y:S01]  /*23170*/  IMAD.MOV.U32 R175, RZ, RZ, 0x1 ;  /* 0x00000001ffaf7424 */ /* 0x000fe200078e00ff */
[----:B------:R-:W-:-:S02]  /*23180*/  MOV R173, 0xffffffff ;  /* 0xffffffff00ad7802 */ /* 0x000fc40000000f00 */
[----:B------:R-:W-:Y:S02]  /*23190*/  MOV R172, 0x231b0 ;  /* 0x000231b000ac7802 */ /* 0x000fe40000000f00 */
[----:B--23--:R-:W-:Y:S05]  /*231a0*/  CALL.REL.NOINC `($__internal_13_$__cuda_sm70_shflsync_idx_p) ;  /* 0x000001c000007944 */ /* 0x00cfea0003c00000 */
        /* <DEDUP_REMOVED lines=23> */
        .weak           $__internal_12_$__cuda_sm70_shflsync_bfly_p
        .type           $__internal_12_$__cuda_sm70_shflsync_bfly_p,@function
        .size           $__internal_12_$__cuda_sm70_shflsync_bfly_p,($__internal_13_$__cuda_sm70_shflsync_idx_p - $__internal_12_$__cuda_sm70_shflsync_bfly_p)
$__internal_12_$__cuda_sm70_shflsync_bfly_p:
[----:B------:R-:W-:Y:S01]  /*23320*/  MOV R140, R132 ;  /* 0x00000084008c7202 */ /* 0x000fe20000000f00 */
[----:B------:R-:W-:Y:S04]  /*23330*/  WARPSYNC R191 ;  /* 0x000000bf00007348 */ /* 0x000fe80003800000 */
[----:B------:R-:W-:Y:S01]  /*23340*/  MOV R141, 0x0 ;  /* 0x00000000008d7802 */ /* 0x000fe20000000f00 */
[----:B------:R1:W2:Y:S03]  /*23350*/  SHFL.BFLY PT, R139, R137, R134, R228 ;  /* 0x0c000086898b7389 */ /* 0x0002a600000e00e4 */
[----:B------:R-:W-:Y:S05]  /*23360*/  RET.REL.NODEC R140 `(_ZN7cutlass13device_kernelIN5flash19enable_sm80_to_sm89INS1_16FlashAttnFwdSm80INS1_25CollectiveMainloopFwdSm80ILi8ELi2ELb0EN4cute5tupleIJNS5_1CILi128EEENS7_ILi64EEENS7_ILi192EEEEEELi192ENS_10bfloat16_tEfNS_4arch4Sm80ELb0ELb1ELb0ELb1ELb1ELb1ELb1ELb0EEENS1_21CollectiveEpilogueFwdINS6_IJS8_SA_S9_EEENS6_IJNS7_ILi1EEESI_SI_EEESC_SE_Li256ELb1ELb1ELb0ELb0EEENS1_19SingleTileSchedulerILb1ELb0ELb1ELi128EEEEEEEEEvNT_6ParamsE) ;  /* 0xfffdcc908c007950 */ /* 0x000fea0003c3ffff */
        .weak           $__internal_13_$__cuda_sm70_shflsync_idx_p
        .type           $__internal_13_$__cuda_sm70_shflsync_idx_p,@function
        .size           $__internal_13_$__cuda_sm70_shflsync_idx_p,(.L_x_3441 - $__internal_13_$__cuda_sm70_shflsync_idx_p)
$__internal_13_$__cuda_sm70_shflsync_idx_p:
[----:B------:R-:W-:Y:S01]  /*23370*/  MOV R242, R172 ;  /* 0x000000ac00f27202 */ /* 0x000fe20000000f00 */
[----:B------:R-:W-:Y:S04]  /*23380*/  WARPSYNC R173 ;  /* 0x000000ad00007348 */ /* 0x000fe80003800000 */
[----:B------:R-:W-:Y:S01]  /*23390*/  MOV R243, 0x0 ;  /* 0x0000000000f37802 */ /* 0x000fe20000000f00 */
[----:B------:R1:W2:Y:S03]  /*233a0*/  SHFL.IDX PT, R240, R238, R175, R174 ;  /* 0x000000afeef07389 */ /* 0x0002a600000e00ae */
[----:B------:R-:W-:Y:S05]  /*233b0*/  RET.REL.NODEC R242 `(_ZN7cutlass13device_kernelIN5flash19enable_sm80_to_sm89INS1_16FlashAttnFwdSm80INS1_25CollectiveMainloopFwdSm80ILi8ELi2ELb0EN4cute5tupleIJNS5_1CILi128EEENS7_ILi64EEENS7_ILi192EEEEEELi192ENS_10bfloat16_tEfNS_4arch4Sm80ELb0ELb1ELb0ELb1ELb1ELb1ELb1ELb0EEENS1_21CollectiveEpilogueFwdINS6_IJS8_SA_S9_EEENS6_IJNS7_ILi1EEESI_SI_EEESC_SE_Li256ELb1ELb1ELb0ELb0EEENS1_19SingleTileSchedulerILb1ELb0ELb1ELi128EEEEEEEEEvNT_6ParamsE) ;  /* 0xfffdcc40f2007950 */ /* 0x000fea0003c3ffff */
.L_x_3117:
        /* <DEDUP_REMOVED lines=12> */
.L_x_3441:


//--------------------- .text._ZN7cutlass13device_kernelIN5flash19enable_sm80_to_sm89INS1_16FlashAttnFwdSm80INS1_25CollectiveMainloopFwdSm80ILi8ELi2ELb0EN4cute5tupleIJNS5_1CILi128EEENS7_ILi64EEENS7_ILi192EEEEEELi192ENS_10bfloat16_tEfNS_4arch4Sm80ELb1ELb0ELb0ELb0ELb1ELb0ELb1ELb0EEENS1_21CollectiveEpilogueFwdINS6_IJS8_SA_S9_EEENS6_IJNS7_ILi1EEESI_SI_EEESC_SE_Li256ELb0ELb1ELb0ELb0EEENS1_30DynamicPersistentTileSchedulerILi256ELi256ELb0ELb1ELb0EEEEEEEEEvNT_6ParamsE --------------------------
	.section	.text._ZN7cutlass13device_kernelIN5flash19enable_sm80_to_sm89INS1_16FlashAttnFwdSm80INS1_25CollectiveMainloopFwdSm80ILi8ELi2ELb0EN4cute5tupleIJNS5_1CILi128EEENS7_ILi64EEENS7_ILi192EEEEEELi192ENS_10bfloat16_tEfNS_4arch4Sm80ELb1ELb0ELb0ELb0ELb1ELb0ELb1ELb0EEENS1_21CollectiveEpilogueFwdINS6_IJS8_SA_S9_EEENS6_IJNS7_ILi1EEESI_SI_EEESC_SE_Li256ELb0ELb1ELb0ELb0EEENS1_30DynamicPersistentTileSchedulerILi256ELi256ELb0ELb1ELb0EEEEEEEEEvNT_6ParamsE,"ax",@progbits
	.sectioninfo	@"SHI_REGISTERS=255"
	.align	128
.text._ZN7cutlass13device_kernelIN5flash19enable_sm80_to_sm89INS1_16FlashAttnFwdSm80INS1_25CollectiveMainloopFwdSm80ILi8ELi2ELb0EN4cute5tupleIJNS5_1CILi128EEENS7_ILi64EEENS7_ILi192EEEEEELi192ENS_10bfloat16_tEfNS_4arch4Sm80ELb1ELb0ELb0ELb0ELb1ELb0ELb1ELb0EEENS1_21CollectiveEpilogueFwdINS6_IJS8_SA_S9_EEENS6_IJNS7_ILi1EEESI_SI_EEESC_SE_Li256ELb0ELb1ELb0ELb0EEENS1_30DynamicPersistentTileSchedulerILi256ELi256ELb0ELb1ELb0EEEEEEEEEvNT_6ParamsE:
        .type           _ZN7cutlass13device_kernelIN5flash19enable_sm80_to_sm89INS1_16FlashAttnFwdSm80INS1_25CollectiveMainloopFwdSm80ILi8ELi2ELb0EN4cute5tupleIJNS5_1CILi128EEENS7_ILi64EEENS7_ILi192EEEEEELi192ENS_10bfloat16_tEfNS_4arch4Sm80ELb1ELb0ELb0ELb0ELb1ELb0ELb1ELb0EEENS1_21CollectiveEpilogueFwdINS6_IJS8_SA_S9_EEENS6_IJNS7_ILi1EEESI_SI_EEESC_SE_Li256ELb0ELb1ELb0ELb0EEENS1_30DynamicPersistentTileSchedulerILi256ELi256ELb0ELb1ELb0EEEEEEEEEvNT_6ParamsE,@function
        .size           _ZN7cutlass13device_kernelIN5flash19enable_sm80_to_sm89INS1_16FlashAttnFwdSm80INS1_25CollectiveMainloopFwdSm80ILi8ELi2ELb0EN4cute5tupleIJNS5_1CILi128EEENS7_ILi64EEENS7_ILi192EEEEEELi192ENS_10bfloat16_tEfNS_4arch4Sm80ELb1ELb0ELb0ELb0ELb1ELb0ELb1ELb0EEENS1_21CollectiveEpilogueFwdINS6_IJS8_SA_S9_EEENS6_IJNS7_ILi1EEESI_SI_EEESC_SE_Li256ELb0ELb1ELb0ELb0EEENS1_30DynamicPersistentTileSchedulerILi256ELi256ELb0ELb1ELb0EEEEEEEEEvNT_6ParamsE,(.L_x_3445 - _ZN7cutlass13device_kernelIN5flash19enable_sm80_to_sm89INS1_16FlashAttnFwdSm80INS1_25CollectiveMainloopFwdSm80ILi8ELi2ELb0EN4cute5tupleIJNS5_1CILi128EEENS7_ILi64EEENS7_ILi192EEEEEELi192ENS_10bfloat16_tEfNS_4arch4Sm80ELb1ELb0ELb0ELb0ELb1ELb0ELb1ELb0EEENS1_21CollectiveEpilogueFwdINS6_IJS8_SA_S9_EEENS6_IJNS7_ILi1EEESI_SI_EEESC_SE_Li256ELb0ELb1ELb0ELb0EEENS1_30DynamicPersistentTileSchedulerILi256ELi256ELb0ELb1ELb0EEEEEEEEEvNT_6ParamsE)
        .other          _ZN7cutlass13device_kernelIN5flash19enable_sm80_to_sm89INS1_16FlashAttnFwdSm80INS1_25CollectiveMainloopFwdSm80ILi8ELi2ELb0EN4cute5tupleIJNS5_1CILi128EEENS7_ILi64EEENS7_ILi192EEEEEELi192ENS_10bfloat16_tEfNS_4arch4Sm80ELb1ELb0ELb0ELb0ELb1ELb0ELb1ELb0EEENS1_21CollectiveEpilogueFwdINS6_IJS8_SA_S9_EEENS6_IJNS7_ILi1EEESI_SI_EEESC_SE_Li256ELb0ELb1ELb0ELb0EEENS1_30DynamicPersistentTileSchedulerILi256ELi256ELb0ELb1ELb0EEEEEEEEEvNT_6ParamsE,@"STO_CUDA_ENTRY STV_DEFAULT"
_ZN7cutlass13device_kernelIN5flash19enable_sm80_to_sm89INS1_16FlashAttnFwdSm80INS1_25CollectiveMainloopFwdSm80ILi8ELi2ELb0EN4cute5tupleIJNS5_1CILi128EEENS7_ILi64EEENS7_ILi192EEEEEELi192ENS_10bfloat16_tEfNS_4arch4Sm80ELb1ELb0ELb0ELb0ELb1ELb0ELb1ELb0EEENS1_21CollectiveEpilogueFwdINS6_IJS8_SA_S9_EEENS6_IJNS7_ILi1EEESI_SI_EEESC_SE_Li256ELb0ELb1ELb0ELb0EEENS1_30DynamicPersistentTileSchedulerILi256ELi256ELb0ELb1ELb0EEEEEEEEEvNT_6ParamsE:
        /* <DEDUP_REMOVED lines=72> */
[----:B------:R-:W-:Y:S01]  /*0480*/  LOP3.LUT R13, R13, 0x7ffffe00, R8, 0xf8, !PT ;  /* 0x7ffffe000d0d7812 */ /* 0x000fe200078ef808 */
[----:B------:R-:W-:Y:S01]  /*0490*/  IMAD.SHL.U32 R4, R6, 0x400, RZ ;  /* 0x0000040006047824 */ /* 0x000fe200078e00ff */
[----:B------:R-:W-:Y:S01]  /*04a0*/  LOP3.LUT R2, R2, 0x1ffffffe, RZ, 0xc0, !PT ;  /* 0x1ffffffe02027812 */ /* 0x000fe200078ec0ff */
[----:B------:R-:W-:Y:S01]  /*04b0*/  STL [R1+0x30], R18 ;  /* 0x0000301201007387 */ /* 0x000fe20000100800 */
[----:B------:R-:W-:Y:S01]  /*04c0*/  LOP3.LUT R8, R7, R5, RZ, 0x3c, !PT ;  /* 0x0000000507087212 */ /* 0x000fe200078e3cff */
[----:B------:R-:W-:Y:S01]  /*04d0*/  IMAD.SHL.U32 R7, R11, 0x40, RZ ;  /* 0x000000400b077824 */ /* 0x000fe200078e00ff */
[----:B------:R-:W-:Y:S01]  /*04e0*/  LOP3.LUT R6, R3, 0x1c0, RZ, 0xc0, !PT ;  /* 0x000001c003067812 */ /* 0x000fe200078ec0ff */
[C---:B------:R-:W-:Y:S01]  /*04f0*/  IMAD R5, R0.reuse, 0x2, R4 ;  /* 0x0000000200057824 */ /* 0x040fe200078e0204 */
[----:B------:R-:W-:Y:S01]  /*0500*/  R2P PR, R9, 0x6 ;  /* 0x0000000609007804 */ /* 0x000fe20000000000 */
[----:B------:R-:W-:Y:S01]  /*0510*/  IMAD.IADD R9, R0, 0x1, -R2 ;  /* 0x0000000100097824 */ /* 0x000fe200078e0a02 */
[----:B------:R-:W-:Y:S01]  /*0520*/  LEA.HI R2, R6, R6, RZ, 0x1d ;  /* 0x0000000606027211 */ /* 0x000fe200078fe8ff */
[----:B------:R-:W-:Y:S01]  /*0530*/  IMAD R0, R14, 0x200, R15 ;  /* 0x000002000e007824 */ /* 0x000fe200078e020f */
[----:B------:R-:W-:Y:S01]  /*0540*/  LOP3.LUT R3, R7, 0xfffffe00, RZ, 0xc0, !PT ;  /* 0xfffffe0007037812 */ /* 0x000fe200078ec0ff */
[----:B------:R-:W-:Y:S01]  /*0550*/  STL [R1], R17 ;  /* 0x0000001101007387 */ /* 0x000fe20000100800 */
[----:B------:R-:W-:Y:S01]  /*0560*/  SHF.R.S32.HI R6, RZ, 0x1f, R195 ;  /* 0x0000001fff067819 */ /* 0x000fe200000114c3 */
[----:B------:R-:W-:Y:S01]  /*0570*/  IMAD.IADD R7, R5, 0x1, R2 ;  /* 0x0000000105077824 */ /* 0x000fe200078e0202 */
[----:B------:R-:W-:Y:S01]  /*0580*/  IADD3 R2, R8, R3, R4 ;  /* 0x0000000308027210 */ /* 0x000fe20007ffe004 */
[----:B------:R-:W-:Y:S01]  /*0590*/  IMAD.SHL.U32 R220, R13, 0x2, RZ ;  /* 0x000000020ddc7824 */ /* 0x000fe200078e00ff */
[----:B------:R-:W-:-:S02]  /*05a0*/  LEA.HI R4, R16, R20, RZ, 0x7 ;  /* 0x0000001410047211 */ /* 0x000fc400078f38ff */
[C---:B------:R-:W-:Y:S02]  /*05b0*/  IADD3 R212, R195.reuse, 0x40, RZ ;  /* 0x00000040c3d47810 */ /* 0x040fe40007ffe0ff */
[----:B------:R-:W-:Y:S02]  /*05c0*/  SHF.R.S32.HI R4, RZ, 0x7, R4 ;  /* 0x00000007ff047819 */ /* 0x000fe40000011404 */
[----:B------:R-:W-:Y:S02]  /*05d0*/  LOP3.LUT R4, R12, 0x7ffffffc, RZ, 0xc0, !PT ;  /* 0x7ffffffc0c047812 */ /* 0x000fe400078ec0ff */
[----:B------:R-:W-:Y:S02]  /*05e0*/  IADD3 R213, R195, 0x80, RZ ;  /* 0x00000080c3d57810 */ /* 0x000fe40007ffe0ff */
[C---:B------:R-:W-:Y:S01]  /*05f0*/  LOP3.LUT P0, RZ, R10.reuse, 0x2, RZ, 0xc0, !PT ;  /* 0x000000020aff7812 */ /* 0x040fe2000780c0ff */
[----:B------:R-:W-:Y:S01]  /*0600*/  IMAD.IADD R6, R19, 0x1, -R4 ;  /* 0x0000000113067824 */ /* 0x000fe200078e0a04 */
[----:B------:R-:W-:-:S02]  /*0610*/  LOP3.LUT P4, RZ, R10, 0x4, RZ, 0xc0, !PT ;  /* 0x000000040aff7812 */ /* 0x000fc4000788c0ff */
[----:B------:R-:W-:Y:S01]  /*0620*/  LOP3.LUT R3, R8, R3, RZ, 0xfc, !PT ;  /* 0x0000000308037212 */ /* 0x000fe200078efcff */
[----:B------:R-:W-:Y:S01]  /*0630*/  IMAD.MOV.U32 R8, RZ, RZ, 0x40 ;  /* 0x00000040ff087424 */ /* 0x000fe200078e00ff */
[----:B------:R-:W-:Y:S01]  /*0640*/  SHF.R.S32.HI R5, RZ, 0x1f, R212 ;  /* 0x0000001fff057819 */ /* 0x000fe200000114d4 */
[----:B------:R-:W-:Y:S01]  /*0650*/  IMAD.SHL.U32 R251, R6, 0x2, RZ ;  /* 0x0000000206fb7824 */ /* 0x000fe200078e00ff */
[----:B------:R-:W-:Y:S01]  /*0660*/  SHF.R.S32.HI R10, RZ, 0x1f, R213 ;  /* 0x0000001fff0a7819 */ /* 0x000fe200000114d5 */
[----:B------:R-:W-:Y:S01]  /*0670*/  IMAD R6, R9, 0x8, R18 ;  /* 0x0000000809067824 */ /* 0x000fe200078e0212 */
[----:B------:R-:W-:Y:S02]  /*0680*/  SEL R5, R189, 0xffffffe0, !P1 ;  /* 0xffffffe0bd057807 */ /* 0x000fe40004800000 */
[----:B------:R-:W-:Y:S02]  /*0690*/  LEA R10, R7, 0x80, 0x1 ;  /* 0x00000080070a7811 */ /* 0x000fe400078e08ff */
[----:B------:R-:W-:Y:S01]  /*06a0*/  SEL R4, R8, 0xffffffc0, !P2 ;  /* 0xffffffc008047807 */ /* 0x000fe20005000000 */
[----:B------:R1:W-:Y:S01]  /*06b0*/  STL [R1+0x28], R6 ;  /* 0x0000280601007387 */ /* 0x0003e20000100800 */
[----:B------:R-:W-:Y:S01]  /*06c0*/  LEA R190, R0, 0xc100, 0x1 ;  /* 0x0000c10000be7811 */ /* 0x000fe200078e08ff */
[----:B------:R-:W-:Y:S01]  /*06d0*/  IMAD.IADD R7, R10, 0x1, R5 ;  /* 0x000000010a077824 */ /* 0x000fe200078e0205 */
[----:B------:R-:W-:Y:S01]  /*06e0*/  SEL R0, R8, 0xffffffc0, !P4 ;  /* 0xffffffc008007807 */ /* 0x000fe20006000000 */
[----:B------:R-:W-:Y:S01]  /*06f0*/  STL [R1+0x4], R10 ;  /* 0x0000040a01007387 */ /* 0x000fe20000100800 */
[----:B------:R-:W-:Y:S01]  /*0700*/  IMAD.IADD R8, R10, 0x1, R4 ;  /* 0x000000010a087824 */ /* 0x000fe200078e0204 */
[----:B------:R-:W-:-:S02]  /*0710*/  LEA R183, R2, 0x18100, 0x1 ;  /* 0x0001810002b77811 */ /* 0x000fc400078e08ff */
[----:B------:R2:W-:Y:S01]  /*0720*/  STL [R1+0x10], R7 ;  /* 0x0000100701007387 */ /* 0x0005e20000100800 */
[----:B------:R-:W-:Y:S02]  /*0730*/  SEL R189, R189, 0xffffffe0, !P0 ;  /* 0xffffffe0bdbd7807 */ /* 0x000fe40004000000 */
[----:B------:R-:W-:Y:S01]  /*0740*/  LEA R191, R3, 0x100, 0x1 ;  /* 0x0000010003bf7811 */ /* 0x000fe200078e08ff */
[----:B------:R-:W-:Y:S01]  /*0750*/  STL [R1+0x20], R8 ;  /* 0x0000200801007387 */ /* 0x000fe20000100800 */
[C-C-:B------:R-:W-:Y:S01]  /*0760*/  IMAD.IADD R186, R183.reuse, 0x1, R0.reuse ;  /* 0x00000001b7ba7824 */ /* 0x140fe200078e0200 */
[C---:B------:R-:W-:Y:S01]  /*0770*/  IADD3 R232, R220.reuse, 0xc100, RZ ;  /* 0x0000c100dce87810 */ /* 0x040fe20007ffe0ff */
[----:B------:R-:W-:Y:S01]  /*0780*/  IMAD.IADD R184, R183, 0x1, R189 ;  /* 0x00000001b7b87824 */ /* 0x000fe200078e02bd */
[----:B------:R-:W-:Y:S01]  /*0790*/  IADD3 R231, R220, 0x100, RZ ;  /* 0x00000100dce77810 */ /* 0x000fe20007ffe0ff */
[----:B------:R-:W-:Y:S02]  /*07a0*/  IMAD.IADD R192, R0, 0x1, R191 ;  /* 0x0000000100c07824 */ /* 0x000fe400078e02bf */
[----:B------:R-:W-:Y:S01]  /*07b0*/  IMAD.IADD R185, R184, 0x1, R0 ;  /* 0x00000001b8b97824 */ /* 0x000fe200078e0200 */
        /* <DEDUP_REMOVED lines=15> */
.L_x_3198:
[----:B------:R-:W3:Y:S01]  /*08b0*/  LDL R4, [R1] ;  /* 0x0000000001047983 */ /* 0x000ee20000100800 */
        /* <DEDUP_REMOVED lines=18> */
.L_x_3119:
[----:B------:R-:W-:-:S04]  /*09e0*/  MOV R0, c[0x0][0x554] ;  /* 0x0001550000007a02 */ /* 0x000fc80000000f00 */
[----:B------:R-:W-:Y:S02]  /*09f0*/  ISETP.NE.AND P0, PT, R0, 0x1, PT ;  /* 0x000000010000780c */ /* 0x000fe40003f05270 */
[----:B------:R-:W-:-:S11]  /*0a00*/  MOV R0, R2 ;  /* 0x0000000200007202 */ /* 0x000fd60000000f00 */
[----:B------:R-:W-:-:S05]  /*0a10*/  @P0 IMAD.HI.U32 R4, R2, c[0x0][0x558], RZ ;  /* 0x0001560002040a27 */ /* 0x000fca00078e00ff */
[----:B------:R-:W-:-:S05]  /*0a20*/  @P0 SHF.R.U32.HI R0, RZ, c[0x0][0x55c], R4 ;  /* 0x00015700ff000a19 */ /* 0x000fca0000011604 */
[----:B------:R-:W-:Y:S02]  /*0a30*/  IMAD R4, R0, c[0x0][0x554], RZ ;  /* 0x0001550000047a24 */ /* 0x000fe400078e02ff */
.L_x_3120:
[----:B------:R-:W-:Y:S05]  /*0a40*/  BSYNC B0 ;  /* 0x0000000000007941 */ /* 0x000fea0003800000 */
.L_x_3118:
        /* <DEDUP_REMOVED lines=142> */
.L_x_3199:
[----:B------:R-:W-:Y:S05]  /*1330*/  BRA.DIV ~URZ, `(.L_x_3123) ;  /* 0x0000c9627f007947 */ /* 0x000fea000b800000 */
[----:B------:R3:W4:Y:S02]  /*1340*/  SHFL.IDX PT, R0, R11, RZ, 0x181f ;  /* 0x00181fff0b007589 */ /* 0x00072400000e0000 */
.L_x_3200:
        /* <DEDUP_REMOVED lines=21> */
.L_x_3125:
[----:B------:R-:W-:Y:S05]  /*14a0*/  BSYNC B0 ;  /* 0x0000000000007941 */ /* 0x000fea0003800000 */
.L_x_3124:
[----:B------:R-:W-:Y:S05]  /*14b0*/  BRA.DIV ~URZ, `(.L_x_3126) ;  /* 0x0000c8527f007947 */ /* 0x000fea000b800000 */
[----:B--2---:R2:W1:Y:S04]  /*14c0*/  SHFL.IDX PT, R8, R9, 0x1, 0x181f ;  /* 0x00381f0009087f89 */ /* 0x00446800000e0000 */
[----:B----4-:R2:W4:Y:S02]  /*14d0*/  SHFL.IDX PT, R0, R11, 0x1, 0x181f ;  /* 0x00381f000b007f89 */ /* 0x01052400000e0000 */
.L_x_3201:
        /* <DEDUP_REMOVED lines=19> */
.L_x_3128:
[----:B------:R-:W-:Y:S05]  /*1610*/  BSYNC B0 ;  /* 0x0000000000007941 */ /* 0x000fea0003800000 */
.L_x_3127:
[----:B------:R-:W-:Y:S05]  /*1620*/  BRA.DIV ~URZ, `(.L_x_3129) ;  /* 0x0000c7b27f007947 */ /* 0x000fea000b800000 */
[----:B-1----:R1:W2:Y:S02]  /*1630*/  SHFL.IDX PT, R8, R9, 0x2, 0x181f ;  /* 0x00581f0009087f89 */ /* 0x0022a400000e0000 */
.L_x_3202:
[----:B------:R-:W-:Y:S05]  /*1640*/  BRA.DIV ~URZ, `(.L_x_3130) ;  /* 0x0000c8027f007947 */ /* 0x000fea000b800000 */
[----:B----4-:R4:W1:Y:S02]  /*1650*/  SHFL.IDX PT, R0, R11, 0x2, 0x181f ;  /* 0x00581f000b007f89 */ /* 0x01086400000e0000 */
.L_x_3203:
        /* <DEDUP_REMOVED lines=19> */
.L_x_3132:
[----:B------:R-:W-:Y:S05]  /*1790*/  BSYNC B0 ;  /* 0x0000000000007941 */ /* 0x000fea0003800000 */
.L_x_3131:
[----:B------:R-:W-:Y:S05]  /*17a0*/  BRA.DIV ~URZ, `(.L_x_3133) ;  /* 0x0000c7127f007947 */ /* 0x000fea000b800000 */
[----:B--2---:R2:W3:Y:S04]  /*17b0*/  SHFL.IDX PT, R8, R9, 0x3, 0x181f ;  /* 0x00781f0009087f89 */ /* 0x0044e800000e0000 */
[----:B-1----:R2:W1:Y:S02]  /*17c0*/  SHFL.IDX PT, R0, R11, 0x3, 0x181f ;  /* 0x00781f000b007f89 */ /* 0x00246400000e0000 */
.L_x_3204:
[----:B------:R-:W-:Y:S01]  /*17d0*/  IADD3 R2, R10, 0x60, RZ ;  /* 0x000000600a027810 */ /* 0x000fe20007ffe0ff */
[----:B-----5:R-:W-:Y:S01]  /*17e0*/  IMAD.WIDE.U32 R224, R12, c[0x0][0x2b0], RZ ;  /* 0x0000ac000ce07a25 */ /* 0x020fe200078e00ff */
[----:B------:R-:W-:-:S02]  /*17f0*/  SHF.R.S32.HI R18, RZ, 0x1f, R195 ;  /* 0x0000001fff127819 */ /* 0x000fc400000114c3 */
[----:B------:R-:W-:Y:S02]  /*1800*/  ISETP.GE.AND P2, PT, R2, R13, PT ;  /* 0x0000000d0200720c */ /* 0x000fe40003f46270 */
[----:B------:R-:W-:Y:S02]  /*1810*/  SHF.R.S32.HI R16, RZ, 0x1f, R212 ;  /* 0x0000001fff107819 */ /* 0x000fe400000114d4 */
[----:B------:R-:W-:-:S09]  /*1820*/  SHF.R.S32.HI R20, RZ, 0x1f, R213 ;  /* 0x0000001fff147819 */ /* 0x000fd200000114d5 */
[CC--:B-1----:R-:W-:Y:S02]  /*1830*/  @!P2 LEA R6, P0, R195.reuse, R0.reuse, 0x1 ;  /* 0x00000000c306a211 */ /* 0x0c2fe400078008ff */
        /* <DEDUP_REMOVED lines=48> */
[----:B-1----:R-:W-:Y:S01]  /*1b40*/  LEA R5, R206, 0xffffffc0, 0x6 ;  /* 0xffffffc0ce057811 */ /* 0x002fe200078e30ff */
        /* <DEDUP_REMOVED lines=9> */
[----:B--234-:R-:W-:Y:S01]  /*1be0*/  SHF.R.S32.HI R11, RZ, 0x1f, R193 ;  /* 0x0000001fff0b7819 */ /* 0x01cfe200000114c1 */
        /* <DEDUP_REMOVED lines=11> */
[----:B------:R-:W-:Y:S01]  /*1ca0*/  IMAD R5, R194, c[0x0][0x20c], R4 ;  /* 0x00008300c2057a24 */ /* 0x000fe200078e0204 */
        /* <DEDUP_REMOVED lines=16> */
[C---:B-1----:R-:W-:Y:S02]  /*1db0*/  @P6 LEA R4, P1, R213.reuse, R0, 0x1 ;  /* 0x00000000d5046211 */ /* 0x042fe400078208ff */
        /* <DEDUP_REMOVED lines=86> */
.L_x_3205:
        /* <DEDUP_REMOVED lines=8> */
[----:B------:R-:W-:Y:S01]  /*23a0*/  IMAD.X R5, R8, 0x1, R16, P5 ;  /* 0x0000000108057824 */ /* 0x000fe200028e0610 */
        /* <DEDUP_REMOVED lines=11> */
.L_x_3206:
        /* <DEDUP_REMOVED lines=21> */
.L_x_3135:
[----:B------:R-:W-:Y:S05]  /*25b0*/  BSYNC B0 ;  /* 0x0000000000007941 */ /* 0x000fea0003800000 */
.L_x_3134:
        /* <DEDUP_REMOVED lines=10> */
[----:B---3--:R2:W3:Y:S04]  /*2660*/  LDSM.16.M88.4 R8, [R183] ;  /* 0x00000000b708783b */ /* 0x0084e80000000200 */
[----:B------:R2:W4:Y:S04]  /*2670*/  LDSM.16.M88.4 R40, [R190] ;  /* 0x00000000be28783b */ /* 0x0005280000000200 */
[----:B------:R2:W1:Y:S04]  /*2680*/  LDSM.16.M88.4 R32, [R190+0x800] ;  /* 0x00080000be20783b */ /* 0x0004680000000200 */
[----:B------:R2:W1:Y:S04]  /*2690*/  LDSM.16.M88.4 R48, [R190+0x1000] ;  /* 0x00100000be30783b */ /* 0x0004680000000200 */
[----:B------:R2:W1:Y:S04]  /*26a0*/  LDSM.16.M88.4 R52, [R190+0x1800] ;  /* 0x00180000be34783b */ /* 0x0004680000000200 */
[----:B-1----:R2:W1:Y:S04]  /*26b0*/  LDSM.16.M88.4 R4, [R184] ;  /* 0x00000000b804783b */ /* 0x0024680000000200 */
        /* <DEDUP_REMOVED lines=28> */
[----:B------:R2:W4:Y:S02]  /*2880*/  SHFL.IDX PT, R12, R13, RZ, 0x181f ;  /* 0x00181fff0d0c7589 */ /* 0x00052400000e0000 */
.L_x_3207:
        /* <DEDUP_REMOVED lines=8> */
[C---:B----4-:R-:W-:Y:S01]  /*2910*/  IMAD.X R15, R12.reuse, 0x1, R22, P0 ;  /* 0x000000010c0f7824 */ /* 0x050fe200000e0616 */
        /* <DEDUP_REMOVED lines=8> */
[----:B------:R-:W2:Y:S04]  /*29a0*/  SHFL.IDX PT, R0, R21, 0x1, 0x181f ;  /* 0x00381f0015007f89 */ /* 0x000ea800000e0000 */
[----:B------:R4:W-:Y:S04]  /*29b0*/  LDGSTS.E.BYPASS.LTC128B.128 [R220+0xa100], [R16.64], !P0 ;  /* 0x0a10000010dc7fae */ /* 0x0009e8000c101d46 */
[----:B------:R5:W3:Y:S02]  /*29c0*/  SHFL.IDX PT, R12, R13, 0x1, 0x181f ;  /* 0x00381f000d0c7f89 */ /* 0x000ae400000e0000 */
[----:B--2--5:R-:W-:-:S02]  /*29d0*/  SEL R13, RZ, 0x10, P0 ;  /* 0x00000010ff0d7807 */ /* 0x024fc40000000000 */
.L_x_3208:
[----:B----4-:R-:W-:Y:S02]  /*29e0*/  IADD3 R2, -R19, 0x10, RZ ;  /* 0x0000001013027810 */ /* 0x010fe40007ffe1ff */
[----:B------:R-:W-:-:S02]  /*29f0*/  IADD3 R3, -R18, 0x10, RZ ;  /* 0x0000001012037810 */ /* 0x000fc40007ffe1ff */
[----:B------:R-:W-:Y:S02]  /*2a00*/  LOP3.LUT R2, R2, 0xf, RZ, 0xc0, !PT ;  /* 0x0000000f02027812 */ /* 0x000fe400078ec0ff */
[----:B------:R-:W-:Y:S02]  /*2a10*/  IADD3 R14, -R13, 0x10, RZ ;  /* 0x000000100d0e7810 */ /* 0x000fe40007ffe1ff */
[----:B------:R-:W-:Y:S02]  /*2a20*/  LOP3.LUT R3, R3, 0xf, RZ, 0xc0, !PT ;  /* 0x0000000f03037812 */ /* 0x000fe400078ec0ff */
[-C--:B------:R-:W-:Y:S02]  /*2a30*/  IADD3 R16, P1, P0, R2, R0.reuse, R25 ;  /* 0x0000000002107210 */ /* 0x080fe4000783e019 */
[----:B------:R-:W-:Y:S02]  /*2a40*/  LOP3.LUT R2, R14, 0xf, RZ, 0xc0, !PT ;  /* 0x0000000f0e027812 */ /* 0x000fe400078ec0ff */
[----:B------:R-:W-:-:S02]  /*2a50*/  IADD3 R14, P6, P5, R3, R0, R26 ;  /* 0x00000000030e7210 */ /* 0x000fc40007dde01a */
[----:B---3--:R-:W-:Y:S02]  /*2a60*/  IADD3.X R17, RZ, R12, R22, P1, P0 ;  /* 0x0000000cff117210 */ /* 0x008fe40000fe0416 */
        /* <DEDUP_REMOVED lines=12> */
.L_x_3139:
[----:B------:R-:W-:Y:S05]  /*2b30*/  BSYNC B0 ;  /* 0x0000000000007941 */ /* 0x000fea0003800000 */
.L_x_3138:
[----:B--2---:R-:W2:Y:S01]  /*2b40*/  LDL R3, [R1+0x28] ;  /* 0x0000280001037983 */ /* 0x004ea20000100800 */
[----:B------:R-:W-:Y:S01]  /*2b50*/  IMAD.MOV.U32 R0, RZ, RZ, 0x40 ;  /* 0x00000040ff007424 */ /* 0x000fe200078e00ff */
[----:B------:R-:W-:-:S02]  /*2b60*/  LOP3.LUT P0, RZ, R216, 0x4, RZ, 0xc0, !PT ;  /* 0x00000004d8ff7812 */ /* 0x000fc4000780c0ff */
[----:B------:R-:W0:Y:S01]  /*2b70*/  LDGDEPBAR ;  /* 0x00000000000079af */ /* 0x000e220000000000 */
[----:B------:R-:W-:Y:S01]  /*2b80*/  WARPSYNC 0xffffffff ;  /* 0xffffffff00007948 */ /* 0x000fe20003800000 */
[C---:B---34-:R-:W-:Y:S01]  /*2b90*/  HMMA.16816.F32.BF16 R44, R8.reuse, R40, RZ ;  /* 0x00000028082c723c */ /* 0x058fe200000418ff */
[----:B------:R-:W-:Y:S01]  /*2ba0*/  SEL R187, R0, 0xffffffc0, !P0 ;  /* 0xffffffc000bb7807 */ /* 0x000fe20004000000 */
[----:B------:R-:W-:Y:S03]  /*2bb0*/  LDSM.16.M88.4 R16, [R186] ;  /* 0x00000000ba10783b */ /* 0x000fe60000000200 */
[----:B------:R-:W-:Y:S01]  /*2bc0*/  IADD3 R0, R187, R190, R188 ;  /* 0x000000bebb007210 */ /* 0x000fe20007ffe0bc */
[----:B------:R-:W-:Y:S01]  /*2bd0*/  IMAD.IADD R2, R190, 0x1, R187 ;  /* 0x00000001be027824 */ /* 0x000fe200078e02bb */
[----:B------:R-:W-:Y:S01]  /*2be0*/  LDSM.16.M88.4 R88, [R190+0x2000] ;  /* 0x00200000be58783b */ /* 0x000fe20000000200 */
[C---:B------:R-:W-:Y:S03]  /*2bf0*/  HMMA.16816.F32.BF16 R40, R8.reuse, R42, RZ ;  /* 0x0000002a0828723c */ /* 0x040fe600000418ff */
[----:B------:R-:W3:Y:S04]  /*2c00*/  LDSM.16.M88.4 R68, [R2] ;  /* 0x000000000244783b */ /* 0x000ee80000000200 */
[----:B------:R-:W4:Y:S01]  /*2c10*/  LDSM.16.M88.4 R80, [R2+0x1000] ;  /* 0x001000000250783b */ /* 0x000f220000000200 */
[C---:B------:R-:W-:Y:S03]  /*2c20*/  HMMA.16816.F32.BF16 R36, R8.reuse, R32, RZ ;  /* 0x000000200824723c */ /* 0x040fe600000418ff */
[----:B------:R-:W5:Y:S04]  /*2c30*/  LDSM.16.M88.4 R76, [R2+0x800] ;  /* 0x00080000024c783b */ /* 0x000f680000000200 */
[----:B------:R-:W-:Y:S01]  /*2c40*/  LDSM.16.M88.4 R92, [R0+0x800] ;  /* 0x00080000005c783b */ /* 0x000fe20000000200 */
[C---:B------:R-:W-:Y:S03]  /*2c50*/  HMMA.16816.F32.BF16 R32, R8.reuse, R34, RZ ;  /* 0x000000220820723c */ /* 0x040fe600000418ff */
[----:B------:R-:W-:Y:S04]  /*2c60*/  LDSM.16.M88.4 R84, [R190+0x2800] ;  /* 0x00280000be54783b */ /* 0x000fe80000000200 */
[----:B------:R-:W-:Y:S01]  /*2c70*/  LDSM.16.M88.4 R96, [R190+0x3800] ;  /* 0x00380000be60783b */ /* 0x000fe20000000200 */
[C---:B------:R-:W-:Y:S03]  /*2c80*/  HMMA.16816.F32.BF16 R28, R8.reuse, R48, RZ ;  /* 0x00000030081c723c */ /* 0x040fe600000418ff */
[----:B------:R-:W2:Y:S05]  /*2c90*/  LDL R112, [R1+0x24] ;  /* 0x0000240001707983 */ /* 0x000eaa0000100800 */
[C---:B------:R-:W-:Y:S08]  /*2ca0*/  HMMA.16816.F32.BF16 R24, R8.reuse, R50, RZ ;  /* 0x000000320818723c */ /* 0x040ff000000418ff */
[C---:B------:R-:W-:Y:S08]  /*2cb0*/  HMMA.16816.F32.BF16 R12, R8.reuse, R52, RZ ;  /* 0x00000034080c723c */ /* 0x040ff000000418ff */
[----:B------:R-:W-:Y:S08]  /*2cc0*/  HMMA.16816.F32.BF16 R8, R8, R54, RZ ;  /* 0x000000360808723c */ /* 0x000ff000000418ff */
[C---:B-1----:R-:W-:Y:S08]  /*2cd0*/  HMMA.16816.F32.BF16 R52, R4.reuse, R56, R44 ;  /* 0x000000380434723c */ /* 0x042ff0000004182c */
[C---:B------:R-:W-:Y:S08]  /*2ce0*/  HMMA.16816.F32.BF16 R44, R4.reuse, R58, R40 ;  /* 0x0000003a042c723c */ /* 0x040ff00000041828 */
[C---:B------:R-:W-:Y:S08]  /*2cf0*/  HMMA.16816.F32.BF16 R36, R4.reuse, R60, R36 ;  /* 0x0000003c0424723c */ /* 0x040ff00000041824 */
[C---:B------:R-:W-:Y:S08]  /*2d00*/  HMMA.16816.F32.BF16 R40, R4.reuse, R62, R32 ;  /* 0x0000003e0428723c */ /* 0x040ff00000041820 */
[C---:B------:R-:W-:Y:S08]  /*2d10*/  HMMA.16816.F32.BF16 R48, R4.reuse, R64, R28 ;  /* 0x000000400430723c */ /* 0x040ff0000004181c */
[C---:B------:R-:W-:Y:S01]  /*2d20*/  HMMA.16816.F32.BF16 R60, R4.reuse, R66, R24 ;  /* 0x00000042043c723c */ /* 0x040fe20000041818 */
[----:B------:R-:W1:Y:S07]  /*2d30*/  LDSM.16.M88.4 R64, [R2+0x1800] ;  /* 0x001800000240783b */ /* 0x000e6e0000000200 */
[C---:B------:R-:W-:Y:S01]  /*2d40*/  HMMA.16816.F32.BF16 R56, R4.reuse, R72, R12 ;  /* 0x000000480438723c */ /* 0x040fe2000004180c */
[----:B------:R-:W-:Y:S07]  /*2d50*/  LDSM.16.M88.4 R12, [R185] ;  /* 0x00000000b90c783b */ /* 0x000fee0000000200 */
[----:B------:R-:W-:Y:S01]  /*2d60*/  HMMA.16816.F32.BF16 R32, R4, R74, R8 ;  /* 0x0000004a0420723c */ /* 0x000fe20000041808 */
[----:B------:R-:W1:Y:S04]  /*2d70*/  LDSM.16.M88.4 R72, [R0] ;  /* 0x000000000048783b */ /* 0x000e680000000200 */
[----:B------:R-:W-:Y:S03]  /*2d80*/  LDSM.16.M88.4 R8, [R183+0x4000] ;  /* 0x00400000b708783b */ /* 0x000fe60000000200 */
[C---:B---3--:R-:W-:Y:S01]  /*2d90*/  HMMA.16816.F32.BF16 R28, R16.reuse, R68, R52 ;  /* 0x00000044101c723c */ /* 0x048fe20000041834 */
[----:B------:R-:W3:Y:S07]  /*2da0*/  LDSM.16.M88.4 R52, [R0+0x1000] ;  /* 0x001000000034783b */ /* 0x000eee0000000200 */
[C---:B----4-:R-:W-:Y:S08]  /*2db0*/  HMMA.16816.F32.BF16 R48, R16.reuse, R80, R48 ;  /* 0x000000501030723c */ /* 0x050ff00000041830 */
[C---:B------:R-:W-:Y:S01]  /*2dc0*/  HMMA.16816.F32.BF16 R60, R16.reuse, R82, R60 ;  /* 0x00000052103c723c */ /* 0x040fe2000004183c */
[----:B------:R-:W4:Y:S07]  /*2dd0*/  LDSM.16.M88.4 R80, [R0+0x1800] ;  /* 0x001800000050783b */ /* 0x000f2e0000000200 */
[C---:B------:R-:W-:Y:S08]  /*2de0*/  HMMA.16816.F32.BF16 R24, R16.reuse, R70, R44 ;  /* 0x000000461018723c */ /* 0x040ff0000004182c */
[C---:B-----5:R-:W-:Y:S08]  /*2df0*/  HMMA.16816.F32.BF16 R40, R16.reuse, R78, R40 ;  /* 0x0000004e1028723c */ /* 0x060ff00000041828 */
[C---:B------:R-:W-:Y:S01]  /*2e00*/  HMMA.16816.F32.BF16 R4, R16.reuse, R76, R36 ;  /* 0x0000004c1004723c */ /* 0x040fe20000041824 */
[----:B------:R-:W5:Y:S07]  /*2e10*/  LDSM.16.M88.4 R76, [R190+0x3000] ;  /* 0x00300000be4c783b */ /* 0x000f6e0000000200 */
[C---:B-1----:R-:W-:Y:S08]  /*2e20*/  HMMA.16816.F32.BF16 R68, R16.reuse, R64, R56 ;  /* 0x000000401044723c */ /* 0x042ff00000041838 */
[----:B------:R-:W-:Y:S08]  /*2e30*/  HMMA.16816.F32.BF16 R64, R16, R66, R32 ;  /* 0x000000421040723c */ /* 0x000ff00000041820 */
[C---:B------:R-:W-:Y:S08]  /*2e40*/  HMMA.16816.F32.BF16 R44, R12.reuse, R74, R24 ;  /* 0x0000004a0c2c723c */ /* 0x040ff00000041818 */
[C---:B------:R-:W-:Y:S01]  /*2e50*/  HMMA.16816.F32.BF16 R56, R12.reuse, R72, R28 ;  /* 0x000000480c38723c */ /* 0x040fe2000004181c */
[----:B------:R-:W-:Y:S07]  /*2e60*/  LDSM.16.M88.4 R72, [R20+0x3000] ;  /* 0x003000001448783b */ /* 0x000fee0000000200 */
[C---:B------:R-:W-:Y:S08]  /*2e70*/  HMMA.16816.F32.BF16 R32, R12.reuse, R94, R40 ;  /* 0x0000005e0c20723c */ /* 0x040ff00000041828 */
[C---:B------:R-:W-:Y:S01]  /*2e80*/  HMMA.16816.F32.BF16 R36, R12.reuse, R92, R4 ;  /* 0x0000005c0c24723c */ /* 0x040fe20000041804 */
[----:B------:R-:W-:Y:S04]  /*2e90*/  LDSM.16.M88.4 R4, [R184+0x4000] ;  /* 0x00400000b804783b */ /* 0x000fe80000000200 */
[----:B------:R-:W1:Y:S03]  /*2ea0*/  LDSM.16.M88.4 R92, [R20+0x2000] ;  /* 0x00200000145c783b */ /* 0x000e660000000200 */
[C---:B---3--:R-:W-:Y:S08]  /*2eb0*/  HMMA.16816.F32.BF16 R28, R12.reuse, R52, R48 ;  /* 0x000000340c1c723c */ /* 0x048ff00000041830 */
[C---:B------:R-:W-:Y:S01]  /*2ec0*/  HMMA.16816.F32.BF16 R24, R12.reuse, R54, R60 ;  /* 0x000000360c18723c */ /* 0x040fe2000004183c */
[----:B------:R-:W3:Y:S07]  /*2ed0*/  LDSM.16.M88.4 R60, [R20+0x2800] ;  /* 0x00280000143c783b */ /* 0x000eee0000000200 */
[C---:B----4-:R-:W-:Y:S01]  /*2ee0*/  HMMA.16816.F32.BF16 R16, R12.reuse, R80, R68 ;  /* 0x000000500c10723c */ /* 0x050fe20000041844 */
[----:B------:R-:W-:Y:S07]  /*2ef0*/  LDSM.16.M88.4 R68, [R2+0x3000] ;  /* 0x003000000244783b */ /* 0x000fee0000000200 */
[----:B------:R-:W-:Y:S01]  /*2f00*/  HMMA.16816.F32.BF16 R64, R12, R82, R64 ;  /* 0x000000520c40723c */ /* 0x000fe20000041840 */
[----:B------:R-:W-:Y:S07]  /*2f10*/  LDSM.16.M88.4 R80, [R2+0x3800] ;  /* 0x003800000250783b */ /* 0x000fee0000000200 */
[C---:B------:R-:W-:Y:S08]  /*2f20*/  HMMA.16816.F32.BF16 R52, R8.reuse, R90, R44 ;  /* 0x0000005a0834723c */ /* 0x040ff0000004182c */
[C---:B------:R-:W-:Y:S01]  /*2f30*/  HMMA.16816.F32.BF16 R12, R8.reuse, R88, R56 ;  /* 0x00000058080c723c */ /* 0x040fe20000041838 */
[----:B------:R-:W-:Y:S07]  /*2f40*/  LDSM.16.M88.4 R88, [R190+0x5800] ;  /* 0x00580000be58783b */ /* 0x000fee0000000200 */
[C---:B------:R-:W-:Y:S01]  /*2f50*/  HMMA.16816.F32.BF16 R44, R8.reuse, R86, R32 ;  /* 0x00000056082c723c */ /* 0x040fe20000041820 */
[----:B------:R-:W4:Y:S07]  /*2f60*/  LDSM.16.M88.4 R32, [R20+0x3800] ;  /* 0x003800001420783b */ /* 0x000f2e0000000200 */
[C---:B------:R-:W-:Y:S01]  /*2f70*/  HMMA.16816.F32.BF16 R48, R8.reuse, R84, R36 ;  /* 0x000000540830723c */ /* 0x040fe20000041824 */
[----:B------:R-:W-:Y:S07]  /*2f80*/  LDSM.16.M88.4 R84, [R2+0x2800] ;  /* 0x002800000254783b */ /* 0x000fee0000000200 */
[----:B-----5:R-:W-:Y:S01]  /*2f90*/  HMMA.16816.F32.BF16 R40, R8, R76, R28 ;  /* 0x0000004c0828723c */ /* 0x020fe2000004181c */
[----:B--2---:R-:W-:-:S07]  /*2fa0*/  IMAD.IADD R217, R3, 0x1, R252 ;  /* 0x0000000103d97824 */ /* 0x004fce00078e02fc */
[C---:B------:R-:W-:Y:S01]  /*2fb0*/  HMMA.16816.F32.BF16 R36, R8.reuse, R78, R24 ;  /* 0x0000004e0824723c */ /* 0x040fe20000041818 */
[----:B------:R-:W-:Y:S07]  /*2fc0*/  LDSM.16.M88.4 R76, [R2+0x2000] ;  /* 0x00200000024c783b */ /* 0x000fee0000000200 */
[C---:B------:R-:W-:Y:S01]  /*2fd0*/  HMMA.16816.F32.BF16 R28, R8.reuse, R96, R16 ;  /* 0x00000060081c723c */ /* 0x040fe20000041810 */
[----:B------:R-:W2:Y:S07]  /*2fe0*/  LDSM.16.M88.4 R16, [R186+0x4000] ;  /* 0x00400000ba10783b */ /* 0x000eae0000000200 */
[----:B------:R-:W-:Y:S08]  /*2ff0*/  HMMA.16816.F32.BF16 R24, R8, R98, R64 ;  /* 0x000000620818723c */ /* 0x000ff00000041840 */
[C---:B-1----:R-:W-:Y:S08]  /*3000*/  HMMA.16816.F32.BF16 R12, R4.reuse, R92, R12 ;  /* 0x0000005c040c723c */ /* 0x042ff0000004180c */
[C---:B------:R-:W-:Y:S08]  /*3010*/  HMMA.16816.F32.BF16 R8, R4.reuse, R94, R52 ;  /* 0x0000005e0408723c */ /* 0x040ff00000041834 */
[C---:B---3--:R-:W-:Y:S08]  /*3020*/  HMMA.16816.F32.BF16 R56, R4.reuse, R60, R48 ;  /* 0x0000003c0438723c */ /* 0x048ff00000041830 */
[C---:B------:R-:W-:Y:S08]  /*3030*/  HMMA.16816.F32.BF16 R64, R4.reuse, R62, R44 ;  /* 0x0000003e0440723c */ /* 0x040ff0000004182c */
[C---:B------:R-:W-:Y:S08]  /*3040*/  HMMA.16816.F32.BF16 R60, R4.reuse, R72, R40 ;  /* 0x00000048043c723c */ /* 0x040ff00000041828 */
[C---:B------:R-:W-:Y:S01]  /*3050*/  HMMA.16816.F32.BF16 R52, R4.reuse, R74, R36 ;  /* 0x0000004a0434723c */ /* 0x040fe20000041824 */
[----:B------:R-:W-:Y:S07]  /*3060*/  LDSM.16.M88.4 R72, [R0+0x3000] ;  /* 0x003000000048783b */ /* 0x000fee0000000200 */
[C---:B----4-:R-:W-:Y:S01]  /*3070*/  HMMA.16816.F32.BF16 R48, R4.reuse, R32, R28 ;  /* 0x000000200430723c */ /* 0x050fe2000004181c */
[----:B------:R-:W-:Y:S07]  /*3080*/  LDSM.16.M88.4 R28, [R0+0x2000] ;  /* 0x00200000001c783b */ /* 0x000fee0000000200 */
[----:B------:R-:W-:Y:S01]  /*3090*/  HMMA.16816.F32.BF16 R44, R4, R34, R24 ;  /* 0x00000022042c723c */ /* 0x000fe20000041818 */
[----:B------:R-:W1:Y:S04]  /*30a0*/  LDSM.16.M88.4 R4, [R185+0x4000] ;  /* 0x00400000b904783b */ /* 0x000e680000000200 */
[----:B------:R-:W3:Y:S03]  /*30b0*/  LDSM.16.M88.4 R32, [R0+0x2800] ;  /* 0x002800000020783b */ /* 0x000ee60000000200 */
[C---:B--2---:R-:W-:Y:S01]  /*30c0*/  HMMA.16816.F32.BF16 R36, R16.reuse, R76, R12 ;  /* 0x0000004c1024723c */ /* 0x044fe2000004180c */
[----:B------:R-:W-:Y:S07]  /*30d0*/  LDSM.16.M88.4 R12, [R183+0x8000] ;  /* 0x00800000b70c783b */ /* 0x000fee0000000200 */
[C---:B------:R-:W-:Y:S01]  /*30e0*/  HMMA.16816.F32.BF16 R24, R16.reuse, R78, R8 ;  /* 0x0000004e1018723c */ /* 0x040fe20000041808 */
[----:B------:R-:W2:Y:S07]  /*30f0*/  LDSM.16.M88.4 R76, [R0+0x3800] ;  /* 0x00380000004c783b */ /* 0x000eae0000000200 */
[C---:B------:R-:W-:Y:S08]  /*3100*/  HMMA.16816.F32.BF16 R8, R16.reuse, R84, R56 ;  /* 0x000000541008723c */ /* 0x040ff00000041838 */
[C---:B------:R-:W-:Y:S01]  /*3110*/  HMMA.16816.F32.BF16 R40, R16.reuse, R86, R64 ;  /* 0x000000561028723c */ /* 0x040fe20000041840 */
[----:B------:R-:W4:Y:S04]  /*3120*/  LDSM.16.M88.4 R64, [R190+0x4000] ;  /* 0x00400000be40783b */ /* 0x000f280000000200 */
[----:B------:R-:W5:Y:S03]  /*3130*/  LDSM.16.M88.4 R84, [R190+0x4800] ;  /* 0x00480000be54783b */ /* 0x000f660000000200 */
[C---:B------:R-:W-:Y:S08]  /*3140*/  HMMA.16816.F32.BF16 R60, R16.reuse, R68, R60 ;  /* 0x00000044103c723c */ /* 0x040ff0000004183c */
[C---:B------:R-:W-:Y:S01]  /*3150*/  HMMA.16816.F32.BF16 R56, R16.reuse, R70, R52 ;  /* 0x000000461038723c */ /* 0x040fe20000041834 */
[----:B------:R-:W-:Y:S07]  /*3160*/  LDSM.16.M88.4 R68, [R20+0x4800] ;  /* 0x004800001444783b */ /* 0x000fee0000000200 */
[C---:B------:R-:W-:Y:S08]  /*3170*/  HMMA.16816.F32.BF16 R52, R16.reuse, R80, R48 ;  /* 0x000000501034723c */ /* 0x040ff00000041830 */
[----:B------:R-:W-:Y:S01]  /*3180*/  HMMA.16816.F32.BF16 R48, R16, R82, R44 ;  /* 0x000000521030723c */ /* 0x000fe2000004182c */
[----:B------:R-:W2:Y:S07]  /*3190*/  LDSM.16.M88.4 R80, [R190+0x5000] ;  /* 0x00500000be50783b */ /* 0x000eae0000000200 */
[C---:B-1----:R-:W-:Y:S08]  /*31a0*/  HMMA.16816.F32.BF16 R44, R4.reuse, R28, R36 ;  /* 0x0000001c042c723c */ /* 0x042ff00000041824 */
[C---:B------:R-:W-:Y:S08]  /*31b0*/  HMMA.16816.F32.BF16 R36, R4.reuse, R30, R24 ;  /* 0x0000001e0424723c */ /* 0x040ff00000041818 */
[C---:B---3--:R-:W-:Y:S01]  /*31c0*/  HMMA.16816.F32.BF16 R28, R4.reuse, R32, R8 ;  /* 0x00000020041c723c */ /* 0x048fe20000041808 */
[----:B------:R-:W-:Y:S07]  /*31d0*/  LDSM.16.M88.4 R8, [R184+0x8000] ;  /* 0x00800000b808783b */ /* 0x000fee0000000200 */
[C---:B------:R-:W-:Y:S08]  /*31e0*/  HMMA.16816.F32.BF16 R24, R4.reuse, R34, R40 ;  /* 0x000000220418723c */ /* 0x040ff00000041828 */
[C---:B------:R-:W-:Y:S01]  /*31f0*/  HMMA.16816.F32.BF16 R16, R4.reuse, R72, R60 ;  /* 0x000000480410723c */ /* 0x040fe2000004183c */
[----:B------:R-:W1:Y:S07]  /*3200*/  LDSM.16.M88.4 R60, [R20+0x4000] ;  /* 0x00400000143c783b */ /* 0x000e6e0000000200 */
[C---:B------:R-:W-:Y:S01]  /*3210*/  HMMA.16816.F32.BF16 R32, R4.reuse, R74, R56 ;  /* 0x0000004a0420723c */ /* 0x040fe20000041838 */
[----:B------:R-:W3:Y:S07]  /*3220*/  LDSM.16.M88.4 R72, [R20+0x5000] ;  /* 0x005000001448783b */ /* 0x000eee0000000200 */
[C---:B--2---:R-:W-:Y:S08]  /*3230*/  HMMA.16816.F32.BF16 R52, R4.reuse, R76, R52 ;  /* 0x0000004c0434723c */ /* 0x044ff00000041834 */
[----:B------:R-:W-:Y:S01]  /*3240*/  HMMA.16816.F32.BF16 R48, R4, R78, R48 ;  /* 0x0000004e0430723c */ /* 0x000fe20000041830 */
[----:B------:R2:W1:Y:S04]  /*3250*/  LDSM.16.M88.4 R76, [R20+0x5800] ;  /* 0x00580000144c783b */ /* 0x0004680000000200 */
[----:B------:R-:W-:Y:S03]  /*3260*/  LDSM.16.M88.4 R4, [R186+0x8000] ;  /* 0x00800000ba04783b */ /* 0x000fe60000000200 */
[C---:B----4-:R-:W-:Y:S08]  /*3270*/  HMMA.16816.F32.BF16 R40, R12.reuse, R66, R36 ;  /* 0x000000420c28723c */ /* 0x050ff00000041824 */
[C---:B-----5:R-:W-:Y:S08]  /*3280*/  HMMA.16816.F32.BF16 R36, R12.reuse, R84, R28 ;  /* 0x000000540c24723c */ /* 0x060ff0000004181c */
[C---:B------:R-:W-:Y:S08]  /*3290*/  HMMA.16816.F32.BF16 R28, R12.reuse, R86, R24 ;  /* 0x000000560c1c723c */ /* 0x040ff00000041818 */
[C---:B------:R-:W-:Y:S01]  /*32a0*/  HMMA.16816.F32.BF16 R44, R12.reuse, R64, R44 ;  /* 0x000000400c2c723c */ /* 0x040fe2000004182c */
[----:B------:R-:W-:Y:S07]  /*32b0*/  LDSM.16.M88.4 R64, [R2+0x4800] ;  /* 0x004800000240783b */ /* 0x000fee0000000200 */
[C---:B------:R-:W-:Y:S08]  /*32c0*/  HMMA.16816.F32.BF16 R24, R12.reuse, R80, R16 ;  /* 0x000000500c18723c */ /* 0x040ff00000041810 */
[C---:B--2---:R-:W-:Y:S01]  /*32d0*/  HMMA.16816.F32.BF16 R20, R12.reuse, R82, R32 ;  /* 0x000000520c14723c */ /* 0x044fe20000041820 */
[----:B------:R-:W2:Y:S04]  /*32e0*/  LDSM.16.M88.4 R80, [R2+0x4000] ;  /* 0x004000000250783b */ /* 0x000ea80000000200 */
[----:B------:R-:W4:Y:S03]  /*32f0*/  LDSM.16.M88.4 R32, [R2+0x5000] ;  /* 0x005000000220783b */ /* 0x000f260000000200 */
[C---:B------:R-:W-:Y:S08]  /*3300*/  HMMA.16816.F32.BF16 R16, R12.reuse, R88, R52 ;  /* 0x000000580c10723c */ /* 0x040ff00000041834 */
[----:B------:R-:W-:Y:S08]  /*3310*/  HMMA.16816.F32.BF16 R12, R12, R90, R48 ;  /* 0x0000005a0c0c723c */ /* 0x000ff00000041830 */
[C---:B-1----:R-:W-:Y:S08]  /*3320*/  HMMA.16816.F32.BF16 R52, R8.reuse, R62, R40 ;  /* 0x0000003e0834723c */ /* 0x042ff00000041828 */
[C---:B------:R-:W-:Y:S01]  /*3330*/  HMMA.16816.F32.BF16 R56, R8.reuse, R60, R44 ;  /* 0x0000003c0838723c */ /* 0x040fe2000004182c */
[----:B------:R-:W-:Y:S07]  /*3340*/  LDSM.16.M88.4 R60, [R0+0x4000] ;  /* 0x00400000003c783b */ /* 0x000fee0000000200 */
[C---:B------:R-:W-:Y:S08]  /*3350*/  HMMA.16816.F32.BF16 R48, R8.reuse, R68, R36 ;  /* 0x000000440830723c */ /* 0x040ff00000041824 */
[C---:B------:R-:W-:Y:S01]  /*3360*/  HMMA.16816.F32.BF16 R44, R8.reuse, R70, R28 ;  /* 0x00000046082c723c */ /* 0x040fe2000004181c */
[----:B------:R-:W-:Y:S07]  /*3370*/  LDSM.16.M88.4 R68, [R0+0x5000] ;  /* 0x005000000044783b */ /* 0x000fee0000000200 */
[C---:B---3--:R-:W-:Y:S08]  /*3380*/  HMMA.16816.F32.BF16 R40, R8.reuse, R72, R24 ;  /* 0x000000480828723c */ /* 0x048ff00000041818 */
[C---:B------:R-:W-:Y:S01]  /*3390*/  HMMA.16816.F32.BF16 R36, R8.reuse, R74, R20 ;  /* 0x0000004a0824723c */ /* 0x040fe20000041814 */
[----:B------:R1:W3:Y:S07]  /*33a0*/  LDSM.16.M88.4 R20, [R2+0x5800] ;  /* 0x005800000214783b */ /* 0x0002ee0000000200 */
[C---:B------:R-:W-:Y:S08]  /*33b0*/  HMMA.16816.F32.BF16 R28, R8.reuse, R76, R16 ;  /* 0x0000004c081c723c */ /* 0x040ff00000041810 */
[----:B------:R-:W-:Y:S01]  /*33c0*/  HMMA.16816.F32.BF16 R24, R8, R78, R12 ;  /* 0x0000004e0818723c */ /* 0x000fe2000004180c */
[----:B------:R-:W5:Y:S07]  /*33d0*/  LDSM.16.M88.4 R8, [R185+0x8000] ;  /* 0x00800000b908783b */ /* 0x000f6e0000000200 */
[----:B--2---:R-:W-:Y:S01]  /*33e0*/  HMMA.16816.F32.BF16 R12, R4, R82, R52 ;  /* 0x00000052040c723c */ /* 0x004fe20000041834 */
[----:B-1----:R-:W-:-:S07]  /*33f0*/  @P4 IMAD.HI.U32 R2, R217, c[0x0][0x2c8], RZ ;  /* 0x0000b200d9024a27 */ /* 0x002fce00078e00ff */
[C---:B------:R-:W-:Y:S01]  /*3400*/  HMMA.16816.F32.BF16 R16, R4.reuse, R80, R56 ;  /* 0x000000500410723c */ /* 0x040fe20000041838 */
[----:B------:R-:W1:Y:S07]  /*3410*/  LDSM.16.M88.4 R56, [R0+0x4800] ;  /* 0x004800000038783b */ /* 0x000e6e0000000200 */
[C---:B------:R-:W-:Y:S08]  /*3420*/  HMMA.16816.F32.BF16 R52, R4.reuse, R66, R44 ;  /* 0x000000420434723c */ /* 0x040ff0000004182c */
[C---:B----4-:R-:W-:Y:S08]  /*3430*/  HMMA.16816.F32.BF16 R44, R4.reuse, R32, R40 ;  /* 0x00000020042c723c */ /* 0x050ff00000041828 */
[C---:B------:R-:W-:Y:S08]  /*3440*/  HMMA.16816.F32.BF16 R40, R4.reuse, R34, R36 ;  /* 0x000000220428723c */ /* 0x040ff00000041824 */
[C---:B---3--:R-:W-:Y:S08]  /*3450*/  HMMA.16816.F32.BF16 R36, R4.reuse, R20, R28 ;  /* 0x000000140424723c */ /* 0x048ff0000004181c */
[----:B------:R-:W-:Y:S08]  /*3460*/  HMMA.16816.F32.BF16 R32, R4, R22, R24 ;  /* 0x000000160420723c */ /* 0x000ff00000041818 */
[----:B-----5:R-:W-:Y:S01]  /*3470*/  HMMA.16816.F32.BF16 R20, R8, R62, R12 ;  /* 0x0000003e0814723c */ /* 0x020fe2000004180c */
[----:B------:R2:W-:Y:S01]  /*3480*/  LDSM.16.M88.4 R12, [R0+0x5800] ;  /* 0x00580000000c783b */ /* 0x0005e20000000200 */
[----:B------:R-:W-:Y:S01]  /*3490*/  IMAD.MOV.U32 R3, RZ, RZ, c[0x0][0x2ac] ;  /* 0x0000ab00ff037624 */ /* 0x000fe200078e00ff */
[----:B------:R-:W-:-:S05]  /*34a0*/  DEPBAR.LE SB0, 0x2 ;  /* 0x000080800000791a */ /* 0x000fca0000000000 */
[----:B------:R-:W-:Y:S08]  /*34b0*/  HMMA.16816.F32.BF16 R48, R4, R64, R48 ;  /* 0x000000400430723c */ /* 0x000ff00000041830 */
[----:B------:R-:W-:Y:S01]  /*34c0*/  HMMA.16816.F32.BF16 R24, R8, R60, R16 ;  /* 0x0000003c0818723c */ /* 0x000fe20000041810 */
[----:B--2---:R-:W-:Y:S01]  /*34d0*/  IMAD.MOV.U32 R0, RZ, RZ, R217 ;  /* 0x000000ffff007224 */ /* 0x004fe200078e00d9 */
[----:B------:R-:W-:-:S05]  /*34e0*/  @P4 SHF.R.U32.HI R0, RZ, c[0x0][0x2cc], R2 ;  /* 0x0000b300ff004a19 */ /* 0x000fca0000011602 */
[----:B------:R-:W2:Y:S04]  /*34f0*/  SHFL.IDX PT, R4, R0, RZ, 0x1c1f ;  /* 0x001c1fff00047589 */ /* 0x000ea800000e0000 */
[----:B------:R3:W4:Y:S05]  /*3500*/  SHFL.IDX PT, R2, R0, 0x1, 0x1c1f ;  /* 0x003c1f0000027f89 */ /* 0x00072a00000e0000 */
[----:B-1----:R-:W-:Y:S01]  /*3510*/  HMMA.16816.F32.BF16 R16, R8, R56, R48 ;  /* 0x000000380810723c */ /* 0x002fe20000041830 */
[----:B---3--:R-:W-:-:S04]  /*3520*/  IMAD.MOV.U32 R0, RZ, RZ, -0x40 ;  /* 0xffffffc0ff007424 */ /* 0x008fc800078e00ff */
[----:B------:R-:W-:-:S04]  /*3530*/  IMAD R0, R206, R0, 0x41 ;  /* 0x00000041ce007424 */ /* 0x000fc800078e0200 */
[----:B------:R-:W-:-:S05]  /*3540*/  IMAD R0, R3, c[0x0][0x1d0], R0 ;  /* 0x0000740003007a24 */ /* 0x000fca00078e0200 */
[--C-:B------:R-:W-:Y:S01]  /*3550*/  IADD3 R0, R0, -c[0x0][0x168], -R251.reuse ;  /* 0x80005a0000007a10 */ /* 0x100fe20007ffe8fb */
[----:B------:R-:W-:-:S04]  /*3560*/  IMAD.IADD R3, R100, 0x1, -R251 ;  /* 0x0000000164037824 */ /* 0x000fc800078e0afb */
[C---:B--2---:R-:W-:Y:S02]  /*3570*/  IMAD.IADD R4, R0.reuse, 0x1, R4 ;  /* 0x0000000100047824 */ /* 0x044fe400078e0204 */
[----:B----4-:R-:W-:-:S03]  /*3580*/  IMAD.IADD R0, R0, 0x1, R2 ;  /* 0x0000000100007824 */ /* 0x010fc600078e0202 */
[C---:B------:R-:W-:Y:S02]  /*3590*/  IMNMX R2, R3.reuse, R4, PT ;  /* 0x0000000403027217 */ /* 0x040fe40003800200 */
[----:B------:R-:W-:Y:S01]  /*35a0*/  IMNMX R0, R3, R0, PT ;  /* 0x0000000003007217 */ /* 0x000fe20003800200 */
[C---:B------:R-:W-:Y:S01]  /*35b0*/  HMMA.16816.F32.BF16 R28, R8.reuse, R58, R52 ;  /* 0x0000003a081c723c */ /* 0x040fe20000041834 */
[C---:B------:R-:W-:Y:S02]  /*35c0*/  ISETP.GT.AND P5, PT, R2.reuse, RZ, PT ;  /* 0x000000ff0200720c */ /* 0x040fe40003fa4270 */
[----:B------:R-:W-:Y:S02]  /*35d0*/  ISETP.GT.AND P6, PT, R2, 0x1, PT ;  /* 0x000000010200780c */ /* 0x000fe40003fc4270 */
[----:B------:R-:W-:Y:S02]  /*35e0*/  ISETP.GT.AND P0, PT, R0, 0x1, PT ;  /* 0x000000010000780c */ /* 0x000fe40003f04270 */
[----:B------:R-:W-:Y:S01]  /*35f0*/  FSEL R5, R24, -INF , P5 ;  /* 0xff80000018057808 */ /* 0x000fe20002800000 */
[----:B------:R-:W-:Y:S01]  /*3600*/  HMMA.16816.F32.BF16 R44, R8, R68, R44 ;  /* 0x00000044082c723c */ /* 0x000fe2000004182c */
[----:B------:R-:W-:-:S02]  /*3610*/  ISETP.GT.AND P5, PT, R2, 0x8, PT ;  /* 0x000000080200780c */ /* 0x000fc40003fa4270 */
[----:B------:R-:W-:-:S05]  /*3620*/  FSEL R6, R25, -INF , P6 ;  /* 0xff80000019067808 */ /* 0x000fca0003000000 */
[----:B------:R-:W-:Y:S01]  /*3630*/  HMMA.16816.F32.BF16 R48, R8, R70, R40 ;  /* 0x000000460830723c */ /* 0x000fe20000041828 */
[----:B------:R-:W-:Y:S02]  /*3640*/  ISETP.GT.AND P1, PT, R0, RZ, PT ;  /* 0x000000ff0000720c */ /* 0x000fe40003f24270 */
[----:B------:R-:W-:-:S05]  /*3650*/  FSEL R7, R20, -INF , P5 ;  /* 0xff80000014077808 */ /* 0x000fca0002800000 */
[----:B------:R-:W-:Y:S01]  /*3660*/  HMMA.16816.F32.BF16 R36, R8, R12, R36 ;  /* 0x0000000c0824723c */ /* 0x000fe20000041824 */
[----:B------:R-:W-:-:S07]  /*3670*/  FMNMX.FTZ R3, R5, R6, !PT ;  /* 0x0000000605037209 */ /* 0x000fce0007810000 */
[----:B------:R-:W-:Y:S07]  /*3680*/  HMMA.16816.F32.BF16 R32, R8, R14, R32 ;  /* 0x0000000e0820723c */ /* 0x000fee0000041820 */
[----:B------:R-:W-:Y:S02]  /*3690*/  FSEL R9, R27, -INF , P0 ;  /* 0xff8000001b097808 */ /* 0x000fe40000000000 */
[----:B------:R-:W-:Y:S02]  /*36a0*/  ISETP.GT.AND P0, PT, R2, 0x9, PT ;  /* 0x000000090200780c */ /* 0x000fe40003f04270 */
[----:B------:R-:W-:Y:S01]  /*36b0*/  FSEL R10, R26, -INF , P1 ;  /* 0xff8000001a0a7808 */ /* 0x000fe20000800000 */
[----:B------:R-:W-:Y:S01]  /*36c0*/  BAR.SYNC.DEFER_BLOCKING 0x0 ;  /* 0x0000000000007b1d */ /* 0x000fe20000010000 */
[----:B------:R-:W-:-:S02]  /*36d0*/  FSEL R8, R21, -INF , P0 ;  /* 0xff80000015087808 */ /* 0x000fc40000000000 */
[----:B------:R-:W-:Y:S02]  /*36e0*/  ISETP.GT.AND P0, PT, R0, 0x8, PT ;  /* 0x000000080000780c */ /* 0x000fe40003f04270 */
[----:B------:R-:W-:Y:S02]  /*36f0*/  ISETP.GT.AND P1, PT, R2, 0x10, PT ;  /* 0x000000100200780c */ /* 0x000fe40003f24270 */
[----:B------:R-:W-:Y:S02]  /*3700*/  FMNMX.FTZ R3, R7, R3, !PT ;  /* 0x0000000307037209 */ /* 0x000fe40007810000 */
[----:B------:R-:W-:Y:S02]  /*3710*/  FSEL R11, R22, -INF , P0 ;  /* 0xff800000160b7808 */ /* 0x000fe40000000000 */
[----:B------:R-:W-:Y:S02]  /*3720*/  ISETP.GT.AND P0, PT, R0, 0x11, PT ;  /* 0x000000110000780c */ /* 0x000fe40003f04270 */
[----:B------:R-:W-:-:S02]  /*3730*/  ISETP.GT.AND P6, PT, R2, 0x11, PT ;  /* 0x000000110200780c */ /* 0x000fc40003fc4270 */
[----:B------:R-:W-:Y:S02]  /*3740*/  FSEL R41, R16, -INF , P1 ;  /* 0xff80000010297808 */ /* 0x000fe40000800000 */
[----:B------:R-:W-:Y:S02]  /*3750*/  FMNMX.FTZ R3, R8, R3, !PT ;  /* 0x0000000308037209 */ /* 0x000fe40007810000 */
[C---:B------:R-:W-:Y:S02]  /*3760*/  ISETP.GT.AND P1, PT, R0.reuse, 0x10, PT ;  /* 0x000000100000780c */ /* 0x040fe40003f24270 */
[----:B------:R-:W-:Y:S02]  /*3770*/  ISETP.GT.AND P5, PT, R0, 0x9, PT ;  /* 0x000000090000780c */ /* 0x000fe40003fa4270 */
[----:B------:R-:W-:Y:S01]  /*3780*/  FSEL R56, R19, -INF , P0 ;  /* 0xff80000013387808 */ /* 0x000fe20000000000 */
[----:B------:R-:W-:Y:S01]  /*3790*/  IMAD.IADD R176, R189, 0x1, R191 ;  /* 0x00000001bdb07824 */ /* 0x000fe200078e02bf */
[----:B------:R-:W-:Y:S01]  /*37a0*/  FSEL R40, R17, -INF , P6 ;  /* 0xff80000011287808 */ /* 0x000fe20003000000 */
[----:B------:R-:W-:Y:S01]  /*37b0*/  IMAD.IADD R148, R189, 0x1, R192 ;  /* 0x00000001bd947824 */ /* 0x000fe200078e02c0 */
[----:B------:R-:W-:Y:S01]  /*37c0*/  ISETP.GT.AND P0, PT, R2, 0x18, PT ;  /* 0x000000180200780c */ /* 0x000fe20003f04270 */
[----:B------:R-:W-:Y:S01]  /*37d0*/  LDSM.16.MT88.4 R24, [R192+0x2000] ;  /* 0x00200000c018783b */ /* 0x000fe20000004200 */
[----:B------:R-:W-:-:S02]  /*37e0*/  FMNMX.FTZ R3, R41, R3, !PT ;  /* 0x0000000329037209 */ /* 0x000fc40007810000 */
[----:B------:R-:W-:Y:S02]  /*37f0*/  FSEL R57, R18, -INF , P1 ;  /* 0xff80000012397808 */ /* 0x000fe40000800000 */
[----:B------:R-:W-:Y:S01]  /*3800*/  FSEL R12, R23, -INF , P5 ;  /* 0xff800000170c7808 */ /* 0x000fe20002800000 */
[----:B------:R-:W-:Y:S01]  /*3810*/  LDSM.16.MT88.4 R16, [R112] ;  /* 0x000000007010783b */ /* 0x000fe20000004200 */
[----:B------:R-:W-:Y:S02]  /*3820*/  ISETP.GT.AND P1, PT, R0, 0x18, PT ;  /* 0x000000180000780c */ /* 0x000fe40003f24270 */
[----:B------:R-:W-:Y:S01]  /*3830*/  ISETP.GT.AND P5, PT, R2, 0x19, PT ;  /* 0x000000190200780c */ /* 0x000fe20003fa4270 */
[----:B------:R-:W-:Y:S01]  /*3840*/  LDSM.16.MT88.4 R20, [R192] ;  /* 0x00000000c014783b */ /* 0x000fe20000004200 */
[----:B------:R-:W-:Y:S02]  /*3850*/  FSEL R42, R28, -INF , P0 ;  /* 0xff8000001c2a7808 */ /* 0x000fe40000000000 */
[----:B------:R-:W-:-:S02]  /*3860*/  FMNMX.FTZ R3, R40, R3, !PT ;  /* 0x0000000328037209 */ /* 0x000fc40007810000 */
[----:B------:R-:W-:Y:S02]  /*3870*/  FMNMX.FTZ R4, R10, R9, !PT ;  /* 0x000000090a047209 */ /* 0x000fe40007810000 */
[----:B------:R-:W-:Y:S02]  /*3880*/  ISETP.GT.AND P0, PT, R0, 0x19, PT ;  /* 0x000000190000780c */ /* 0x000fe40003f04270 */
[----:B------:R-:W-:Y:S02]  /*3890*/  FSEL R58, R30, -INF , P1 ;  /* 0xff8000001e3a7808 */ /* 0x000fe40000800000 */
[----:B------:R-:W-:Y:S02]  /*38a0*/  FSEL R43, R29, -INF , P5 ;  /* 0xff8000001d2b7808 */ /* 0x000fe40002800000 */
[----:B------:R-:W-:Y:S02]  /*38b0*/  ISETP.GT.AND P1, PT, R2, 0x20, PT ;  /* 0x000000200200780c */ /* 0x000fe40003f24270 */
[----:B------:R-:W-:-:S02]  /*38c0*/  FMNMX.FTZ R3, R42, R3, !PT ;  /* 0x000000032a037209 */ /* 0x000fc40007810000 */
[----:B------:R-:W-:Y:S02]  /*38d0*/  FMNMX.FTZ R4, R11, R4, !PT ;  /* 0x000000040b047209 */ /* 0x000fe40007810000 */
[----:B------:R-:W-:Y:S02]  /*38e0*/  FSEL R59, R31, -INF , P0 ;  /* 0xff8000001f3b7808 */ /* 0x000fe40000000000 */
[----:B------:R-:W-:Y:S01]  /*38f0*/  ISETP.GT.AND P0, PT, R2, 0x21, PT ;  /* 0x000000210200780c */ /* 0x000fe20003f04270 */
[----:B------:R-:W-:Y:S01]  /*3900*/  LDSM.16.MT88.4 R28, [R176] ;  /* 0x00000000b01c783b */ /* 0x000fe20000004200 */
[----:B------:R-:W-:Y:S02]  /*3910*/  FSEL R117, R44, -INF , P1 ;  /* 0xff8000002c757808 */ /* 0x000fe40000800000 */
[----:B------:R-:W-:Y:S02]  /*3920*/  FMNMX.FTZ R3, R43, R3, !PT ;  /* 0x000000032b037209 */ /* 0x000fe40007810000 */
[----:B------:R-:W-:-:S02]  /*3930*/  FMNMX.FTZ R4, R12, R4, !PT ;  /* 0x000000040c047209 */ /* 0x000fc40007810000 */
[C---:B------:R-:W-:Y:S02]  /*3940*/  ISETP.GT.AND P5, PT, R2.reuse, 0x28, PT ;  /* 0x000000280200780c */ /* 0x040fe40003fa4270 */
[----:B------:R-:W-:Y:S02]  /*3950*/  FSEL R116, R45, -INF , P0 ;  /* 0xff8000002d747808 */ /* 0x000fe40000000000 */
[----:B------:R-:W-:Y:S02]  /*3960*/  FMNMX.FTZ R3, R117, R3, !PT ;  /* 0x0000000375037209 */ /* 0x000fe40007810000 */
[----:B------:R-:W-:Y:S02]  /*3970*/  ISETP.GT.AND P1, PT, R2, 0x29, PT ;  /* 0x000000290200780c */ /* 0x000fe40003f24270 */
[----:B------:R-:W-:Y:S02]  /*3980*/  FMNMX.FTZ R4, R57, R4, !PT ;  /* 0x0000000439047209 */ /* 0x000fe40007810000 */
[----:B------:R-:W-:-:S02]  /*3990*/  FSEL R118, R48, -INF , P5 ;  /* 0xff80000030767808 */ /* 0x000fc40002800000 */
[----:B------:R-:W-:Y:S02]  /*39a0*/  FMNMX.FTZ R3, R116, R3, !PT ;  /* 0x0000000374037209 */ /* 0x000fe40007810000 */
[----:B------:R-:W-:Y:S02]  /*39b0*/  FSEL R132, R49, -INF , P1 ;  /* 0xff80000031847808 */ /* 0x000fe40000800000 */
[----:B------:R-:W-:Y:S02]  /*39c0*/  FMNMX.FTZ R4, R56, R4, !PT ;  /* 0x0000000438047209 */ /* 0x000fe40007810000 */
[----:B------:R-:W-:Y:S02]  /*39d0*/  ISETP.GT.AND P1, PT, R0, 0x20, PT ;  /* 0x000000200000780c */ /* 0x000fe40003f24270 */
[----:B------:R-:W-:Y:S02]  /*39e0*/  ISETP.GT.AND P0, PT, R2, 0x30, PT ;  /* 0x000000300200780c */ /* 0x000fe40003f04270 */
[----:B------:R-:W-:-:S02]  /*39f0*/  FMNMX.FTZ R3, R118, R3, !PT ;  /* 0x0000000376037209 */ /* 0x000fc40007810000 */
[----:B------:R-:W-:Y:S02]  /*3a00*/  FMNMX.FTZ R4, R58, R4, !PT ;  /* 0x000000043a047209 */ /* 0x000fe40007810000 */
[----:B------:R-:W-:Y:S02]  /*3a10*/  FSEL R119, R46, -INF , P1 ;  /* 0xff8000002e777808 */ /* 0x000fe40000800000 */
[C---:B------:R-:W-:Y:S02]  /*3a20*/  ISETP.GT.AND P6, PT, R2.reuse, 0x31, PT ;  /* 0x000000310200780c */ /* 0x040fe40003fc4270 */
[----:B------:R-:W-:Y:S02]  /*3a30*/  ISETP.GT.AND P5, PT, R2, 0x38, PT ;  /* 0x000000380200780c */ /* 0x000fe40003fa4270 */
[----:B------:R-:W-:Y:S02]  /*3a40*/  FSEL R135, R36, -INF , P0 ;  /* 0xff80000024877808 */ /* 0x000fe40000000000 */
[----:B------:R-:W-:-:S02]  /*3a50*/  ISETP.GT.AND P1, PT, R2, 0x39, PT ;  /* 0x000000390200780c */ /* 0x000fc40003f24270 */
        /* <DEDUP_REMOVED lines=8> */
[----:B------:R-:W-:Y:S02]  /*3ae0*/  FSEL R207, R32, -INF , P5 ;  /* 0xff80000020cf7808 */ /* 0x000fe40002800000 */
[----:B------:R-:W-:Y:S02]  /*3af0*/  FMNMX.FTZ R125, R134, R2, !PT ;  /* 0x00000002867d7209 */ /* 0x000fe40007810000 */
[----:B------:R-:W-:Y:S02]  /*3b00*/  ISETP.GT.AND P5, PT, R0, 0x29, PT ;  /* 0x000000290000780c */ /* 0x000fe40003fa4270 */
[----:B------:R-:W-:-:S02]  /*3b10*/  FSEL R126, R50, -INF , P0 ;  /* 0xff800000327e7808 */ /* 0x000fc40000000000 */
[----:B------:R-:W-:Y:S02]  /*3b20*/  FMNMX.FTZ R2, R127, R3, !PT ;  /* 0x000000037f027209 */ /* 0x000fe40007810000 */
[----:B------:R-:W-:Y:S02]  /*3b30*/  FSEL R209, R33, -INF , P1 ;  /* 0xff80000021d17808 */ /* 0x000fe40000800000 */
        /* <DEDUP_REMOVED lines=10> */
[----:B------:R-:W-:Y:S01]  /*3be0*/  FMNMX.FTZ R2, R208, R2, !PT ;  /* 0x00000002d0027209 */ /* 0x000fe20007810000 */
[----:B------:R-:W1:Y:S01]  /*3bf0*/  SHFL.BFLY PT, R3, R125, 0x2, 0x1f ;  /* 0x0c401f007d037f89 */ /* 0x000e6200000e0000 */
[----:B------:R-:W-:Y:S02]  /*3c00*/  ISETP.GT.AND P0, PT, R0, 0x39, PT ;  /* 0x000000390000780c */ /* 0x000fe40003f04270 */
[----:B------:R-:W-:Y:S01]  /*3c10*/  FSEL R210, R34, -INF , P1 ;  /* 0xff80000022d27808 */ /* 0x000fe20000800000 */
[----:B------:R-:W-:Y:S01]  /*3c20*/  LDSM.16.MT88.4 R36, [R148+0x2000] ;  /* 0x002000009424783b */ /* 0x000fe20000004200 */
[----:B------:R-:W-:Y:S02]  /*3c30*/  FMNMX.FTZ R0, R211, R2, !PT ;  /* 0x00000002d3007209 */ /* 0x000fe40007810000 */
[----:B------:R-:W-:Y:S02]  /*3c40*/  FSEL R215, R35, -INF , P0 ;  /* 0xff80000023d77808 */ /* 0x000fe40000000000 */
[----:B------:R-:W-:Y:S01]  /*3c50*/  FMNMX.FTZ R0, R210, R0, !PT ;  /* 0x00000000d2007209 */ /* 0x000fe20007810000 */
[----:B------:R-:W-:Y:S03]  /*3c60*/  LDSM.16.MT88.4 R32, [R191] ;  /* 0x00000000bf20783b */ /* 0x000fe60000004200 */
        /* <DEDUP_REMOVED lines=20> */
[----:B-1----:R-:W-:-:S04]  /*3db0*/  FFMA.FTZ R3, R8, c[0x0][0x2d0], -R2 ;  /* 0x0000b40008037a23 */ /* 0x002fc80000010802 */
[----:B------:R1:W2:Y:S02]  /*3dc0*/  MUFU.EX2 R246, R3 ;  /* 0x0000000300f67308 */ /* 0x0002a40000000800 */
[----:B-1----:R-:W-:-:S06]  /*3dd0*/  FFMA.FTZ R3, R10, c[0x0][0x2d0], -R0 ;  /* 0x0000b4000a037a23 */ /* 0x002fcc0000010800 */
[----:B------:R1:W-:Y:S02]  /*3de0*/  MUFU.EX2 R242, R3 ;  /* 0x0000000300f27308 */ /* 0x0003e40000000800 */
[----:B-1----:R-:W-:-:S06]  /*3df0*/  FFMA.FTZ R3, R9, c[0x0][0x2d0], -R0 ;  /* 0x0000b40009037a23 */ /* 0x002fcc0000010800 */
[----:B------:R1:W4:Y:S02]  /*3e00*/  MUFU.EX2 R241, R3 ;  /* 0x0000000300f17308 */ /* 0x0003240000000800 */
[--C-:B-1----:R-:W-:Y:S02]  /*3e10*/  FFMA.FTZ R3, R11, c[0x0][0x2d0], -R0.reuse ;  /* 0x0000b4000b037a23 */ /* 0x102fe40000010800 */
[----:B------:R-:W-:Y:S04]  /*3e20*/  LDSM.16.MT88.4 R8, [R176+0x2000] ;  /* 0x00200000b008783b */ /* 0x000fe80000004200 */
[----:B------:R1:W-:Y:S02]  /*3e30*/  MUFU.EX2 R240, R3 ;  /* 0x0000000300f07308 */ /* 0x0003e40000000800 */
[----:B-1----:R-:W-:-:S02]  /*3e40*/  FFMA.FTZ R3, R12, c[0x0][0x2d0], -R0 ;  /* 0x0000b4000c037a23 */ /* 0x002fc40000010800 */
[----:B------:R-:W1:Y:S04]  /*3e50*/  LDSM.16.MT88.4 R12, [R191+0x2000] ;  /* 0x00200000bf0c783b */ /* 0x000e680000004200 */
[----:B------:R-:W5:Y:S01]  /*3e60*/  MUFU.EX2 R243, R3 ;  /* 0x0000000300f37308 */ /* 0x000f620000000800 */
[----:B---3--:R-:W-:Y:S02]  /*3e70*/  F2FP.BF16.PACK_AB R4, R245, R247 ;  /* 0x000000f7f504723e */ /* 0x008fe400000010ff */
[----:B--2---:R-:W-:Y:S02]  /*3e80*/  F2FP.BF16.PACK_AB R6, R246, R244 ;  /* 0x000000f4f606723e */ /* 0x004fe400000010ff */
[----:B----4-:R-:W-:Y:S02]  /*3e90*/  F2FP.BF16.PACK_AB R5, R241, R242 ;  /* 0x000000f2f105723e */ /* 0x010fe400000010ff */
[----:B-----5:R-:W-:-:S07]  /*3ea0*/  F2FP.BF16.PACK_AB R7, R243, R240 ;  /* 0x000000f0f307723e */ /* 0x020fce00000010ff */
[C---:B------:R-:W-:Y:S08]  /*3eb0*/  HMMA.16816.F32.BF16 R84, R4.reuse, R16, RZ ;  /* 0x000000100454723c */ /* 0x040ff000000418ff */
[C---:B------:R-:W-:Y:S01]  /*3ec0*/  HMMA.16816.F32.BF16 R80, R4.reuse, R18, RZ ;  /* 0x000000120450723c */ /* 0x040fe200000418ff */
[----:B------:R-:W-:Y:S07]  /*3ed0*/  LDSM.16.MT88.4 R16, [R176+0x4000] ;  /* 0x00400000b010783b */ /* 0x000fee0000004200 */
[C---:B-1----:R-:W-:Y:S08]  /*3ee0*/  HMMA.16816.F32.BF16 R76, R4.reuse, R12, RZ ;  /* 0x0000000c044c723c */ /* 0x042ff000000418ff */
[C---:B------:R-:W-:Y:S01]  /*3ef0*/  HMMA.16816.F32.BF16 R72, R4.reuse, R14, RZ ;  /* 0x0000000e0448723c */ /* 0x040fe200000418ff */
[----:B------:R-:W1:Y:S07]  /*3f00*/  LDSM.16.MT88.4 R12, [R192+0x4000] ;  /* 0x00400000c00c783b */ /* 0x000e6e0000004200 */
[C---:B------:R-:W-:Y:S08]  /*3f10*/  HMMA.16816.F32.BF16 R92, R4.reuse, R20, RZ ;  /* 0x00000014045c723c */ /* 0x040ff000000418ff */
[C---:B------:R-:W-:Y:S01]  /*3f20*/  HMMA.16816.F32.BF16 R88, R4.reuse, R22, RZ ;  /* 0x000000160458723c */ /* 0x040fe200000418ff */
[----:B------:R-:W2:Y:S07]  /*3f30*/  LDSM.16.MT88.4 R20, [R191+0x4000] ;  /* 0x00400000bf14783b */ /* 0x000eae0000004200 */
[C---:B------:R-:W-:Y:S08]  /*3f40*/  HMMA.16816.F32.BF16 R64, R4.reuse, R8, RZ ;  /* 0x000000080440723c */ /* 0x040ff000000418ff */
[----:B------:R-:W-:Y:S01]  /*3f50*/  HMMA.16816.F32.BF16 R68, R4, R10, RZ ;  /* 0x0000000a0444723c */ /* 0x000fe200000418ff */
[----:B------:R2:W3:Y:S01]  /*3f60*/  LDSM.16.MT88.4 R8, [R112+0x4000] ;  /* 0x004000007008783b */ /* 0x0004e20000004200 */
[----:B------:R-:W-:-:S04]  /*3f70*/  FFMA.FTZ R3, R41, c[0x0][0x2d0], -R2 ;  /* 0x0000b40029037a23 */ /* 0x000fc80000010802 */
[----:B------:R4:W-:Y:S02]  /*3f80*/  MUFU.EX2 R237, R3 ;  /* 0x0000000300ed7308 */ /* 0x0009e40000000800 */
[----:B----4-:R-:W-:-:S06]  /*3f90*/  FFMA.FTZ R3, R40, c[0x0][0x2d0], -R2 ;  /* 0x0000b40028037a23 */ /* 0x010fcc0000010802 */
[----:B------:R4:W5:Y:S01]  /*3fa0*/  MUFU.EX2 R239, R3 ;  /* 0x0000000300ef7308 */ /* 0x0009620000000800 */
[----:B------:R-:W-:Y:S01]  /*3fb0*/  HMMA.16816.F32.BF16 R60, R4, R24, RZ ;  /* 0x00000018043c723c */ /* 0x000fe200000418ff */
[----:B----4-:R-:W-:-:S06]  /*3fc0*/  FFMA.FTZ R3, R42, c[0x0][0x2d0], -R2 ;  /* 0x0000b4002a037a23 */ /* 0x010fcc0000010802 */
[----:B------:R4:W-:Y:S01]  /*3fd0*/  MUFU.EX2 R236, R3 ;  /* 0x0000000300ec7308 */ /* 0x0009e20000000800 */
[----:B------:R-:W-:Y:S01]  /*3fe0*/  HMMA.16816.F32.BF16 R52, R4, R26, RZ ;  /* 0x0000001a0434723c */ /* 0x000fe200000418ff */
[----:B------:R-:W-:Y:S01]  /*3ff0*/  LDSM.16.MT88.4 R24, [R191+0x2800] ;  /* 0x00280000bf18783b */ /* 0x000fe20000004200 */
[----:B----4-:R-:W-:-:S06]  /*4000*/  FFMA.FTZ R3, R43, c[0x0][0x2d0], -R2 ;  /* 0x0000b4002b037a23 */ /* 0x010fcc0000010802 */
[C---:B-1----:R-:W-:Y:S01]  /*4010*/  HMMA.16816.F32.BF16 R140, R4.reuse, R12, RZ ;  /* 0x0000000c048c723c */ /* 0x042fe200000418ff */
[----:B------:R-:W1:Y:S01]  /*4020*/  LDSM.16.MT88.4 R40, [R176+0x800] ;  /* 0x00080000b028783b */ /* 0x000e620000004200 */
[----:B------:R4:W-:Y:S06]  /*4030*/  MUFU.EX2 R238, R3 ;  /* 0x0000000300ee7308 */ /* 0x0009ec0000000800 */
[----:B------:R-:W-:Y:S01]  /*4040*/  HMMA.16816.F32.BF16 R144, R4, R14, RZ ;  /* 0x0000000e0490723c */ /* 0x000fe200000418ff */
[----:B------:R-:W1:Y:S01]  /*4050*/  LDSM.16.MT88.4 R12, [R192+0x2800] ;  /* 0x00280000c00c783b */ /* 0x000e620000004200 */
[----:B----4-:R-:W-:-:S06]  /*4060*/  FFMA.FTZ R3, R57, c[0x0][0x2d0], -R0 ;  /* 0x0000b40039037a23 */ /* 0x010fcc0000010800 */
[C---:B------:R-:W-:Y:S01]  /*4070*/  HMMA.16816.F32.BF16 R128, R4.reuse, R16, RZ ;  /* 0x000000100480723c */ /* 0x040fe200000418ff */
[----:B------:R4:W-:Y:S07]  /*4080*/  MUFU.EX2 R233, R3 ;  /* 0x0000000300e97308 */ /* 0x0009ee0000000800 */
[C---:B------:R-:W-:Y:S01]  /*4090*/  HMMA.16816.F32.BF16 R136, R4.reuse, R18, RZ ;  /* 0x000000120488723c */ /* 0x040fe200000418ff */
[----:B------:R-:W1:Y:S07]  /*40a0*/  LDSM.16.MT88.4 R16, [R191+0x4800] ;  /* 0x00480000bf10783b */ /* 0x000e6e0000004200 */
[----:B------:R-:W-:Y:S01]  /*40b0*/  HMMA.16816.F32.BF16 R44, R4, R36, RZ ;  /* 0x00000024042c723c */ /* 0x000fe200000418ff */
[----:B----4-:R-:W-:-:S07]  /*40c0*/  FFMA.FTZ R3, R56, c[0x0][0x2d0], -R0 ;  /* 0x0000b40038037a23 */ /* 0x010fce0000010800 */
[C---:B------:R-:W-:Y:S01]  /*40d0*/  HMMA.16816.F32.BF16 R48, R4.reuse, R38, RZ ;  /* 0x000000260430723c */ /* 0x040fe200000418ff */
[----:B------:R-:W4:Y:S01]  /*40e0*/  LDSM.16.MT88.4 R36, [R191+0x800] ;  /* 0x00080000bf24783b */ /* 0x000f220000004200 */
[----:B------:R2:W1:Y:S06]  /*40f0*/  MUFU.EX2 R235, R3 ;  /* 0x0000000300eb7308 */ /* 0x00046c0000000800 */
[C---:B------:R-:W-:Y:S08]  /*4100*/  HMMA.16816.F32.BF16 R108, R4.reuse, R32, RZ ;  /* 0x00000020046c723c */ /* 0x040ff000000418ff */
[----:B------:R-:W-:Y:S01]  /*4110*/  HMMA.16816.F32.BF16 R104, R4, R34, RZ ;  /* 0x000000220468723c */ /* 0x000fe200000418ff */
[----:B------:R-:W1:Y:S01]  /*4120*/  LDSM.16.MT88.4 R32, [R192+0x800] ;  /* 0x00080000c020783b */ /* 0x000e620000004200 */
[----:B--2---:R-:W-:-:S06]  /*4130*/  FFMA.FTZ R3, R58, c[0x0][0x2d0], -R0 ;  /* 0x0000b4003a037a23 */ /* 0x004fcc0000010800 */
[C---:B------:R-:W-:Y:S01]  /*4140*/  HMMA.16816.F32.BF16 R96, R4.reuse, R28, RZ ;  /* 0x0000001c0460723c */ /* 0x040fe200000418ff */
[----:B------:R2:W-:Y:S07]  /*4150*/  MUFU.EX2 R219, R3 ;  /* 0x0000000300db7308 */ /* 0x0005ee0000000800 */
[C---:B------:R-:W-:Y:S01]  /*4160*/  HMMA.16816.F32.BF16 R100, R4.reuse, R30, RZ ;  /* 0x0000001e0464723c */ /* 0x040fe200000418ff */
[----:B------:R-:W1:Y:S07]  /*4170*/  LDSM.16.MT88.4 R28, [R148+0x800] ;  /* 0x00080000941c783b */ /* 0x000e6e0000004200 */
[----:B------:R-:W-:Y:S01]  /*4180*/  HMMA.16816.F32.BF16 R112, R4, R20, RZ ;  /* 0x000000140470723c */ /* 0x000fe200000418ff */
[----:B--2---:R-:W-:-:S07]  /*4190*/  FFMA.FTZ R3, R59, c[0x0][0x2d0], -R0 ;  /* 0x0000b4003b037a23 */ /* 0x004fce0000010800 */
[C---:B------:R-:W-:Y:S01]  /*41a0*/  HMMA.16816.F32.BF16 R120, R4.reuse, R22, RZ ;  /* 0x000000160478723c */ /* 0x040fe200000418ff */
[----:B------:R-:W2:Y:S07]  /*41b0*/  LDSM.16.MT88.4 R20, [R176+0x2800] ;  /* 0x00280000b014783b */ /* 0x000eae0000004200 */
[C---:B---3--:R-:W-:Y:S08]  /*41c0*/  HMMA.16816.F32.BF16 R152, R4.reuse, R8, RZ ;  /* 0x000000080498723c */ /* 0x048ff000000418ff */
[----:B------:R-:W-:Y:S01]  /*41d0*/  HMMA.16816.F32.BF16 R160, R4, R10, RZ ;  /* 0x0000000a04a0723c */ /* 0x000fe200000418ff */
[----:B------:R3:W2:Y:S01]  /*41e0*/  LDSM.16.MT88.4 R8, [R148+0x2800] ;  /* 0x002800009408783b */ /* 0x0006a20000004200 */
[----:B------:R-:W4:Y:S05]  /*41f0*/  MUFU.EX2 R234, R3 ;  /* 0x0000000300ea7308 */ /* 0x000f2a0000000800 */
[----:B-----5:R-:W-:-:S02]  /*4200*/  F2FP.BF16.PACK_AB R4, R239, R237 ;  /* 0x000000edef04723e */ /* 0x020fc400000010ff */
[----:B-1----:R-:W-:Y:S02]  /*4210*/  F2FP.BF16.PACK_AB R5, R235, R233 ;  /* 0x000000e9eb05723e */ /* 0x002fe400000010ff */
[----:B------:R-:W-:Y:S02]  /*4220*/  F2FP.BF16.PACK_AB R6, R238, R236 ;  /* 0x000000ecee06723e */ /* 0x000fe400000010ff */
[----:B----4-:R-:W-:-:S07]  /*4230*/  F2FP.BF16.PACK_AB R7, R234, R219 ;  /* 0x000000dbea07723e */ /* 0x010fce00000010ff */
[C---:B------:R-:W-:Y:S08]  /*4240*/  HMMA.16816.F32.BF16 R164, R4.reuse, R40, R96 ;  /* 0x0000002804a4723c */ /* 0x040ff00000041860 */
[----:B------:R-:W-:Y:S01]  /*4250*/  HMMA.16816.F32.BF16 R96, R4, R24, R76 ;  /* 0x000000180460723c */ /* 0x000fe2000004184c */
[----:B------:R-:W-:-:S07]  /*4260*/  FFMA.FTZ R3, R117, c[0x0][0x2d0], -R2 ;  /* 0x0000b40075037a23 */ /* 0x000fce0000010802 */
[C---:B------:R-:W-:Y:S08]  /*4270*/  HMMA.16816.F32.BF16 R76, R4.reuse, R14, R52 ;  /* 0x0000000e044c723c */ /* 0x040ff00000041834 */
[C---:B------:R-:W-:Y:S07]  /*4280*/  HMMA.16816.F32.BF16 R52, R4.reuse, R16, R112 ;  /* 0x000000100434723c */ /* 0x040fee0000041870 */
[----:B------:R-:W-:Y:S01]  /*4290*/  IMAD.IADD R115, R189, 0x1, R192 ;  /* 0x00000001bd737824 */ /* 0x000fe200078e02c0 */
[C---:B------:R-:W-:Y:S08]  /*42a0*/  HMMA.16816.F32.BF16 R168, R4.reuse, R38, R104 ;  /* 0x0000002604a8723c */ /* 0x040ff00000041868 */
[C---:B------:R-:W-:Y:S01]  /*42b0*/  HMMA.16816.F32.BF16 R156, R4.reuse, R42, R100 ;  /* 0x0000002a049c723c */ /* 0x040fe20000041864 */
[----:B------:R1:W-:Y:S07]  /*42c0*/  MUFU.EX2 R205, R3 ;  /* 0x0000000300cd7308 */ /* 0x0003ee0000000800 */
[C---:B---3--:R-:W-:Y:S08]  /*42d0*/  HMMA.16816.F32.BF16 R148, R4.reuse, R32, R92 ;  /* 0x000000200494723c */ /* 0x048ff0000004185c */
[C---:B------:R-:W-:Y:S08]  /*42e0*/  HMMA.16816.F32.BF16 R104, R4.reuse, R28, R84 ;  /* 0x0000001c0468723c */ /* 0x040ff00000041854 */
[C---:B------:R-:W-:Y:S01]  /*42f0*/  HMMA.16816.F32.BF16 R100, R4.reuse, R30, R80 ;  /* 0x0000001e0464723c */ /* 0x040fe20000041850 */
[--C-:B-1----:R-:W-:Y:S01]  /*4300*/  FFMA.FTZ R3, R116, c[0x0][0x2d0], -R2.reuse ;  /* 0x0000b40074037a23 */ /* 0x102fe20000010802 */
[----:B------:R-:W-:Y:S06]  /*4310*/  LDSM.16.MT88.4 R28, [R191+0x5000] ;  /* 0x00500000bf1c783b */ /* 0x000fec0000004200 */
[C---:B------:R-:W-:Y:S01]  /*4320*/  HMMA.16816.F32.BF16 R92, R4.reuse, R26, R72 ;  /* 0x0000001a045c723c */ /* 0x040fe20000041848 */
[----:B------:R-:W1:Y:S07]  /*4330*/  LDSM.16.MT88.4 R24, [R176+0x4800] ;  /* 0x00480000b018783b */ /* 0x000e6e0000004200 */
[C---:B--2---:R-:W-:Y:S08]  /*4340*/  HMMA.16816.F32.BF16 R84, R4.reuse, R22, R68 ;  /* 0x000000160454723c */ /* 0x044ff00000041844 */
[C---:B------:R-:W-:Y:S01]  /*4350*/  HMMA.16816.F32.BF16 R80, R4.reuse, R12, R60 ;  /* 0x0000000c0450723c */ /* 0x040fe2000004183c */
[----:B------:R2:W3:Y:S01]  /*4360*/  MUFU.EX2 R204, R3 ;  /* 0x0000000300cc7308 */ /* 0x0004e20000000800 */
[----:B------:R-:W-:Y:S06]  /*4370*/  LDSM.16.MT88.4 R12, [R192+0x4800] ;  /* 0x00480000c00c783b */ /* 0x000fec0000004200 */
[C---:B------:R-:W-:Y:S08]  /*4380*/  HMMA.16816.F32.BF16 R68, R4.reuse, R8, R44 ;  /* 0x000000080444723c */ /* 0x040ff0000004182c */
[----:B------:R-:W-:Y:S01]  /*4390*/  HMMA.16816.F32.BF16 R60, R4, R10, R48 ;  /* 0x0000000a043c723c */ /* 0x000fe20000041830 */
[----:B------:R-:W4:Y:S01]  /*43a0*/  LDSM.16.MT88.4 R8, [R115+0x4800] ;  /* 0x004800007308783b */ /* 0x000f220000004200 */
[----:B--2---:R-:W-:-:S04]  /*43b0*/  FFMA.FTZ R3, R118, c[0x0][0x2d0], -R2 ;  /* 0x0000b40076037a23 */ /* 0x004fc80000010802 */
[----:B------:R2:W-:Y:S02]  /*43c0*/  MUFU.EX2 R182, R3 ;  /* 0x0000000300b67308 */ /* 0x0005e40000000800 */
[----:B------:R-:W-:Y:S01]  /*43d0*/  HMMA.16816.F32.BF16 R56, R4, R18, R120 ;  /* 0x000000120438723c */ /* 0x000fe20000041878 */
[----:B------:R-:W5:Y:S01]  /*43e0*/  LDSM.16.MT88.4 R16, [R191+0x1000] ;  /* 0x00100000bf10783b */ /* 0x000f620000004200 */
[----:B--2---:R-:W-:-:S04]  /*43f0*/  FFMA.FTZ R3, R132, c[0x0][0x2d0], -R2 ;  /* 0x0000b40084037a23 */ /* 0x004fc80000010802 */
[----:B------:R2:W-:Y:S02]  /*4400*/  MUFU.EX2 R214, R3 ;  /* 0x0000000300d67308 */ /* 0x0005e40000000800 */
[----:B------:R-:W-:Y:S01]  /*4410*/  HMMA.16816.F32.BF16 R172, R4, R36, R108 ;  /* 0x0000002404ac723c */ /* 0x000fe2000004186c */
[----:B--2---:R-:W-:-:S05]  /*4420*/  FFMA.FTZ R3, R119, c[0x0][0x2d0], -R0 ;  /* 0x0000b40077037a23 */ /* 0x004fca0000010800 */
[----:B------:R2:W-:Y:S02]  /*4430*/  MUFU.EX2 R181, R3 ;  /* 0x0000000300b57308 */ /* 0x0005e40000000800 */
[----:B------:R-:W-:Y:S01]  /*4440*/  HMMA.16816.F32.BF16 R108, R4, R34, R88 ;  /* 0x00000022046c723c */ /* 0x000fe20000041858 */
[----:B------:R-:W3:Y:S01]  /*4450*/  LDSM.16.MT88.4 R32, [R192+0x1000] ;  /* 0x00100000c020783b */ /* 0x000ee20000004200 */
[----:B--2---:R-:W-:-:S04]  /*4460*/  FFMA.FTZ R3, R127, c[0x0][0x2d0], -R0 ;  /* 0x0000b4007f037a23 */ /* 0x004fc80000010800 */
[----:B------:R2:W1:Y:S02]  /*4470*/  MUFU.EX2 R180, R3 ;  /* 0x0000000300b47308 */ /* 0x0004640000000800 */
[----:B------:R-:W-:Y:S01]  /*4480*/  HMMA.16816.F32.BF16 R88, R4, R20, R64 ;  /* 0x000000140458723c */ /* 0x000fe20000041840 */
[----:B------:R-:W-:Y:S01]  /*4490*/  LDSM.16.MT88.4 R20, [R176+0x3000] ;  /* 0x00300000b014783b */ /* 0x000fe20000004200 */
[----:B--2---:R-:W-:-:S04]  /*44a0*/  FFMA.FTZ R3, R126, c[0x0][0x2d0], -R0 ;  /* 0x0000b4007e037a23 */ /* 0x004fc80000010800 */
[----:B------:R2:W-:Y:S02]  /*44b0*/  MUFU.EX2 R127, R3 ;  /* 0x00000003007f7308 */ /* 0x0005e40000000800 */
[C---:B-1----:R-:W-:Y:S08]  /*44c0*/  HMMA.16816.F32.BF16 R48, R4.reuse, R24, R128 ;  /* 0x000000180430723c */ /* 0x042ff00000041880 */
[----:B------:R-:W-:Y:S01]  /*44d0*/  HMMA.16816.F32.BF16 R40, R4, R26, R136 ;  /* 0x0000001a0428723c */ /* 0x000fe20000041888 */
[----:B------:R-:W1:Y:S01]  /*44e0*/  LDSM.16.MT88.4 R24, [R176+0x1000] ;  /* 0x00100000b018783b */ /* 0x000e620000004200 */
[----:B--2---:R-:W-:-:S06]  /*44f0*/  FFMA.FTZ R3, R133, c[0x0][0x2d0], -R0 ;  /* 0x0000b40085037a23 */ /* 0x004fcc0000010800 */
[C---:B----4-:R-:W-:Y:S01]  /*4500*/  HMMA.16816.F32.BF16 R72, R4.reuse, R8, R152 ;  /* 0x000000080448723c */ /* 0x050fe20000041898 */
[----:B------:R-:W2:Y:S07]  /*4510*/  MUFU.EX2 R126, R3 ;  /* 0x00000003007e7308 */ /* 0x000eae0000000800 */
[C---:B------:R-:W-:Y:S01]  /*4520*/  HMMA.16816.F32.BF16 R64, R4.reuse, R10, R160 ;  /* 0x0000000a0440723c */ /* 0x040fe200000418a0 */
[----:B------:R-:W4:Y:S07]  /*4530*/  LDSM.16.MT88.4 R8, [R191+0x3000] ;  /* 0x00300000bf08783b */ /* 0x000f2e0000004200 */
[C---:B------:R-:W-:Y:S08]  /*4540*/  HMMA.16816.F32.BF16 R36, R4.reuse, R12, R140 ;  /* 0x0000000c0424723c */ /* 0x040ff0000004188c */
[----:B------:R-:W-:Y:S01]  /*4550*/  HMMA.16816.F32.BF16 R44, R4, R14, R144 ;  /* 0x0000000e042c723c */ /* 0x000fe20000041890 */
[----:B------:R-:W-:Y:S06]  /*4560*/  LDSM.16.MT88.4 R12, [R115+0x1000] ;  /* 0x00100000730c783b */ /* 0x000fec0000004200 */
[----:B---3--:R-:W-:-:S02]  /*4570*/  F2FP.BF16.PACK_AB R4, R204, R205 ;  /* 0x000000cdcc04723e */ /* 0x008fc400000010ff */
[----:B------:R-:W-:Y:S02]  /*4580*/  F2FP.BF16.PACK_AB R5, R180, R181 ;  /* 0x000000b5b405723e */ /* 0x000fe400000010ff */
[----:B------:R-:W-:Y:S02]  /*4590*/  F2FP.BF16.PACK_AB R6, R214, R182 ;  /* 0x000000b6d606723e */ /* 0x000fe400000010ff */
[----:B--2---:R-:W-:-:S07]  /*45a0*/  F2FP.BF16.PACK_AB R7, R126, R127 ;  /* 0x0000007f7e07723e */ /* 0x004fce00000010ff */
[C---:B-----5:R-:W-:Y:S08]  /*45b0*/  HMMA.16816.F32.BF16 R128, R4.reuse, R16, R172 ;  /* 0x000000100480723c */ /* 0x060ff000000418ac */
[C---:B------:R-:W-:Y:S01]  /*45c0*/  HMMA.16816.F32.BF16 R196, R4.reuse, R18, R168 ;  /* 0x0000001204c4723c */ /* 0x040fe200000418a8 */
[----:B------:R-:W2:Y:S07]  /*45d0*/  LDSM.16.MT88.4 R16, [R192+0x3000] ;  /* 0x00300000c010783b */ /* 0x000eae0000004200 */
[C---:B------:R-:W-:Y:S07]  /*45e0*/  HMMA.16816.F32.BF16 R168, R4.reuse, R34, R108 ;  /* 0x0000002204a8723c */ /* 0x040fee000004186c */
[----:B------:R-:W-:Y:S01]  /*45f0*/  IMAD.IADD R111, R189, 0x1, R191 ;  /* 0x00000001bd6f7824 */ /* 0x000fe200078e02bf */
[C---:B-1----:R-:W-:Y:S08]  /*4600*/  HMMA.16816.F32.BF16 R200, R4.reuse, R24, R164 ;  /* 0x0000001804c8723c */ /* 0x042ff000000418a4 */
[C---:B------:R-:W-:Y:S01]  /*4610*/  HMMA.16816.F32.BF16 R176, R4.reuse, R26, R156 ;  /* 0x0000001a04b0723c */ /* 0x040fe2000004189c */
[----:B------:R-:W1:Y:S07]  /*4620*/  LDSM.16.MT88.4 R24, [R115+0x3000] ;  /* 0x003000007318783b */ /* 0x000e6e0000004200 */
[C---:B----4-:R-:W-:Y:S08]  /*4630*/  HMMA.16816.F32.BF16 R160, R4.reuse, R8, R96 ;  /* 0x0000000804a0723c */ /* 0x050ff00000041860 */
[----:B------:R-:W-:Y:S01]  /*4640*/  HMMA.16816.F32.BF16 R152, R4, R10, R92 ;  /* 0x0000000a0498723c */ /* 0x000fe2000004185c */
[----:B------:R-:W3:Y:S01]  /*4650*/  LDSM.16.MT88.4 R8, [R111+0x5000] ;  /* 0x005000006f08783b */ /* 0x000ee20000004200 */
[----:B------:R-:W-:-:S06]  /*4660*/  FFMA.FTZ R3, R135, c[0x0][0x2d0], -R2 ;  /* 0x0000b40087037a23 */ /* 0x000fcc0000010802 */
[C---:B--2---:R-:W-:Y:S01]  /*4670*/  HMMA.16816.F32.BF16 R144, R4.reuse, R16, R80 ;  /* 0x000000100490723c */ /* 0x044fe20000041850 */
[----:B------:R-:W-:Y:S07]  /*4680*/  LDSM.16.MT88.4 R80, [R111+0x5800] ;  /* 0x005800006f50783b */ /* 0x000fee0000004200 */
[C---:B------:R-:W-:Y:S01]  /*4690*/  HMMA.16816.F32.BF16 R140, R4.reuse, R18, R76 ;  /* 0x00000012048c723c */ /* 0x040fe2000004184c */
[----:B------:R-:W2:Y:S04]  /*46a0*/  LDSM.16.MT88.4 R16, [R115+0x5000] ;  /* 0x005000007310783b */ /* 0x000ea80000004200 */
[----:B------:R-:W-:Y:S03]  /*46b0*/  LDSM.16.MT88.4 R112, [R192+0x1800] ;  /* 0x00180000c070783b */ /* 0x000fe60000004200 */
[C---:B------:R-:W-:Y:S01]  /*46c0*/  HMMA.16816.F32.BF16 R116, R4.reuse, R12, R104 ;  /* 0x0000000c0474723c */ /* 0x040fe20000041868 */
[----:B------:R-:W-:Y:S07]  /*46d0*/  LDSM.16.MT88.4 R104, [R111+0x1800] ;  /* 0x001800006f68783b */ /* 0x000fee0000004200 */
[C---:B------:R-:W-:Y:S01]  /*46e0*/  HMMA.16816.F32.BF16 R164, R4.reuse, R14, R100 ;  /* 0x0000000e04a4723c */ /* 0x040fe20000041864 */
[----:B------:R-:W4:Y:S07]  /*46f0*/  LDSM.16.MT88.4 R12, [R192+0x5000] ;  /* 0x00500000c00c783b */ /* 0x000f2e0000004200 */
[C---:B------:R-:W-:Y:S08]  /*4700*/  HMMA.16816.F32.BF16 R172, R4.reuse, R32, R148 ;  /* 0x0000002004ac723c */ /* 0x040ff00000041894 */
[C---:B------:R-:W-:Y:S01]  /*4710*/  HMMA.16816.F32.BF16 R148, R4.reuse, R22, R84 ;  /* 0x000000160494723c */ /* 0x040fe20000041854 */
[----:B------:R5:W-:Y:S07]  /*4720*/  MUFU.EX2 R23, R3 ;  /* 0x0000000300177308 */ /* 0x000bee0000000800 */
[----:B------:R-:W-:Y:S01]  /*4730*/  HMMA.16816.F32.BF16 R156, R4, R20, R88 ;  /* 0x00000014049c723c */ /* 0x000fe20000041858 */
[----:B------:R-:W-:Y:S01]  /*4740*/  LDSM.16.MT88.4 R88, [R192+0x5800] ;  /* 0x00580000c058783b */ /* 0x000fe20000004200 */
[----:B-----5:R-:W-:-:S06]  /*4750*/  FFMA.FTZ R3, R134, c[0x0][0x2d0], -R2 ;  /* 0x0000b40086037a23 */ /* 0x020fcc0000010802 */
[C---:B-1----:R-:W-:Y:S01]  /*4760*/  HMMA.16816.F32.BF16 R136, R4.reuse, R24, R68 ;  /* 0x000000180488723c */ /* 0x042fe20000041844 */
[----:B------:R-:W1:Y:S01]  /*4770*/  LDSM.16.MT88.4 R132, [R191+0x1800] ;  /* 0x00180000bf84783b */ /* 0x000e620000004200 */
[----:B------:R5:W1:Y:S06]  /*4780*/  MUFU.EX2 R22, R3 ;  /* 0x0000000300167308 */ /* 0x000a6c0000000800 */
[----:B------:R-:W-:Y:S01]  /*4790*/  HMMA.16816.F32.BF16 R32, R4, R26, R60 ;  /* 0x0000001a0420723c */ /* 0x000fe2000004183c */
[--C-:B-----5:R-:W-:Y:S02]  /*47a0*/  FFMA.FTZ R3, R207, c[0x0][0x2d0], -R2.reuse ;  /* 0x0000b400cf037a23 */ /* 0x120fe40000010802 */
[----:B------:R-:W-:-:S04]  /*47b0*/  FFMA.FTZ R2, R209, c[0x0][0x2d0], -R2 ;  /* 0x0000b400d1027a23 */ /* 0x000fc80000010802 */
[----:B------:R5:W-:Y:S01]  /*47c0*/  MUFU.EX2 R20, R2 ;  /* 0x0000000200147308 */ /* 0x000be20000000800 */
[C---:B---3--:R-:W-:Y:S08]  /*47d0*/  HMMA.16816.F32.BF16 R24, R4.reuse, R10, R40 ;  /* 0x0000000a0418723c */ /* 0x048ff00000041828 */
[----:B------:R-:W-:Y:S01]  /*47e0*/  HMMA.16816.F32.BF16 R76, R4, R8, R48 ;  /* 0x00000008044c723c */ /* 0x000fe20000041830 */
[----:B------:R-:W-:Y:S01]  /*47f0*/  MUFU.EX2 R21, R3 ;  /* 0x0000000300157308 */ /* 0x000fe20000000800 */
[----:B------:R-:W-:Y:S01]  /*4800*/  IMAD.IADD R207, R189, 0x1, R192 ;  /* 0x00000001bdcf7824 */ /* 0x000fe200078e02c0 */
[----:B------:R-:W-:Y:S01]  /*4810*/  LDSM.16.MT88.4 R40, [R191+0x3800] ;  /* 0x00380000bf28783b */ /* 0x000fe20000004200 */
[----:B-----5:R-:W-:-:S04]  /*4820*/  FFMA.FTZ R2, R208, c[0x0][0x2d0], -R0 ;  /* 0x0000b400d0027a23 */ /* 0x020fc80000010800 */
[----:B------:R-:W-:Y:S01]  /*4830*/  HMMA.16816.F32.BF16 R68, R4, R28, R52 ;  /* 0x0000001c0444723c */ /* 0x000fe20000041834 */
[----:B------:R-:W3:Y:S01]  /*4840*/  LDSM.16.MT88.4 R120, [R207+0x1800] ;  /* 0x00180000cf78783b */ /* 0x000ee20000004200 */
[----:B------:R5:W-:Y:S03]  /*4850*/  MUFU.EX2 R10, R2 ;  /* 0x00000002000a7308 */ /* 0x000be60000000800 */
[----:B------:R1:W1:Y:S01]  /*4860*/  LDSM.16.MT88.4 R48, [R111+0x3800] ;  /* 0x003800006f30783b */ /* 0x0002620000004200 */
[----:B-----5:R-:W-:-:S04]  /*4870*/  FFMA.FTZ R2, R211, c[0x0][0x2d0], -R0 ;  /* 0x0000b400d3027a23 */ /* 0x020fc80000010800 */
[----:B------:R5:W1:Y:S01]  /*4880*/  MUFU.EX2 R9, R2 ;  /* 0x0000000200097308 */ /* 0x000a620000000800 */
[----:B--2---:R-:W-:Y:S01]  /*4890*/  HMMA.16816.F32.BF16 R92, R4, R16, R72 ;  /* 0x00000010045c723c */ /* 0x004fe20000041848 */
[----:B------:R-:W-:Y:S01]  /*48a0*/  LDSM.16.MT88.4 R72, [R191+0x5800] ;  /* 0x00580000bf48783b */ /* 0x000fe20000004200 */
[--C-:B-----5:R-:W-:Y:S02]  /*48b0*/  FFMA.FTZ R2, R210, c[0x0][0x2d0], -R0.reuse ;  /* 0x0000b400d2027a23 */ /* 0x120fe40000010800 */
[----:B------:R-:W-:-:S03]  /*48c0*/  FFMA.FTZ R0, R215, c[0x0][0x2d0], -R0 ;  /* 0x0000b400d7007a23 */ /* 0x000fc60000010800 */
[----:B------:R2:W-:Y:S08]  /*48d0*/  MUFU.EX2 R8, R2 ;  /* 0x0000000200087308 */ /* 0x0005f00000000800 */
[----:B------:R5:W1:Y:S01]  /*48e0*/  MUFU.EX2 R3, R0 ;  /* 0x0000000000037308 */ /* 0x000a620000000800 */
[----:B--2---:R-:W-:-:S04]  /*48f0*/  FADD.FTZ R2, R247, R245 ;  /* 0x000000f5f7027221 */ /* 0x004fc80000010000 */
[----:B------:R-:W-:Y:S02]  /*4900*/  FADD.FTZ R2, R244, R2 ;  /* 0x00000002f4027221 */ /* 0x000fe40000010000 */
[----:B-----5:R-:W-:-:S04]  /*4910*/  FADD.FTZ R0, R242, R241 ;  /* 0x000000f1f2007221 */ /* 0x020fc80000010000 */
[----:B------:R-:W-:Y:S02]  /*4920*/  FADD.FTZ R0, R240, R0 ;  /* 0x00000000f0007221 */ /* 0x000fe40000010000 */
[----:B------:R-:W-:Y:S02]  /*4930*/  FADD.FTZ R2, R246, R2 ;  /* 0x00000002f6027221 */ /* 0x000fe40000010000 */
[----:B------:R-:W-:Y:S01]  /*4940*/  FADD.FTZ R0, R243, R0 ;  /* 0x00000000f3007221 */ /* 0x000fe20000010000 */
[----:B------:R-:W-:Y:S01]  /*4950*/  HMMA.16816.F32.BF16 R28, R4, R30, R56 ;  /* 0x0000001e041c723c */ /* 0x000fe20000041838 */
[----:B------:R-:W2:Y:S01]  /*4960*/  LDSM.16.MT88.4 R56, [R192+0x3800] ;  /* 0x00380000c038783b */ /* 0x000ea20000004200 */
[----:B------:R-:W-:Y:S02]  /*4970*/  FADD.FTZ R2, R237, R2 ;  /* 0x00000002ed027221 */ /* 0x000fe40000010000 */
[----:B------:R-:W-:-:S04]  /*4980*/  FADD.FTZ R0, R233, R0 ;  /* 0x00000000e9007221 */ /* 0x000fc80000010000 */
[----:B----4-:R-:W-:Y:S01]  /*4990*/  HMMA.16816.F32.BF16 R84, R4, R12, R36 ;  /* 0x0000000c0454723c */ /* 0x010fe20000041824 */
[----:B------:R-:W-:-:S07]  /*49a0*/  FADD.FTZ R2, R239, R2 ;  /* 0x00000002ef027221 */ /* 0x000fce0000010000 */
[----:B------:R-:W-:Y:S01]  /*49b0*/  HMMA.16816.F32.BF16 R16, R4, R18, R64 ;  /* 0x000000120410723c */ /* 0x000fe20000041840 */
[----:B------:R-:W4:Y:S01]  /*49c0*/  LDSM.16.MT88.4 R64, [R207+0x3800] ;  /* 0x00380000cf40783b */ /* 0x000f220000004200 */
[----:B------:R-:W-:-:S06]  /*49d0*/  FADD.FTZ R0, R235, R0 ;  /* 0x00000000eb007221 */ /* 0x000fcc0000010000 */
[----:B------:R-:W-:Y:S01]  /*49e0*/  HMMA.16816.F32.BF16 R12, R4, R14, R44 ;  /* 0x0000000e040c723c */ /* 0x000fe2000004182c */
[----:B------:R-:W5:Y:S01]  /*49f0*/  LDSM.16.MT88.4 R4, [R207+0x5800] ;  /* 0x00580000cf04783b */ /* 0x000f620000004200 */
[----:B------:R-:W-:Y:S02]  /*4a00*/  FADD.FTZ R2, R236, R2 ;  /* 0x00000002ec027221 */ /* 0x000fe40000010000 */
[----:B------:R-:W-:Y:S02]  /*4a10*/  FADD.FTZ R0, R219, R0 ;  /* 0x00000000db007221 */ /* 0x000fe40000010000 */
[----:B------:R-:W-:Y:S02]  /*4a20*/  FADD.FTZ R2, R238, R2 ;  /* 0x00000002ee027221 */ /* 0x000fe40000010000 */
[----:B------:R-:W-:Y:S02]  /*4a30*/  FADD.FTZ R0, R234, R0 ;  /* 0x00000000ea007221 */ /* 0x000fe40000010000 */
[----:B------:R-:W-:-:S02]  /*4a40*/  FADD.FTZ R2, R205, R2 ;  /* 0x00000002cd027221 */ /* 0x000fc40000010000 */
[----:B------:R-:W-:Y:S02]  /*4a50*/  FADD.FTZ R0, R181, R0 ;  /* 0x00000000b5007221 */ /* 0x000fe40000010000 */
[----:B------:R-:W-:Y:S02]  /*4a60*/  FADD.FTZ R2, R204, R2 ;  /* 0x00000002cc027221 */ /* 0x000fe40000010000 */
[----:B------:R-:W-:Y:S02]  /*4a70*/  FADD.FTZ R0, R180, R0 ;  /* 0x00000000b4007221 */ /* 0x000fe40000010000 */
[----:B------:R-:W-:Y:S02]  /*4a80*/  FADD.FTZ R2, R182, R2 ;  /* 0x00000002b6027221 */ /* 0x000fe40000010000 */
[----:B------:R-:W-:Y:S01]  /*4a90*/  FADD.FTZ R0, R127, R0 ;  /* 0x000000007f007221 */ /* 0x000fe20000010000 */
[----:B------:R-:W-:Y:S01]  /*4aa0*/  ISETP.GE.AND P0, PT, R206, 0x3, PT ;  /* 0x00000003ce00780c */ /* 0x000fe20003f06270 */
[----:B------:R-:W-:-:S02]  /*4ab0*/  FADD.FTZ R214, R214, R2 ;  /* 0x00000002d6d67221 */ /* 0x000fc40000010000 */
[----:B------:R-:W-:Y:S01]  /*4ac0*/  FADD.FTZ R215, R126, R0 ;  /* 0x000000007ed77221 */ /* 0x000fe20000010000 */
[----:B-1----:R-:W-:Y:S01]  /*4ad0*/  F2FP.BF16.PACK_AB R96, R22, R23 ;  /* 0x000000171660723e */ /* 0x002fe200000010ff */
[----:B------:R-:W-:Y:S01]  /*4ae0*/  FADD.FTZ R214, R23, R214 ;  /* 0x000000d617d67221 */ /* 0x000fe20000010000 */
[----:B------:R-:W-:Y:S01]  /*4af0*/  F2FP.BF16.PACK_AB R97, R9, R10 ;  /* 0x0000000a0961723e */ /* 0x000fe200000010ff */
[----:B------:R-:W-:Y:S01]  /*4b00*/  FADD.FTZ R215, R10, R215 ;  /* 0x000000d70ad77221 */ /* 0x000fe20000010000 */
[----:B------:R-:W-:Y:S02]  /*4b10*/  F2FP.BF16.PACK_AB R98, R20, R21 ;  /* 0x000000151462723e */ /* 0x000fe400000010ff */
[----:B------:R-:W-:Y:S01]  /*4b20*/  F2FP.BF16.PACK_AB R99, R3, R8 ;  /* 0x000000080363723e */ /* 0x000fe200000010ff */
[----:B------:R-:W-:Y:S02]  /*4b30*/  FADD.FTZ R214, R22, R214 ;  /* 0x000000d616d67221 */ /* 0x000fe40000010000 */
[----:B------:R-:W-:Y:S01]  /*4b40*/  FADD.FTZ R215, R9, R215 ;  /* 0x000000d709d77221 */ /* 0x000fe20000010000 */
[----:B------:R-:W-:Y:S01]  /*4b50*/  BSSY B0, `(.L_x_3142) ;  /* 0x000006e000007945 */ /* 0x000fe20003800000 */
[----:B------:R-:W-:-:S02]  /*4b60*/  FADD.FTZ R214, R21, R214 ;  /* 0x000000d615d67221 */ /* 0x000fc40000010000 */
[----:B------:R-:W-:Y:S01]  /*4b70*/  HMMA.16816.F32.BF16 R128, R96, R132, R128 ;  /* 0x000000846080723c */ /* 0x000fe20000041880 */
[----:B------:R-:W-:Y:S02]  /*4b80*/  FADD.FTZ R215, R8, R215 ;  /* 0x000000d708d77221 */ /* 0x000fe40000010000 */
[----:B------:R-:W-:-:S05]  /*4b90*/  FADD.FTZ R214, R20, R214 ;  /* 0x000000d614d67221 */ /* 0x000fca0000010000 */
[----:B------:R-:W-:Y:S01]  /*4ba0*/  HMMA.16816.F32.BF16 R100, R96, R104, R200 ;  /* 0x000000686064723c */ /* 0x000fe200000418c8 */
[----:B------:R-:W-:-:S07]  /*4bb0*/  FADD.FTZ R215, R3, R215 ;  /* 0x000000d703d77221 */ /* 0x000fce0000010000 */
[C---:B------:R-:W-:Y:S08]  /*4bc0*/  HMMA.16816.F32.BF16 R108, R96.reuse, R112, R172 ;  /* 0x00000070606c723c */ /* 0x040ff000000418ac */
[C---:B---3--:R-:W-:Y:S08]  /*4bd0*/  HMMA.16816.F32.BF16 R116, R96.reuse, R120, R116 ;  /* 0x000000786074723c */ /* 0x048ff00000041874 */
[C---:B------:R-:W-:Y:S08]  /*4be0*/  HMMA.16816.F32.BF16 R36, R96.reuse, R40, R160 ;  /* 0x000000286024723c */ /* 0x040ff000000418a0 */
[C---:B------:R-:W-:Y:S08]  /*4bf0*/  HMMA.16816.F32.BF16 R44, R96.reuse, R48, R156 ;  /* 0x00000030602c723c */ /* 0x040ff0000004189c */
[C---:B--2---:R-:W-:Y:S08]  /*4c00*/  HMMA.16816.F32.BF16 R52, R96.reuse, R56, R144 ;  /* 0x000000386034723c */ /* 0x044ff00000041890 */
        /* <DEDUP_REMOVED lines=15> */
[C---:B-----5:R-:W-:Y:S08]  /*4d00*/  HMMA.16816.F32.BF16 R92, R96.reuse, R4, R92 ;  /* 0x00000004605c723c */ /* 0x060ff0000004185c */
        /* <DEDUP_REMOVED lines=16> */
[C---:B------:R-:W-:Y:S01]  /*4e10*/  IMAD.SHL.U32 R18, R213.reuse, 0x2, RZ ;  /* 0x00000002d5127824 */ /* 0x040fe200078e00ff */
        /* <DEDUP_REMOVED lines=23> */
.L_x_3209:
        /* <DEDUP_REMOVED lines=8> */
[C---:B--2---:R-:W-:Y:S01]  /*5010*/  IMAD.X R7, R4.reuse, 0x1, R13, P0 ;  /* 0x0000000104077824 */ /* 0x044fe200000e060d */
        /* <DEDUP_REMOVED lines=12> */
.L_x_3210:
        /* <DEDUP_REMOVED lines=21> */
.L_x_3143:
[----:B------:R-:W-:Y:S05]  /*5230*/  BSYNC B0 ;  /* 0x0000000000007941 */ /* 0x000fea0003800000 */
.L_x_3142:
[----:B-1----:R-:W-:Y:S01]  /*5240*/  IMAD.MOV.U32 R3, RZ, RZ, c[0x0][0x2ac] ;  /* 0x0000ab00ff037624 */ /* 0x002fe200078e00ff */
[----:B------:R-:W-:Y:S01]  /*5250*/  IADD3 R178, R206, -0x2, RZ ;  /* 0xfffffffeceb27810 */ /* 0x000fe20007ffe0ff */
[----:B------:R-:W-:Y:S01]  /*5260*/  @P4 IMAD.HI.U32 R2, R252, c[0x0][0x2c8], RZ ;  /* 0x0000b200fc024a27 */ /* 0x000fe200078e00ff */
[----:B------:R-:W0:Y:S03]  /*5270*/  LDGDEPBAR ;  /* 0x00000000000079af */ /* 0x000e260000000000 */
[----:B------:R-:W-:-:S02]  /*5280*/  IMAD R3, R3, c[0x0][0x1d0], RZ ;  /* 0x0000740003037a24 */ /* 0x000fc400078e02ff */
[----:B------:R-:W-:Y:S01]  /*5290*/  IMAD.MOV.U32 R0, RZ, RZ, R252 ;  /* 0x000000ffff007224 */ /* 0x000fe200078e00fc */
[----:B------:R-:W-:Y:S01]  /*52a0*/  @P4 SHF.R.U32.HI R0, RZ, c[0x0][0x2cc], R2 ;  /* 0x0000b300ff004a19 */ /* 0x000fe20000011602 */
[----:B------:R-:W-:Y:S02]  /*52b0*/  IMAD.MOV.U32 R210, RZ, RZ, RZ ;  /* 0x000000ffffd27224 */ /* 0x000fe400078e00ff */
[----:B------:R-:W-:Y:S01]  /*52c0*/  IMAD.MOV.U32 R182, RZ, RZ, 0x1 ;  /* 0x00000001ffb67424 */ /* 0x000fe200078e00ff */
[----:B------:R-:W-:-:S04]  /*52d0*/  IADD3 R0, R0, -c[0x0][0x168], R3 ;  /* 0x80005a0000007a10 */ /* 0x000fc80007ffe003 */
[----:B------:R-:W-:-:S04]  /*52e0*/  SHF.R.S32.HI R2, RZ, 0x1f, R0 ;  /* 0x0000001fff027819 */ /* 0x000fc80000011400 */
[----:B------:R-:W-:-:S04]  /*52f0*/  LEA.HI R0, R2, R0, RZ, 0x6 ;  /* 0x0000000002007211 */ /* 0x000fc800078f30ff */
[----:B------:R-:W-:-:S04]  /*5300*/  SHF.R.S32.HI R0, RZ, 0x6, R0 ;  /* 0x00000006ff007819 */ /* 0x000fc80000011400 */
[----:B------:R-:W-:-:S04]  /*5310*/  IMNMX R219, RZ, R0, !PT ;  /* 0x00000000ffdb7217 */ /* 0x000fc80007800200 */
[----:B------:R-:W-:-:S13]  /*5320*/  ISETP.GE.AND P0, PT, R178, R219, PT ;  /* 0x000000dbb200720c */ /* 0x000fda0003f06270 */
[----:B------:R-:W-:Y:S05]  /*5330*/  @!P0 BRA `(.L_x_3146) ;  /* 0x000033e000008947 */ /* 0x000fea0003800000 */
[----:B------:R-:W-:Y:S01]  /*5340*/  MOV R127, R124 ;  /* 0x0000007c007f7202 */ /* 0x000fe20000000f00 */
[----:B------:R-:W-:Y:S01]  /*5350*/  IMAD.MOV.U32 R201, RZ, RZ, R178 ;  /* 0x000000ffffc97224 */ /* 0x000fe200078e00b2 */
[----:B------:R-:W-:Y:S01]  /*5360*/  MOV R126, R125 ;  /* 0x0000007d007e7202 */ /* 0x000fe20000000f00 */
[----:B------:R-:W-:Y:S01]  /*5370*/  IMAD.MOV.U32 R182, RZ, RZ, 0x1 ;  /* 0x00000001ffb67424 */ /* 0x000fe200078e00ff */
[----:B------:R-:W-:Y:S02]  /*5380*/  MOV R210, RZ ;  /* 0x000000ff00d27202 */ /* 0x000fe40000000f00 */
.L_x_3155:
        /* <DEDUP_REMOVED lines=43> */
.L_x_3211:
[----:B------:R-:W-:-:S05]  /*5640*/  BRA.DIV ~URZ, `(.L_x_3150) ;  /* 0x000091c27f007947 */ /* 0x000fca000b800000 */
[----:B------:R-:W5:Y:S01]  /*5650*/  SHFL.IDX PT, R2, R21, RZ, 0x181f ;  /* 0x00181fff15027589 */ /* 0x000f6200000e0000 */
[----:B------:R-:W-:Y:S01]  /*5660*/  ISETP.GE.AND P5, PT, R195, c[0x0][0x1d4], PT ;  /* 0x00007500c3007a0c */ /* 0x000fe20003fa6270 */
[----:B------:R-:W-:Y:S01]  /*5670*/  IMAD R4, R210, 0x6000, R231 ;  /* 0x00006000d2047824 */ /* 0x000fe200078e02e7 */
[----:B------:R-:W-:Y:S02]  /*5680*/  ISETP.GE.AND P1, PT, R212, c[0x0][0x1d4], PT ;  /* 0x00007500d4007a0c */ /* 0x000fe40003f26270 */
[C---:B-----5:R-:W-:Y:S02]  /*5690*/  IADD3 R12, P0, R2.reuse, R29, RZ ;  /* 0x0000001d020c7210 */ /* 0x060fe40007f1e0ff */
[C---:B------:R-:W-:Y:S03]  /*56a0*/  IADD3 R6, P6, R2.reuse, R30, RZ ;  /* 0x0000001e02067210 */ /* 0x040fe60007fde0ff */
[----:B---3--:R-:W-:Y:S01]  /*56b0*/  IMAD.X R13, R5, 0x1, R22, P0 ;  /* 0x00000001050d7824 */ /* 0x008fe200000e0616 */
        /* <DEDUP_REMOVED lines=14> */
.L_x_3212:
        /* <DEDUP_REMOVED lines=21> */
.L_x_3148:
[----:B------:R-:W-:Y:S05]  /*58f0*/  BSYNC B0 ;  /* 0x0000000000007941 */ /* 0x000fea0003800000 */
.L_x_3147:
        /* <DEDUP_REMOVED lines=13> */
[----:B------:R-:W2:Y:S02]  /*59d0*/  LDSM.16.M88.4 R168, [R2+0x800] ;  /* 0x0008000002a8783b */ /* 0x000ea40000000200 */
[C---:B------:R-:W-:Y:S06]  /*59e0*/  HMMA.16816.F32.BF16 R16, R32.reuse, R18, RZ ;  /* 0x000000122010723c */ /* 0x040fec00000418ff */
[----:B------:R-:W3:Y:S02]  /*59f0*/  LDSM.16.M88.4 R172, [R2+0x1000] ;  /* 0x0010000002ac783b */ /* 0x000ee40000000200 */
[C---:B------:R-:W-:Y:S06]  /*5a00*/  HMMA.16816.F32.BF16 R20, R32.reuse, R24, RZ ;  /* 0x000000182014723c */ /* 0x040fec00000418ff */
[----:B------:R-:W-:Y:S02]  /*5a10*/  LDSM.16.M88.4 R176, [R180+0x1000] ;  /* 0x00100000b4b0783b */ /* 0x000fe40000000200 */
[C---:B------:R-:W-:Y:S08]  /*5a20*/  HMMA.16816.F32.BF16 R24, R32.reuse, R26, RZ ;  /* 0x0000001a2018723c */ /* 0x040ff000000418ff */
[C---:B------:R-:W-:Y:S08]  /*5a30*/  HMMA.16816.F32.BF16 R28, R32.reuse, R136, RZ ;  /* 0x00000088201c723c */ /* 0x040ff000000418ff */
[----:B------:R-:W-:Y:S01]  /*5a40*/  HMMA.16816.F32.BF16 R32, R32, R138, RZ ;  /* 0x0000008a2020723c */ /* 0x000fe200000418ff */
[----:B------:R-:W4:Y:S07]  /*5a50*/  LDSM.16.M88.4 R136, [R2+0x1800] ;  /* 0x001800000288783b */ /* 0x000f2e0000000200 */
[C---:B------:R-:W-:Y:S08]  /*5a60*/  HMMA.16816.F32.BF16 R4, R140.reuse, R144, R4 ;  /* 0x000000908c04723c */ /* 0x040ff00000041804 */
[C---:B------:R-:W-:Y:S01]  /*5a70*/  HMMA.16816.F32.BF16 R8, R140.reuse, R146, R8 ;  /* 0x000000928c08723c */ /* 0x040fe20000041808 */
[----:B------:R-:W-:Y:S07]  /*5a80*/  LDSM.16.M88.4 R144, [R185] ;  /* 0x00000000b990783b */ /* 0x000fee0000000200 */
        /* <DEDUP_REMOVED lines=15> */
[----:B------:R-:W-:Y:S07]  /*5b80*/  LDSM.16.M88.4 R168, [R2+0x2000] ;  /* 0x0020000002a8783b */ /* 0x000fee0000000200 */
[C---:B---3--:R-:W-:Y:S08]  /*5b90*/  HMMA.16816.F32.BF16 R20, R160.reuse, R172, R20 ;  /* 0x000000aca014723c */ /* 0x048ff00000041814 */
[C---:B------:R-:W-:Y:S08]  /*5ba0*/  HMMA.16816.F32.BF16 R24, R160.reuse, R174, R24 ;  /* 0x000000aea018723c */ /* 0x040ff00000041818 */
[C---:B----4-:R-:W-:Y:S08]  /*5bb0*/  HMMA.16816.F32.BF16 R28, R160.reuse, R136, R28 ;  /* 0x00000088a01c723c */ /* 0x050ff0000004181c */
[----:B------:R-:W-:Y:S01]  /*5bc0*/  HMMA.16816.F32.BF16 R32, R160, R138, R32 ;  /* 0x0000008aa020723c */ /* 0x000fe20000041820 */
[----:B------:R-:W2:Y:S07]  /*5bd0*/  LDSM.16.M88.4 R136, [R0+0x2800] ;  /* 0x002800000088783b */ /* 0x000eae0000000200 */
[C---:B-----5:R-:W-:Y:S01]  /*5be0*/  HMMA.16816.F32.BF16 R4, R144.reuse, R148, R4 ;  /* 0x000000949004723c */ /* 0x060fe20000041804 */
[----:B------:R-:W-:Y:S07]  /*5bf0*/  LDSM.16.M88.4 R160, [R124+0x2800] ;  /* 0x002800007ca0783b */ /* 0x000fee0000000200 */
[C---:B------:R-:W-:Y:S01]  /*5c00*/  HMMA.16816.F32.BF16 R8, R144.reuse, R150, R8 ;  /* 0x000000969008723c */ /* 0x040fe20000041808 */
[----:B------:R-:W3:Y:S07]  /*5c10*/  LDSM.16.M88.4 R148, [R0+0x3000] ;  /* 0x003000000094783b */ /* 0x000eee0000000200 */
[C---:B------:R-:W-:Y:S08]  /*5c20*/  HMMA.16816.F32.BF16 R12, R144.reuse, R152, R12 ;  /* 0x00000098900c723c */ /* 0x040ff0000004180c */
[C---:B------:R-:W-:Y:S01]  /*5c30*/  HMMA.16816.F32.BF16 R16, R144.reuse, R154, R16 ;  /* 0x0000009a9010723c */ /* 0x040fe20000041810 */
[----:B------:R-:W-:Y:S07]  /*5c40*/  LDSM.16.M88.4 R152, [R125+0x2000] ;  /* 0x002000007d98783b */ /* 0x000fee0000000200 */
[C---:B------:R-:W-:Y:S08]  /*5c50*/  HMMA.16816.F32.BF16 R20, R144.reuse, R176, R20 ;  /* 0x000000b09014723c */ /* 0x040ff00000041814 */
[C---:B------:R-:W-:Y:S08]  /*5c60*/  HMMA.16816.F32.BF16 R24, R144.reuse, R178, R24 ;  /* 0x000000b29018723c */ /* 0x040ff00000041818 */
[C---:B------:R-:W-:Y:S08]  /*5c70*/  HMMA.16816.F32.BF16 R28, R144.reuse, R140, R28 ;  /* 0x0000008c901c723c */ /* 0x040ff0000004181c */
[----:B------:R-:W-:Y:S01]  /*5c80*/  HMMA.16816.F32.BF16 R32, R144, R142, R32 ;  /* 0x0000008e9020723c */ /* 0x000fe20000041820 */
[----:B------:R-:W4:Y:S07]  /*5c90*/  LDSM.16.M88.4 R140, [R0+0x3800] ;  /* 0x00380000008c783b */ /* 0x000f2e0000000200 */
[C---:B-1----:R-:W-:Y:S01]  /*5ca0*/  HMMA.16816.F32.BF16 R4, R156.reuse, R164, R4 ;  /* 0x000000a49c04723c */ /* 0x042fe20000041804 */
[----:B------:R-:W1:Y:S07]  /*5cb0*/  LDSM.16.M88.4 R144, [R184+0x4000] ;  /* 0x00400000b890783b */ /* 0x000e6e0000000200 */
[C---:B------:R-:W-:Y:S01]  /*5cc0*/  HMMA.16816.F32.BF16 R8, R156.reuse, R166, R8 ;  /* 0x000000a69c08723c */ /* 0x040fe20000041808 */
[----:B------:R-:W5:Y:S07]  /*5cd0*/  LDSM.16.M88.4 R164, [R124+0x3000] ;  /* 0x003000007ca4783b */ /* 0x000f6e0000000200 */
[C---:B--2---:R-:W-:Y:S08]  /*5ce0*/  HMMA.16816.F32.BF16 R12, R156.reuse, R136, R12 ;  /* 0x000000889c0c723c */ /* 0x044ff0000004180c */
[C---:B------:R-:W-:Y:S01]  /*5cf0*/  HMMA.16816.F32.BF16 R16, R156.reuse, R138, R16 ;  /* 0x0000008a9c10723c */ /* 0x040fe20000041810 */
[----:B------:R-:W2:Y:S07]  /*5d00*/  LDSM.16.M88.4 R136, [R124+0x3800] ;  /* 0x003800007c88783b */ /* 0x000eae0000000200 */
[C---:B---3--:R-:W-:Y:S08]  /*5d10*/  HMMA.16816.F32.BF16 R20, R156.reuse, R148, R20 ;  /* 0x000000949c14723c */ /* 0x048ff00000041814 */
[C---:B------:R-:W-:Y:S01]  /*5d20*/  HMMA.16816.F32.BF16 R24, R156.reuse, R150, R24 ;  /* 0x000000969c18723c */ /* 0x040fe20000041818 */
[----:B------:R-:W3:Y:S07]  /*5d30*/  LDSM.16.M88.4 R148, [R186+0x4000] ;  /* 0x00400000ba94783b */ /* 0x000eee0000000200 */
[C---:B----4-:R-:W-:Y:S08]  /*5d40*/  HMMA.16816.F32.BF16 R28, R156.reuse, R140, R28 ;  /* 0x0000008c9c1c723c */ /* 0x050ff0000004181c */
        /* <DEDUP_REMOVED lines=12> */
[C---:B--2---:R-:W-:Y:S08]  /*5e10*/  HMMA.16816.F32.BF16 R28, R144.reuse, R136, R28 ;  /* 0x00000088901c723c */ /* 0x044ff0000004181c */
[----:B------:R-:W-:Y:S01]  /*5e20*/  HMMA.16816.F32.BF16 R32, R144, R138, R32 ;  /* 0x0000008a9020723c */ /* 0x000fe20000041820 */
[----:B------:R-:W2:Y:S07]  /*5e30*/  LDSM.16.M88.4 R136, [R3+0x2800] ;  /* 0x002800000388783b */ /* 0x000eae0000000200 */
[C---:B---3--:R-:W-:Y:S01]  /*5e40*/  HMMA.16816.F32.BF16 R4, R148.reuse, R168, R4 ;  /* 0x000000a89404723c */ /* 0x048fe20000041804 */
[----:B------:R-:W-:Y:S07]  /*5e50*/  LDSM.16.M88.4 R144, [R3+0x3800] ;  /* 0x003800000390783b */ /* 0x000fee0000000200 */
[C---:B------:R-:W-:Y:S01]  /*5e60*/  HMMA.16816.F32.BF16 R8, R148.reuse, R170, R8 ;  /* 0x000000aa9408723c */ /* 0x040fe20000041808 */
[----:B------:R3:W-:Y:S07]  /*5e70*/  LDSM.16.M88.4 R168, [R125+0x4000] ;  /* 0x004000007da8783b */ /* 0x0007ee0000000200 */
[C---:B----4-:R-:W-:Y:S08]  /*5e80*/  HMMA.16816.F32.BF16 R12, R148.reuse, R140, R12 ;  /* 0x0000008c940c723c */ /* 0x050ff0000004180c */
[C---:B------:R-:W-:Y:S01]  /*5e90*/  HMMA.16816.F32.BF16 R16, R148.reuse, R142, R16 ;  /* 0x0000008e9410723c */ /* 0x040fe20000041810 */
[----:B------:R-:W4:Y:S07]  /*5ea0*/  LDSM.16.M88.4 R140, [R3+0x3000] ;  /* 0x00300000038c783b */ /* 0x000f2e0000000200 */
[C---:B-1----:R-:W-:Y:S01]  /*5eb0*/  HMMA.16816.F32.BF16 R20, R148.reuse, R152, R20 ;  /* 0x000000989414723c */ /* 0x042fe20000041814 */
[----:B---3--:R-:W-:Y:S07]  /*5ec0*/  MOV R125, c[0x0][0x2ac] ;  /* 0x0000ab00007d7a02 */ /* 0x008fee0000000f00 */
[C---:B------:R-:W-:Y:S01]  /*5ed0*/  HMMA.16816.F32.BF16 R24, R148.reuse, R154, R24 ;  /* 0x0000009a9418723c */ /* 0x040fe20000041818 */
[----:B------:R-:W-:Y:S07]  /*5ee0*/  LDSM.16.M88.4 R152, [R0+0x4000] ;  /* 0x004000000098783b */ /* 0x000fee0000000200 */
[C---:B------:R-:W-:Y:S08]  /*5ef0*/  HMMA.16816.F32.BF16 R28, R148.reuse, R156, R28 ;  /* 0x0000009c941c723c */ /* 0x040ff0000004181c */
[----:B------:R-:W-:Y:S01]  /*5f00*/  HMMA.16816.F32.BF16 R32, R148, R158, R32 ;  /* 0x0000009e9420723c */ /* 0x000fe20000041820 */
[----:B------:R-:W1:Y:S07]  /*5f10*/  LDSM.16.M88.4 R148, [R183+0x8000] ;  /* 0x00800000b794783b */ /* 0x000e6e0000000200 */
[C---:B-----5:R-:W-:Y:S01]  /*5f20*/  HMMA.16816.F32.BF16 R4, R160.reuse, R164, R4 ;  /* 0x000000a4a004723c */ /* 0x060fe20000041804 */
[----:B------:R-:W3:Y:S07]  /*5f30*/  LDSM.16.M88.4 R156, [R0+0x4800] ;  /* 0x00480000009c783b */ /* 0x000eee0000000200 */
[C---:B------:R-:W-:Y:S01]  /*5f40*/  HMMA.16816.F32.BF16 R8, R160.reuse, R166, R8 ;  /* 0x000000a6a008723c */ /* 0x040fe20000041808 */
[----:B------:R-:W5:Y:S07]  /*5f50*/  LDSM.16.M88.4 R164, [R0+0x5000] ;  /* 0x0050000000a4783b */ /* 0x000f6e0000000200 */
[C---:B--2---:R-:W-:Y:S08]  /*5f60*/  HMMA.16816.F32.BF16 R12, R160.reuse, R136, R12 ;  /* 0x00000088a00c723c */ /* 0x044ff0000004180c */
[C---:B------:R-:W-:Y:S01]  /*5f70*/  HMMA.16816.F32.BF16 R16, R160.reuse, R138, R16 ;  /* 0x0000008aa010723c */ /* 0x040fe20000041810 */
[----:B------:R2:W3:Y:S07]  /*5f80*/  LDSM.16.M88.4 R136, [R0+0x5800] ;  /* 0x005800000088783b */ /* 0x0004ee0000000200 */
[C---:B----4-:R-:W-:Y:S08]  /*5f90*/  HMMA.16816.F32.BF16 R20, R160.reuse, R140, R20 ;  /* 0x0000008ca014723c */ /* 0x050ff00000041814 */
[C---:B------:R-:W-:Y:S01]  /*5fa0*/  HMMA.16816.F32.BF16 R24, R160.reuse, R142, R24 ;  /* 0x0000008ea018723c */ /* 0x040fe20000041818 */
[----:B------:R-:W4:Y:S07]  /*5fb0*/  LDSM.16.M88.4 R140, [R184+0x8000] ;  /* 0x00800000b88c783b */ /* 0x000f2e0000000200 */
[C---:B------:R-:W-:Y:S04]  /*5fc0*/  HMMA.16816.F32.BF16 R28, R160.reuse, R144, R28 ;  /* 0x00000090a01c723c */ /* 0x040fe8000004181c */
[----:B--2---:R-:W-:Y:S04]  /*5fd0*/  MOV R0, R217 ;  /* 0x000000d900007202 */ /* 0x004fe80000000f00 */
        /* <DEDUP_REMOVED lines=9> */
[C---:B-----5:R-:W-:Y:S08]  /*6070*/  HMMA.16816.F32.BF16 R20, R148.reuse, R164, R20 ;  /* 0x000000a49414723c */ /* 0x060ff00000041814 */
[C---:B------:R-:W-:Y:S01]  /*6080*/  HMMA.16816.F32.BF16 R24, R148.reuse, R166, R24 ;  /* 0x000000a69418723c */ /* 0x040fe20000041818 */
[----:B------:R-:W-:Y:S07]  /*6090*/  LDSM.16.M88.4 R164, [R2+0x5000] ;  /* 0x0050000002a4783b */ /* 0x000fee0000000200 */
[C---:B------:R-:W-:Y:S08]  /*60a0*/  HMMA.16816.F32.BF16 R28, R148.reuse, R136, R28 ;  /* 0x00000088941c723c */ /* 0x040ff0000004181c */
[----:B------:R-:W-:Y:S01]  /*60b0*/  HMMA.16816.F32.BF16 R32, R148, R138, R32 ;  /* 0x0000008a9420723c */ /* 0x000fe20000041820 */
[----:B------:R-:W-:Y:S07]  /*60c0*/  LDSM.16.M88.4 R136, [R186+0x8000] ;  /* 0x00800000ba88783b */ /* 0x000fee0000000200 */
[C---:B----4-:R-:W-:Y:S01]  /*60d0*/  HMMA.16816.F32.BF16 R4, R140.reuse, R168, R4 ;  /* 0x000000a88c04723c */ /* 0x050fe20000041804 */
[----:B------:R-:W4:Y:S07]  /*60e0*/  LDSM.16.M88.4 R148, [R2+0x4000] ;  /* 0x004000000294783b */ /* 0x000f2e0000000200 */
[C---:B------:R-:W-:Y:S01]  /*60f0*/  HMMA.16816.F32.BF16 R8, R140.reuse, R170, R8 ;  /* 0x000000aa8c08723c */ /* 0x040fe20000041808 */
[----:B------:R-:W-:Y:S07]  /*6100*/  LDSM.16.M88.4 R168, [R180+0x4000] ;  /* 0x00400000b4a8783b */ /* 0x000fee0000000200 */
[C---:B--2---:R-:W-:Y:S08]  /*6110*/  HMMA.16816.F32.BF16 R12, R140.reuse, R144, R12 ;  /* 0x000000908c0c723c */ /* 0x044ff0000004180c */
[C---:B------:R-:W-:Y:S01]  /*6120*/  HMMA.16816.F32.BF16 R16, R140.reuse, R146, R16 ;  /* 0x000000928c10723c */ /* 0x040fe20000041810 */
[----:B------:R2:W5:Y:S07]  /*6130*/  LDSM.16.M88.4 R144, [R2+0x5800] ;  /* 0x005800000290783b */ /* 0x00056e0000000200 */
[C---:B-1----:R-:W-:Y:S08]  /*6140*/  HMMA.16816.F32.BF16 R20, R140.reuse, R152, R20 ;  /* 0x000000988c14723c */ /* 0x042ff00000041814 */
[C---:B------:R-:W-:Y:S01]  /*6150*/  HMMA.16816.F32.BF16 R24, R140.reuse, R154, R24 ;  /* 0x0000009a8c18723c */ /* 0x040fe20000041818 */
[----:B------:R-:W-:Y:S07]  /*6160*/  LDSM.16.M88.4 R152, [R185+0x8000] ;  /* 0x00800000b998783b */ /* 0x000fee0000000200 */
[C---:B---3--:R-:W-:Y:S04]  /*6170*/  HMMA.16816.F32.BF16 R28, R140.reuse, R156, R28 ;  /* 0x0000009c8c1c723c */ /* 0x048fe8000004181c */
[----:B--2---:R-:W-:Y:S03]  /*6180*/  @P4 IMAD.HI.U32 R2, R217, c[0x0][0x2c8], RZ ;  /* 0x0000b200d9024a27 */ /* 0x004fe600078e00ff */
[----:B------:R-:W-:Y:S01]  /*6190*/  IADD3 R156, R191, R181, RZ ;  /* 0x000000b5bf9c7210 */ /* 0x000fe20007ffe0ff */
[----:B------:R-:W-:Y:S01]  /*61a0*/  HMMA.16816.F32.BF16 R32, R140, R158, R32 ;  /* 0x0000009e8c20723c */ /* 0x000fe20000041820 */
[----:B------:R-:W-:Y:S03]  /*61b0*/  LDSM.16.M88.4 R140, [R3+0x4800] ;  /* 0x00480000038c783b */ /* 0x000fe60000000200 */
[----:B------:R-:W-:Y:S04]  /*61c0*/  @P4 SHF.R.U32.HI R0, RZ, c[0x0][0x2cc], R2 ;  /* 0x0000b300ff004a19 */ /* 0x000fe80000011602 */
[C---:B----4-:R-:W-:Y:S01]  /*61d0*/  HMMA.16816.F32.BF16 R4, R136.reuse, R148, R4 ;  /* 0x000000948804723c */ /* 0x050fe20000041804 */
[----:B------:R-:W1:Y:S07]  /*61e0*/  SHFL.IDX PT, R2, R0, RZ, 0x1c1f ;  /* 0x001c1fff00027589 */ /* 0x000e6e00000e0000 */
[C---:B------:R-:W-:Y:S01]  /*61f0*/  HMMA.16816.F32.BF16 R8, R136.reuse, R150, R8 ;  /* 0x000000968808723c */ /* 0x040fe20000041808 */
[----:B------:R2:W3:Y:S07]  /*6200*/  SHFL.IDX PT, R124, R0, 0x1, 0x1c1f ;  /* 0x003c1f00007c7f89 */ /* 0x0004ee00000e0000 */
[C---:B------:R-:W-:Y:S08]  /*6210*/  HMMA.16816.F32.BF16 R12, R136.reuse, R160, R12 ;  /* 0x000000a0880c723c */ /* 0x040ff0000004180c */
[C---:B------:R-:W-:Y:S08]  /*6220*/  HMMA.16816.F32.BF16 R16, R136.reuse, R162, R16 ;  /* 0x000000a28810723c */ /* 0x040ff00000041810 */
[C---:B------:R-:W-:Y:S04]  /*6230*/  HMMA.16816.F32.BF16 R20, R136.reuse, R164, R20 ;  /* 0x000000a48814723c */ /* 0x040fe80000041814 */
[----:B--2---:R-:W-:Y:S04]  /*6240*/  IADD3 R0, -R251, 0x1, -R211 ;  /* 0x00000001fb007810 */ /* 0x004fe80007ffe9d3 */
[C---:B------:R-:W-:Y:S04]  /*6250*/  HMMA.16816.F32.BF16 R24, R136.reuse, R166, R24 ;  /* 0x000000a68818723c */ /* 0x040fe80000041818 */
[----:B------:R-:W-:Y:S04]  /*6260*/  IMAD R0, R125, c[0x0][0x1d0], R0 ;  /* 0x000074007d007a24 */ /* 0x000fe800078e0200 */
[C---:B-----5:R-:W-:Y:S04]  /*6270*/  HMMA.16816.F32.BF16 R28, R136.reuse, R144, R28 ;  /* 0x00000090881c723c */ /* 0x060fe8000004181c */
[----:B------:R-:W-:Y:S04]  /*6280*/  IADD3 R0, R0, -c[0x0][0x168], RZ ;  /* 0x80005a0000007a10 */ /* 0x000fe80007ffe0ff */
[----:B------:R-:W-:Y:S01]  /*6290*/  HMMA.16816.F32.BF16 R32, R136, R146, R32 ;  /* 0x000000928820723c */ /* 0x000fe20000041820 */
[----:B------:R-:W2:Y:S03]  /*62a0*/  LDSM.16.M88.4 R136, [R3+0x5000] ;  /* 0x005000000388783b */ /* 0x000ea60000000200 */
[C---:B-1----:R-:W-:Y:S02]  /*62b0*/  IADD3 R2, R0.reuse, R2, RZ ;  /* 0x0000000200027210 */ /* 0x042fe40007ffe0ff */
[----:B---3--:R-:W-:Y:S02]  /*62c0*/  IADD3 R0, R0, R124, RZ ;  /* 0x0000007c00007210 */ /* 0x008fe40007ffe0ff */
[C---:B------:R-:W-:Y:S01]  /*62d0*/  HMMA.16816.F32.BF16 R4, R152.reuse, R168, R4 ;  /* 0x000000a89804723c */ /* 0x040fe20000041804 */
[----:B------:R1:W3:Y:S01]  /*62e0*/  LDSM.16.M88.4 R144, [R3+0x5800] ;  /* 0x005800000390783b */ /* 0x0002e20000000200 */
[----:B------:R-:W-:Y:S07]  /*62f0*/  DEPBAR.LE SB0, 0x2 ;  /* 0x000080800000791a */ /* 0x000fee0000000000 */
[----:B------:R-:W-:Y:S01]  /*6300*/  BAR.SYNC.DEFER_BLOCKING 0x0 ;  /* 0x0000000000007b1d */ /* 0x000fe20000010000 */
[C---:B------:R-:W-:Y:S05]  /*6310*/  HMMA.16816.F32.BF16 R8, R152.reuse, R170, R8 ;  /* 0x000000aa9808723c */ /* 0x040fea0000041808 */
[C---:B------:R-:W-:Y:S02]  /*6320*/  ISETP.GT.AND P6, PT, R2.reuse, RZ, PT ;  /* 0x000000ff0200720c */ /* 0x040fe40003fc4270 */
[----:B------:R-:W-:Y:S01]  /*6330*/  ISETP.GT.AND P5, PT, R2, 0x1, PT ;  /* 0x000000010200780c */ /* 0x000fe20003fa4270 */
[C---:B------:R-:W-:Y:S03]  /*6340*/  HMMA.16816.F32.BF16 R12, R152.reuse, R140, R12 ;  /* 0x0000008c980c723c */ /* 0x040fe6000004180c */
[C---:B------:R-:W-:Y:S02]  /*6350*/  ISETP.GT.AND P1, PT, R0.reuse, RZ, PT ;  /* 0x000000ff0000720c */ /* 0x040fe40003f24270 */
[----:B------:R-:W-:Y:S02]  /*6360*/  ISETP.GT.AND P0, PT, R0, 0x1, PT ;  /* 0x000000010000780c */ /* 0x000fe40003f04270 */
[----:B------:R-:W-:Y:S01]  /*6370*/  FSEL R4, R4, -INF , P6 ;  /* 0xff80000004047808 */ /* 0x000fe20003000000 */
[C---:B------:R-:W-:Y:S03]  /*6380*/  HMMA.16816.F32.BF16 R16, R152.reuse, R142, R16 ;  /* 0x0000008e9810723c */ /* 0x040fe60000041810 */
[----:B------:R-:W-:Y:S02]  /*6390*/  ISETP.GT.AND P6, PT, R2, 0x8, PT ;  /* 0x000000080200780c */ /* 0x000fe40003fc4270 */
[----:B------:R-:W-:Y:S02]  /*63a0*/  FSEL R5, R5, -INF , P5 ;  /* 0xff80000005057808 */ /* 0x000fe40002800000 */
[----:B-1----:R-:W-:Y:S01]  /*63b0*/  FMNMX.FTZ R3, R4, R126, !PT ;  /* 0x0000007e04037209 */ /* 0x002fe20007810000 */
[C---:B--2---:R-:W-:Y:S03]  /*63c0*/  HMMA.16816.F32.BF16 R20, R152.reuse, R136, R20 ;  /* 0x000000889814723c */ /* 0x044fe60000041814 */
[----:B------:R-:W-:Y:S02]  /*63d0*/  ISETP.GT.AND P5, PT, R2, 0x9, PT ;  /* 0x000000090200780c */ /* 0x000fe40003fa4270 */
[----:B------:R-:W-:Y:S02]  /*63e0*/  FSEL R8, R8, -INF , P6 ;  /* 0xff80000008087808 */ /* 0x000fe40003000000 */
[----:B------:R-:W-:Y:S01]  /*63f0*/  FMNMX.FTZ R3, R5, R3, !PT ;  /* 0x0000000305037209 */ /* 0x000fe20007810000 */
[C---:B------:R-:W-:Y:S03]  /*6400*/  HMMA.16816.F32.BF16 R24, R152.reuse, R138, R24 ;  /* 0x0000008a9818723c */ /* 0x040fe60000041818 */
[----:B------:R-:W-:Y:S02]  /*6410*/  ISETP.GT.AND P6, PT, R2, 0x10, PT ;  /* 0x000000100200780c */ /* 0x000fe40003fc4270 */
[----:B------:R-:W-:Y:S02]  /*6420*/  FSEL R9, R9, -INF , P5 ;  /* 0xff80000009097808 */ /* 0x000fe40002800000 */
[----:B------:R-:W-:Y:S01]  /*6430*/  FMNMX.FTZ R3, R8, R3, !PT ;  /* 0x0000000308037209 */ /* 0x000fe20007810000 */
[C---:B---3--:R-:W-:Y:S03]  /*6440*/  HMMA.16816.F32.BF16 R28, R152.reuse, R144, R28 ;  /* 0x00000090981c723c */ /* 0x048fe6000004181c */
[----:B------:R-:W-:Y:S02]  /*6450*/  ISETP.GT.AND P5, PT, R2, 0x11, PT ;  /* 0x000000110200780c */ /* 0x000fe40003fa4270 */
[----:B------:R-:W-:Y:S02]  /*6460*/  FSEL R140, R12, -INF , P6 ;  /* 0xff8000000c8c7808 */ /* 0x000fe40003000000 */
[----:B------:R-:W-:Y:S01]  /*6470*/  FSEL R6, R6, -INF , P1 ;  /* 0xff80000006067808 */ /* 0x000fe20000800000 */
[----:B------:R-:W-:Y:S03]  /*6480*/  HMMA.16816.F32.BF16 R32, R152, R146, R32 ;  /* 0x000000929820723c */ /* 0x000fe60000041820 */
[----:B------:R-:W-:Y:S02]  /*6490*/  ISETP.GT.AND P1, PT, R0, 0x8, PT ;  /* 0x000000080000780c */ /* 0x000fe40003f24270 */
[----:B------:R-:W-:Y:S02]  /*64a0*/  FMNMX.FTZ R3, R9, R3, !PT ;  /* 0x0000000309037209 */ /* 0x000fe40007810000 */
        /* <DEDUP_REMOVED lines=9> */
[----:B------:R-:W-:Y:S02]  /*6540*/  FSEL R142, R14, -INF , P1 ;  /* 0xff8000000e8e7808 */ /* 0x000fe40000800000 */
[----:B------:R-:W-:Y:S02]  /*6550*/  FSEL R148, R16, -INF , P6 ;  /* 0xff80000010947808 */ /* 0x000fe40003000000 */
[----:B------:R-:W-:Y:S02]  /*6560*/  FMNMX.FTZ R125, R141, R125, !PT ;  /* 0x0000007d8d7d7209 */ /* 0x000fe40007810000 */
[----:B------:R-:W-:Y:S02]  /*6570*/  FSEL R11, R11, -INF , P0 ;  /* 0xff8000000b0b7808 */ /* 0x000fe40000000000 */
[----:B------:R-:W-:Y:S02]  /*6580*/  ISETP.GT.AND P0, PT, R0, 0x11, PT ;  /* 0x000000110000780c */ /* 0x000fe40003f04270 */
[----:B------:R-:W-:Y:S02]  /*6590*/  ISETP.GT.AND P5, PT, R2, 0x19, PT ;  /* 0x000000190200780c */ /* 0x000fe40003fa4270 */
[----:B------:R-:W-:Y:S02]  /*65a0*/  ISETP.GT.AND P1, PT, R0, 0x18, PT ;  /* 0x000000180000780c */ /* 0x000fe40003f24270 */
[----:B------:R-:W-:Y:S02]  /*65b0*/  FMNMX.FTZ R3, R10, R3, !PT ;  /* 0x000000030a037209 */ /* 0x000fe40007810000 */
[----:B------:R-:W-:Y:S02]  /*65c0*/  FSEL R143, R15, -INF , P0 ;  /* 0xff8000000f8f7808 */ /* 0x000fe40000000000 */
[----:B------:R-:W-:Y:S01]  /*65d0*/  FSEL R149, R17, -INF , P5 ;  /* 0xff80000011957808 */ /* 0x000fe20002800000 */
[----:B------:R-:W-:Y:S01]  /*65e0*/  LDSM.16.MT88.4 R12, [R156] ;  /* 0x000000009c0c783b */ /* 0x000fe20000004200 */
        /* <DEDUP_REMOVED lines=9> */
[----:B------:R-:W-:Y:S02]  /*6680*/  FMNMX.FTZ R3, R142, R3, !PT ;  /* 0x000000038e037209 */ /* 0x000fe40007810000 */
[----:B------:R-:W-:Y:S02]  /*6690*/  ISETP.GT.AND P6, PT, R0, 0x20, PT ;  /* 0x000000200000780c */ /* 0x000fe40003fc4270 */
[C---:B------:R-:W-:Y:S02]  /*66a0*/  ISETP.GT.AND P5, PT, R2.reuse, 0x28, PT ;  /* 0x000000280200780c */ /* 0x040fe40003fa4270 */
[----:B------:R-:W-:Y:S02]  /*66b0*/  ISETP.GT.AND P1, PT, R2, 0x29, PT ;  /* 0x000000290200780c */ /* 0x000fe40003f24270 */
[----:B------:R-:W-:Y:S02]  /*66c0*/  FSEL R152, R21, -INF , P0 ;  /* 0xff80000015987808 */ /* 0x000fe40000000000 */
[----:B------:R-:W-:Y:S02]  /*66d0*/  FMNMX.FTZ R125, R146, R125, !PT ;  /* 0x0000007d927d7209 */ /* 0x000fe40007810000 */
[----:B------:R-:W-:Y:S02]  /*66e0*/  FSEL R153, R22, -INF , P6 ;  /* 0xff80000016997808 */ /* 0x000fe40003000000 */
[----:B------:R-:W-:Y:S02]  /*66f0*/  FSEL R155, R24, -INF , P5 ;  /* 0xff800000189b7808 */ /* 0x000fe40002800000 */
[----:B------:R-:W-:Y:S02]  /*6700*/  FSEL R157, R25, -INF , P1 ;  /* 0xff800000199d7808 */ /* 0x000fe40000800000 */
[C---:B------:R-:W-:Y:S02]  /*6710*/  ISETP.GT.AND P0, PT, R2.reuse, 0x30, PT ;  /* 0x000000300200780c */ /* 0x040fe40003f04270 */
[C---:B------:R-:W-:Y:S02]  /*6720*/  ISETP.GT.AND P6, PT, R2.reuse, 0x31, PT ;  /* 0x000000310200780c */ /* 0x040fe40003fc4270 */
[C---:B------:R-:W-:Y:S02]  /*6730*/  ISETP.GT.AND P5, PT, R2.reuse, 0x38, PT ;  /* 0x000000380200780c */ /* 0x040fe40003fa4270 */
[----:B------:R-:W-:Y:S02]  /*6740*/  ISETP.GT.AND P1, PT, R2, 0x39, PT ;  /* 0x000000390200780c */ /* 0x000fe40003f24270 */
[----:B------:R-:W-:Y:S02]  /*6750*/  FMNMX.FTZ R2, R143, R3, !PT ;  /* 0x000000038f027209 */ /* 0x000fe40007810000 */
[----:B------:R-:W-:Y:S02]  /*6760*/  FMNMX.FTZ R125, R152, R125, !PT ;  /* 0x0000007d987d7209 */ /* 0x000fe40007810000 */
[----:B------:R-:W-:Y:S02]  /*6770*/  FMNMX.FTZ R2, R150, R2, !PT ;  /* 0x0000000296027209 */ /* 0x000fe40007810000 */
[----:B------:R-:W-:Y:S02]  /*6780*/  FMNMX.FTZ R125, R155, R125, !PT ;  /* 0x0000007d9b7d7209 */ /* 0x000fe40007810000 */
[----:B------:R-:W-:Y:S02]  /*6790*/  FSEL R160, R28, -INF , P0 ;  /* 0xff8000001ca07808 */ /* 0x000fe40000000000 */
[----:B------:R-:W-:Y:S02]  /*67a0*/  FMNMX.FTZ R2, R151, R2, !PT ;  /* 0x0000000297027209 */ /* 0x000fe40007810000 */
[C---:B------:R-:W-:Y:S02]  /*67b0*/  ISETP.GT.AND P0, PT, R0.reuse, 0x21, PT ;  /* 0x000000210000780c */ /* 0x040fe40003f04270 */
[----:B------:R-:W-:Y:S02]  /*67c0*/  FMNMX.FTZ R125, R157, R125, !PT ;  /* 0x0000007d9d7d7209 */ /* 0x000fe40007810000 */
[----:B------:R-:W-:Y:S02]  /*67d0*/  FSEL R147, R23, -INF , P0 ;  /* 0xff80000017937808 */ /* 0x000fe40000000000 */
[----:B------:R-:W-:Y:S02]  /*67e0*/  FMNMX.FTZ R2, R153, R2, !PT ;  /* 0x0000000299027209 */ /* 0x000fe40007810000 */
[----:B------:R-:W-:Y:S02]  /*67f0*/  ISETP.GT.AND P0, PT, R0, 0x28, PT ;  /* 0x000000280000780c */ /* 0x000fe40003f04270 */
[----:B------:R-:W-:Y:S02]  /*6800*/  FSEL R161, R29, -INF , P6 ;  /* 0xff8000001da17808 */ /* 0x000fe40003000000 */
[----:B------:R-:W-:Y:S02]  /*6810*/  FMNMX.FTZ R125, R160, R125, !PT ;  /* 0x0000007da07d7209 */ /* 0x000fe40007810000 */
[----:B------:R-:W-:Y:S02]  /*6820*/  FSEL R154, R26, -INF , P0 ;  /* 0xff8000001a9a7808 */ /* 0x000fe40000000000 */
[----:B------:R-:W-:Y:S02]  /*6830*/  FMNMX.FTZ R2, R147, R2, !PT ;  /* 0x0000000293027209 */ /* 0x000fe40007810000 */
[----:B------:R-:W-:Y:S02]  /*6840*/  FSEL R199, R33, -INF , P1 ;  /* 0xff80000021c77808 */ /* 0x000fe40000800000 */
[----:B------:R-:W-:Y:S02]  /*6850*/  ISETP.GT.AND P1, PT, R0, 0x29, PT ;  /* 0x000000290000780c */ /* 0x000fe40003f24270 */
[----:B------:R-:W-:Y:S02]  /*6860*/  FSEL R163, R32, -INF , P5 ;  /* 0xff80000020a37808 */ /* 0x000fe40002800000 */
[----:B------:R-:W-:Y:S02]  /*6870*/  FMNMX.FTZ R125, R161, R125, !PT ;  /* 0x0000007da17d7209 */ /* 0x000fe40007810000 */
[----:B------:R-:W-:Y:S02]  /*6880*/  FSEL R158, R27, -INF , P1 ;  /* 0xff8000001b9e7808 */ /* 0x000fe40000800000 */
[----:B------:R-:W-:Y:S02]  /*6890*/  FMNMX.FTZ R2, R154, R2, !PT ;  /* 0x000000029a027209 */ /* 0x000fe40007810000 */
[----:B------:R-:W-:Y:S02]  /*68a0*/  ISETP.GT.AND P1, PT, R0, 0x30, PT ;  /* 0x000000300000780c */ /* 0x000fe40003f24270 */
[----:B------:R-:W-:Y:S02]  /*68b0*/  FMNMX.FTZ R125, R163, R125, !PT ;  /* 0x0000007da37d7209 */ /* 0x000fe40007810000 */
[----:B------:R-:W-:Y:S02]  /*68c0*/  FSEL R159, R30, -INF , P1 ;  /* 0xff8000001e9f7808 */ /* 0x000fe40000800000 */
[----:B------:R-:W-:Y:S02]  /*68d0*/  FMNMX.FTZ R2, R158, R2, !PT ;  /* 0x000000029e027209 */ /* 0x000fe40007810000 */
[C---:B------:R-:W-:Y:S02]  /*68e0*/  ISETP.GT.AND P0, PT, R0.reuse, 0x31, PT ;  /* 0x000000310000780c */ /* 0x040fe40003f04270 */
[----:B------:R-:W-:Y:S02]  /*68f0*/  FMNMX.FTZ R125, R199, R125, !PT ;  /* 0x0000007dc77d7209 */ /* 0x000fe40007810000 */
[----:B------:R-:W-:Y:S02]  /*6900*/  FSEL R162, R31, -INF , P0 ;  /* 0xff8000001fa27808 */ /* 0x000fe40000000000 */
[----:B------:R-:W-:Y:S01]  /*6910*/  FMNMX.FTZ R2, R159, R2, !PT ;  /* 0x000000029f027209 */ /* 0x000fe20007810000 */
[----:B------:R-:W1:Y:S01]  /*6920*/  SHFL.BFLY PT, R3, R125, 0x2, 0x1f ;  /* 0x0c401f007d037f89 */ /* 0x000e6200000e0000 */
[C---:B------:R-:W-:Y:S02]  /*6930*/  ISETP.GT.AND P1, PT, R0.reuse, 0x38, PT ;  /* 0x000000380000780c */ /* 0x040fe40003f24270 */
[----:B------:R-:W-:Y:S02]  /*6940*/  ISETP.GT.AND P0, PT, R0, 0x39, PT ;  /* 0x000000390000780c */ /* 0x000fe40003f04270 */
[----:B------:R-:W-:Y:S02]  /*6950*/  FSEL R198, R34, -INF , P1 ;  /* 0xff80000022c67808 */ /* 0x000fe40000800000 */
[----:B------:R-:W-:Y:S02]  /*6960*/  FMNMX.FTZ R0, R162, R2, !PT ;  /* 0x00000002a2007209 */ /* 0x000fe40007810000 */
[----:B------:R-:W-:Y:S02]  /*6970*/  FSEL R200, R35, -INF , P0 ;  /* 0xff80000023c87808 */ /* 0x000fe40000000000 */
[----:B------:R-:W-:Y:S04]  /*6980*/  FMNMX.FTZ R0, R198, R0, !PT ;  /* 0x00000000c6007209 */ /* 0x000fe80007810000 */
        /* <DEDUP_REMOVED lines=10> */
[--C-:B------:R-:W-:Y:S04]  /*6a30*/  FFMA.FTZ R2, R4, c[0x0][0x2d0], -R144.reuse ;  /* 0x0000b40004027a23 */ /* 0x100fe80000010890 */
[----:B------:R1:W-:Y:S01]  /*6a40*/  MUFU.EX2 R209, R2 ;  /* 0x0000000200d17308 */ /* 0x0003e20000000800 */
[----:B--2---:R-:W-:Y:S01]  /*6a50*/  FMNMX.FTZ R124, R0, R124, !PT ;  /* 0x0000007c007c7209 */ /* 0x004fe20007810000 */
[--C-:B------:R-:W-:Y:S03]  /*6a60*/  FFMA.FTZ R0, R8, c[0x0][0x2d0], -R144.reuse ;  /* 0x0000b40008007a23 */ /* 0x100fe60000010890 */
[C---:B------:R-:W-:Y:S01]  /*6a70*/  FSETP.NEU.FTZ.AND P0, PT, R124.reuse, -INF , PT ;  /* 0xff8000007c00780b */ /* 0x040fe20003f1d000 */
[----:B------:R-:W-:Y:S04]  /*6a80*/  FMUL.FTZ R145, R124, c[0x0][0x2d0] ;  /* 0x0000b4007c917a20 */ /* 0x000fe80000410000 */
[----:B------:R2:W-:Y:S01]  /*6a90*/  MUFU.EX2 R207, R0 ;  /* 0x0000000000cf7308 */ /* 0x0005e20000000800 */
[----:B------:R-:W-:Y:S05]  /*6aa0*/  FSEL R145, R145, RZ, P0 ;  /* 0x000000ff91917208 */ /* 0x000fea0000000000 */
[--C-:B------:R-:W-:Y:S04]  /*6ab0*/  FFMA.FTZ R3, R11, c[0x0][0x2d0], -R145.reuse ;  /* 0x0000b4000b037a23 */ /* 0x100fe80000010891 */
[----:B------:R3:W-:Y:S01]  /*6ac0*/  MUFU.EX2 R202, R3 ;  /* 0x0000000300ca7308 */ /* 0x0007e20000000800 */
[--C-:B-1----:R-:W-:Y:S09]  /*6ad0*/  FFMA.FTZ R2, R5, c[0x0][0x2d0], -R144.reuse ;  /* 0x0000b40005027a23 */ /* 0x102ff20000010890 */
[----:B------:R1:W4:Y:S01]  /*6ae0*/  MUFU.EX2 R208, R2 ;  /* 0x0000000200d07308 */ /* 0x0003220000000800 */
[----:B--2---:R-:W-:Y:S09]  /*6af0*/  FFMA.FTZ R0, R9, c[0x0][0x2d0], -R144 ;  /* 0x0000b40009007a23 */ /* 0x004ff20000010890 */
[----:B------:R-:W2:Y:S01]  /*6b00*/  MUFU.EX2 R206, R0 ;  /* 0x0000000000ce7308 */ /* 0x000ea20000000800 */
[----:B---3--:R-:W-:Y:S05]  /*6b10*/  IADD3 R3, R192, R181, RZ ;  /* 0x000000b5c0037210 */ /* 0x008fea0007ffe0ff */
[----:B------:R-:W-:Y:S01]  /*6b20*/  LDSM.16.MT88.4 R28, [R3] ;  /* 0x00000000031c783b */ /* 0x000fe20000004200 */
[----:B-1----:R-:W-:Y:S02]  /*6b30*/  FSEL R2, R125, RZ, P1 ;  /* 0x000000ff7d027208 */ /* 0x002fe40000800000 */
[----:B----4-:R-:W-:Y:S02]  /*6b40*/  F2FP.BF16.PACK_AB R136, R208, R209 ;  /* 0x000000d1d088723e */ /* 0x010fe400000010ff */
[----:B------:R-:W-:Y:S01]  /*6b50*/  ISETP.GE.AND P1, PT, R210, 0x1, PT ;  /* 0x00000001d200780c */ /* 0x000fe20003f26270 */
[----:B------:R-:W-:Y:S01]  /*6b60*/  FADD.FTZ R2, -R2, R126 ;  /* 0x0000007e02027221 */ /* 0x000fe20000010100 */
[----:B------:R-:W-:Y:S03]  /*6b70*/  IADD3 R126, R189, R3, RZ ;  /* 0x00000003bd7e7210 */ /* 0x000fe60007ffe0ff */
[----:B------:R-:W-:Y:S01]  /*6b80*/  FMUL.FTZ R2, R2, c[0x0][0x2d0] ;  /* 0x0000b40002027a20 */ /* 0x000fe20000410000 */
[----:B--2---:R-:W-:Y:S01]  /*6b90*/  F2FP.BF16.PACK_AB R138, R206, R207 ;  /* 0x000000cfce8a723e */ /* 0x004fe200000010ff */
[--C-:B------:R-:W-:Y:S04]  /*6ba0*/  FFMA.FTZ R0, R6, c[0x0][0x2d0], -R145.reuse ;  /* 0x0000b40006007a23 */ /* 0x100fe80000010891 */
[----:B------:R1:W-:Y:S10]  /*6bb0*/  MUFU.EX2 R205, R0 ;  /* 0x0000000000cd7308 */ /* 0x0003f40000000800 */
[----:B------:R-:W2:Y:S01]  /*6bc0*/  MUFU.EX2 R2, R2 ;  /* 0x0000000200027308 */ /* 0x000ea20000000800 */
[--C-:B-1----:R-:W-:Y:S09]  /*6bd0*/  FFMA.FTZ R0, R7, c[0x0][0x2d0], -R145.reuse ;  /* 0x0000b40007007a23 */ /* 0x102ff20000010891 */
[----:B------:R1:W3:Y:S01]  /*6be0*/  MUFU.EX2 R204, R0 ;  /* 0x0000000000cc7308 */ /* 0x0002e20000000800 */
[C---:B--2---:R-:W-:Y:S02]  /*6bf0*/  FMUL.FTZ R4, R2.reuse, R128 ;  /* 0x0000008002047220 */ /* 0x044fe40000410000 */
[C---:B------:R-:W-:Y:S02]  /*6c00*/  FMUL.FTZ R5, R2.reuse, R129 ;  /* 0x0000008102057220 */ /* 0x040fe40000410000 */
[C---:B------:R-:W-:Y:S02]  /*6c10*/  FMUL.FTZ R8, R2.reuse, R132 ;  /* 0x0000008402087220 */ /* 0x040fe40000410000 */
[C---:B------:R-:W-:Y:S02]  /*6c20*/  FMUL.FTZ R9, R2.reuse, R133 ;  /* 0x0000008502097220 */ /* 0x040fe40000410000 */
[C---:B------:R-:W-:Y:S02]  /*6c30*/  FMUL.FTZ R16, R2.reuse, R104 ;  /* 0x0000006802107220 */ /* 0x040fe40000410000 */
[C---:B------:R-:W-:Y:S02]  /*6c40*/  FMUL.FTZ R17, R2.reuse, R105 ;  /* 0x0000006902117220 */ /* 0x040fe40000410000 */
[C---:B------:R-:W-:Y:S02]  /*6c50*/  FMUL.FTZ R24, R2.reuse, R112 ;  /* 0x0000007002187220 */ /* 0x040fe40000410000 */
[C---:B------:R-:W-:Y:S02]  /*6c60*/  FMUL.FTZ R25, R2.reuse, R113 ;  /* 0x0000007102197220 */ /* 0x040fe40000410000 */
[----:B------:R-:W-:Y:S02]  /*6c70*/  FMUL.FTZ R32, R2, R120 ;  /* 0x0000007802207220 */ /* 0x000fe40000410000 */
[----:B-1----:R-:W-:Y:S01]  /*6c80*/  FFMA.FTZ R0, R10, c[0x0][0x2d0], -R145 ;  /* 0x0000b4000a007a23 */ /* 0x002fe20000010891 */
[----:B---3--:R-:W-:Y:S01]  /*6c90*/  F2FP.BF16.PACK_AB R137, R204, R205 ;  /* 0x000000cdcc89723e */ /* 0x008fe200000010ff */
[C---:B------:R-:W-:Y:S02]  /*6ca0*/  FMUL.FTZ R33, R2.reuse, R121 ;  /* 0x0000007902217220 */ /* 0x040fe40000410000 */
[----:B------:R1:W2:Y:S01]  /*6cb0*/  MUFU.EX2 R203, R0 ;  /* 0x0000000000cb7308 */ /* 0x0002a20000000800 */
[C---:B------:R-:W-:Y:S02]  /*6cc0*/  FMUL.FTZ R36, R2.reuse, R36 ;  /* 0x0000002402247220 */ /* 0x040fe40000410000 */
        /* <DEDUP_REMOVED lines=10> */
[----:B------:R-:W-:Y:S01]  /*6d70*/  FMUL.FTZ R57, R2, R57 ;  /* 0x0000003902397220 */ /* 0x000fe20000410000 */
[----:B-1----:R-:W-:Y:S01]  /*6d80*/  FSEL R0, R124, RZ, P0 ;  /* 0x000000ff7c007208 */ /* 0x002fe20000000000 */
[----:B------:R-:W-:Y:S01]  /*6d90*/  FMUL.FTZ R60, R2, R60 ;  /* 0x0000003c023c7220 */ /* 0x000fe20000410000 */
[----:B--2---:R-:W-:Y:S01]  /*6da0*/  F2FP.BF16.PACK_AB R139, R202, R203 ;  /* 0x000000cbca8b723e */ /* 0x004fe200000010ff */
[----:B------:R-:W-:Y:S01]  /*6db0*/  FMUL.FTZ R61, R2, R61 ;  /* 0x0000003d023d7220 */ /* 0x000fe20000410000 */
[----:B------:R-:W-:Y:S01]  /*6dc0*/  ISETP.GE.AND P0, PT, R201, 0x2, PT ;  /* 0x00000002c900780c */ /* 0x000fe20003f06270 */
[----:B------:R-:W-:Y:S01]  /*6dd0*/  FADD.FTZ R0, -R0, R127 ;  /* 0x0000007f00007221 */ /* 0x000fe20000010100 */
[----:B------:R-:W-:Y:S01]  /*6de0*/  IADD3 R127, R189, R156, RZ ;  /* 0x0000009cbd7f7210 */ /* 0x000fe20007ffe0ff */
[----:B------:R-:W-:Y:S02]  /*6df0*/  FMUL.FTZ R64, R2, R64 ;  /* 0x0000004002407220 */ /* 0x000fe40000410000 */
[----:B------:R-:W-:Y:S02]  /*6e00*/  FMUL.FTZ R0, R0, c[0x0][0x2d0] ;  /* 0x0000b40000007a20 */ /* 0x000fe40000410000 */
[----:B------:R-:W1:Y:S01]  /*6e10*/  LDSM.16.MT88.4 R20, [R127] ;  /* 0x000000007f14783b */ /* 0x000e620000004200 */
[C---:B------:R-:W-:Y:S02]  /*6e20*/  FMUL.FTZ R65, R2.reuse, R65 ;  /* 0x0000004102417220 */ /* 0x040fe40000410000 */
[C---:B------:R-:W-:Y:S01]  /*6e30*/  FMUL.FTZ R68, R2.reuse, R68 ;  /* 0x0000004402447220 */ /* 0x040fe20000410000 */
[----:B------:R-:W2:Y:S01]  /*6e40*/  MUFU.EX2 R0, R0 ;  /* 0x0000000000007308 */ /* 0x000ea20000000800 */
        /* <DEDUP_REMOVED lines=14> */
[----:B------:R-:W-:Y:S01]  /*6f30*/  LDSM.16.MT88.4 R128, [R156+0x2800] ;  /* 0x002800009c80783b */ /* 0x000fe20000004200 */
[C---:B------:R-:W-:Y:S02]  /*6f40*/  FMUL.FTZ R10, R0.reuse, R134 ;  /* 0x00000086000a7220 */ /* 0x040fe40000410000 */
[C---:B------:R-:W-:Y:S02]  /*6f50*/  FMUL.FTZ R11, R0.reuse, R135 ;  /* 0x00000087000b7220 */ /* 0x040fe40000410000 */
[C---:B------:R-:W-:Y:S03]  /*6f60*/  HMMA.16816.F32.BF16 R4, R136.reuse, R12, R4 ;  /* 0x0000000c8804723c */ /* 0x040fe60000041804 */
[----:B------:R-:W-:Y:S02]  /*6f70*/  LDSM.16.MT88.4 R132, [R127+0x2800] ;  /* 0x002800007f84783b */ /* 0x000fe40000004200 */
[----:B------:R-:W-:Y:S02]  /*6f80*/  FMUL.FTZ R18, R0, R106 ;  /* 0x0000006a00127220 */ /* 0x000fe40000410000 */
[C---:B------:R-:W-:Y:S01]  /*6f90*/  FMUL.FTZ R12, R2.reuse, R100 ;  /* 0x00000064020c7220 */ /* 0x040fe20000410000 */
[C---:B------:R-:W-:Y:S04]  /*6fa0*/  HMMA.16816.F32.BF16 R8, R136.reuse, R14, R8 ;  /* 0x0000000e8808723c */ /* 0x040fe80000041808 */
[----:B------:R-:W-:Y:S02]  /*6fb0*/  FMUL.FTZ R13, R2, R101 ;  /* 0x00000065020d7220 */ /* 0x000fe40000410000 */
[C---:B------:R-:W-:Y:S02]  /*6fc0*/  FMUL.FTZ R19, R0.reuse, R107 ;  /* 0x0000006b00137220 */ /* 0x040fe40000410000 */
[C---:B------:R-:W-:Y:S01]  /*6fd0*/  FMUL.FTZ R14, R0.reuse, R102 ;  /* 0x00000066000e7220 */ /* 0x040fe20000410000 */
[----:B------:R-:W-:Y:S03]  /*6fe0*/  LDSM.16.MT88.4 R104, [R156+0x2000] ;  /* 0x002000009c68783b */ /* 0x000fe60000004200 */
[C---:B------:R-:W-:Y:S02]  /*6ff0*/  FMUL.FTZ R15, R0.reuse, R103 ;  /* 0x00000067000f7220 */ /* 0x040fe40000410000 */
[C---:B------:R-:W-:Y:S02]  /*7000*/  FMUL.FTZ R26, R0.reuse, R114 ;  /* 0x00000072001a7220 */ /* 0x040fe40000410000 */
[C---:B------:R-:W-:Y:S01]  /*7010*/  FMUL.FTZ R27, R0.reuse, R115 ;  /* 0x00000073001b7220 */ /* 0x040fe20000410000 */
[----:B------:R-:W2:Y:S01]  /*7020*/  LDSM.16.MT88.4 R100, [R126] ;  /* 0x000000007e64783b */ /* 0x000ea20000004200 */
[C---:B------:R-:W-:Y:S01]  /*7030*/  FMUL.FTZ R34, R0.reuse, R122 ;  /* 0x0000007a00227220 */ /* 0x040fe20000410000 */
[C---:B-1----:R-:W-:Y:S03]  /*7040*/  HMMA.16816.F32.BF16 R12, R136.reuse, R20, R12 ;  /* 0x00000014880c723c */ /* 0x042fe6000004180c */
[C---:B------:R-:W-:Y:S02]  /*7050*/  FMUL.FTZ R35, R0.reuse, R123 ;  /* 0x0000007b00237220 */ /* 0x040fe40000410000 */
[----:B------:R-:W-:Y:S01]  /*7060*/  FMUL.FTZ R38, R0, R38 ;  /* 0x0000002600267220 */ /* 0x000fe20000410000 */
[----:B------:R-:W-:Y:S01]  /*7070*/  LDSM.16.MT88.4 R112, [R156+0x800] ;  /* 0x000800009c70783b */ /* 0x000fe20000004200 */
[C---:B------:R-:W-:Y:S01]  /*7080*/  FMUL.FTZ R20, R2.reuse, R108 ;  /* 0x0000006c02147220 */ /* 0x040fe20000410000 */
[C---:B------:R-:W-:Y:S04]  /*7090*/  HMMA.16816.F32.BF16 R16, R136.reuse, R22, R16 ;  /* 0x000000168810723c */ /* 0x040fe80000041810 */
[----:B------:R-:W-:Y:S02]  /*70a0*/  FMUL.FTZ R21, R2, R109 ;  /* 0x0000006d02157220 */ /* 0x000fe40000410000 */
[C---:B------:R-:W-:Y:S01]  /*70b0*/  FMUL.FTZ R39, R0.reuse, R39 ;  /* 0x0000002700277220 */ /* 0x040fe20000410000 */
[----:B------:R-:W-:Y:S01]  /*70c0*/  LDSM.16.MT88.4 R120, [R126+0x800] ;  /* 0x000800007e78783b */ /* 0x000fe20000004200 */
[C---:B------:R-:W-:Y:S04]  /*70d0*/  FMUL.FTZ R22, R0.reuse, R110 ;  /* 0x0000006e00167220 */ /* 0x040fe80000410000 */
[C---:B------:R-:W-:Y:S02]  /*70e0*/  FMUL.FTZ R23, R0.reuse, R111 ;  /* 0x0000006f00177220 */ /* 0x040fe40000410000 */
[C---:B------:R-:W-:Y:S01]  /*70f0*/  FMUL.FTZ R42, R0.reuse, R42 ;  /* 0x0000002a002a7220 */ /* 0x040fe20000410000 */
[----:B------:R-:W1:Y:S01]  /*7100*/  LDSM.16.MT88.4 R108, [R127+0x2000] ;  /* 0x002000007f6c783b */ /* 0x000e620000004200 */
[C---:B------:R-:W-:Y:S02]  /*7110*/  FMUL.FTZ R43, R0.reuse, R43 ;  /* 0x0000002b002b7220 */ /* 0x040fe40000410000 */
[C---:B------:R-:W-:Y:S01]  /*7120*/  FMUL.FTZ R46, R0.reuse, R46 ;  /* 0x0000002e002e7220 */ /* 0x040fe20000410000 */
        /* <DEDUP_REMOVED lines=34> */
[C---:B------:R-:W-:Y:S01]  /*7350*/  FMUL.FTZ R91, R0.reuse, R91 ;  /* 0x0000005b005b7220 */ /* 0x040fe20000410000 */
[C---:B--2---:R-:W-:Y:S03]  /*7360*/  HMMA.16816.F32.BF16 R52, R136.reuse, R100, R52 ;  /* 0x000000648834723c */ /* 0x044fe60000041834 */
[C---:B------:R-:W-:Y:S02]  /*7370*/  FMUL.FTZ R94, R0.reuse, R94 ;  /* 0x0000005e005e7220 */ /* 0x040fe40000410000 */
[----:B------:R-:W-:Y:S02]  /*7380*/  FMUL.FTZ R95, R0, R95 ;  /* 0x0000005f005f7220 */ /* 0x000fe40000410000 */
[--C-:B------:R-:W-:Y:S01]  /*7390*/  FFMA.FTZ R100, R140, c[0x0][0x2d0], -R144.reuse ;  /* 0x0000b4008c647a23 */ /* 0x100fe20000010890 */
[C---:B------:R-:W-:Y:S03]  /*73a0*/  HMMA.16816.F32.BF16 R56, R136.reuse, R102, R56 ;  /* 0x000000668838723c */ /* 0x040fe60000041838 */
[----:B------:R2:W4:Y:S01]  /*73b0*/  MUFU.EX2 R197, R100 ;  /* 0x0000006400c57308 */ /* 0x0005220000000800 */
[----:B------:R-:W-:Y:S02]  /*73c0*/  FMUL.FTZ R97, R2, R97 ;  /* 0x0000006102617220 */ /* 0x000fe40000410000 */
[C---:B------:R-:W-:Y:S02]  /*73d0*/  FMUL.FTZ R98, R0.reuse, R98 ;  /* 0x0000006200627220 */ /* 0x040fe40000410000 */
[C---:B---3--:R-:W-:Y:S04]  /*73e0*/  HMMA.16816.F32.BF16 R60, R136.reuse, R104, R60 ;  /* 0x00000068883c723c */ /* 0x048fe8000004183c */
[C---:B------:R-:W-:Y:S02]  /*73f0*/  FMUL.FTZ R99, R0.reuse, R99 ;  /* 0x0000006300637220 */ /* 0x040fe40000410000 */
[C---:B------:R-:W-:Y:S02]  /*7400*/  FMUL.FTZ R78, R0.reuse, R78 ;  /* 0x0000004e004e7220 */ /* 0x040fe40000410000 */
[C---:B------:R-:W-:Y:S04]  /*7410*/  HMMA.16816.F32.BF16 R64, R136.reuse, R106, R64 ;  /* 0x0000006a8840723c */ /* 0x040fe80000041840 */
[----:B------:R-:W-:Y:S02]  /*7420*/  FFMA.FTZ R104, R141, c[0x0][0x2d0], -R144 ;  /* 0x0000b4008d687a23 */ /* 0x000fe40000010890 */
[----:B------:R-:W-:Y:S02]  /*7430*/  FMUL.FTZ R79, R0, R79 ;  /* 0x0000004f004f7220 */ /* 0x000fe40000410000 */
[C---:B-1----:R-:W-:Y:S01]  /*7440*/  HMMA.16816.F32.BF16 R68, R136.reuse, R108, R68 ;  /* 0x0000006c8844723c */ /* 0x042fe20000041844 */
[----:B------:R1:W3:Y:S01]  /*7450*/  MUFU.EX2 R196, R104 ;  /* 0x0000006800c47308 */ /* 0x0002e20000000800 */
[----:B--2---:R-:W2:Y:S02]  /*7460*/  LDSM.16.MT88.4 R100, [R127+0x4000] ;  /* 0x004000007f64783b */ /* 0x004ea40000004200 */
[C---:B------:R-:W-:Y:S02]  /*7470*/  FMUL.FTZ R80, R2.reuse, R80 ;  /* 0x0000005002507220 */ /* 0x040fe40000410000 */
[----:B------:R-:W-:Y:S02]  /*7480*/  FMUL.FTZ R81, R2, R81 ;  /* 0x0000005102517220 */ /* 0x000fe40000410000 */
[C---:B------:R-:W-:Y:S04]  /*7490*/  HMMA.16816.F32.BF16 R72, R136.reuse, R110, R72 ;  /* 0x0000006e8848723c */ /* 0x040fe80000041848 */
[----:B------:R-:W-:Y:S02]  /*74a0*/  FFMA.FTZ R108, R143, c[0x0][0x2d0], -R145 ;  /* 0x0000b4008f6c7a23 */ /* 0x000fe40000010891 */
[C---:B------:R-:W-:Y:S02]  /*74b0*/  FMUL.FTZ R82, R0.reuse, R82 ;  /* 0x0000005200527220 */ /* 0x040fe40000410000 */
[----:B------:R5:W-:Y:S01]  /*74c0*/  MUFU.EX2 R180, R108 ;  /* 0x0000006c00b47308 */ /* 0x000be20000000800 */
[----:B------:R-:W-:Y:S03]  /*74d0*/  FMUL.FTZ R83, R0, R83 ;  /* 0x0000005300537220 */ /* 0x000fe60000410000 */
[----:B------:R-:W-:Y:S02]  /*74e0*/  FFMA.FTZ R2, R2, R214, R209 ;  /* 0x000000d602027223 */ /* 0x000fe400000100d1 */
[----:B------:R-:W-:Y:S02]  /*74f0*/  FFMA.FTZ R0, R0, R215, R205 ;  /* 0x000000d700007223 */ /* 0x000fe400000100cd */
[----:B------:R-:W-:Y:S02]  /*7500*/  FADD.FTZ R2, R208, R2 ;  /* 0x00000002d0027221 */ /* 0x000fe40000010000 */
[--C-:B-1----:R-:W-:Y:S02]  /*7510*/  FFMA.FTZ R104, R142, c[0x0][0x2d0], -R145.reuse ;  /* 0x0000b4008e687a23 */ /* 0x102fe40000010891 */
[----:B------:R-:W-:Y:S01]  /*7520*/  LDSM.16.MT88.4 R140, [R3+0x2800] ;  /* 0x00280000038c783b */ /* 0x000fe20000004200 */
[----:B------:R-:W-:Y:S01]  /*7530*/  FADD.FTZ R0, R204, R0 ;  /* 0x00000000cc007221 */ /* 0x000fe20000010000 */
[----:B------:R1:W1:Y:S01]  /*7540*/  MUFU.EX2 R181, R104 ;  /* 0x0000006800b57308 */ /* 0x0002620000000800 */
[----:B------:R-:W-:Y:S02]  /*7550*/  FADD.FTZ R2, R207, R2 ;  /* 0x00000002cf027221 */ /* 0x000fe40000010000 */
[----:B------:R-:W-:Y:S02]  /*7560*/  FADD.FTZ R0, R203, R0 ;  /* 0x00000000cb007221 */ /* 0x000fe40000010000 */
[----:B------:R-:W-:Y:S02]  /*7570*/  FADD.FTZ R2, R206, R2 ;  /* 0x00000002ce027221 */ /* 0x000fe40000010000 */
[----:B------:R-:W-:Y:S02]  /*7580*/  FADD.FTZ R0, R202, R0 ;  /* 0x00000000ca007221 */ /* 0x000fe40000010000 */
[----:B----4-:R-:W-:Y:S02]  /*7590*/  FADD.FTZ R2, R197, R2 ;  /* 0x00000002c5027221 */ /* 0x010fe40000010000 */
[----:B-----5:R-:W-:Y:S01]  /*75a0*/  FFMA.FTZ R108, R148, c[0x0][0x2d0], -R144 ;  /* 0x0000b400946c7a23 */ /* 0x020fe20000010890 */
[C---:B--2---:R-:W-:Y:S03]  /*75b0*/  HMMA.16816.F32.BF16 R76, R136.reuse, R100, R76 ;  /* 0x00000064884c723c */ /* 0x044fe6000004184c */
[----:B------:R2:W4:Y:S01]  /*75c0*/  MUFU.EX2 R179, R108 ;  /* 0x0000006c00b37308 */ /* 0x0005220000000800 */
[----:B---3--:R-:W-:Y:S03]  /*75d0*/  FADD.FTZ R2, R196, R2 ;  /* 0x00000002c4027221 */ /* 0x008fe60000010000 */
[----:B------:R-:W-:Y:S01]  /*75e0*/  FFMA.FTZ R100, R149, c[0x0][0x2d0], -R144 ;  /* 0x0000b40095647a23 */ /* 0x000fe20000010890 */
[C---:B------:R-:W-:Y:S01]  /*75f0*/  HMMA.16816.F32.BF16 R80, R136.reuse, R102, R80 ;  /* 0x000000668850723c */ /* 0x040fe20000041850 */
[----:B-1----:R-:W1:Y:S04]  /*7600*/  LDSM.16.MT88.4 R104, [R3+0x4000] ;  /* 0x004000000368783b */ /* 0x002e680000004200 */
[----:B------:R3:W5:Y:S01]  /*7610*/  MUFU.EX2 R178, R100 ;  /* 0x0000006400b27308 */ /* 0x0007620000000800 */
[C---:B------:R-:W-:Y:S01]  /*7620*/  F2FP.BF16.PACK_AB R101, R180.reuse, R181 ;  /* 0x000000b5b465723e */ /* 0x040fe200000010ff */
[----:B------:R-:W-:Y:S05]  /*7630*/  FADD.FTZ R0, R181, R0 ;  /* 0x00000000b5007221 */ /* 0x000fea0000010000 */
[----:B------:R-:W-:Y:S01]  /*7640*/  FADD.FTZ R0, R180, R0 ;  /* 0x00000000b4007221 */ /* 0x000fe20000010000 */
[----:B--2---:R-:W2:Y:S01]  /*7650*/  LDSM.16.MT88.4 R108, [R126+0x4000] ;  /* 0x004000007e6c783b */ /* 0x004ea20000004200 */
[----:B----4-:R-:W-:Y:S02]  /*7660*/  FADD.FTZ R2, R179, R2 ;  /* 0x00000002b3027221 */ /* 0x010fe40000010000 */
[--C-:B---3--:R-:W-:Y:S01]  /*7670*/  FFMA.FTZ R100, R150, c[0x0][0x2d0], -R145.reuse ;  /* 0x0000b40096647a23 */ /* 0x108fe20000010891 */
[C---:B-----5:R-:W-:Y:S01]  /*7680*/  F2FP.BF16.PACK_AB R102, R178.reuse, R179 ;  /* 0x000000b3b266723e */ /* 0x060fe200000010ff */
[----:B------:R-:W-:Y:S02]  /*7690*/  FADD.FTZ R2, R178, R2 ;  /* 0x00000002b2027221 */ /* 0x000fe40000010000 */
[----:B------:R3:W4:Y:S01]  /*76a0*/  MUFU.EX2 R177, R100 ;  /* 0x0000006400b17308 */ /* 0x0007220000000800 */
[C---:B-1----:R-:W-:Y:S08]  /*76b0*/  HMMA.16816.F32.BF16 R84, R136.reuse, R104, R84 ;  /* 0x000000688854723c */ /* 0x042ff00000041854 */
[C---:B------:R-:W-:Y:S01]  /*76c0*/  HMMA.16816.F32.BF16 R88, R136.reuse, R106, R88 ;  /* 0x0000006a8858723c */ /* 0x040fe20000041858 */
[----:B------:R-:W1:Y:S03]  /*76d0*/  LDSM.16.MT88.4 R104, [R127+0x800] ;  /* 0x000800007f68783b */ /* 0x000e660000004200 */
[--C-:B---3--:R-:W-:Y:S02]  /*76e0*/  FFMA.FTZ R100, R151, c[0x0][0x2d0], -R145.reuse ;  /* 0x0000b40097647a23 */ /* 0x108fe40000010891 */
[----:B----4-:R-:W-:Y:S02]  /*76f0*/  FADD.FTZ R0, R177, R0 ;  /* 0x00000000b1007221 */ /* 0x010fe40000010000 */
[C---:B--2---:R-:W-:Y:S01]  /*7700*/  HMMA.16816.F32.BF16 R92, R136.reuse, R108, R92 ;  /* 0x0000006c885c723c */ /* 0x044fe2000004185c */
[----:B------:R2:W3:Y:S01]  /*7710*/  MUFU.EX2 R176, R100 ;  /* 0x0000006400b07308 */ /* 0x0004e20000000800 */
[----:B------:R-:W-:Y:S06]  /*7720*/  LDSM.16.MT88.4 R148, [R3+0x3800] ;  /* 0x003800000394783b */ /* 0x000fec0000004200 */
[----:B------:R-:W-:Y:S02]  /*7730*/  HMMA.16816.F32.BF16 R96, R136, R110, R96 ;  /* 0x0000006e8860723c */ /* 0x000fe40000041860 */
[----:B------:R-:W4:Y:S02]  /*7740*/  LDSM.16.MT88.4 R108, [R126+0x2800] ;  /* 0x002800007e6c783b */ /* 0x000f240000004200 */
[----:B--2---:R-:W-:Y:S01]  /*7750*/  F2FP.BF16.PACK_AB R100, R196, R197 ;  /* 0x000000c5c464723e */ /* 0x004fe200000010ff */
[C---:B---3--:R-:W-:Y:S01]  /*7760*/  FADD.FTZ R0, R176.reuse, R0 ;  /* 0x00000000b0007221 */ /* 0x048fe20000010000 */
[----:B------:R-:W-:Y:S07]  /*7770*/  F2FP.BF16.PACK_AB R103, R176, R177 ;  /* 0x000000b1b067723e */ /* 0x000fee00000010ff */
[C---:B------:R-:W-:Y:S08]  /*7780*/  HMMA.16816.F32.BF16 R4, R100.reuse, R112, R4 ;  /* 0x000000706404723c */ /* 0x040ff00000041804 */
[C---:B------:R-:W-:Y:S01]  /*7790*/  HMMA.16816.F32.BF16 R8, R100.reuse, R114, R8 ;  /* 0x000000726408723c */ /* 0x040fe20000041808 */
[----:B------:R-:W-:Y:S07]  /*77a0*/  LDSM.16.MT88.4 R112, [R127+0x4800] ;  /* 0x004800007f70783b */ /* 0x000fee0000004200 */
[C---:B-1----:R-:W-:Y:S08]  /*77b0*/  HMMA.16816.F32.BF16 R12, R100.reuse, R104, R12 ;  /* 0x00000068640c723c */ /* 0x042ff0000004180c */
        /* <DEDUP_REMOVED lines=21> */
[----:B---3--:R-:W-:Y:S02]  /*7910*/  FADD.FTZ R2, R174, R2 ;  /* 0x00000002ae027221 */ /* 0x008fe40000010000 */
[C---:B------:R-:W-:Y:S01]  /*7920*/  HMMA.16816.F32.BF16 R56, R100.reuse, R142, R56 ;  /* 0x0000008e6438723c */ /* 0x040fe20000041838 */
[----:B------:R-:W-:Y:S01]  /*7930*/  LDSM.16.MT88.4 R140, [R156+0x3800] ;  /* 0x003800009c8c783b */ /* 0x000fe20000004200 */
[----:B------:R2:W-:Y:S06]  /*7940*/  MUFU.EX2 R172, R116 ;  /* 0x0000007400ac7308 */ /* 0x0005ec0000000800 */
[C---:B----4-:R-:W-:Y:S01]  /*7950*/  HMMA.16816.F32.BF16 R60, R100.reuse, R108, R60 ;  /* 0x0000006c643c723c */ /* 0x050fe2000004183c */
[----:B-----5:R-:W-:Y:S06]  /*7960*/  LDSM.16.MT88.4 R128, [R126+0x1000] ;  /* 0x001000007e80783b */ /* 0x020fec0000004200 */
        /* <DEDUP_REMOVED lines=55> */
[C---:B------:R-:W-:Y:S01]  /*7ce0*/  HMMA.16816.F32.BF16 R56, R100.reuse, R106, R56 ;  /* 0x0000006a6438723c */ /* 0x040fe20000041838 */
[----:B------:R-:W-:Y:S02]  /*7cf0*/  LDSM.16.MT88.4 R156, [R156+0x5800] ;  /* 0x005800009c9c783b */ /* 0x000fe40000004200 */
        /* <DEDUP_REMOVED lines=21> */
[----:B------:R2:W5:Y:S01]  /*7e50*/  MUFU.EX2 R162, R144 ;  /* 0x0000009000a27308 */ /* 0x0005620000000800 */
[C---:B-1----:R-:W-:Y:S01]  /*7e60*/  HMMA.16816.F32.BF16 R84, R100.reuse, R104, R84 ;  /* 0x000000686454723c */ /* 0x042fe20000041854 */
[----:B------:R-:W-:Y:S02]  /*7e70*/  LDSM.16.MT88.4 R116, [R3+0x1800] ;  /* 0x001800000374783b */ /* 0x000fe40000004200 */
[----:B----4-:R-:W-:Y:S05]  /*7e80*/  F2FP.BF16.PACK_AB R139, R160, R161 ;  /* 0x000000a1a08b723e */ /* 0x010fea00000010ff */
[C---:B------:R-:W-:Y:S01]  /*7e90*/  HMMA.16816.F32.BF16 R88, R100.reuse, R106, R88 ;  /* 0x0000006a6458723c */ /* 0x040fe20000041858 */
[----:B---3--:R-:W1:Y:S08]  /*7ea0*/  LDSM.16.MT88.4 R112, [R126+0x5000] ;  /* 0x005000007e70783b */ /* 0x008e700000004200 */
[----:B--2---:R-:W2:Y:S03]  /*7eb0*/  LDSM.16.MT88.4 R144, [R127+0x3800] ;  /* 0x003800007f90783b */ /* 0x004ea60000004200 */
[----:B-----5:R-:W-:Y:S01]  /*7ec0*/  F2FP.BF16.PACK_AB R138, R162, R163 ;  /* 0x000000a3a28a723e */ /* 0x020fe200000010ff */
        /* <DEDUP_REMOVED lines=45> */
[C---:B------:R-:W-:Y:S01]  /*81a0*/  IMAD.SHL.U32 R18, R213.reuse, 0x2, RZ ;  /* 0x00000002d5127824 */ /* 0x040fe200078e00ff */
[----:B------:R-:W-:Y:S01]  /*81b0*/  IADD3 R2, R2, -0x80, RZ ;  /* 0xffffff8002027810 */ /* 0x000fe20007ffe0ff */
[----:B------:R-:W-:Y:S01]  /*81c0*/  IMAD.SHL.U32 R17, R212, 0x2, RZ ;  /* 0x00000002d4117824 */ /* 0x000fe200078e00ff */
[----:B------:R-:W-:Y:S01]  /*81d0*/  SHF.L.U64.HI R15, R213, 0x1, R233 ;  /* 0x00000001d50f7819 */ /* 0x000fe200000102e9 */
[C---:B------:R-:W-:Y:S01]  /*81e0*/  IMAD.SHL.U32 R16, R195.reuse, 0x2, RZ ;  /* 0x00000002c3107824 */ /* 0x040fe200078e00ff */
        /* <DEDUP_REMOVED lines=29> */
.L_x_3213:
[----:B------:R-:W-:-:S05]  /*83c0*/  BRA.DIV ~URZ, `(.L_x_3154) ;  /* 0x000067027f007947 */ /* 0x000fca000b800000 */
[----:B------:R-:W3:Y:S01]  /*83d0*/  SHFL.IDX PT, R2, R12, RZ, 0x181f ;  /* 0x00181fff0c027589 */ /* 0x000ee200000e0000 */
[----:B------:R-:W-:Y:S01]  /*83e0*/  ISETP.GE.AND P5, PT, R195, c[0x0][0x1d4], PT ;  /* 0x00007500c3007a0c */ /* 0x000fe20003fa6270 */
[----:B------:R-:W-:Y:S01]  /*83f0*/  IMAD R0, R210, 0x6000, R232 ;  /* 0x00006000d2007824 */ /* 0x000fe200078e02e8 */
[----:B------:R-:W-:Y:S02]  /*8400*/  ISETP.GE.AND P1, PT, R212, c[0x0][0x1d4], PT ;  /* 0x00007500d4007a0c */ /* 0x000fe40003f26270 */
[C---:B---3--:R-:W-:Y:S02]  /*8410*/  IADD3 R8, P0, R2.reuse, R16, RZ ;  /* 0x0000001002087210 */ /* 0x048fe40007f1e0ff */
[----:B------:R-:W-:Y:S03]  /*8420*/  IADD3 R6, P6, R2, R17, RZ ;  /* 0x0000001102067210 */ /* 0x000fe60007fde0ff */
[C---:B--2---:R-:W-:Y:S01]  /*8430*/  IMAD.X R9, R4.reuse, 0x1, R13, P0 ;  /* 0x0000000104097824 */ /* 0x044fe200000e060d */
        /* <DEDUP_REMOVED lines=14> */
.L_x_3214:
        /* <DEDUP_REMOVED lines=21> */
.L_x_3152:
[----:B------:R-:W-:Y:S05]  /*8670*/  BSYNC B0 ;  /* 0x0000000000007941 */ /* 0x000fea0003800000 */
.L_x_3151:
[C---:B------:R-:W-:Y:S01]  /*8680*/  ISETP.GT.AND P0, PT, R201.reuse, R219, PT ;  /* 0x000000dbc900720c */ /* 0x040fe20003f04270 */
[----:B------:R-:W0:Y:S01]  /*8690*/  LDGDEPBAR ;  /* 0x00000000000079af */ /* 0x000e220000000000 */
[----:B------:R-:W-:Y:S01]  /*86a0*/  IADD3 R178, R201, -0x1, RZ ;  /* 0xffffffffc9b27810 */ /* 0x000fe20007ffe0ff */
[----:B------:R-:W-:Y:S01]  /*86b0*/  IMAD.MOV.U32 R127, RZ, RZ, R124 ;  /* 0x000000ffff7f7224 */ /* 0x000fe200078e007c */
[C---:B------:R-:W-:Y:S01]  /*86c0*/  ISETP.GE.AND P1, PT, R182.reuse, 0x1, PT ;  /* 0x00000001b600780c */ /* 0x040fe20003f26270 */
[----:B------:R-:W-:Y:S01]  /*86d0*/  IMAD.MOV.U32 R126, RZ, RZ, R125 ;  /* 0x000000ffff7e7224 */ /* 0x000fe200078e007d */
[----:B------:R-:W-:Y:S01]  /*86e0*/  IADD3 R182, R182, 0x1, RZ ;  /* 0x00000001b6b67810 */ /* 0x000fe20007ffe0ff */
[----:B------:R-:W-:Y:S03]  /*86f0*/  IMAD.MOV.U32 R201, RZ, RZ, R178 ;  /* 0x000000ffffc97224 */ /* 0x000fe600078e00b2 */
[----:B------:R-:W-:Y:S03]  /*8700*/  SEL R182, R182, RZ, !P1 ;  /* 0x000000ffb6b67207 */ /* 0x000fe60004800000 */
[----:B-1----:R-:W-:-:S05]  /*8710*/  @P0 BRA `(.L_x_3155) ;  /* 0xffffcc7000000947 */ /* 0x002fca000383ffff */
.L_x_3146:
[----:B------:R-:W-:Y:S01]  /*8720*/  ISETP.GE.AND P0, PT, R178, RZ, PT ;  /* 0x000000ffb200720c */ /* 0x000fe20003f06270 */
[----:B------:R-:W-:Y:S01]  /*8730*/  IMAD.MOV.U32 R200, RZ, RZ, 0x1f ;  /* 0x0000001fffc87424 */ /* 0x000fe200078e00ff */
[----:B------:R-:W-:-:S11]  /*8740*/  MOV R199, 0xffffffff ;  /* 0xffffffff00c77802 */ /* 0x000fd60000000f00 */
[----:B------:R-:W-:Y:S05]  /*8750*/  @!P0 BRA `(.L_x_3156) ;  /* 0x00002e8000008947 */ /* 0x000fea0003800000 */
[----:B------:R-:W-:Y:S02]  /*8760*/  MOV R126, R124 ;  /* 0x0000007c007e7202 */ /* 0x000fe40000000f00 */
[----:B------:R-:W-:Y:S02]  /*8770*/  MOV R0, R125 ;  /* 0x0000007d00007202 */ /* 0x000fe40000000f00 */
.L_x_3166:
        /* <DEDUP_REMOVED lines=43> */
.L_x_3215:
        /* <DEDUP_REMOVED lines=21> */
.L_x_3216:
        /* <DEDUP_REMOVED lines=21> */
.L_x_3158:
[----:B------:R-:W-:Y:S05]  /*8cd0*/  BSYNC B0 ;  /* 0x0000000000007941 */ /* 0x000fea0003800000 */
.L_x_3157:
[----:B------:R-:W0:Y:S01]  /*8ce0*/  LDGDEPBAR ;  /* 0x00000000000079af */ /* 0x000e220000000000 */
[----:B------:R-:W-:Y:S01]  /*8cf0*/  WARPSYNC 0xffffffff ;  /* 0xffffffff00007948 */ /* 0x000fe20003800000 */
[C---:B-123--:R-:W-:Y:S03]  /*8d00*/  HMMA.16816.F32.BF16 R4, R32.reuse, R8, RZ ;  /* 0x000000082004723c */ /* 0x04efe600000418ff */
[----:B------:R-:W-:Y:S01]  /*8d10*/  ISETP.GE.AND P0, PT, R210, 0x1, PT ;  /* 0x00000001d200780c */ /* 0x000fe20003f06270 */
[C-C-:B------:R-:W-:Y:S01]  /*8d20*/  IMAD.IADD R2, R187.reuse, 0x1, R124.reuse ;  /* 0x00000001bb027824 */ /* 0x140fe200078e027c */
[----:B------:R-:W-:Y:S01]  /*8d30*/  LDSM.16.M88.4 R164, [R185] ;  /* 0x00000000b9a4783b */ /* 0x000fe20000000200 */
[C---:B------:R-:W-:Y:S01]  /*8d40*/  IADD3 R3, R188.reuse, R124, R187 ;  /* 0x0000007cbc037210 */ /* 0x040fe20007ffe0bb */
[----:B------:R-:W-:Y:S01]  /*8d50*/  IMAD.IADD R176, R187, 0x1, R127 ;  /* 0x00000001bbb07824 */ /* 0x000fe200078e027f */
[C---:B------:R-:W-:Y:S01]  /*8d60*/  HMMA.16816.F32.BF16 R8, R32.reuse, R10, RZ ;  /* 0x0000000a2008723c */ /* 0x040fe200000418ff */
[----:B------:R-:W-:Y:S03]  /*8d70*/  IMAD.IADD R125, R188, 0x1, R124 ;  /* 0x00000001bc7d7824 */ /* 0x000fe600078e027c */
[----:B------:R-:W-:Y:S04]  /*8d80*/  LDSM.16.M88.4 R160, [R2+0x800] ;  /* 0x0008000002a0783b */ /* 0x000fe80000000200 */
[C---:B----4-:R-:W-:Y:S03]  /*8d90*/  HMMA.16816.F32.BF16 R12, R32.reuse, R16, RZ ;  /* 0x00000010200c723c */ /* 0x050fe600000418ff */
[----:B------:R-:W-:Y:S05]  /*8da0*/  LDSM.16.M88.4 R168, [R176] ;  /* 0x00000000b0a8783b */ /* 0x000fea0000000200 */
[C---:B------:R-:W-:Y:S02]  /*8db0*/  HMMA.16816.F32.BF16 R16, R32.reuse, R18, RZ ;  /* 0x000000122010723c */ /* 0x040fe400000418ff */
[----:B------:R-:W-:Y:S06]  /*8dc0*/  LDSM.16.M88.4 R172, [R176+0x800] ;  /* 0x00080000b0ac783b */ /* 0x000fec0000000200 */
[C---:B------:R-:W-:Y:S08]  /*8dd0*/  HMMA.16816.F32.BF16 R20, R32.reuse, R24, RZ ;  /* 0x000000182014723c */ /* 0x040ff000000418ff */
[C---:B------:R-:W-:Y:S08]  /*8de0*/  HMMA.16816.F32.BF16 R24, R32.reuse, R26, RZ ;  /* 0x0000001a2018723c */ /* 0x040ff000000418ff */
[C---:B------:R-:W-:Y:S08]  /*8df0*/  HMMA.16816.F32.BF16 R28, R32.reuse, R136, RZ ;  /* 0x00000088201c723c */ /* 0x040ff000000418ff */
[----:B------:R-:W-:Y:S01]  /*8e00*/  HMMA.16816.F32.BF16 R32, R32, R138, RZ ;  /* 0x0000008a2020723c */ /* 0x000fe200000418ff */
[----:B------:R-:W-:Y:S07]  /*8e10*/  LDSM.16.M88.4 R136, [R186] ;  /* 0x00000000ba88783b */ /* 0x000fee0000000200 */
        /* <DEDUP_REMOVED lines=24> */
[----:B------:R-:W1:Y:S07]  /*8fa0*/  LDSM.16.M88.4 R136, [R176+0x1800] ;  /* 0x00180000b088783b */ /* 0x000e6e0000000200 */
[C---:B------:R-:W-:Y:S01]  /*8fb0*/  HMMA.16816.F32.BF16 R4, R164.reuse, R168, R4 ;  /* 0x000000a8a404723c */ /* 0x040fe20000041804 */
[----:B------:R-:W2:Y:S07]  /*8fc0*/  LDSM.16.M88.4 R152, [R124+0x2800] ;  /* 0x002800007c98783b */ /* 0x000eae0000000200 */
[C---:B------:R-:W-:Y:S01]  /*8fd0*/  HMMA.16816.F32.BF16 R8, R164.reuse, R170, R8 ;  /* 0x000000aaa408723c */ /* 0x040fe20000041808 */
[----:B------:R-:W-:Y:S07]  /*8fe0*/  LDSM.16.M88.4 R168, [R127+0x2000] ;  /* 0x002000007fa8783b */ /* 0x000fee0000000200 */
[C---:B------:R-:W-:Y:S08]  /*8ff0*/  HMMA.16816.F32.BF16 R12, R164.reuse, R172, R12 ;  /* 0x000000aca40c723c */ /* 0x040ff0000004180c */
[C---:B------:R-:W-:Y:S01]  /*9000*/  HMMA.16816.F32.BF16 R16, R164.reuse, R174, R16 ;  /* 0x000000aea410723c */ /* 0x040fe20000041810 */
[----:B------:R-:W-:Y:S07]  /*9010*/  LDSM.16.M88.4 R172, [R125+0x3800] ;  /* 0x003800007dac783b */ /* 0x000fee0000000200 */
[C---:B----4-:R-:W-:Y:S08]  /*9020*/  HMMA.16816.F32.BF16 R20, R164.reuse, R140, R20 ;  /* 0x0000008ca414723c */ /* 0x050ff00000041814 */
[C---:B------:R-:W-:Y:S01]  /*9030*/  HMMA.16816.F32.BF16 R24, R164.reuse, R142, R24 ;  /* 0x0000008ea418723c */ /* 0x040fe20000041818 */
[----:B------:R-:W3:Y:S07]  /*9040*/  LDSM.16.M88.4 R140, [R184+0x4000] ;  /* 0x00400000b88c783b */ /* 0x000eee0000000200 */
[C---:B-1----:R-:W-:Y:S08]  /*9050*/  HMMA.16816.F32.BF16 R28, R164.reuse, R136, R28 ;  /* 0x00000088a41c723c */ /* 0x042ff0000004181c */
[----:B------:R-:W-:Y:S01]  /*9060*/  HMMA.16816.F32.BF16 R32, R164, R138, R32 ;  /* 0x0000008aa420723c */ /* 0x000fe20000041820 */
[----:B------:R-:W1:Y:S07]  /*9070*/  LDSM.16.M88.4 R136, [R125+0x2800] ;  /* 0x002800007d88783b */ /* 0x000e6e0000000200 */
[C---:B------:R-:W-:Y:S01]  /*9080*/  HMMA.16816.F32.BF16 R4, R144.reuse, R148, R4 ;  /* 0x000000949004723c */ /* 0x040fe20000041804 */
        /* <DEDUP_REMOVED lines=9> */
[C---:B------:R-:W-:Y:S08]  /*9120*/  HMMA.16816.F32.BF16 R28, R144.reuse, R160, R28 ;  /* 0x000000a0901c723c */ /* 0x040ff0000004181c */
[----:B------:R-:W-:Y:S01]  /*9130*/  HMMA.16816.F32.BF16 R32, R144, R162, R32 ;  /* 0x000000a29020723c */ /* 0x000fe20000041820 */
[----:B------:R-:W5:Y:S07]  /*9140*/  LDSM.16.M88.4 R144, [R2+0x2800] ;  /* 0x002800000290783b */ /* 0x000f6e0000000200 */
[C---:B---3--:R-:W-:Y:S01]  /*9150*/  HMMA.16816.F32.BF16 R4, R140.reuse, R168, R4 ;  /* 0x000000a88c04723c */ /* 0x048fe20000041804 */
[----:B------:R-:W-:Y:S07]  /*9160*/  LDSM.16.M88.4 R160, [R185+0x4000] ;  /* 0x00400000b9a0783b */ /* 0x000fee0000000200 */
        /* <DEDUP_REMOVED lines=10> */
[----:B------:R-:W4:Y:S07]  /*9210*/  LDSM.16.M88.4 R140, [R3+0x2800] ;  /* 0x00280000038c783b */ /* 0x000f2e0000000200 */
[C---:B--2---:R-:W-:Y:S08]  /*9220*/  HMMA.16816.F32.BF16 R4, R148.reuse, R152, R4 ;  /* 0x000000989404723c */ /* 0x044ff00000041804 */
[C---:B------:R-:W-:Y:S01]  /*9230*/  HMMA.16816.F32.BF16 R8, R148.reuse, R154, R8 ;  /* 0x0000009a9408723c */ /* 0x040fe20000041808 */
[----:B------:R-:W-:Y:S07]  /*9240*/  LDSM.16.M88.4 R152, [R124+0x5000] ;  /* 0x005000007c98783b */ /* 0x000fee0000000200 */
[C---:B-----5:R-:W-:Y:S08]  /*9250*/  HMMA.16816.F32.BF16 R12, R148.reuse, R144, R12 ;  /* 0x00000090940c723c */ /* 0x060ff0000004180c */
[C---:B------:R-:W-:Y:S01]  /*9260*/  HMMA.16816.F32.BF16 R16, R148.reuse, R146, R16 ;  /* 0x000000929410723c */ /* 0x040fe20000041810 */
[----:B------:R-:W2:Y:S07]  /*9270*/  LDSM.16.M88.4 R144, [R3+0x3800] ;  /* 0x003800000390783b */ /* 0x000eae0000000200 */
[C---:B------:R-:W-:Y:S08]  /*9280*/  HMMA.16816.F32.BF16 R20, R148.reuse, R156, R20 ;  /* 0x0000009c9414723c */ /* 0x040ff00000041814 */
[C---:B------:R-:W-:Y:S01]  /*9290*/  HMMA.16816.F32.BF16 R24, R148.reuse, R158, R24 ;  /* 0x0000009e9418723c */ /* 0x040fe20000041818 */
[----:B------:R-:W-:Y:S07]  /*92a0*/  LDSM.16.M88.4 R156, [R124+0x5800] ;  /* 0x005800007c9c783b */ /* 0x000fee0000000200 */
[C---:B-1----:R-:W-:Y:S08]  /*92b0*/  HMMA.16816.F32.BF16 R28, R148.reuse, R136, R28 ;  /* 0x00000088941c723c */ /* 0x042ff0000004181c */
[----:B------:R-:W-:Y:S01]  /*92c0*/  HMMA.16816.F32.BF16 R32, R148, R138, R32 ;  /* 0x0000008a9420723c */ /* 0x000fe20000041820 */
[----:B------:R-:W-:Y:S07]  /*92d0*/  LDSM.16.M88.4 R136, [R183+0x8000] ;  /* 0x00800000b788783b */ /* 0x000fee0000000200 */
[C---:B---3--:R-:W-:Y:S01]  /*92e0*/  HMMA.16816.F32.BF16 R4, R160.reuse, R164, R4 ;  /* 0x000000a4a004723c */ /* 0x048fe20000041804 */
[----:B------:R-:W1:Y:S07]  /*92f0*/  LDSM.16.M88.4 R148, [R124+0x4000] ;  /* 0x004000007c94783b */ /* 0x000e6e0000000200 */
        /* <DEDUP_REMOVED lines=8> */
[C---:B--2---:R-:W-:Y:S08]  /*9380*/  HMMA.16816.F32.BF16 R28, R160.reuse, R144, R28 ;  /* 0x00000090a01c723c */ /* 0x044ff0000004181c */
[----:B------:R-:W-:Y:S01]  /*9390*/  HMMA.16816.F32.BF16 R32, R160, R146, R32 ;  /* 0x00000092a020723c */ /* 0x000fe20000041820 */
[----:B------:R-:W2:Y:S07]  /*93a0*/  LDSM.16.M88.4 R144, [R125+0x4800] ;  /* 0x004800007d90783b */ /* 0x000eae0000000200 */
[C---:B-1----:R-:W-:Y:S01]  /*93b0*/  HMMA.16816.F32.BF16 R4, R136.reuse, R148, R4 ;  /* 0x000000948804723c */ /* 0x042fe20000041804 */
[----:B------:R-:W1:Y:S07]  /*93c0*/  LDSM.16.M88.4 R160, [R125+0x5000] ;  /* 0x005000007da0783b */ /* 0x000e6e0000000200 */
[C---:B------:R-:W-:Y:S01]  /*93d0*/  HMMA.16816.F32.BF16 R8, R136.reuse, R150, R8 ;  /* 0x000000968808723c */ /* 0x040fe20000041808 */
[----:B------:R-:W-:Y:S07]  /*93e0*/  LDSM.16.M88.4 R148, [R2+0x4000] ;  /* 0x004000000294783b */ /* 0x000fee0000000200 */
        /* <DEDUP_REMOVED lines=9> */
[C---:B----4-:R-:W-:Y:S01]  /*9480*/  HMMA.16816.F32.BF16 R4, R164.reuse, R168, R4 ;  /* 0x000000a8a404723c */ /* 0x050fe20000041804 */
        /* <DEDUP_REMOVED lines=20> */
[----:B------:R-:W-:Y:S01]  /*95d0*/  HMMA.16816.F32.BF16 R32, R140, R158, R32 ;  /* 0x0000009e8c20723c */ /* 0x000fe20000041820 */
[----:B------:R4:W5:Y:S07]  /*95e0*/  LDSM.16.M88.4 R140, [R3+0x5800] ;  /* 0x00580000038c783b */ /* 0x00096e0000000200 */
[C---:B-1----:R-:W-:Y:S08]  /*95f0*/  HMMA.16816.F32.BF16 R4, R160.reuse, R168, R4 ;  /* 0x000000a8a004723c */ /* 0x042ff00000041804 */
[C---:B------:R-:W-:Y:S08]  /*9600*/  HMMA.16816.F32.BF16 R8, R160.reuse, R170, R8 ;  /* 0x000000aaa008723c */ /* 0x040ff00000041808 */
[C---:B---3--:R-:W-:Y:S08]  /*9610*/  HMMA.16816.F32.BF16 R12, R160.reuse, R136, R12 ;  /* 0x00000088a00c723c */ /* 0x048ff0000004180c */
[----:B----4-:R-:W-:Y:S01]  /*9620*/  FMNMX.FTZ R3, R4, R0, !PT ;  /* 0x0000000004037209 */ /* 0x010fe20007810000 */
[C---:B------:R-:W-:Y:S03]  /*9630*/  HMMA.16816.F32.BF16 R16, R160.reuse, R138, R16 ;  /* 0x0000008aa010723c */ /* 0x040fe60000041810 */
[----:B------:R-:W-:Y:S02]  /*9640*/  FMNMX.FTZ R2, R6, R126, !PT ;  /* 0x0000007e06027209 */ /* 0x000fe40007810000 */
[----:B------:R-:W-:Y:S02]  /*9650*/  FMNMX.FTZ R3, R5, R3, !PT ;  /* 0x0000000305037209 */ /* 0x000fe40007810000 */
[----:B------:R-:W-:Y:S01]  /*9660*/  FMNMX.FTZ R2, R7, R2, !PT ;  /* 0x0000000207027209 */ /* 0x000fe20007810000 */
[C---:B--2---:R-:W-:Y:S04]  /*9670*/  HMMA.16816.F32.BF16 R20, R160.reuse, R144, R20 ;  /* 0x00000090a014723c */ /* 0x044fe80000041814 */
[----:B------:R-:W-:Y:S02]  /*9680*/  FMNMX.FTZ R3, R8, R3, !PT ;  /* 0x0000000308037209 */ /* 0x000fe40007810000 */
[----:B------:R-:W-:Y:S02]  /*9690*/  FMNMX.FTZ R2, R10, R2, !PT ;  /* 0x000000020a027209 */ /* 0x000fe40007810000 */
[----:B------:R-:W-:Y:S01]  /*96a0*/  FMNMX.FTZ R3, R9, R3, !PT ;  /* 0x0000000309037209 */ /* 0x000fe20007810000 */
[C---:B------:R-:W-:Y:S03]  /*96b0*/  HMMA.16816.F32.BF16 R24, R160.reuse, R146, R24 ;  /* 0x00000092a018723c */ /* 0x040fe60000041818 */
[----:B------:R-:W-:Y:S02]  /*96c0*/  FMNMX.FTZ R2, R11, R2, !PT ;  /* 0x000000020b027209 */ /* 0x000fe40007810000 */
[----:B------:R-:W-:Y:S02]  /*96d0*/  FMNMX.FTZ R3, R12, R3, !PT ;  /* 0x000000030c037209 */ /* 0x000fe40007810000 */
[----:B------:R-:W-:Y:S01]  /*96e0*/  FMNMX.FTZ R2, R14, R2, !PT ;  /* 0x000000020e027209 */ /* 0x000fe20007810000 */
[C---:B-----5:R-:W-:Y:S04]  /*96f0*/  HMMA.16816.F32.BF16 R28, R160.reuse, R140, R28 ;  /* 0x0000008ca01c723c */ /* 0x060fe8000004181c */
        /* <DEDUP_REMOVED lines=19> */
[----:B------:R-:W-:Y:S02]  /*9830*/  IADD3 R2, R210, 0x1, RZ ;  /* 0x00000001d2027810 */ /* 0x000fe40007ffe0ff */
[----:B------:R-:W-:Y:S02]  /*9840*/  FMNMX.FTZ R125, R32, R125, !PT ;  /* 0x0000007d207d7209 */ /* 0x000fe40007810000 */
[----:B------:R-:W-:Y:S02]  /*9850*/  FMNMX.FTZ R124, R34, R124, !PT ;  /* 0x0000007c227c7209 */ /* 0x000fe40007810000 */
[----:B------:R-:W-:Y:S02]  /*9860*/  SEL R210, R2, RZ, !P0 ;  /* 0x000000ff02d27207 */ /* 0x000fe40004000000 */
[----:B------:R-:W-:Y:S02]  /*9870*/  FMNMX.FTZ R125, R33, R125, !PT ;  /* 0x0000007d217d7209 */ /* 0x000fe40007810000 */
[----:B------:R-:W-:Y:S01]  /*9880*/  FMNMX.FTZ R124, R35, R124, !PT ;  /* 0x0000007c237c7209 */ /* 0x000fe20007810000 */
[----:B------:R-:W-:-:S05]  /*9890*/  BRA.DIV ~URZ, `(.L_x_3161) ;  /* 0x000057427f007947 */ /* 0x000fca000b800000 */
[----:B------:R1:W2:Y:S02]  /*98a0*/  SHFL.BFLY PT, R2, R125, 0x2, 0x1f ;  /* 0x0c401f007d027f89 */ /* 0x0002a400000e0000 */
.L_x_3217:
[----:B-12---:R-:W-:Y:S01]  /*98b0*/  FMNMX.FTZ R125, R125, R2, !PT ;  /* 0x000000027d7d7209 */ /* 0x006fe20007810000 */
[----:B------:R-:W1:Y:S01]  /*98c0*/  SHFL.BFLY PT, R3, R124, 0x2, 0x1f ;  /* 0x0c401f007c037f89 */ /* 0x000e6200000e0000 */
[----:B------:R-:W-:Y:S07]  /*98d0*/  DEPBAR.LE SB0, 0x2 ;  /* 0x000080800000791a */ /* 0x000fee0000000000 */
[----:B------:R-:W-:Y:S01]  /*98e0*/  BAR.SYNC.DEFER_BLOCKING 0x0 ;  /* 0x0000000000007b1d */ /* 0x000fe20000010000 */
[----:B------:R-:W-:Y:S02]  /*98f0*/  ISETP.GE.AND P0, PT, R178, 0x2, PT ;  /* 0x00000002b200780c */ /* 0x000fe40003f06270 */
[----:B-1----:R-:W-:Y:S05]  /*9900*/  FMNMX.FTZ R124, R124, R3, !PT ;  /* 0x000000037c7c7209 */ /* 0x002fea0007810000 */
[----:B------:R-:W1:Y:S01]  /*9910*/  SHFL.BFLY PT, R2, R125, 0x1, 0x1f ;  /* 0x0c201f007d027f89 */ /* 0x000e6200000e0000 */
[----:B------:R-:W-:Y:S07]  /*9920*/  BSSY B0, `(.L_x_3162) ;  /* 0x00001c1000007945 */ /* 0x000fee0003800000 */
[----:B------:R-:W2:Y:S01]  /*9930*/  SHFL.BFLY PT, R3, R124, 0x1, 0x1f ;  /* 0x0c201f007c037f89 */ /* 0x000ea200000e0000 */
[----:B-1----:R-:W-:Y:S05]  /*9940*/  FMNMX.FTZ R125, R125, R2, !PT ;  /* 0x000000027d7d7209 */ /* 0x002fea0007810000 */
[C---:B------:R-:W-:Y:S02]  /*9950*/  FADD.FTZ R0, -R125.reuse, R0 ;  /* 0x000000007d007221 */ /* 0x040fe40000010100 */
[----:B------:R-:W-:Y:S01]  /*9960*/  FMUL.FTZ R161, R125, c[0x0][0x2d0] ;  /* 0x0000b4007da17a20 */ /* 0x000fe20000410000 */
[----:B--2---:R-:W-:Y:S01]  /*9970*/  FMNMX.FTZ R124, R124, R3, !PT ;  /* 0x000000037c7c7209 */ /* 0x004fe20007810000 */
[----:B------:R-:W-:Y:S01]  /*9980*/  FMUL.FTZ R0, R0, c[0x0][0x2d0] ;  /* 0x0000b40000007a20 */ /* 0x000fe20000410000 */
[----:B------:R-:W-:Y:S01]  /*9990*/  IADD3 R3, R191, R177, RZ ;  /* 0x000000b1bf037210 */ /* 0x000fe20007ffe0ff */
[--C-:B------:R-:W-:Y:S02]  /*99a0*/  FFMA.FTZ R4, R4, c[0x0][0x2d0], -R161.reuse ;  /* 0x0000b40004047a23 */ /* 0x100fe400000108a1 */
[----:B------:R1:W2:Y:S01]  /*99b0*/  MUFU.EX2 R2, R0 ;  /* 0x0000000000027308 */ /* 0x0002a20000000800 */
[----:B------:R-:W-:Y:S01]  /*99c0*/  FMUL.FTZ R162, R124, c[0x0][0x2d0] ;  /* 0x0000b4007ca27a20 */ /* 0x000fe20000410000 */
[----:B------:R-:W3:Y:S01]  /*99d0*/  LDSM.16.MT88.4 R140, [R3] ;  /* 0x00000000038c783b */ /* 0x000ee20000004200 */
[--C-:B------:R-:W-:Y:S01]  /*99e0*/  FFMA.FTZ R5, R5, c[0x0][0x2d0], -R161.reuse ;  /* 0x0000b40005057a23 */ /* 0x100fe200000108a1 */
[----:B------:R-:W-:Y:S01]  /*99f0*/  IADD3 R160, R189, R3, RZ ;  /* 0x00000003bda07210 */ /* 0x000fe20007ffe0ff */
[--C-:B------:R-:W-:Y:S02]  /*9a00*/  FFMA.FTZ R6, R6, c[0x0][0x2d0], -R162.reuse ;  /* 0x0000b40006067a23 */ /* 0x100fe400000108a2 */
[--C-:B------:R-:W-:Y:S02]  /*9a10*/  FFMA.FTZ R7, R7, c[0x0][0x2d0], -R162.reuse ;  /* 0x0000b40007077a23 */ /* 0x100fe400000108a2 */
[--C-:B------:R-:W-:Y:S01]  /*9a20*/  FFMA.FTZ R8, R8, c[0x0][0x2d0], -R161.reuse ;  /* 0x0000b40008087a23 */ /* 0x100fe200000108a1 */
[----:B------:R4:W-:Y:S01]  /*9a30*/  MUFU.EX2 R198, R4 ;  /* 0x0000000400c67308 */ /* 0x0009e20000000800 */
[--C-:B------:R-:W-:Y:S01]  /*9a40*/  FFMA.FTZ R9, R9, c[0x0][0x2d0], -R161.reuse ;  /* 0x0000b40009097a23 */ /* 0x100fe200000108a1 */
[----:B------:R-:W5:Y:S01]  /*9a50*/  LDSM.16.MT88.4 R144, [R160] ;  /* 0x00000000a090783b */ /* 0x000f620000004200 */
[--C-:B------:R-:W-:Y:S02]  /*9a60*/  FFMA.FTZ R10, R10, c[0x0][0x2d0], -R162.reuse ;  /* 0x0000b4000a0a7a23 */ /* 0x100fe400000108a2 */
[--C-:B------:R-:W-:Y:S02]  /*9a70*/  FFMA.FTZ R11, R11, c[0x0][0x2d0], -R162.reuse ;  /* 0x0000b4000b0b7a23 */ /* 0x100fe400000108a2 */
[--C-:B------:R-:W-:Y:S02]  /*9a80*/  FFMA.FTZ R16, R16, c[0x0][0x2d0], -R161.reuse ;  /* 0x0000b40010107a23 */ /* 0x100fe400000108a1 */
[--C-:B------:R-:W-:Y:S01]  /*9a90*/  FFMA.FTZ R17, R17, c[0x0][0x2d0], -R161.reuse ;  /* 0x0000b40011117a23 */ /* 0x100fe200000108a1 */
[----:B------:R-:W3:Y:S01]  /*9aa0*/  MUFU.EX2 R197, R5 ;  /* 0x0000000500c57308 */ /* 0x000ee20000000800 */
[----:B------:R-:W-:Y:S01]  /*9ab0*/  LDSM.16.MT88.4 R148, [R3+0x2800] ;  /* 0x002800000394783b */ /* 0x000fe20000004200 */
[----:B------:R-:W-:Y:S02]  /*9ac0*/  FFMA.FTZ R18, R18, c[0x0][0x2d0], -R162 ;  /* 0x0000b40012127a23 */ /* 0x000fe400000108a2 */
[----:B-1----:R-:W-:Y:S01]  /*9ad0*/  FADD.FTZ R0, -R124, R126 ;  /* 0x0000007e7c007221 */ /* 0x002fe20000010100 */
[----:B------:R-:W-:Y:S01]  /*9ae0*/  IADD3 R126, R192, R177, RZ ;  /* 0x000000b1c07e7210 */ /* 0x000fe20007ffe0ff */
[----:B--2---:R-:W-:Y:S02]  /*9af0*/  FMUL.FTZ R100, R2, R100 ;  /* 0x0000006402647220 */ /* 0x004fe40000410000 */
[----:B------:R-:W-:Y:S01]  /*9b00*/  FMUL.FTZ R0, R0, c[0x0][0x2d0] ;  /* 0x0000b40000007a20 */ /* 0x000fe20000410000 */
[----:B------:R-:W-:Y:S01]  /*9b10*/  IADD3 R127, R189, R126, RZ ;  /* 0x0000007ebd7f7210 */ /* 0x000fe20007ffe0ff */
[----:B------:R-:W-:Y:S01]  /*9b20*/  MUFU.EX2 R180, R6 ;  /* 0x0000000600b47308 */ /* 0x000fe20000000800 */
[C---:B------:R-:W-:Y:S01]  /*9b30*/  FMUL.FTZ R101, R2.reuse, R101 ;  /* 0x0000006502657220 */ /* 0x040fe20000410000 */
[----:B------:R-:W-:Y:S01]  /*9b40*/  LDSM.16.MT88.4 R152, [R160+0x2800] ;  /* 0x00280000a098783b */ /* 0x000fe20000004200 */
[C---:B------:R-:W-:Y:S02]  /*9b50*/  FMUL.FTZ R104, R2.reuse, R104 ;  /* 0x0000006802687220 */ /* 0x040fe40000410000 */
[C---:B----4-:R-:W-:Y:S02]  /*9b60*/  FMUL.FTZ R4, R2.reuse, R128 ;  /* 0x0000008002047220 */ /* 0x050fe40000410000 */
[C---:B------:R-:W-:Y:S02]  /*9b70*/  FMUL.FTZ R105, R2.reuse, R105 ;  /* 0x0000006902697220 */ /* 0x040fe40000410000 */
[C---:B------:R-:W-:Y:S01]  /*9b80*/  FMUL.FTZ R108, R2.reuse, R108 ;  /* 0x0000006c026c7220 */ /* 0x040fe20000410000 */
[----:B------:R-:W1:Y:S01]  /*9b90*/  MUFU.EX2 R0, R0 ;  /* 0x0000000000007308 */ /* 0x000e620000000800 */
[C---:B------:R-:W-:Y:S01]  /*9ba0*/  FMUL.FTZ R109, R2.reuse, R109 ;  /* 0x0000006d026d7220 */ /* 0x040fe20000410000 */
[----:B------:R-:W-:Y:S01]  /*9bb0*/  LDSM.16.MT88.4 R156, [R126+0x2800] ;  /* 0x002800007e9c783b */ /* 0x000fe20000004200 */
[--C-:B------:R-:W-:Y:S01]  /*9bc0*/  FFMA.FTZ R19, R19, c[0x0][0x2d0], -R162.reuse ;  /* 0x0000b40013137a23 */ /* 0x100fe200000108a2 */
[----:B---3--:R-:W-:Y:S01]  /*9bd0*/  F2FP.BF16.PACK_AB R136, R197, R198 ;  /* 0x000000c6c588723e */ /* 0x008fe200000010ff */
[----:B------:R-:W-:Y:S02]  /*9be0*/  FMUL.FTZ R5, R2, R129 ;  /* 0x0000008102057220 */ /* 0x000fe40000410000 */
        /* <DEDUP_REMOVED lines=11> */
[C---:B-1----:R-:W-:Y:S02]  /*9ca0*/  FMUL.FTZ R6, R0.reuse, R130 ;  /* 0x0000008200067220 */ /* 0x042fe40000410000 */
[C---:B------:R-:W-:Y:S02]  /*9cb0*/  FMUL.FTZ R102, R0.reuse, R102 ;  /* 0x0000006600667220 */ /* 0x040fe40000410000 */
[C---:B------:R-:W-:Y:S01]  /*9cc0*/  FMUL.FTZ R103, R0.reuse, R103 ;  /* 0x0000006700677220 */ /* 0x040fe20000410000 */
[----:B------:R-:W1:Y:S01]  /*9cd0*/  MUFU.EX2 R181, R9 ;  /* 0x0000000900b57308 */ /* 0x000e620000000800 */
[C---:B------:R-:W-:Y:S02]  /*9ce0*/  FMUL.FTZ R106, R0.reuse, R106 ;  /* 0x0000006a006a7220 */ /* 0x040fe40000410000 */
[C---:B------:R-:W-:Y:S01]  /*9cf0*/  FMUL.FTZ R107, R0.reuse, R107 ;  /* 0x0000006b006b7220 */ /* 0x040fe20000410000 */
[----:B--2---:R-:W-:Y:S01]  /*9d00*/  F2FP.BF16.PACK_AB R137, R179, R180 ;  /* 0x000000b4b389723e */ /* 0x004fe200000010ff */
[C---:B------:R-:W-:Y:S02]  /*9d10*/  FMUL.FTZ R7, R0.reuse, R131 ;  /* 0x0000008300077220 */ /* 0x040fe40000410000 */
[----:B------:R-:W2:Y:S01]  /*9d20*/  LDSM.16.MT88.4 R128, [R126] ;  /* 0x000000007e80783b */ /* 0x000ea20000004200 */
[C---:B------:R-:W-:Y:S02]  /*9d30*/  FMUL.FTZ R110, R0.reuse, R110 ;  /* 0x0000006e006e7220 */ /* 0x040fe40000410000 */
[----:B------:R4:W-:Y:S01]  /*9d40*/  MUFU.EX2 R176, R10 ;  /* 0x0000000a00b07308 */ /* 0x0009e20000000800 */
[----:B------:R-:W-:Y:S02]  /*9d50*/  FMUL.FTZ R111, R0, R111 ;  /* 0x0000006f006f7220 */ /* 0x000fe40000410000 */
[--C-:B------:R-:W-:Y:S02]  /*9d60*/  FFMA.FTZ R29, R29, c[0x0][0x2d0], -R161.reuse ;  /* 0x0000b4001d1d7a23 */ /* 0x100fe400000108a1 */
[----:B---3--:R-:W-:Y:S02]  /*9d70*/  FMUL.FTZ R8, R2, R132 ;  /* 0x0000008402087220 */ /* 0x008fe40000410000 */
[--C-:B------:R-:W-:Y:S02]  /*9d80*/  FFMA.FTZ R30, R30, c[0x0][0x2d0], -R162.reuse ;  /* 0x0000b4001e1e7a23 */ /* 0x100fe400000108a2 */
[--C-:B------:R-:W-:Y:S01]  /*9d90*/  FFMA.FTZ R31, R31, c[0x0][0x2d0], -R162.reuse ;  /* 0x0000b4001f1f7a23 */ /* 0x100fe200000108a2 */
[----:B------:R-:W3:Y:S01]  /*9da0*/  MUFU.EX2 R175, R11 ;  /* 0x0000000b00af7308 */ /* 0x000ee20000000800 */
[--C-:B------:R-:W-:Y:S02]  /*9db0*/  FFMA.FTZ R32, R32, c[0x0][0x2d0], -R161.reuse ;  /* 0x0000b40020207a23 */ /* 0x100fe400000108a1 */
[--C-:B------:R-:W-:Y:S01]  /*9dc0*/  FFMA.FTZ R33, R33, c[0x0][0x2d0], -R161.reuse ;  /* 0x0000b40021217a23 */ /* 0x100fe200000108a1 */
[----:B-1----:R-:W-:Y:S01]  /*9dd0*/  F2FP.BF16.PACK_AB R138, R181, R196 ;  /* 0x000000c4b58a723e */ /* 0x002fe200000010ff */
[----:B------:R-:W-:Y:S02]  /*9de0*/  FMUL.FTZ R9, R2, R133 ;  /* 0x0000008502097220 */ /* 0x000fe40000410000 */
[--C-:B------:R-:W-:Y:S02]  /*9df0*/  FFMA.FTZ R34, R34, c[0x0][0x2d0], -R162.reuse ;  /* 0x0000b40022227a23 */ /* 0x100fe400000108a2 */
[--C-:B------:R-:W-:Y:S01]  /*9e00*/  FFMA.FTZ R35, R35, c[0x0][0x2d0], -R162.reuse ;  /* 0x0000b40023237a23 */ /* 0x100fe200000108a2 */
[----:B------:R-:W-:Y:S01]  /*9e10*/  MUFU.EX2 R172, R16 ;  /* 0x0000001000ac7308 */ /* 0x000fe20000000800 */
[C---:B------:R-:W-:Y:S02]  /*9e20*/  FMUL.FTZ R112, R2.reuse, R112 ;  /* 0x0000007002707220 */ /* 0x040fe40000410000 */
[----:B------:R-:W-:Y:S02]  /*9e30*/  FMUL.FTZ R113, R2, R113 ;  /* 0x0000007102717220 */ /* 0x000fe40000410000 */
[C---:B----4-:R-:W-:Y:S02]  /*9e40*/  FMUL.FTZ R10, R0.reuse, R134 ;  /* 0x00000086000a7220 */ /* 0x050fe40000410000 */
[C---:B------:R-:W-:Y:S02]  /*9e50*/  FMUL.FTZ R114, R0.reuse, R114 ;  /* 0x0000007200727220 */ /* 0x040fe40000410000 */
[----:B------:R-:W-:Y:S01]  /*9e60*/  FMUL.FTZ R115, R0, R115 ;  /* 0x0000007300737220 */ /* 0x000fe20000410000 */
[----:B------:R-:W-:Y:S01]  /*9e70*/  MUFU.EX2 R171, R17 ;  /* 0x0000001100ab7308 */ /* 0x000fe20000000800 */
[C---:B------:R-:W-:Y:S02]  /*9e80*/  FMUL.FTZ R116, R2.reuse, R116 ;  /* 0x0000007402747220 */ /* 0x040fe40000410000 */
[----:B------:R-:W-:Y:S01]  /*9e90*/  FMUL.FTZ R117, R2, R117 ;  /* 0x0000007502757220 */ /* 0x000fe20000410000 */
[----:B---3--:R-:W-:Y:S01]  /*9ea0*/  F2FP.BF16.PACK_AB R139, R175, R176 ;  /* 0x000000b0af8b723e */ /* 0x008fe200000010ff */
[C---:B------:R-:W-:Y:S02]  /*9eb0*/  FMUL.FTZ R11, R0.reuse, R135 ;  /* 0x00000087000b7220 */ /* 0x040fe40000410000 */
[----:B------:R-:W1:Y:S01]  /*9ec0*/  LDSM.16.MT88.4 R132, [R127] ;  /* 0x000000007f84783b */ /* 0x000e620000004200 */
[C---:B------:R-:W-:Y:S02]  /*9ed0*/  FMUL.FTZ R118, R0.reuse, R118 ;  /* 0x0000007600767220 */ /* 0x040fe40000410000 */
[----:B------:R-:W-:Y:S01]  /*9ee0*/  MUFU.EX2 R168, R18 ;  /* 0x0000001200a87308 */ /* 0x000fe20000000800 */
[C---:B------:R-:W-:Y:S05]  /*9ef0*/  HMMA.16816.F32.BF16 R4, R136.reuse, R140, R4 ;  /* 0x0000008c8804723c */ /* 0x040fea0000041804 */
[----:B------:R-:W-:Y:S02]  /*9f00*/  FMUL.FTZ R119, R0, R119 ;  /* 0x0000007700777220 */ /* 0x000fe40000410000 */
[C---:B------:R-:W-:Y:S01]  /*9f10*/  FMUL.FTZ R120, R2.reuse, R120 ;  /* 0x0000007802787220 */ /* 0x040fe20000410000 */
[C---:B------:R-:W-:Y:S01]  /*9f20*/  HMMA.16816.F32.BF16 R8, R136.reuse, R142, R8 ;  /* 0x0000008e8808723c */ /* 0x040fe20000041808 */
[----:B------:R-:W3:Y:S01]  /*9f30*/  LDSM.16.MT88.4 R140, [R3+0x2000] ;  /* 0x00200000038c783b */ /* 0x000ee20000004200 */
[----:B------:R4:W-:Y:S02]  /*9f40*/  MUFU.EX2 R167, R19 ;  /* 0x0000001300a77308 */ /* 0x0009e40000000800 */
[----:B------:R-:W-:Y:S02]  /*9f50*/  FMUL.FTZ R121, R2, R121 ;  /* 0x0000007902797220 */ /* 0x000fe40000410000 */
[C---:B------:R-:W-:Y:S02]  /*9f60*/  FMUL.FTZ R122, R0.reuse, R122 ;  /* 0x0000007a007a7220 */ /* 0x040fe40000410000 */
[C---:B-----5:R-:W-:Y:S04]  /*9f70*/  HMMA.16816.F32.BF16 R100, R136.reuse, R144, R100 ;  /* 0x000000908864723c */ /* 0x060fe80000041864 */
[----:B------:R-:W-:Y:S01]  /*9f80*/  MUFU.EX2 R166, R20 ;  /* 0x0000001400a67308 */ /* 0x000fe20000000800 */
[----:B------:R-:W-:Y:S02]  /*9f90*/  FMUL.FTZ R123, R0, R123 ;  /* 0x0000007b007b7220 */ /* 0x000fe40000410000 */
[C---:B------:R-:W-:Y:S01]  /*9fa0*/  FMUL.FTZ R36, R2.reuse, R36 ;  /* 0x0000002402247220 */ /* 0x040fe20000410000 */
[C---:B------:R-:W-:Y:S01]  /*9fb0*/  HMMA.16816.F32.BF16 R104, R136.reuse, R146, R104 ;  /* 0x000000928868723c */ /* 0x040fe20000041868 */
[----:B------:R-:W-:Y:S03]  /*9fc0*/  LDSM.16.MT88.4 R144, [R160+0x800] ;  /* 0x00080000a090783b */ /* 0x000fe60000004200 */
[----:B------:R-:W-:Y:S02]  /*9fd0*/  FMUL.FTZ R37, R2, R37 ;  /* 0x0000002502257220 */ /* 0x000fe40000410000 */
[----:B------:R-:W-:Y:S01]  /*9fe0*/  MUFU.EX2 R165, R21 ;  /* 0x0000001500a57308 */ /* 0x000fe20000000800 */
[C---:B------:R-:W-:Y:S01]  /*9ff0*/  FMUL.FTZ R38, R0.reuse, R38 ;  /* 0x0000002600267220 */ /* 0x040fe20000410000 */
[C---:B--2---:R-:W-:Y:S01]  /*a000*/  HMMA.16816.F32.BF16 R108, R136.reuse, R128, R108 ;  /* 0x00000080886c723c */ /* 0x044fe2000004186c */
[----:B----4-:R-:W-:Y:S03]  /*a010*/  LDSM.16.MT88.4 R16, [R126+0x800] ;  /* 0x000800007e10783b */ /* 0x010fe60000004200 */
[----:B------:R-:W-:Y:S02]  /*a020*/  FMUL.FTZ R39, R0, R39 ;  /* 0x0000002700277220 */ /* 0x000fe40000410000 */
[C---:B------:R-:W-:Y:S02]  /*a030*/  FMUL.FTZ R40, R2.reuse, R40 ;  /* 0x0000002802287220 */ /* 0x040fe40000410000 */
[C---:B------:R-:W-:Y:S01]  /*a040*/  HMMA.16816.F32.BF16 R112, R136.reuse, R130, R112 ;  /* 0x000000828870723c */ /* 0x040fe20000041870 */
[----:B------:R-:W-:Y:S01]  /*a050*/  MUFU.EX2 R164, R24 ;  /* 0x0000001800a47308 */ /* 0x000fe20000000800 */
[----:B------:R-:W2:Y:S02]  /*a060*/  LDSM.16.MT88.4 R128, [R160+0x2000] ;  /* 0x00200000a080783b */ /* 0x000ea40000004200 */
[----:B------:R-:W-:Y:S02]  /*a070*/  FMUL.FTZ R41, R2, R41 ;  /* 0x0000002902297220 */ /* 0x000fe40000410000 */
[C---:B------:R-:W-:Y:S02]  /*a080*/  FMUL.FTZ R42, R0.reuse, R42 ;  /* 0x0000002a002a7220 */ /* 0x040fe40000410000 */
[C---:B-1----:R-:W-:Y:S03]  /*a090*/  HMMA.16816.F32.BF16 R116, R136.reuse, R132, R116 ;  /* 0x000000848874723c */ /* 0x042fe60000041874 */
[----:B------:R-:W-:Y:S01]  /*a0a0*/  MUFU.EX2 R163, R25 ;  /* 0x0000001900a37308 */ /* 0x000fe20000000800 */
[----:B------:R-:W-:Y:S02]  /*a0b0*/  FMUL.FTZ R43, R0, R43 ;  /* 0x0000002b002b7220 */ /* 0x000fe40000410000 */
[C---:B------:R-:W-:Y:S02]  /*a0c0*/  FMUL.FTZ R44, R2.reuse, R44 ;  /* 0x0000002c022c7220 */ /* 0x040fe40000410000 */
[C---:B------:R-:W-:Y:S01]  /*a0d0*/  HMMA.16816.F32.BF16 R120, R136.reuse, R134, R120 ;  /* 0x000000868878723c */ /* 0x040fe20000041878 */
[----:B------:R-:W1:Y:S03]  /*a0e0*/  LDSM.16.MT88.4 R132, [R126+0x2000] ;  /* 0x002000007e84783b */ /* 0x000e660000004200 */
        /* <DEDUP_REMOVED lines=18> */
[----:B------:R-:W-:Y:S03]  /*a210*/  FMUL.FTZ R57, R2, R57 ;  /* 0x0000003902397220 */ /* 0x000fe60000410000 */
[C---:B-1----:R-:W-:Y:S03]  /*a220*/  HMMA.16816.F32.BF16 R52, R136.reuse, R132, R52 ;  /* 0x000000848834723c */ /* 0x042fe60000041834 */
[C---:B------:R-:W-:Y:S02]  /*a230*/  FMUL.FTZ R58, R0.reuse, R58 ;  /* 0x0000003a003a7220 */ /* 0x040fe40000410000 */
[----:B------:R-:W-:Y:S02]  /*a240*/  FMUL.FTZ R59, R0, R59 ;  /* 0x0000003b003b7220 */ /* 0x000fe40000410000 */
[C---:B------:R-:W-:Y:S02]  /*a250*/  FMUL.FTZ R60, R2.reuse, R60 ;  /* 0x0000003c023c7220 */ /* 0x040fe40000410000 */
[----:B------:R-:W-:Y:S03]  /*a260*/  FMUL.FTZ R61, R2, R61 ;  /* 0x0000003d023d7220 */ /* 0x000fe60000410000 */
[C---:B------:R-:W-:Y:S01]  /*a270*/  HMMA.16816.F32.BF16 R56, R136.reuse, R134, R56 ;  /* 0x000000868838723c */ /* 0x040fe20000041838 */
[----:B------:R-:W1:Y:S02]  /*a280*/  LDSM.16.MT88.4 R132, [R160+0x4000] ;  /* 0x00400000a084783b */ /* 0x000e640000004200 */
        /* <DEDUP_REMOVED lines=15> */
[C---:B--2---:R-:W-:Y:S03]  /*a380*/  HMMA.16816.F32.BF16 R68, R136.reuse, R128, R68 ;  /* 0x000000808844723c */ /* 0x044fe60000041844 */
[C---:B------:R-:W-:Y:S02]  /*a390*/  FMUL.FTZ R74, R0.reuse, R74 ;  /* 0x0000004a004a7220 */ /* 0x040fe40000410000 */
[----:B------:R-:W-:Y:S02]  /*a3a0*/  FMUL.FTZ R75, R0, R75 ;  /* 0x0000004b004b7220 */ /* 0x000fe40000410000 */
[C---:B------:R-:W-:Y:S02]  /*a3b0*/  FMUL.FTZ R76, R2.reuse, R76 ;  /* 0x0000004c024c7220 */ /* 0x040fe40000410000 */
[----:B------:R-:W-:Y:S03]  /*a3c0*/  FMUL.FTZ R77, R2, R77 ;  /* 0x0000004d024d7220 */ /* 0x000fe60000410000 */
[C---:B------:R-:W-:Y:S01]  /*a3d0*/  HMMA.16816.F32.BF16 R72, R136.reuse, R130, R72 ;  /* 0x000000828848723c */ /* 0x040fe20000041848 */
[----:B------:R-:W2:Y:S02]  /*a3e0*/  LDSM.16.MT88.4 R128, [R127+0x4000] ;  /* 0x004000007f80783b */ /* 0x000ea40000004200 */
[C---:B------:R-:W-:Y:S02]  /*a3f0*/  FMUL.FTZ R78, R0.reuse, R78 ;  /* 0x0000004e004e7220 */ /* 0x040fe40000410000 */
        /* <DEDUP_REMOVED lines=12> */
[--C-:B------:R-:W-:Y:S02]  /*a4c0*/  FFMA.FTZ R12, R12, c[0x0][0x2d0], -R161.reuse ;  /* 0x0000b4000c0c7a23 */ /* 0x100fe400000108a1 */
[----:B------:R-:W-:Y:S02]  /*a4d0*/  FFMA.FTZ R13, R13, c[0x0][0x2d0], -R161 ;  /* 0x0000b4000d0d7a23 */ /* 0x000fe400000108a1 */
[----:B------:R-:W-:Y:S01]  /*a4e0*/  MUFU.EX2 R174, R12 ;  /* 0x0000000c00ae7308 */ /* 0x000fe20000000800 */
[C---:B---3--:R-:W-:Y:S03]  /*a4f0*/  HMMA.16816.F32.BF16 R84, R136.reuse, R140, R84 ;  /* 0x0000008c8854723c */ /* 0x048fe60000041854 */
[--C-:B------:R-:W-:Y:S02]  /*a500*/  FFMA.FTZ R14, R14, c[0x0][0x2d0], -R162.reuse ;  /* 0x0000b4000e0e7a23 */ /* 0x100fe400000108a2 */
[----:B------:R-:W-:Y:S02]  /*a510*/  FFMA.FTZ R15, R15, c[0x0][0x2d0], -R162 ;  /* 0x0000b4000f0f7a23 */ /* 0x000fe400000108a2 */
[C---:B------:R-:W-:Y:S02]  /*a520*/  FMUL.FTZ R88, R2.reuse, R88 ;  /* 0x0000005802587220 */ /* 0x040fe40000410000 */
[----:B------:R-:W-:Y:S01]  /*a530*/  FMUL.FTZ R89, R2, R89 ;  /* 0x0000005902597220 */ /* 0x000fe20000410000 */
[----:B------:R-:W3:Y:S02]  /*a540*/  MUFU.EX2 R173, R13 ;  /* 0x0000000d00ad7308 */ /* 0x000ee40000000800 */
[C---:B------:R-:W-:Y:S02]  /*a550*/  FMUL.FTZ R90, R0.reuse, R90 ;  /* 0x0000005a005a7220 */ /* 0x040fe40000410000 */
[----:B------:R-:W-:Y:S02]  /*a560*/  FMUL.FTZ R91, R0, R91 ;  /* 0x0000005b005b7220 */ /* 0x000fe40000410000 */
[C---:B------:R-:W-:Y:S02]  /*a570*/  FMUL.FTZ R92, R2.reuse, R92 ;  /* 0x0000005c025c7220 */ /* 0x040fe40000410000 */
[----:B------:R-:W-:Y:S02]  /*a580*/  FMUL.FTZ R93, R2, R93 ;  /* 0x0000005d025d7220 */ /* 0x000fe40000410000 */
[----:B------:R4:W-:Y:S01]  /*a590*/  MUFU.EX2 R170, R14 ;  /* 0x0000000e00aa7308 */ /* 0x0009e20000000800 */
[C---:B------:R-:W-:Y:S01]  /*a5a0*/  HMMA.16816.F32.BF16 R88, R136.reuse, R142, R88 ;  /* 0x0000008e8858723c */ /* 0x040fe20000041858 */
[----:B------:R-:W5:Y:S02]  /*a5b0*/  LDSM.16.MT88.4 R140, [R127+0x800] ;  /* 0x000800007f8c783b */ /* 0x000f640000004200 */
[C---:B------:R-:W-:Y:S02]  /*a5c0*/  FMUL.FTZ R94, R0.reuse, R94 ;  /* 0x0000005e005e7220 */ /* 0x040fe40000410000 */
[----:B------:R-:W-:Y:S02]  /*a5d0*/  FMUL.FTZ R95, R0, R95 ;  /* 0x0000005f005f7220 */ /* 0x000fe40000410000 */
[C---:B------:R-:W-:Y:S02]  /*a5e0*/  FMUL.FTZ R96, R2.reuse, R96 ;  /* 0x0000006002607220 */ /* 0x040fe40000410000 */
[----:B------:R-:W1:Y:S03]  /*a5f0*/  MUFU.EX2 R169, R15 ;  /* 0x0000000f00a97308 */ /* 0x000e660000000800 */
[C---:B--2---:R-:W-:Y:S03]  /*a600*/  HMMA.16816.F32.BF16 R92, R136.reuse, R128, R92 ;  /* 0x00000080885c723c */ /* 0x044fe6000004185c */
[----:B------:R-:W-:Y:S01]  /*a610*/  FMUL.FTZ R97, R2, R97 ;  /* 0x0000006102617220 */ /* 0x000fe20000410000 */
[----:B---3--:R-:W-:Y:S01]  /*a620*/  F2FP.BF16.PACK_AB R12, R173, R174 ;  /* 0x000000aead0c723e */ /* 0x008fe200000010ff */
[C---:B------:R-:W-:Y:S02]  /*a630*/  FMUL.FTZ R98, R0.reuse, R98 ;  /* 0x0000006200627220 */ /* 0x040fe40000410000 */
[----:B------:R-:W-:Y:S02]  /*a640*/  FMUL.FTZ R99, R0, R99 ;  /* 0x0000006300637220 */ /* 0x000fe40000410000 */
[----:B------:R-:W-:Y:S03]  /*a650*/  FFMA.FTZ R2, R2, R214, R198 ;  /* 0x000000d602027223 */ /* 0x000fe600000100c6 */
[----:B----4-:R-:W-:Y:S01]  /*a660*/  F2FP.BF16.PACK_AB R14, R171, R172 ;  /* 0x000000acab0e723e */ /* 0x010fe200000010ff */
[----:B------:R-:W-:Y:S01]  /*a670*/  FFMA.FTZ R0, R0, R215, R180 ;  /* 0x000000d700007223 */ /* 0x000fe200000100b4 */
[----:B------:R-:W-:Y:S01]  /*a680*/  HMMA.16816.F32.BF16 R96, R136, R130, R96 ;  /* 0x000000828860723c */ /* 0x000fe20000041860 */
[----:B------:R-:W2:Y:S02]  /*a690*/  LDSM.16.MT88.4 R128, [R127+0x2800] ;  /* 0x002800007f80783b */ /* 0x000ea40000004200 */
[----:B-1----:R-:W-:Y:S02]  /*a6a0*/  F2FP.BF16.PACK_AB R13, R169, R170 ;  /* 0x000000aaa90d723e */ /* 0x002fe400000010ff */
[----:B------:R-:W-:Y:S04]  /*a6b0*/  F2FP.BF16.PACK_AB R15, R167, R168 ;  /* 0x000000a8a70f723e */ /* 0x000fe800000010ff */
[----:B------:R-:W-:Y:S03]  /*a6c0*/  LDSM.16.MT88.4 R136, [R126+0x4800] ;  /* 0x004800007e88783b */ /* 0x000fe60000004200 */
        /* <DEDUP_REMOVED lines=8> */
[----:B------:R-:W1:Y:S07]  /*a750*/  LDSM.16.MT88.4 R16, [R3+0x4800] ;  /* 0x004800000310783b */ /* 0x000e6e0000004200 */
[C---:B-----5:R-:W-:Y:S08]  /*a760*/  HMMA.16816.F32.BF16 R116, R12.reuse, R140, R116 ;  /* 0x0000008c0c74723c */ /* 0x060ff00000041874 */
[C---:B------:R-:W-:Y:S01]  /*a770*/  HMMA.16816.F32.BF16 R120, R12.reuse, R142, R120 ;  /* 0x0000008e0c78723c */ /* 0x040fe20000041878 */
[----:B------:R-:W-:Y:S07]  /*a780*/  LDSM.16.MT88.4 R140, [R126+0x1000] ;  /* 0x001000007e8c783b */ /* 0x000fee0000004200 */
[C---:B------:R-:W-:Y:S01]  /*a790*/  HMMA.16816.F32.BF16 R36, R12.reuse, R148, R36 ;  /* 0x000000940c24723c */ /* 0x040fe20000041824 */
[----:B------:R-:W-:Y:S07]  /*a7a0*/  MUFU.EX2 R149, R34 ;  /* 0x0000002200957308 */ /* 0x000fee0000000800 */
[C---:B------:R-:W-:Y:S03]  /*a7b0*/  HMMA.16816.F32.BF16 R40, R12.reuse, R150, R40 ;  /* 0x000000960c28723c */ /* 0x040fe60000041828 */
[----:B------:R-:W-:Y:S05]  /*a7c0*/  MUFU.EX2 R151, R30 ;  /* 0x0000001e00977308 */ /* 0x000fea0000000800 */
[C---:B------:R-:W-:Y:S05]  /*a7d0*/  HMMA.16816.F32.BF16 R44, R12.reuse, R152, R44 ;  /* 0x000000980c2c723c */ /* 0x040fea000004182c */
[----:B------:R-:W-:Y:S03]  /*a7e0*/  MUFU.EX2 R150, R31 ;  /* 0x0000001f00967308 */ /* 0x000fe60000000800 */
[C---:B------:R-:W-:Y:S07]  /*a7f0*/  HMMA.16816.F32.BF16 R48, R12.reuse, R154, R48 ;  /* 0x0000009a0c30723c */ /* 0x040fee0000041830 */
[----:B------:R-:W-:Y:S01]  /*a800*/  MUFU.EX2 R155, R28 ;  /* 0x0000001c009b7308 */ /* 0x000fe20000000800 */
[C---:B------:R-:W-:Y:S08]  /*a810*/  HMMA.16816.F32.BF16 R52, R12.reuse, R156, R52 ;  /* 0x0000009c0c34723c */ /* 0x040ff00000041834 */
[C---:B------:R-:W-:Y:S01]  /*a820*/  HMMA.16816.F32.BF16 R56, R12.reuse, R158, R56 ;  /* 0x0000009e0c38723c */ /* 0x040fe20000041838 */
[----:B------:R-:W-:Y:S07]  /*a830*/  MUFU.EX2 R159, R22 ;  /* 0x00000016009f7308 */ /* 0x000fee0000000800 */
[C---:B--2---:R-:W-:Y:S03]  /*a840*/  HMMA.16816.F32.BF16 R60, R12.reuse, R128, R60 ;  /* 0x000000800c3c723c */ /* 0x044fe6000004183c */
[----:B------:R2:W3:Y:S05]  /*a850*/  MUFU.EX2 R158, R23 ;  /* 0x00000017009e7308 */ /* 0x0004ea0000000800 */
[C---:B------:R-:W-:Y:S01]  /*a860*/  HMMA.16816.F32.BF16 R64, R12.reuse, R130, R64 ;  /* 0x000000820c40723c */ /* 0x040fe20000041840 */
[----:B------:R-:W4:Y:S04]  /*a870*/  LDSM.16.MT88.4 R128, [R127+0x4800] ;  /* 0x004800007f80783b */ /* 0x000f280000004200 */
[----:B------:R-:W-:Y:S03]  /*a880*/  MUFU.EX2 R157, R26 ;  /* 0x0000001a009d7308 */ /* 0x000fe60000000800 */
[C---:B-1----:R-:W-:Y:S07]  /*a890*/  HMMA.16816.F32.BF16 R68, R12.reuse, R16, R68 ;  /* 0x000000100c44723c */ /* 0x042fee0000041844 */
[----:B------:R1:W5:Y:S01]  /*a8a0*/  MUFU.EX2 R156, R27 ;  /* 0x0000001b009c7308 */ /* 0x0003620000000800 */
[C---:B------:R-:W-:Y:S01]  /*a8b0*/  HMMA.16816.F32.BF16 R72, R12.reuse, R18, R72 ;  /* 0x000000120c48723c */ /* 0x040fe20000041848 */
[----:B------:R-:W3:Y:S07]  /*a8c0*/  LDSM.16.MT88.4 R16, [R3+0x1000] ;  /* 0x001000000310783b */ /* 0x000eee0000004200 */
[C---:B------:R-:W-:Y:S01]  /*a8d0*/  HMMA.16816.F32.BF16 R76, R12.reuse, R132, R76 ;  /* 0x000000840c4c723c */ /* 0x040fe2000004184c */
[----:B--2---:R-:W2:Y:S01]  /*a8e0*/  LDSM.16.MT88.4 R20, [R160+0x1000] ;  /* 0x00100000a014783b */ /* 0x004ea20000004200 */
[----:B------:R3:W2:Y:S06]  /*a8f0*/  MUFU.EX2 R154, R29 ;  /* 0x0000001d009a7308 */ /* 0x0006ac0000000800 */
[C---:B------:R-:W-:Y:S01]  /*a900*/  HMMA.16816.F32.BF16 R80, R12.reuse, R134, R80 ;  /* 0x000000860c50723c */ /* 0x040fe20000041850 */
[----:B------:R-:W-:Y:S03]  /*a910*/  LDSM.16.MT88.4 R132, [R3+0x3000] ;  /* 0x003000000384783b */ /* 0x000fe60000004200 */
[----:B------:R-:W-:Y:S04]  /*a920*/  MUFU.EX2 R153, R32 ;  /* 0x0000002000997308 */ /* 0x000fe80000000800 */
[C---:B------:R-:W-:Y:S01]  /*a930*/  HMMA.16816.F32.BF16 R84, R12.reuse, R136, R84 ;  /* 0x000000880c54723c */ /* 0x040fe20000041854 */
[----:B-1----:R-:W1:Y:S05]  /*a940*/  LDSM.16.MT88.4 R24, [R127+0x1000] ;  /* 0x001000007f18783b */ /* 0x002e6a0000004200 */
[----:B------:R-:W1:Y:S02]  /*a950*/  MUFU.EX2 R152, R33 ;  /* 0x0000002100987308 */ /* 0x000e640000000800 */
[C---:B------:R-:W-:Y:S01]  /*a960*/  HMMA.16816.F32.BF16 R88, R12.reuse, R138, R88 ;  /* 0x0000008a0c58723c */ /* 0x040fe20000041858 */
[----:B------:R-:W-:Y:S07]  /*a970*/  LDSM.16.MT88.4 R136, [R126+0x3800] ;  /* 0x003800007e88783b */ /* 0x000fee0000004200 */
[C---:B----4-:R-:W-:Y:S01]  /*a980*/  HMMA.16816.F32.BF16 R92, R12.reuse, R128, R92 ;  /* 0x000000800c5c723c */ /* 0x050fe2000004185c */
[----:B---3--:R-:W-:Y:S01]  /*a990*/  LDSM.16.MT88.4 R28, [R126+0x1800] ;  /* 0x001800007e1c783b */ /* 0x008fe20000004200 */
[----:B------:R3:W4:Y:S06]  /*a9a0*/  MUFU.EX2 R148, R35 ;  /* 0x0000002300947308 */ /* 0x00072c0000000800 */
[----:B------:R-:W-:Y:S01]  /*a9b0*/  HMMA.16816.F32.BF16 R96, R12, R130, R96 ;  /* 0x000000820c60723c */ /* 0x000fe20000041860 */
[----:B------:R-:W1:Y:S06]  /*a9c0*/  LDSM.16.MT88.4 R128, [R160+0x3000] ;  /* 0x00300000a080783b */ /* 0x000e6c0000004200 */
[----:B------:R-:W-:Y:S02]  /*a9d0*/  F2FP.BF16.PACK_AB R12, R165, R166 ;  /* 0x000000a6a50c723e */ /* 0x000fe400000010ff */
[----:B------:R-:W-:Y:S03]  /*a9e0*/  F2FP.BF16.PACK_AB R14, R163, R164 ;  /* 0x000000a4a30e723e */ /* 0x000fe600000010ff */
[----:B------:R-:W-:Y:S02]  /*a9f0*/  F2FP.BF16.PACK_AB R13, R158, R159 ;  /* 0x0000009f9e0d723e */ /* 0x000fe400000010ff */
[----:B-----5:R-:W-:Y:S01]  /*aa00*/  F2FP.BF16.PACK_AB R15, R156, R157 ;  /* 0x0000009d9c0f723e */ /* 0x020fe200000010ff */
[----:B---3--:R-:W-:Y:S06]  /*aa10*/  LDSM.16.MT88.4 R32, [R127+0x1800] ;  /* 0x001800007f20783b */ /* 0x008fec0000004200 */
[C---:B------:R-:W-:Y:S08]  /*aa20*/  HMMA.16816.F32.BF16 R4, R12.reuse, R16, R4 ;  /* 0x000000100c04723c */ /* 0x040ff00000041804 */
[C---:B------:R-:W-:Y:S01]  /*aa30*/  HMMA.16816.F32.BF16 R8, R12.reuse, R18, R8 ;  /* 0x000000120c08723c */ /* 0x040fe20000041808 */
[----:B------:R-:W3:Y:S07]  /*aa40*/  LDSM.16.MT88.4 R16, [R126+0x3000] ;  /* 0x003000007e10783b */ /* 0x000eee0000004200 */
[C---:B--2---:R-:W-:Y:S08]  /*aa50*/  HMMA.16816.F32.BF16 R100, R12.reuse, R20, R100 ;  /* 0x000000140c64723c */ /* 0x044ff00000041864 */
[C---:B------:R-:W-:Y:S01]  /*aa60*/  HMMA.16816.F32.BF16 R104, R12.reuse, R22, R104 ;  /* 0x000000160c68723c */ /* 0x040fe20000041868 */
[----:B------:R-:W2:Y:S07]  /*aa70*/  LDSM.16.MT88.4 R20, [R127+0x3000] ;  /* 0x003000007f14783b */ /* 0x000eae0000004200 */
        /* <DEDUP_REMOVED lines=11> */
[----:B------:R-:W5:Y:S07]  /*ab30*/  LDSM.16.MT88.4 R128, [R160+0x5000] ;  /* 0x00500000a080783b */ /* 0x000f6e0000004200 */
[C---:B---3--:R-:W-:Y:S08]  /*ab40*/  HMMA.16816.F32.BF16 R52, R12.reuse, R16, R52 ;  /* 0x000000100c34723c */ /* 0x048ff00000041834 */
[C---:B------:R-:W-:Y:S01]  /*ab50*/  HMMA.16816.F32.BF16 R56, R12.reuse, R18, R56 ;  /* 0x000000120c38723c */ /* 0x040fe20000041838 */
[----:B------:R-:W3:Y:S07]  /*ab60*/  LDSM.16.MT88.4 R16, [R126+0x5000] ;  /* 0x005000007e10783b */ /* 0x000eee0000004200 */
[C---:B--2---:R-:W-:Y:S08]  /*ab70*/  HMMA.16816.F32.BF16 R60, R12.reuse, R20, R60 ;  /* 0x000000140c3c723c */ /* 0x044ff0000004183c */
[C---:B------:R-:W-:Y:S01]  /*ab80*/  HMMA.16816.F32.BF16 R64, R12.reuse, R22, R64 ;  /* 0x000000160c40723c */ /* 0x040fe20000041840 */
[----:B------:R-:W2:Y:S07]  /*ab90*/  LDSM.16.MT88.4 R20, [R127+0x5000] ;  /* 0x005000007f14783b */ /* 0x000eae0000004200 */
[C---:B-1----:R-:W-:Y:S08]  /*aba0*/  HMMA.16816.F32.BF16 R68, R12.reuse, R24, R68 ;  /* 0x000000180c44723c */ /* 0x042ff00000041844 */
[C---:B------:R-:W-:Y:S01]  /*abb0*/  HMMA.16816.F32.BF16 R72, R12.reuse, R26, R72 ;  /* 0x0000001a0c48723c */ /* 0x040fe20000041848 */
[----:B------:R-:W1:Y:S07]  /*abc0*/  LDSM.16.MT88.4 R24, [R160+0x1800] ;  /* 0x00180000a018783b */ /* 0x000e6e0000004200 */
[C---:B-----5:R-:W-:Y:S08]  /*abd0*/  HMMA.16816.F32.BF16 R76, R12.reuse, R128, R76 ;  /* 0x000000800c4c723c */ /* 0x060ff0000004184c */
[C---:B------:R-:W-:Y:S08]  /*abe0*/  HMMA.16816.F32.BF16 R80, R12.reuse, R130, R80 ;  /* 0x000000820c50723c */ /* 0x040ff00000041850 */
[C---:B---3--:R-:W-:Y:S08]  /*abf0*/  HMMA.16816.F32.BF16 R84, R12.reuse, R16, R84 ;  /* 0x000000100c54723c */ /* 0x048ff00000041854 */
[C---:B------:R-:W-:Y:S01]  /*ac00*/  HMMA.16816.F32.BF16 R88, R12.reuse, R18, R88 ;  /* 0x000000120c58723c */ /* 0x040fe20000041858 */
[----:B------:R3:W5:Y:S07]  /*ac10*/  LDSM.16.MT88.4 R16, [R3+0x3800] ;  /* 0x003800000310783b */ /* 0x00076e0000004200 */
[C---:B--2---:R-:W-:Y:S08]  /*ac20*/  HMMA.16816.F32.BF16 R92, R12.reuse, R20, R92 ;  /* 0x000000140c5c723c */ /* 0x044ff0000004185c */
[----:B------:R-:W-:Y:S01]  /*ac30*/  HMMA.16816.F32.BF16 R96, R12, R22, R96 ;  /* 0x000000160c60723c */ /* 0x000fe20000041860 */
[----:B------:R-:W2:Y:S06]  /*ac40*/  LDSM.16.MT88.4 R20, [R160+0x3800] ;  /* 0x00380000a014783b */ /* 0x000eac0000004200 */
[----:B------:R-:W-:Y:S01]  /*ac50*/  F2FP.BF16.PACK_AB R12, R154, R155 ;  /* 0x0000009b9a0c723e */ /* 0x000fe200000010ff */
[----:B---3--:R-:W-:Y:S01]  /*ac60*/  FADD.FTZ R3, R197, R2 ;  /* 0x00000002c5037221 */ /* 0x008fe20000010000 */
[----:B------:R-:W-:Y:S03]  /*ac70*/  F2FP.BF16.PACK_AB R14, R152, R153 ;  /* 0x00000099980e723e */ /* 0x000fe600000010ff */
[----:B------:R-:W-:Y:S01]  /*ac80*/  F2FP.BF16.PACK_AB R13, R150, R151 ;  /* 0x00000097960d723e */ /* 0x000fe200000010ff */
[----:B------:R-:W-:Y:S01]  /*ac90*/  FADD.FTZ R2, R179, R0 ;  /* 0x00000000b3027221 */ /* 0x000fe20000010000 */
[----:B----4-:R-:W-:Y:S01]  /*aca0*/  F2FP.BF16.PACK_AB R15, R148, R149 ;  /* 0x00000095940f723e */ /* 0x010fe200000010ff */
[----:B------:R-:W-:Y:S02]  /*acb0*/  FADD.FTZ R0, R196, R3 ;  /* 0x00000003c4007221 */ /* 0x000fe40000010000 */
[----:B------:R-:W-:Y:S02]  /*acc0*/  FADD.FTZ R2, R176, R2 ;  /* 0x00000002b0027221 */ /* 0x000fe40000010000 */
[----:B------:R-:W-:Y:S02]  /*acd0*/  FADD.FTZ R0, R181, R0 ;  /* 0x00000000b5007221 */ /* 0x000fe40000010000 */
[C---:B------:R-:W-:Y:S01]  /*ace0*/  HMMA.16816.F32.BF16 R128, R12.reuse, R132, R4 ;  /* 0x000000840c80723c */ /* 0x040fe20000041804 */
[----:B------:R-:W3:Y:S02]  /*acf0*/  LDSM.16.MT88.4 R4, [R160+0x5800] ;  /* 0x00580000a004783b */ /* 0x000ee40000004200 */
[----:B------:R-:W-:Y:S02]  /*ad00*/  FADD.FTZ R2, R175, R2 ;  /* 0x00000002af027221 */ /* 0x000fe40000010000 */
[----:B------:R-:W-:Y:S02]  /*ad10*/  FADD.FTZ R0, R174, R0 ;  /* 0x00000000ae007221 */ /* 0x000fe40000010000 */
[----:B------:R-:W-:Y:S01]  /*ad20*/  FADD.FTZ R2, R170, R2 ;  /* 0x00000002aa027221 */ /* 0x000fe20000010000 */
[C---:B------:R-:W-:Y:S01]  /*ad30*/  HMMA.16816.F32.BF16 R132, R12.reuse, R134, R8 ;  /* 0x000000860c84723c */ /* 0x040fe20000041808 */
[----:B------:R-:W4:Y:S03]  /*ad40*/  LDSM.16.MT88.4 R8, [R126+0x5800] ;  /* 0x005800007e08783b */ /* 0x000f260000004200 */
        /* <DEDUP_REMOVED lines=45> */
[----:B------:R-:W-:Y:S07]  /*b020*/  @!UPT UIADD3 URZ, URZ, URZ, URZ ;  /* 0x0000003f3f3ff290 */ /* 0x000fee000fffe03f */
[----:B------:R-:W-:-:S11]  /*b030*/  @!P0 BRA `(.L_x_3163) ;  /* 0x000004f000008947 */ /* 0x000fd60003800000 */
[----:B------:R-:W-:Y:S01]  /*b040*/  IMAD R2, R178, 0x40, R221 ;  /* 0x00000040b2027824 */ /* 0x000fe200078e02dd */
[----:B------:R-:W-:Y:S01]  /*b050*/  SHF.R.S32.HI R201, RZ, 0x1f, R213 ;  /* 0x0000001fffc97819 */ /* 0x000fe200000114d5 */
[----:B------:R-:W-:Y:S01]  /*b060*/  IMAD.MOV.U32 R193, RZ, RZ, RZ ;  /* 0x000000ffffc17224 */ /* 0x000fe200078e00ff */
[----:B------:R-:W-:Y:S01]  /*b070*/  SHF.R.S32.HI R202, RZ, 0x1f, R212 ;  /* 0x0000001fffca7819 */ /* 0x000fe200000114d4 */
[C---:B------:R-:W-:Y:S01]  /*b080*/  IMAD.SHL.U32 R18, R213.reuse, 0x2, RZ ;  /* 0x00000002d5127824 */ /* 0x040fe200078e00ff */
[----:B------:R-:W-:Y:S01]  /*b090*/  IADD3 R2, R2, -0x80, R218 ;  /* 0xffffff8002027810 */ /* 0x000fe20007ffe0da */
[----:B------:R-:W-:Y:S01]  /*b0a0*/  IMAD.SHL.U32 R17, R212, 0x2, RZ ;  /* 0x00000002d4117824 */ /* 0x000fe200078e00ff */
[----:B------:R-:W-:Y:S01]  /*b0b0*/  SHF.L.U64.HI R15, R213, 0x1, R201 ;  /* 0x00000001d50f7819 */ /* 0x000fe200000102c9 */
[C---:B------:R-:W-:Y:S01]  /*b0c0*/  IMAD.SHL.U32 R16, R195.reuse, 0x2, RZ ;  /* 0x00000002c3107824 */ /* 0x040fe200078e00ff */
        /* <DEDUP_REMOVED lines=28> */
.L_x_3218:
        /* <DEDUP_REMOVED lines=21> */
.L_x_3219:
        /* <DEDUP_REMOVED lines=21> */
.L_x_3163:
[----:B------:R-:W-:Y:S05]  /*b530*/  BSYNC B0 ;  /* 0x0000000000007941 */ /* 0x000fea0003800000 */
.L_x_3162:
        /* <DEDUP_REMOVED lines=10> */
.L_x_3156:
[----:B------:R-:W-:Y:S05]  /*b5e0*/  BRA.DIV ~URZ, `(.L_x_3167) ;  /* 0x00003d127f007947 */ /* 0x000fea000b800000 */
[----:B------:R1:W2:Y:S02]  /*b5f0*/  SHFL.BFLY PT, R4, R214, 0x2, 0x1f ;  /* 0x0c401f00d6047f89 */ /* 0x0002a400000e0000 */
.L_x_3220:
[----:B--2---:R-:W-:Y:S01]  /*b600*/  FADD.FTZ R4, R4, R214 ;  /* 0x000000d604047221 */ /* 0x004fe20000010000 */
[----:B------:R-:W-:Y:S05]  /*b610*/  BRA.DIV ~URZ, `(.L_x_3168) ;  /* 0x00003d427f007947 */ /* 0x000fea000b800000 */
[----:B------:R-:W2:Y:S04]  /*b620*/  SHFL.BFLY PT, R0, R215, 0x2, 0x1f ;  /* 0x0c401f00d7007f89 */ /* 0x000ea800000e0000 */
[----:B------:R-:W3:Y:S01]  /*b630*/  SHFL.BFLY PT, R2, R4, 0x1, 0x1f ;  /* 0x0c201f0004027f89 */ /* 0x000ee200000e0000 */
[----:B--2---:R-:W-:-:S02]  /*b640*/  FADD.FTZ R0, R0, R215 ;  /* 0x000000d700007221 */ /* 0x004fc40000010000 */
[----:B---3--:R-:W-:-:S03]  /*b650*/  FADD.FTZ R4, R4, R2 ;  /* 0x0000000204047221 */ /* 0x008fc60000010000 */
[----:B------:R2:W3:Y:S04]  /*b660*/  SHFL.BFLY PT, R3, R0, 0x1, 0x1f ;  /* 0x0c201f0000037f89 */ /* 0x0004e800000e0000 */
.L_x_3221:
[----:B------:R-:W-:Y:S01]  /*b670*/  FSETP.NE.FTZ.AND P1, PT, R4, RZ, PT ;  /* 0x000000ff0400720b */ /* 0x000fe20003f35000 */
[----:B---3--:R-:W-:Y:S01]  /*b680*/  FADD.FTZ R3, R3, R0 ;  /* 0x0000000003037221 */ /* 0x008fe20000010000 */
[----:B------:R-:W-:Y:S02]  /*b690*/  MOV R2, RZ ;  /* 0x000000ff00027202 */ /* 0x000fe40000000f00 */
[----:B--2---:R-:W-:Y:S02]  /*b6a0*/  MOV R0, RZ ;  /* 0x000000ff00007202 */ /* 0x004fe40000000f00 */
[----:B------:R-:W-:Y:S02]  /*b6b0*/  FSETP.NE.FTZ.AND P0, PT, R3, RZ, PT ;  /* 0x000000ff0300720b */ /* 0x000fe40003f15000 */
[----:B------:R-:W-:-:S05]  /*b6c0*/  MOV R137, 0xff800000 ;  /* 0xff80000000897802 */ /* 0x000fca0000000f00 */
[----:B------:R-:W2:Y:S01]  /*b6d0*/  @P1 MUFU.RCP R2, R4 ;  /* 0x0000000400021308 */ /* 0x000ea20000001000 */
[----:B------:R-:W-:-:S07]  /*b6e0*/  @P1 MOV R6, 0x3f317218 ;  /* 0x3f31721800061802 */ /* 0x000fce0000000f00 */
        /* <DEDUP_REMOVED lines=54> */
[----:B------:R-:W-:Y:S02]  /*ba50*/  @P1 FMUL.FTZ R4, R6, c[0x0][0x2d0] ;  /* 0x0000b40006041a20 */ /* 0x000fe40000410000 */
[----:B--2---:R-:W-:Y:S02]  /*ba60*/  FMUL.FTZ R130, R0, R130 ;  /* 0x0000008200827220 */ /* 0x004fe40000410000 */
[----:B------:R-:W-:Y:S02]  /*ba70*/  @P1 FFMA.FTZ R137, R4, R125, R5 ;  /* 0x0000007d04891223 */ /* 0x000fe40000010005 */
        /* <DEDUP_REMOVED lines=49> */
[----:B------:R-:W-:Y:S01]  /*bd90*/  FMUL.FTZ R99, R0, R99 ;  /* 0x0000006300637220 */ /* 0x000fe20000410000 */
[----:B------:R-:W-:Y:S01]  /*bda0*/  PRMT R0, R36, 0x7610, R0 ;  /* 0x0000761024007816 */ /* 0x000fe20000000000 */
[----:B------:R-:W-:Y:S02]  /*bdb0*/  @P0 FFMA.FTZ R49, R3, R124, R2 ;  /* 0x0000007c03310223 */ /* 0x000fe40000010002 */
.L_x_3121:
        /* <DEDUP_REMOVED lines=19> */
.L_x_3170:
[----:B--2---:R-:W-:Y:S05]  /*bef0*/  BSYNC B0 ;  /* 0x0000000000007941 */ /* 0x004fea0003800000 */
.L_x_3169:
        /* <DEDUP_REMOVED lines=120> */
[----:B-1----:R-:W-:Y:S05]  /*c680*/  CALL.REL.NOINC `($__internal_15_$__cuda_sm70_shflsync_idx_p) ;  /* 0x000031f000007944 */ /* 0x002fea0003c00000 */
.L_x_3173:
[----:B--2---:R-:W2:Y:S01]  /*c690*/  LDL R2, [R1+0x28] ;  /* 0x0000280001027983 */ /* 0x004ea20000100800 */
        /* <DEDUP_REMOVED lines=9> */
[----:B------:R-:W-:Y:S01]  /*c730*/  IADD3 R10, R218, R252, RZ ;  /* 0x000000fcda0a7210 */ /* 0x000fe20007ffe0ff */
[----:B------:R-:W-:Y:S02]  /*c740*/  ULDC UR5, c[0x0][0x4e8] ;  /* 0x00013a0000057ab9 */ /* 0x000fe40000000800 */
[----:B------:R-:W-:-:S02]  /*c750*/  ULDC UR4, c[0x0][0x388] ;  /* 0x0000e20000047ab9 */ /* 0x000fc40000000800 */
[----:B------:R-:W-:Y:S01]  /*c760*/  UIMAD UR4, UR5, UR4, URZ ;  /* 0x00000004050472a4 */ /* 0x000fe2000f8e023f */
[----:B----4-:R-:W-:-:S04]  /*c770*/  SHF.R.S32.HI R14, RZ, 0x1f, R15 ;  /* 0x0000001fff0e7819 */ /* 0x010fc8000001140f */
[----:B------:R-:W-:-:S04]  /*c780*/  LEA.HI R14, R14, R15, RZ, 0x5 ;  /* 0x0000000f0e0e7211 */ /* 0x000fc800078f28ff */
[----:B------:R-:W-:-:S04]  /*c790*/  LOP3.LUT R14, R14, 0xffffffe0, RZ, 0xc0, !PT ;  /* 0xffffffe00e0e7812 */ /* 0x000fc800078ec0ff */
[----:B------:R-:W-:Y:S01]  /*c7a0*/  IADD3 R14, -R14, R15, RZ ;  /* 0x0000000f0e0e7210 */ /* 0x000fe20007ffe1ff */
[----:B------:R-:W-:Y:S01]  /*c7b0*/  BSSY B0, `(.L_x_3174) ;  /* 0x000005a000007945 */ /* 0x000fe20003800000 */
[----:B------:R-:W-:Y:S02]  /*c7c0*/  SHF.R.S32.HI R15, RZ, 0x1f, R195 ;  /* 0x0000001fff0f7819 */ /* 0x000fe400000114c3 */
        /* <DEDUP_REMOVED lines=14> */
[----:B------:R-:W-:-:S03]  /*c8b0*/  IADD3.X R5, R5, R7, R3, P0, !PT ;  /* 0x0000000705057210 */ /* 0x000fc600007fe403 */
[----:B------:R-:W-:Y:S02]  /*c8c0*/  IMAD R3, R6, c[0x0][0x488], RZ ;  /* 0x0001220006037a24 */ /* 0x000fe400078e02ff */
        /* <DEDUP_REMOVED lines=55> */
[----:B------:R-:W-:-:S07]  /*cc40*/  SHF.R.S32.HI R14, RZ, 0x1f, R212 ;  /* 0x0000001fff0e7819 */ /* 0x000fce00000114d4 */
        /* <DEDUP_REMOVED lines=16> */
.L_x_3175:
[----:B---34-:R-:W-:Y:S05]  /*cd50*/  BSYNC B0 ;  /* 0x0000000000007941 */ /* 0x018fea0003800000 */
.L_x_3174:
        /* <DEDUP_REMOVED lines=18> */
.L_x_3177:
[----:B------:R-:W-:Y:S05]  /*ce80*/  BSYNC B0 ;  /* 0x0000000000007941 */ /* 0x000fea0003800000 */
.L_x_3176:
        /* <DEDUP_REMOVED lines=18> */
.L_x_3179:
[----:B------:R-:W-:Y:S05]  /*cfb0*/  BSYNC B0 ;  /* 0x0000000000007941 */ /* 0x000fea0003800000 */
.L_x_3178:
        /* <DEDUP_REMOVED lines=19> */
.L_x_3172:
        /* <DEDUP_REMOVED lines=36> */
.L_x_3182:
[----:B------:R-:W-:Y:S05]  /*d330*/  BSYNC B0 ;  /* 0x0000000000007941 */ /* 0x000fea0003800000 */
.L_x_3181:
        /* <DEDUP_REMOVED lines=30> */
.L_x_3222:
[----:B------:R-:W-:Y:S05]  /*d520*/  BRA.DIV ~URZ, `(.L_x_3184) ;  /* 0x00001fa27f007947 */ /* 0x000fea000b800000 */
[----:B------:R4:W1:Y:S02]  /*d530*/  SHFL.IDX PT, R0, R11, RZ, 0x181f ;  /* 0x00181fff0b007589 */ /* 0x00086400000e0000 */
.L_x_3223:
        /* <DEDUP_REMOVED lines=21> */
.L_x_3186:
[----:B------:R-:W-:Y:S05]  /*d690*/  BSYNC B0 ;  /* 0x0000000000007941 */ /* 0x000fea0003800000 */
.L_x_3185:
[----:B------:R-:W-:Y:S05]  /*d6a0*/  BRA.DIV ~URZ, `(.L_x_3187) ;  /* 0x00001e927f007947 */ /* 0x000fea000b800000 */
[----:B---3--:R3:W2:Y:S04]  /*d6b0*/  SHFL.IDX PT, R8, R9, 0x1, 0x181f ;  /* 0x00381f0009087f89 */ /* 0x0086a800000e0000 */
[----:B-1----:R3:W1:Y:S02]  /*d6c0*/  SHFL.IDX PT, R0, R11, 0x1, 0x181f ;  /* 0x00381f000b007f89 */ /* 0x00266400000e0000 */
.L_x_3224:
        /* <DEDUP_REMOVED lines=19> */
.L_x_3189:
[----:B------:R-:W-:Y:S05]  /*d800*/  BSYNC B0 ;  /* 0x0000000000007941 */ /* 0x000fea0003800000 */
.L_x_3188:
[----:B------:R-:W-:Y:S05]  /*d810*/  BRA.DIV ~URZ, `(.L_x_3190) ;  /* 0x00001df27f007947 */ /* 0x000fea000b800000 */
[----:B--2---:R2:W3:Y:S02]  /*d820*/  SHFL.IDX PT, R8, R9, 0x2, 0x181f ;  /* 0x00581f0009087f89 */ /* 0x0044e400000e0000 */
.L_x_3225:
[----:B------:R-:W-:Y:S05]  /*d830*/  BRA.DIV ~URZ, `(.L_x_3191) ;  /* 0x00001e427f007947 */ /* 0x000fea000b800000 */
[----:B-1----:R1:W2:Y:S02]  /*d840*/  SHFL.IDX PT, R0, R11, 0x2, 0x181f ;  /* 0x00581f000b007f89 */ /* 0x0022a400000e0000 */
.L_x_3226:
        /* <DEDUP_REMOVED lines=19> */
.L_x_3193:
[----:B------:R-:W-:Y:S05]  /*d980*/  BSYNC B0 ;  /* 0x0000000000007941 */ /* 0x000fea0003800000 */
.L_x_3192:
[----:B------:R-:W-:Y:S05]  /*d990*/  BRA.DIV ~URZ, `(.L_x_3194) ;  /* 0x00001d527f007947 */ /* 0x000fea000b800000 */
[----:B---3--:R3:W1:Y:S04]  /*d9a0*/  SHFL.IDX PT, R8, R9, 0x3, 0x181f ;  /* 0x00781f0009087f89 */ /* 0x00866800000e0000 */
[----:B--2---:R3:W2:Y:S02]  /*d9b0*/  SHFL.IDX PT, R0, R11, 0x3, 0x181f ;  /* 0x00781f000b007f89 */ /* 0x0046a400000e0000 */
.L_x_3227:
        /* <DEDUP_REMOVED lines=18> */
.L_x_3180:
[----:B------:R-:W-:Y:S05]  /*dae0*/  BSYNC B1 ;  /* 0x0000000000017941 */ /* 0x000fea0003800000 */
.L_x_3171:
[----:B--2-4-:R-:W2:Y:S02]  /*daf0*/  LDL R0, [R1+0x2c] ;  /* 0x00002c0001007983 */ /* 0x014ea40000100800 */
        /* <DEDUP_REMOVED lines=9> */
.L_x_3228:
[----:B------:R-:W-:Y:S01]  /*db90*/  WARPSYNC 0xffffffff ;  /* 0xffffffff00007948 */ /* 0x000fe20003800000 */
[----:B------:R-:W-:Y:S06]  /*dba0*/  BAR.SYNC.DEFER_BLOCKING 0x4, 0x100 ;  /* 0x0104000000007b1d */ /* 0x000fec0000010000 */
[----:B----4-:R4:W-:Y:S04]  /*dbb0*/  STL [R1], R0 ;  /* 0x0000000001007387 */ /* 0x0109e80000100800 */
[----:B------:R4:W-:Y:S04]  /*dbc0*/  @!P6 STS [0x24100], R65 ;  /* 0x02410041ff00e388 */ /* 0x0009e80000000800 */
[----:B------:R-:W-:Y:S06]  /*dbd0*/  BAR.ARV 0x5, 0x100 ;  /* 0x0144000000007b1d */ /* 0x000fec0000002000 */
.L_x_3195:
[----:B--2-4-:R-:W2:Y:S02]  /*dbe0*/  LDL R0, [R1] ;  /* 0x0000000001007983 */ /* 0x014ea40000100800 */
[----:B--2---:R-:W-:-:S13]  /*dbf0*/  ISETP.GE.AND P0, PT, R0, c[0x0][0x538], PT ;  /* 0x00014e0000007a0c */ /* 0x004fda0003f06270 */
[----:B-1-3--:R-:W-:Y:S01]  /*dc00*/  @P0 CALL.REL.NOINC `(.L_x_3197) ;  /* 0x0000001000000944 */ /* 0x00afe20003c00000 */
[----:B------:R-:W-:Y:S05]  /*dc10*/  BRA `(.L_x_3198) ;  /* 0xffff2c9000007947 */ /* 0x000fea000383ffff */
.L_x_3197:
[----:B------:R-:W-:Y:S05]  /*dc20*/  EXIT ;  /* 0x000000000000794d */ /* 0x000fea0003800000 */
.L_x_3122:
[----:B------:R-:W-:Y:S01]  /*dc30*/  IMAD.MOV.U32 R161, RZ, RZ, R9 ;  /* 0x000000ffffa17224 */ /* 0x000fe200078e0009 */
[----:B------:R-:W-:Y:S01]  /*dc40*/  MOV R160, RZ ;  /* 0x000000ff00a07202 */ /* 0x000fe20000000f00 */
[----:B------:R-:W-:Y:S01]  /*dc50*/  IMAD.MOV.U32 R3, RZ, RZ, 0x181f ;  /* 0x0000181fff037424 */ /* 0x000fe200078e00ff */
[----:B------:R-:W-:Y:S02]  /*dc60*/  MOV R2, 0xdc80 ;  /* 0x0000dc8000027802 */ /* 0x000fe40000000f00 */
[----:B-----5:R-:W-:Y:S05]  /*dc70*/  CALL.REL.NOINC `($__internal_15_$__cuda_sm70_shflsync_idx_p) ;  /* 0x00001c0000007944 */ /* 0x020fea0003c00000 */
[----:B------:R-:W-:Y:S01]  /*dc80*/  MOV R8, R160 ;  /* 0x000000a000087202 */ /* 0x000fe20000000f00 */
[----:B------:R-:W-:Y:S05]  /*dc90*/  BRA `(.L_x_3199) ;  /* 0xffff369000007947 */ /* 0x000fea000383ffff */
.L_x_3123:
[----:B------:R-:W-:Y:S01]  /*dca0*/  IMAD.MOV.U32 R161, RZ, RZ, R11 ;  /* 0x000000ffffa17224 */ /* 0x000fe200078e000b */
[----:B------:R-:W-:Y:S01]  /*dcb0*/  MOV R160, RZ ;  /* 0x000000ff00a07202 */ /* 0x000fe20000000f00 */
[----:B------:R-:W-:Y:S01]  /*dcc0*/  IMAD.MOV.U32 R3, RZ, RZ, 0x181f ;  /* 0x0000181fff037424 */ /* 0x000fe200078e00ff */
[----:B------:R-:W-:Y:S02]  /*dcd0*/  MOV R2, 0xdcf0 ;  /* 0x0000dcf000027802 */ /* 0x000fe40000000f00 */
[----:B-12--5:R-:W-:Y:S05]  /*dce0*/  CALL.REL.NOINC `($__internal_15_$__cuda_sm70_shflsync_idx_p) ;  /* 0x00001b9000007944 */ /* 0x026fea0003c00000 */
[----:B------:R-:W-:Y:S01]  /*dcf0*/  MOV R0, R160 ;  /* 0x000000a000007202 */ /* 0x000fe20000000f00 */
[----:B------:R-:W-:Y:S05]  /*dd00*/  BRA `(.L_x_3200) ;  /* 0xffff364000007947 */ /* 0x000fea000383ffff */
.L_x_3126:
[----:B------:R-:W-:Y:S01]  /*dd10*/  IMAD.MOV.U32 R161, RZ, RZ, R9 ;  /* 0x000000ffffa17224 */ /* 0x000fe200078e0009 */
[----:B------:R-:W-:Y:S01]  /*dd20*/  MOV R160, 0x1 ;  /* 0x0000000100a07802 */ /* 0x000fe20000000f00 */
[----:B--2---:R-:W-:Y:S01]  /*dd30*/  IMAD.MOV.U32 R3, RZ, RZ, 0x181f ;  /* 0x0000181fff037424 */ /* 0x004fe200078e00ff */
[----:B------:R-:W-:-:S02]  /*dd40*/  MOV R2, 0xdd60 ;  /* 0x0000dd6000027802 */ /* 0x000fc40000000f00 */
[----:B-1-345:R-:W-:Y:S05]  /*dd50*/  CALL.REL.NOINC `($__internal_15_$__cuda_sm70_shflsync_idx_p) ;  /* 0x00001b2000007944 */ /* 0x03afea0003c00000 */
[----:B------:R-:W-:Y:S01]  /*dd60*/  IMAD.MOV.U32 R8, RZ, RZ, R160 ;  /* 0x000000ffff087224 */ /* 0x000fe200078e00a0 */
[----:B------:R-:W-:Y:S01]  /*dd70*/  MOV R160, 0x1 ;  /* 0x0000000100a07802 */ /* 0x000fe20000000f00 */
[----:B------:R-:W-:Y:S01]  /*dd80*/  IMAD.MOV.U32 R161, RZ, RZ, R11 ;  /* 0x000000ffffa17224 */ /* 0x000fe200078e000b */
[----:B------:R-:W-:-:S02]  /*dd90*/  MOV R3, 0x181f ;  /* 0x0000181f00037802 */ /* 0x000fc40000000f00 */
[----:B------:R-:W-:Y:S02]  /*dda0*/  MOV R2, 0xddc0 ;  /* 0x0000ddc000027802 */ /* 0x000fe40000000f00 */
[----:B------:R-:W-:Y:S05]  /*ddb0*/  CALL.REL.NOINC `($__internal_15_$__cuda_sm70_shflsync_idx_p) ;  /* 0x00001ac000007944 */ /* 0x000fea0003c00000 */
[----:B------:R-:W-:Y:S01]  /*ddc0*/  MOV R0, R160 ;  /* 0x000000a000007202 */ /* 0x000fe20000000f00 */
[----:B------:R-:W-:Y:S05]  /*ddd0*/  BRA `(.L_x_3201) ;  /* 0xffff370000007947 */ /* 0x000fea000383ffff */
.L_x_3129:
[----:B------:R-:W-:Y:S01]  /*dde0*/  IMAD.MOV.U32 R161, RZ, RZ, R9 ;  /* 0x000000ffffa17224 */ /* 0x000fe200078e0009 */
[----:B------:R-:W-:Y:S01]  /*ddf0*/  MOV R160, 0x2 ;  /* 0x0000000200a07802 */ /* 0x000fe20000000f00 */
[----:B-1----:R-:W-:Y:S01]  /*de00*/  IMAD.MOV.U32 R3, RZ, RZ, 0x181f ;  /* 0x0000181fff037424 */ /* 0x002fe200078e00ff */
[----:B------:R-:W-:Y:S02]  /*de10*/  MOV R2, 0xde30 ;  /* 0x0000de3000027802 */ /* 0x000fe40000000f00 */
[----:B--2345:R-:W-:Y:S05]  /*de20*/  CALL.REL.NOINC `($__internal_15_$__cuda_sm70_shflsync_idx_p) ;  /* 0x00001a5000007944 */ /* 0x03cfea0003c00000 */
[----:B------:R-:W-:Y:S01]  /*de30*/  MOV R8, R160 ;  /* 0x000000a000087202 */ /* 0x000fe20000000f00 */
[----:B------:R-:W-:Y:S05]  /*de40*/  BRA `(.L_x_3202) ;  /* 0xffff37f000007947 */ /* 0x000fea000383ffff */
.L_x_3130:
[----:B------:R-:W-:Y:S01]  /*de50*/  IMAD.MOV.U32 R161, RZ, RZ, R11 ;  /* 0x000000ffffa17224 */ /* 0x000fe200078e000b */
[----:B------:R-:W-:Y:S01]  /*de60*/  MOV R160, 0x2 ;  /* 0x0000000200a07802 */ /* 0x000fe20000000f00 */
[----:B------:R-:W-:Y:S01]  /*de70*/  IMAD.MOV.U32 R3, RZ, RZ, 0x181f ;  /* 0x0000181fff037424 */ /* 0x000fe200078e00ff */
[----:B------:R-:W-:Y:S02]  /*de80*/  MOV R2, 0xdea0 ;  /* 0x0000dea000027802 */ /* 0x000fe40000000f00 */
[----:B-12345:R-:W-:Y:S05]  /*de90*/  CALL.REL.NOINC `($__internal_15_$__cuda_sm70_shflsync_idx_p) ;  /* 0x000019e000007944 */ /* 0x03efea0003c00000 */
[----:B------:R-:W-:Y:S01]  /*dea0*/  MOV R0, R160 ;  /* 0x000000a000007202 */ /* 0x000fe20000000f00 */
[----:B------:R-:W-:Y:S05]  /*deb0*/  BRA `(.L_x_3203) ;  /* 0xffff37a000007947 */ /* 0x000fea000383ffff */
.L_x_3133:
[----:B------:R-:W-:Y:S01]  /*dec0*/  IMAD.MOV.U32 R161, RZ, RZ, R9 ;  /* 0x000000ffffa17224 */ /* 0x000fe200078e0009 */
[----:B------:R-:W-:Y:S01]  /*ded0*/  MOV R160, 0x3 ;  /* 0x0000000300a07802 */ /* 0x000fe20000000f00 */
[----:B-1----:R-:W-:Y:S01]  /*dee0*/  IMAD.MOV.U32 R3, RZ, RZ, 0x181f ;  /* 0x0000181fff037424 */ /* 0x002fe200078e00ff */
[----:B------:R-:W-:-:S02]  /*def0*/  MOV R2, 0xdf10 ;  /* 0x0000df1000027802 */ /* 0x000fc40000000f00 */
[----:B--2345:R-:W-:Y:S05]  /*df00*/  CALL.REL.NOINC `($__internal_15_$__cuda_sm70_shflsync_idx_p) ;  /* 0x0000197000007944 */ /* 0x03cfea0003c00000 */
        /* <DEDUP_REMOVED lines=8> */
.L_x_3136:
[----:B------:R-:W-:Y:S01]  /*df90*/  IMAD.MOV.U32 R161, RZ, RZ, R9 ;  /* 0x000000ffffa17224 */ /* 0x000fe200078e0009 */
[----:B------:R-:W-:Y:S01]  /*dfa0*/  MOV R160, RZ ;  /* 0x000000ff00a07202 */ /* 0x000fe20000000f00 */
[----:B------:R-:W-:Y:S01]  /*dfb0*/  IMAD.MOV.U32 R3, RZ, RZ, 0x181f ;  /* 0x0000181fff037424 */ /* 0x000fe200078e00ff */
[----:B------:R-:W-:Y:S02]  /*dfc0*/  MOV R2, 0xdfe0 ;  /* 0x0000dfe000027802 */ /* 0x000fe40000000f00 */
[----:B------:R-:W-:Y:S05]  /*dfd0*/  CALL.REL.NOINC `($__internal_15_$__cuda_sm70_shflsync_idx_p) ;  /* 0x000018a000007944 */ /* 0x000fea0003c00000 */
[----:B------:R-:W-:Y:S01]  /*dfe0*/  MOV R8, R160 ;  /* 0x000000a000087202 */ /* 0x000fe20000000f00 */
[----:B------:R-:W-:Y:S05]  /*dff0*/  BRA `(.L_x_3205) ;  /* 0xffff432000007947 */ /* 0x000fea000383ffff */
.L_x_3137:
[----:B------:R-:W-:Y:S01]  /*e000*/  IMAD.MOV.U32 R161, RZ, RZ, R12 ;  /* 0x000000ffffa17224 */ /* 0x000fe200078e000c */
[----:B------:R-:W-:Y:S01]  /*e010*/  MOV R160, RZ ;  /* 0x000000ff00a07202 */ /* 0x000fe20000000f00 */
[----:B------:R-:W-:Y:S01]  /*e020*/  IMAD.MOV.U32 R3, RZ, RZ, 0x181f ;  /* 0x0000181fff037424 */ /* 0x000fe200078e00ff */
[----:B------:R-:W-:Y:S02]  /*e030*/  MOV R2, 0xe050 ;  /* 0x0000e05000027802 */ /* 0x000fe40000000f00 */
[----:B-12---:R-:W-:Y:S05]  /*e040*/  CALL.REL.NOINC `($__internal_15_$__cuda_sm70_shflsync_idx_p) ;  /* 0x0000183000007944 */ /* 0x006fea0003c00000 */
[C---:B------:R-:W-:Y:S01]  /*e050*/  IADD3 R6, P6, R160.reuse, R17, RZ ;  /* 0x00000011a0067210 */ /* 0x040fe20007fde0ff */
[----:B------:R-:W-:Y:S01]  /*e060*/  IMAD.MOV.U32 R161, RZ, RZ, R9 ;  /* 0x000000ffffa17224 */ /* 0x000fe200078e0009 */
[----:B------:R-:W-:-:S02]  /*e070*/  IADD3 R4, P5, R160, R18, RZ ;  /* 0x00000012a0047210 */ /* 0x000fc40007fbe0ff */
[----:B------:R-:W-:Y:S01]  /*e080*/  IADD3 R2, P0, R160, R19, RZ ;  /* 0x00000013a0027210 */ /* 0x000fe20007f1e0ff */
[C---:B------:R-:W-:Y:S01]  /*e090*/  IMAD.X R7, R8.reuse, 0x1, R14, P6 ;  /* 0x0000000108077824 */ /* 0x040fe200030e060e */
[----:B------:R-:W-:Y:S01]  /*e0a0*/  ISETP.GE.AND P6, PT, R195, c[0x0][0x1d4], PT ;  /* 0x00007500c3007a0c */ /* 0x000fe20003fc6270 */
[----:B------:R-:W-:Y:S01]  /*e0b0*/  IMAD.X R5, R8, 0x1, R16, P5 ;  /* 0x0000000108057824 */ /* 0x000fe200028e0610 */
        /* <DEDUP_REMOVED lines=15> */
[----:B-1----:R-:W-:Y:S05]  /*e1b0*/  CALL.REL.NOINC `($__internal_15_$__cuda_sm70_shflsync_idx_p) ;  /* 0x000016c000007944 */ /* 0x002fea0003c00000 */
        /* <DEDUP_REMOVED lines=8> */
.L_x_3140:
[----:B------:R-:W-:Y:S01]  /*e240*/  IMAD.MOV.U32 R161, RZ, RZ, R13 ;  /* 0x000000ffffa17224 */ /* 0x000fe200078e000d */
[----:B------:R-:W-:Y:S01]  /*e250*/  MOV R160, RZ ;  /* 0x000000ff00a07202 */ /* 0x000fe20000000f00 */
[----:B------:R-:W-:Y:S01]  /*e260*/  IMAD.MOV.U32 R3, RZ, RZ, 0x181f ;  /* 0x0000181fff037424 */ /* 0x000fe200078e00ff */
[----:B------:R-:W-:Y:S02]  /*e270*/  MOV R2, 0xe290 ;  /* 0x0000e29000027802 */ /* 0x000fe40000000f00 */
[----:B-1234-:R-:W-:Y:S05]  /*e280*/  CALL.REL.NOINC `($__internal_15_$__cuda_sm70_shflsync_idx_p) ;  /* 0x000015f000007944 */ /* 0x01efea0003c00000 */
[----:B------:R-:W-:Y:S01]  /*e290*/  MOV R12, R160 ;  /* 0x000000a0000c7202 */ /* 0x000fe20000000f00 */
[----:B------:R-:W-:Y:S05]  /*e2a0*/  BRA `(.L_x_3207) ;  /* 0xffff45e000007947 */ /* 0x000fea000383ffff */
.L_x_3141:
[----:B------:R-:W-:Y:S01]  /*e2b0*/  IMAD.MOV.U32 R161, RZ, RZ, R21 ;  /* 0x000000ffffa17224 */ /* 0x000fe200078e0015 */
[----:B------:R-:W-:Y:S01]  /*e2c0*/  MOV R160, RZ ;  /* 0x000000ff00a07202 */ /* 0x000fe20000000f00 */
[----:B------:R-:W-:Y:S01]  /*e2d0*/  IMAD.MOV.U32 R3, RZ, RZ, 0x181f ;  /* 0x0000181fff037424 */ /* 0x000fe200078e00ff */
[----:B------:R-:W-:Y:S02]  /*e2e0*/  MOV R2, 0xe300 ;  /* 0x0000e30000027802 */ /* 0x000fe40000000f00 */
[----:B-1234-:R-:W-:Y:S05]  /*e2f0*/  CALL.REL.NOINC `($__internal_15_$__cuda_sm70_shflsync_idx_p) ;  /* 0x0000158000007944 */ /* 0x01efea0003c00000 */
[C---:B------:R-:W-:Y:S01]  /*e300*/  IADD3 R16, P0, R160.reuse, R25, RZ ;  /* 0x00000019a0107210 */ /* 0x040fe20007f1e0ff */
[----:B------:R-:W-:Y:S01]  /*e310*/  IMAD.MOV.U32 R161, RZ, RZ, R13 ;  /* 0x000000ffffa17224 */ /* 0x000fe200078e000d */
[----:B------:R-:W-:-:S02]  /*e320*/  IADD3 R14, P1, R160, R26, RZ ;  /* 0x0000001aa00e7210 */ /* 0x000fc40007f3e0ff */
[----:B------:R-:W-:Y:S01]  /*e330*/  ISETP.GE.AND P6, PT, R195, c[0x0][0x1d4], PT ;  /* 0x00007500c3007a0c */ /* 0x000fe20003fc6270 */
[----:B------:R-:W-:Y:S01]  /*e340*/  IMAD.X R17, R12, 0x1, R22, P0 ;  /* 0x000000010c117824 */ /* 0x000fe200000e0616 */
        /* <DEDUP_REMOVED lines=26> */
.L_x_3144:
[----:B------:R-:W-:Y:S01]  /*e4f0*/  IMAD.MOV.U32 R161, RZ, RZ, R5 ;  /* 0x000000ffffa17224 */ /* 0x000fe200078e0005 */
[----:B------:R-:W-:Y:S01]  /*e500*/  MOV R160, RZ ;  /* 0x000000ff00a07202 */ /* 0x000fe20000000f00 */
[----:B------:R-:W-:Y:S01]  /*e510*/  IMAD.MOV.U32 R3, RZ, RZ, 0x181f ;  /* 0x0000181fff037424 */ /* 0x000fe200078e00ff */
[----:B------:R-:W-:Y:S02]  /*e520*/  MOV R2, 0xe540 ;  /* 0x0000e54000027802 */ /* 0x000fe40000000f00 */
[----:B------:R-:W-:Y:S05]  /*e530*/  CALL.REL.NOINC `($__internal_15_$__cuda_sm70_shflsync_idx_p) ;  /* 0x0000134000007944 */ /* 0x000fea0003c00000 */
[----:B------:R-:W-:Y:S01]  /*e540*/  MOV R4, R160 ;  /* 0x000000a000047202 */ /* 0x000fe20000000f00 */
[----:B------:R-:W-:Y:S05]  /*e550*/  BRA `(.L_x_3209) ;  /* 0xffff6a3000007947 */ /* 0x000fea000383ffff */
.L_x_3145:
        /* <DEDUP_REMOVED lines=36> */
.L_x_3149:
[----:B------:R-:W-:Y:S01]  /*e7a0*/  MOV R160, RZ ;  /* 0x000000ff00a07202 */ /* 0x000fe20000000f00 */
[----:B------:R-:W-:Y:S01]  /*e7b0*/  IMAD.MOV.U32 R161, RZ, RZ, R20 ;  /* 0x000000ffffa17224 */ /* 0x000fe200078e0014 */
[----:B------:R-:W-:Y:S01]  /*e7c0*/  MOV R2, 0xe7f0 ;  /* 0x0000e7f000027802 */ /* 0x000fe20000000f00 */
[----:B------:R-:W-:Y:S02]  /*e7d0*/  IMAD.MOV.U32 R3, RZ, RZ, 0x181f ;  /* 0x0000181fff037424 */ /* 0x000fe400078e00ff */
[----:B-1234-:R-:W-:Y:S05]  /*e7e0*/  CALL.REL.NOINC `($__internal_15_$__cuda_sm70_shflsync_idx_p) ;  /* 0x0000109000007944 */ /* 0x01efea0003c00000 */
[----:B------:R-:W-:Y:S01]  /*e7f0*/  MOV R5, R160 ;  /* 0x000000a000057202 */ /* 0x000fe20000000f00 */
[----:B------:R-:W-:-:S05]  /*e800*/  BRA `(.L_x_3211) ;  /* 0xffff6e3000007947 */ /* 0x000fca000383ffff */
.L_x_3150:
[----:B------:R-:W-:Y:S01]  /*e810*/  MOV R160, RZ ;  /* 0x000000ff00a07202 */ /* 0x000fe20000000f00 */
[----:B------:R-:W-:Y:S01]  /*e820*/  IMAD.MOV.U32 R161, RZ, RZ, R21 ;  /* 0x000000ffffa17224 */ /* 0x000fe200078e0015 */
[----:B------:R-:W-:Y:S01]  /*e830*/  MOV R2, 0xe860 ;  /* 0x0000e86000027802 */ /* 0x000fe20000000f00 */
[----:B------:R-:W-:Y:S02]  /*e840*/  IMAD.MOV.U32 R3, RZ, RZ, 0x181f ;  /* 0x0000181fff037424 */ /* 0x000fe400078e00ff */
[----:B-1234-:R-:W-:Y:S05]  /*e850*/  CALL.REL.NOINC `($__internal_15_$__cuda_sm70_shflsync_idx_p) ;  /* 0x0000102000007944 */ /* 0x01efea0003c00000 */
[----:B------:R-:W-:Y:S01]  /*e860*/  ISETP.GE.AND P6, PT, R195, c[0x0][0x1d4], PT ;  /* 0x00007500c3007a0c */ /* 0x000fe20003fc6270 */
[----:B------:R-:W-:Y:S01]  /*e870*/  IMAD R4, R210, 0x6000, R231 ;  /* 0x00006000d2047824 */ /* 0x000fe200078e02e7 */
[----:B------:R-:W-:Y:S01]  /*e880*/  IADD3 R2, P0, R160, R29, RZ ;  /* 0x0000001da0027210 */ /* 0x000fe20007f1e0ff */
[----:B------:R-:W-:Y:S01]  /*e890*/  IMAD.MOV.U32 R161, RZ, RZ, R20 ;  /* 0x000000ffffa17224 */ /* 0x000fe200078e0014 */
[----:B------:R-:W-:Y:S02]  /*e8a0*/  ISETP.GE.AND P5, PT, R212, c[0x0][0x1d4], PT ;  /* 0x00007500d4007a0c */ /* 0x000fe40003fa6270 */
[C---:B------:R-:W-:Y:S01]  /*e8b0*/  IADD3 R6, P1, R160.reuse, R30, RZ ;  /* 0x0000001ea0067210 */ /* 0x040fe20007f3e0ff */
[----:B------:R-:W-:Y:S01]  /*e8c0*/  IMAD.X R3, R5, 0x1, R22, P0 ;  /* 0x0000000105037824 */ /* 0x000fe200000e0616 */
        /* <DEDUP_REMOVED lines=16> */
[----:B--2---:R-:W-:Y:S05]  /*e9d0*/  CALL.REL.NOINC `($__internal_15_$__cuda_sm70_shflsync_idx_p) ;  /* 0x00000ea000007944 */ /* 0x004fea0003c00000 */
[----:B------:R-:W-:Y:S01]  /*e9e0*/  MOV R3, 0x181f ;  /* 0x0000181f00037802 */ /* 0x000fe20000000f00 */
[----:B------:R-:W-:Y:S01]  /*e9f0*/  IMAD.MOV.U32 R5, RZ, RZ, R160 ;  /* 0x000000ffff057224 */ /* 0x000fe200078e00a0 */
[----:B------:R-:W-:Y:S01]  /*ea00*/  MOV R160, 0x1 ;  /* 0x0000000100a07802 */ /* 0x000fe20000000f00 */
[----:B------:R-:W-:Y:S01]  /*ea10*/  IMAD.MOV.U32 R161, RZ, RZ, R21 ;  /* 0x000000ffffa17224 */ /* 0x000fe200078e0015 */
[----:B------:R-:W-:Y:S02]  /*ea20*/  MOV R2, 0xea40 ;  /* 0x0000ea4000027802 */ /* 0x000fe40000000f00 */
[----:B------:R-:W-:Y:S05]  /*ea30*/  CALL.REL.NOINC `($__internal_15_$__cuda_sm70_shflsync_idx_p) ;  /* 0x00000e4000007944 */ /* 0x000fea0003c00000 */
[----:B------:R-:W-:Y:S01]  /*ea40*/  MOV R2, R160 ;  /* 0x000000a000027202 */ /* 0x000fe20000000f00 */
[----:B------:R-:W-:-:S05]  /*ea50*/  BRA `(.L_x_3212) ;  /* 0xffff6d4000007947 */ /* 0x000fca000383ffff */
.L_x_3153:
[----:B------:R-:W-:Y:S01]  /*ea60*/  MOV R160, RZ ;  /* 0x000000ff00a07202 */ /* 0x000fe20000000f00 */
[----:B------:R-:W-:Y:S01]  /*ea70*/  IMAD.MOV.U32 R161, RZ, RZ, R5 ;  /* 0x000000ffffa17224 */ /* 0x000fe200078e0005 */
[----:B------:R-:W-:Y:S01]  /*ea80*/  MOV R2, 0xeab0 ;  /* 0x0000eab000027802 */ /* 0x000fe20000000f00 */
[----:B------:R-:W-:Y:S02]  /*ea90*/  IMAD.MOV.U32 R3, RZ, RZ, 0x181f ;  /* 0x0000181fff037424 */ /* 0x000fe400078e00ff */
[----:B------:R-:W-:Y:S05]  /*eaa0*/  CALL.REL.NOINC `($__internal_15_$__cuda_sm70_shflsync_idx_p) ;  /* 0x00000dd000007944 */ /* 0x000fea0003c00000 */
[----:B------:R-:W-:Y:S01]  /*eab0*/  MOV R4, R160 ;  /* 0x000000a000047202 */ /* 0x000fe20000000f00 */
[----:B------:R-:W-:-:S05]  /*eac0*/  BRA `(.L_x_3213) ;  /* 0xffff98f000007947 */ /* 0x000fca000383ffff */
.L_x_3154:
[----:B------:R-:W-:Y:S01]  /*ead0*/  MOV R160, RZ ;  /* 0x000000ff00a07202 */ /* 0x000fe20000000f00 */
[----:B------:R-:W-:Y:S01]  /*eae0*/  IMAD.MOV.U32 R161, RZ, RZ, R12 ;  /* 0x000000ffffa17224 */ /* 0x000fe200078e000c */
[----:B------:R-:W-:Y:S01]  /*eaf0*/  MOV R2, 0xeb20 ;  /* 0x0000eb2000027802 */ /* 0x000fe20000000f00 */
[----:B------:R-:W-:Y:S02]  /*eb00*/  IMAD.MOV.U32 R3, RZ, RZ, 0x181f ;  /* 0x0000181fff037424 */ /* 0x000fe400078e00ff */
[----:B-12---:R-:W-:Y:S05]  /*eb10*/  CALL.REL.NOINC `($__internal_15_$__cuda_sm70_shflsync_idx_p) ;  /* 0x00000d6000007944 */ /* 0x006fea0003c00000 */
[----:B------:R-:W-:Y:S01]  /*eb20*/  ISETP.GE.AND P6, PT, R195, c[0x0][0x1d4], PT ;  /* 0x00007500c3007a0c */ /* 0x000fe20003fc6270 */
[----:B------:R-:W-:Y:S01]  /*eb30*/  IMAD R0, R210, 0x6000, R232 ;  /* 0x00006000d2007824 */ /* 0x000fe200078e02e8 */
[----:B------:R-:W-:Y:S01]  /*eb40*/  IADD3 R8, P0, R160, R16, RZ ;  /* 0x00000010a0087210 */ /* 0x000fe20007f1e0ff */
[----:B------:R-:W-:Y:S01]  /*eb50*/  IMAD.MOV.U32 R161, RZ, RZ, R5 ;  /* 0x000000ffffa17224 */ /* 0x000fe200078e0005 */
[----:B------:R-:W-:Y:S02]  /*eb60*/  ISETP.GE.AND P5, PT, R212, c[0x0][0x1d4], PT ;  /* 0x00007500d4007a0c */ /* 0x000fe40003fa6270 */
[----:B------:R-:W-:Y:S01]  /*eb70*/  IADD3 R6, P1, R160, R17, RZ ;  /* 0x00000011a0067210 */ /* 0x000fe20007f3e0ff */
[C---:B------:R-:W-:Y:S01]  /*eb80*/  IMAD.X R9, R4.reuse, 0x1, R13, P0 ;  /* 0x0000000104097824 */ /* 0x040fe200000e060d */
        /* <DEDUP_REMOVED lines=16> */
[----:B-1----:R-:W-:Y:S05]  /*ec90*/  CALL.REL.NOINC `($__internal_15_$__cuda_sm70_shflsync_idx_p) ;  /* 0x00000be000007944 */ /* 0x002fea0003c00000 */
        /* <DEDUP_REMOVED lines=8> */
.L_x_3159:
[----:B------:R-:W-:Y:S01]  /*ed20*/  MOV R160, RZ ;  /* 0x000000ff00a07202 */ /* 0x000fe20000000f00 */
[----:B------:R-:W-:Y:S01]  /*ed30*/  IMAD.MOV.U32 R161, RZ, RZ, R20 ;  /* 0x000000ffffa17224 */ /* 0x000fe200078e0014 */
[----:B------:R-:W-:Y:S01]  /*ed40*/  MOV R2, 0xed70 ;  /* 0x0000ed7000027802 */ /* 0x000fe20000000f00 */
[----:B------:R-:W-:Y:S02]  /*ed50*/  IMAD.MOV.U32 R3, RZ, RZ, 0x181f ;  /* 0x0000181fff037424 */ /* 0x000fe400078e00ff */
[----:B-1234-:R-:W-:Y:S05]  /*ed60*/  CALL.REL.NOINC `($__internal_15_$__cuda_sm70_shflsync_idx_p) ;  /* 0x00000b1000007944 */ /* 0x01efea0003c00000 */
[----:B------:R-:W-:Y:S01]  /*ed70*/  MOV R5, R160 ;  /* 0x000000a000057202 */ /* 0x000fe20000000f00 */
[----:B------:R-:W-:-:S05]  /*ed80*/  BRA `(.L_x_3215) ;  /* 0xffff9ca000007947 */ /* 0x000fca000383ffff */
.L_x_3160:
        /* <DEDUP_REMOVED lines=28> */
[----:B------:R-:W-:Y:S05]  /*ef50*/  CALL.REL.NOINC `($__internal_15_$__cuda_sm70_shflsync_idx_p) ;  /* 0x0000092000007944 */ /* 0x000fea0003c00000 */
        /* <DEDUP_REMOVED lines=8> */
.L_x_3161:
[----:B------:R-:W-:Y:S01]  /*efe0*/  MOV R127, 0x2 ;  /* 0x00000002007f7802 */ /* 0x000fe20000000f00 */
[----:B------:R-:W-:Y:S01]  /*eff0*/  IMAD.MOV.U32 R2, RZ, RZ, R125 ;  /* 0x000000ffff027224 */ /* 0x000fe200078e007d */
[----:B------:R-:W-:Y:S02]  /*f000*/  MOV R3, 0xf020 ;  /* 0x0000f02000037802 */ /* 0x000fe40000000f00 */
[----:B------:R-:W-:Y:S05]  /*f010*/  CALL.REL.NOINC `($__internal_14_$__cuda_sm70_shflsync_bfly_p) ;  /* 0x0000081000007944 */ /* 0x000fea0003c00000 */
[----:B------:R-:W-:Y:S01]  /*f020*/  MOV R2, R127 ;  /* 0x0000007f00027202 */ /* 0x000fe20000000f00 */
[----:B------:R-:W-:-:S05]  /*f030*/  BRA `(.L_x_3217) ;  /* 0xffffa87000007947 */ /* 0x000fca000383ffff */
.L_x_3164:
[----:B------:R-:W-:Y:S01]  /*f040*/  MOV R160, RZ ;  /* 0x000000ff00a07202 */ /* 0x000fe20000000f00 */
[----:B------:R-:W-:Y:S01]  /*f050*/  IMAD.MOV.U32 R161, RZ, RZ, R5 ;  /* 0x000000ffffa17224 */ /* 0x000fe200078e0005 */
[----:B------:R-:W-:Y:S01]  /*f060*/  MOV R2, 0xf090 ;  /* 0x0000f09000027802 */ /* 0x000fe20000000f00 */
[----:B------:R-:W-:Y:S02]  /*f070*/  IMAD.MOV.U32 R3, RZ, RZ, 0x181f ;  /* 0x0000181fff037424 */ /* 0x000fe400078e00ff */
[----:B------:R-:W-:Y:S05]  /*f080*/  CALL.REL.NOINC `($__internal_15_$__cuda_sm70_shflsync_idx_p) ;  /* 0x000007f000007944 */ /* 0x000fea0003c00000 */
[----:B------:R-:W-:Y:S01]  /*f090*/  MOV R4, R160 ;  /* 0x000000a000047202 */ /* 0x000fe20000000f00 */
[----:B------:R-:W-:-:S05]  /*f0a0*/  BRA `(.L_x_3218) ;  /* 0xffffc1e000007947 */ /* 0x000fca000383ffff */
.L_x_3165:
        /* <DEDUP_REMOVED lines=37> */
.L_x_3167:
[----:B------:R-:W-:Y:S01]  /*f300*/  IMAD.MOV.U32 R2, RZ, RZ, R214 ;  /* 0x000000ffff027224 */ /* 0x000fe200078e00d6 */
[----:B------:R-:W-:-:S02]  /*f310*/  MOV R127, 0x2 ;  /* 0x00000002007f7802 */ /* 0x000fc40000000f00 */
[----:B------:R-:W-:Y:S02]  /*f320*/  MOV R3, 0xf340 ;  /* 0x0000f34000037802 */ /* 0x000fe40000000f00 */
[----:B------:R-:W-:Y:S05]  /*f330*/  CALL.REL.NOINC `($__internal_14_$__cuda_sm70_shflsync_bfly_p) ;  /* 0x000004f000007944 */ /* 0x000fea0003c00000 */
[----:B------:R-:W-:Y:S01]  /*f340*/  MOV R4, R127 ;  /* 0x0000007f00047202 */ /* 0x000fe20000000f00 */
[----:B------:R-:W-:Y:S05]  /*f350*/  BRA `(.L_x_3220) ;  /* 0xffffc2a000007947 */ /* 0x000fea000383ffff */
.L_x_3168:
[----:B------:R-:W-:Y:S01]  /*f360*/  IMAD.MOV.U32 R2, RZ, RZ, R4 ;  /* 0x000000ffff027224 */ /* 0x000fe200078e0004 */
[----:B------:R-:W-:Y:S02]  /*f370*/  MOV R127, 0x1 ;  /* 0x00000001007f7802 */ /* 0x000fe40000000f00 */
[----:B------:R-:W-:Y:S02]  /*f380*/  MOV R3, 0xf3a0 ;  /* 0x0000f3a000037802 */ /* 0x000fe40000000f00 */
[----:B-1----:R-:W-:Y:S05]  /*f390*/  CALL.REL.NOINC `($__internal_14_$__cuda_sm70_shflsync_bfly_p) ;  /* 0x0000049000007944 */ /* 0x002fea0003c00000 */
[----:B------:R-:W-:Y:S01]  /*f3a0*/  FADD.FTZ R4, R4, R127 ;  /* 0x0000007f04047221 */ /* 0x000fe20000010000 */
[----:B------:R-:W-:Y:S02]  /*f3b0*/  MOV R2, R215 ;  /* 0x000000d700027202 */ /* 0x000fe40000000f00 */
[----:B------:R-:W-:Y:S02]  /*f3c0*/  MOV R127, 0x2 ;  /* 0x00000002007f7802 */ /* 0x000fe40000000f00 */
[----:B------:R-:W-:Y:S02]  /*f3d0*/  MOV R3, 0xf3f0 ;  /* 0x0000f3f000037802 */ /* 0x000fe40000000f00 */
[----:B------:R-:W-:Y:S05]  /*f3e0*/  CALL.REL.NOINC `($__internal_14_$__cuda_sm70_shflsync_bfly_p) ;  /* 0x0000044000007944 */ /* 0x000fea0003c00000 */
[----:B------:R-:W-:Y:S01]  /*f3f0*/  FADD.FTZ R0, R215, R127 ;  /* 0x0000007fd7007221 */ /* 0x000fe20000010000 */
[----:B------:R-:W-:-:S02]  /*f400*/  MOV R127, 0x1 ;  /* 0x00000001007f7802 */ /* 0x000fc40000000f00 */
[----:B------:R-:W-:Y:S02]  /*f410*/  MOV R3, 0xf440 ;  /* 0x0000f44000037802 */ /* 0x000fe40000000f00 */
[----:B------:R-:W-:Y:S02]  /*f420*/  MOV R2, R0 ;  /* 0x0000000000027202 */ /* 0x000fe40000000f00 */
[----:B------:R-:W-:Y:S05]  /*f430*/  CALL.REL.NOINC `($__internal_14_$__cuda_sm70_shflsync_bfly_p) ;  /* 0x000003f000007944 */ /* 0x000fea0003c00000 */
[----:B------:R-:W-:Y:S01]  /*f440*/  MOV R3, R127 ;  /* 0x0000007f00037202 */ /* 0x000fe20000000f00 */
[----:B------:R-:W-:Y:S05]  /*f450*/  BRA `(.L_x_3221) ;  /* 0xffffc21000007947 */ /* 0x000fea000383ffff */
.L_x_3183:
[----:B------:R-:W-:Y:S01]  /*f460*/  IMAD.MOV.U32 R161, RZ, RZ, R9 ;  /* 0x000000ffffa17224 */ /* 0x000fe200078e0009 */
[----:B------:R-:W-:Y:S01]  /*f470*/  MOV R160, RZ ;  /* 0x000000ff00a07202 */ /* 0x000fe20000000f00 */
[----:B------:R-:W-:Y:S01]  /*f480*/  IMAD.MOV.U32 R3, RZ, RZ, 0x181f ;  /* 0x0000181fff037424 */ /* 0x000fe200078e00ff */
[----:B------:R-:W-:Y:S02]  /*f490*/  MOV R2, 0xf4b0 ;  /* 0x0000f4b000027802 */ /* 0x000fe40000000f00 */
[----:B-1----:R-:W-:Y:S05]  /*f4a0*/  CALL.REL.NOINC `($__internal_15_$__cuda_sm70_shflsync_idx_p) ;  /* 0x000003d000007944 */ /* 0x002fea0003c00000 */
[----:B------:R-:W-:Y:S01]  /*f4b0*/  MOV R8, R160 ;  /* 0x000000a000087202 */ /* 0x000fe20000000f00 */
[----:B------:R-:W-:Y:S05]  /*f4c0*/  BRA `(.L_x_3222) ;  /* 0xffffe05000007947 */ /* 0x000fea000383ffff */
.L_x_3184:
[----:B------:R-:W-:Y:S01]  /*f4d0*/  IMAD.MOV.U32 R161, RZ, RZ, R11 ;  /* 0x000000ffffa17224 */ /* 0x000fe200078e000b */
[----:B------:R-:W-:Y:S01]  /*f4e0*/  MOV R160, RZ ;  /* 0x000000ff00a07202 */ /* 0x000fe20000000f00 */
[----:B------:R-:W-:Y:S01]  /*f4f0*/  IMAD.MOV.U32 R3, RZ, RZ, 0x181f ;  /* 0x0000181fff037424 */ /* 0x000fe200078e00ff */
[----:B------:R-:W-:-:S02]  /*f500*/  MOV R2, 0xf520 ;  /* 0x0000f52000027802 */ /* 0x000fc40000000f00 */
[----:B-123--:R-:W-:Y:S05]  /*f510*/  CALL.REL.NOINC `($__internal_15_$__cuda_sm70_shflsync_idx_p) ;  /* 0x0000036000007944 */ /* 0x00efea0003c00000 */
[----:B------:R-:W-:Y:S01]  /*f520*/  MOV R0, R160 ;  /* 0x000000a000007202 */ /* 0x000fe20000000f00 */
[----:B------:R-:W-:Y:S05]  /*f530*/  BRA `(.L_x_3223) ;  /* 0xffffe00000007947 */ /* 0x000fea000383ffff */
.L_x_3187:
[----:B------:R-:W-:Y:S01]  /*f540*/  IMAD.MOV.U32 R161, RZ, RZ, R9 ;  /* 0x000000ffffa17224 */ /* 0x000fe200078e0009 */
[----:B------:R-:W-:Y:S01]  /*f550*/  MOV R160, 0x1 ;  /* 0x0000000100a07802 */ /* 0x000fe20000000f00 */
[----:B-1----:R-:W-:Y:S01]  /*f560*/  IMAD.MOV.U32 R3, RZ, RZ, 0x181f ;  /* 0x0000181fff037424 */ /* 0x002fe200078e00ff */
[----:B------:R-:W-:-:S02]  /*f570*/  MOV R2, 0xf590 ;  /* 0x0000f59000027802 */ /* 0x000fc40000000f00 */
[----:B--234-:R-:W-:Y:S05]  /*f580*/  CALL.REL.NOINC `($__internal_15_$__cuda_sm70_shflsync_idx_p) ;  /* 0x000002f000007944 */ /* 0x01cfea0003c00000 */
        /* <DEDUP_REMOVED lines=8> */
.L_x_3190:
[----:B------:R-:W-:Y:S01]  /*f610*/  IMAD.MOV.U32 R161, RZ, RZ, R9 ;  /* 0x000000ffffa17224 */ /* 0x000fe200078e0009 */
[----:B------:R-:W-:Y:S01]  /*f620*/  MOV R160, 0x2 ;  /* 0x0000000200a07802 */ /* 0x000fe20000000f00 */
[----:B-1----:R-:W-:Y:S01]  /*f630*/  IMAD.MOV.U32 R3, RZ, RZ, 0x181f ;  /* 0x0000181fff037424 */ /* 0x002fe200078e00ff */
[----:B------:R-:W-:Y:S02]  /*f640*/  MOV R2, 0xf660 ;  /* 0x0000f66000027802 */ /* 0x000fe40000000f00 */
[----:B--234-:R-:W-:Y:S05]  /*f650*/  CALL.REL.NOINC `($__internal_15_$__cuda_sm70_shflsync_idx_p) ;  /* 0x0000022000007944 */ /* 0x01cfea0003c00000 */
[----:B------:R-:W-:Y:S01]  /*f660*/  MOV R8, R160 ;  /* 0x000000a000087202 */ /* 0x000fe20000000f00 */
[----:B------:R-:W-:Y:S05]  /*f670*/  BRA `(.L_x_3225) ;  /* 0xffffe1b000007947 */ /* 0x000fea000383ffff */
.L_x_3191:
[----:B------:R-:W-:Y:S01]  /*f680*/  IMAD.MOV.U32 R161, RZ, RZ, R11 ;  /* 0x000000ffffa17224 */ /* 0x000fe200078e000b */
[----:B------:R-:W-:Y:S01]  /*f690*/  MOV R160, 0x2 ;  /* 0x0000000200a07802 */ /* 0x000fe20000000f00 */
[----:B-1----:R-:W-:Y:S01]  /*f6a0*/  IMAD.MOV.U32 R3, RZ, RZ, 0x181f ;  /* 0x0000181fff037424 */ /* 0x002fe200078e00ff */
[----:B------:R-:W-:Y:S02]  /*f6b0*/  MOV R2, 0xf6d0 ;  /* 0x0000f6d000027802 */ /* 0x000fe40000000f00 */
[----:B--234-:R-:W-:Y:S05]  /*f6c0*/  CALL.REL.NOINC `($__internal_15_$__cuda_sm70_shflsync_idx_p) ;  /* 0x000001b000007944 */ /* 0x01cfea0003c00000 */
[----:B------:R-:W-:Y:S01]  /*f6d0*/  MOV R0, R160 ;  /* 0x000000a000007202 */ /* 0x000fe20000000f00 */
[----:B------:R-:W-:Y:S05]  /*f6e0*/  BRA `(.L_x_3226) ;  /* 0xffffe16000007947 */ /* 0x000fea000383ffff */
.L_x_3194:
[----:B------:R-:W-:Y:S01]  /*f6f0*/  IMAD.MOV.U32 R161, RZ, RZ, R9 ;  /* 0x000000ffffa17224 */ /* 0x000fe200078e0009 */
[----:B------:R-:W-:Y:S01]  /*f700*/  MOV R160, 0x3 ;  /* 0x0000000300a07802 */ /* 0x000fe20000000f00 */
[----:B--2---:R-:W-:Y:S01]  /*f710*/  IMAD.MOV.U32 R3, RZ, RZ, 0x181f ;  /* 0x0000181fff037424 */ /* 0x004fe200078e00ff */
[----:B------:R-:W-:-:S02]  /*f720*/  MOV R2, 0xf740 ;  /* 0x0000f74000027802 */ /* 0x000fc40000000f00 */
[----:B-1-34-:R-:W-:Y:S05]  /*f730*/  CALL.REL.NOINC `($__internal_15_$__cuda_sm70_shflsync_idx_p) ;  /* 0x0000014000007944 */ /* 0x01afea0003c00000 */
        /* <DEDUP_REMOVED lines=8> */
.L_x_3196:
[----:B------:R-:W-:Y:S01]  /*f7c0*/  IMAD.MOV.U32 R161, RZ, RZ, R65 ;  /* 0x000000ffffa17224 */ /* 0x000fe200078e0041 */
[----:B------:R-:W-:Y:S01]  /*f7d0*/  MOV R160, RZ ;  /* 0x000000ff00a07202 */ /* 0x000fe20000000f00 */
[----:B-1----:R-:W-:Y:S01]  /*f7e0*/  IMAD.MOV.U32 R3, RZ, RZ, 0x1f ;  /* 0x0000001fff037424 */ /* 0x002fe200078e00ff */
[----:B------:R-:W-:Y:S02]  /*f7f0*/  MOV R2, 0xf810 ;  /* 0x0000f81000027802 */ /* 0x000fe40000000f00 */
[----:B--23--:R-:W-:Y:S05]  /*f800*/  CALL.REL.NOINC `($__internal_15_$__cuda_sm70_shflsync_idx_p) ;  /* 0x0000007000007944 */ /* 0x00cfea0003c00000 */
[----:B------:R-:W-:Y:S01]  /*f810*/  MOV R0, R160 ;  /* 0x000000a000007202 */ /* 0x000fe20000000f00 */
[----:B------:R-:W-:Y:S05]  /*f820*/  BRA `(.L_x_3228) ;  /* 0xffffe36000007947 */ /* 0x000fea000383ffff */
        .weak           $__internal_14_$__cuda_sm70_shflsync_bfly_p
        .type           $__internal_14_$__cuda_sm70_shflsync_bfly_p,@function
        .size           $__internal_14_$__cuda_sm70_shflsync_bfly_p,($__internal_15_$__cuda_sm70_shflsync_idx_p - $__internal_14_$__cuda_sm70_shflsync_bfly_p)
$__internal_14_$__cuda_sm70_shflsync_bfly_p:
[----:B------:R-:W-:Y:S04]  /*f830*/  WARPSYNC R199 ;  /* 0x000000c700007348 */ /* 0x000fe80003800000 */
[----:B------:R1:W2:Y:S02]  /*f840*/  SHFL.BFLY PT, R127, R2, R127, R200 ;  /* 0x0c00007f027f7389 */ /* 0x0002a400000e00c8 */
[----:B-1----:R-:W-:-:S02]  /*f850*/  MOV R2, R3 ;  /* 0x0000000300027202 */ /* 0x002fc40000000f00 */
[----:B------:R-:W-:-:S04]  /*f860*/  MOV R3, 0x0 ;  /* 0x0000000000037802 */ /* 0x000fc80000000f00 */
[----:B--2---:R-:W-:Y:S05]  /*f870*/  RET.REL.NODEC R2 `(_ZN7cutlass13device_kernelIN5flash19enable_sm80_to_sm89INS1_16FlashAttnFwdSm80INS1_25CollectiveMainloopFwdSm80ILi8ELi2ELb0EN4cute5tupleIJNS5_1CILi128EEENS7_ILi64EEENS7_ILi192EEEEEELi192ENS_10bfloat16_tEfNS_4arch4Sm80ELb1ELb0ELb0ELb0ELb1ELb0ELb1ELb0EEENS1_21CollectiveEpilogueFwdINS6_IJS8_SA_S9_EEENS6_IJNS7_ILi1EEESI_SI_EEESC_SE_Li256ELb0ELb1ELb0ELb0EEENS1_30DynamicPersistentTileSchedulerILi256ELi256ELb0ELb1ELb0EEEEEEEEEvNT_6ParamsE) ;  /* 0xffff078002007950 */ /* 0x004fea0003c3ffff */
        .weak           $__internal_15_$__cuda_sm70_shflsync_idx_p
        .type           $__internal_15_$__cuda_sm70_shflsync_idx_p,@function
        .size           $__internal_15_$__cuda_sm70_shflsync_idx_p,(.L_x_3445 - $__internal_15_$__cuda_sm70_shflsync_idx_p)
$__internal_15_$__cuda_sm70_shflsync_idx_p:
[----:B------:R-:W-:-:S04]  /*f880*/  MOV R162, 0xffffffff ;  /* 0xffffffff00a27802 */ /* 0x000fc80000000f00 */
[----:B------:R-:W-:Y:S04]  /*f890*/  WARPSYNC R162 ;  /* 0x000000a200007348 */ /* 0x000fe80003800000 */
[----:B------:R1:W2:Y:S02]  /*f8a0*/  SHFL.IDX PT, R160, R161, R160, R3 ;  /* 0x000000a0a1a07389 */ /* 0x0002a400000e0003 */
[----:B-1----:R-:W-:-:S04]  /*f8b0*/  MOV R3, 0x0 ;  /* 0x0000000000037802 */ /* 0x002fc80000000f00 */
[----:B--2---:R-:W-:Y:S05]  /*f8c0*/  RET.REL.NODEC R2 `(_ZN7cutlass13device_kernelIN5flash19enable_sm80_to_sm89INS1_16FlashAttnFwdSm80INS1_25CollectiveMainloopFwdSm80ILi8ELi2ELb0EN4cute5tupleIJNS5_1CILi128EEENS7_ILi64EEENS7_ILi192EEEEEELi192ENS_10bfloat16_tEfNS_4arch4Sm80ELb1ELb0ELb0ELb0ELb1ELb0ELb1ELb0EEENS1_21CollectiveEpilogueFwdINS6_IJS8_SA_S9_EEENS6_IJNS7_ILi1EEESI_SI_EEESC_SE_Li256ELb0ELb1ELb0ELb0EEENS1_30DynamicPersistentTileSchedulerILi256ELi256ELb0ELb1ELb0EEEEEEEEEvNT_6ParamsE) ;  /* 0xffff073002007950 */ /* 0x004fea0003c3ffff */
.L_x_3229:
        /* <DEDUP_REMOVED lines=11> */
.L_x_3445:


//--------------------- .text._ZN7cutlass13device_kernelIN5flash19enable_sm80_to_sm89INS1_16FlashAttnFwdSm80INS1_25CollectiveMainloopFwdSm80ILi8ELi2ELb0EN4cute5tupleIJNS5_1CILi128EEENS7_ILi64EEENS7_ILi192EEEEEELi192ENS_10bfloat16_tEfNS_4arch4Sm80ELb1ELb0ELb0ELb1ELb1ELb0ELb1ELb0EEENS1_21CollectiveEpilogueFwdINS6_IJS8_SA_S9_EEENS6_IJNS7_ILi1EEESI_SI_EEESC_SE_Li256ELb1ELb1ELb0ELb0EEENS1_19SingleTileSchedulerILb1ELb0ELb1ELi128EEEEEEEEEvNT_6ParamsE --------------------------
	.section	.text._ZN7cutlass13device_kernelIN5flash19enable_sm80_to_sm89INS1_16FlashAttnFwdSm80INS1_25CollectiveMainloopFwdSm80ILi8ELi2ELb0EN4cute5tupleIJNS5_1CILi128EEENS7_ILi64EEENS7_ILi192EEEEEELi192ENS_10bfloat16_tEfNS_4arch4Sm80ELb1ELb0ELb0ELb1ELb1ELb0ELb1ELb0EEENS1_21CollectiveEpilogueFwdINS6_IJS8_SA_S9_EEENS6_IJNS7_ILi1EEESI_SI_EEESC_SE_Li256ELb1ELb1ELb0ELb0EEENS1_19SingleTileSchedulerILb1ELb0ELb1ELi128EEEEEEEEEvNT_6ParamsE,"ax",@progbits
	.sectioninfo	@"SHI_REGISTERS=232"
	.align	128
.text._ZN7cutlass13device_kernelIN5flash19enable_sm80_to_sm89INS1_16FlashAttnFwdSm80INS1_25CollectiveMainloopFwdSm80ILi8ELi2ELb0EN4cute5tupleIJNS5_1CILi128EEENS7_ILi64EEENS7_ILi192EEEEEELi192ENS_10bfloat16_tEfNS_4arch4Sm80ELb1ELb0ELb0ELb1ELb1ELb0ELb1ELb0EEENS1_21CollectiveEpilogueFwdINS6_IJS8_SA_S9_EEENS6_IJNS7_ILi1EEESI_SI_EEESC_SE_Li256ELb1ELb1ELb0ELb0EEENS1_19SingleTileSchedulerILb1ELb0ELb1ELi128EEEEEEEEEvNT_6ParamsE:
        .type           _ZN7cutlass13device_kernelIN5flash19enable_sm80_to_sm89INS1_16FlashAttnFwdSm80INS1_25CollectiveMainloopFwdSm80ILi8ELi2ELb0EN4cute5tupleIJNS5_1CILi128EEENS7_ILi64EEENS7_ILi192EEEEEELi192ENS_10bfloat16_tEfNS_4arch4Sm80ELb1ELb0ELb0ELb1ELb1ELb0ELb1ELb0EEENS1_21CollectiveEpilogueFwdINS6_IJS8_SA_S9_EEENS6_IJNS7_ILi1EEESI_SI_EEESC_SE_Li256ELb1ELb1ELb0ELb0EEENS1_19SingleTileSchedulerILb1ELb0ELb1ELi128EEEEEEEEEvNT_6ParamsE,@function
        .size           _ZN7cutlass13device_kernelIN5flash19enable_sm80_to_sm89INS1_16FlashAttnFwdSm80INS1_25CollectiveMainloopFwdSm80ILi8ELi2ELb0EN4cute5tupleIJNS5_1CILi128EEENS7_ILi64EEENS7_ILi192EEEEEELi192ENS_10bfloat16_tEfNS_4arch4Sm80ELb1ELb0ELb0ELb1ELb1ELb0ELb1ELb0EEENS1_21CollectiveEpilogueFwdINS6_IJS8_SA_S9_EEENS6_IJNS7_ILi1EEESI_SI_EEESC_SE_Li256ELb1ELb1ELb0ELb0EEENS1_19SingleTileSchedulerILb1ELb0ELb1ELi128EEEEEEEEEvNT_6ParamsE,(.L_x_3448 - _ZN7cutlass13device_kernelIN5flash19enable_sm80_to_sm89INS1_16FlashAttnFwdSm80INS1_25CollectiveMainloopFwdSm80ILi8ELi2ELb0EN4cute5tupleIJNS5_1CILi128EEENS7_ILi64EEENS7_ILi192EEEEEELi192ENS_10bfloat16_tEfNS_4arch4Sm80ELb1ELb0ELb0ELb1ELb1ELb0ELb1ELb0EEENS1_21CollectiveEpilogueFwdINS6_IJS8_SA_S9_EEENS6_IJNS7_ILi1EEESI_SI_EEESC_SE_Li256ELb1ELb1ELb0ELb0EEENS1_19SingleTileSchedulerILb1ELb0ELb1ELi128EEEEEEEEEvNT_6ParamsE)
        .other          _ZN7cutlass13device_kernelIN5flash19enable_sm80_to_sm89INS1_16FlashAttnFwdSm80INS1_25CollectiveMainloopFwdSm80ILi8ELi2ELb0EN4cute5tupleIJNS5_1CILi128EEENS7_ILi64EEENS7_ILi192EEEEEELi192ENS_10bfloat16_tEfNS_4arch4Sm80ELb1ELb0ELb0ELb1ELb1ELb0ELb1ELb0EEENS1_21CollectiveEpilogueFwdINS6_IJS8_SA_S9_EEENS6_IJNS7_ILi1EEESI_SI_EEESC_SE_Li256ELb1ELb1ELb0ELb0EEENS1_19SingleTileSchedulerILb1ELb0ELb1ELi128EEEEEEEEEvNT_6ParamsE,@"STO_CUDA_ENTRY STV_DEFAULT"
_ZN7cutlass13device_kernelIN5flash19enable_sm80_to_sm89INS1_16FlashAttnFwdSm80INS1_25CollectiveMainloopFwdSm80ILi8ELi2ELb0EN4cute5tupleIJNS5_1CILi128EEENS7_ILi64EEENS7_ILi192EEEEEELi192ENS_10bfloat16_tEfNS_4arch4Sm80ELb1ELb0ELb0ELb1ELb1ELb0ELb1ELb0EEENS1_21CollectiveEpilogueFwdINS6_IJS8_SA_S9_EEENS6_IJNS7_ILi1EEESI_SI_EEESC_SE_Li256ELb1ELb1ELb0ELb0EEENS1_19SingleTileSchedulerILb1ELb0ELb1ELi128EEEEEEEEEvNT_6ParamsE:
        /* <DEDUP_REMOVED lines=20> */
.L_x_3231:
        /* <DEDUP_REMOVED lines=13> */
.L_x_3233:
[----:B------:R-:W-:Y:S02]  /*0210*/  ULDC UR5, c[0x0][0x54c] ;  /* 0x0001530000057ab9 */ /* 0x000fe40000000800 */
.L_x_3232:
[----:B------:R-:W-:Y:S02]  /*0220*/  ULDC UR4, c[0x0][0x548] ;  /* 0x0001520000047ab9 */ /* 0x000fe40000000800 */
[----:B------:R-:W-:-:S02]  /*0230*/  USHF.L.U32 UR15, UR15, 0x7, URZ ;  /* 0x000000070f0f7899 */ /* 0x000fc4000800063f */
[----:B------:R-:W-:-:S04]  /*0240*/  UIMAD UR4, UR5, UR4, URZ ;  /* 0x00000004050472a4 */ /* 0x000fc8000f8e023f */
[----:B------:R-:W-:-:S04]  /*0250*/  UISETP.GE.AND UP0, UPT, UR15, UR4, UPT ;  /* 0x000000040f00728c */ /* 0x000fc8000bf06270 */
[----:B------:R-:W-:Y:S01]  /*0260*/  USEL UR8, UR8, 0xffffffff, !UP0 ;  /* 0xffffffff08087887 */ /* 0x000fe2000c000000 */
[----:B------:R-:W-:Y:S05]  /*0270*/  BRA `(.L_x_3234) ;  /* 0x000001b000007947 */ /* 0x000fea0003800000 */
.L_x_3230:
        /* <DEDUP_REMOVED lines=8> */
.L_x_3235:
        /* <DEDUP_REMOVED lines=13> */
.L_x_3237:
[----:B------:R-:W-:Y:S02]  /*03d0*/  ULDC UR5, c[0x0][0x54c] ;  /* 0x0001530000057ab9 */ /* 0x000fe40000000800 */
.L_x_3236:
[----:B------:R-:W-:Y:S02]  /*03e0*/  ULDC UR4, c[0x0][0x548] ;  /* 0x0001520000047ab9 */ /* 0x000fe40000000800 */
[----:B------:R-:W-:-:S02]  /*03f0*/  USHF.L.U32 UR15, UR15, 0x7, URZ ;  /* 0x000000070f0f7899 */ /* 0x000fc4000800063f */
[----:B------:R-:W-:-:S04]  /*0400*/  UIMAD UR4, UR5, UR4, URZ ;  /* 0x00000004050472a4 */ /* 0x000fc8000f8e023f */
[----:B------:R-:W-:-:S04]  /*0410*/  UISETP.GE.AND UP0, UPT, UR15, UR4, UPT ;  /* 0x000000040f00728c */ /* 0x000fc8000bf06270 */
[----:B------:R-:W-:-:S06]  /*0420*/  USEL UR8, UR8, 0xffffffff, !UP0 ;  /* 0xffffffff08087887 */ /* 0x000fcc000c000000 */
.L_x_3234:
        /* <DEDUP_REMOVED lines=47> */
.L_x_3238:
        /* <DEDUP_REMOVED lines=10> */
.L_x_3239:
        /* <DEDUP_REMOVED lines=12> */
.L_x_3240:
        /* <DEDUP_REMOVED lines=208> */
.L_x_3243:
[----:B-1-34-:R-:W-:Y:S05]  /*1580*/  BSYNC B0 ;  /* 0x0000000000007941 */ /* 0x01afea0003800000 */
.L_x_3242:
        /* <DEDUP_REMOVED lines=20> */
.L_x_3245:
[----:B------:R-:W-:Y:S05]  /*16d0*/  BSYNC B0 ;  /* 0x0000000000007941 */ /* 0x000fea0003800000 */
.L_x_3244:
        /* <DEDUP_REMOVED lines=20> */
.L_x_3247:
[----:B------:R-:W-:Y:S05]  /*1820*/  BSYNC B0 ;  /* 0x0000000000007941 */ /* 0x000fea0003800000 */
.L_x_3246:
        /* <DEDUP_REMOVED lines=220> */
.L_x_3248:
[----:B------:R-:W0:Y:S01]  /*25f0*/  LDGDEPBAR ;  /* 0x00000000000079af */ /* 0x000e220000000000 */
[----:B------:R-:W-:Y:S01]  /*2600*/  LOP3.LUT P0, RZ, R144, 0x2, RZ, 0xc0, !PT ;  /* 0x0000000290ff7812 */ /* 0x000fe2000780c0ff */
[----:B------:R-:W-:Y:S01]  /*2610*/  IMAD.SHL.U32 R185, R185, 0x2, RZ ;  /* 0x00000002b9b97824 */ /* 0x000fe200078e00ff */
[----:B------:R-:W-:Y:S01]  /*2620*/  MOV R182, 0x20 ;  /* 0x0000002000b67802 */ /* 0x000fe20000000f00 */
[----:B------:R-:W-:Y:S01]  /*2630*/  IMAD.SHL.U32 R184, R184, 0x2, RZ ;  /* 0x00000002b8b87824 */ /* 0x000fe200078e00ff */
[C---:B------:R-:W-:Y:S01]  /*2640*/  LEA R187, R0.reuse, 0x18100, 0x1 ;  /* 0x0001810000bb7811 */ /* 0x040fe200078e08ff */
[----:B------:R-:W-:Y:S01]  /*2650*/  IMAD.SHL.U32 R40, R0, 0x2, RZ ;  /* 0x0000000200287824 */ /* 0x000fe200078e00ff */
        /* <DEDUP_REMOVED lines=71> */
.L_x_3249:
[----:B------:R-:W-:Y:S01]  /*2ad0*/  IMAD.MOV.U32 R0, RZ, RZ, 0x40 ;  /* 0x00000040ff007424 */ /* 0x000fe200078e00ff */
[C---:B--23--:R-:W-:Y:S01]  /*2ae0*/  HMMA.16816.F32.BF16 R20, R40.reuse, R16, RZ ;  /* 0x000000102814723c */ /* 0x04cfe200000418ff */
[C---:B------:R-:W-:Y:S01]  /*2af0*/  IMAD R181, R4.reuse, 0x2, R187 ;  /* 0x0000000204b57824 */ /* 0x040fe200078e02bb */
[----:B------:R-:W-:Y:S01]  /*2b00*/  LEA.HI R7, R7, R2, RZ, 0x2 ;  /* 0x0000000207077211 */ /* 0x000fe200078f10ff */
[----:B------:R-:W-:Y:S01]  /*2b10*/  IMAD R180, R4, 0x2, R183 ;  /* 0x0000000204b47824 */ /* 0x000fe200078e02b7 */
[----:B------:R-:W-:Y:S01]  /*2b20*/  SEL R133, R0, 0xffffffc0, !P1 ;  /* 0xffffffc000857807 */ /* 0x000fe20004800000 */
[----:B------:R-:W-:Y:S01]  /*2b30*/  UMOV UR4, 0xffffffc0 ;  /* 0xffffffc000047882 */ /* 0x000fe20000000000 */
[----:B----4-:R-:W-:Y:S01]  /*2b40*/  LDSM.16.M88.4 R12, [R181] ;  /* 0x00000000b50c783b */ /* 0x010fe20000000200 */
[----:B------:R-:W-:Y:S01]  /*2b50*/  LOP3.LUT R7, R7, 0xfffffffc, RZ, 0xc0, !PT ;  /* 0xfffffffc07077812 */ /* 0x000fe200078ec0ff */
[C---:B------:R-:W-:Y:S01]  /*2b60*/  HMMA.16816.F32.BF16 R16, R40.reuse, R18, RZ ;  /* 0x000000122810723c */ /* 0x040fe200000418ff */
[----:B------:R-:W-:Y:S01]  /*2b70*/  IMAD.IADD R85, R185, 0x1, R133 ;  /* 0x00000001b9557824 */ /* 0x000fe200078e0285 */
[----:B------:R-:W-:Y:S01]  /*2b80*/  LDSM.16.M88.4 R80, [R180] ;  /* 0x00000000b450783b */ /* 0x000fe20000000200 */
[----:B------:R-:W-:Y:S01]  /*2b90*/  IMAD.IADD R0, R133, 0x1, R84 ;  /* 0x0000000185007824 */ /* 0x000fe200078e0254 */
[----:B------:R-:W-:Y:S01]  /*2ba0*/  PLOP3.LUT P0, PT, PT, PT, UP1, 0x80, 0x0 ;  /* 0x000000000000781c */ /* 0x000fe20003f0f018 */
[----:B------:R-:W-:Y:S01]  /*2bb0*/  UIMAD UR4, UR13, UR4, 0x41 ;  /* 0x000000410d0474a4 */ /* 0x000fe2000f8e0204 */
[----:B------:R-:W2:Y:S01]  /*2bc0*/  LDSM.16.M88.4 R36, [R85+0xc100] ;  /* 0x00c100005524783b */ /* 0x000ea20000000200 */
[----:B------:R-:W-:Y:S01]  /*2bd0*/  IMAD.SHL.U32 R135, R3, 0x2, RZ ;  /* 0x0000000203877824 */ /* 0x000fe200078e00ff */
[----:B------:R-:W-:Y:S01]  /*2be0*/  HMMA.16816.F32.BF16 R64, R40, R60, RZ ;  /* 0x0000003c2840723c */ /* 0x000fe200000418ff */
[----:B------:R-:W-:Y:S01]  /*2bf0*/  UISETP.GE.AND UP0, UPT, UR13, 0x3, UPT ;  /* 0x000000030d00788c */ /* 0x000fe2000bf06270 */
[----:B------:R-:W-:Y:S01]  /*2c00*/  LDSM.16.M88.4 R32, [R85+0xc900] ;  /* 0x00c900005520783b */ /* 0x000fe20000000200 */
[----:B------:R-:W-:-:S02]  /*2c10*/  IMAD R134, R4, 0x2, R135 ;  /* 0x0000000204867824 */ /* 0x000fc400078e0287 */
[C---:B------:R-:W-:Y:S01]  /*2c20*/  IMAD.IADD R171, R184.reuse, 0x1, R135 ;  /* 0x00000001b8ab7824 */ /* 0x040fe200078e0287 */
[----:B------:R-:W-:Y:S01]  /*2c30*/  LDSM.16.M88.4 R28, [R85+0xd100] ;  /* 0x00d10000551c783b */ /* 0x000fe20000000200 */
[----:B------:R-:W-:Y:S01]  /*2c40*/  IMAD.IADD R163, R184, 0x1, R134 ;  /* 0x00000001b8a37824 */ /* 0x000fe200078e0286 */
[C---:B-1----:R-:W-:Y:S01]  /*2c50*/  HMMA.16816.F32.BF16 R56, R40.reuse, R52, RZ ;  /* 0x000000342838723c */ /* 0x042fe200000418ff */
[----:B------:R-:W-:Y:S01]  /*2c60*/  IMAD R4, R4, 0x2, R171 ;  /* 0x0000000204047824 */ /* 0x000fe200078e02ab */
[----:B------:R-:W0:Y:S06]  /*2c70*/  LDGDEPBAR ;  /* 0x00000000000079af */ /* 0x000e2c0000000000 */
[C---:B------:R-:W-:Y:S08]  /*2c80*/  HMMA.16816.F32.BF16 R60, R40.reuse, R62, RZ ;  /* 0x0000003e283c723c */ /* 0x040ff000000418ff */
        /* <DEDUP_REMOVED lines=15> */
[----:B------:R-:W4:Y:S04]  /*2d80*/  LDSM.16.M88.4 R68, [R0+0xd900] ;  /* 0x00d900000044783b */ /* 0x000f280000000200 */
[----:B------:R-:W-:Y:S03]  /*2d90*/  LDSM.16.M88.4 R40, [R187+0x4000] ;  /* 0x00400000bb28783b */ /* 0x000fe60000000200 */
[C---:B--2---:R-:W-:Y:S08]  /*2da0*/  HMMA.16816.F32.BF16 R20, R12.reuse, R36, R20 ;  /* 0x000000240c14723c */ /* 0x044ff00000041814 */
[C---:B------:R-:W-:Y:S01]  /*2db0*/  HMMA.16816.F32.BF16 R16, R12.reuse, R38, R16 ;  /* 0x000000260c10723c */ /* 0x040fe20000041810 */
[----:B------:R-:W2:Y:S07]  /*2dc0*/  LDSM.16.M88.4 R36, [R185+0xe100] ;  /* 0x00e10000b924783b */ /* 0x000eae0000000200 */
        /* <DEDUP_REMOVED lines=8> */
[----:B------:R-:W1:Y:S04]  /*2e50*/  LDSM.16.M88.4 R28, [R185+0xf100] ;  /* 0x00f10000b91c783b */ /* 0x000e680000000200 */
[----:B------:R-:W-:Y:S03]  /*2e60*/  LDSM.16.M88.4 R12, [R183+0x4000] ;  /* 0x00400000b70c783b */ /* 0x000fe60000000200 */
[C---:B---3--:R-:W-:Y:S08]  /*2e70*/  HMMA.16816.F32.BF16 R20, R80.reuse, R8, R20 ;  /* 0x000000085014723c */ /* 0x048ff00000041814 */
[C---:B------:R-:W-:Y:S01]  /*2e80*/  HMMA.16816.F32.BF16 R16, R80.reuse, R10, R16 ;  /* 0x0000000a5010723c */ /* 0x040fe20000041810 */
[----:B------:R-:W3:Y:S07]  /*2e90*/  LDSM.16.M88.4 R8, [R84+0xe100] ;  /* 0x00e100005408783b */ /* 0x000eee0000000200 */
[C---:B----4-:R-:W-:Y:S08]  /*2ea0*/  HMMA.16816.F32.BF16 R48, R80.reuse, R68, R48 ;  /* 0x000000445030723c */ /* 0x050ff00000041830 */
[C---:B------:R-:W-:Y:S01]  /*2eb0*/  HMMA.16816.F32.BF16 R44, R80.reuse, R70, R44 ;  /* 0x00000046502c723c */ /* 0x040fe2000004182c */
[----:B------:R-:W4:Y:S07]  /*2ec0*/  LDSM.16.M88.4 R68, [R84+0xe900] ;  /* 0x00e900005444783b */ /* 0x000f2e0000000200 */
[C---:B------:R-:W-:Y:S08]  /*2ed0*/  HMMA.16816.F32.BF16 R64, R80.reuse, R76, R64 ;  /* 0x0000004c5040723c */ /* 0x040ff00000041840 */
[C---:B------:R-:W-:Y:S08]  /*2ee0*/  HMMA.16816.F32.BF16 R60, R80.reuse, R78, R60 ;  /* 0x0000004e503c723c */ /* 0x040ff0000004183c */
[C---:B------:R-:W-:Y:S08]  /*2ef0*/  HMMA.16816.F32.BF16 R56, R80.reuse, R72, R56 ;  /* 0x000000485038723c */ /* 0x040ff00000041838 */
[----:B------:R-:W-:Y:S08]  /*2f00*/  HMMA.16816.F32.BF16 R52, R80, R74, R52 ;  /* 0x0000004a5034723c */ /* 0x000ff00000041834 */
[C---:B--2---:R-:W-:Y:S08]  /*2f10*/  HMMA.16816.F32.BF16 R20, R40.reuse, R36, R20 ;  /* 0x000000242814723c */ /* 0x044ff00000041814 */
[C---:B------:R-:W-:Y:S01]  /*2f20*/  HMMA.16816.F32.BF16 R16, R40.reuse, R38, R16 ;  /* 0x000000262810723c */ /* 0x040fe20000041810 */
[----:B------:R-:W2:Y:S07]  /*2f30*/  LDSM.16.M88.4 R36, [R84+0xf100] ;  /* 0x00f100005424783b */ /* 0x000eae0000000200 */
[C---:B-1----:R-:W-:Y:S08]  /*2f40*/  HMMA.16816.F32.BF16 R48, R40.reuse, R24, R48 ;  /* 0x000000182830723c */ /* 0x042ff00000041830 */
[C---:B------:R-:W-:Y:S01]  /*2f50*/  HMMA.16816.F32.BF16 R44, R40.reuse, R26, R44 ;  /* 0x0000001a282c723c */ /* 0x040fe2000004182c */
[----:B------:R-:W1:Y:S07]  /*2f60*/  LDSM.16.M88.4 R24, [R84+0xf900] ;  /* 0x00f900005418783b */ /* 0x000e6e0000000200 */
[C---:B-----5:R-:W-:Y:S08]  /*2f70*/  HMMA.16816.F32.BF16 R64, R40.reuse, R32, R64 ;  /* 0x000000202840723c */ /* 0x060ff00000041840 */
[C---:B------:R-:W-:Y:S01]  /*2f80*/  HMMA.16816.F32.BF16 R60, R40.reuse, R34, R60 ;  /* 0x00000022283c723c */ /* 0x040fe2000004183c */
[----:B------:R-:W-:Y:S07]  /*2f90*/  LDSM.16.M88.4 R32, [R181+0x4000] ;  /* 0x00400000b520783b */ /* 0x000fee0000000200 */
[C---:B------:R-:W-:Y:S08]  /*2fa0*/  HMMA.16816.F32.BF16 R56, R40.reuse, R28, R56 ;  /* 0x0000001c2838723c */ /* 0x040ff00000041838 */
[----:B------:R-:W-:Y:S01]  /*2fb0*/  HMMA.16816.F32.BF16 R52, R40, R30, R52 ;  /* 0x0000001e2834723c */ /* 0x000fe20000041834 */
[----:B------:R-:W-:Y:S04]  /*2fc0*/  LDSM.16.M88.4 R28, [R85+0xe100] ;  /* 0x00e10000551c783b */ /* 0x000fe80000000200 */
[----:B------:R-:W-:Y:S03]  /*2fd0*/  LDSM.16.M88.4 R40, [R85+0xf100] ;  /* 0x00f100005528783b */ /* 0x000fe60000000200 */
[C---:B---3--:R-:W-:Y:S08]  /*2fe0*/  HMMA.16816.F32.BF16 R20, R12.reuse, R8, R20 ;  /* 0x000000080c14723c */ /* 0x048ff00000041814 */
[C---:B------:R-:W-:Y:S01]  /*2ff0*/  HMMA.16816.F32.BF16 R16, R12.reuse, R10, R16 ;  /* 0x0000000a0c10723c */ /* 0x040fe20000041810 */
[----:B------:R-:W3:Y:S07]  /*3000*/  LDSM.16.M88.4 R8, [R85+0xe900] ;  /* 0x00e900005508783b */ /* 0x000eee0000000200 */
[C---:B----4-:R-:W-:Y:S08]  /*3010*/  HMMA.16816.F32.BF16 R64, R12.reuse, R68, R64 ;  /* 0x000000440c40723c */ /* 0x050ff00000041840 */
[C---:B------:R-:W-:Y:S01]  /*3020*/  HMMA.16816.F32.BF16 R60, R12.reuse, R70, R60 ;  /* 0x000000460c3c723c */ /* 0x040fe2000004183c */
[----:B------:R-:W4:Y:S07]  /*3030*/  LDSM.16.M88.4 R68, [R85+0xf900] ;  /* 0x00f900005544783b */ /* 0x000f2e0000000200 */
[C---:B--2---:R-:W-:Y:S08]  /*3040*/  HMMA.16816.F32.BF16 R56, R12.reuse, R36, R56 ;  /* 0x000000240c38723c */ /* 0x044ff00000041838 */
[C---:B------:R-:W-:Y:S01]  /*3050*/  HMMA.16816.F32.BF16 R72, R12.reuse, R38, R52 ;  /* 0x000000260c48723c */ /* 0x040fe20000041834 */
[----:B------:R-:W-:Y:S04]  /*3060*/  LDSM.16.M88.4 R52, [R180+0x4000] ;  /* 0x00400000b434783b */ /* 0x000fe80000000200 */
[----:B------:R-:W-:Y:S03]  /*3070*/  LDSM.16.M88.4 R36, [R0+0xe100] ;  /* 0x00e100000024783b */ /* 0x000fe60000000200 */
[C---:B-1----:R-:W-:Y:S08]  /*3080*/  HMMA.16816.F32.BF16 R48, R12.reuse, R24, R48 ;  /* 0x000000180c30723c */ /* 0x042ff00000041830 */
[----:B------:R-:W-:Y:S01]  /*3090*/  HMMA.16816.F32.BF16 R44, R12, R26, R44 ;  /* 0x0000001a0c2c723c */ /* 0x000fe2000004182c */
[----:B------:R-:W1:Y:S04]  /*30a0*/  LDSM.16.M88.4 R24, [R0+0xe900] ;  /* 0x00e900000018783b */ /* 0x000e680000000200 */
[----:B------:R-:W2:Y:S03]  /*30b0*/  LDSM.16.M88.4 R12, [R0+0xf100] ;  /* 0x00f10000000c783b */ /* 0x000ea60000000200 */
[C---:B---3--:R-:W-:Y:S08]  /*30c0*/  HMMA.16816.F32.BF16 R64, R32.reuse, R8, R64 ;  /* 0x000000082040723c */ /* 0x048ff00000041840 */
[C---:B------:R-:W-:Y:S01]  /*30d0*/  HMMA.16816.F32.BF16 R60, R32.reuse, R10, R60 ;  /* 0x0000000a203c723c */ /* 0x040fe2000004183c */
[----:B------:R-:W3:Y:S07]  /*30e0*/  LDSM.16.M88.4 R8, [R0+0xf900] ;  /* 0x00f900000008783b */ /* 0x000eee0000000200 */
[C---:B------:R-:W-:Y:S08]  /*30f0*/  HMMA.16816.F32.BF16 R20, R32.reuse, R28, R20 ;  /* 0x0000001c2014723c */ /* 0x040ff00000041814 */
[C---:B------:R-:W-:Y:S01]  /*3100*/  HMMA.16816.F32.BF16 R16, R32.reuse, R30, R16 ;  /* 0x0000001e2010723c */ /* 0x040fe20000041810 */
[----:B------:R-:W-:Y:S07]  /*3110*/  LDSM.16.M88.4 R28, [R185+0x10900] ;  /* 0x01090000b91c783b */ /* 0x000fee0000000200 */
[C---:B------:R-:W-:Y:S08]  /*3120*/  HMMA.16816.F32.BF16 R56, R32.reuse, R40, R56 ;  /* 0x000000282038723c */ /* 0x040ff00000041838 */
[C---:B------:R-:W-:Y:S01]  /*3130*/  HMMA.16816.F32.BF16 R72, R32.reuse, R42, R72 ;  /* 0x0000002a2048723c */ /* 0x040fe20000041848 */
[----:B------:R-:W5:Y:S07]  /*3140*/  LDSM.16.M88.4 R40, [R187+0x8000] ;  /* 0x00800000bb28783b */ /* 0x000f6e0000000200 */
[C---:B----4-:R-:W-:Y:S08]  /*3150*/  HMMA.16816.F32.BF16 R48, R32.reuse, R68, R48 ;  /* 0x000000442030723c */ /* 0x050ff00000041830 */
[----:B------:R-:W-:Y:S01]  /*3160*/  HMMA.16816.F32.BF16 R44, R32, R70, R44 ;  /* 0x00000046202c723c */ /* 0x000fe2000004182c */
[----:B------:R-:W4:Y:S04]  /*3170*/  LDSM.16.M88.4 R68, [R185+0x11100] ;  /* 0x01110000b944783b */ /* 0x000f280000000200 */
[----:B------:R-:W-:Y:S03]  /*3180*/  LDSM.16.M88.4 R32, [R185+0x10100] ;  /* 0x01010000b920783b */ /* 0x000fe60000000200 */
[C---:B-1----:R-:W-:Y:S08]  /*3190*/  HMMA.16816.F32.BF16 R64, R52.reuse, R24, R64 ;  /* 0x000000183440723c */ /* 0x042ff00000041840 */
[C---:B------:R-:W-:Y:S01]  /*31a0*/  HMMA.16816.F32.BF16 R60, R52.reuse, R26, R60 ;  /* 0x0000001a343c723c */ /* 0x040fe2000004183c */
[----:B------:R-:W1:Y:S07]  /*31b0*/  LDSM.16.M88.4 R24, [R185+0x11900] ;  /* 0x01190000b918783b */ /* 0x000e6e0000000200 */
        /* <DEDUP_REMOVED lines=9> */
[----:B------:R-:W-:Y:S03]  /*3250*/  LDSM.16.M88.4 R52, [R85+0x10100] ;  /* 0x010100005534783b */ /* 0x000fe60000000200 */
[C---:B-----5:R-:W-:Y:S08]  /*3260*/  HMMA.16816.F32.BF16 R64, R40.reuse, R28, R64 ;  /* 0x0000001c2840723c */ /* 0x060ff00000041840 */
[C---:B------:R-:W-:Y:S01]  /*3270*/  HMMA.16816.F32.BF16 R60, R40.reuse, R30, R60 ;  /* 0x0000001e283c723c */ /* 0x040fe2000004183c */
[----:B------:R-:W2:Y:S07]  /*3280*/  LDSM.16.M88.4 R28, [R84+0x10900] ;  /* 0x01090000541c783b */ /* 0x000eae0000000200 */
[C---:B----4-:R-:W-:Y:S08]  /*3290*/  HMMA.16816.F32.BF16 R56, R40.reuse, R68, R56 ;  /* 0x000000442838723c */ /* 0x050ff00000041838 */
[C---:B------:R-:W-:Y:S08]  /*32a0*/  HMMA.16816.F32.BF16 R72, R40.reuse, R70, R72 ;  /* 0x000000462848723c */ /* 0x040ff00000041848 */
[C---:B-1----:R-:W-:Y:S01]  /*32b0*/  HMMA.16816.F32.BF16 R68, R40.reuse, R24, R48 ;  /* 0x000000182844723c */ /* 0x042fe20000041830 */
[----:B------:R-:W-:Y:S07]  /*32c0*/  LDSM.16.M88.4 R48, [R181+0x8000] ;  /* 0x00800000b530783b */ /* 0x000fee0000000200 */
[C---:B------:R-:W-:Y:S01]  /*32d0*/  HMMA.16816.F32.BF16 R44, R40.reuse, R26, R44 ;  /* 0x0000001a282c723c */ /* 0x040fe2000004182c */
[----:B------:R-:W1:Y:S07]  /*32e0*/  LDSM.16.M88.4 R24, [R85+0x10900] ;  /* 0x010900005518783b */ /* 0x000e6e0000000200 */
[----:B------:R-:W-:Y:S08]  /*32f0*/  HMMA.16816.F32.BF16 R20, R40, R32, R20 ;  /* 0x000000202814723c */ /* 0x000ff00000041814 */
[----:B--2---:R-:W-:Y:S08]  /*3300*/  HMMA.16816.F32.BF16 R64, R36, R28, R64 ;  /* 0x0000001c2440723c */ /* 0x004ff00000041840 */
[----:B------:R-:W-:Y:S01]  /*3310*/  HMMA.16816.F32.BF16 R16, R40, R34, R16 ;  /* 0x000000222810723c */ /* 0x000fe20000041810 */
[----:B------:R-:W-:Y:S07]  /*3320*/  LDSM.16.M88.4 R32, [R84+0x11900] ;  /* 0x011900005420783b */ /* 0x000fee0000000200 */
[C---:B------:R-:W-:Y:S07]  /*3330*/  HMMA.16816.F32.BF16 R20, R36.reuse, R12, R20 ;  /* 0x0000000c2414723c */ /* 0x040fee0000041814 */
[----:B------:R-:W-:Y:S01]  /*3340*/  SHF.R.S32.HI R12, RZ, 0x1f, R5 ;  /* 0x0000001fff0c7819 */ /* 0x000fe20000011405 */
[----:B------:R-:W-:Y:S01]  /*3350*/  HMMA.16816.F32.BF16 R56, R36, R8, R56 ;  /* 0x000000082438723c */ /* 0x000fe20000041838 */
[----:B------:R-:W-:-:S02]  /*3360*/  LOP3.LUT R13, R6, 0xffffffe0, RZ, 0xc0, !PT ;  /* 0xffffffe0060d7812 */ /* 0x000fc400078ec0ff */
[----:B------:R-:W-:-:S03]  /*3370*/  LEA.HI R12, R12, R5, RZ, 0x3 ;  /* 0x000000050c0c7211 */ /* 0x000fc600078f18ff */
[----:B------:R-:W-:Y:S01]  /*3380*/  IMAD.IADD R6, R2, 0x1, -R13 ;  /* 0x0000000102067824 */ /* 0x000fe200078e0a0d */
[----:B------:R-:W-:Y:S01]  /*3390*/  LOP3.LUT R12, R12, 0xffffff8, RZ, 0xc0, !PT ;  /* 0x0ffffff80c0c7812 */ /* 0x000fe200078ec0ff */
[----:B------:R-:W-:Y:S01]  /*33a0*/  HMMA.16816.F32.BF16 R72, R36, R10, R72 ;  /* 0x0000000a2448723c */ /* 0x000fe20000041848 */
[----:B------:R-:W2:Y:S01]  /*33b0*/  LDSM.16.M88.4 R8, [R85+0x11100] ;  /* 0x011100005508783b */ /* 0x000ea20000000200 */
[----:B------:R-:W-:Y:S01]  /*33c0*/  IMAD.IADD R2, R2, 0x1, -R7 ;  /* 0x0000000102027824 */ /* 0x000fe200078e0a07 */
[----:B------:R-:W-:Y:S01]  /*33d0*/  SHF.R.S32.HI R13, RZ, 0x1f, R6 ;  /* 0x0000001fff0d7819 */ /* 0x000fe20000011406 */
[----:B------:R-:W-:Y:S01]  /*33e0*/  IMAD.IADD R7, R5, 0x1, -R12 ;  /* 0x0000000105077824 */ /* 0x000fe200078e0a0c */
[----:B------:R-:W-:Y:S02]  /*33f0*/  LDSM.16.M88.4 R84, [R85+0x11900] ;  /* 0x011900005554783b */ /* 0x000fe40000000200 */
[----:B------:R-:W-:Y:S01]  /*3400*/  LEA.HI R5, R13, R6, RZ, 0x2 ;  /* 0x000000060d057211 */ /* 0x000fe200078f10ff */
[----:B-1----:R-:W-:Y:S07]  /*3410*/  HMMA.16816.F32.BF16 R64, R48, R24, R64 ;  /* 0x000000183040723c */ /* 0x002fee0000041840 */
[----:B------:R-:W-:Y:S01]  /*3420*/  LEA.HI R25, R2, R2, RZ, 0x1 ;  /* 0x0000000202197211 */ /* 0x000fe200078f08ff */
[----:B------:R-:W-:Y:S01]  /*3430*/  HMMA.16816.F32.BF16 R16, R36, R14, R16 ;  /* 0x0000000e2410723c */ /* 0x000fe20000041810 */
[----:B------:R-:W-:Y:S01]  /*3440*/  LEA.HI.SX32 R24, R5, UR15, 0x1e ;  /* 0x0000000f05187c11 */ /* 0x000fe2000f8ff2ff */
[----:B------:R-:W-:Y:S01]  /*3450*/  LDSM.16.M88.4 R12, [R180+0x8000] ;  /* 0x00800000b40c783b */ /* 0x000fe20000000200 */
[----:B------:R-:W-:-:S02]  /*3460*/  LOP3.LUT R25, R25, 0x1ffffffe, RZ, 0xc0, !PT ;  /* 0x1ffffffe19197812 */ /* 0x000fc400078ec0ff */
[----:B------:R-:W-:Y:S01]  /*3470*/  LOP3.LUT R5, R5, 0x7ffffffc, RZ, 0xc0, !PT ;  /* 0x7ffffffc05057812 */ /* 0x000fe200078ec0ff */
[----:B------:R-:W-:Y:S02]  /*3480*/  IMAD R7, R7, 0x10, R24 ;  /* 0x0000001007077824 */ /* 0x000fe400078e0218 */
[----:B------:R-:W-:Y:S01]  /*3490*/  HMMA.16816.F32.BF16 R60, R36, R30, R60 ;  /* 0x0000001e243c723c */ /* 0x000fe2000004183c */
[----:B------:R-:W1:Y:S01]  /*34a0*/  LDSM.16.M88.4 R28, [R0+0x10100] ;  /* 0x01010000001c783b */ /* 0x000e620000000200 */
[----:B------:R-:W-:Y:S02]  /*34b0*/  IMAD.IADD R202, R2, 0x1, -R25 ;  /* 0x0000000102ca7824 */ /* 0x000fe400078e0a19 */
[----:B------:R-:W-:Y:S02]  /*34c0*/  IMAD.IADD R5, R6, 0x1, -R5 ;  /* 0x0000000106057824 */ /* 0x000fe400078e0a05 */
[----:B------:R-:W-:Y:S02]  /*34d0*/  IMAD R202, R202, 0x8, R7 ;  /* 0x00000008caca7824 */ /* 0x000fe400078e0207 */
[----:B------:R-:W-:Y:S01]  /*34e0*/  HMMA.16816.F32.BF16 R20, R48, R52, R20 ;  /* 0x000000343014723c */ /* 0x000fe20000041814 */
[----:B------:R-:W-:-:S02]  /*34f0*/  IMAD.U32 R6, RZ, RZ, UR4 ;  /* 0x00000004ff067e24 */ /* 0x000fc4000f8e00ff */
[----:B------:R-:W-:Y:S01]  /*3500*/  @P0 IMAD.HI.U32 R7, R202, c[0x0][0x2c8], RZ ;  /* 0x0000b200ca070a27 */ /* 0x000fe200078e00ff */
[----:B------:R-:W-:-:S03]  /*3510*/  PLOP3.LUT P0, PT, PT, PT, UP1, 0x80, 0x0 ;  /* 0x000000000000781c */ /* 0x000fc60003f0f018 */
[----:B------:R-:W-:Y:S01]  /*3520*/  IMAD.MOV.U32 R2, RZ, RZ, R202 ;  /* 0x000000ffff027224 */ /* 0x000fe200078e00ca */
[----:B------:R-:W-:Y:S01]  /*3530*/  HMMA.16816.F32.BF16 R16, R48, R54, R16 ;  /* 0x000000363010723c */ /* 0x000fe20000041810 */
[----:B------:R-:W-:-:S05]  /*3540*/  IMAD.SHL.U32 R203, R5, 0x2, RZ ;  /* 0x0000000205cb7824 */ /* 0x000fca00078e00ff */
[----:B------:R-:W-:Y:S02]  /*3550*/  IADD3 R6, -R203, UR9, R6 ;  /* 0x00000009cb067c10 */ /* 0x000fe4000fffe106 */
[----:B--2---:R-:W-:Y:S01]  /*3560*/  HMMA.16816.F32.BF16 R56, R48, R8, R56 ;  /* 0x000000083038723c */ /* 0x004fe20000041838 */
[----:B------:R-:W-:Y:S02]  /*3570*/  @P0 SHF.R.U32.HI R2, RZ, c[0x0][0x2cc], R7 ;  /* 0x0000b300ff020a19 */ /* 0x000fe40000011607 */
[----:B------:R-:W-:-:S03]  /*3580*/  IADD3 R6, R6, -UR12, RZ ;  /* 0x8000000c06067c10 */ /* 0x000fc6000fffe0ff */
[----:B------:R-:W2:Y:S02]  /*3590*/  SHFL.IDX PT, R7, R2, RZ, 0x1c1f ;  /* 0x001c1fff02077589 */ /* 0x000ea400000e0000 */
[C---:B------:R-:W-:Y:S02]  /*35a0*/  HMMA.16816.F32.BF16 R72, R48.reuse, R10, R72 ;  /* 0x0000000a3048723c */ /* 0x040fe40000041848 */
[----:B------:R-:W3:Y:S06]  /*35b0*/  LDSM.16.M88.4 R8, [R0+0x10900] ;  /* 0x010900000008783b */ /* 0x000eec0000000200 */
[----:B------:R-:W-:Y:S01]  /*35c0*/  HMMA.16816.F32.BF16 R60, R48, R26, R60 ;  /* 0x0000001a303c723c */ /* 0x000fe2000004183c */
[----:B------:R-:W4:Y:S07]  /*35d0*/  LDSM.16.M88.4 R24, [R0+0x11100] ;  /* 0x011100000018783b */ /* 0x000f2e0000000200 */
[----:B-1----:R-:W-:Y:S01]  /*35e0*/  HMMA.16816.F32.BF16 R20, R12, R28, R20 ;  /* 0x0000001c0c14723c */ /* 0x002fe20000041814 */
[----:B--2---:R-:W-:-:S07]  /*35f0*/  IMAD.IADD R7, R6, 0x1, R7 ;  /* 0x0000000106077824 */ /* 0x004fce00078e0207 */
[----:B------:R-:W-:Y:S01]  /*3600*/  HMMA.16816.F32.BF16 R16, R12, R30, R16 ;  /* 0x0000001e0c10723c */ /* 0x000fe20000041810 */
[----:B------:R1:W-:Y:S01]  /*3610*/  LDSM.16.M88.4 R28, [R0+0x11900] ;  /* 0x01190000001c783b */ /* 0x0003e20000000200 */
[----:B------:R-:W-:-:S04]  /*3620*/  DEPBAR.LE SB0, 0x2 ;  /* 0x000080800000791a */ /* 0x000fc80000000000 */
[----:B------:R-:W-:Y:S02]  /*3630*/  BAR.SYNC.DEFER_BLOCKING 0x0 ;  /* 0x0000000000007b1d */ /* 0x000fe40000010000 */
[C---:B------:R-:W-:Y:S07]  /*3640*/  HMMA.16816.F32.BF16 R44, R36.reuse, R34, R44 ;  /* 0x00000022242c723c */ /* 0x040fee000004182c */
[----:B------:R-:W-:Y:S01]  /*3650*/  IADD3 R34, -R203, UR22, RZ ;  /* 0x00000016cb227c10 */ /* 0x000fe2000fffe1ff */
[----:B------:R-:W-:Y:S07]  /*3660*/  HMMA.16816.F32.BF16 R68, R36, R32, R68 ;  /* 0x000000202444723c */ /* 0x000fee0000041844 */
[----:B------:R-:W-:Y:S01]  /*3670*/  IMNMX R32, R34, R7, PT ;  /* 0x0000000722207217 */ /* 0x000fe20003800200 */
[----:B---3--:R-:W-:Y:S01]  /*3680*/  HMMA.16816.F32.BF16 R64, R12, R8, R64 ;  /* 0x000000080c40723c */ /* 0x008fe20000041840 */
[----:B------:R-:W2:Y:S02]  /*3690*/  SHFL.IDX PT, R9, R2, 0x1, 0x1c1f ;  /* 0x003c1f0002097f89 */ /* 0x000ea400000e0000 */
[----:B------:R-:W-:-:S02]  /*36a0*/  ISETP.GT.AND P0, PT, R32, RZ, PT ;  /* 0x000000ff2000720c */ /* 0x000fc40003f04270 */
[----:B------:R-:W-:Y:S02]  /*36b0*/  LDSM.16.MT88.4 R40, [R135+0x2100] ;  /* 0x002100008728783b */ /* 0x000fe40000004200 */
[----:B------:R-:W-:Y:S01]  /*36c0*/  FSEL R33, R20, -INF , P0 ;  /* 0xff80000014217808 */ /* 0x000fe20000000000 */
[----:B------:R-:W-:Y:S01]  /*36d0*/  HMMA.16816.F32.BF16 R60, R12, R10, R60 ;  /* 0x0000000a0c3c723c */ /* 0x000fe2000004183c */
[C---:B------:R-:W-:Y:S01]  /*36e0*/  ISETP.GT.AND P0, PT, R32.reuse, 0x1, PT ;  /* 0x000000012000780c */ /* 0x040fe20003f04270 */
[----:B------:R-:W-:Y:S03]  /*36f0*/  LDSM.16.MT88.4 R124, [R135+0x100] ;  /* 0x00010000877c783b */ /* 0x000fe60000004200 */
[----:B------:R-:W-:Y:S01]  /*3700*/  FSEL R8, R21, -INF , P0 ;  /* 0xff80000015087808 */ /* 0x000fe20000000000 */
[----:B------:R-:W-:Y:S01]  /*3710*/  LDSM.16.MT88.4 R104, [R171+0x100] ;  /* 0x00010000ab68783b */ /* 0x000fe20000004200 */
[----:B------:R-:W-:Y:S01]  /*3720*/  ISETP.GT.AND P0, PT, R32, 0x8, PT ;  /* 0x000000082000780c */ /* 0x000fe20003f04270 */
[----:B------:R-:W-:Y:S01]  /*3730*/  HMMA.16816.F32.BF16 R68, R48, R84, R68 ;  /* 0x000000543044723c */ /* 0x000fe20000041844 */
[----:B-1----:R-:W-:Y:S01]  /*3740*/  FMNMX.FTZ R0, R33, R8, !PT ;  /* 0x0000000821007209 */ /* 0x002fe20007810000 */
[----:B------:R-:W-:Y:S01]  /*3750*/  LDSM.16.MT88.4 R112, [R134+0x100] ;  /* 0x000100008670783b */ /* 0x000fe20000004200 */
[----:B------:R-:W-:-:S02]  /*3760*/  FSEL R35, R16, -INF , P0 ;  /* 0xff80000010237808 */ /* 0x000fc40000000000 */
[----:B------:R-:W-:Y:S01]  /*3770*/  ISETP.GT.AND P0, PT, R32, 0x9, PT ;  /* 0x000000092000780c */ /* 0x000fe20003f04270 */
[----:B------:R-:W-:Y:S01]  /*3780*/  LDSM.16.MT88.4 R120, [R4+0x100] ;  /* 0x000100000478783b */ /* 0x000fe20000004200 */
[----:B------:R-:W-:Y:S01]  /*3790*/  FMNMX.FTZ R0, R35, R0, !PT ;  /* 0x0000000023007209 */ /* 0x000fe20007810000 */
[----:B----4-:R-:W-:Y:S01]  /*37a0*/  HMMA.16816.F32.BF16 R56, R12, R24, R56 ;  /* 0x000000180c38723c */ /* 0x010fe20000041838 */
[----:B--2---:R-:W-:Y:S01]  /*37b0*/  IMAD.IADD R9, R6, 0x1, R9 ;  /* 0x0000000106097824 */ /* 0x004fe200078e0209 */
[----:B------:R-:W-:Y:S04]  /*37c0*/  LDSM.16.MT88.4 R80, [R171+0x4100] ;  /* 0x00410000ab50783b */ /* 0x000fe80000004200 */
[----:B------:R-:W-:Y:S01]  /*37d0*/  IMNMX R34, R34, R9, PT ;  /* 0x0000000922227217 */ /* 0x000fe20003800200 */
[----:B------:R-:W-:Y:S01]  /*37e0*/  LDSM.16.MT88.4 R88, [R134+0x4100] ;  /* 0x004100008658783b */ /* 0x000fe20000004200 */
[----:B------:R-:W-:Y:S01]  /*37f0*/  FSEL R25, R17, -INF , P0 ;  /* 0xff80000011197808 */ /* 0x000fe20000000000 */
[----:B------:R-:W-:Y:S01]  /*3800*/  HMMA.16816.F32.BF16 R44, R48, R86, R44 ;  /* 0x00000056302c723c */ /* 0x000fe2000004182c */
[----:B------:R-:W-:Y:S01]  /*3810*/  ISETP.GT.AND P0, PT, R32, 0x10, PT ;  /* 0x000000102000780c */ /* 0x000fe20003f04270 */
[----:B------:R-:W-:Y:S01]  /*3820*/  LDSM.16.MT88.4 R48, [R171+0x2100] ;  /* 0x00210000ab30783b */ /* 0x000fe20000004200 */
[----:B------:R-:W-:-:S02]  /*3830*/  FMNMX.FTZ R0, R25, R0, !PT ;  /* 0x0000000019007209 */ /* 0x000fc40007810000 */
[----:B------:R-:W-:Y:S01]  /*3840*/  FSEL R17, R64, -INF , P0 ;  /* 0xff80000040117808 */ /* 0x000fe20000000000 */
[----:B------:R-:W-:Y:S01]  /*3850*/  LDSM.16.MT88.4 R136, [R171+0x900] ;  /* 0x00090000ab88783b */ /* 0x000fe20000004200 */
[C---:B------:R-:W-:Y:S01]  /*3860*/  ISETP.GT.AND P0, PT, R32.reuse, 0x11, PT ;  /* 0x000000112000780c */ /* 0x040fe20003f04270 */
[C---:B------:R-:W-:Y:S01]  /*3870*/  HMMA.16816.F32.BF16 R72, R12.reuse, R26, R72 ;  /* 0x0000001a0c48723c */ /* 0x040fe20000041848 */
[----:B------:R-:W-:Y:S02]  /*3880*/  FMNMX.FTZ R0, R17, R0, !PT ;  /* 0x0000000011007209 */ /* 0x000fe40007810000 */
[----:B------:R-:W-:Y:S02]  /*3890*/  FSEL R21, R65, -INF , P0 ;  /* 0xff80000041157808 */ /* 0x000fe40000000000 */
[----:B------:R-:W-:Y:S02]  /*38a0*/  ISETP.GT.AND P0, PT, R32, 0x18, PT ;  /* 0x000000182000780c */ /* 0x000fe40003f04270 */
[----:B------:R-:W-:Y:S01]  /*38b0*/  FMNMX.FTZ R0, R21, R0, !PT ;  /* 0x0000000015007209 */ /* 0x000fe20007810000 */
[----:B------:R-:W-:Y:S01]  /*38c0*/  HMMA.16816.F32.BF16 R68, R12, R28, R68 ;  /* 0x0000001c0c44723c */ /* 0x000fe20000041844 */
[----:B------:R-:W-:-:S02]  /*38d0*/  FSEL R5, R60, -INF , P0 ;  /* 0xff8000003c057808 */ /* 0x000fc40000000000 */
[C---:B------:R-:W-:Y:S02]  /*38e0*/  ISETP.GT.AND P0, PT, R32.reuse, 0x19, PT ;  /* 0x000000192000780c */ /* 0x040fe40003f04270 */
[----:B------:R-:W-:Y:S02]  /*38f0*/  FMNMX.FTZ R0, R5, R0, !PT ;  /* 0x0000000005007209 */ /* 0x000fe40007810000 */
[----:B------:R-:W-:Y:S01]  /*3900*/  FSEL R7, R61, -INF , P0 ;  /* 0xff8000003d077808 */ /* 0x000fe20000000000 */
[----:B------:R-:W-:Y:S01]  /*3910*/  HMMA.16816.F32.BF16 R44, R12, R30, R44 ;  /* 0x0000001e0c2c723c */ /* 0x000fe2000004182c */
[----:B------:R-:W-:Y:S02]  /*3920*/  ISETP.GT.AND P0, PT, R32, 0x20, PT ;  /* 0x000000202000780c */ /* 0x000fe40003f04270 */
[----:B------:R-:W-:Y:S02]  /*3930*/  FMNMX.FTZ R0, R7, R0, !PT ;  /* 0x0000000007007209 */ /* 0x000fe40007810000 */
[----:B------:R-:W-:-:S02]  /*3940*/  FSEL R167, R56, -INF , P0 ;  /* 0xff80000038a77808 */ /* 0x000fc40000000000 */
[C---:B------:R-:W-:Y:S02]  /*3950*/  ISETP.GT.AND P0, PT, R32.reuse, 0x21, PT ;  /* 0x000000212000780c */ /* 0x040fe40003f04270 */
[----:B------:R-:W-:Y:S02]  /*3960*/  FMNMX.FTZ R0, R167, R0, !PT ;  /* 0x00000000a7007209 */ /* 0x000fe40007810000 */
[----:B------:R-:W-:Y:S02]  /*3970*/  FSEL R213, R57, -INF , P0 ;  /* 0xff80000039d57808 */ /* 0x000fe40000000000 */
        /* <DEDUP_REMOVED lines=15> */
[----:B------:R-:W-:Y:S02]  /*3a70*/  ISETP.GT.AND P0, PT, R32, 0x39, PT ;  /* 0x000000392000780c */ /* 0x000fe40003f04270 */
[----:B------:R-:W-:Y:S02]  /*3a80*/  FMNMX.FTZ R0, R189, R0, !PT ;  /* 0x00000000bd007209 */ /* 0x000fe40007810000 */
[----:B------:R-:W-:Y:S02]  /*3a90*/  FSEL R179, R45, -INF , P0 ;  /* 0xff8000002db37808 */ /* 0x000fe40000000000 */
[----:B------:R-:W-:Y:S02]  /*3aa0*/  ISETP.GT.AND P0, PT, R34, RZ, PT ;  /* 0x000000ff2200720c */ /* 0x000fe40003f04270 */
[----:B------:R-:W-:Y:S02]  /*3ab0*/  FMNMX.FTZ R0, R179, R0, !PT ;  /* 0x00000000b3007209 */ /* 0x000fe40007810000 */
[----:B------:R-:W-:-:S02]  /*3ac0*/  FSEL R22, R22, -INF , P0 ;  /* 0xff80000016167808 */ /* 0x000fc40000000000 */
[C---:B------:R-:W-:Y:S01]  /*3ad0*/  ISETP.GT.AND P0, PT, R34.reuse, 0x1, PT ;  /* 0x000000012200780c */ /* 0x040fe20003f04270 */
[----:B------:R-:W1:Y:S03]  /*3ae0*/  SHFL.BFLY PT, R29, R0, 0x2, 0x1f ;  /* 0x0c401f00001d7f89 */ /* 0x000e6600000e0000 */
        /* <DEDUP_REMOVED lines=13> */
[----:B------:R-:W-:Y:S01]  /*3bc0*/  ISETP.GT.AND P0, PT, R34, 0x18, PT ;  /* 0x000000182200780c */ /* 0x000fe20003f04270 */
[----:B------:R-:W-:Y:S01]  /*3bd0*/  LDSM.16.MT88.4 R64, [R163+0x2100] ;  /* 0x00210000a340783b */ /* 0x000fe20000004200 */
        /* <DEDUP_REMOVED lines=69> */
[----:B---3--:R-:W-:Y:S01]  /*4030*/  F2FP.BF16.PACK_AB R96, R158, R159 ;  /* 0x0000009f9e60723e */ /* 0x008fe200000010ff */
[--C-:B------:R-:W-:Y:S02]  /*4040*/  FFMA.FTZ R160, R27, c[0x0][0x2d0], -R168.reuse ;  /* 0x0000b4001ba07a23 */ /* 0x100fe400000108a8 */
[--C-:B------:R-:W-:Y:S01]  /*4050*/  FFMA.FTZ R162, R23, c[0x0][0x2d0], -R168.reuse ;  /* 0x0000b40017a27a23 */ /* 0x100fe200000108a8 */
[----:B------:R-:W-:Y:S01]  /*4060*/  LDSM.16.MT88.4 R24, [R171+0x2900] ;  /* 0x00290000ab18783b */ /* 0x000fe20000004200 */
[--C-:B------:R-:W-:Y:S01]  /*4070*/  FFMA.FTZ R155, R19, c[0x0][0x2d0], -R168.reuse ;  /* 0x0000b400139b7a23 */ /* 0x100fe200000108a8 */
[----:B------:R-:W-:Y:S01]  /*4080*/  MUFU.EX2 R161, R161 ;  /* 0x000000a100a17308 */ /* 0x000fe20000000800 */
[--C-:B------:R-:W-:Y:S01]  /*4090*/  FFMA.FTZ R150, R11, c[0x0][0x2d0], -R168.reuse ;  /* 0x0000b4000b967a23 */ /* 0x100fe200000108a8 */
[----:B------:R-:W-:Y:S01]  /*40a0*/  LDSM.16.MT88.4 R16, [R134+0x2900] ;  /* 0x002900008610783b */ /* 0x000fe20000004200 */
        /* <DEDUP_REMOVED lines=13> */
[----:B------:R-:W-:Y:S02]  /*4180*/  FFMA.FTZ R179, R179, c[0x0][0x2d0], -R140 ;  /* 0x0000b400b3b37a23 */ /* 0x000fe4000001088c */
[--C-:B------:R-:W-:Y:S02]  /*4190*/  FFMA.FTZ R177, R177, c[0x0][0x2d0], -R168.reuse ;  /* 0x0000b400b1b17a23 */ /* 0x100fe400000108a8 */
[--C-:B------:R-:W-:Y:S01]  /*41a0*/  FFMA.FTZ R178, R143, c[0x0][0x2d0], -R168.reuse ;  /* 0x0000b4008fb27a23 */ /* 0x100fe200000108a8 */
[----:B------:R-:W2:Y:S01]  /*41b0*/  MUFU.EX2 R155, R155 ;  /* 0x0000009b009b7308 */ /* 0x000ea20000000800 */
[----:B----4-:R-:W-:Y:S01]  /*41c0*/  F2FP.BF16.PACK_AB R97, R160, R161 ;  /* 0x000000a1a061723e */ /* 0x010fe200000010ff */
[--C-:B------:R-:W-:Y:S02]  /*41d0*/  FFMA.FTZ R188, R141, c[0x0][0x2d0], -R168.reuse ;  /* 0x0000b4008dbc7a23 */ /* 0x100fe400000108a8 */
[----:B------:R-:W-:Y:S01]  /*41e0*/  FFMA.FTZ R169, R169, c[0x0][0x2d0], -R168 ;  /* 0x0000b400a9a97a23 */ /* 0x000fe200000108a8 */
[----:B------:R-:W-:Y:S01]  /*41f0*/  LDSM.16.MT88.4 R140, [R171+0x3900] ;  /* 0x00390000ab8c783b */ /* 0x000fe20000004200 */
[----:B------:R-:W-:-:S02]  /*4200*/  FADD.FTZ R159, R159, R158 ;  /* 0x0000009e9f9f7221 */ /* 0x000fc40000010000 */
[----:B------:R-:W-:Y:S01]  /*4210*/  MUFU.EX2 R157, R157 ;  /* 0x0000009d009d7308 */ /* 0x000fe20000000800 */
[----:B------:R-:W-:Y:S02]  /*4220*/  FADD.FTZ R161, R161, R160 ;  /* 0x000000a0a1a17221 */ /* 0x000fe40000010000 */
[----:B------:R-:W-:-:S04]  /*4230*/  FADD.FTZ R156, R156, R159 ;  /* 0x0000009f9c9c7221 */ /* 0x000fc80000010000 */
[----:B------:R-:W-:Y:S01]  /*4240*/  FADD.FTZ R156, R153, R156 ;  /* 0x0000009c999c7221 */ /* 0x000fe20000010000 */
[----:B--2---:R-:W-:Y:S01]  /*4250*/  F2FP.BF16.PACK_AB R99, R155, R162 ;  /* 0x000000a29b63723e */ /* 0x004fe200000010ff */
        /* <DEDUP_REMOVED lines=253> */
.L_x_3250:
        /* <DEDUP_REMOVED lines=31> */
.L_x_3254:
        /* <DEDUP_REMOVED lines=66> */
.L_x_3252:
        /* <DEDUP_REMOVED lines=11> */
[----:B------:R-:W-:Y:S02]  /*58f0*/  UIADD3 UR26, UR13, 0x1, URZ ;  /* 0x000000010d1a7890 */ /* 0x000fe4000fffe03f */
[----:B------:R-:W-:Y:S03]  /*5900*/  UISETP.GE.AND UP2, UPT, UR13, 0x1, UPT ;  /* 0x000000010d00788c */ /* 0x000fe6000bf46270 */
[C---:B------:R-:W-:Y:S01]  /*5910*/  HMMA.16816.F32.BF16 R12, R136.reuse, R144, RZ ;  /* 0x00000090880c723c */ /* 0x040fe200000418ff */
[----:B------:R-:W0:Y:S01]  /*5920*/  LDGDEPBAR ;  /* 0x00000000000079af */ /* 0x000e220000000000 */
[----:B------:R-:W-:Y:S06]  /*5930*/  USEL UR13, UR26, URZ, !UP2 ;  /* 0x0000003f1a0d7287 */ /* 0x000fec000d000000 */
[C---:B------:R-:W-:Y:S01]  /*5940*/  HMMA.16816.F32.BF16 R16, R136.reuse, R146, RZ ;  /* 0x000000928810723c */ /* 0x040fe200000418ff */
[----:B------:R-:W1:Y:S07]  /*5950*/  LDSM.16.M88.4 R144, [R188] ;  /* 0x00000000bc90783b */ /* 0x000e6e0000000200 */
[C---:B----4-:R-:W-:Y:S08]  /*5960*/  HMMA.16816.F32.BF16 R20, R136.reuse, R148, RZ ;  /* 0x000000948814723c */ /* 0x050ff000000418ff */
[C---:B------:R-:W-:Y:S01]  /*5970*/  HMMA.16816.F32.BF16 R24, R136.reuse, R150, RZ ;  /* 0x000000968818723c */ /* 0x040fe200000418ff */
[----:B------:R-:W2:Y:S07]  /*5980*/  LDSM.16.M88.4 R148, [R188+0x800] ;  /* 0x00080000bc94783b */ /* 0x000eae0000000200 */
        /* <DEDUP_REMOVED lines=9> */
[----:B------:R-:W5:Y:S07]  /*5a20*/  LDSM.16.M88.4 R164, [R0] ;  /* 0x0000000000a4783b */ /* 0x000f6e0000000200 */
[C---:B------:R-:W-:Y:S08]  /*5a30*/  HMMA.16816.F32.BF16 R20, R156.reuse, R168, R20 ;  /* 0x000000a89c14723c */ /* 0x040ff00000041814 */
        /* <DEDUP_REMOVED lines=13> */
[C---:B------:R-:W-:Y:S01]  /*5b10*/  HMMA.16816.F32.BF16 R24, R140.reuse, R138, R24 ;  /* 0x0000008a8c18723c */ /* 0x040fe20000041818 */
[----:B------:R-:W2:Y:S07]  /*5b20*/  LDSM.16.M88.4 R136, [R189+0x2800] ;  /* 0x00280000bd88783b */ /* 0x000eae0000000200 */
[C---:B----4-:R-:W-:Y:S08]  /*5b30*/  HMMA.16816.F32.BF16 R28, R140.reuse, R152, R28 ;  /* 0x000000988c1c723c */ /* 0x050ff0000004181c */
[----:B------:R-:W-:Y:S01]  /*5b40*/  HMMA.16816.F32.BF16 R32, R140, R154, R32 ;  /* 0x0000009a8c20723c */ /* 0x000fe20000041820 */
[----:B------:R-:W3:Y:S07]  /*5b50*/  LDSM.16.M88.4 R140, [R189+0x3000] ;  /* 0x00300000bd8c783b */ /* 0x000eee0000000200 */
[C---:B-----5:R-:W-:Y:S01]  /*5b60*/  HMMA.16816.F32.BF16 R4, R160.reuse, R164, R4 ;  /* 0x000000a4a004723c */ /* 0x060fe20000041804 */
[----:B------:R-:W-:Y:S07]  /*5b70*/  LDSM.16.M88.4 R152, [R2+0x2000] ;  /* 0x002000000298783b */ /* 0x000fee0000000200 */
[C---:B------:R-:W-:Y:S08]  /*5b80*/  HMMA.16816.F32.BF16 R8, R160.reuse, R166, R8 ;  /* 0x000000a6a008723c */ /* 0x040ff00000041808 */
[C---:B------:R-:W-:Y:S08]  /*5b90*/  HMMA.16816.F32.BF16 R12, R160.reuse, R156, R12 ;  /* 0x0000009ca00c723c */ /* 0x040ff0000004180c */
[C---:B------:R-:W-:Y:S08]  /*5ba0*/  HMMA.16816.F32.BF16 R16, R160.reuse, R158, R16 ;  /* 0x0000009ea010723c */ /* 0x040ff00000041810 */
[C---:B-1----:R-:W-:Y:S08]  /*5bb0*/  HMMA.16816.F32.BF16 R20, R160.reuse, R144, R20 ;  /* 0x00000090a014723c */ /* 0x042ff00000041814 */
[C---:B------:R-:W-:Y:S01]  /*5bc0*/  HMMA.16816.F32.BF16 R24, R160.reuse, R146, R24 ;  /* 0x00000092a018723c */ /* 0x040fe20000041818 */
[----:B------:R-:W1:Y:S07]  /*5bd0*/  LDSM.16.M88.4 R144, [R183+0x4000] ;  /* 0x00400000b790783b */ /* 0x000e6e0000000200 */
[C---:B------:R-:W-:Y:S08]  /*5be0*/  HMMA.16816.F32.BF16 R28, R160.reuse, R168, R28 ;  /* 0x000000a8a01c723c */ /* 0x040ff0000004181c */
[----:B------:R-:W-:Y:S01]  /*5bf0*/  HMMA.16816.F32.BF16 R32, R160, R170, R32 ;  /* 0x000000aaa020723c */ /* 0x000fe20000041820 */
[----:B------:R4:W-:Y:S07]  /*5c00*/  LDSM.16.M88.4 R168, [R2+0x4000] ;  /* 0x0040000002a8783b */ /* 0x0009ee0000000200 */
[C---:B------:R-:W-:Y:S07]  /*5c10*/  HMMA.16816.F32.BF16 R4, R172.reuse, R176, R4 ;  /* 0x000000b0ac04723c */ /* 0x040fee0000041804 */
[CC--:B------:R-:W-:Y:S01]  /*5c20*/  IADD3 R177, R182.reuse, R189.reuse, RZ ;  /* 0x000000bdb6b17210 */ /* 0x0c0fe20007ffe0ff */
[C---:B------:R-:W-:Y:S04]  /*5c30*/  HMMA.16816.F32.BF16 R8, R172.reuse, R178, R8 ;  /* 0x000000b2ac08723c */ /* 0x040fe80000041808 */
[----:B------:R-:W5:Y:S01]  /*5c40*/  LDSM.16.M88.4 R156, [R177+0x2800] ;  /* 0x00280000b19c783b */ /* 0x000f620000000200 */
[----:B------:R-:W-:Y:S03]  /*5c50*/  IADD3 R176, R182, R189, R133 ;  /* 0x000000bdb6b07210 */ /* 0x000fe60007ffe085 */
[C---:B--2---:R-:W-:Y:S04]  /*5c60*/  HMMA.16816.F32.BF16 R12, R172.reuse, R136, R12 ;  /* 0x00000088ac0c723c */ /* 0x044fe8000004180c */
[----:B------:R-:W2:Y:S01]  /*5c70*/  LDSM.16.M88.4 R160, [R177+0x3000] ;  /* 0x00300000b1a0783b */ /* 0x000ea20000000200 */
[----:B----4-:R-:W-:Y:S03]  /*5c80*/  @P1 IMAD.HI.U32 R2, R202, c[0x0][0x2c8], RZ ;  /* 0x0000b200ca021a27 */ /* 0x010fe600078e00ff */
[C---:B------:R-:W-:Y:S04]  /*5c90*/  HMMA.16816.F32.BF16 R16, R172.reuse, R138, R16 ;  /* 0x0000008aac10723c */ /* 0x040fe80000041810 */
[----:B------:R-:W4:Y:S04]  /*5ca0*/  LDSM.16.M88.4 R164, [R177+0x3800] ;  /* 0x00380000b1a4783b */ /* 0x000f280000000200 */
[C---:B---3--:R-:W-:Y:S04]  /*5cb0*/  HMMA.16816.F32.BF16 R20, R172.reuse, R140, R20 ;  /* 0x0000008cac14723c */ /* 0x048fe80000041814 */
[----:B------:R-:W-:Y:S04]  /*5cc0*/  LDSM.16.M88.4 R136, [R181+0x4000] ;  /* 0x00400000b588783b */ /* 0x000fe80000000200 */
[C---:B------:R-:W-:Y:S04]  /*5cd0*/  HMMA.16816.F32.BF16 R24, R172.reuse, R142, R24 ;  /* 0x0000008eac18723c */ /* 0x040fe80000041818 */
[----:B------:R-:W3:Y:S04]  /*5ce0*/  LDSM.16.M88.4 R140, [R188+0x2000] ;  /* 0x00200000bc8c783b */ /* 0x000ee80000000200 */
[C---:B------:R-:W-:Y:S08]  /*5cf0*/  HMMA.16816.F32.BF16 R28, R172.reuse, R148, R28 ;  /* 0x00000094ac1c723c */ /* 0x040ff0000004181c */
[----:B------:R-:W-:Y:S01]  /*5d00*/  HMMA.16816.F32.BF16 R32, R172, R150, R32 ;  /* 0x00000096ac20723c */ /* 0x000fe20000041820 */
[----:B------:R-:W3:Y:S07]  /*5d10*/  LDSM.16.M88.4 R148, [R188+0x2800] ;  /* 0x00280000bc94783b */ /* 0x000eee0000000200 */
[C---:B-1----:R-:W-:Y:S01]  /*5d20*/  HMMA.16816.F32.BF16 R4, R144.reuse, R152, R4 ;  /* 0x000000989004723c */ /* 0x042fe20000041804 */
[----:B------:R-:W-:Y:S07]  /*5d30*/  LDSM.16.M88.4 R172, [R177+0x4800] ;  /* 0x00480000b1ac783b */ /* 0x000fee0000000200 */
[C---:B------:R-:W-:Y:S01]  /*5d40*/  HMMA.16816.F32.BF16 R8, R144.reuse, R154, R8 ;  /* 0x0000009a9008723c */ /* 0x040fe20000041808 */
[----:B------:R-:W1:Y:S07]  /*5d50*/  LDSM.16.M88.4 R152, [R188+0x3000] ;  /* 0x00300000bc98783b */ /* 0x000e6e0000000200 */
[C---:B-----5:R-:W-:Y:S08]  /*5d60*/  HMMA.16816.F32.BF16 R12, R144.reuse, R156, R12 ;  /* 0x0000009c900c723c */ /* 0x060ff0000004180c */
[C---:B------:R-:W-:Y:S01]  /*5d70*/  HMMA.16816.F32.BF16 R16, R144.reuse, R158, R16 ;  /* 0x0000009e9010723c */ /* 0x040fe20000041810 */
[----:B------:R-:W-:Y:S07]  /*5d80*/  LDSM.16.M88.4 R156, [R180+0x4000] ;  /* 0x00400000b49c783b */ /* 0x000fee0000000200 */
[C---:B--2---:R-:W-:Y:S08]  /*5d90*/  HMMA.16816.F32.BF16 R20, R144.reuse, R160, R20 ;  /* 0x000000a09014723c */ /* 0x044ff00000041814 */
[C---:B------:R-:W-:Y:S01]  /*5da0*/  HMMA.16816.F32.BF16 R24, R144.reuse, R162, R24 ;  /* 0x000000a29018723c */ /* 0x040fe20000041818 */
[----:B------:R-:W-:Y:S07]  /*5db0*/  LDSM.16.M88.4 R160, [R0+0x2000] ;  /* 0x0020000000a0783b */ /* 0x000fee0000000200 */
[C---:B----4-:R-:W-:Y:S08]  /*5dc0*/  HMMA.16816.F32.BF16 R28, R144.reuse, R164, R28 ;  /* 0x000000a4901c723c */ /* 0x050ff0000004181c */
[----:B------:R-:W-:Y:S01]  /*5dd0*/  HMMA.16816.F32.BF16 R32, R144, R166, R32 ;  /* 0x000000a69020723c */ /* 0x000fe20000041820 */
[----:B------:R-:W2:Y:S07]  /*5de0*/  LDSM.16.M88.4 R144, [R188+0x3800] ;  /* 0x00380000bc90783b */ /* 0x000eae0000000200 */
[C---:B---3--:R-:W-:Y:S01]  /*5df0*/  HMMA.16816.F32.BF16 R4, R136.reuse, R140, R4 ;  /* 0x0000008c8804723c */ /* 0x048fe20000041804 */
[----:B------:R-:W-:Y:S07]  /*5e00*/  LDSM.16.M88.4 R164, [R176+0x3000] ;  /* 0x00300000b0a4783b */ /* 0x000fee0000000200 */
[C---:B------:R-:W-:Y:S01]  /*5e10*/  HMMA.16816.F32.BF16 R8, R136.reuse, R142, R8 ;  /* 0x0000008e8808723c */ /* 0x040fe20000041808 */
[----:B------:R-:W3:Y:S07]  /*5e20*/  LDSM.16.M88.4 R140, [R176+0x2800] ;  /* 0x00280000b08c783b */ /* 0x000eee0000000200 */
[C---:B------:R-:W-:Y:S08]  /*5e30*/  HMMA.16816.F32.BF16 R12, R136.reuse, R148, R12 ;  /* 0x00000094880c723c */ /* 0x040ff0000004180c */
[C---:B------:R-:W-:Y:S01]  /*5e40*/  HMMA.16816.F32.BF16 R16, R136.reuse, R150, R16 ;  /* 0x000000968810723c */ /* 0x040fe20000041810 */
[----:B------:R-:W4:Y:S07]  /*5e50*/  LDSM.16.M88.4 R148, [R176+0x3800] ;  /* 0x00380000b094783b */ /* 0x000f2e0000000200 */
[C---:B-1----:R-:W-:Y:S08]  /*5e60*/  HMMA.16816.F32.BF16 R20, R136.reuse, R152, R20 ;  /* 0x000000988814723c */ /* 0x042ff00000041814 */
[C---:B------:R-:W-:Y:S01]  /*5e70*/  HMMA.16816.F32.BF16 R24, R136.reuse, R154, R24 ;  /* 0x0000009a8818723c */ /* 0x040fe20000041818 */
[----:B------:R-:W-:Y:S07]  /*5e80*/  LDSM.16.M88.4 R152, [R189+0x4800] ;  /* 0x00480000bd98783b */ /* 0x000fee0000000200 */
[C---:B--2---:R-:W-:Y:S08]  /*5e90*/  HMMA.16816.F32.BF16 R28, R136.reuse, R144, R28 ;  /* 0x00000090881c723c */ /* 0x044ff0000004181c */
[----:B------:R-:W-:Y:S01]  /*5ea0*/  HMMA.16816.F32.BF16 R32, R136, R146, R32 ;  /* 0x000000928820723c */ /* 0x000fe20000041820 */
[----:B------:R-:W-:Y:S07]  /*5eb0*/  LDSM.16.M88.4 R136, [R187+0x8000] ;  /* 0x00800000bb88783b */ /* 0x000fee0000000200 */
[C---:B------:R-:W-:Y:S01]  /*5ec0*/  HMMA.16816.F32.BF16 R4, R156.reuse, R160, R4 ;  /* 0x000000a09c04723c */ /* 0x040fe20000041804 */
[----:B------:R-:W1:Y:S07]  /*5ed0*/  LDSM.16.M88.4 R144, [R189+0x4000] ;  /* 0x00400000bd90783b */ /* 0x000e6e0000000200 */
[C---:B------:R-:W-:Y:S01]  /*5ee0*/  HMMA.16816.F32.BF16 R8, R156.reuse, R162, R8 ;  /* 0x000000a29c08723c */ /* 0x040fe20000041808 */
[----:B------:R-:W2:Y:S07]  /*5ef0*/  LDSM.16.M88.4 R160, [R189+0x5000] ;  /* 0x00500000bda0783b */ /* 0x000eae0000000200 */
[C---:B---3--:R-:W-:Y:S08]  /*5f00*/  HMMA.16816.F32.BF16 R12, R156.reuse, R140, R12 ;  /* 0x0000008c9c0c723c */ /* 0x048ff0000004180c */
[C---:B------:R-:W-:Y:S01]  /*5f10*/  HMMA.16816.F32.BF16 R16, R156.reuse, R142, R16 ;  /* 0x0000008e9c10723c */ /* 0x040fe20000041810 */
[----:B------:R-:W3:Y:S07]  /*5f20*/  LDSM.16.M88.4 R140, [R189+0x5800] ;  /* 0x00580000bd8c783b */ /* 0x000eee0000000200 */
[C---:B------:R-:W-:Y:S08]  /*5f30*/  HMMA.16816.F32.BF16 R20, R156.reuse, R164, R20 ;  /* 0x000000a49c14723c */ /* 0x040ff00000041814 */
[C---:B------:R-:W-:Y:S01]  /*5f40*/  HMMA.16816.F32.BF16 R24, R156.reuse, R166, R24 ;  /* 0x000000a69c18723c */ /* 0x040fe20000041818 */
[----:B------:R-:W5:Y:S07]  /*5f50*/  LDSM.16.M88.4 R164, [R183+0x8000] ;  /* 0x00800000b7a4783b */ /* 0x000f6e0000000200 */
        /* <DEDUP_REMOVED lines=9> */
[----:B------:R-:W1:Y:S07]  /*5ff0*/  LDSM.16.M88.4 R152, [R181+0x8000] ;  /* 0x00800000b598783b */ /* 0x000e6e0000000200 */
[C---:B--2---:R-:W-:Y:S08]  /*6000*/  HMMA.16816.F32.BF16 R20, R136.reuse, R160, R20 ;  /* 0x000000a08814723c */ /* 0x044ff00000041814 */
[C---:B------:R-:W-:Y:S01]  /*6010*/  HMMA.16816.F32.BF16 R24, R136.reuse, R162, R24 ;  /* 0x000000a28818723c */ /* 0x040fe20000041818 */
[----:B------:R-:W2:Y:S07]  /*6020*/  LDSM.16.M88.4 R160, [R188+0x4800] ;  /* 0x00480000bca0783b */ /* 0x000eae0000000200 */
[C---:B---3--:R-:W-:Y:S08]  /*6030*/  HMMA.16816.F32.BF16 R28, R136.reuse, R140, R28 ;  /* 0x0000008c881c723c */ /* 0x048ff0000004181c */
[----:B------:R-:W-:Y:S01]  /*6040*/  HMMA.16816.F32.BF16 R32, R136, R142, R32 ;  /* 0x0000008e8820723c */ /* 0x000fe20000041820 */
[----:B------:R-:W3:Y:S07]  /*6050*/  LDSM.16.M88.4 R136, [R188+0x5000] ;  /* 0x00500000bc88783b */ /* 0x000eee0000000200 */
[C---:B-----5:R-:W-:Y:S01]  /*6060*/  HMMA.16816.F32.BF16 R4, R164.reuse, R168, R4 ;  /* 0x000000a8a404723c */ /* 0x060fe20000041804 */
[----:B------:R-:W5:Y:S07]  /*6070*/  LDSM.16.M88.4 R140, [R188+0x5800] ;  /* 0x00580000bc8c783b */ /* 0x000f6e0000000200 */
[C---:B------:R-:W-:Y:S08]  /*6080*/  HMMA.16816.F32.BF16 R8, R164.reuse, R170, R8 ;  /* 0x000000aaa408723c */ /* 0x040ff00000041808 */
[C---:B------:R-:W-:Y:S08]  /*6090*/  HMMA.16816.F32.BF16 R12, R164.reuse, R172, R12 ;  /* 0x000000aca40c723c */ /* 0x040ff0000004180c */
[C---:B------:R-:W-:Y:S08]  /*60a0*/  HMMA.16816.F32.BF16 R16, R164.reuse, R174, R16 ;  /* 0x000000aea410723c */ /* 0x040ff00000041810 */
[C---:B----4-:R-:W-:Y:S08]  /*60b0*/  HMMA.16816.F32.BF16 R20, R164.reuse, R148, R20 ;  /* 0x00000094a414723c */ /* 0x050ff00000041814 */
[C---:B------:R-:W-:Y:S01]  /*60c0*/  HMMA.16816.F32.BF16 R24, R164.reuse, R150, R24 ;  /* 0x00000096a418723c */ /* 0x040fe20000041818 */
[----:B------:R4:W-:Y:S07]  /*60d0*/  LDSM.16.M88.4 R148, [R0+0x4000] ;  /* 0x004000000094783b */ /* 0x0009ee0000000200 */
[C---:B-1----:R-:W-:Y:S08]  /*60e0*/  HMMA.16816.F32.BF16 R28, R164.reuse, R144, R28 ;  /* 0x00000090a41c723c */ /* 0x042ff0000004181c */
[----:B------:R-:W-:Y:S01]  /*60f0*/  HMMA.16816.F32.BF16 R32, R164, R146, R32 ;  /* 0x00000092a420723c */ /* 0x000fe20000041820 */
[----:B------:R-:W1:Y:S07]  /*6100*/  LDSM.16.M88.4 R144, [R180+0x8000] ;  /* 0x00800000b490783b */ /* 0x000e6e0000000200 */
[C---:B------:R-:W-:Y:S05]  /*6110*/  HMMA.16816.F32.BF16 R4, R152.reuse, R156, R4 ;  /* 0x0000009c9804723c */ /* 0x040fea0000041804 */
[----:B----4-:R-:W-:Y:S02]  /*6120*/  MOV R0, R202 ;  /* 0x000000ca00007202 */ /* 0x010fe40000000f00 */
[----:B------:R-:W-:Y:S01]  /*6130*/  @P0 SHF.R.U32.HI R0, RZ, c[0x0][0x2cc], R2 ;  /* 0x0000b300ff000a19 */ /* 0x000fe20000011602 */
[C---:B------:R-:W-:Y:S01]  /*6140*/  HMMA.16816.F32.BF16 R8, R152.reuse, R158, R8 ;  /* 0x0000009e9808723c */ /* 0x040fe20000041808 */
[----:B------:R-:W-:Y:S03]  /*6150*/  MOV R156, UR15 ;  /* 0x0000000f009c7c02 */ /* 0x000fe60008000f00 */
[----:B------:R-:W4:Y:S01]  /*6160*/  SHFL.IDX PT, R2, R0, RZ, 0x1c1f ;  /* 0x001c1fff00027589 */ /* 0x000f2200000e0000 */
[----:B------:R-:W-:Y:S03]  /*6170*/  IADD3 R156, -R203, 0x1, -R156 ;  /* 0x00000001cb9c7810 */ /* 0x000fe60007ffe99c */
[C---:B--2---:R-:W-:Y:S08]  /*6180*/  HMMA.16816.F32.BF16 R12, R152.reuse, R160, R12 ;  /* 0x000000a0980c723c */ /* 0x044ff0000004180c */
[C---:B------:R-:W-:Y:S08]  /*6190*/  HMMA.16816.F32.BF16 R16, R152.reuse, R162, R16 ;  /* 0x000000a29810723c */ /* 0x040ff00000041810 */
[C---:B---3--:R-:W-:Y:S08]  /*61a0*/  HMMA.16816.F32.BF16 R20, R152.reuse, R136, R20 ;  /* 0x000000889814723c */ /* 0x048ff00000041814 */
[C---:B------:R-:W-:Y:S01]  /*61b0*/  HMMA.16816.F32.BF16 R24, R152.reuse, R138, R24 ;  /* 0x0000008a9818723c */ /* 0x040fe20000041818 */
[----:B------:R-:W2:Y:S07]  /*61c0*/  LDSM.16.M88.4 R136, [R176+0x4800] ;  /* 0x00480000b088783b */ /* 0x000eae0000000200 */
[C---:B-----5:R-:W-:Y:S08]  /*61d0*/  HMMA.16816.F32.BF16 R28, R152.reuse, R140, R28 ;  /* 0x0000008c981c723c */ /* 0x060ff0000004181c */
[----:B------:R-:W-:Y:S01]  /*61e0*/  HMMA.16816.F32.BF16 R32, R152, R142, R32 ;  /* 0x0000008e9820723c */ /* 0x000fe20000041820 */
[----:B------:R-:W-:Y:S06]  /*61f0*/  LDSM.16.M88.4 R140, [R176+0x5000] ;  /* 0x00500000b08c783b */ /* 0x000fec0000000200 */
[----:B------:R-:W-:Y:S01]  /*6200*/  MOV R155, UR12 ;  /* 0x0000000c009b7c02 */ /* 0x000fe20008000f00 */
[C---:B-1----:R-:W-:Y:S01]  /*6210*/  HMMA.16816.F32.BF16 R4, R144.reuse, R148, R4 ;  /* 0x000000949004723c */ /* 0x042fe20000041804 */
[----:B------:R-:W1:Y:S04]  /*6220*/  SHFL.IDX PT, R154, R0, 0x1, 0x1c1f ;  /* 0x003c1f00009a7f89 */ /* 0x000e6800000e0000 */
[----:B------:R-:W-:Y:S03]  /*6230*/  IADD3 R155, -R155, UR9, R156 ;  /* 0x000000099b9b7c10 */ /* 0x000fe6000fffe19c */
[C---:B------:R-:W-:Y:S01]  /*6240*/  HMMA.16816.F32.BF16 R8, R144.reuse, R150, R8 ;  /* 0x000000969008723c */ /* 0x040fe20000041808 */
[----:B------:R-:W3:Y:S01]  /*6250*/  LDSM.16.M88.4 R148, [R176+0x5800] ;  /* 0x00580000b094783b */ /* 0x000ee20000000200 */
[----:B------:R-:W-:Y:S04]  /*6260*/  DEPBAR.LE SB0, 0x2 ;  /* 0x000080800000791a */ /* 0x000fe80000000000 */
[C---:B----4-:R-:W-:Y:S02]  /*6270*/  IADD3 R2, R155.reuse, R2, RZ ;  /* 0x000000029b027210 */ /* 0x050fe40007ffe0ff */
[C---:B--2---:R-:W-:Y:S01]  /*6280*/  HMMA.16816.F32.BF16 R12, R144.reuse, R136, R12 ;  /* 0x00000088900c723c */ /* 0x044fe2000004180c */
[----:B------:R-:W-:Y:S04]  /*6290*/  BAR.SYNC.DEFER_BLOCKING 0x0 ;  /* 0x0000000000007b1d */ /* 0x000fe80000010000 */
[C---:B------:R-:W-:Y:S02]  /*62a0*/  ISETP.GT.AND P0, PT, R2.reuse, RZ, PT ;  /* 0x000000ff0200720c */ /* 0x040fe40003f04270 */
[----:B------:R-:W-:Y:S01]  /*62b0*/  ISETP.GT.AND P2, PT, R2, 0x1, PT ;  /* 0x000000010200780c */ /* 0x000fe20003f44270 */
[C---:B------:R-:W-:Y:S04]  /*62c0*/  HMMA.16816.F32.BF16 R16, R144.reuse, R138, R16 ;  /* 0x0000008a9010723c */ /* 0x040fe80000041810 */
[----:B-1----:R-:W-:Y:S02]  /*62d0*/  IADD3 R0, R155, R154, RZ ;  /* 0x0000009a9b007210 */ /* 0x002fe40007ffe0ff */
[----:B------:R-:W-:Y:S02]  /*62e0*/  FSEL R164, R4, -INF , P0 ;  /* 0xff80000004a47808 */ /* 0x000fe40000000000 */
[C---:B------:R-:W-:Y:S03]  /*62f0*/  HMMA.16816.F32.BF16 R20, R144.reuse, R140, R20 ;  /* 0x0000008c9014723c */ /* 0x040fe60000041814 */
[C---:B------:R-:W-:Y:S02]  /*6300*/  ISETP.GT.AND P0, PT, R0.reuse, 0x1, PT ;  /* 0x000000010000780c */ /* 0x040fe40003f04270 */
[----:B------:R-:W-:Y:S02]  /*6310*/  ISETP.GT.AND P1, PT, R0, RZ, PT ;  /* 0x000000ff0000720c */ /* 0x000fe40003f24270 */
[----:B------:R-:W-:Y:S01]  /*6320*/  FSEL R165, R7, -INF , P0 ;  /* 0xff80000007a57808 */ /* 0x000fe20000000000 */
[C---:B------:R-:W-:Y:S03]  /*6330*/  HMMA.16816.F32.BF16 R24, R144.reuse, R142, R24 ;  /* 0x0000008e9018723c */ /* 0x040fe60000041818 */
[----:B------:R-:W-:Y:S02]  /*6340*/  ISETP.GT.AND P0, PT, R2, 0x9, PT ;  /* 0x000000090200780c */ /* 0x000fe40003f04270 */
[----:B------:R-:W-:Y:S02]  /*6350*/  FSEL R167, R6, -INF , P1 ;  /* 0xff80000006a77808 */ /* 0x000fe40000800000 */
[----:B------:R-:W-:Y:S01]  /*6360*/  FSEL R166, R9, -INF , P0 ;  /* 0xff80000009a67808 */ /* 0x000fe20000000000 */
[C---:B---3--:R-:W-:Y:S03]  /*6370*/  HMMA.16816.F32.BF16 R28, R144.reuse, R148, R28 ;  /* 0x00000094901c723c */ /* 0x048fe6000004181c */
[----:B------:R-:W-:Y:S02]  /*6380*/  ISETP.GT.AND P0, PT, R0, 0x9, PT ;  /* 0x000000090000780c */ /* 0x000fe40003f04270 */
[----:B------:R-:W-:Y:S02]  /*6390*/  ISETP.GT.AND P1, PT, R2, 0x8, PT ;  /* 0x000000080200780c */ /* 0x000fe40003f24270 */
[----:B------:R-:W-:Y:S01]  /*63a0*/  FMNMX.FTZ R155, R164, R3, !PT ;  /* 0x00000003a49b7209 */ /* 0x000fe20007810000 */
[----:B------:R-:W-:Y:S04]  /*63b0*/  HMMA.16816.F32.BF16 R32, R144, R150, R32 ;  /* 0x000000969020723c */ /* 0x000fe80000041820 */
[----:B------:R-:W-:Y:S02]  /*63c0*/  FSEL R154, R5, -INF , P2 ;  /* 0xff800000059a7808 */ /* 0x000fe40001000000 */
[----:B------:R-:W-:Y:S02]  /*63d0*/  FSEL R175, R11, -INF , P0 ;  /* 0xff8000000baf7808 */ /* 0x000fe40000000000 */
[C---:B------:R-:W-:Y:S02]  /*63e0*/  ISETP.GT.AND P0, PT, R2.reuse, 0x11, PT ;  /* 0x000000110200780c */ /* 0x040fe40003f04270 */
[----:B------:R-:W-:Y:S02]  /*63f0*/  ISETP.GT.AND P2, PT, R2, 0x19, PT ;  /* 0x000000190200780c */ /* 0x000fe40003f44270 */
[----:B------:R-:W-:Y:S02]  /*6400*/  FSEL R168, R8, -INF , P1 ;  /* 0xff80000008a87808 */ /* 0x000fe40000800000 */
[----:B------:R-:W-:Y:S02]  /*6410*/  ISETP.GT.AND P1, PT, R0, 0x8, PT ;  /* 0x000000080000780c */ /* 0x000fe40003f24270 */
[----:B------:R-:W-:Y:S02]  /*6420*/  FMNMX.FTZ R155, R154, R155, !PT ;  /* 0x0000009b9a9b7209 */ /* 0x000fe40007810000 */
[----:B------:R-:W-:Y:S02]  /*6430*/  FSEL R176, R13, -INF , P0 ;  /* 0xff8000000db07808 */ /* 0x000fe40000000000 */
[----:B------:R-:W-:Y:S02]  /*6440*/  ISETP.GT.AND P0, PT, R0, 0x11, PT ;  /* 0x000000110000780c */ /* 0x000fe40003f04270 */
        /* <DEDUP_REMOVED lines=21> */
[----:B------:R-:W-:Y:S02]  /*65a0*/  FSEL R212, R17, -INF , P2 ;  /* 0xff80000011d47808 */ /* 0x000fe40001000000 */
[----:B------:R-:W-:Y:S02]  /*65b0*/  FMNMX.FTZ R155, R178, R155, !PT ;  /* 0x0000009bb29b7209 */ /* 0x000fe40007810000 */
[----:B------:R-:W-:Y:S02]  /*65c0*/  ISETP.GT.AND P1, PT, R0, 0x18, PT ;  /* 0x000000180000780c */ /* 0x000fe40003f24270 */
[----:B------:R-:W-:Y:S02]  /*65d0*/  FSEL R219, R23, -INF , P0 ;  /* 0xff80000017db7808 */ /* 0x000fe40000000000 */
[C---:B------:R-:W-:Y:S02]  /*65e0*/  ISETP.GT.AND P0, PT, R2.reuse, 0x28, PT ;  /* 0x000000280200780c */ /* 0x040fe40003f04270 */
[----:B------:R-:W-:Y:S02]  /*65f0*/  FMNMX.FTZ R156, R179, R156, !PT ;  /* 0x0000009cb39c7209 */ /* 0x000fe40007810000 */
        /* <DEDUP_REMOVED lines=8> */
[----:B------:R-:W-:Y:S02]  /*6680*/  FMNMX.FTZ R155, R220, R155, !PT ;  /* 0x0000009bdc9b7209 */ /* 0x000fe40007810000 */
        /* <DEDUP_REMOVED lines=27> */
[----:B------:R-:W-:Y:S02]  /*6840*/  FSEL R156, R33, -INF , P2 ;  /* 0xff800000219c7808 */ /* 0x000fe40001000000 */
[----:B------:R-:W-:Y:S02]  /*6850*/  FMNMX.FTZ R33, R158, R155, !PT ;  /* 0x0000009b9e217209 */ /* 0x000fe40007810000 */
[----:B------:R-:W-:Y:S02]  /*6860*/  FSEL R161, R31, -INF , P0 ;  /* 0xff8000001fa17808 */ /* 0x000fe40000000000 */
[----:B------:R-:W-:Y:S02]  /*6870*/  FMNMX.FTZ R32, R163, R32, !PT ;  /* 0x00000020a3207209 */ /* 0x000fe40007810000 */
[----:B------:R-:W-:Y:S02]  /*6880*/  ISETP.GT.AND P1, PT, R0, 0x38, PT ;  /* 0x000000380000780c */ /* 0x000fe40003f24270 */
[----:B------:R-:W-:Y:S02]  /*6890*/  FMNMX.FTZ R2, R156, R33, !PT ;  /* 0x000000219c027209 */ /* 0x000fe40007810000 */
[----:B------:R-:W-:Y:S02]  /*68a0*/  FSEL R157, R34, -INF , P1 ;  /* 0xff800000229d7808 */ /* 0x000fe40000800000 */
[----:B------:R-:W-:Y:S01]  /*68b0*/  FMNMX.FTZ R32, R161, R32, !PT ;  /* 0x00000020a1207209 */ /* 0x000fe20007810000 */
[----:B------:R-:W1:Y:S01]  /*68c0*/  SHFL.BFLY PT, R33, R2, 0x2, 0x1f ;  /* 0x0c401f0002217f89 */ /* 0x000e6200000e0000 */
[----:B------:R-:W-:Y:S02]  /*68d0*/  ISETP.GT.AND P0, PT, R0, 0x39, PT ;  /* 0x000000390000780c */ /* 0x000fe40003f04270 */
[----:B------:R-:W-:Y:S02]  /*68e0*/  FMNMX.FTZ R32, R157, R32, !PT ;  /* 0x000000209d207209 */ /* 0x000fe40007810000 */
[----:B------:R-:W-:Y:S02]  /*68f0*/  FSEL R155, R35, -INF , P0 ;  /* 0xff800000239b7808 */ /* 0x000fe40000000000 */
[----:B------:R-:W-:Y:S01]  /*6900*/  IADD3 R137, R135, UR4, RZ ;  /* 0x0000000487897c10 */ /* 0x000fe2000fffe0ff */
[----:B------:R-:W-:Y:S01]  /*6910*/  LDSM.16.MT88.4 R148, [R134+UR4+0x3900] ;  /* 0x003900048694783b */ /* 0x000fe20008004200 */
        /* <DEDUP_REMOVED lines=11> */
[----:B------:R-:W-:Y:S02]  /*69d0*/  FADD.FTZ R4, -R4, R3 ;  /* 0x0000000304047221 */ /* 0x000fe40000010100 */
[--C-:B------:R-:W-:Y:S01]  /*69e0*/  FFMA.FTZ R172, R154, c[0x0][0x2d0], -R159.reuse ;  /* 0x0000b4009aac7a23 */ /* 0x100fe2000001089f */
[----:B--2---:R-:W-:Y:S01]  /*69f0*/  FMNMX.FTZ R0, R33, R0, !PT ;  /* 0x0000000021007209 */ /* 0x004fe20007810000 */
[--C-:B------:R-:W-:Y:S01]  /*6a00*/  FFMA.FTZ R173, R164, c[0x0][0x2d0], -R159.reuse ;  /* 0x0000b400a4ad7a23 */ /* 0x100fe2000001089f */
[----:B------:R-:W1:Y:S01]  /*6a10*/  LDSM.16.MT88.4 R32, [R135+UR4+0x100] ;  /* 0x000100048720783b */ /* 0x000e620008004200 */
        /* <DEDUP_REMOVED lines=9> */
[----:B------:R-:W-:Y:S01]  /*6ab0*/  IADD3 R164, R184, R137, RZ ;  /* 0x00000089b8a47210 */ /* 0x000fe20007ffe0ff */
[----:B------:R-:W-:Y:S01]  /*6ac0*/  FADD.FTZ R3, -R5, R132 ;  /* 0x0000008405037221 */ /* 0x000fe20000010100 */
[----:B------:R-:W-:Y:S01]  /*6ad0*/  PLOP3.LUT P0, PT, PT, PT, UP0, 0x80, 0x0 ;  /* 0x000000000000781c */ /* 0x000fe20003f0f008 */
[--C-:B------:R-:W-:Y:S01]  /*6ae0*/  FFMA.FTZ R169, R167, c[0x0][0x2d0], -R154.reuse ;  /* 0x0000b400a7a97a23 */ /* 0x100fe2000001089a */
[----:B------:R-:W2:Y:S01]  /*6af0*/  MUFU.EX2 R173, R173 ;  /* 0x000000ad00ad7308 */ /* 0x000ea20000000800 */
[--C-:B------:R-:W-:Y:S01]  /*6b00*/  FFMA.FTZ R168, R165, c[0x0][0x2d0], -R154.reuse ;  /* 0x0000b400a5a87a23 */ /* 0x100fe2000001089a */
[----:B------:R-:W3:Y:S01]  /*6b10*/  LDSM.16.MT88.4 R140, [R164+0x100] ;  /* 0x00010000a48c783b */ /* 0x000ee20000004200 */
[--C-:B------:R-:W-:Y:S02]  /*6b20*/  FFMA.FTZ R167, R225, c[0x0][0x2d0], -R154.reuse ;  /* 0x0000b400e1a77a23 */ /* 0x100fe4000001089a */
[--C-:B------:R-:W-:Y:S02]  /*6b30*/  FFMA.FTZ R166, R175, c[0x0][0x2d0], -R154.reuse ;  /* 0x0000b400afa67a23 */ /* 0x100fe4000001089a */
[----:B------:R-:W-:Y:S02]  /*6b40*/  FMUL.FTZ R132, R4, c[0x0][0x2d0] ;  /* 0x0000b40004847a20 */ /* 0x000fe40000410000 */
[----:B------:R-:W-:Y:S01]  /*6b50*/  FMUL.FTZ R7, R3, c[0x0][0x2d0] ;  /* 0x0000b40003077a20 */ /* 0x000fe20000410000 */
[----:B------:R-:W-:Y:S01]  /*6b60*/  MUFU.EX2 R171, R171 ;  /* 0x000000ab00ab7308 */ /* 0x000fe20000000800 */
[----:B------:R-:W-:Y:S01]  /*6b70*/  LDSM.16.MT88.4 R144, [R164+0x3900] ;  /* 0x00390000a490783b */ /* 0x000fe20000004200 */
[--C-:B------:R-:W-:Y:S02]  /*6b80*/  FFMA.FTZ R224, R163, c[0x0][0x2d0], -R154.reuse ;  /* 0x0000b400a3e07a23 */ /* 0x100fe4000001089a */
[--C-:B------:R-:W-:Y:S02]  /*6b90*/  FFMA.FTZ R225, R161, c[0x0][0x2d0], -R154.reuse ;  /* 0x0000b400a1e17a23 */ /* 0x100fe4000001089a */
[--C-:B------:R-:W-:Y:S02]  /*6ba0*/  FFMA.FTZ R228, R157, c[0x0][0x2d0], -R154.reuse ;  /* 0x0000b4009de47a23 */ /* 0x100fe4000001089a */
[--C-:B------:R-:W-:Y:S02]  /*6bb0*/  FFMA.FTZ R174, R174, c[0x0][0x2d0], -R159.reuse ;  /* 0x0000b400aeae7a23 */ /* 0x100fe4000001089f */
[----:B------:R-:W4:Y:S01]  /*6bc0*/  MUFU.EX2 R132, R132 ;  /* 0x0000008400847308 */ /* 0x000f220000000800 */
[--C-:B------:R-:W-:Y:S02]  /*6bd0*/  FFMA.FTZ R175, R176, c[0x0][0x2d0], -R159.reuse ;  /* 0x0000b400b0af7a23 */ /* 0x100fe4000001089f */
[--C-:B------:R-:W-:Y:S01]  /*6be0*/  FFMA.FTZ R176, R179, c[0x0][0x2d0], -R154.reuse ;  /* 0x0000b400b3b07a23 */ /* 0x100fe2000001089a */
[----:B--2---:R-:W-:Y:S01]  /*6bf0*/  F2FP.BF16.PACK_AB R136, R172, R173 ;  /* 0x000000adac88723e */ /* 0x004fe200000010ff */
        /* <DEDUP_REMOVED lines=12> */
[C---:B----4-:R-:W-:Y:S02]  /*6cc0*/  FMUL.FTZ R4, R132.reuse, R128 ;  /* 0x0000008084047220 */ /* 0x050fe40000410000 */
[C---:B------:R-:W-:Y:S02]  /*6cd0*/  FMUL.FTZ R5, R132.reuse, R129 ;  /* 0x0000008184057220 */ /* 0x040fe40000410000 */
[C---:B------:R-:W-:Y:S01]  /*6ce0*/  FMUL.FTZ R8, R132.reuse, R124 ;  /* 0x0000007c84087220 */ /* 0x040fe20000410000 */
[----:B------:R-:W-:Y:S01]  /*6cf0*/  MUFU.EX2 R169, R169 ;  /* 0x000000a900a97308 */ /* 0x000fe20000000800 */
[C---:B------:R-:W-:Y:S02]  /*6d00*/  FMUL.FTZ R9, R132.reuse, R125 ;  /* 0x0000007d84097220 */ /* 0x040fe40000410000 */
[C---:B------:R-:W-:Y:S02]  /*6d10*/  FMUL.FTZ R12, R132.reuse, R100 ;  /* 0x00000064840c7220 */ /* 0x040fe40000410000 */
[C---:B--2---:R-:W-:Y:S02]  /*6d20*/  FMUL.FTZ R6, R3.reuse, R130 ;  /* 0x0000008203067220 */ /* 0x044fe40000410000 */
[C---:B------:R-:W-:Y:S02]  /*6d30*/  FMUL.FTZ R7, R3.reuse, R131 ;  /* 0x0000008303077220 */ /* 0x040fe40000410000 */
[C---:B------:R-:W-:Y:S01]  /*6d40*/  FMUL.FTZ R10, R3.reuse, R126 ;  /* 0x0000007e030a7220 */ /* 0x040fe20000410000 */
[----:B------:R-:W2:Y:S01]  /*6d50*/  MUFU.EX2 R168, R168 ;  /* 0x000000a800a87308 */ /* 0x000ea20000000800 */
[C---:B------:R-:W-:Y:S01]  /*6d60*/  FMUL.FTZ R11, R3.reuse, R127 ;  /* 0x0000007f030b7220 */ /* 0x040fe20000410000 */
[----:B------:R-:W-:Y:S01]  /*6d70*/  LDSM.16.MT88.4 R128, [R164+0x2900] ;  /* 0x00290000a480783b */ /* 0x000fe20000004200 */
[----:B------:R-:W-:Y:S01]  /*6d80*/  FMUL.FTZ R13, R132, R101 ;  /* 0x00000065840d7220 */ /* 0x000fe20000410000 */
[----:B-----5:R-:W-:Y:S01]  /*6d90*/  F2FP.BF16.PACK_AB R138, R170, R171 ;  /* 0x000000abaa8a723e */ /* 0x020fe200000010ff */
[C---:B------:R-:W-:Y:S02]  /*6da0*/  FMUL.FTZ R14, R3.reuse, R102 ;  /* 0x00000066030e7220 */ /* 0x040fe40000410000 */
[C---:B------:R-:W-:Y:S02]  /*6db0*/  FMUL.FTZ R15, R3.reuse, R103 ;  /* 0x00000067030f7220 */ /* 0x040fe40000410000 */
[C---:B------:R-:W-:Y:S01]  /*6dc0*/  FMUL.FTZ R16, R132.reuse, R104 ;  /* 0x0000006884107220 */ /* 0x040fe20000410000 */
[----:B------:R-:W-:Y:S01]  /*6dd0*/  MUFU.EX2 R167, R167 ;  /* 0x000000a700a77308 */ /* 0x000fe20000000800 */
[----:B------:R-:W4:Y:S01]  /*6de0*/  LDSM.16.MT88.4 R124, [R134+UR4+0x100] ;  /* 0x00010004867c783b */ /* 0x000f220008004200 */
[C---:B------:R-:W-:Y:S02]  /*6df0*/  FMUL.FTZ R17, R132.reuse, R105 ;  /* 0x0000006984117220 */ /* 0x040fe40000410000 */
[C---:B------:R-:W-:Y:S02]  /*6e00*/  FMUL.FTZ R18, R3.reuse, R106 ;  /* 0x0000006a03127220 */ /* 0x040fe40000410000 */
[C---:B------:R-:W-:Y:S02]  /*6e10*/  FMUL.FTZ R19, R3.reuse, R107 ;  /* 0x0000006b03137220 */ /* 0x040fe40000410000 */
[C---:B------:R-:W-:Y:S01]  /*6e20*/  FMUL.FTZ R20, R132.reuse, R108 ;  /* 0x0000006c84147220 */ /* 0x040fe20000410000 */
[----:B------:R-:W-:Y:S01]  /*6e30*/  LDSM.16.MT88.4 R104, [R135+UR4+0x2100] ;  /* 0x002100048768783b */ /* 0x000fe20008004200 */
[----:B------:R-:W5:Y:S01]  /*6e40*/  MUFU.EX2 R166, R166 ;  /* 0x000000a600a67308 */ /* 0x000f620000000800 */
[----:B------:R-:W-:Y:S02]  /*6e50*/  FMUL.FTZ R21, R132, R109 ;  /* 0x0000006d84157220 */ /* 0x000fe40000410000 */
[C---:B------:R-:W-:Y:S01]  /*6e60*/  FMUL.FTZ R22, R3.reuse, R110 ;  /* 0x0000006e03167220 */ /* 0x040fe20000410000 */
[----:B--2---:R-:W-:Y:S01]  /*6e70*/  F2FP.BF16.PACK_AB R137, R168, R169 ;  /* 0x000000a9a889723e */ /* 0x004fe200000010ff */
[C---:B------:R-:W-:Y:S02]  /*6e80*/  FMUL.FTZ R23, R3.reuse, R111 ;  /* 0x0000006f03177220 */ /* 0x040fe40000410000 */
[----:B------:R-:W-:Y:S01]  /*6e90*/  LDSM.16.MT88.4 R108, [R164+0x2100] ;  /* 0x00210000a46c783b */ /* 0x000fe20000004200 */
[C---:B------:R-:W-:Y:S02]  /*6ea0*/  FMUL.FTZ R24, R132.reuse, R112 ;  /* 0x0000007084187220 */ /* 0x040fe40000410000 */
[C---:B------:R-:W-:Y:S01]  /*6eb0*/  FMUL.FTZ R25, R132.reuse, R113 ;  /* 0x0000007184197220 */ /* 0x040fe20000410000 */
[----:B------:R-:W-:Y:S01]  /*6ec0*/  MUFU.EX2 R174, R174 ;  /* 0x000000ae00ae7308 */ /* 0x000fe20000000800 */
[C---:B------:R-:W-:Y:S02]  /*6ed0*/  FMUL.FTZ R26, R3.reuse, R114 ;  /* 0x00000072031a7220 */ /* 0x040fe40000410000 */
[C---:B------:R-:W-:Y:S02]  /*6ee0*/  FMUL.FTZ R27, R3.reuse, R115 ;  /* 0x00000073031b7220 */ /* 0x040fe40000410000 */
[----:B------:R-:W-:Y:S01]  /*6ef0*/  LDSM.16.MT88.4 R112, [R135+UR4+0x900] ;  /* 0x000900048770783b */ /* 0x000fe20008004200 */
[C---:B------:R-:W-:Y:S02]  /*6f00*/  FMUL.FTZ R28, R132.reuse, R116 ;  /* 0x00000074841c7220 */ /* 0x040fe40000410000 */
[----:B------:R-:W-:Y:S02]  /*6f10*/  FMUL.FTZ R29, R132, R117 ;  /* 0x00000075841d7220 */ /* 0x000fe40000410000 */
[C---:B------:R-:W-:Y:S01]  /*6f20*/  FMUL.FTZ R30, R3.reuse, R118 ;  /* 0x00000076031e7220 */ /* 0x040fe20000410000 */
[----:B------:R-:W2:Y:S01]  /*6f30*/  MUFU.EX2 R175, R175 ;  /* 0x000000af00af7308 */ /* 0x000ea20000000800 */
[C---:B------:R-:W-:Y:S01]  /*6f40*/  FMUL.FTZ R31, R3.reuse, R119 ;  /* 0x00000077031f7220 */ /* 0x040fe20000410000 */
[----:B-----5:R-:W-:Y:S01]  /*6f50*/  F2FP.BF16.PACK_AB R139, R166, R167 ;  /* 0x000000a7a68b723e */ /* 0x020fe200000010ff */
[----:B------:R-:W-:Y:S01]  /*6f60*/  LDSM.16.MT88.4 R116, [R134+UR4+0x900] ;  /* 0x000900048674783b */ /* 0x000fe20008004200 */
[C---:B------:R-:W-:Y:S02]  /*6f70*/  FMUL.FTZ R36, R132.reuse, R36 ;  /* 0x0000002484247220 */ /* 0x040fe40000410000 */
[----:B------:R-:W-:Y:S02]  /*6f80*/  FMUL.FTZ R37, R132, R37 ;  /* 0x0000002584257220 */ /* 0x000fe40000410000 */
[C---:B------:R-:W-:Y:S01]  /*6f90*/  FMUL.FTZ R38, R3.reuse, R38 ;  /* 0x0000002603267220 */ /* 0x040fe20000410000 */
[C---:B-1----:R-:W-:Y:S01]  /*6fa0*/  HMMA.16816.F32.BF16 R4, R136.reuse, R32, R4 ;  /* 0x000000208804723c */ /* 0x042fe20000041804 */
[----:B------:R-:W-:Y:S04]  /*6fb0*/  MUFU.EX2 R176, R176 ;  /* 0x000000b000b07308 */ /* 0x000fe80000000800 */
[C---:B------:R-:W-:Y:S02]  /*6fc0*/  FMUL.FTZ R39, R3.reuse, R39 ;  /* 0x0000002703277220 */ /* 0x040fe40000410000 */
[----:B------:R-:W-:Y:S01]  /*6fd0*/  IADD3 R33, R134, UR4, RZ ;  /* 0x0000000486217c10 */ /* 0x000fe2000fffe0ff */
[C---:B------:R-:W-:Y:S03]  /*6fe0*/  HMMA.16816.F32.BF16 R8, R136.reuse, R34, R8 ;  /* 0x000000228808723c */ /* 0x040fe60000041808 */
[----:B------:R-:W1:Y:S01]  /*6ff0*/  MUFU.EX2 R177, R177 ;  /* 0x000000b100b17308 */ /* 0x000e620000000800 */
[----:B------:R-:W-:Y:S01]  /*7000*/  IADD3 R165, R184, R33, RZ ;  /* 0x00000021b8a57210 */ /* 0x000fe20007ffe0ff */
[C---:B------:R-:W-:Y:S02]  /*7010*/  FMUL.FTZ R32, R132.reuse, R120 ;  /* 0x0000007884207220 */ /* 0x040fe40000410000 */
[C---:B------:R-:W-:Y:S01]  /*7020*/  FMUL.FTZ R33, R132.reuse, R121 ;  /* 0x0000007984217220 */ /* 0x040fe20000410000 */
[C---:B---3--:R-:W-:Y:S01]  /*7030*/  HMMA.16816.F32.BF16 R12, R136.reuse, R140, R12 ;  /* 0x0000008c880c723c */ /* 0x048fe2000004180c */
[----:B------:R-:W3:Y:S03]  /*7040*/  LDSM.16.MT88.4 R100, [R165+0x100] ;  /* 0x00010000a564783b */ /* 0x000ee60000004200 */
        /* <DEDUP_REMOVED lines=8> */
[C---:B----4-:R-:W-:Y:S01]  /*70d0*/  HMMA.16816.F32.BF16 R20, R136.reuse, R124, R20 ;  /* 0x0000007c8814723c */ /* 0x050fe20000041814 */
[----:B------:R-:W-:Y:S03]  /*70e0*/  LDSM.16.MT88.4 R140, [R134+UR4+0x2900] ;  /* 0x00290004868c783b */ /* 0x000fe60008004200 */
[C---:B------:R-:W-:Y:S02]  /*70f0*/  FMUL.FTZ R42, R3.reuse, R42 ;  /* 0x0000002a032a7220 */ /* 0x040fe40000410000 */
[C---:B------:R-:W-:Y:S02]  /*7100*/  FMUL.FTZ R43, R3.reuse, R43 ;  /* 0x0000002b032b7220 */ /* 0x040fe40000410000 */
[C---:B------:R-:W-:Y:S01]  /*7110*/  HMMA.16816.F32.BF16 R24, R136.reuse, R126, R24 ;  /* 0x0000007e8818723c */ /* 0x040fe20000041818 */
[----:B------:R-:W-:Y:S01]  /*7120*/  LDSM.16.MT88.4 R124, [R135+UR4+0x2900] ;  /* 0x00290004877c783b */ /* 0x000fe20008004200 */
[----:B------:R-:W-:Y:S02]  /*7130*/  MUFU.EX2 R212, R212 ;  /* 0x000000d400d47308 */ /* 0x000fe40000000800 */
[C---:B------:R-:W-:Y:S02]  /*7140*/  FMUL.FTZ R44, R132.reuse, R44 ;  /* 0x0000002c842c7220 */ /* 0x040fe40000410000 */
[C---:B------:R-:W-:Y:S02]  /*7150*/  FMUL.FTZ R45, R132.reuse, R45 ;  /* 0x0000002d842d7220 */ /* 0x040fe40000410000 */
[C---:B------:R-:W-:Y:S04]  /*7160*/  FMUL.FTZ R46, R3.reuse, R46 ;  /* 0x0000002e032e7220 */ /* 0x040fe80000410000 */
[C---:B------:R-:W-:Y:S01]  /*7170*/  FMUL.FTZ R47, R3.reuse, R47 ;  /* 0x0000002f032f7220 */ /* 0x040fe20000410000 */
[----:B------:R-:W4:Y:S01]  /*7180*/  MUFU.EX2 R213, R213 ;  /* 0x000000d500d57308 */ /* 0x000f220000000800 */
[C---:B------:R-:W-:Y:S02]  /*7190*/  FMUL.FTZ R48, R132.reuse, R48 ;  /* 0x0000003084307220 */ /* 0x040fe40000410000 */
[C---:B------:R-:W-:Y:S01]  /*71a0*/  FMUL.FTZ R49, R132.reuse, R49 ;  /* 0x0000003184317220 */ /* 0x040fe20000410000 */
[C---:B---3--:R-:W-:Y:S03]  /*71b0*/  HMMA.16816.F32.BF16 R28, R136.reuse, R100, R28 ;  /* 0x00000064881c723c */ /* 0x048fe6000004181c */
[C---:B------:R-:W-:Y:S02]  /*71c0*/  FMUL.FTZ R50, R3.reuse, R50 ;  /* 0x0000003203327220 */ /* 0x040fe40000410000 */
[C---:B------:R-:W-:Y:S01]  /*71d0*/  FMUL.FTZ R51, R3.reuse, R51 ;  /* 0x0000003303337220 */ /* 0x040fe20000410000 */
[----:B------:R-:W-:Y:S01]  /*71e0*/  MUFU.EX2 R220, R220 ;  /* 0x000000dc00dc7308 */ /* 0x000fe20000000800 */
[C---:B------:R-:W-:Y:S01]  /*71f0*/  FMUL.FTZ R52, R132.reuse, R52 ;  /* 0x0000003484347220 */ /* 0x040fe20000410000 */
[C---:B------:R-:W-:Y:S01]  /*7200*/  HMMA.16816.F32.BF16 R32, R136.reuse, R102, R32 ;  /* 0x000000668820723c */ /* 0x040fe20000041820 */
[----:B------:R-:W3:Y:S03]  /*7210*/  LDSM.16.MT88.4 R100, [R134+UR4+0x2100] ;  /* 0x002100048664783b */ /* 0x000ee60008004200 */
[C---:B------:R-:W-:Y:S02]  /*7220*/  FMUL.FTZ R53, R132.reuse, R53 ;  /* 0x0000003584357220 */ /* 0x040fe40000410000 */
[C---:B------:R-:W-:Y:S02]  /*7230*/  FMUL.FTZ R54, R3.reuse, R54 ;  /* 0x0000003603367220 */ /* 0x040fe40000410000 */
[C---:B------:R-:W-:Y:S01]  /*7240*/  HMMA.16816.F32.BF16 R36, R136.reuse, R104, R36 ;  /* 0x000000688824723c */ /* 0x040fe20000041824 */
[----:B------:R-:W-:Y:S03]  /*7250*/  MUFU.EX2 R223, R223 ;  /* 0x000000df00df7308 */ /* 0x000fe60000000800 */
[C---:B------:R-:W-:Y:S02]  /*7260*/  FMUL.FTZ R55, R3.reuse, R55 ;  /* 0x0000003703377220 */ /* 0x040fe40000410000 */
[C---:B------:R-:W-:Y:S02]  /*7270*/  FMUL.FTZ R56, R132.reuse, R56 ;  /* 0x0000003884387220 */ /* 0x040fe40000410000 */
[C---:B------:R-:W-:Y:S01]  /*7280*/  HMMA.16816.F32.BF16 R40, R136.reuse, R106, R40 ;  /* 0x0000006a8828723c */ /* 0x040fe20000041828 */
[----:B------:R-:W1:Y:S02]  /*7290*/  LDSM.16.MT88.4 R104, [R165+0x2100] ;  /* 0x00210000a568783b */ /* 0x000e640000004200 */
        /* <DEDUP_REMOVED lines=8> */
[----:B------:R-:W2:Y:S03]  /*7320*/  LDSM.16.MT88.4 R108, [R135+UR4+0x4100] ;  /* 0x00410004876c783b */ /* 0x000ea60008004200 */
        /* <DEDUP_REMOVED lines=21> */
[----:B------:R-:W1:Y:S01]  /*7480*/  MUFU.EX2 R225, R225 ;  /* 0x000000e100e17308 */ /* 0x000e620000000800 */
[C---:B------:R-:W-:Y:S03]  /*7490*/  FMUL.FTZ R73, R132.reuse, R73 ;  /* 0x0000004984497220 */ /* 0x040fe60000410000 */
[C---:B--2---:R-:W-:Y:S03]  /*74a0*/  HMMA.16816.F32.BF16 R68, R136.reuse, R108, R68 ;  /* 0x0000006c8844723c */ /* 0x044fe60000041844 */
[C---:B------:R-:W-:Y:S02]  /*74b0*/  FMUL.FTZ R74, R3.reuse, R74 ;  /* 0x0000004a034a7220 */ /* 0x040fe40000410000 */
[C---:B------:R-:W-:Y:S01]  /*74c0*/  FMUL.FTZ R75, R3.reuse, R75 ;  /* 0x0000004b034b7220 */ /* 0x040fe20000410000 */
[----:B------:R-:W-:Y:S01]  /*74d0*/  MUFU.EX2 R226, R226 ;  /* 0x000000e200e27308 */ /* 0x000fe20000000800 */
[C---:B------:R-:W-:Y:S02]  /*74e0*/  FMUL.FTZ R84, R132.reuse, R84 ;  /* 0x0000005484547220 */ /* 0x040fe40000410000 */
[C---:B------:R-:W-:Y:S03]  /*74f0*/  FMUL.FTZ R85, R132.reuse, R85 ;  /* 0x0000005584557220 */ /* 0x040fe60000410000 */
[C---:B------:R-:W-:Y:S01]  /*7500*/  HMMA.16816.F32.BF16 R72, R136.reuse, R110, R72 ;  /* 0x0000006e8848723c */ /* 0x040fe20000041848 */
[----:B------:R-:W2:Y:S02]  /*7510*/  LDSM.16.MT88.4 R108, [R165+0x4100] ;  /* 0x00410000a56c783b */ /* 0x000ea40000004200 */
[C---:B------:R-:W-:Y:S01]  /*7520*/  FMUL.FTZ R76, R132.reuse, R76 ;  /* 0x0000004c844c7220 */ /* 0x040fe20000410000 */
[----:B------:R-:W-:Y:S01]  /*7530*/  MUFU.EX2 R228, R228 ;  /* 0x000000e400e47308 */ /* 0x000fe20000000800 */
[C---:B------:R-:W-:Y:S02]  /*7540*/  FMUL.FTZ R77, R132.reuse, R77 ;  /* 0x0000004d844d7220 */ /* 0x040fe40000410000 */
[C---:B------:R-:W-:Y:S02]  /*7550*/  FMUL.FTZ R78, R3.reuse, R78 ;  /* 0x0000004e034e7220 */ /* 0x040fe40000410000 */
[C---:B------:R-:W-:Y:S03]  /*7560*/  FMUL.FTZ R79, R3.reuse, R79 ;  /* 0x0000004f034f7220 */ /* 0x040fe60000410000 */
[C---:B------:R-:W-:Y:S02]  /*7570*/  FMUL.FTZ R86, R3.reuse, R86 ;  /* 0x0000005603567220 */ /* 0x040fe40000410000 */
[C---:B------:R-:W-:Y:S02]  /*7580*/  FMUL.FTZ R87, R3.reuse, R87 ;  /* 0x0000005703577220 */ /* 0x040fe40000410000 */
[C---:B---3--:R-:W-:Y:S03]  /*7590*/  HMMA.16816.F32.BF16 R76, R136.reuse, R100, R76 ;  /* 0x00000064884c723c */ /* 0x048fe6000004184c */
[C---:B------:R-:W-:Y:S02]  /*75a0*/  FMUL.FTZ R80, R132.reuse, R80 ;  /* 0x0000005084507220 */ /* 0x040fe40000410000 */
[C---:B------:R-:W-:Y:S02]  /*75b0*/  FMUL.FTZ R81, R132.reuse, R81 ;  /* 0x0000005184517220 */ /* 0x040fe40000410000 */
[----:B------:R-:W-:Y:S01]  /*75c0*/  FMUL.FTZ R82, R3, R82 ;  /* 0x0000005203527220 */ /* 0x000fe20000410000 */
[----:B------:R-:W-:Y:S01]  /*75d0*/  F2FP.BF16.PACK_AB R100, R175, R174 ;  /* 0x000000aeaf64723e */ /* 0x000fe200000010ff */
[----:B------:R-:W-:Y:S03]  /*75e0*/  FMUL.FTZ R83, R3, R83 ;  /* 0x0000005303537220 */ /* 0x000fe60000410000 */
[C---:B------:R-:W-:Y:S01]  /*75f0*/  FMUL.FTZ R88, R132.reuse, R88 ;  /* 0x0000005884587220 */ /* 0x040fe20000410000 */
[----:B------:R-:W-:Y:S01]  /*7600*/  F2FP.BF16.PACK_AB R101, R177, R176 ;  /* 0x000000b0b165723e */ /* 0x000fe200000010ff */
[C---:B------:R-:W-:Y:S02]  /*7610*/  FMUL.FTZ R89, R132.reuse, R89 ;  /* 0x0000005984597220 */ /* 0x040fe40000410000 */
[C---:B------:R-:W-:Y:S03]  /*7620*/  HMMA.16816.F32.BF16 R80, R136.reuse, R102, R80 ;  /* 0x000000668850723c */ /* 0x040fe60000041850 */
[C---:B------:R-:W-:Y:S02]  /*7630*/  FMUL.FTZ R90, R3.reuse, R90 ;  /* 0x0000005a035a7220 */ /* 0x040fe40000410000 */
[----:B------:R-:W-:Y:S02]  /*7640*/  FMUL.FTZ R91, R3, R91 ;  /* 0x0000005b035b7220 */ /* 0x000fe40000410000 */
[C---:B------:R-:W-:Y:S01]  /*7650*/  FMUL.FTZ R92, R132.reuse, R92 ;  /* 0x0000005c845c7220 */ /* 0x040fe20000410000 */
[C---:B-1----:R-:W-:Y:S04]  /*7660*/  HMMA.16816.F32.BF16 R84, R136.reuse, R104, R84 ;  /* 0x000000688854723c */ /* 0x042fe80000041854 */
[C---:B------:R-:W-:Y:S01]  /*7670*/  FMUL.FTZ R93, R132.reuse, R93 ;  /* 0x0000005d845d7220 */ /* 0x040fe20000410000 */
[----:B-----5:R-:W-:Y:S01]  /*7680*/  F2FP.BF16.PACK_AB R102, R179, R178 ;  /* 0x000000b2b366723e */ /* 0x020fe200000010ff */
[----:B------:R-:W-:Y:S01]  /*7690*/  FMUL.FTZ R94, R3, R94 ;  /* 0x0000005e035e7220 */ /* 0x000fe20000410000 */
[----:B----4-:R-:W-:Y:S01]  /*76a0*/  F2FP.BF16.PACK_AB R103, R213, R212 ;  /* 0x000000d4d567723e */ /* 0x010fe200000010ff */
[C---:B------:R-:W-:Y:S01]  /*76b0*/  HMMA.16816.F32.BF16 R88, R136.reuse, R106, R88 ;  /* 0x0000006a8858723c */ /* 0x040fe20000041858 */
[----:B------:R-:W1:Y:S03]  /*76c0*/  LDSM.16.MT88.4 R104, [R164+0x900] ;  /* 0x00090000a468783b */ /* 0x000e660000004200 */
[C---:B------:R-:W-:Y:S02]  /*76d0*/  FMUL.FTZ R95, R3.reuse, R95 ;  /* 0x0000005f035f7220 */ /* 0x040fe40000410000 */
[C---:B------:R-:W-:Y:S02]  /*76e0*/  FMUL.FTZ R96, R132.reuse, R96 ;  /* 0x0000006084607220 */ /* 0x040fe40000410000 */
[----:B------:R-:W-:Y:S03]  /*76f0*/  FMUL.FTZ R97, R132, R97 ;  /* 0x0000006184617220 */ /* 0x000fe60000410000 */
[C---:B--2---:R-:W-:Y:S03]  /*7700*/  HMMA.16816.F32.BF16 R92, R136.reuse, R108, R92 ;  /* 0x0000006c885c723c */ /* 0x044fe6000004185c */
[C---:B------:R-:W-:Y:S02]  /*7710*/  FMUL.FTZ R98, R3.reuse, R98 ;  /* 0x0000006203627220 */ /* 0x040fe40000410000 */
[----:B------:R-:W-:Y:S02]  /*7720*/  FMUL.FTZ R99, R3, R99 ;  /* 0x0000006303637220 */ /* 0x000fe40000410000 */
[--C-:B------:R-:W-:Y:S02]  /*7730*/  FFMA.FTZ R221, R214, c[0x0][0x2d0], -R159.reuse ;  /* 0x0000b400d6dd7a23 */ /* 0x100fe4000001089f */
[--C-:B------:R-:W-:Y:S03]  /*7740*/  FFMA.FTZ R214, R217, c[0x0][0x2d0], -R154.reuse ;  /* 0x0000b400d9d67a23 */ /* 0x100fe6000001089a */
[----:B------:R-:W-:Y:S01]  /*7750*/  HMMA.16816.F32.BF16 R96, R136, R110, R96 ;  /* 0x0000006e8860723c */ /* 0x000fe20000041860 */
[----:B------:R-:W2:Y:S01]  /*7760*/  LDSM.16.MT88.4 R108, [R165+0x2900] ;  /* 0x00290000a56c783b */ /* 0x000ea20000004200 */
[----:B------:R-:W-:Y:S01]  /*7770*/  MUFU.EX2 R221, R221 ;  /* 0x000000dd00dd7308 */ /* 0x000fe20000000800 */
[--C-:B------:R-:W-:Y:S02]  /*7780*/  FFMA.FTZ R217, R162, c[0x0][0x2d0], -R159.reuse ;  /* 0x0000b400a2d97a23 */ /* 0x100fe4000001089f */
[----:B------:R-:W-:Y:S02]  /*7790*/  FFMA.FTZ R159, R156, c[0x0][0x2d0], -R159 ;  /* 0x0000b4009c9f7a23 */ /* 0x000fe4000001089f */
[--C-:B------:R-:W-:Y:S01]  /*77a0*/  FFMA.FTZ R215, R215, c[0x0][0x2d0], -R154.reuse ;  /* 0x0000b400d7d77a23 */ /* 0x100fe2000001089a */
[C---:B------:R-:W-:Y:S01]  /*77b0*/  HMMA.16816.F32.BF16 R4, R100.reuse, R112, R4 ;  /* 0x000000706404723c */ /* 0x040fe20000041804 */
[----:B------:R-:W-:Y:S03]  /*77c0*/  LDSM.16.MT88.4 R160, [R164+0x5900] ;  /* 0x00590000a4a0783b */ /* 0x000fe60000004200 */
[----:B------:R-:W3:Y:S01]  /*77d0*/  MUFU.EX2 R227, R159 ;  /* 0x0000009f00e37308 */ /* 0x000ee20000000800 */
[----:B------:R-:W-:Y:S01]  /*77e0*/  FFMA.FTZ R154, R155, c[0x0][0x2d0], -R154 ;  /* 0x0000b4009b9a7a23 */ /* 0x000fe2000001089a */
[----:B------:R-:W-:Y:S01]  /*77f0*/  F2FP.BF16.PACK_AB R137, R225, R224 ;  /* 0x000000e0e189723e */ /* 0x000fe200000010ff */
[----:B------:R-:W-:Y:S01]  /*7800*/  FFMA.FTZ R173, R132, R197, R173 ;  /* 0x000000c584ad7223 */ /* 0x000fe200000100ad */
[C---:B------:R-:W-:Y:S01]  /*7810*/  HMMA.16816.F32.BF16 R8, R100.reuse, R114, R8 ;  /* 0x000000726408723c */ /* 0x040fe20000041808 */
[----:B------:R-:W-:Y:S03]  /*7820*/  LDSM.16.MT88.4 R112, [R164+0x4900] ;  /* 0x00490000a470783b */ /* 0x000fe60000004200 */
[----:B------:R-:W-:Y:S02]  /*7830*/  FFMA.FTZ R169, R3, R196, R169 ;  /* 0x000000c403a97223 */ /* 0x000fe400000100a9 */
[----:B------:R-:W4:Y:S01]  /*7840*/  MUFU.EX2 R229, R154 ;  /* 0x0000009a00e57308 */ /* 0x000f220000000800 */
[----:B------:R-:W-:Y:S01]  /*7850*/  FADD.FTZ R172, R172, R173 ;  /* 0x000000adacac7221 */ /* 0x000fe20000010000 */
[C---:B-1----:R-:W-:Y:S04]  /*7860*/  HMMA.16816.F32.BF16 R12, R100.reuse, R104, R12 ;  /* 0x00000068640c723c */ /* 0x042fe8000004180c */
[----:B------:R-:W-:Y:S02]  /*7870*/  FADD.FTZ R168, R168, R169 ;  /* 0x000000a9a8a87221 */ /* 0x000fe40000010000 */
[----:B------:R-:W-:Y:S02]  /*7880*/  FADD.FTZ R3, R171, R172 ;  /* 0x000000acab037221 */ /* 0x000fe40000010000 */
[C---:B------:R-:W-:Y:S01]  /*7890*/  HMMA.16816.F32.BF16 R16, R100.reuse, R106, R16 ;  /* 0x0000006a6410723c */ /* 0x040fe20000041810 */
[----:B------:R-:W1:Y:S01]  /*78a0*/  LDSM.16.MT88.4 R104, [R135+UR4+0x4900] ;  /* 0x004900048768783b */ /* 0x000e620008004200 */
[----:B------:R-:W-:Y:S02]  /*78b0*/  MUFU.EX2 R214, R214 ;  /* 0x000000d600d67308 */ /* 0x000fe40000000800 */
[----:B---3--:R-:W-:Y:S01]  /*78c0*/  F2FP.BF16.PACK_AB R138, R227, R226 ;  /* 0x000000e2e38a723e */ /* 0x008fe200000010ff */
[----:B------:R-:W-:Y:S03]  /*78d0*/  FADD.FTZ R3, R170, R3 ;  /* 0x00000003aa037221 */ /* 0x000fe60000010000 */
[C---:B------:R-:W-:Y:S01]  /*78e0*/  HMMA.16816.F32.BF16 R20, R100.reuse, R116, R20 ;  /* 0x000000746414723c */ /* 0x040fe20000041814 */
[----:B------:R-:W-:Y:S03]  /*78f0*/  LDSM.16.MT88.4 R156, [R135+UR4+0x5900] ;  /* 0x00590004879c783b */ /* 0x000fe60008004200 */
[----:B------:R-:W-:Y:S01]  /*7900*/  MUFU.EX2 R215, R215 ;  /* 0x000000d700d77308 */ /* 0x000fe20000000800 */
[----:B------:R-:W-:Y:S01]  /*7910*/  FADD.FTZ R174, R174, R3 ;  /* 0x00000003aeae7221 */ /* 0x000fe20000010000 */
[----:B----4-:R-:W-:Y:S02]  /*7920*/  F2FP.BF16.PACK_AB R139, R229, R228 ;  /* 0x000000e4e58b723e */ /* 0x010fe400000010ff */
[C---:B------:R-:W-:Y:S01]  /*7930*/  HMMA.16816.F32.BF16 R24, R100.reuse, R118, R24 ;  /* 0x000000766418723c */ /* 0x040fe20000041818 */
[----:B------:R-:W-:Y:S03]  /*7940*/  LDSM.16.MT88.4 R116, [R165+0x4900] ;  /* 0x00490000a574783b */ /* 0x000fe60000004200 */
[----:B------:R-:W-:Y:S02]  /*7950*/  FADD.FTZ R175, R175, R174 ;  /* 0x000000aeafaf7221 */ /* 0x000fe40000010000 */
[----:B------:R-:W3:Y:S02]  /*7960*/  MUFU.EX2 R217, R217 ;  /* 0x000000d900d97308 */ /* 0x000ee40000000800 */
[C---:B------:R-:W-:Y:S01]  /*7970*/  HMMA.16816.F32.BF16 R28, R100.reuse, R120, R28 ;  /* 0x00000078641c723c */ /* 0x040fe2000004181c */
[----:B------:R-:W-:Y:S03]  /*7980*/  LDSM.16.MT88.4 R152, [R165+0x3900] ;  /* 0x00390000a598783b */ /* 0x000fe60000004200 */
[----:B------:R-:W-:Y:S04]  /*7990*/  FADD.FTZ R178, R178, R175 ;  /* 0x000000afb2b27221 */ /* 0x000fe80000010000 */
[C---:B------:R-:W-:Y:S01]  /*79a0*/  HMMA.16816.F32.BF16 R32, R100.reuse, R122, R32 ;  /* 0x0000007a6420723c */ /* 0x040fe20000041820 */
[----:B------:R-:W-:Y:S03]  /*79b0*/  LDSM.16.MT88.4 R120, [R164+0x1100] ;  /* 0x00110000a478783b */ /* 0x000fe60000004200 */
[----:B------:R-:W-:Y:S04]  /*79c0*/  FADD.FTZ R179, R179, R178 ;  /* 0x000000b2b3b37221 */ /* 0x000fe80000010000 */
[C---:B------:R-:W-:Y:S04]  /*79d0*/  HMMA.16816.F32.BF16 R36, R100.reuse, R124, R36 ;  /* 0x0000007c6424723c */ /* 0x040fe80000041824 */
[----:B---3--:R-:W-:Y:S04]  /*79e0*/  F2FP.BF16.PACK_AB R136, R222, R217 ;  /* 0x000000d9de88723e */ /* 0x008fe800000010ff */
[C---:B------:R-:W-:Y:S01]  /*79f0*/  HMMA.16816.F32.BF16 R40, R100.reuse, R126, R40 ;  /* 0x0000007e6428723c */ /* 0x040fe20000041828 */
[----:B------:R-:W-:Y:S07]  /*7a00*/  LDSM.16.MT88.4 R124, [R165+0x1100] ;  /* 0x00110000a57c783b */ /* 0x000fee0000004200 */
[C---:B------:R-:W-:Y:S08]  /*7a10*/  HMMA.16816.F32.BF16 R44, R100.reuse, R128, R44 ;  /* 0x00000080642c723c */ /* 0x040ff0000004182c */
[C---:B------:R-:W-:Y:S08]  /*7a20*/  HMMA.16816.F32.BF16 R48, R100.reuse, R130, R48 ;  /* 0x000000826430723c */ /* 0x040ff00000041830 */
[C---:B------:R-:W-:Y:S08]  /*7a30*/  HMMA.16816.F32.BF16 R52, R100.reuse, R140, R52 ;  /* 0x0000008c6434723c */ /* 0x040ff00000041834 */
[C---:B------:R-:W-:Y:S01]  /*7a40*/  HMMA.16816.F32.BF16 R56, R100.reuse, R142, R56 ;  /* 0x0000008e6438723c */ /* 0x040fe20000041838 */
[----:B------:R-:W-:Y:S07]  /*7a50*/  LDSM.16.MT88.4 R140, [R135+UR4+0x3900] ;  /* 0x00390004878c783b */ /* 0x000fee0008004200 */
[C---:B--2---:R-:W-:Y:S08]  /*7a60*/  HMMA.16816.F32.BF16 R60, R100.reuse, R108, R60 ;  /* 0x0000006c643c723c */ /* 0x044ff0000004183c */
        /* <DEDUP_REMOVED lines=19> */
[----:B------:R-:W-:Y:S07]  /*7ba0*/  F2FP.BF16.PACK_AB R103, R215, R214 ;  /* 0x000000d6d767723e */ /* 0x000fee00000010ff */
[C---:B-1----:R-:W-:Y:S08]  /*7bb0*/  HMMA.16816.F32.BF16 R4, R100.reuse, R104, R4 ;  /* 0x000000686404723c */ /* 0x042ff00000041804 */
[C---:B------:R-:W-:Y:S01]  /*7bc0*/  HMMA.16816.F32.BF16 R8, R100.reuse, R106, R8 ;  /* 0x0000006a6408723c */ /* 0x040fe20000041808 */
[----:B------:R-:W1:Y:S07]  /*7bd0*/  LDSM.16.MT88.4 R104, [R134+UR4+0x3100] ;  /* 0x003100048668783b */ /* 0x000e6e0008004200 */
[C---:B------:R-:W-:Y:S08]  /*7be0*/  HMMA.16816.F32.BF16 R12, R100.reuse, R120, R12 ;  /* 0x00000078640c723c */ /* 0x040ff0000004180c */
[C---:B------:R-:W-:Y:S01]  /*7bf0*/  HMMA.16816.F32.BF16 R16, R100.reuse, R122, R16 ;  /* 0x0000007a6410723c */ /* 0x040fe20000041810 */
[----:B------:R-:W-:Y:S07]  /*7c00*/  LDSM.16.MT88.4 R120, [R165+0x1900] ;  /* 0x00190000a578783b */ /* 0x000fee0000004200 */
        /* <DEDUP_REMOVED lines=23> */
[----:B------:R-:W4:Y:S07]  /*7d80*/  LDSM.16.MT88.4 R116, [R134+UR4+0x1900] ;  /* 0x001900048674783b */ /* 0x000f2e0008004200 */
        /* <DEDUP_REMOVED lines=8> */
[C---:B----4-:R-:W-:Y:S08]  /*7e10*/  HMMA.16816.F32.BF16 R108, R136.reuse, R116, R20 ;  /* 0x00000074886c723c */ /* 0x050ff00000041814 */
[C---:B------:R-:W-:Y:S08]  /*7e20*/  HMMA.16816.F32.BF16 R112, R136.reuse, R118, R24 ;  /* 0x000000768870723c */ /* 0x040ff00000041818 */
[C---:B------:R-:W-:Y:S08]  /*7e30*/  HMMA.16816.F32.BF16 R116, R136.reuse, R120, R28 ;  /* 0x000000788874723c */ /* 0x040ff0000004181c */
[C---:B------:R-:W-:Y:S01]  /*7e40*/  HMMA.16816.F32.BF16 R120, R136.reuse, R122, R32 ;  /* 0x0000007a8878723c */ /* 0x040fe20000041820 */
[----:B------:R-:W1:Y:S07]  /*7e50*/  LDSM.16.MT88.4 R32, [R134+UR4+0x5900] ;  /* 0x005900048620783b */ /* 0x000e6e0008004200 */
[C---:B------:R-:W-:Y:S08]  /*7e60*/  HMMA.16816.F32.BF16 R36, R136.reuse, R140, R36 ;  /* 0x0000008c8824723c */ /* 0x040ff00000041824 */
[C---:B------:R-:W-:Y:S01]  /*7e70*/  HMMA.16816.F32.BF16 R40, R136.reuse, R142, R40 ;  /* 0x0000008e8828723c */ /* 0x040fe20000041828 */
[----:B------:R-:W2:Y:S07]  /*7e80*/  LDSM.16.MT88.4 R140, [R165+0x5900] ;  /* 0x00590000a58c783b */ /* 0x000eae0000004200 */
[C---:B------:R-:W-:Y:S08]  /*7e90*/  HMMA.16816.F32.BF16 R44, R136.reuse, R144, R44 ;  /* 0x00000090882c723c */ /* 0x040ff0000004182c */
        /* <DEDUP_REMOVED lines=15> */
[----:B------:R-:W-:Y:S03]  /*7f90*/  FADD.FTZ R213, R213, R212 ;  /* 0x000000d4d5d57221 */ /* 0x000fe60000010000 */
        /* <DEDUP_REMOVED lines=81> */
.L_x_3253:
        /* <DEDUP_REMOVED lines=11> */
.L_x_3251:
[----:B------:R-:W-:-:S13]  /*8560*/  ISETP.LE.AND P0, PT, RZ, UR23, PT ;  /* 0x00000017ff007c0c */ /* 0x000fda000bf03270 */
[----:B------:R-:W-:Y:S05]  /*8570*/  @!P0 BRA `(.L_x_3255) ;  /* 0x00002bb000008947 */ /* 0x000fea0003800000 */
[----:B------:R-:W2:Y:S01]  /*8580*/  S2R R3, SR_TID.X ;  /* 0x0000000000037919 */ /* 0x000ea20000002100 */
[----:B-1----:R-:W-:Y:S01]  /*8590*/  SHF.R.S32.HI R5, RZ, 0x1f, R200 ;  /* 0x0000001fff057819 */ /* 0x002fe200000114c8 */
[----:B------:R-:W-:Y:S02]  /*85a0*/  IMAD.MOV.U32 R186, RZ, RZ, 0x40 ;  /* 0x00000040ffba7424 */ /* 0x000fe400078e00ff */
[C---:B------:R-:W-:Y:S01]  /*85b0*/  IMAD.SHL.U32 R201, R200.reuse, 0x2, RZ ;  /* 0x00000002c8c97824 */ /* 0x040fe200078e00ff */
[----:B------:R-:W-:Y:S01]  /*85c0*/  SHF.L.U64.HI R188, R200, 0x1, R5 ;  /* 0x00000001c8bc7819 */ /* 0x000fe20000010205 */
[----:B------:R-:W-:Y:S01]  /*85d0*/  IMAD.SHL.U32 R202, R199, 0x2, RZ ;  /* 0x00000002c7ca7824 */ /* 0x000fe200078e00ff */
[----:B------:R-:W-:Y:S01]  /*85e0*/  SHF.R.S32.HI R5, RZ, 0x1f, R198 ;  /* 0x0000001fff057819 */ /* 0x000fe200000114c6 */
[----:B------:R-:W-:Y:S01]  /*85f0*/  IMAD.MOV.U32 R133, RZ, RZ, R2 ;  /* 0x000000ffff857224 */ /* 0x000fe200078e0002 */
[----:B--2---:R-:W-:-:S04]  /*8600*/  SHF.R.S32.HI R4, RZ, 0x1f, R3 ;  /* 0x0000001fff047819 */ /* 0x004fc80000011403 */
[----:B------:R-:W-:-:S04]  /*8610*/  LEA.HI R4, R4, R3, RZ, 0x3 ;  /* 0x0000000304047211 */ /* 0x000fc800078f18ff */
[----:B------:R-:W-:-:S05]  /*8620*/  LOP3.LUT R4, R4, 0xfffffff8, RZ, 0xc0, !PT ;  /* 0xfffffff804047812 */ /* 0x000fca00078ec0ff */
[----:B------:R-:W-:Y:S02]  /*8630*/  IMAD.IADD R4, R3, 0x1, -R4 ;  /* 0x0000000103047824 */ /* 0x000fe400078e0a04 */
[----:B------:R-:W-:Y:S01]  /*8640*/  IMAD.MOV.U32 R3, RZ, RZ, R0 ;  /* 0x000000ffff037224 */ /* 0x000fe200078e0000 */
[----:B------:R-:W-:Y:S02]  /*8650*/  SHF.R.S32.HI R0, RZ, 0x1f, R199 ;  /* 0x0000001fff007819 */ /* 0x000fe400000114c7 */
[----:B------:R-:W-:Y:S02]  /*8660*/  LOP3.LUT P0, RZ, R4, 0x4, RZ, 0xc0, !PT ;  /* 0x0000000404ff7812 */ /* 0x000fe4000780c0ff */
[----:B------:R-:W-:Y:S02]  /*8670*/  SHF.L.U64.HI R200, R199, 0x1, R0 ;  /* 0x00000001c7c87819 */ /* 0x000fe40000010200 */
[C---:B------:R-:W-:Y:S01]  /*8680*/  SHF.L.U64.HI R199, R198.reuse, 0x1, R5 ;  /* 0x00000001c6c77819 */ /* 0x040fe20000010205 */
[----:B------:R-:W-:Y:S01]  /*8690*/  IMAD.SHL.U32 R198, R198, 0x2, RZ ;  /* 0x00000002c6c67824 */ /* 0x000fe200078e00ff */
[----:B------:R-:W-:-:S02]  /*86a0*/  SEL R186, R186, 0xffffffc0, !P0 ;  /* 0xffffffc0baba7807 */ /* 0x000fc40004000000 */
.L_x_3258:
        /* <DEDUP_REMOVED lines=38> */
[----:B------:R-:W-:Y:S02]  /*8910*/  IADD3 R8, P1, R9, R202, RZ ;  /* 0x000000ca09087210 */ /* 0x000fe40007f3e0ff */
        /* <DEDUP_REMOVED lines=15> */
.L_x_3256:
        /* <DEDUP_REMOVED lines=8> */
[----:B------:R-:W-:Y:S01]  /*8a90*/  LDSM.16.M88.4 R140, [R181] ;  /* 0x00000000b58c783b */ /* 0x000fe20000000200 */
[----:B------:R-:W-:Y:S01]  /*8aa0*/  PLOP3.LUT P0, PT, PT, PT, UP0, 0x80, 0x0 ;  /* 0x000000000000781c */ /* 0x000fe20003f0f008 */
[----:B------:R-:W-:Y:S05]  /*8ab0*/  USEL UR13, UR9, URZ, !UP1 ;  /* 0x0000003f090d7287 */ /* 0x000fea000c800000 */
[C---:B----4-:R-:W-:Y:S01]  /*8ac0*/  HMMA.16816.F32.BF16 R12, R136.reuse, R16, RZ ;  /* 0x00000010880c723c */ /* 0x050fe200000418ff */
[----:B------:R-:W2:Y:S07]  /*8ad0*/  LDSM.16.M88.4 R164, [R0+0xc100] ;  /* 0x00c1000000a4783b */ /* 0x000eae0000000200 */
[C---:B------:R-:W-:Y:S01]  /*8ae0*/  HMMA.16816.F32.BF16 R16, R136.reuse, R18, RZ ;  /* 0x000000128810723c */ /* 0x040fe200000418ff */
[----:B------:R-:W-:Y:S07]  /*8af0*/  LDSM.16.M88.4 R168, [R2+0xd900] ;  /* 0x00d9000002a8783b */ /* 0x000fee0000000200 */
[C---:B-1----:R-:W-:Y:S01]  /*8b00*/  HMMA.16816.F32.BF16 R20, R136.reuse, R24, RZ ;  /* 0x000000188814723c */ /* 0x042fe200000418ff */
[----:B------:R-:W-:Y:S07]  /*8b10*/  LDSM.16.M88.4 R176, [R185+UR4+0xe100] ;  /* 0x00e10004b9b0783b */ /* 0x000fee0008000200 */
[C---:B------:R-:W-:Y:S01]  /*8b20*/  HMMA.16816.F32.BF16 R24, R136.reuse, R26, RZ ;  /* 0x0000001a8818723c */ /* 0x040fe200000418ff */
[----:B------:R-:W0:Y:S07]  /*8b30*/  LDGDEPBAR ;  /* 0x00000000000079af */ /* 0x000e2e0000000000 */
        /* <DEDUP_REMOVED lines=18> */
[----:B------:R-:W5:Y:S07]  /*8c60*/  LDSM.16.M88.4 R164, [R2+0xd100] ;  /* 0x00d1000002a4783b */ /* 0x000f6e0000000200 */
[C---:B-1----:R-:W-:Y:S08]  /*8c70*/  HMMA.16816.F32.BF16 R12, R140.reuse, R136, R12 ;  /* 0x000000888c0c723c */ /* 0x042ff0000004180c */
[C---:B------:R-:W-:Y:S01]  /*8c80*/  HMMA.16816.F32.BF16 R16, R140.reuse, R138, R16 ;  /* 0x0000008a8c10723c */ /* 0x040fe20000041810 */
[----:B------:R-:W1:Y:S07]  /*8c90*/  LDSM.16.M88.4 R136, [R185+UR4+0xe900] ;  /* 0x00e90004b988783b */ /* 0x000e6e0008000200 */
[C---:B---3--:R-:W-:Y:S08]  /*8ca0*/  HMMA.16816.F32.BF16 R20, R140.reuse, R148, R20 ;  /* 0x000000948c14723c */ /* 0x048ff00000041814 */
[C---:B------:R-:W-:Y:S01]  /*8cb0*/  HMMA.16816.F32.BF16 R24, R140.reuse, R150, R24 ;  /* 0x000000968c18723c */ /* 0x040fe20000041818 */
[----:B------:R-:W-:Y:S07]  /*8cc0*/  LDSM.16.M88.4 R148, [R183+0x4000] ;  /* 0x00400000b794783b */ /* 0x000fee0000000200 */
[C---:B----4-:R-:W-:Y:S08]  /*8cd0*/  HMMA.16816.F32.BF16 R28, R140.reuse, R144, R28 ;  /* 0x000000908c1c723c */ /* 0x050ff0000004181c */
[----:B------:R-:W-:Y:S01]  /*8ce0*/  HMMA.16816.F32.BF16 R32, R140, R146, R32 ;  /* 0x000000928c20723c */ /* 0x000fe20000041820 */
[----:B------:R-:W3:Y:S07]  /*8cf0*/  LDSM.16.M88.4 R140, [R185+UR4+0xf100] ;  /* 0x00f10004b98c783b */ /* 0x000eee0008000200 */
[C---:B------:R-:W-:Y:S01]  /*8d00*/  HMMA.16816.F32.BF16 R4, R152.reuse, R156, R4 ;  /* 0x0000009c9804723c */ /* 0x040fe20000041804 */
[----:B------:R-:W4:Y:S07]  /*8d10*/  LDSM.16.M88.4 R144, [R185+UR4+0xf900] ;  /* 0x00f90004b990783b */ /* 0x000f2e0008000200 */
[C---:B------:R-:W-:Y:S01]  /*8d20*/  HMMA.16816.F32.BF16 R8, R152.reuse, R158, R8 ;  /* 0x0000009e9808723c */ /* 0x040fe20000041808 */
[----:B------:R-:W-:Y:S07]  /*8d30*/  LDSM.16.M88.4 R156, [R189+0xe900] ;  /* 0x00e90000bd9c783b */ /* 0x000fee0000000200 */
        /* <DEDUP_REMOVED lines=9> */
[C---:B------:R-:W-:Y:S01]  /*8dd0*/  HMMA.16816.F32.BF16 R4, R172.reuse, R176, R4 ;  /* 0x000000b0ac04723c */ /* 0x040fe20000041804 */
[----:B------:R-:W-:Y:S07]  /*8de0*/  LDSM.16.M88.4 R168, [R189+0x10100] ;  /* 0x01010000bda8783b */ /* 0x000fee0000000200 */
[C---:B------:R-:W-:Y:S08]  /*8df0*/  HMMA.16816.F32.BF16 R8, R172.reuse, R178, R8 ;  /* 0x000000b2ac08723c */ /* 0x040ff00000041808 */
[C---:B-1----:R-:W-:Y:S08]  /*8e00*/  HMMA.16816.F32.BF16 R12, R172.reuse, R136, R12 ;  /* 0x00000088ac0c723c */ /* 0x042ff0000004180c */
[C---:B------:R-:W-:Y:S01]  /*8e10*/  HMMA.16816.F32.BF16 R16, R172.reuse, R138, R16 ;  /* 0x0000008aac10723c */ /* 0x040fe20000041810 */
[----:B------:R-:W1:Y:S07]  /*8e20*/  LDSM.16.M88.4 R136, [R189+0xf900] ;  /* 0x00f90000bd88783b */ /* 0x000e6e0000000200 */
[C---:B---3--:R-:W-:Y:S08]  /*8e30*/  HMMA.16816.F32.BF16 R20, R172.reuse, R140, R20 ;  /* 0x0000008cac14723c */ /* 0x048ff00000041814 */
[C---:B------:R-:W-:Y:S01]  /*8e40*/  HMMA.16816.F32.BF16 R24, R172.reuse, R142, R24 ;  /* 0x0000008eac18723c */ /* 0x040fe20000041818 */
[----:B------:R-:W3:Y:S07]  /*8e50*/  LDSM.16.M88.4 R140, [R181+0x4000] ;  /* 0x00400000b58c783b */ /* 0x000eee0000000200 */
[C---:B----4-:R-:W-:Y:S08]  /*8e60*/  HMMA.16816.F32.BF16 R28, R172.reuse, R144, R28 ;  /* 0x00000090ac1c723c */ /* 0x050ff0000004181c */
        /* <DEDUP_REMOVED lines=9> */
[C---:B------:R-:W-:Y:S07]  /*8f00*/  HMMA.16816.F32.BF16 R20, R148.reuse, R160, R20 ;  /* 0x000000a09414723c */ /* 0x040fee0000041814 */
[----:B------:R-:W-:Y:S01]  /*8f10*/  IADD3 R161, R186, UR4, R185 ;  /* 0x00000004baa17c10 */ /* 0x000fe2000fffe0b9 */
[C---:B------:R-:W-:Y:S04]  /*8f20*/  HMMA.16816.F32.BF16 R24, R148.reuse, R162, R24 ;  /* 0x000000a29418723c */ /* 0x040fe80000041818 */
[----:B------:R-:W-:Y:S04]  /*8f30*/  IADD3 R132, R182, R161, RZ ;  /* 0x000000a1b6847210 */ /* 0x000fe80007ffe0ff */
[C---:B-1----:R-:W-:Y:S01]  /*8f40*/  HMMA.16816.F32.BF16 R28, R148.reuse, R136, R28 ;  /* 0x00000088941c723c */ /* 0x042fe2000004181c */
[----:B------:R-:W-:Y:S07]  /*8f50*/  LDSM.16.M88.4 R160, [R132+0xe900] ;  /* 0x00e9000084a0783b */ /* 0x000fee0000000200 */
[----:B------:R-:W-:Y:S01]  /*8f60*/  HMMA.16816.F32.BF16 R32, R148, R138, R32 ;  /* 0x0000008a9420723c */ /* 0x000fe20000041820 */
[----:B------:R-:W1:Y:S07]  /*8f70*/  LDSM.16.M88.4 R136, [R0+0xf900] ;  /* 0x00f900000088783b */ /* 0x000e6e0000000200 */
[C---:B---3--:R-:W-:Y:S01]  /*8f80*/  HMMA.16816.F32.BF16 R4, R140.reuse, R164, R4 ;  /* 0x000000a48c04723c */ /* 0x048fe20000041804 */
[----:B------:R-:W3:Y:S07]  /*8f90*/  LDSM.16.M88.4 R148, [R180+0x4000] ;  /* 0x00400000b494783b */ /* 0x000eee0000000200 */
[C---:B------:R-:W-:Y:S01]  /*8fa0*/  HMMA.16816.F32.BF16 R8, R140.reuse, R166, R8 ;  /* 0x000000a68c08723c */ /* 0x040fe20000041808 */
[----:B------:R-:W-:Y:S07]  /*8fb0*/  LDSM.16.M88.4 R164, [R185+UR4+0x11100] ;  /* 0x01110004b9a4783b */ /* 0x000fee0008000200 */
[C---:B----4-:R-:W-:Y:S08]  /*8fc0*/  HMMA.16816.F32.BF16 R12, R140.reuse, R144, R12 ;  /* 0x000000908c0c723c */ /* 0x050ff0000004180c */
[C---:B------:R-:W-:Y:S01]  /*8fd0*/  HMMA.16816.F32.BF16 R16, R140.reuse, R146, R16 ;  /* 0x000000928c10723c */ /* 0x040fe20000041810 */
[----:B------:R-:W4:Y:S07]  /*8fe0*/  LDSM.16.M88.4 R144, [R132+0xf100] ;  /* 0x00f100008490783b */ /* 0x000f2e0000000200 */
[C---:B--2---:R-:W-:Y:S08]  /*8ff0*/  HMMA.16816.F32.BF16 R20, R140.reuse, R152, R20 ;  /* 0x000000988c14723c */ /* 0x044ff00000041814 */
[C---:B------:R-:W-:Y:S01]  /*9000*/  HMMA.16816.F32.BF16 R24, R140.reuse, R154, R24 ;  /* 0x0000009a8c18723c */ /* 0x040fe20000041818 */
[----:B------:R-:W2:Y:S07]  /*9010*/  LDSM.16.M88.4 R152, [R132+0xf900] ;  /* 0x00f900008498783b */ /* 0x000eae0000000200 */
[C---:B-1----:R-:W-:Y:S08]  /*9020*/  HMMA.16816.F32.BF16 R28, R140.reuse, R136, R28 ;  /* 0x000000888c1c723c */ /* 0x042ff0000004181c */
[----:B------:R-:W-:Y:S01]  /*9030*/  HMMA.16816.F32.BF16 R32, R140, R138, R32 ;  /* 0x0000008a8c20723c */ /* 0x000fe20000041820 */
[----:B------:R-:W-:Y:S07]  /*9040*/  LDSM.16.M88.4 R136, [R187+0x8000] ;  /* 0x00800000bb88783b */ /* 0x000fee0000000200 */
[C---:B---3--:R-:W-:Y:S01]  /*9050*/  HMMA.16816.F32.BF16 R4, R148.reuse, R156, R4 ;  /* 0x0000009c9404723c */ /* 0x048fe20000041804 */
[----:B------:R-:W1:Y:S07]  /*9060*/  LDSM.16.M88.4 R140, [R185+UR4+0x10100] ;  /* 0x01010004b98c783b */ /* 0x000e6e0008000200 */
[C---:B------:R-:W-:Y:S01]  /*9070*/  HMMA.16816.F32.BF16 R8, R148.reuse, R158, R8 ;  /* 0x0000009e9408723c */ /* 0x040fe20000041808 */
[----:B------:R-:W3:Y:S07]  /*9080*/  LDSM.16.M88.4 R156, [R185+UR4+0x10900] ;  /* 0x01090004b99c783b */ /* 0x000eee0008000200 */
[C---:B------:R-:W-:Y:S08]  /*9090*/  HMMA.16816.F32.BF16 R12, R148.reuse, R160, R12 ;  /* 0x000000a0940c723c */ /* 0x040ff0000004180c */
[C---:B------:R-:W-:Y:S01]  /*90a0*/  HMMA.16816.F32.BF16 R16, R148.reuse, R162, R16 ;  /* 0x000000a29410723c */ /* 0x040fe20000041810 */
[----:B------:R-:W5:Y:S07]  /*90b0*/  LDSM.16.M88.4 R160, [R185+UR4+0x11900] ;  /* 0x01190004b9a0783b */ /* 0x000f6e0008000200 */
[C---:B----4-:R-:W-:Y:S08]  /*90c0*/  HMMA.16816.F32.BF16 R20, R148.reuse, R144, R20 ;  /* 0x000000909414723c */ /* 0x050ff00000041814 */
[C---:B------:R-:W-:Y:S01]  /*90d0*/  HMMA.16816.F32.BF16 R24, R148.reuse, R146, R24 ;  /* 0x000000929418723c */ /* 0x040fe20000041818 */
[----:B------:R-:W4:Y:S07]  /*90e0*/  LDSM.16.M88.4 R144, [R183+0x8000] ;  /* 0x00800000b790783b */ /* 0x000f2e0000000200 */
[C---:B--2---:R-:W-:Y:S08]  /*90f0*/  HMMA.16816.F32.BF16 R28, R148.reuse, R152, R28 ;  /* 0x00000098941c723c */ /* 0x044ff0000004181c */
        /* <DEDUP_REMOVED lines=9> */
[C---:B------:R-:W-:Y:S08]  /*9190*/  HMMA.16816.F32.BF16 R20, R136.reuse, R164, R20 ;  /* 0x000000a48814723c */ /* 0x040ff00000041814 */
[C---:B------:R-:W-:Y:S01]  /*91a0*/  HMMA.16816.F32.BF16 R24, R136.reuse, R166, R24 ;  /* 0x000000a68818723c */ /* 0x040fe20000041818 */
[----:B------:R-:W3:Y:S07]  /*91b0*/  LDSM.16.M88.4 R164, [R0+0x10100] ;  /* 0x0101000000a4783b */ /* 0x000eee0000000200 */
[C---:B-----5:R-:W-:Y:S08]  /*91c0*/  HMMA.16816.F32.BF16 R28, R136.reuse, R160, R28 ;  /* 0x000000a0881c723c */ /* 0x060ff0000004181c */
[----:B------:R-:W-:Y:S01]  /*91d0*/  HMMA.16816.F32.BF16 R32, R136, R162, R32 ;  /* 0x000000a28820723c */ /* 0x000fe20000041820 */
[----:B------:R-:W5:Y:S07]  /*91e0*/  LDSM.16.M88.4 R136, [R0+0x10900] ;  /* 0x010900000088783b */ /* 0x000f6e0000000200 */
[C---:B----4-:R-:W-:Y:S01]  /*91f0*/  HMMA.16816.F32.BF16 R4, R144.reuse, R168, R4 ;  /* 0x000000a89004723c */ /* 0x050fe20000041804 */
[----:B------:R-:W4:Y:S07]  /*9200*/  LDSM.16.M88.4 R160, [R0+0x11100] ;  /* 0x0111000000a0783b */ /* 0x000f2e0000000200 */
        /* <DEDUP_REMOVED lines=8> */
[C---:B------:R-:W-:Y:S08]  /*9290*/  HMMA.16816.F32.BF16 R28, R144.reuse, R152, R28 ;  /* 0x00000098901c723c */ /* 0x040ff0000004181c */
[----:B------:R-:W-:Y:S01]  /*92a0*/  HMMA.16816.F32.BF16 R32, R144, R154, R32 ;  /* 0x0000009a9020723c */ /* 0x000fe20000041820 */
[----:B------:R-:W-:Y:S07]  /*92b0*/  LDSM.16.M88.4 R144, [R132+0x11900] ;  /* 0x011900008490783b */ /* 0x000fee0000000200 */
[C---:B---3--:R-:W-:Y:S08]  /*92c0*/  HMMA.16816.F32.BF16 R4, R156.reuse, R164, R4 ;  /* 0x000000a49c04723c */ /* 0x048ff00000041804 */
[C---:B------:R-:W-:Y:S08]  /*92d0*/  HMMA.16816.F32.BF16 R8, R156.reuse, R166, R8 ;  /* 0x000000a69c08723c */ /* 0x040ff00000041808 */
[C---:B-----5:R-:W-:Y:S08]  /*92e0*/  HMMA.16816.F32.BF16 R12, R156.reuse, R136, R12 ;  /* 0x000000889c0c723c */ /* 0x060ff0000004180c */
[C---:B------:R-:W-:Y:S01]  /*92f0*/  HMMA.16816.F32.BF16 R16, R156.reuse, R138, R16 ;  /* 0x0000008a9c10723c */ /* 0x040fe20000041810 */
[----:B------:R-:W3:Y:S01]  /*9300*/  LDSM.16.M88.4 R136, [R132+0x11100] ;  /* 0x011100008488783b */ /* 0x000ee20000000200 */
[----:B------:R-:W-:Y:S06]  /*9310*/  DEPBAR.LE SB0, 0x2 ;  /* 0x000080800000791a */ /* 0x000fec0000000000 */
[C---:B----4-:R-:W-:Y:S01]  /*9320*/  HMMA.16816.F32.BF16 R20, R156.reuse, R160, R20 ;  /* 0x000000a09c14723c */ /* 0x050fe20000041814 */
[----:B------:R-:W-:Y:S07]  /*9330*/  BAR.SYNC.DEFER_BLOCKING 0x0 ;  /* 0x0000000000007b1d */ /* 0x000fee0000010000 */
[C---:B------:R-:W-:Y:S08]  /*9340*/  HMMA.16816.F32.BF16 R24, R156.reuse, R162, R24 ;  /* 0x000000a29c18723c */ /* 0x040ff00000041818 */
[C---:B--2---:R-:W-:Y:S08]  /*9350*/  HMMA.16816.F32.BF16 R28, R156.reuse, R148, R28 ;  /* 0x000000949c1c723c */ /* 0x044ff0000004181c */
[----:B------:R-:W-:Y:S08]  /*9360*/  HMMA.16816.F32.BF16 R32, R156, R150, R32 ;  /* 0x000000969c20723c */ /* 0x000ff00000041820 */
[C---:B------:R-:W-:Y:S01]  /*9370*/  HMMA.16816.F32.BF16 R4, R168.reuse, R172, R4 ;  /* 0x000000aca804723c */ /* 0x040fe20000041804 */
[----:B------:R-:W-:Y:S07]  /*9380*/  LDSM.16.MT88.4 R152, [R134+UR4+0x2900] ;  /* 0x002900048698783b */ /* 0x000fee0008004200 */
[C---:B------:R-:W-:Y:S08]  /*9390*/  HMMA.16816.F32.BF16 R8, R168.reuse, R174, R8 ;  /* 0x000000aea808723c */ /* 0x040ff00000041808 */
[C---:B-1----:R-:W-:Y:S08]  /*93a0*/  HMMA.16816.F32.BF16 R12, R168.reuse, R140, R12 ;  /* 0x0000008ca80c723c */ /* 0x042ff0000004180c */
[C---:B------:R-:W-:Y:S04]  /*93b0*/  HMMA.16816.F32.BF16 R16, R168.reuse, R142, R16 ;  /* 0x0000008ea810723c */ /* 0x040fe80000041810 */
[----:B------:R-:W-:Y:S02]  /*93c0*/  FMNMX.FTZ R0, R4, R133, !PT ;  /* 0x0000008504007209 */ /* 0x000fe40007810000 */
[----:B------:R-:W-:Y:S02]  /*93d0*/  FMNMX.FTZ R2, R6, R3, !PT ;  /* 0x0000000306027209 */ /* 0x000fe40007810000 */
[C---:B---3--:R-:W-:Y:S04]  /*93e0*/  HMMA.16816.F32.BF16 R20, R168.reuse, R136, R20 ;  /* 0x00000088a814723c */ /* 0x048fe80000041814 */
[----:B------:R-:W-:Y:S02]  /*93f0*/  FMNMX.FTZ R143, R5, R0, !PT ;  /* 0x00000000058f7209 */ /* 0x000fe40007810000 */
[----:B------:R-:W-:Y:S02]  /*9400*/  FMNMX.FTZ R149, R7, R2, !PT ;  /* 0x0000000207957209 */ /* 0x000fe40007810000 */
[C---:B------:R-:W-:Y:S01]  /*9410*/  HMMA.16816.F32.BF16 R24, R168.reuse, R138, R24 ;  /* 0x0000008aa818723c */ /* 0x040fe20000041818 */
[----:B------:R-:W-:Y:S03]  /*9420*/  LDSM.16.MT88.4 R136, [R135+UR4+0x100] ;  /* 0x000100048788783b */ /* 0x000fe60008004200 */
[----:B------:R-:W-:Y:S02]  /*9430*/  FMNMX.FTZ R0, R8, R143, !PT ;  /* 0x0000008f08007209 */ /* 0x000fe40007810000 */
[----:B------:R-:W-:Y:S02]  /*9440*/  FMNMX.FTZ R2, R10, R149, !PT ;  /* 0x000000950a027209 */ /* 0x000fe40007810000 */
[C---:B------:R-:W-:Y:S04]  /*9450*/  HMMA.16816.F32.BF16 R28, R168.reuse, R144, R28 ;  /* 0x00000090a81c723c */ /* 0x040fe8000004181c */
        /* <DEDUP_REMOVED lines=74> */
[C---:B------:R-:W-:Y:S02]  /*9900*/  FMUL.FTZ R103, R3.reuse, R103 ;  /* 0x0000006703677220 */ /* 0x040fe40000410000 */
[----:B------:R-:W4:Y:S01]  /*9910*/  MUFU.EX2 R160, R160 ;  /* 0x000000a000a07308 */ /* 0x000f220000000800 */
[C---:B------:R-:W-:Y:S02]  /*9920*/  FMUL.FTZ R104, R132.reuse, R104 ;  /* 0x0000006884687220 */ /* 0x040fe40000410000 */
[----:B------:R-:W-:Y:S01]  /*9930*/  FMUL.FTZ R105, R132, R105 ;  /* 0x0000006984697220 */ /* 0x000fe20000410000 */
        /* <DEDUP_REMOVED lines=37> */
[----:B------:R-:W-:Y:S02]  /*9b90*/  FMUL.FTZ R121, R132, R121 ;  /* 0x0000007984797220 */ /* 0x000fe40000410000 */
[C---:B------:R-:W-:Y:S01]  /*9ba0*/  FMUL.FTZ R122, R3.reuse, R122 ;  /* 0x0000007a037a7220 */ /* 0x040fe20000410000 */
        /* <DEDUP_REMOVED lines=111> */
[----:B------:R-:W-:Y:S03]  /*a2a0*/  FMUL.FTZ R97, R132, R97 ;  /* 0x0000006184617220 */ /* 0x000fe60000410000 */
[C---:B------:R-:W-:Y:S03]  /*a2b0*/  HMMA.16816.F32.BF16 R92, R128.reuse, R12, R92 ;  /* 0x0000000c805c723c */ /* 0x040fe6000004185c */
[C---:B------:R-:W-:Y:S02]  /*a2c0*/  FMUL.FTZ R98, R3.reuse, R98 ;  /* 0x0000006203627220 */ /* 0x040fe40000410000 */
[C---:B------:R-:W-:Y:S02]  /*a2d0*/  FMUL.FTZ R99, R3.reuse, R99 ;  /* 0x0000006303637220 */ /* 0x040fe40000410000 */
[----:B-1----:R-:W-:Y:S01]  /*a2e0*/  F2FP.BF16.PACK_AB R12, R168, R167 ;  /* 0x000000a7a80c723e */ /* 0x002fe200000010ff */
[----:B------:R-:W-:Y:S01]  /*a2f0*/  FFMA.FTZ R157, R132, R197, R157 ;  /* 0x000000c5849d7223 */ /* 0x000fe2000001009d */
[----:B----4-:R-:W-:Y:S03]  /*a300*/  F2FP.BF16.PACK_AB R13, R170, R169 ;  /* 0x000000a9aa0d723e */ /* 0x010fe600000010ff */
[----:B------:R-:W-:Y:S01]  /*a310*/  HMMA.16816.F32.BF16 R96, R128, R14, R96 ;  /* 0x0000000e8060723c */ /* 0x000fe20000041860 */
[----:B------:R-:W-:Y:S02]  /*a320*/  LDSM.16.MT88.4 R128, [R133+0x4900] ;  /* 0x004900008580783b */ /* 0x000fe40000004200 */
[----:B------:R-:W-:Y:S02]  /*a330*/  FFMA.FTZ R161, R3, R196, R161 ;  /* 0x000000c403a17223 */ /* 0x000fe400000100a1 */
[----:B------:R-:W-:Y:S02]  /*a340*/  FADD.FTZ R158, R158, R157 ;  /* 0x0000009d9e9e7221 */ /* 0x000fe40000010000 */
[----:B------:R-:W-:Y:S01]  /*a350*/  F2FP.BF16.PACK_AB R14, R172, R171 ;  /* 0x000000abac0e723e */ /* 0x000fe200000010ff */
        /* <DEDUP_REMOVED lines=16> */
[----:B------:R-:W-:Y:S04]  /*a460*/  FADD.FTZ R3, R171, R168 ;  /* 0x000000a8ab037221 */ /* 0x000fe80000010000 */
[C---:B---3--:R-:W-:Y:S04]  /*a470*/  HMMA.16816.F32.BF16 R108, R12.reuse, R136, R108 ;  /* 0x000000880c6c723c */ /* 0x048fe8000004186c */
[----:B------:R-:W-:Y:S04]  /*a480*/  FADD.FTZ R3, R172, R3 ;  /* 0x00000003ac037221 */ /* 0x000fe80000010000 */
        /* <DEDUP_REMOVED lines=55> */
[----:B---3--:R-:W-:Y:S07]  /*a800*/  F2FP.BF16.PACK_AB R15, R155, R154 ;  /* 0x0000009a9b0f723e */ /* 0x008fee00000010ff */
[C---:B--2---:R-:W-:Y:S08]  /*a810*/  HMMA.16816.F32.BF16 R4, R12.reuse, R16, R4 ;  /* 0x000000100c04723c */ /* 0x044ff00000041804 */
        /* <DEDUP_REMOVED lines=36> */
[----:B------:R-:W-:Y:S02]  /*aa60*/  F2FP.BF16.PACK_AB R14, R166, R179 ;  /* 0x000000b3a60e723e */ /* 0x000fe400000010ff */
[----:B------:R-:W-:Y:S07]  /*aa70*/  F2FP.BF16.PACK_AB R15, R204, R189 ;  /* 0x000000bdcc0f723e */ /* 0x000fee00000010ff */
[C---:B----4-:R-:W-:Y:S08]  /*aa80*/  HMMA.16816.F32.BF16 R128, R12.reuse, R124, R4 ;  /* 0x0000007c0c80723c */ /* 0x050ff00000041804 */
        /* <DEDUP_REMOVED lines=31> */
[----:B------:R-:W-:Y:S01]  /*ac80*/  FADD.FTZ R10, R154, R151 ;  /* 0x000000979a0a7221 */ /* 0x000fe20000010000 */
[C---:B------:R-:W-:Y:S03]  /*ac90*/  HMMA.16816.F32.BF16 R92, R12.reuse, R20, R92 ;  /* 0x000000140c5c723c */ /* 0x040fe6000004185c */
        /* <DEDUP_REMOVED lines=45> */
[CC--:B-1----:R-:W-:Y:S02]  /*af70*/  IADD3 R12, P0, R9.reuse, R201.reuse, RZ ;  /* 0x000000c9090c7210 */ /* 0x0c2fe40007f1e0ff */
[----:B------:R-:W-:Y:S03]  /*af80*/  IADD3 R8, P1, R9, R202, RZ ;  /* 0x000000ca09087210 */ /* 0x000fe60007f3e0ff */
        /* <DEDUP_REMOVED lines=16> */
.L_x_3257:
        /* <DEDUP_REMOVED lines=10> */
.L_x_3255:
        /* <DEDUP_REMOVED lines=122> */
.L_x_3241:
        /* <DEDUP_REMOVED lines=165> */
.L_x_3260:
        /* <DEDUP_REMOVED lines=146> */
.L_x_3262:
[----:B--2---:R-:W-:Y:S05]  /*cc40*/  BSYNC B0 ;  /* 0x0000000000007941 */ /* 0x004fea0003800000 */
.L_x_3261:
        /* <DEDUP_REMOVED lines=23> */
.L_x_3264:
[----:B------:R-:W-:Y:S05]  /*cdc0*/  BSYNC B0 ;  /* 0x0000000000007941 */ /* 0x000fea0003800000 */
.L_x_3263:
        /* <DEDUP_REMOVED lines=23> */
.L_x_3266:
[----:B------:R-:W-:Y:S05]  /*cf40*/  BSYNC B0 ;  /* 0x0000000000007941 */ /* 0x000fea0003800000 */
.L_x_3265:
        /* <DEDUP_REMOVED lines=24> */
.L_x_3259:
        /* <DEDUP_REMOVED lines=31> */
.L_x_3267:
        /* <DEDUP_REMOVED lines=44> */
.L_x_3269:
[----:B------:R-:W-:Y:S05]  /*d580*/  BSYNC B0 ;  /* 0x0000000000007941 */ /* 0x000fea0003800000 */
.L_x_3268:
        /* <DEDUP_REMOVED lines=70> */
.L_x_3271:
[----:B------:R-:W-:Y:S05]  /*d9f0*/  BSYNC B0 ;  /* 0x0000000000007941 */ /* 0x000fea0003800000 */
.L_x_3270:
        /* <DEDUP_REMOVED lines=21> */
.L_x_3273:
[----:B------:R-:W-:Y:S05]  /*db50*/  BSYNC B0 ;  /* 0x0000000000007941 */ /* 0x000fea0003800000 */
.L_x_3272:
        /* <DEDUP_REMOVED lines=21> */
.L_x_3275:
[----:B------:R-:W-:Y:S05]  /*dcb0*/  BSYNC B0 ;  /* 0x0000000000007941 */ /* 0x000fea0003800000 */
.L_x_3274:
        /* <DEDUP_REMOVED lines=22> */
.L_x_3276:
        /* <DEDUP_REMOVED lines=14> */
.L_x_3448:


//--------------------- .text._ZN7cutlass13device_kernelIN5flash19enable_sm80_to_sm89INS1_16FlashAttnFwdSm80INS1_25CollectiveMainloopFwdSm80ILi8ELi2ELb0EN4cute5tupleIJNS5_1CILi128EEENS7_ILi64EEENS7_ILi192EEEEEELi192ENS_10bfloat16_tEfNS_4arch4Sm80ELb1ELb0ELb0ELb1ELb1ELb1ELb1ELb0EEENS1_21CollectiveEpilogueFwdINS6_IJS8_SA_S9_EEENS6_IJNS7_ILi1EEESI_SI_EEESC_SE_Li256ELb1ELb1ELb0ELb0EEENS1_19SingleTileSchedulerILb1ELb0ELb1ELi128EEEEEEEEEvNT_6ParamsE --------------------------
	.section	.text._ZN7cutlass13device_kernelIN5flash19enable_sm80_to_sm89INS1_16FlashAttnFwdSm80INS1_25CollectiveMainloopFwdSm80ILi8ELi2ELb0EN4cute5tupleIJNS5_1CILi128EEENS7_ILi64EEENS7_ILi192EEEEEELi192ENS_10bfloat16_tEfNS_4arch4Sm80ELb1ELb0ELb0ELb1ELb1ELb1ELb1ELb0EEENS1_21CollectiveEpilogueFwdINS6_IJS8_SA_S9_EEENS6_IJNS7_ILi1EEESI_SI_EEESC_SE_Li256ELb1ELb1ELb0ELb0EEENS1_19SingleTileSchedulerILb1ELb0ELb1ELi128EEEEEEEEEvNT_6ParamsE,"ax",@progbits
	.sectioninfo	@"SHI_REGISTERS=235"
	.align	128
.text._ZN7cutlass13device_kernelIN5flash19enable_sm80_to_sm89INS1_16FlashAttnFwdSm80INS1_25CollectiveMainloopFwdSm80ILi8ELi2ELb0EN4cute5tupleIJNS5_1CILi128EEENS7_ILi64EEENS7_ILi192EEEEEELi192ENS_10bfloat16_tEfNS_4arch4Sm80ELb1ELb0ELb0ELb1ELb1ELb1ELb1ELb0EEENS1_21CollectiveEpilogueFwdINS6_IJS8_SA_S9_EEENS6_IJNS7_ILi1EEESI_SI_EEESC_SE_Li256ELb1ELb1ELb0ELb0EEENS1_19SingleTileSchedulerILb1ELb0ELb1ELi128EEEEEEEEEvNT_6ParamsE:
        .type           _ZN7cutlass13device_kernelIN5flash19enable_sm80_to_sm89INS1_16FlashAttnFwdSm80INS1_25CollectiveMainloopFwdSm80ILi8ELi2ELb0EN4cute5tupleIJNS5_1CILi128EEENS7_ILi64EEENS7_ILi192EEEEEELi192ENS_10bfloat16_tEfNS_4arch4Sm80ELb1ELb0ELb0ELb1ELb1ELb1ELb1ELb0EEENS1_21CollectiveEpilogueFwdINS6_IJS8_SA_S9_EEENS6_IJNS7_ILi1EEESI_SI_EEESC_SE_Li256ELb1ELb1ELb0ELb0EEENS1_19SingleTileSchedulerILb1ELb0ELb1ELi128EEEEEEEEEvNT_6ParamsE,@function
        .size           _ZN7cutlass13device_kernelIN5flash19enable_sm80_to_sm89INS1_16FlashAttnFwdSm80INS1_25CollectiveMainloopFwdSm80ILi8ELi2ELb0EN4cute5tupleIJNS5_1CILi128EEENS7_ILi64EEENS7_ILi192EEEEEELi192ENS_10bfloat16_tEfNS_4arch4Sm80ELb1ELb0ELb0ELb1ELb1ELb1ELb1ELb0EEENS1_21CollectiveEpilogueFwdINS6_IJS8_SA_S9_EEENS6_IJNS7_ILi1EEESI_SI_EEESC_SE_Li256ELb1ELb1ELb0ELb0EEENS1_19SingleTileSchedulerILb1ELb0ELb1ELi128EEEEEEEEEvNT_6ParamsE,(.L_x_3449 - _ZN7cutlass13device_kernelIN5flash19enable_sm80_to_sm89INS1_16FlashAttnFwdSm80INS1_25CollectiveMainloopFwdSm80ILi8ELi2ELb0EN4cute5tupleIJNS5_1CILi128EEENS7_ILi64EEENS7_ILi192EEEEEELi192ENS_10bfloat16_tEfNS_4arch4Sm80ELb1ELb0ELb0ELb1ELb1ELb1ELb1ELb0EEENS1_21CollectiveEpilogueFwdINS6_IJS8_SA_S9_EEENS6_IJNS7_ILi1EEESI_SI_EEESC_SE_Li256ELb1ELb1ELb0ELb0EEENS1_19SingleTileSchedulerILb1ELb0ELb1ELi128EEEEEEEEEvNT_6ParamsE)
        .other          _ZN7cutlass13device_kernelIN5flash19enable_sm80_to_sm89INS1_16FlashAttnFwdSm80INS1_25CollectiveMainloopFwdSm80ILi8ELi2ELb0EN4cute5tupleIJNS5_1CILi128EEENS7_ILi64EEENS7_ILi192EEEEEELi192ENS_10bfloat16_tEfNS_4arch4Sm80ELb1ELb0ELb0ELb1ELb1ELb1ELb1ELb0EEENS1_21CollectiveEpilogueFwdINS6_IJS8_SA_S9_EEENS6_IJNS7_ILi1EEESI_SI_EEESC_SE_Li256ELb1ELb1ELb0ELb0EEENS1_19SingleTileSchedulerILb1ELb0ELb1ELi128EEEEEEEEEvNT_6ParamsE,@"STO_CUDA_ENTRY STV_DEFAULT"
_ZN7cutlass13device_kernelIN5flash19enable_sm80_to_sm89INS1_16FlashAttnFwdSm80INS1_25CollectiveMainloopFwdSm80ILi8ELi2ELb0EN4cute5tupleIJNS5_1CILi128EEENS7_ILi64EEENS7_ILi192EEEEEELi192ENS_10bfloat16_tEfNS_4arch4Sm80ELb1ELb0ELb0ELb1ELb1ELb1ELb1ELb0EEENS1_21CollectiveEpilogueFwdINS6_IJS8_SA_S9_EEENS6_IJNS7_ILi1EEESI_SI_EEESC_SE_Li256ELb1ELb1ELb0ELb0EEENS1_19SingleTileSchedulerILb1ELb0ELb1ELi128EEEEEEEEEvNT_6ParamsE:
        /* <DEDUP_REMOVED lines=16> */
.L_x_3278:
        /* <DEDUP_REMOVED lines=8> */
.L_x_3280:
[----:B------:R-:W-:-:S04]  /*0180*/  MOV R3, c[0x0][0x54c] ;  /* 0x0001530000037a02 */ /* 0x000fc80000000f00 */
.L_x_3279:
[----:B------:R-:W-:Y:S01]  /*0190*/  USHF.L.U32 UR4, UR4, 0x7, URZ ;  /* 0x0000000704047899 */ /* 0x000fe2000800063f */
[----:B-----5:R-:W-:-:S05]  /*01a0*/  IMAD R3, R3, c[0x0][0x548], RZ ;  /* 0x0001520003037a24 */ /* 0x020fca00078e02ff */
[----:B-1----:R-:W-:-:S04]  /*01b0*/  MOV R4, UR4 ;  /* 0x0000000400047c02 */ /* 0x002fc80008000f00 */
[----:B------:R-:W-:-:S04]  /*01c0*/  ISETP.GE.AND P0, PT, R4, R3, PT ;  /* 0x000000030400720c */ /* 0x000fc80003f06270 */
[----:B------:R-:W-:Y:S01]  /*01d0*/  SEL R191, R191, 0xffffffff, !P0 ;  /* 0xffffffffbfbf7807 */ /* 0x000fe20004000000 */
[----:B------:R-:W-:Y:S05]  /*01e0*/  BRA `(.L_x_3281) ;  /* 0x0000013000007947 */ /* 0x000fea0003800000 */
.L_x_3277:
[----:B------:R-:W-:-:S04]  /*01f0*/  ISETP.NE.U32.AND P0, PT, RZ, c[0x0][0x568], PT ;  /* 0x00015a00ff007a0c */ /* 0x000fc80003f05070 */
[----:B------:R-:W-:-:S13]  /*0200*/  ISETP.NE.AND.EX P0, PT, RZ, c[0x0][0x56c], PT, P0 ;  /* 0x00015b00ff007a0c */ /* 0x000fda0003f05300 */
[----:B------:R-:W-:Y:S05]  /*0210*/  @!P0 BRA `(.L_x_3282) ;  /* 0x0000002000008947 */ /* 0x000fea0003800000 */
[----:B------:R1:W5:Y:S01]  /*0220*/  LDG.E R3, [R4.64] ;  /* 0x0000000a04037981 */ /* 0x000362000c1e1900 */
[----:B------:R-:W-:Y:S05]  /*0230*/  BRA `(.L_x_3283) ;  /* 0x0000009000007947 */ /* 0x000fea0003800000 */
.L_x_3282:
        /* <DEDUP_REMOVED lines=8> */
.L_x_3284:
[----:B------:R-:W-:-:S04]  /*02c0*/  MOV R3, c[0x0][0x54c] ;  /* 0x0001530000037a02 */ /* 0x000fc80000000f00 */
.L_x_3283:
[----:B------:R-:W-:Y:S01]  /*02d0*/  USHF.L.U32 UR4, UR4, 0x7, URZ ;  /* 0x0000000704047899 */ /* 0x000fe2000800063f */
[----:B-----5:R-:W-:-:S05]  /*02e0*/  IMAD R3, R3, c[0x0][0x548], RZ ;  /* 0x0001520003037a24 */ /* 0x020fca00078e02ff */
[----:B-1----:R-:W-:-:S04]  /*02f0*/  MOV R4, UR4 ;  /* 0x0000000400047c02 */ /* 0x002fc80008000f00 */
[----:B------:R-:W-:-:S04]  /*0300*/  ISETP.GE.AND P0, PT, R4, R3, PT ;  /* 0x000000030400720c */ /* 0x000fc80003f06270 */
[----:B------:R-:W-:-:S04]  /*0310*/  SEL R191, R191, 0xffffffff, !P0 ;  /* 0xffffffffbfbf7807 */ /* 0x000fc80004000000 */
.L_x_3281:
        /* <DEDUP_REMOVED lines=42> */
.L_x_3285:
[----:B------:R-:W-:-:S04]  /*05c0*/  ISETP.NE.U32.AND P0, PT, RZ, c[0x0][0x368], PT ;  /* 0x0000da00ff007a0c */ /* 0x000fc80003f05070 */
[----:B------:R-:W-:-:S13]  /*05d0*/  ISETP.NE.AND.EX P0, PT, RZ, c[0x0][0x36c], PT, P0 ;  /* 0x0000db00ff007a0c */ /* 0x000fda0003f05300 */
[----:B------:R-:W-:Y:S05]  /*05e0*/  @!P0 BRA `(.L_x_3286) ;  /* 0x0000004000008947 */ /* 0x000fea0003800000 */
[----:B-1----:R-:W-:-:S05]  /*05f0*/  IMAD.WIDE R8, R191, R2, c[0x0][0x368] ;  /* 0x0000da00bf087625 */ /* 0x002fca00078e0202 */
[----:B------:R-:W4:Y:S02]  /*0600*/  LDG.E R0, [R8.64] ;  /* 0x0000000a08007981 */ /* 0x000f24000c1e1900 */
[----:B----4-:R1:W4:Y:S02]  /*0610*/  R2UR UR17, R0 ;  /* 0x00000000001173c2 */ /* 0x01032400000e0000 */
[----:B-1--4-:R-:W-:Y:S05]  /*0620*/  BRA `(.L_x_3287) ;  /* 0x0000006000007947 */ /* 0x012fea0003800000 */
.L_x_3286:
[----:B------:R-:W-:Y:S05]  /*0630*/  @!P3 BRA `(.L_x_3287) ;  /* 0x000000500000b947 */ /* 0x000fea0003800000 */
[----:B-1----:R-:W4:Y:S04]  /*0640*/  LDG.E R0, [R8.64] ;  /* 0x0000000a08007981 */ /* 0x002f28000c1e1900 */
[----:B---3--:R-:W3:Y:S01]  /*0650*/  LDG.E R3, [R8.64+0x4] ;  /* 0x0000040a08037981 */ /* 0x008ee2000c1e1900 */
[----:B----4-:R-:W1:Y:S08]  /*0660*/  R2UR UR17, R0 ;  /* 0x00000000001173c2 */ /* 0x010e7000000e0000 */
[----:B---3--:R-:W1:Y:S02]  /*0670*/  R2UR UR4, R3 ;  /* 0x00000000030473c2 */ /* 0x008e6400000e0000 */
[----:B-1----:R-:W-:-:S06]  /*0680*/  UIADD3 UR17, -UR17, UR4, URZ ;  /* 0x0000000411117290 */ /* 0x002fcc000fffe13f */
.L_x_3287:
        /* <DEDUP_REMOVED lines=365> */
.L_x_3313:
        /* <DEDUP_REMOVED lines=114> */
.L_x_3293:
[----:B------:R-:W-:Y:S05]  /*2480*/  BSYNC B0 ;  /* 0x0000000000007941 */ /* 0x000fea0003800000 */
.L_x_3292:
        /* <DEDUP_REMOVED lines=104> */
.L_x_3296:
[----:B------:R-:W-:Y:S05]  /*2b10*/  BSYNC B0 ;  /* 0x0000000000007941 */ /* 0x000fea0003800000 */
.L_x_3295:
        /* <DEDUP_REMOVED lines=58> */
.L_x_3298:
[----:B------:R-:W-:Y:S05]  /*2ec0*/  BSYNC B0 ;  /* 0x0000000000007941 */ /* 0x000fea0003800000 */
.L_x_3297:
        /* <DEDUP_REMOVED lines=58> */
.L_x_3300:
[----:B------:R-:W-:Y:S05]  /*3270*/  BSYNC B0 ;  /* 0x0000000000007941 */ /* 0x000fea0003800000 */
.L_x_3299:
        /* <DEDUP_REMOVED lines=58> */
.L_x_3302:
[----:B------:R-:W-:Y:S05]  /*3620*/  BSYNC B0 ;  /* 0x0000000000007941 */ /* 0x000fea0003800000 */
.L_x_3301:
        /* <DEDUP_REMOVED lines=58> */
.L_x_3304:
[----:B------:R-:W-:Y:S05]  /*39d0*/  BSYNC B0 ;  /* 0x0000000000007941 */ /* 0x000fea0003800000 */
.L_x_3303:
        /* <DEDUP_REMOVED lines=58> */
.L_x_3291:
        /* <DEDUP_REMOVED lines=47> */
.L_x_3306:
[----:B------:R-:W-:Y:S05]  /*4070*/  BSYNC B0 ;  /* 0x0000000000007941 */ /* 0x000fea0003800000 */
.L_x_3305:
        /* <DEDUP_REMOVED lines=170> */
.L_x_3308:
[----:B------:R-:W-:Y:S05]  /*4b20*/  BSYNC B0 ;  /* 0x0000000000007941 */ /* 0x000fea0003800000 */
.L_x_3307:
        /* <DEDUP_REMOVED lines=126> */
.L_x_3310:
[----:B------:R-:W-:Y:S05]  /*5310*/  BSYNC B0 ;  /* 0x0000000000007941 */ /* 0x000fea0003800000 */
.L_x_3309:
        /* <DEDUP_REMOVED lines=129> */
.L_x_3290:
        /* <DEDUP_REMOVED lines=50> */
.L_x_3294:
[----:B------:R-:W-:Y:S05]  /*5e50*/  BSYNC B1 ;  /* 0x0000000000017941 */ /* 0x000fea0003800000 */
.L_x_3289:
        /* <DEDUP_REMOVED lines=78> */
.L_x_3312:
[----:B-123--:R-:W-:Y:S05]  /*6340*/  BSYNC B0 ;  /* 0x0000000000007941 */ /* 0x00efea0003800000 */
.L_x_3311:
        /* <DEDUP_REMOVED lines=34> */
.L_x_3288:
        /* <DEDUP_REMOVED lines=192> */
.L_x_3316:
[----:B-123--:R-:W-:Y:S05]  /*7170*/  BSYNC B0 ;  /* 0x0000000000007941 */ /* 0x00efea0003800000 */
.L_x_3315:
        /* <DEDUP_REMOVED lines=20> */
.L_x_3318:
[----:B------:R-:W-:Y:S05]  /*72c0*/  BSYNC B0 ;  /* 0x0000000000007941 */ /* 0x000fea0003800000 */
.L_x_3317:
        /* <DEDUP_REMOVED lines=20> */
.L_x_3320:
[----:B------:R-:W-:Y:S05]  /*7410*/  BSYNC B0 ;  /* 0x0000000000007941 */ /* 0x000fea0003800000 */
.L_x_3319:
        /* <DEDUP_REMOVED lines=47> */
[----:B----4-:R3:W4:Y:S01]  /*7710*/  @!P2 LDG.E R197, [R22.64] ;  /* 0x0000000a16c5a981 */ /* 0x010722000c1e1900 */
        /* <DEDUP_REMOVED lines=11> */
[----:B------:R-:W-:-:S02]  /*77d0*/  ISETP.GE.AND P6, PT, R8, c[0x0][0x1d4], PT ;  /* 0x0000750008007a0c */ /* 0x000fc40003fc6270 */
[----:B------:R-:W-:Y:S01]  /*77e0*/  ISETP.GE.AND P3, PT, R212, c[0x0][0x1d4], PT ;  /* 0x00007500d4007a0c */ /* 0x000fe20003f66270 */
[----:B------:R-:W-:Y:S01]  /*77f0*/  IMAD R17, R13, c[0x0][0x1e0], RZ ;  /* 0x000078000d117a24 */ /* 0x000fe200078e02ff */
[----:B------:R-:W-:Y:S01]  /*7800*/  ISETP.GE.AND P2, PT, R9, c[0x0][0x1d4], PT ;  /* 0x0000750009007a0c */ /* 0x000fe20003f46270 */
[----:B------:R-:W-:Y:S01]  /*7810*/  IMAD R13, R13, c[0x0][0x208], RZ ;  /* 0x000082000d0d7a24 */ /* 0x000fe200078e02ff */
[----:B------:R-:W-:Y:S01]  /*7820*/  SHF.R.S32.HI R209, RZ, 0x1f, R212 ;  /* 0x0000001fffd17819 */ /* 0x000fe200000114d4 */
[----:B-1----:R-:W-:Y:S01]  /*7830*/  IMAD R18, R198, c[0x0][0x1e4], R17 ;  /* 0x00007900c6127a24 */ /* 0x002fe200078e0211 */
[----:B------:R-:W-:Y:S02]  /*7840*/  SEL R210, RZ, 0x10, P6 ;  /* 0x00000010ffd27807 */ /* 0x000fe40003000000 */
[----:B------:R-:W-:Y:S01]  /*7850*/  IADD3 R196, R20, 0x100, RZ ;  /* 0x0000010014c47810 */ /* 0x000fe20007ffe0ff */
[----:B------:R-:W-:Y:S01]  /*7860*/  IMAD.IADD R19, R15, 0x1, R18 ;  /* 0x000000010f137824 */ /* 0x000fe200078e0212 */
[----:B------:R-:W-:Y:S01]  /*7870*/  SHF.R.S32.HI R211, RZ, 0x1f, R208 ;  /* 0x0000001fffd37819 */ /* 0x000fe200000114d0 */
[----:B------:R-:W-:Y:S01]  /*7880*/  IMAD.MOV.U32 R18, RZ, RZ, R14 ;  /* 0x000000ffff127224 */ /* 0x000fe200078e000e */
[----:B------:R-:W-:Y:S01]  /*7890*/  SHF.R.S32.HI R144, RZ, 0x1f, R207 ;  /* 0x0000001fff907819 */ /* 0x000fe200000114cf */
[----:B---3--:R-:W-:Y:S01]  /*78a0*/  IMAD.WIDE.U32 R22, R190, c[0x0][0x210], RZ ;  /* 0x00008400be167a25 */ /* 0x008fe200078e00ff */
[----:B----4-:R-:W-:-:S03]  /*78b0*/  SHF.R.S32.HI R12, RZ, 0x1f, R197 ;  /* 0x0000001fff0c7819 */ /* 0x010fc600000114c5 */
        /* <DEDUP_REMOVED lines=34> */
[----:B------:R-:W4:Y:S01]  /*7ae0*/  SHFL.IDX PT, R15, R18, RZ, 0x181f ;  /* 0x00181fff120f7589 */ /* 0x000f2200000e0000 */
[----:B-1----:R-:W-:-:S03]  /*7af0*/  IMAD.WIDE R28, R208, 0x2, RZ ;  /* 0x00000002d01c7825 */ /* 0x002fc600078e02ff */
[----:B------:R-:W1:Y:S01]  /*7b00*/  SHFL.IDX PT, R12, R19, 0x1, 0x181f ;  /* 0x00381f00130c7f89 */ /* 0x000e6200000e0000 */
[----:B---3--:R-:W-:-:S03]  /*7b10*/  IMAD.WIDE R26, R207, 0x2, RZ ;  /* 0x00000002cf1a7825 */ /* 0x008fc600078e02ff */
[----:B------:R3:W1:Y:S02]  /*7b20*/  SHFL.IDX PT, R13, R18, 0x1, 0x181f ;  /* 0x00381f00120d7f89 */ /* 0x00066400000e0000 */
[----:B--2---:R-:W-:-:S04]  /*7b30*/  @P0 IMAD.WIDE R32, R212, 0x2, R16 ;  /* 0x00000002d4200825 */ /* 0x004fc800078e0210 */
[--C-:B------:R-:W-:Y:S01]  /*7b40*/  @P0 IMAD.WIDE R30, R208, 0x2, R16.reuse ;  /* 0x00000002d01e0825 */ /* 0x100fe200078e0210 */
[----:B------:R2:W-:Y:S03]  /*7b50*/  @P0 LDGSTS.E.BYPASS.LTC128B.128 [R20+0xd100], [R32.64], !P5 ;  /* 0x0d10000020140fae */ /* 0x0005e6000e901d4a */
[----:B------:R-:W-:Y:S01]  /*7b60*/  @P0 IMAD.WIDE R34, R207, 0x2, R16 ;  /* 0x00000002cf220825 */ /* 0x000fe200078e0210 */
[----:B------:R2:W-:Y:S03]  /*7b70*/  @P0 LDGSTS.E.BYPASS.LTC128B.128 [R20+0xf100], [R30.64], !P4 ;  /* 0x0f1000001e140fae */ /* 0x0005e6000e101d4a */
[----:B------:R-:W-:Y:S01]  /*7b80*/  IMAD.WIDE R16, R212, 0x2, RZ ;  /* 0x00000002d4107825 */ /* 0x000fe200078e02ff */
[----:B------:R2:W-:Y:S04]  /*7b90*/  @P0 LDGSTS.E.BYPASS.LTC128B.128 [R20+0x11100], [R34.64], !P6 ;  /* 0x1110000022140fae */ /* 0x0005e8000f101d4a */
[C---:B----4-:R-:W-:Y:S01]  /*7ba0*/  IADD3 R24, P0, R14.reuse, R16, RZ ;  /* 0x000000100e187210 */ /* 0x050fe20007f1e0ff */
[----:B------:R-:W0:Y:S04]  /*7bb0*/  LDGDEPBAR ;  /* 0x00000000000079af */ /* 0x000e280000000000 */
[----:B------:R-:W-:Y:S01]  /*7bc0*/  IMAD.X R25, R15, 0x1, R17, P0 ;  /* 0x000000010f197824 */ /* 0x000fe200000e0611 */
[----:B---3--:R-:W-:-:S05]  /*7bd0*/  IADD3 R18, P0, R14, R28, RZ ;  /* 0x0000001c0e127210 */ /* 0x008fca0007f1e0ff */
[----:B------:R-:W-:Y:S01]  /*7be0*/  IMAD.X R19, R15, 0x1, R29, P0 ;  /* 0x000000010f137824 */ /* 0x000fe200000e061d */
[----:B-1----:R-:W-:-:S05]  /*7bf0*/  IADD3 R16, P0, R16, R12, RZ ;  /* 0x0000000c10107210 */ /* 0x002fca0007f1e0ff */
        /* <DEDUP_REMOVED lines=35> */
[----:B--2---:R-:W-:-:S04]  /*7e30*/  @!P3 LEA R12, P0, R11, c[0x0][0x2a0], 0x2 ;  /* 0x0000a8000b0cba11 */ /* 0x004fc800078010ff */
        /* <DEDUP_REMOVED lines=56> */
.L_x_3321:
[----:B------:R-:W-:Y:S01]  /*81c0*/  ISETP.LT.AND P0, PT, RZ, c[0x0][0x27c], PT ;  /* 0x00009f00ff007a0c */ /* 0x000fe20003f01270 */
[----:B------:R-:W0:-:S12]  /*81d0*/  LDGDEPBAR ;  /* 0x00000000000079af */ /* 0x000e180000000000 */
[----:B------:R-:W-:Y:S05]  /*81e0*/  @P0 BRA `(.L_x_3322) ;  /* 0x0000002000000947 */ /* 0x000fea0003800000 */
[----:B------:R-:W-:-:S04]  /*81f0*/  DEPBAR.LE SB0, 0x3 ;  /* 0x000080c00000791a */ /* 0x000fc80000000000 */
[----:B------:R-:W-:Y:S05]  /*8200*/  BRA `(.L_x_3323) ;  /* 0x000077a000007947 */ /* 0x000fea0003800000 */
.L_x_3322:
        /* <DEDUP_REMOVED lines=23> */
[----:B--2---:R-:W-:Y:S01]  /*8380*/  IMAD.U32 R14, RZ, RZ, UR20 ;  /* 0x00000014ff0e7e24 */ /* 0x004fe2000f8e00ff */
        /* <DEDUP_REMOVED lines=109> */
.L_x_3326:
[----:B--23--:R-:W-:Y:S05]  /*8a60*/  BSYNC B0 ;  /* 0x0000000000007941 */ /* 0x00cfea0003800000 */
.L_x_3325:
        /* <DEDUP_REMOVED lines=129> */
.L_x_3328:
[----:B---3--:R-:W-:Y:S05]  /*9280*/  BSYNC B0 ;  /* 0x0000000000007941 */ /* 0x008fea0003800000 */
.L_x_3327:
        /* <DEDUP_REMOVED lines=120> */
.L_x_3332:
[----:B------:R-:W-:Y:S05]  /*9a10*/  BSYNC B0 ;  /* 0x0000000000007941 */ /* 0x000fea0003800000 */
.L_x_3331:
        /* <DEDUP_REMOVED lines=50> */
.L_x_3334:
[----:B------:R-:W-:Y:S05]  /*9d40*/  BSYNC B0 ;  /* 0x0000000000007941 */ /* 0x000fea0003800000 */
.L_x_3333:
        /* <DEDUP_REMOVED lines=50> */
.L_x_3336:
[----:B------:R-:W-:Y:S05]  /*a070*/  BSYNC B0 ;  /* 0x0000000000007941 */ /* 0x000fea0003800000 */
.L_x_3335:
        /* <DEDUP_REMOVED lines=50> */
.L_x_3338:
[----:B------:R-:W-:Y:S05]  /*a3a0*/  BSYNC B0 ;  /* 0x0000000000007941 */ /* 0x000fea0003800000 */
.L_x_3337:
        /* <DEDUP_REMOVED lines=50> */
.L_x_3340:
[----:B------:R-:W-:Y:S05]  /*a6d0*/  BSYNC B0 ;  /* 0x0000000000007941 */ /* 0x000fea0003800000 */
.L_x_3339:
        /* <DEDUP_REMOVED lines=49> */
.L_x_3330:
[----:B------:R-:W-:Y:S05]  /*a9f0*/  BSYNC B1 ;  /* 0x0000000000017941 */ /* 0x000fea0003800000 */
.L_x_3329:
        /* <DEDUP_REMOVED lines=52> */
.L_x_3343:
[----:B------:R-:W-:Y:S05]  /*ad40*/  BSYNC B0 ;  /* 0x0000000000007941 */ /* 0x000fea0003800000 */
.L_x_3342:
        /* <DEDUP_REMOVED lines=50> */
.L_x_3345:
[----:B------:R-:W-:Y:S05]  /*b070*/  BSYNC B0 ;  /* 0x0000000000007941 */ /* 0x000fea0003800000 */
.L_x_3344:
        /* <DEDUP_REMOVED lines=50> */
.L_x_3347:
[----:B------:R-:W-:Y:S05]  /*b3a0*/  BSYNC B0 ;  /* 0x0000000000007941 */ /* 0x000fea0003800000 */
.L_x_3346:
        /* <DEDUP_REMOVED lines=50> */
.L_x_3349:
[----:B------:R-:W-:Y:S05]  /*b6d0*/  BSYNC B0 ;  /* 0x0000000000007941 */ /* 0x000fea0003800000 */
.L_x_3348:
        /* <DEDUP_REMOVED lines=50> */
.L_x_3351:
[----:B------:R-:W-:Y:S05]  /*ba00*/  BSYNC B0 ;  /* 0x0000000000007941 */ /* 0x000fea0003800000 */
.L_x_3350:
        /* <DEDUP_REMOVED lines=27> */
[C---:B------:R-:W-:Y:S01]  /*bbc0*/  FFMA.FTZ R16, R18.reuse, R11, -R16 ;  /* 0x0000000b12107223 */ /* 0x040fe20000010810 */
[----:B------:R-:W-:Y:S01]  /*bbd0*/  SHF.L.U32 R11, R17, 0x10, RZ ;  /* 0x00000010110b7819 */ /* 0x000fe200000006ff */
[----:B------:R-:W-:Y:S01]  /*bbe0*/  FFMA.FTZ R13, R18, R8, R13 ;  /* 0x00000008120d7223 */ /* 0x000fe2000001000d */
[----:B------:R-:W-:Y:S01]  /*bbf0*/  LOP3.LUT R18, R15, 0xffff0000, RZ, 0xc0, !PT ;  /* 0xffff00000f127812 */ /* 0x000fe200078ec0ff */
[-C--:B------:R-:W-:Y:S02]  /*bc00*/  FMUL.FTZ R19, R19, R26.reuse ;  /* 0x0000001a13137220 */ /* 0x080fe40000410000 */
[C---:B------:R-:W-:Y:S01]  /*bc10*/  FFMA.FTZ R9, R10.reuse, R26, -R9 ;  /* 0x0000001a0a097223 */ /* 0x040fe20000010809 */
[----:B------:R-:W-:Y:S01]  /*bc20*/  LOP3.LUT R26, R17, 0xffff0000, RZ, 0xc0, !PT ;  /* 0xffff0000111a7812 */ /* 0x000fe200078ec0ff */
[----:B------:R-:W-:Y:S02]  /*bc30*/  IMAD.U32 R8, R15, 0x10000, RZ ;  /* 0x000100000f087824 */ /* 0x000fe400078e00ff */
[----:B------:R-:W-:-:S02]  /*bc40*/  FFMA.FTZ R14, R10, R14, R19 ;  /* 0x0000000e0a0e7223 */ /* 0x000fc40000010013 */
[C---:B------:R-:W-:Y:S02]  /*bc50*/  FMUL.FTZ R10, R24.reuse, R8 ;  /* 0x00000008180a7220 */ /* 0x040fe40000410000 */
[C---:B------:R-:W-:Y:S02]  /*bc60*/  FMUL.FTZ R15, R27.reuse, R18 ;  /* 0x000000121b0f7220 */ /* 0x040fe40000410000 */
[-C--:B------:R-:W-:Y:S02]  /*bc70*/  FMUL.FTZ R24, R24, R11.reuse ;  /* 0x0000000b18187220 */ /* 0x080fe40000410000 */
[----:B------:R-:W-:Y:S02]  /*bc80*/  FMUL.FTZ R27, R27, R26 ;  /* 0x0000001a1b1b7220 */ /* 0x000fe40000410000 */
[C---:B------:R-:W-:Y:S01]  /*bc90*/  FFMA.FTZ R17, R25.reuse, R11, -R10 ;  /* 0x0000000b19117223 */ /* 0x040fe2000001080a */
        /* <DEDUP_REMOVED lines=9> */
.L_x_3324:
[----:B------:R-:W-:Y:S01]  /*bd30*/  PLOP3.LUT P0, PT, PT, PT, UP2, 0x80, 0x0 ;  /* 0x000000000000781c */ /* 0x000fe20003f0f028 */
[----:B--2---:R-:W-:Y:S01]  /*bd40*/  IMAD.U32 R12, RZ, RZ, UR20 ;  /* 0x00000014ff0c7e24 */ /* 0x004fe2000f8e00ff */
        /* <DEDUP_REMOVED lines=78> */
.L_x_3353:
[----:B--23--:R-:W-:Y:S05]  /*c230*/  BSYNC B0 ;  /* 0x0000000000007941 */ /* 0x00cfea0003800000 */
.L_x_3352:
        /* <DEDUP_REMOVED lines=102> */
.L_x_3355:
[----:B---3--:R-:W-:Y:S05]  /*c8a0*/  BSYNC B0 ;  /* 0x0000000000007941 */ /* 0x008fea0003800000 */
.L_x_3354:
        /* <DEDUP_REMOVED lines=169> */
.L_x_3359:
[----:B------:R-:W-:Y:S05]  /*d340*/  BSYNC B0 ;  /* 0x0000000000007941 */ /* 0x000fea0003800000 */
.L_x_3358:
        /* <DEDUP_REMOVED lines=122> */
.L_x_3361:
[----:B------:R-:W-:Y:S05]  /*daf0*/  BSYNC B0 ;  /* 0x0000000000007941 */ /* 0x000fea0003800000 */
.L_x_3360:
        /* <DEDUP_REMOVED lines=121> */
.L_x_3357:
[----:B------:R-:W-:Y:S05]  /*e290*/  BSYNC B1 ;  /* 0x0000000000017941 */ /* 0x000fea0003800000 */
.L_x_3356:
        /* <DEDUP_REMOVED lines=35> */
[--C-:B------:R-:W-:Y:S02]  /*e4d0*/  SHF.R.U64 R43, R38, 0x10, R39.reuse ;  /* 0x00000010262b7819 */ /* 0x100fe40000001227 */
[----:B------:R-:W-:Y:S02]  /*e4e0*/  SHF.R.U32.HI R39, RZ, 0x10, R39 ;  /* 0x00000010ff277819 */ /* 0x000fe40000011627 */
[----:B------:R-:W-:Y:S02]  /*e4f0*/  PRMT R87, R87, 0x5410, R36 ;  /* 0x0000541057577816 */ /* 0x000fe40000000024 */
[----:B------:R-:W-:-:S02]  /*e500*/  PRMT R86, R86, 0x5410, R37 ;  /* 0x0000541056567816 */ /* 0x000fc40000000025 */
[----:B------:R-:W-:Y:S02]  /*e510*/  PRMT R88, R88, 0x5410, R39 ;  /* 0x0000541058587816 */ /* 0x000fe40000000027 */
[----:B------:R-:W-:Y:S01]  /*e520*/  PRMT R92, R92, 0x5410, R47 ;  /* 0x000054105c5c7816 */ /* 0x000fe2000000002f */
[----:B------:R-:W-:Y:S01]  /*e530*/  IMAD.U32 R49, R86, 0x10000, RZ ;  /* 0x0001000056317824 */ /* 0x000fe200078e00ff */
[----:B------:R-:W-:Y:S01]  /*e540*/  PRMT R94, R94, 0x5410, R41 ;  /* 0x000054105e5e7816 */ /* 0x000fe20000000029 */
[----:B------:R-:W-:Y:S01]  /*e550*/  IMAD.U32 R50, R88, 0x10000, RZ ;  /* 0x0001000058327824 */ /* 0x000fe200078e00ff */
[----:B------:R-:W-:Y:S02]  /*e560*/  PRMT R91, R91, 0x5410, R40 ;  /* 0x000054105b5b7816 */ /* 0x000fe40000000028 */
[----:B------:R-:W-:Y:S01]  /*e570*/  PRMT R90, R90, 0x5410, R43 ;  /* 0x000054105a5a7816 */ /* 0x000fe2000000002b */
[C---:B------:R-:W-:Y:S01]  /*e580*/  IMAD.U32 R43, R92.reuse, 0x10000, RZ ;  /* 0x000100005c2b7824 */ /* 0x040fe200078e00ff */
[----:B------:R-:W-:-:S02]  /*e590*/  LOP3.LUT R92, R92, 0xffff0000, RZ, 0xc0, !PT ;  /* 0xffff00005c5c7812 */ /* 0x000fc400078ec0ff */
[----:B------:R-:W-:Y:S02]  /*e5a0*/  PRMT R93, R93, 0x5410, R42 ;  /* 0x000054105d5d7816 */ /* 0x000fe4000000002a */
        /* <DEDUP_REMOVED lines=29> */
[----:B------:R-:W-:Y:S02]  /*e780*/  FMUL.FTZ R8, R8, R9 ;  /* 0x0000000908087220 */ /* 0x000fe40000410000 */
        /* <DEDUP_REMOVED lines=12> */
[C---:B------:R-:W-:Y:S02]  /*e850*/  FMUL.FTZ R13, R47.reuse, R12 ;  /* 0x0000000c2f0d7220 */ /* 0x040fe40000410000 */
[----:B------:R-:W-:Y:S02]  /*e860*/  FMUL.FTZ R48, R48, R91 ;  /* 0x0000005b30307220 */ /* 0x000fe40000410000 */
[-C--:B------:R-:W-:Y:S02]  /*e870*/  FMUL.FTZ R47, R47, R49.reuse ;  /* 0x000000312f2f7220 */ /* 0x080fe40000410000 */
        /* <DEDUP_REMOVED lines=25> */
.L_x_3363:
[----:B------:R-:W-:Y:S05]  /*ea10*/  BSYNC B0 ;  /* 0x0000000000007941 */ /* 0x000fea0003800000 */
.L_x_3362:
        /* <DEDUP_REMOVED lines=37> */
[----:B------:R-:W-:Y:S01]  /*ec70*/  SHF.R.U64 R29, R30, 0x10, R31 ;  /* 0x000000101e1d7819 */ /* 0x000fe2000000121f */
[----:B------:R-:W2:Y:S01]  /*ec80*/  LDS.128 R8, [R36+0x18100] ;  /* 0x0181000024087984 */ /* 0x000ea20000000c00 */
[----:B------:R-:W-:-:S02]  /*ec90*/  PRMT R69, R69, 0x5410, R28 ;  /* 0x0000541045457816 */ /* 0x000fc4000000001c */
[----:B------:R-:W-:Y:S02]  /*eca0*/  PRMT R80, R80, 0x5410, R29 ;  /* 0x0000541050507816 */ /* 0x000fe4000000001d */
[----:B------:R-:W-:Y:S01]  /*ecb0*/  SHF.R.U32.HI R30, RZ, 0x10, R31 ;  /* 0x00000010ff1e7819 */ /* 0x000fe2000001161f */
[----:B------:R-:W-:Y:S01]  /*ecc0*/  IMAD.U32 R41, R69, 0x10000, RZ ;  /* 0x0001000045297824 */ /* 0x000fe200078e00ff */
[----:B------:R-:W-:Y:S02]  /*ecd0*/  PRMT R70, R70, 0x5410, R33 ;  /* 0x0000541046467816 */ /* 0x000fe40000000021 */
[----:B------:R-:W-:Y:S02]  /*ece0*/  PRMT R82, R82, 0x5410, R39 ;  /* 0x0000541052527816 */ /* 0x000fe40000000027 */
[----:B------:R-:W-:Y:S02]  /*ecf0*/  PRMT R81, R81, 0x5410, R32 ;  /* 0x0000541051517816 */ /* 0x000fe40000000020 */
[----:B------:R-:W-:-:S02]  /*ed00*/  SHF.R.U32.HI R38, RZ, 0x10, R35 ;  /* 0x00000010ff267819 */ /* 0x000fc40000011623 */
[----:B------:R-:W-:Y:S01]  /*ed10*/  SHF.R.U64 R34, R34, 0x10, R35 ;  /* 0x0000001022227819 */ /* 0x000fe20000001223 */
[C---:B------:R-:W-:Y:S01]  /*ed20*/  IMAD.U32 R35, R82.reuse, 0x10000, RZ ;  /* 0x0001000052237824 */ /* 0x040fe200078e00ff */
[----:B------:R-:W-:Y:S02]  /*ed30*/  PRMT R83, R83, 0x5410, R38 ;  /* 0x0000541053537816 */ /* 0x000fe40000000026 */
        /* <DEDUP_REMOVED lines=41> */
[C---:B------:R-:W-:Y:S01]  /*efd0*/  IMAD.U32 R41, R85.reuse, 0x10000, RZ ;  /* 0x0001000055297824 */ /* 0x040fe200078e00ff */
[----:B------:R-:W-:Y:S01]  /*efe0*/  LOP3.LUT R85, R85, 0xffff0000, RZ, 0xc0, !PT ;  /* 0xffff000055557812 */ /* 0x000fe200078ec0ff */
[----:B------:R-:W-:Y:S02]  /*eff0*/  FFMA.FTZ R42, R13, R42, R34 ;  /* 0x0000002a0d2a7223 */ /* 0x000fe40000010022 */
[C---:B------:R-:W-:Y:S01]  /*f000*/  IMAD.U32 R30, R14.reuse, 0x10000, RZ ;  /* 0x000100000e1e7824 */ /* 0x040fe200078e00ff */
[----:B------:R-:W-:Y:S01]  /*f010*/  LOP3.LUT R14, R14, 0xffff0000, RZ, 0xc0, !PT ;  /* 0xffff00000e0e7812 */ /* 0x000fe200078ec0ff */
[----:B------:R-:W-:Y:S02]  /*f020*/  FMUL.FTZ R8, R40, R69 ;  /* 0x0000004528087220 */ /* 0x000fe40000410000 */
[C---:B------:R-:W-:Y:S02]  /*f030*/  FMUL.FTZ R13, R39.reuse, R12 ;  /* 0x0000000c270d7220 */ /* 0x040fe40000410000 */
[----:B------:R-:W-:-:S02]  /*f040*/  FMUL.FTZ R39, R39, R41 ;  /* 0x0000002927277220 */ /* 0x000fc40000410000 */
[----:B------:R-:W-:Y:S01]  /*f050*/  FFMA.FTZ R34, R31, R81, -R8 ;  /* 0x000000511f227223 */ /* 0x000fe20000010808 */
[----:B------:R-:W-:Y:S01]  /*f060*/  LOP3.LUT R8, R71, 0xffff0000, RZ, 0xc0, !PT ;  /* 0xffff000047087812 */ /* 0x000fe200078ec0ff */
[----:B------:R-:W-:Y:S01]  /*f070*/  FFMA.FTZ R41, R30, R41, -R13 ;  /* 0x000000291e297223 */ /* 0x000fe2000001080d */
[----:B------:R-:W-:Y:S01]  /*f080*/  LOP3.LUT R13, R80, 0xffff0000, RZ, 0xc0, !PT ;  /* 0xffff0000500d7812 */ /* 0x000fe200078ec0ff */
[----:B------:R-:W-:Y:S02]  /*f090*/  FMUL.FTZ R40, R40, R81 ;  /* 0x0000005128287220 */ /* 0x000fe40000410000 */
[----:B------:R-:W-:Y:S02]  /*f0a0*/  FFMA.FTZ R39, R30, R12, R39 ;  /* 0x0000000c1e277223 */ /* 0x000fe40000010027 */
[----:B------:R-:W-:Y:S02]  /*f0b0*/  FFMA.FTZ R40, R31, R69, R40 ;  /* 0x000000451f287223 */ /* 0x000fe40000010028 */
[----:B------:R-:W-:-:S02]  /*f0c0*/  FMUL.FTZ R30, R38, R13 ;  /* 0x0000000d261e7220 */ /* 0x000fc40000410000 */
[C---:B------:R-:W-:Y:S01]  /*f0d0*/  FMUL.FTZ R31, R11.reuse, R8 ;  /* 0x000000080b1f7220 */ /* 0x040fe20000410000 */
[----:B------:R-:W-:Y:S01]  /*f0e0*/  F2FP.BF16.PACK_AB R9, R40, R9 ;  /* 0x000000092809723e */ /* 0x000fe200000010ff */
        /* <DEDUP_REMOVED lines=15> */
.L_x_3365:
[----:B------:R-:W-:Y:S05]  /*f1e0*/  BSYNC B0 ;  /* 0x0000000000007941 */ /* 0x000fea0003800000 */
.L_x_3364:
        /* <DEDUP_REMOVED lines=123> */
.L_x_3341:
[----:B------:R-:W-:Y:S05]  /*f9a0*/  BSYNC B2 ;  /* 0x0000000000027941 */ /* 0x000fea0003800000 */
.L_x_3323:
        /* <DEDUP_REMOVED lines=12> */
[----:B------:R-:W3:Y:S04]  /*fa70*/  LDSM.16.M88.4 R40, [R40+0x18100] ;  /* 0x018100002828783b */ /* 0x000ee80000000200 */
[----:B-12---:R1:W2:Y:S04]  /*fa80*/  LDSM.16.M88.4 R16, [R185+0xc100] ;  /* 0x00c10000b910783b */ /* 0x0062a80000000200 */
        /* <DEDUP_REMOVED lines=14> */
[----:B------:R-:W-:Y:S01]  /*fb70*/  IADD3 R29, -R210, 0x10, RZ ;  /* 0x00000010d21d7810 */ /* 0x000fe20007ffe1ff */
[----:B------:R-:W-:Y:S01]  /*fb80*/  IMAD R2, R2, c[0x0][0x218], RZ ;  /* 0x0000860002027a24 */ /* 0x000fe200078e02ff */
[----:B------:R-:W-:Y:S01]  /*fb90*/  IADD3 R34, -R15, 0x10, RZ ;  /* 0x000000100f227810 */ /* 0x000fe20007ffe1ff */
[----:B------:R-:W-:Y:S01]  /*fba0*/  IMAD R5, R198, c[0x0][0x20c], R5 ;  /* 0x00008300c6057a24 */ /* 0x000fe200078e0205 */
[----:B------:R-:W-:Y:S01]  /*fbb0*/  SHF.L.U64.HI R14, R208, 0x1, R211 ;  /* 0x00000001d00e7819 */ /* 0x000fe200000102d3 */
[----:B------:R-:W-:Y:S01]  /*fbc0*/  IMAD.SHL.U32 R21, R212, 0x2, RZ ;  /* 0x00000002d4157824 */ /* 0x000fe200078e00ff */
[----:B------:R-:W-:Y:S01]  /*fbd0*/  LOP3.LUT R34, R34, 0xf, RZ, 0xc0, !PT ;  /* 0x0000000f22227812 */ /* 0x000fe200078ec0ff */
[----:B------:R-:W-:Y:S01]  /*fbe0*/  IMAD.IADD R13, R13, 0x1, R5 ;  /* 0x000000010d0d7824 */ /* 0x000fe200078e0205 */
[----:B------:R-:W-:Y:S01]  /*fbf0*/  LOP3.LUT R29, R29, 0xf, RZ, 0xc0, !PT ;  /* 0x0000000f1d1d7812 */ /* 0x000fe200078ec0ff */
[----:B------:R-:W-:-:S02]  /*fc00*/  IMAD R5, R197, c[0x0][0x21c], R2 ;  /* 0x00008700c5057a24 */ /* 0x000fc400078e0202 */
[----:B------:R-:W-:-:S04]  /*fc10*/  IMAD.WIDE.U32 R12, R197, c[0x0][0x218], R12 ;  /* 0x00008600c50c7a25 */ /* 0x000fc800078e000c */
[----:B------:R-:W-:Y:S01]  /*fc20*/  IMAD.SHL.U32 R2, R207, 0x2, RZ ;  /* 0x00000002cf027824 */ /* 0x000fe200078e00ff */
[----:B------:R-:W-:Y:S02]  /*fc30*/  IADD3 R23, P0, R22, R12, RZ ;  /* 0x0000000c16177210 */ /* 0x000fe40007f1e0ff */
[----:B------:R-:W-:Y:S02]  /*fc40*/  SHF.L.U64.HI R22, R212, 0x1, R209 ;  /* 0x00000001d4167819 */ /* 0x000fe400000102d1 */
[----:B------:R-:W-:Y:S01]  /*fc50*/  IADD3.X R12, R192, R13, R5, P0, !PT ;  /* 0x0000000dc00c7210 */ /* 0x000fe200007fe405 */
[----:B------:R-:W-:Y:S01]  /*fc60*/  IMAD.SHL.U32 R13, R208, 0x2, RZ ;  /* 0x00000002d00d7824 */ /* 0x000fe200078e00ff */
[----:B------:R-:W-:Y:S02]  /*fc70*/  LEA R28, P0, R23, c[0x0][0x1f8], 0x1 ;  /* 0x00007e00171c7a11 */ /* 0x000fe400078008ff */
[----:B------:R-:W-:Y:S02]  /*fc80*/  SHF.L.U64.HI R5, R207, 0x1, R144 ;  /* 0x00000001cf057819 */ /* 0x000fe40000010290 */
[----:B------:R-:W-:Y:S01]  /*fc90*/  LEA.HI.X R23, R23, c[0x0][0x1fc], R12, 0x1, P0 ;  /* 0x00007f0017177a11 */ /* 0x000fe200000f0c0c */
[----:B------:R-:W5:Y:S01]  /*fca0*/  SHFL.IDX PT, R30, R28, 0x1, 0x181f ;  /* 0x00381f001c1e7f89 */ /* 0x000f6200000e0000 */
[----:B------:R-:W-:-:S03]  /*fcb0*/  SEL R12, RZ, 0x10, P4 ;  /* 0x00000010ff0c7807 */ /* 0x000fc60002000000 */
[----:B------:R-:W4:Y:S01]  /*fcc0*/  SHFL.IDX PT, R31, R23, 0x1, 0x181f ;  /* 0x00381f00171f7f89 */ /* 0x000f2200000e0000 */
[----:B------:R-:W-:-:S03]  /*fcd0*/  IADD3 R32, -R12, 0x10, RZ ;  /* 0x000000100c207810 */ /* 0x000fc60007ffe1ff */
[----:B------:R-:W3:Y:S01]  /*fce0*/  SHFL.IDX PT, R28, R28, RZ, 0x181f ;  /* 0x00181fff1c1c7589 */ /* 0x000ee200000e0000 */
[----:B------:R-:W-:-:S03]  /*fcf0*/  LOP3.LUT R32, R32, 0xf, RZ, 0xc0, !PT ;  /* 0x0000000f20207812 */ /* 0x000fc600078ec0ff */
        /* <DEDUP_REMOVED lines=22> */
.L_x_3366:
[----:B------:R-:W-:Y:S01]  /*fe60*/  IMAD.MOV.U32 R2, RZ, RZ, 0x40 ;  /* 0x00000040ff027424 */ /* 0x000fe200078e00ff */
[C---:B--23--:R-:W-:Y:S01]  /*fe70*/  HMMA.16816.F32.BF16 R20, R40.reuse, R16, RZ ;  /* 0x000000102814723c */ /* 0x04cfe200000418ff */
[C---:B------:R-:W-:Y:S01]  /*fe80*/  IMAD R181, R3.reuse, 0x2, R184 ;  /* 0x0000000203b57824 */ /* 0x040fe200078e02b8 */
[----:B------:R-:W-:Y:S01]  /*fe90*/  LEA.HI R84, R84, R89, RZ, 0x2 ;  /* 0x0000005954547211 */ /* 0x000fe200078f10ff */
[----:B------:R-:W-:Y:S01]  /*fea0*/  IMAD R180, R3, 0x2, R0 ;  /* 0x0000000203b47824 */ /* 0x000fe200078e0200 */
[----:B------:R-:W-:Y:S01]  /*feb0*/  SEL R187, R2, 0xffffffc0, !P1 ;  /* 0xffffffc002bb7807 */ /* 0x000fe20004800000 */
[----:B------:R-:W-:Y:S01]  /*fec0*/  UMOV UR4, 0xffffffc0 ;  /* 0xffffffc000047882 */ /* 0x000fe20000000000 */
[----:B------:R-:W-:Y:S01]  /*fed0*/  LDSM.16.M88.4 R12, [R181] ;  /* 0x00000000b50c783b */ /* 0x000fe20000000200 */
[----:B------:R-:W-:Y:S01]  /*fee0*/  LOP3.LUT R6, R6, 0xffffffe0, RZ, 0xc0, !PT ;  /* 0xffffffe006067812 */ /* 0x000fe200078ec0ff */
[C---:B------:R-:W-:Y:S01]  /*fef0*/  HMMA.16816.F32.BF16 R16, R40.reuse, R18, RZ ;  /* 0x000000122810723c */ /* 0x040fe200000418ff */
[----:B------:R-:W-:Y:S01]  /*ff00*/  IMAD.IADD R5, R185, 0x1, R187 ;  /* 0x00000001b9057824 */ /* 0x000fe200078e02bb */
[----:B------:R-:W-:Y:S01]  /*ff10*/  LDSM.16.M88.4 R80, [R180] ;  /* 0x00000000b450783b */ /* 0x000fe20000000200 */
[----:B------:R-:W-:Y:S01]  /*ff20*/  IMAD.IADD R2, R187, 0x1, R86 ;  /* 0x00000001bb027824 */ /* 0x000fe200078e0256 */
[----:B------:R-:W-:Y:S01]  /*ff30*/  LOP3.LUT R84, R84, 0xfffffffc, RZ, 0xc0, !PT ;  /* 0xfffffffc54547812 */ /* 0x000fe200078ec0ff */
[C---:B------:R-:W-:Y:S01]  /*ff40*/  IMAD.IADD R6, R89.reuse, 0x1, -R6 ;  /* 0x0000000159067824 */ /* 0x040fe200078e0a06 */
[----:B------:R-:W2:Y:S01]  /*ff50*/  LDSM.16.M88.4 R36, [R5+0xc100] ;  /* 0x00c100000524783b */ /* 0x000ea20000000200 */
[----:B------:R-:W-:Y:S01]  /*ff60*/  PLOP3.LUT P0, PT, PT, PT, UP2, 0x80, 0x0 ;  /* 0x000000000000781c */ /* 0x000fe20003f0f028 */
[C---:B----4-:R-:W-:Y:S01]  /*ff70*/  HMMA.16816.F32.BF16 R64, R40.reuse, R60, RZ ;  /* 0x0000003c2840723c */ /* 0x050fe200000418ff */
[----:B------:R-:W-:Y:S01]  /*ff80*/  IMAD.IADD R89, R89, 0x1, -R84 ;  /* 0x0000000159597824 */ /* 0x000fe200078e0a54 */
[----:B------:R-:W-:Y:S01]  /*ff90*/  LDSM.16.M88.4 R32, [R5+0xc900] ;  /* 0x00c900000520783b */ /* 0x000fe20000000200 */
[----:B------:R-:W-:Y:S01]  /*ffa0*/  UIMAD UR4, UR15, UR4, 0x41 ;  /* 0x000000410f0474a4 */ /* 0x000fe2000f8e0204 */
[----:B------:R-:W-:Y:S01]  /*ffb0*/  IMAD.SHL.U32 R135, R4, 0x2, RZ ;  /* 0x0000000204877824 */ /* 0x000fe200078e00ff */
[----:B------:R-:W-:Y:S01]  /*ffc0*/  UISETP.GE.AND UP0, UPT, UR15, 0x3, UPT ;  /* 0x000000030f00788c */ /* 0x000fe2000bf06270 */
[----:B------:R-:W-:Y:S02]  /*ffd0*/  LDSM.16.M88.4 R28, [R5+0xd100] ;  /* 0x00d10000051c783b */ /* 0x000fe40000000200 */
[----:B-1----:R-:W-:Y:S01]  /*ffe0*/  HMMA.16816.F32.BF16 R56, R40, R52, RZ ;  /* 0x000000342838723c */ /* 0x002fe200000418ff */
[--C-:B------:R-:W-:Y:S01]  /*fff0*/  IMAD R134, R3, 0x2, R135.reuse ;  /* 0x0000000203867824 */ /* 0x100fe200078e0287 */
[----:B------:R-:W0:Y:S01]  /*10000*/  LDGDEPBAR ;  /* 0x00000000000079af */ /* 0x000e220000000000 */
[----:B------:R-:W-:-:S02]  /*10010*/  IMAD.IADD R188, R183, 0x1, R135 ;  /* 0x00000001b7bc7824 */ /* 0x000fc400078e0287 */
[----:B------:R-:W-:Y:S02]  /*10020*/  IMAD.IADD R143, R183, 0x1, R134 ;  /* 0x00000001b78f7824 */ /* 0x000fe400078e0286 */
[----:B------:R-:W-:Y:S01]  /*10030*/  IMAD R3, R3, 0x2, R188 ;  /* 0x0000000203037824 */ /* 0x000fe200078e02bc */
[----:B------:R-:W-:Y:S01]  /*10040*/  HMMA.16816.F32.BF16 R60, R40, R62, RZ ;  /* 0x0000003e283c723c */ /* 0x000fe200000418ff */
[----:B------:R-:W-:-:S07]  /*10050*/  IMAD.IADD R171, R183, 0x1, R134 ;  /* 0x00000001b7ab7824 */ /* 0x000fce00078e0286 */
        /* <DEDUP_REMOVED lines=88> */
[----:B------:R2:W-:Y:S07]  /*105e0*/  LDSM.16.M88.4 R36, [R0+0x8000] ;  /* 0x008000000024783b */ /* 0x0005ee0000000200 */
[C---:B---3--:R-:W-:Y:S08]  /*105f0*/  HMMA.16816.F32.BF16 R48, R52.reuse, R8, R48 ;  /* 0x000000083430723c */ /* 0x048ff00000041830 */
[----:B------:R-:W-:Y:S01]  /*10600*/  HMMA.16816.F32.BF16 R44, R52, R10, R44 ;  /* 0x0000000a342c723c */ /* 0x000fe2000004182c */
[----:B------:R-:W-:Y:S04]  /*10610*/  LDSM.16.M88.4 R8, [R86+0x11100] ;  /* 0x011100005608783b */ /* 0x000fe80000000200 */
[----:B------:R-:W-:Y:S03]  /*10620*/  LDSM.16.M88.4 R52, [R5+0x10100] ;  /* 0x010100000534783b */ /* 0x000fe60000000200 */
[----:B-----5:R-:W-:Y:S01]  /*10630*/  HMMA.16816.F32.BF16 R64, R40, R28, R64 ;  /* 0x0000001c2840723c */ /* 0x020fe20000041840 */
[----:B--2---:R-:W-:-:S04]  /*10640*/  SHF.R.S32.HI R0, RZ, 0x1f, R7 ;  /* 0x0000001fff007819 */ /* 0x004fc80000011407 */
[----:B------:R-:W-:-:S03]  /*10650*/  LEA.HI R0, R0, R7, RZ, 0x3 ;  /* 0x0000000700007211 */ /* 0x000fc600078f18ff */
[----:B------:R-:W-:Y:S01]  /*10660*/  HMMA.16816.F32.BF16 R60, R40, R30, R60 ;  /* 0x0000001e283c723c */ /* 0x000fe2000004183c */
[----:B------:R-:W2:Y:S01]  /*10670*/  LDSM.16.M88.4 R28, [R86+0x10900] ;  /* 0x01090000561c783b */ /* 0x000ea20000000200 */
[----:B------:R-:W-:-:S05]  /*10680*/  LOP3.LUT R0, R0, 0xffffff8, RZ, 0xc0, !PT ;  /* 0x0ffffff800007812 */ /* 0x000fca00078ec0ff */
[----:B------:R-:W-:Y:S01]  /*10690*/  IMAD.IADD R0, R7, 0x1, -R0 ;  /* 0x0000000107007824 */ /* 0x000fe200078e0a00 */
[C---:B----4-:R-:W-:Y:S08]  /*106a0*/  HMMA.16816.F32.BF16 R56, R40.reuse, R68, R56 ;  /* 0x000000442838723c */ /* 0x050ff00000041838 */
[C---:B------:R-:W-:Y:S08]  /*106b0*/  HMMA.16816.F32.BF16 R72, R40.reuse, R70, R72 ;  /* 0x000000462848723c */ /* 0x040ff00000041848 */
[C---:B-1----:R-:W-:Y:S01]  /*106c0*/  HMMA.16816.F32.BF16 R68, R40.reuse, R24, R48 ;  /* 0x000000182844723c */ /* 0x042fe20000041830 */
[----:B------:R-:W-:Y:S07]  /*106d0*/  LDSM.16.M88.4 R48, [R181+0x8000] ;  /* 0x00800000b530783b */ /* 0x000fee0000000200 */
[C---:B------:R-:W-:Y:S01]  /*106e0*/  HMMA.16816.F32.BF16 R44, R40.reuse, R26, R44 ;  /* 0x0000001a282c723c */ /* 0x040fe2000004182c */
[----:B------:R-:W1:Y:S07]  /*106f0*/  LDSM.16.M88.4 R24, [R5+0x10900] ;  /* 0x010900000518783b */ /* 0x000e6e0000000200 */
[C---:B------:R-:W-:Y:S08]  /*10700*/  HMMA.16816.F32.BF16 R20, R40.reuse, R32, R20 ;  /* 0x000000202814723c */ /* 0x040ff00000041814 */
[----:B------:R-:W-:Y:S01]  /*10710*/  HMMA.16816.F32.BF16 R16, R40, R34, R16 ;  /* 0x000000222810723c */ /* 0x000fe20000041810 */
[----:B------:R-:W3:Y:S07]  /*10720*/  LDSM.16.M88.4 R32, [R86+0x11900] ;  /* 0x011900005620783b */ /* 0x000eee0000000200 */
[C---:B--2---:R-:W-:Y:S07]  /*10730*/  HMMA.16816.F32.BF16 R64, R36.reuse, R28, R64 ;  /* 0x0000001c2440723c */ /* 0x044fee0000041840 */
[----:B------:R-:W-:Y:S01]  /*10740*/  SHF.R.S32.HI R29, RZ, 0x1f, R6 ;  /* 0x0000001fff1d7819 */ /* 0x000fe20000011406 */
[----:B------:R-:W-:Y:S03]  /*10750*/  HMMA.16816.F32.BF16 R56, R36, R8, R56 ;  /* 0x000000082438723c */ /* 0x000fe60000041838 */
[----:B------:R-:W-:-:S05]  /*10760*/  LEA.HI R7, R29, R6, RZ, 0x2 ;  /* 0x000000061d077211 */ /* 0x000fca00078f10ff */
[C---:B------:R-:W-:Y:S01]  /*10770*/  HMMA.16816.F32.BF16 R72, R36.reuse, R10, R72 ;  /* 0x0000000a2448723c */ /* 0x040fe20000041848 */
[----:B------:R-:W2:Y:S07]  /*10780*/  LDSM.16.M88.4 R8, [R5+0x11100] ;  /* 0x011100000508783b */ /* 0x000eae0000000200 */
[C---:B------:R-:W-:Y:S08]  /*10790*/  HMMA.16816.F32.BF16 R20, R36.reuse, R12, R20 ;  /* 0x0000000c2414723c */ /* 0x040ff00000041814 */
[----:B------:R-:W-:Y:S01]  /*107a0*/  HMMA.16816.F32.BF16 R16, R36, R14, R16 ;  /* 0x0000000e2410723c */ /* 0x000fe20000041810 */
[----:B------:R4:W5:Y:S07]  /*107b0*/  LDSM.16.M88.4 R12, [R5+0x11900] ;  /* 0x01190000050c783b */ /* 0x00096e0000000200 */
        /* <DEDUP_REMOVED lines=8> */
[C---:B---3--:R-:W-:Y:S01]  /*10840*/  HMMA.16816.F32.BF16 R68, R36.reuse, R32, R68 ;  /* 0x000000202444723c */ /* 0x048fe20000041844 */
[----:B------:R-:W-:Y:S02]  /*10850*/  IMAD.IADD R213, R89, 0x1, -R24 ;  /* 0x0000000159d57824 */ /* 0x000fe400078e0a18 */
[----:B------:R-:W-:Y:S02]  /*10860*/  IMAD.IADD R7, R6, 0x1, -R7 ;  /* 0x0000000106077824 */ /* 0x000fe400078e0a07 */
[----:B------:R-:W-:Y:S02]  /*10870*/  IMAD R213, R213, 0x8, R0 ;  /* 0x00000008d5d57824 */ /* 0x000fe400078e0200 */
[----:B------:R-:W-:Y:S01]  /*10880*/  IMAD.SHL.U32 R214, R7, 0x2, RZ ;  /* 0x0000000207d67824 */ /* 0x000fe200078e00ff */
[----:B------:R-:W-:Y:S01]  /*10890*/  HMMA.16816.F32.BF16 R44, R36, R34, R44 ;  /* 0x00000022242c723c */ /* 0x000fe2000004182c */
[----:B------:R-:W1:Y:S01]  /*108a0*/  LDSM.16.M88.4 R32, [R2+0x10100] ;  /* 0x010100000220783b */ /* 0x000e620000000200 */
[----:B----4-:R-:W-:Y:S01]  /*108b0*/  @P0 IMAD.HI.U32 R5, R213, c[0x0][0x2c8], RZ ;  /* 0x0000b200d5050a27 */ /* 0x010fe200078e00ff */
[----:B------:R-:W-:-:S03]  /*108c0*/  PLOP3.LUT P0, PT, PT, PT, UP2, 0x80, 0x0 ;  /* 0x000000000000781c */ /* 0x000fc60003f0f028 */
[----:B------:R-:W-:Y:S02]  /*108d0*/  IMAD.MOV.U32 R0, RZ, RZ, R213 ;  /* 0x000000ffff007224 */ /* 0x000fe400078e00d5 */
[C---:B------:R-:W-:Y:S08]  /*108e0*/  HMMA.16816.F32.BF16 R20, R48.reuse, R52, R20 ;  /* 0x000000343014723c */ /* 0x040ff00000041814 */
[----:B--2---:R-:W-:Y:S01]  /*108f0*/  HMMA.16816.F32.BF16 R56, R48, R8, R56 ;  /* 0x000000083038723c */ /* 0x004fe20000041838 */
[----:B------:R-:W-:Y:S01]  /*10900*/  @P0 SHF.R.U32.HI R0, RZ, c[0x0][0x2cc], R5 ;  /* 0x0000b300ff000a19 */ /* 0x000fe20000011605 */
[----:B------:R-:W-:-:S05]  /*10910*/  IMAD.U32 R5, RZ, RZ, UR4 ;  /* 0x00000004ff057e24 */ /* 0x000fca000f8e00ff */
[----:B------:R-:W-:Y:S01]  /*10920*/  IADD3 R5, -R214, UR9, R5 ;  /* 0x00000009d6057c10 */ /* 0x000fe2000fffe105 */
[----:B------:R-:W-:Y:S01]  /*10930*/  HMMA.16816.F32.BF16 R72, R48, R10, R72 ;  /* 0x0000000a3048723c */ /* 0x000fe20000041848 */
[----:B------:R-:W-:Y:S02]  /*10940*/  LDSM.16.M88.4 R8, [R2+0x10900] ;  /* 0x010900000208783b */ /* 0x000fe40000000200 */
[----:B------:R-:W-:-:S05]  /*10950*/  IADD3 R5, R5, -UR12, RZ ;  /* 0x8000000c05057c10 */ /* 0x000fca000fffe0ff */
[C---:B------:R-:W-:Y:S08]  /*10960*/  HMMA.16816.F32.BF16 R16, R48.reuse, R54, R16 ;  /* 0x000000363010723c */ /* 0x040ff00000041810 */
[C---:B-----5:R-:W-:Y:S01]  /*10970*/  HMMA.16816.F32.BF16 R68, R48.reuse, R12, R68 ;  /* 0x0000000c3044723c */ /* 0x060fe20000041844 */
[----:B------:R-:W2:Y:S04]  /*10980*/  SHFL.IDX PT, R12, R0, RZ, 0x1c1f ;  /* 0x001c1fff000c7589 */ /* 0x000ea800000e0000 */
[----:B------:R-:W3:Y:S03]  /*10990*/  SHFL.IDX PT, R0, R0, 0x1, 0x1c1f ;  /* 0x003c1f0000007f89 */ /* 0x000ee600000e0000 */
[----:B------:R-:W-:Y:S01]  /*109a0*/  HMMA.16816.F32.BF16 R60, R48, R26, R60 ;  /* 0x0000001a303c723c */ /* 0x000fe2000004183c */
[----:B------:R-:W4:Y:S07]  /*109b0*/  LDSM.16.M88.4 R24, [R2+0x11100] ;  /* 0x011100000218783b */ /* 0x000f2e0000000200 */
[C---:B-1----:R-:W-:Y:S07]  /*109c0*/  HMMA.16816.F32.BF16 R20, R28.reuse, R32, R20 ;  /* 0x000000201c14723c */ /* 0x042fee0000041814 */
[----:B------:R-:W-:Y:S01]  /*109d0*/  IADD3 R33, -R214, UR18, RZ ;  /* 0x00000012d6217c10 */ /* 0x000fe2000fffe1ff */
[----:B------:R-:W-:Y:S01]  /*109e0*/  HMMA.16816.F32.BF16 R16, R28, R34, R16 ;  /* 0x000000221c10723c */ /* 0x000fe20000041810 */
[----:B--2---:R-:W-:-:S02]  /*109f0*/  IMAD.IADD R12, R5, 0x1, R12 ;  /* 0x00000001050c7824 */ /* 0x004fc400078e020c */
[----:B---3--:R-:W-:-:S03]  /*10a00*/  IMAD.IADD R0, R5, 0x1, R0 ;  /* 0x0000000105007824 */ /* 0x008fc600078e0200 */
[----:B------:R-:W-:Y:S02]  /*10a10*/  IMNMX R7, R33, R12, PT ;  /* 0x0000000c21077217 */ /* 0x000fe40003800200 */
[----:B------:R-:W-:Y:S01]  /*10a20*/  HMMA.16816.F32.BF16 R44, R48, R14, R44 ;  /* 0x0000000e302c723c */ /* 0x000fe2000004182c */
[----:B------:R-:W1:Y:S01]  /*10a30*/  LDSM.16.M88.4 R12, [R2+0x11900] ;  /* 0x01190000020c783b */ /* 0x000e620000000200 */
[----:B------:R-:W-:Y:S01]  /*10a40*/  ISETP.GT.AND P0, PT, R7, RZ, PT ;  /* 0x000000ff0700720c */ /* 0x000fe20003f04270 */
[----:B------:R-:W-:-:S04]  /*10a50*/  DEPBAR.LE SB0, 0x2 ;  /* 0x000080800000791a */ /* 0x000fc80000000000 */
[----:B------:R-:W-:Y:S01]  /*10a60*/  IMNMX R33, R33, R0, PT ;  /* 0x0000000021217217 */ /* 0x000fe20003800200 */
[----:B------:R-:W-:Y:S01]  /*10a70*/  HMMA.16816.F32.BF16 R64, R28, R8, R64 ;  /* 0x000000081c40723c */ /* 0x000fe20000041840 */
[----:B------:R-:W-:Y:S01]  /*10a80*/  FSEL R32, R20, -INF , P0 ;  /* 0xff80000014207808 */ /* 0x000fe20000000000 */
[----:B------:R-:W-:Y:S01]  /*10a90*/  BAR.SYNC.DEFER_BLOCKING 0x0 ;  /* 0x0000000000007b1d */ /* 0x000fe20000010000 */
[----:B------:R-:W-:-:S04]  /*10aa0*/  ISETP.GT.AND P0, PT, R7, 0x1, PT ;  /* 0x000000010700780c */ /* 0x000fc80003f04270 */
[----:B------:R-:W-:Y:S01]  /*10ab0*/  FSEL R21, R21, -INF , P0 ;  /* 0xff80000015157808 */ /* 0x000fe20000000000 */
[----:B------:R-:W-:Y:S01]  /*10ac0*/  HMMA.16816.F32.BF16 R60, R28, R10, R60 ;  /* 0x0000000a1c3c723c */ /* 0x000fe2000004183c */
[----:B------:R-:W-:-:S04]  /*10ad0*/  ISETP.GT.AND P0, PT, R7, 0x8, PT ;  /* 0x000000080700780c */ /* 0x000fc80003f04270 */
[----:B------:R-:W-:Y:S02]  /*10ae0*/  FSEL R34, R16, -INF , P0 ;  /* 0xff80000010227808 */ /* 0x000fe40000000000 */
[----:B------:R-:W-:Y:S01]  /*10af0*/  ISETP.GT.AND P0, PT, R7, 0x9, PT ;  /* 0x000000090700780c */ /* 0x000fe20003f04270 */
[C---:B----4-:R-:W-:Y:S07]  /*10b00*/  HMMA.16816.F32.BF16 R56, R28.reuse, R24, R56 ;  /* 0x000000181c38723c */ /* 0x050fee0000041838 */
[----:B------:R-:W-:Y:S01]  /*10b10*/  FSEL R24, R17, -INF , P0 ;  /* 0xff80000011187808 */ /* 0x000fe20000000000 */
[C---:B------:R-:W-:Y:S01]  /*10b20*/  HMMA.16816.F32.BF16 R72, R28.reuse, R26, R72 ;  /* 0x0000001a1c48723c */ /* 0x040fe20000041848 */
[C---:B------:R-:W-:Y:S01]  /*10b30*/  ISETP.GT.AND P0, PT, R7.reuse, 0x10, PT ;  /* 0x000000100700780c */ /* 0x040fe20003f04270 */
[----:B------:R-:W-:Y:S03]  /*10b40*/  LDSM.16.MT88.4 R112, [R134+0x100] ;  /* 0x000100008670783b */ /* 0x000fe60000004200 */
[----:B------:R-:W-:Y:S01]  /*10b50*/  FSEL R16, R64, -INF , P0 ;  /* 0xff80000040107808 */ /* 0x000fe20000000000 */
[----:B------:R-:W-:Y:S01]  /*10b60*/  LDSM.16.MT88.4 R40, [R135+0x2100] ;  /* 0x002100008728783b */ /* 0x000fe20000004200 */
[----:B------:R-:W-:Y:S01]  /*10b70*/  ISETP.GT.AND P0, PT, R7, 0x11, PT ;  /* 0x000000110700780c */ /* 0x000fe20003f04270 */
[----:B-1----:R-:W-:Y:S02]  /*10b80*/  HMMA.16816.F32.BF16 R68, R28, R12, R68 ;  /* 0x0000000c1c44723c */ /* 0x002fe40000041844 */
[----:B------:R-:W-:Y:S01]  /*10b90*/  LDSM.16.MT88.4 R104, [R188+0x100] ;  /* 0x00010000bc68783b */ /* 0x000fe20000004200 */
[----:B------:R-:W-:-:S02]  /*10ba0*/  FSEL R20, R65, -INF , P0 ;  /* 0xff80000041147808 */ /* 0x000fc40000000000 */
[C---:B------:R-:W-:Y:S01]  /*10bb0*/  ISETP.GT.AND P0, PT, R7.reuse, 0x18, PT ;  /* 0x000000180700780c */ /* 0x040fe20003f04270 */
[----:B------:R-:W-:Y:S03]  /*10bc0*/  LDSM.16.MT88.4 R48, [R188+0x2100] ;  /* 0x00210000bc30783b */ /* 0x000fe60000004200 */
[----:B------:R-:W-:Y:S01]  /*10bd0*/  FSEL R60, R60, -INF , P0 ;  /* 0xff8000003c3c7808 */ /* 0x000fe20000000000 */
[----:B------:R-:W-:Y:S01]  /*10be0*/  HMMA.16816.F32.BF16 R44, R28, R14, R44 ;  /* 0x0000000e1c2c723c */ /* 0x000fe2000004182c */
[----:B------:R-:W-:Y:S01]  /*10bf0*/  ISETP.GT.AND P0, PT, R7, 0x19, PT ;  /* 0x000000190700780c */ /* 0x000fe20003f04270 */
[----:B------:R-:W-:Y:S03]  /*10c00*/  LDSM.16.MT88.4 R80, [R188+0x4100] ;  /* 0x00410000bc50783b */ /* 0x000fe60000004200 */
[----:B------:R-:W-:Y:S01]  /*10c10*/  FSEL R6, R61, -INF , P0 ;  /* 0xff8000003d067808 */ /* 0x000fe20000000000 */
[----:B------:R-:W-:Y:S01]  /*10c20*/  LDSM.16.MT88.4 R124, [R135+0x100] ;  /* 0x00010000877c783b */ /* 0x000fe20000004200 */
[----:B------:R-:W-:-:S03]  /*10c30*/  ISETP.GT.AND P0, PT, R7, 0x20, PT ;  /* 0x000000200700780c */ /* 0x000fc60003f04270 */
[----:B------:R-:W-:Y:S01]  /*10c40*/  LDSM.16.MT88.4 R120, [R3+0x100] ;  /* 0x000100000378783b */ /* 0x000fe20000004200 */
[----:B------:R-:W-:Y:S02]  /*10c50*/  FSEL R162, R56, -INF , P0 ;  /* 0xff80000038a27808 */ /* 0x000fe40000000000 */
[----:B------:R-:W-:Y:S01]  /*10c60*/  ISETP.GT.AND P0, PT, R7, 0x21, PT ;  /* 0x000000210700780c */ /* 0x000fe20003f04270 */
[----:B------:R-:W-:Y:S03]  /*10c70*/  LDSM.16.MT88.4 R88, [R134+0x4100] ;  /* 0x004100008658783b */ /* 0x000fe60000004200 */
[----:B------:R-:W-:Y:S01]  /*10c80*/  FSEL R220, R57, -INF , P0 ;  /* 0xff80000039dc7808 */ /* 0x000fe20000000000 */
[----:B------:R-:W-:Y:S01]  /*10c90*/  LDSM.16.MT88.4 R136, [R188+0x2900] ;  /* 0x00290000bc88783b */ /* 0x000fe20000004200 */
[----:B------:R-:W-:-:S03]  /*10ca0*/  ISETP.GT.AND P0, PT, R7, 0x28, PT ;  /* 0x000000280700780c */ /* 0x000fc60003f04270 */
[----:B------:R-:W-:Y:S01]  /*10cb0*/  LDSM.16.MT88.4 R28, [R135+0x900] ;  /* 0x00090000871c783b */ /* 0x000fe20000004200 */
[----:B------:R-:W-:Y:S02]  /*10cc0*/  FSEL R218, R72, -INF , P0 ;  /* 0xff80000048da7808 */ /* 0x000fe40000000000 */
[----:B------:R-:W-:-:S04]  /*10cd0*/  ISETP.GT.AND P0, PT, R7, 0x29, PT ;  /* 0x000000290700780c */ /* 0x000fc80003f04270 */
[----:B------:R-:W-:Y:S02]  /*10ce0*/  FSEL R164, R73, -INF , P0 ;  /* 0xff80000049a47808 */ /* 0x000fe40000000000 */
[----:B------:R-:W-:-:S04]  /*10cf0*/  ISETP.GT.AND P0, PT, R7, 0x30, PT ;  /* 0x000000300700780c */ /* 0x000fc80003f04270 */
[----:B------:R-:W-:Y:S02]  /*10d00*/  FSEL R186, R68, -INF , P0 ;  /* 0xff80000044ba7808 */ /* 0x000fe40000000000 */
[----:B------:R-:W-:-:S04]  /*10d10*/  ISETP.GT.AND P0, PT, R7, 0x31, PT ;  /* 0x000000310700780c */ /* 0x000fc80003f04270 */
[----:B------:R-:W-:Y:S02]  /*10d20*/  FSEL R178, R69, -INF , P0 ;  /* 0xff80000045b27808 */ /* 0x000fe40000000000 */
[----:B------:R-:W-:-:S04]  /*10d30*/  ISETP.GT.AND P0, PT, R7, 0x38, PT ;  /* 0x000000380700780c */ /* 0x000fc80003f04270 */
[----:B------:R-:W-:Y:S02]  /*10d40*/  FSEL R176, R44, -INF , P0 ;  /* 0xff8000002cb07808 */ /* 0x000fe40000000000 */
[----:B------:R-:W-:Y:S02]  /*10d50*/  ISETP.GT.AND P0, PT, R7, 0x39, PT ;  /* 0x000000390700780c */ /* 0x000fe40003f04270 */
[----:B------:R-:W-:Y:S02]  /*10d60*/  FMNMX.FTZ R7, R32, R21, !PT ;  /* 0x0000001520077209 */ /* 0x000fe40007810000 */
[----:B------:R-:W-:Y:S02]  /*10d70*/  FSEL R174, R45, -INF , P0 ;  /* 0xff8000002dae7808 */ /* 0x000fe40000000000 */
[----:B------:R-:W-:Y:S02]  /*10d80*/  ISETP.GT.AND P0, PT, R33, RZ, PT ;  /* 0x000000ff2100720c */ /* 0x000fe40003f04270 */
[----:B------:R-:W-:-:S02]  /*10d90*/  FMNMX.FTZ R7, R34, R7, !PT ;  /* 0x0000000722077209 */ /* 0x000fc40007810000 */
[----:B------:R-:W-:Y:S02]  /*10da0*/  FSEL R5, R22, -INF , P0 ;  /* 0xff80000016057808 */ /* 0x000fe40000000000 */
[----:B------:R-:W-:Y:S02]  /*10db0*/  ISETP.GT.AND P0, PT, R33, 0x1, PT ;  /* 0x000000012100780c */ /* 0x000fe40003f04270 */
[----:B------:R-:W-:Y:S02]  /*10dc0*/  FMNMX.FTZ R7, R24, R7, !PT ;  /* 0x0000000718077209 */ /* 0x000fe40007810000 */
[----:B------:R-:W-:Y:S02]  /*10dd0*/  FSEL R26, R23, -INF , P0 ;  /* 0xff800000171a7808 */ /* 0x000fe40000000000 */
[----:B------:R-:W-:Y:S02]  /*10de0*/  ISETP.GT.AND P0, PT, R33, 0x8, PT ;  /* 0x000000082100780c */ /* 0x000fe40003f04270 */
        /* <DEDUP_REMOVED lines=10> */
[----:B------:R-:W-:Y:S02]  /*10e90*/  FMNMX.FTZ R7, R6, R7, !PT ;  /* 0x0000000706077209 */ /* 0x000fe40007810000 */
[----:B------:R-:W-:Y:S02]  /*10ea0*/  FSEL R12, R67, -INF , P0 ;  /* 0xff800000430c7808 */ /* 0x000fe40000000000 */
[----:B------:R-:W-:Y:S01]  /*10eb0*/  FMNMX.FTZ R9, R22, R9, !PT ;  /* 0x0000000916097209 */ /* 0x000fe20007810000 */
[----:B------:R-:W-:Y:S01]  /*10ec0*/  LDSM.16.MT88.4 R64, [R143+0x2100] ;  /* 0x002100008f40783b */ /* 0x000fe20000004200 */
[----:B------:R-:W-:-:S02]  /*10ed0*/  ISETP.GT.AND P0, PT, R33, 0x18, PT ;  /* 0x000000182100780c */ /* 0x000fc40003f04270 */
[----:B------:R-:W-:Y:S02]  /*10ee0*/  FMNMX.FTZ R7, R162, R7, !PT ;  /* 0x00000007a2077209 */ /* 0x000fe40007810000 */
[----:B------:R-:W-:Y:S02]  /*10ef0*/  FMNMX.FTZ R9, R18, R9, !PT ;  /* 0x0000000912097209 */ /* 0x000fe40007810000 */
[----:B------:R-:W-:Y:S02]  /*10f00*/  FSEL R10, R62, -INF , P0 ;  /* 0xff8000003e0a7808 */ /* 0x000fe40000000000 */
[----:B------:R-:W-:Y:S02]  /*10f10*/  FMNMX.FTZ R7, R220, R7, !PT ;  /* 0x00000007dc077209 */ /* 0x000fe40007810000 */
[----:B------:R-:W-:Y:S02]  /*10f20*/  ISETP.GT.AND P0, PT, R33, 0x19, PT ;  /* 0x000000192100780c */ /* 0x000fe40003f04270 */
[----:B------:R-:W-:-:S02]  /*10f30*/  FMNMX.FTZ R9, R14, R9, !PT ;  /* 0x000000090e097209 */ /* 0x000fc40007810000 */
[----:B------:R-:W-:Y:S02]  /*10f40*/  FMNMX.FTZ R7, R218, R7, !PT ;  /* 0x00000007da077209 */ /* 0x000fe40007810000 */
[----:B------:R-:W-:Y:S02]  /*10f50*/  FSEL R8, R63, -INF , P0 ;  /* 0xff8000003f087808 */ /* 0x000fe40000000000 */
[----:B------:R-:W-:Y:S02]  /*10f60*/  ISETP.GT.AND P0, PT, R33, 0x20, PT ;  /* 0x000000202100780c */ /* 0x000fe40003f04270 */
[----:B------:R-:W-:Y:S02]  /*10f70*/  FMNMX.FTZ R9, R12, R9, !PT ;  /* 0x000000090c097209 */ /* 0x000fe40007810000 */
[----:B------:R-:W-:Y:S02]  /*10f80*/  FMNMX.FTZ R7, R164, R7, !PT ;  /* 0x00000007a4077209 */ /* 0x000fe40007810000 */
[----:B------:R-:W-:-:S02]  /*10f90*/  FSEL R216, R58, -INF , P0 ;  /* 0xff8000003ad87808 */ /* 0x000fc40000000000 */
        /* <DEDUP_REMOVED lines=15> */
[C---:B------:R-:W-:Y:S01]  /*11090*/  ISETP.GT.AND P0, PT, R33.reuse, 0x30, PT ;  /* 0x000000302100780c */ /* 0x040fe20003f04270 */
[----:B------:R-:W-:Y:S01]  /*110a0*/  LDSM.16.MT88.4 R72, [R135+0x4100] ;  /* 0x004100008748783b */ /* 0x000fe20000004200 */
[----:B------:R-:W-:Y:S02]  /*110b0*/  FMNMX.FTZ R9, R206, R7, !PT ;  /* 0x00000007ce097209 */ /* 0x000fe40007810000 */
[----:B------:R-:W-:Y:S01]  /*110c0*/  FSEL R172, R70, -INF , P0 ;  /* 0xff80000046ac7808 */ /* 0x000fe20000000000 */
[----:B------:R-:W1:Y:S01]  /*110d0*/  SHFL.BFLY PT, R7, R0, 0x2, 0x1f ;  /* 0x0c401f0000077f89 */ /* 0x000e6200000e0000 */
[----:B------:R-:W-:-:S02]  /*110e0*/  ISETP.GT.AND P0, PT, R33, 0x31, PT ;  /* 0x000000312100780c */ /* 0x000fc40003f04270 */
[----:B------:R-:W-:Y:S02]  /*110f0*/  FMNMX.FTZ R9, R170, R9, !PT ;  /* 0x00000009aa097209 */ /* 0x000fe40007810000 */
[----:B------:R-:W-:Y:S02]  /*11100*/  FSEL R142, R71, -INF , P0 ;  /* 0xff800000478e7808 */ /* 0x000fe40000000000 */
[C---:B------:R-:W-:Y:S02]  /*11110*/  ISETP.GT.AND P0, PT, R33.reuse, 0x38, PT ;  /* 0x000000382100780c */ /* 0x040fe40003f04270 */
[----:B------:R-:W-:Y:S02]  /*11120*/  FMNMX.FTZ R9, R172, R9, !PT ;  /* 0x00000009ac097209 */ /* 0x000fe40007810000 */
[----:B------:R-:W-:Y:S02]  /*11130*/  FSEL R140, R46, -INF , P0 ;  /* 0xff8000002e8c7808 */ /* 0x000fe40000000000 */
[----:B------:R-:W-:-:S02]  /*11140*/  ISETP.GT.AND P0, PT, R33, 0x39, PT ;  /* 0x000000392100780c */ /* 0x000fc40003f04270 */
[----:B------:R-:W-:Y:S02]  /*11150*/  FMNMX.FTZ R9, R142, R9, !PT ;  /* 0x000000098e097209 */ /* 0x000fe40007810000 */
[----:B------:R-:W-:Y:S02]  /*11160*/  FSEL R166, R47, -INF , P0 ;  /* 0xff8000002fa67808 */ /* 0x000fe40000000000 */
[----:B------:R-:W-:-:S04]  /*11170*/  FMNMX.FTZ R9, R140, R9, !PT ;  /* 0x000000098c097209 */ /* 0x000fc80007810000 */
[----:B------:R-:W-:Y:S02]  /*11180*/  FMNMX.FTZ R9, R166, R9, !PT ;  /* 0x00000009a6097209 */ /* 0x000fe40007810000 */
[----:B-1----:R-:W-:-:S03]  /*11190*/  FMNMX.FTZ R11, R0, R7, !PT ;  /* 0x00000007000b7209 */ /* 0x002fc60007810000 */
[----:B------:R-:W1:Y:S04]  /*111a0*/  SHFL.BFLY PT, R0, R9, 0x2, 0x1f ;  /* 0x0c401f0009007f89 */ /* 0x000e6800000e0000 */
[----:B------:R-:W2:Y:S01]  /*111b0*/  SHFL.BFLY PT, R2, R11, 0x1, 0x1f ;  /* 0x0c201f000b027f89 */ /* 0x000ea200000e0000 */
[----:B-1----:R-:W-:Y:S02]  /*111c0*/  FMNMX.FTZ R7, R9, R0, !PT ;  /* 0x0000000009077209 */ /* 0x002fe40007810000 */
[----:B--2---:R-:W-:-:S03]  /*111d0*/  FMNMX.FTZ R2, R11, R2, !PT ;  /* 0x000000020b027209 */ /* 0x004fc60007810000 */
[----:B------:R-:W1:Y:S01]  /*111e0*/  SHFL.BFLY PT, R0, R7, 0x1, 0x1f ;  /* 0x0c201f0007007f89 */ /* 0x000e6200000e0000 */
        /* <DEDUP_REMOVED lines=10> */
[----:B-1----:R-:W-:Y:S01]  /*11290*/  FMNMX.FTZ R0, R7, R0, !PT ;  /* 0x0000000007007209 */ /* 0x002fe20007810000 */
[----:B------:R-:W-:-:S02]  /*112a0*/  FFMA.FTZ R154, R16, c[0x0][0x2d0], -R141 ;  /* 0x0000b400109a7a23 */ /* 0x000fc4000001088d */
[--C-:B------:R-:W-:Y:S01]  /*112b0*/  FFMA.FTZ R147, R20, c[0x0][0x2d0], -R141.reuse ;  /* 0x0000b40014937a23 */ /* 0x100fe2000001088d */
[C---:B------:R-:W-:Y:S01]  /*112c0*/  FSETP.NEU.FTZ.AND P0, PT, R0.reuse, -INF , PT ;  /* 0xff8000000000780b */ /* 0x040fe20003f1d000 */
[----:B------:R-:W-:Y:S01]  /*112d0*/  FMUL.FTZ R161, R0, c[0x0][0x2d0] ;  /* 0x0000b40000a17a20 */ /* 0x000fe20000410000 */
[----:B------:R-:W1:Y:S01]  /*112e0*/  MUFU.EX2 R151, R151 ;  /* 0x0000009700977308 */ /* 0x000e620000000800 */
        /* <DEDUP_REMOVED lines=9> */
[----:B------:R2:W3:Y:S01]  /*11380*/  LDSM.16.MT88.4 R4, [R3+0x4100] ;  /* 0x004100000304783b */ /* 0x0004e20000004200 */
[--C-:B------:R-:W-:Y:S02]  /*11390*/  FFMA.FTZ R153, R22, c[0x0][0x2d0], -R161.reuse ;  /* 0x0000b40016997a23 */ /* 0x100fe400000108a1 */
[--C-:B------:R-:W-:Y:S01]  /*113a0*/  FFMA.FTZ R150, R18, c[0x0][0x2d0], -R161.reuse ;  /* 0x0000b40012967a23 */ /* 0x100fe200000108a1 */
[----:B------:R-:W4:Y:S01]  /*113b0*/  MUFU.EX2 R149, R149 ;  /* 0x0000009500957308 */ /* 0x000f220000000800 */
[--C-:B------:R-:W-:Y:S01]  /*113c0*/  FFMA.FTZ R146, R10, c[0x0][0x2d0], -R161.reuse ;  /* 0x0000b4000a927a23 */ /* 0x100fe200000108a1 */
[----:B------:R-:W-:Y:S01]  /*113d0*/  LDSM.16.MT88.4 R16, [R135+0x2900] ;  /* 0x002900008710783b */ /* 0x000fe20000004200 */
[----:B-1----:R-:W-:Y:S01]  /*113e0*/  F2FP.BF16.PACK_AB R96, R151, R158 ;  /* 0x0000009e9760723e */ /* 0x002fe200000010ff */
[--C-:B------:R-:W-:Y:S02]  /*113f0*/  FFMA.FTZ R152, R14, c[0x0][0x2d0], -R161.reuse ;  /* 0x0000b4000e987a23 */ /* 0x100fe400000108a1 */
[----:B------:R-:W-:Y:S01]  /*11400*/  FFMA.FTZ R145, R12, c[0x0][0x2d0], -R161 ;  /* 0x0000b4000c917a23 */ /* 0x000fe200000108a1 */
[----:B------:R-:W-:Y:S01]  /*11410*/  LDSM.16.MT88.4 R20, [R188+0x900] ;  /* 0x00090000bc14783b */ /* 0x000fe20000004200 */
[----:B------:R-:W-:Y:S01]  /*11420*/  MUFU.EX2 R160, R160 ;  /* 0x000000a000a07308 */ /* 0x000fe20000000800 */
[----:B------:R-:W-:-:S02]  /*11430*/  FFMA.FTZ R164, R164, c[0x0][0x2d0], -R141 ;  /* 0x0000b400a4a47a23 */ /* 0x000fc4000001088d */
[----:B------:R-:W-:Y:S01]  /*11440*/  LDSM.16.MT88.4 R12, [R134+0x2900] ;  /* 0x00290000860c783b */ /* 0x000fe20000004200 */
[--C-:B------:R-:W-:Y:S02]  /*11450*/  FFMA.FTZ R163, R216, c[0x0][0x2d0], -R161.reuse ;  /* 0x0000b400d8a37a23 */ /* 0x100fe400000108a1 */
[--C-:B------:R-:W-:Y:S01]  /*11460*/  FFMA.FTZ R168, R168, c[0x0][0x2d0], -R161.reuse ;  /* 0x0000b400a8a87a23 */ /* 0x100fe200000108a1 */
[----:B------:R-:W-:Y:S01]  /*11470*/  LDSM.16.MT88.4 R24, [R143+0x900] ;  /* 0x000900008f18783b */ /* 0x000fe20000004200 */
[----:B------:R-:W1:Y:S01]  /*11480*/  MUFU.EX2 R155, R155 ;  /* 0x0000009b009b7308 */ /* 0x000e620000000800 */
[----:B----4-:R-:W-:Y:S01]  /*11490*/  F2FP.BF16.PACK_AB R98, R149, R156 ;  /* 0x0000009c9562723e */ /* 0x010fe200000010ff */
[--C-:B------:R-:W-:Y:S02]  /*114a0*/  FFMA.FTZ R165, R206, c[0x0][0x2d0], -R161.reuse ;  /* 0x0000b400cea57a23 */ /* 0x100fe400000108a1 */
[--C-:B--2---:R-:W-:Y:S02]  /*114b0*/  FFMA.FTZ R3, R8, c[0x0][0x2d0], -R161.reuse ;  /* 0x0000b40008037a23 */ /* 0x104fe400000108a1 */
[----:B------:R-:W2:Y:S01]  /*114c0*/  LDSM.16.MT88.4 R8, [R134+0x900] ;  /* 0x000900008608783b */ /* 0x000ea20000004200 */
[----:B------:R-:W-:Y:S01]  /*114d0*/  FFMA.FTZ R170, R170, c[0x0][0x2d0], -R161 ;  /* 0x0000b400aaaa7a23 */ /* 0x000fe200000108a1 */
[----:B------:R-:W-:Y:S01]  /*114e0*/  MUFU.EX2 R153, R153 ;  /* 0x0000009900997308 */ /* 0x000fe20000000800 */
[----:B------:R-:W-:-:S02]  /*114f0*/  FFMA.FTZ R169, R176, c[0x0][0x2d0], -R141 ;  /* 0x0000b400b0a97a23 */ /* 0x000fc4000001088d */
[----:B------:R-:W-:Y:S02]  /*11500*/  IMAD.IADD R176, R183, 0x1, R135 ;  /* 0x00000001b7b07824 */ /* 0x000fe400078e0287 */
[--C-:B------:R-:W-:Y:S02]  /*11510*/  FFMA.FTZ R167, R186, c[0x0][0x2d0], -R141.reuse ;  /* 0x0000b400baa77a23 */ /* 0x100fe4000001088d */
[--C-:B------:R-:W-:Y:S01]  /*11520*/  FFMA.FTZ R178, R178, c[0x0][0x2d0], -R141.reuse ;  /* 0x0000b400b2b27a23 */ /* 0x100fe2000001088d */
[----:B------:R-:W4:Y:S01]  /*11530*/  MUFU.EX2 R150, R150 ;  /* 0x0000009600967308 */ /* 0x000f220000000800 */
[----:B-1----:R-:W-:Y:S01]  /*11540*/  F2FP.BF16.PACK_AB R97, R155, R160 ;  /* 0x000000a09b61723e */ /* 0x002fe200000010ff */
[----:B------:R-:W-:Y:S02]  /*11550*/  FFMA.FTZ R174, R174, c[0x0][0x2d0], -R141 ;  /* 0x0000b400aeae7a23 */ /* 0x000fe4000001088d */
[--C-:B------:R-:W-:Y:S02]  /*11560*/  FFMA.FTZ R172, R172, c[0x0][0x2d0], -R161.reuse ;  /* 0x0000b400acac7a23 */ /* 0x100fe400000108a1 */
[----:B------:R-:W-:-:S02]  /*11570*/  FFMA.FTZ R173, R142, c[0x0][0x2d0], -R161 ;  /* 0x0000b4008ead7a23 */ /* 0x000fc400000108a1 */
[----:B------:R-:W-:Y:S01]  /*11580*/  MUFU.EX2 R154, R154 ;  /* 0x0000009a009a7308 */ /* 0x000fe20000000800 */
[--C-:B------:R-:W-:Y:S02]  /*11590*/  FFMA.FTZ R175, R140, c[0x0][0x2d0], -R161.reuse ;  /* 0x0000b4008caf7a23 */ /* 0x100fe400000108a1 */
[----:B------:R-:W-:Y:S02]  /*115a0*/  FFMA.FTZ R206, R166, c[0x0][0x2d0], -R161 ;  /* 0x0000b400a6ce7a23 */ /* 0x000fe400000108a1 */
[----:B------:R-:W-:Y:S02]  /*115b0*/  FADD.FTZ R151, R158, R151 ;  /* 0x000000979e977221 */ /* 0x000fe40000010000 */
[----:B------:R-:W-:Y:S01]  /*115c0*/  FADD.FTZ R160, R160, R155 ;  /* 0x0000009ba0a07221 */ /* 0x000fe20000010000 */
[----:B----4-:R-:W-:Y:S01]  /*115d0*/  F2FP.BF16.PACK_AB R99, R150, R153 ;  /* 0x000000999663723e */ /* 0x010fe200000010ff */
[----:B------:R-:W1:Y:S01]  /*115e0*/  MUFU.EX2 R147, R147 ;  /* 0x0000009300937308 */ /* 0x000e620000000800 */
        /* <DEDUP_REMOVED lines=255> */
.L_x_3367:
        /* <DEDUP_REMOVED lines=27> */
.L_x_3371:
        /* <DEDUP_REMOVED lines=8> */
[----:B-1----:R1:W2:Y:S04]  /*12810*/  LDSM.16.M88.4 R140, [R0+0xc100] ;  /* 0x00c10000008c783b */ /* 0x0022a80000000200 */
        /* <DEDUP_REMOVED lines=13> */
[----:B------:R-:W-:Y:S01]  /*128f0*/  SHF.L.U64.HI R6, R212, 0x1, R209 ;  /* 0x00000001d4067819 */ /* 0x000fe200000102d1 */
        /* <DEDUP_REMOVED lines=8> */
[----:B------:R-:W-:Y:S02]  /*12980*/  IADD3 R5, P0, R5, R8, RZ ;  /* 0x0000000805057210 */ /* 0x000fe40007f1e0ff */
[----:B------:R-:W-:Y:S02]  /*12990*/  IADD3 R8, -R210, 0x10, RZ ;  /* 0x00000010d2087810 */ /* 0x000fe40007ffe1ff */
[----:B-1----:R-:W-:Y:S01]  /*129a0*/  IADD3.X R0, R192, R9, R7, P0, !PT ;  /* 0x00000009c0007210 */ /* 0x002fe200007fe407 */
[----:B------:R-:W-:Y:S01]  /*129b0*/  IMAD.SHL.U32 R7, R212, 0x2, RZ ;  /* 0x00000002d4077824 */ /* 0x000fe200078e00ff */
[C---:B------:R-:W-:Y:S02]  /*129c0*/  LEA R4, P0, R5.reuse, c[0x0][0x1f8], 0x1 ;  /* 0x00007e0005047a11 */ /* 0x040fe400078008ff */
[----:B------:R-:W-:Y:S02]  /*129d0*/  LOP3.LUT R8, R8, 0xf, RZ, 0xc0, !PT ;  /* 0x0000000f08087812 */ /* 0x000fe400078ec0ff */
[----:B------:R-:W-:Y:S01]  /*129e0*/  LEA.HI.X R18, R5, c[0x0][0x1fc], R0, 0x1, P0 ;  /* 0x00007f0005127a11 */ /* 0x000fe200000f0c00 */
[----:B------:R-:W1:Y:S01]  /*129f0*/  SHFL.IDX PT, R10, R4, 0x1, 0x181f ;  /* 0x00381f00040a7f89 */ /* 0x000e6200000e0000 */
[----:B------:R-:W-:Y:S02]  /*12a00*/  SEL R5, RZ, 0x10, P5 ;  /* 0x00000010ff057807 */ /* 0x000fe40002800000 */
[----:B------:R-:W-:Y:S01]  /*12a10*/  SEL R0, RZ, 0x10, P4 ;  /* 0x00000010ff007807 */ /* 0x000fe20002000000 */
[----:B------:R-:W5:Y:S01]  /*12a20*/  SHFL.IDX PT, R11, R18, 0x1, 0x181f ;  /* 0x00381f00120b7f89 */ /* 0x000f6200000e0000 */
[C---:B------:R-:W-:Y:S02]  /*12a30*/  IADD3 R14, -R5.reuse, 0x10, RZ ;  /* 0x00000010050e7810 */ /* 0x040fe40007ffe1ff */
[----:B------:R-:W-:Y:S01]  /*12a40*/  ISETP.NE.U32.AND P2, PT, R5, RZ, PT ;  /* 0x000000ff0500720c */ /* 0x000fe20003f45070 */
[----:B------:R4:W3:Y:S01]  /*12a50*/  SHFL.IDX PT, R12, R4, RZ, 0x181f ;  /* 0x00181fff040c7589 */ /* 0x0008e200000e0000 */
[----:B------:R-:W-:Y:S02]  /*12a60*/  LOP3.LUT R14, R14, 0xf, RZ, 0xc0, !PT ;  /* 0x0000000f0e0e7812 */ /* 0x000fe400078ec0ff */
[----:B------:R-:W-:Y:S01]  /*12a70*/  IADD3 R9, -R0, 0x10, RZ ;  /* 0x0000001000097810 */ /* 0x000fe20007ffe1ff */
[----:B------:R2:W2:Y:S03]  /*12a80*/  SHFL.IDX PT, R13, R18, RZ, 0x181f ;  /* 0x00181fff120d7589 */ /* 0x0004a600000e0000 */
[----:B------:R-:W-:Y:S02]  /*12a90*/  LOP3.LUT R9, R9, 0xf, RZ, 0xc0, !PT ;  /* 0x0000000f09097812 */ /* 0x000fe400078ec0ff */
[----:B----4-:R-:W-:Y:S02]  /*12aa0*/  SHF.L.U64.HI R4, R208, 0x1, R211 ;  /* 0x00000001d0047819 */ /* 0x010fe400000102d3 */
[-C--:B-1----:R-:W-:Y:S04]  /*12ab0*/  IADD3 R14, P1, P0, R14, R10.reuse, R7 ;  /* 0x0000000a0e0e7210 */ /* 0x082fe8000783e007 */
[-C--:B-----5:R-:W-:Y:S02]  /*12ac0*/  IADD3.X R15, RZ, R11.reuse, R6, P1, P0 ;  /* 0x0000000bff0f7210 */ /* 0x0a0fe40000fe0406 */
[-C--:B------:R-:W-:Y:S04]  /*12ad0*/  IADD3 R16, P1, P0, R9, R10.reuse, R2 ;  /* 0x0000000a09107210 */ /* 0x080fe8000783e002 */
[-C--:B------:R-:W-:Y:S02]  /*12ae0*/  IADD3.X R17, RZ, R11.reuse, R4, P1, P0 ;  /* 0x0000000bff117210 */ /* 0x080fe40000fe0404 */
[----:B------:R-:W-:Y:S04]  /*12af0*/  IADD3 R8, P1, P0, R8, R10, R215 ;  /* 0x0000000a08087210 */ /* 0x000fe8000783e0d7 */
[----:B------:R-:W-:Y:S02]  /*12b00*/  IADD3.X R9, RZ, R11, R216, P1, P0 ;  /* 0x0000000bff097210 */ /* 0x000fe40000fe04d8 */
[C---:B---3--:R-:W-:Y:S01]  /*12b10*/  IADD3 R10, P1, R12.reuse, R7, RZ ;  /* 0x000000070c0a7210 */ /* 0x048fe20007f3e0ff */
[----:B------:R-:W-:Y:S01]  /*12b20*/  IMAD.U32 R7, RZ, RZ, UR6 ;  /* 0x00000006ff077e24 */ /* 0x000fe2000f8e00ff */
[----:B--2---:R-:W-:Y:S03]  /*12b30*/  IADD3 R18, P0, R12, R2, RZ ;  /* 0x000000020c127210 */ /* 0x004fe60007f1e0ff */
[----:B------:R-:W-:Y:S01]  /*12b40*/  IMAD.X R11, R13, 0x1, R6, P1 ;  /* 0x000000010d0b7824 */ /* 0x000fe200008e0606 */
[----:B------:R-:W-:Y:S01]  /*12b50*/  ISETP.NE.U32.AND P1, PT, R0, RZ, PT ;  /* 0x000000ff0000720c */ /* 0x000fe20003f25070 */
[----:B------:R-:W-:Y:S02]  /*12b60*/  IMAD R5, R7, 0x6000, R196 ;  /* 0x0000600007057824 */ /* 0x000fe400078e02c4 */
        /* <DEDUP_REMOVED lines=10> */
.L_x_3369:
        /* <DEDUP_REMOVED lines=11> */
[----:B------:R-:W-:Y:S05]  /*12cc0*/  UISETP.GE.AND UP1, UPT, UR6, 0x1, UPT ;  /* 0x000000010600788c */ /* 0x000fea000bf26270 */
[C---:B---3--:R-:W-:Y:S01]  /*12cd0*/  HMMA.16816.F32.BF16 R12, R136.reuse, R144, RZ ;  /* 0x00000090880c723c */ /* 0x048fe200000418ff */
[----:B------:R-:W-:Y:S07]  /*12ce0*/  LDSM.16.M88.4 R168, [R0+0x800] ;  /* 0x0008000000a8783b */ /* 0x000fee0000000200 */
[C---:B------:R-:W-:Y:S01]  /*12cf0*/  HMMA.16816.F32.BF16 R16, R136.reuse, R146, RZ ;  /* 0x000000928810723c */ /* 0x040fe200000418ff */
[----:B------:R-:W1:Y:S07]  /*12d00*/  LDSM.16.M88.4 R144, [R0] ;  /* 0x000000000090783b */ /* 0x000e6e0000000200 */
[C---:B----4-:R-:W-:Y:S01]  /*12d10*/  HMMA.16816.F32.BF16 R20, R136.reuse, R24, RZ ;  /* 0x000000188814723c */ /* 0x050fe200000418ff */
[----:B------:R-:W-:Y:S07]  /*12d20*/  LDSM.16.M88.4 R176, [R189+0x2000] ;  /* 0x00200000bdb0783b */ /* 0x000fee0000000200 */
[C---:B------:R-:W-:Y:S01]  /*12d30*/  HMMA.16816.F32.BF16 R24, R136.reuse, R26, RZ ;  /* 0x0000001a8818723c */ /* 0x040fe200000418ff */
[----:B------:R-:W0:Y:S07]  /*12d40*/  LDGDEPBAR ;  /* 0x00000000000079af */ /* 0x000e2e0000000000 */
        /* <DEDUP_REMOVED lines=28> */
[C---:B----4-:R-:W-:Y:S01]  /*12f10*/  HMMA.16816.F32.BF16 R4, R156.reuse, R160, R4 ;  /* 0x000000a09c04723c */ /* 0x050fe20000041804 */
[----:B------:R-:W-:Y:S07]  /*12f20*/  LDSM.16.M88.4 R152, [R188+0x2000] ;  /* 0x00200000bc98783b */ /* 0x000fee0000000200 */
[C---:B------:R-:W-:Y:S08]  /*12f30*/  HMMA.16816.F32.BF16 R8, R156.reuse, R162, R8 ;  /* 0x000000a29c08723c */ /* 0x040ff00000041808 */
[C---:B-----5:R-:W-:Y:S08]  /*12f40*/  HMMA.16816.F32.BF16 R12, R156.reuse, R148, R12 ;  /* 0x000000949c0c723c */ /* 0x060ff0000004180c */
[C---:B------:R-:W-:Y:S01]  /*12f50*/  HMMA.16816.F32.BF16 R16, R156.reuse, R150, R16 ;  /* 0x000000969c10723c */ /* 0x040fe20000041810 */
[----:B------:R-:W4:Y:S07]  /*12f60*/  LDSM.16.M88.4 R148, [R189+0x3800] ;  /* 0x00380000bd94783b */ /* 0x000f2e0000000200 */
[C---:B-1----:R-:W-:Y:S08]  /*12f70*/  HMMA.16816.F32.BF16 R20, R156.reuse, R144, R20 ;  /* 0x000000909c14723c */ /* 0x042ff00000041814 */
[C---:B------:R-:W-:Y:S01]  /*12f80*/  HMMA.16816.F32.BF16 R24, R156.reuse, R146, R24 ;  /* 0x000000929c18723c */ /* 0x040fe20000041818 */
[----:B------:R-:W1:Y:S07]  /*12f90*/  LDSM.16.M88.4 R144, [R133+0x4000] ;  /* 0x004000008590783b */ /* 0x000e6e0000000200 */
[C---:B------:R-:W-:Y:S08]  /*12fa0*/  HMMA.16816.F32.BF16 R28, R156.reuse, R164, R28 ;  /* 0x000000a49c1c723c */ /* 0x040ff0000004181c */
[----:B------:R-:W-:Y:S08]  /*12fb0*/  HMMA.16816.F32.BF16 R32, R156, R166, R32 ;  /* 0x000000a69c20723c */ /* 0x000ff00000041820 */
[C---:B------:R-:W-:Y:S07]  /*12fc0*/  HMMA.16816.F32.BF16 R4, R172.reuse, R176, R4 ;  /* 0x000000b0ac04723c */ /* 0x040fee0000041804 */
[CC--:B------:R-:W-:Y:S01]  /*12fd0*/  IADD3 R177, R182.reuse, R189.reuse, RZ ;  /* 0x000000bdb6b17210 */ /* 0x0c0fe20007ffe0ff */
[C---:B------:R-:W-:Y:S04]  /*12fe0*/  HMMA.16816.F32.BF16 R8, R172.reuse, R178, R8 ;  /* 0x000000b2ac08723c */ /* 0x040fe80000041808 */
[----:B------:R-:W5:Y:S01]  /*12ff0*/  LDSM.16.M88.4 R156, [R177+0x2800] ;  /* 0x00280000b19c783b */ /* 0x000f620000000200 */
[----:B------:R-:W-:Y:S03]  /*13000*/  IADD3 R176, R182, R189, R187 ;  /* 0x000000bdb6b07210 */ /* 0x000fe60007ffe0bb */
[C---:B--2---:R-:W-:Y:S04]  /*13010*/  HMMA.16816.F32.BF16 R12, R172.reuse, R136, R12 ;  /* 0x00000088ac0c723c */ /* 0x044fe8000004180c */
[----:B------:R-:W2:Y:S04]  /*13020*/  LDSM.16.M88.4 R160, [R177+0x3000] ;  /* 0x00300000b1a0783b */ /* 0x000ea80000000200 */
[C---:B------:R-:W-:Y:S04]  /*13030*/  HMMA.16816.F32.BF16 R16, R172.reuse, R138, R16 ;  /* 0x0000008aac10723c */ /* 0x040fe80000041810 */
[----:B------:R-:W2:Y:S04]  /*13040*/  LDSM.16.M88.4 R164, [R177+0x3800] ;  /* 0x00380000b1a4783b */ /* 0x000ea80000000200 */
[C---:B---3--:R-:W-:Y:S04]  /*13050*/  HMMA.16816.F32.BF16 R20, R172.reuse, R140, R20 ;  /* 0x0000008cac14723c */ /* 0x048fe80000041814 */
[----:B------:R-:W-:Y:S04]  /*13060*/  LDSM.16.M88.4 R136, [R181+0x4000] ;  /* 0x00400000b588783b */ /* 0x000fe80000000200 */
[C---:B------:R-:W-:Y:S04]  /*13070*/  HMMA.16816.F32.BF16 R24, R172.reuse, R142, R24 ;  /* 0x0000008eac18723c */ /* 0x040fe80000041818 */
[----:B------:R-:W3:Y:S04]  /*13080*/  LDSM.16.M88.4 R140, [R0+0x2000] ;  /* 0x00200000008c783b */ /* 0x000ee80000000200 */
[C---:B----4-:R-:W-:Y:S08]  /*13090*/  HMMA.16816.F32.BF16 R28, R172.reuse, R148, R28 ;  /* 0x00000094ac1c723c */ /* 0x050ff0000004181c */
[----:B------:R-:W-:Y:S01]  /*130a0*/  HMMA.16816.F32.BF16 R32, R172, R150, R32 ;  /* 0x00000096ac20723c */ /* 0x000fe20000041820 */
[----:B------:R-:W4:Y:S07]  /*130b0*/  LDSM.16.M88.4 R148, [R0+0x2800] ;  /* 0x002800000094783b */ /* 0x000f2e0000000200 */
        /* <DEDUP_REMOVED lines=53> */
[----:B------:R5:W1:Y:S07]  /*13410*/  LDSM.16.M88.4 R140, [R0+0x5800] ;  /* 0x00580000008c783b */ /* 0x000a6e0000000200 */
[C---:B------:R-:W-:Y:S08]  /*13420*/  HMMA.16816.F32.BF16 R8, R164.reuse, R170, R8 ;  /* 0x000000aaa408723c */ /* 0x040ff00000041808 */
[C---:B------:R-:W-:Y:S08]  /*13430*/  HMMA.16816.F32.BF16 R12, R164.reuse, R172, R12 ;  /* 0x000000aca40c723c */ /* 0x040ff0000004180c */
[C---:B------:R-:W-:Y:S04]  /*13440*/  HMMA.16816.F32.BF16 R16, R164.reuse, R174, R16 ;  /* 0x000000aea410723c */ /* 0x040fe80000041810 */
[----:B-----5:R-:W-:Y:S04]  /*13450*/  MOV R0, R213 ;  /* 0x000000d500007202 */ /* 0x020fe80000000f00 */
[C---:B----4-:R-:W-:Y:S08]  /*13460*/  HMMA.16816.F32.BF16 R20, R164.reuse, R148, R20 ;  /* 0x00000094a414723c */ /* 0x050ff00000041814 */
[C---:B------:R-:W-:Y:S01]  /*13470*/  HMMA.16816.F32.BF16 R24, R164.reuse, R150, R24 ;  /* 0x00000096a418723c */ /* 0x040fe20000041818 */
[----:B------:R4:W-:Y:S07]  /*13480*/  LDSM.16.M88.4 R148, [R2+0x4000] ;  /* 0x004000000294783b */ /* 0x0009ee0000000200 */
[C---:B-1----:R-:W-:Y:S08]  /*13490*/  HMMA.16816.F32.BF16 R28, R164.reuse, R144, R28 ;  /* 0x00000090a41c723c */ /* 0x042ff0000004181c */
[----:B------:R-:W-:Y:S01]  /*134a0*/  HMMA.16816.F32.BF16 R32, R164, R146, R32 ;  /* 0x00000092a420723c */ /* 0x000fe20000041820 */
[----:B------:R-:W1:Y:S07]  /*134b0*/  LDSM.16.M88.4 R144, [R180+0x8000] ;  /* 0x00800000b490783b */ /* 0x000e6e0000000200 */
[C---:B------:R-:W-:Y:S05]  /*134c0*/  HMMA.16816.F32.BF16 R4, R152.reuse, R156, R4 ;  /* 0x0000009c9804723c */ /* 0x040fea0000041804 */
[----:B----4-:R-:W-:Y:S03]  /*134d0*/  @P1 IMAD.HI.U32 R2, R213, c[0x0][0x2c8], RZ ;  /* 0x0000b200d5021a27 */ /* 0x010fe600078e00ff */
[C---:B------:R-:W-:Y:S04]  /*134e0*/  HMMA.16816.F32.BF16 R8, R152.reuse, R158, R8 ;  /* 0x0000009e9808723c */ /* 0x040fe80000041808 */
[----:B------:R-:W-:Y:S04]  /*134f0*/  @P0 SHF.R.U32.HI R0, RZ, c[0x0][0x2cc], R2 ;  /* 0x0000b300ff000a19 */ /* 0x000fe80000011602 */
[C---:B--2---:R-:W-:Y:S01]  /*13500*/  HMMA.16816.F32.BF16 R12, R152.reuse, R160, R12 ;  /* 0x000000a0980c723c */ /* 0x044fe2000004180c */
[----:B------:R-:W-:Y:S07]  /*13510*/  SHFL.IDX PT, R2, R0, RZ, 0x1c1f ;  /* 0x001c1fff00027589 */ /* 0x000fee00000e0000 */
[C---:B------:R-:W-:Y:S08]  /*13520*/  HMMA.16816.F32.BF16 R16, R152.reuse, R162, R16 ;  /* 0x000000a29810723c */ /* 0x040ff00000041810 */
[C---:B---3--:R-:W-:Y:S08]  /*13530*/  HMMA.16816.F32.BF16 R20, R152.reuse, R136, R20 ;  /* 0x000000889814723c */ /* 0x048ff00000041814 */
[C---:B------:R-:W-:Y:S01]  /*13540*/  HMMA.16816.F32.BF16 R24, R152.reuse, R138, R24 ;  /* 0x0000008a9818723c */ /* 0x040fe20000041818 */
[----:B------:R-:W2:Y:S07]  /*13550*/  LDSM.16.M88.4 R136, [R176+0x4800] ;  /* 0x00480000b088783b */ /* 0x000eae0000000200 */
[C---:B------:R-:W-:Y:S08]  /*13560*/  HMMA.16816.F32.BF16 R28, R152.reuse, R140, R28 ;  /* 0x0000008c981c723c */ /* 0x040ff0000004181c */
[----:B------:R-:W-:Y:S01]  /*13570*/  HMMA.16816.F32.BF16 R32, R152, R142, R32 ;  /* 0x0000008e9820723c */ /* 0x000fe20000041820 */
[----:B------:R-:W-:Y:S06]  /*13580*/  LDSM.16.M88.4 R140, [R176+0x5000] ;  /* 0x00500000b08c783b */ /* 0x000fec0000000200 */
[----:B------:R-:W-:Y:S01]  /*13590*/  MOV R153, UR12 ;  /* 0x0000000c00997c02 */ /* 0x000fe20008000f00 */
[C---:B-1----:R-:W-:Y:S01]  /*135a0*/  HMMA.16816.F32.BF16 R4, R144.reuse, R148, R4 ;  /* 0x000000949004723c */ /* 0x042fe20000041804 */
[----:B------:R-:W1:Y:S06]  /*135b0*/  SHFL.IDX PT, R152, R0, 0x1, 0x1c1f ;  /* 0x003c1f0000987f89 */ /* 0x000e6c00000e0000 */
[----:B------:R-:W-:Y:S01]  /*135c0*/  MOV R149, UR14 ;  /* 0x0000000e00957c02 */ /* 0x000fe20008000f00 */
[C---:B------:R-:W-:Y:S01]  /*135d0*/  HMMA.16816.F32.BF16 R8, R144.reuse, R150, R8 ;  /* 0x000000969008723c */ /* 0x040fe20000041808 */
[----:B------:R-:W-:Y:S03]  /*135e0*/  UIADD3 UR14, UR6, 0x1, URZ ;  /* 0x00000001060e7890 */ /* 0x000fe6000fffe03f */
[----:B------:R-:W-:Y:S01]  /*135f0*/  IADD3 R148, -R214, 0x1, -R149 ;  /* 0x00000001d6947810 */ /* 0x000fe20007ffe995 */
[----:B------:R-:W-:Y:S03]  /*13600*/  USEL UR6, UR14, URZ, !UP1 ;  /* 0x0000003f0e067287 */ /* 0x000fe6000c800000 */
[----:B------:R-:W-:Y:S01]  /*13610*/  IADD3 R153, -R153, UR9, R148 ;  /* 0x0000000999997c10 */ /* 0x000fe2000fffe194 */
[C---:B--2---:R-:W-:Y:S01]  /*13620*/  HMMA.16816.F32.BF16 R12, R144.reuse, R136, R12 ;  /* 0x00000088900c723c */ /* 0x044fe2000004180c */
[----:B------:R-:W2:Y:S01]  /*13630*/  LDSM.16.M88.4 R148, [R176+0x5800] ;  /* 0x00580000b094783b */ /* 0x000ea20000000200 */
[----:B------:R-:W-:Y:S04]  /*13640*/  DEPBAR.LE SB0, 0x2 ;  /* 0x000080800000791a */ /* 0x000fe80000000000 */
[C---:B------:R-:W-:Y:S02]  /*13650*/  IADD3 R2, R153.reuse, R2, RZ ;  /* 0x0000000299027210 */ /* 0x040fe40007ffe0ff */
[C---:B------:R-:W-:Y:S01]  /*13660*/  HMMA.16816.F32.BF16 R16, R144.reuse, R138, R16 ;  /* 0x0000008a9010723c */ /* 0x040fe20000041810 */
[----:B------:R-:W-:Y:S04]  /*13670*/  BAR.SYNC.DEFER_BLOCKING 0x0 ;  /* 0x0000000000007b1d */ /* 0x000fe80000010000 */
[----:B------:R-:W-:Y:S02]  /*13680*/  ISETP.GT.AND P0, PT, R2, RZ, PT ;  /* 0x000000ff0200720c */ /* 0x000fe40003f04270 */
[----:B-1----:R-:W-:Y:S01]  /*13690*/  IADD3 R0, R153, R152, RZ ;  /* 0x0000009899007210 */ /* 0x002fe20007ffe0ff */
[C---:B------:R-:W-:Y:S03]  /*136a0*/  HMMA.16816.F32.BF16 R20, R144.reuse, R140, R20 ;  /* 0x0000008c9014723c */ /* 0x040fe60000041814 */
[----:B------:R-:W-:Y:S02]  /*136b0*/  ISETP.GT.AND P1, PT, R0, RZ, PT ;  /* 0x000000ff0000720c */ /* 0x000fe40003f24270 */
[----:B------:R-:W-:Y:S02]  /*136c0*/  FSEL R166, R4, -INF , P0 ;  /* 0xff80000004a67808 */ /* 0x000fe40000000000 */
[----:B------:R-:W-:Y:S01]  /*136d0*/  ISETP.GT.AND P0, PT, R0, 0x1, PT ;  /* 0x000000010000780c */ /* 0x000fe20003f04270 */
[C---:B------:R-:W-:Y:S03]  /*136e0*/  HMMA.16816.F32.BF16 R24, R144.reuse, R142, R24 ;  /* 0x0000008e9018723c */ /* 0x040fe60000041818 */
[C---:B------:R-:W-:Y:S02]  /*136f0*/  ISETP.GT.AND P2, PT, R2.reuse, 0x1, PT ;  /* 0x000000010200780c */ /* 0x040fe40003f44270 */
[----:B------:R-:W-:Y:S02]  /*13700*/  FSEL R165, R7, -INF , P0 ;  /* 0xff80000007a57808 */ /* 0x000fe40000000000 */
[----:B------:R-:W-:Y:S01]  /*13710*/  ISETP.GT.AND P0, PT, R2, 0x9, PT ;  /* 0x000000090200780c */ /* 0x000fe20003f04270 */
[----:B------:R-:W-:Y:S04]  /*13720*/  LDSM.16.MT88.4 R140, [R134+UR4+0x2900] ;  /* 0x00290004868c783b */ /* 0x000fe80008004200 */
[----:B------:R-:W-:Y:S02]  /*13730*/  FSEL R168, R9, -INF , P0 ;  /* 0xff80000009a87808 */ /* 0x000fe40000000000 */
[----:B------:R-:W-:Y:S02]  /*13740*/  ISETP.GT.AND P0, PT, R0, 0x9, PT ;  /* 0x000000090000780c */ /* 0x000fe40003f04270 */
[----:B------:R-:W-:Y:S01]  /*13750*/  FSEL R167, R6, -INF , P1 ;  /* 0xff80000006a77808 */ /* 0x000fe20000800000 */
[C---:B--2---:R-:W-:Y:S03]  /*13760*/  HMMA.16816.F32.BF16 R28, R144.reuse, R148, R28 ;  /* 0x00000094901c723c */ /* 0x044fe6000004181c */
[----:B------:R-:W-:Y:S02]  /*13770*/  FSEL R175, R11, -INF , P0 ;  /* 0xff8000000baf7808 */ /* 0x000fe40000000000 */
[C---:B------:R-:W-:Y:S02]  /*13780*/  ISETP.GT.AND P0, PT, R2.reuse, 0x11, PT ;  /* 0x000000110200780c */ /* 0x040fe40003f04270 */
[----:B------:R-:W-:Y:S01]  /*13790*/  ISETP.GT.AND P1, PT, R2, 0x8, PT ;  /* 0x000000080200780c */ /* 0x000fe20003f24270 */
[----:B------:R-:W-:Y:S04]  /*137a0*/  HMMA.16816.F32.BF16 R32, R144, R150, R32 ;  /* 0x000000969020723c */ /* 0x000fe80000041820 */
[----:B------:R-:W-:Y:S02]  /*137b0*/  FSEL R176, R13, -INF , P0 ;  /* 0xff8000000db07808 */ /* 0x000fe40000000000 */
[----:B------:R-:W-:Y:S02]  /*137c0*/  ISETP.GT.AND P0, PT, R0, 0x11, PT ;  /* 0x000000110000780c */ /* 0x000fe40003f04270 */
[----:B------:R-:W-:Y:S02]  /*137d0*/  FSEL R164, R5, -INF , P2 ;  /* 0xff80000005a47808 */ /* 0x000fe40001000000 */
[C---:B------:R-:W-:Y:S02]  /*137e0*/  ISETP.GT.AND P2, PT, R2.reuse, 0x19, PT ;  /* 0x000000190200780c */ /* 0x040fe40003f44270 */
[----:B------:R-:W-:Y:S02]  /*137f0*/  FSEL R177, R15, -INF , P0 ;  /* 0xff8000000fb17808 */ /* 0x000fe40000000000 */
[----:B------:R-:W-:Y:S02]  /*13800*/  ISETP.GT.AND P0, PT, R2, 0x18, PT ;  /* 0x000000180200780c */ /* 0x000fe40003f04270 */
[----:B------:R-:W-:Y:S02]  /*13810*/  FMNMX.FTZ R153, R166, R3, !PT ;  /* 0x00000003a6997209 */ /* 0x000fe40007810000 */
[----:B------:R-:W-:Y:S02]  /*13820*/  FSEL R178, R16, -INF , P0 ;  /* 0xff80000010b27808 */ /* 0x000fe40000000000 */
[----:B------:R-:W-:Y:S02]  /*13830*/  ISETP.GT.AND P0, PT, R0, 0x19, PT ;  /* 0x000000190000780c */ /* 0x000fe40003f04270 */
[----:B------:R-:W-:Y:S02]  /*13840*/  FSEL R170, R8, -INF , P1 ;  /* 0xff80000008aa7808 */ /* 0x000fe40000800000 */
[----:B------:R-:W-:Y:S02]  /*13850*/  FSEL R189, R19, -INF , P0 ;  /* 0xff80000013bd7808 */ /* 0x000fe40000000000 */
[----:B------:R-:W-:Y:S02]  /*13860*/  ISETP.GT.AND P0, PT, R2, 0x20, PT ;  /* 0x000000200200780c */ /* 0x000fe40003f04270 */
        /* <DEDUP_REMOVED lines=14> */
[----:B------:R-:W-:Y:S02]  /*13950*/  FMNMX.FTZ R149, R174, R149, !PT ;  /* 0x00000095ae957209 */ /* 0x000fe40007810000 */
[----:B------:R-:W-:Y:S02]  /*13960*/  ISETP.GT.AND P1, PT, R0, 0x18, PT ;  /* 0x000000180000780c */ /* 0x000fe40003f24270 */
[----:B------:R-:W-:Y:S02]  /*13970*/  FMNMX.FTZ R20, R179, R20, !PT ;  /* 0x00000014b3147209 */ /* 0x000fe40007810000 */
[----:B------:R-:W-:Y:S02]  /*13980*/  FSEL R188, R17, -INF , P2 ;  /* 0xff80000011bc7808 */ /* 0x000fe40001000000 */
[----:B------:R-:W-:Y:S02]  /*13990*/  ISETP.GT.AND P2, PT, R2, 0x21, PT ;  /* 0x000000210200780c */ /* 0x000fe40003f44270 */
[----:B------:R-:W-:Y:S02]  /*139a0*/  FMNMX.FTZ R149, R176, R149, !PT ;  /* 0x00000095b0957209 */ /* 0x000fe40007810000 */
[----:B------:R-:W-:Y:S02]  /*139b0*/  FSEL R219, R18, -INF , P1 ;  /* 0xff80000012db7808 */ /* 0x000fe40000800000 */
[C---:B------:R-:W-:Y:S02]  /*139c0*/  ISETP.GT.AND P1, PT, R0.reuse, 0x20, PT ;  /* 0x000000200000780c */ /* 0x040fe40003f24270 */
        /* <DEDUP_REMOVED lines=36> */
[----:B------:R-:W-:Y:S01]  /*13c10*/  FMNMX.FTZ R20, R157, R20, !PT ;  /* 0x000000149d147209 */ /* 0x000fe20007810000 */
[----:B------:R-:W-:Y:S01]  /*13c20*/  LDSM.16.MT88.4 R28, [R134+UR4+0x100] ;  /* 0x00010004861c783b */ /* 0x000fe20008004200 */
[----:B------:R-:W-:Y:S02]  /*13c30*/  ISETP.GT.AND P1, PT, R0, 0x38, PT ;  /* 0x000000380000780c */ /* 0x000fe40003f24270 */
[----:B------:R-:W-:Y:S02]  /*13c40*/  FMNMX.FTZ R21, R154, R21, !PT ;  /* 0x000000159a157209 */ /* 0x000fe40007810000 */
[----:B------:R-:W-:Y:S02]  /*13c50*/  ISETP.GT.AND P2, PT, R2, 0x39, PT ;  /* 0x000000390200780c */ /* 0x000fe40003f44270 */
[----:B------:R-:W-:Y:S02]  /*13c60*/  FSEL R151, R34, -INF , P1 ;  /* 0xff80000022977808 */ /* 0x000fe40000800000 */
[----:B------:R-:W-:Y:S02]  /*13c70*/  FMNMX.FTZ R20, R155, R20, !PT ;  /* 0x000000149b147209 */ /* 0x000fe40007810000 */
[----:B------:R-:W-:Y:S02]  /*13c80*/  ISETP.GT.AND P0, PT, R0, 0x39, PT ;  /* 0x000000390000780c */ /* 0x000fe40003f04270 */
[----:B------:R-:W-:Y:S02]  /*13c90*/  FSEL R150, R33, -INF , P2 ;  /* 0xff80000021967808 */ /* 0x000fe40001000000 */
[----:B------:R-:W-:Y:S02]  /*13ca0*/  FMNMX.FTZ R21, R152, R21, !PT ;  /* 0x0000001598157209 */ /* 0x000fe40007810000 */
[----:B------:R-:W-:Y:S02]  /*13cb0*/  FSEL R149, R35, -INF , P0 ;  /* 0xff80000023957808 */ /* 0x000fe40000000000 */
[----:B------:R-:W-:Y:S02]  /*13cc0*/  FMNMX.FTZ R20, R151, R20, !PT ;  /* 0x0000001497147209 */ /* 0x000fe40007810000 */
[----:B------:R-:W-:Y:S02]  /*13cd0*/  FMNMX.FTZ R2, R150, R21, !PT ;  /* 0x0000001596027209 */ /* 0x000fe40007810000 */
[----:B------:R-:W-:Y:S02]  /*13ce0*/  FMNMX.FTZ R22, R149, R20, !PT ;  /* 0x0000001495167209 */ /* 0x000fe40007810000 */
[----:B------:R-:W-:Y:S01]  /*13cf0*/  IADD3 R24, R135, UR4, RZ ;  /* 0x0000000487187c10 */ /* 0x000fe2000fffe0ff */
        /* <DEDUP_REMOVED lines=10> */
[----:B------:R-:W-:Y:S01]  /*13da0*/  FSEL R4, R2, RZ, P1 ;  /* 0x000000ff02047208 */ /* 0x000fe20000800000 */
[----:B------:R-:W1:Y:S01]  /*13db0*/  LDSM.16.MT88.4 R20, [R135+UR4+0x100] ;  /* 0x000100048714783b */ /* 0x000e620008004200 */
[C---:B------:R-:W-:Y:S01]  /*13dc0*/  FSETP.NEU.FTZ.AND P0, PT, R0.reuse, -INF , PT ;  /* 0xff8000000000780b */ /* 0x040fe20003f1d000 */
[----:B------:R-:W-:Y:S01]  /*13dd0*/  FMUL.FTZ R148, R0, c[0x0][0x2d0] ;  /* 0x0000b40000947a20 */ /* 0x000fe20000410000 */
[----:B------:R-:W-:Y:S01]  /*13de0*/  FSEL R153, R153, RZ, P1 ;  /* 0x000000ff99997208 */ /* 0x000fe20000800000 */
[----:B------:R-:W-:Y:S01]  /*13df0*/  FADD.FTZ R4, -R4, R3 ;  /* 0x0000000304047221 */ /* 0x000fe20000010100 */
[----:B------:R-:W-:Y:S02]  /*13e00*/  FSEL R5, R0, RZ, P0 ;  /* 0x000000ff00057208 */ /* 0x000fe40000000000 */
[----:B------:R-:W-:Y:S01]  /*13e10*/  FSEL R148, R148, RZ, P0 ;  /* 0x000000ff94947208 */ /* 0x000fe20000000000 */
[--C-:B------:R-:W-:Y:S01]  /*13e20*/  FFMA.FTZ R173, R166, c[0x0][0x2d0], -R153.reuse ;  /* 0x0000b400a6ad7a23 */ /* 0x100fe20000010899 */
[----:B------:R-:W-:Y:S01]  /*13e30*/  PLOP3.LUT P0, PT, PT, PT, UP0, 0x80, 0x0 ;  /* 0x000000000000781c */ /* 0x000fe20003f0f008 */
[----:B------:R-:W-:Y:S02]  /*13e40*/  FADD.FTZ R3, -R5, R132 ;  /* 0x0000008405037221 */ /* 0x000fe40000010100 */
[--C-:B------:R-:W-:Y:S01]  /*13e50*/  FFMA.FTZ R172, R164, c[0x0][0x2d0], -R153.reuse ;  /* 0x0000b400a4ac7a23 */ /* 0x100fe20000010899 */
[----:B------:R-:W-:Y:S01]  /*13e60*/  IADD3 R164, R183, R24, RZ ;  /* 0x00000018b7a47210 */ /* 0x000fe20007ffe0ff */
[--C-:B------:R-:W-:Y:S01]  /*13e70*/  FFMA.FTZ R171, R170, c[0x0][0x2d0], -R153.reuse ;  /* 0x0000b400aaab7a23 */ /* 0x100fe20000010899 */
[----:B------:R-:W-:Y:S01]  /*13e80*/  MUFU.EX2 R173, R173 ;  /* 0x000000ad00ad7308 */ /* 0x000fe20000000800 */
[--C-:B------:R-:W-:Y:S02]  /*13e90*/  FFMA.FTZ R170, R168, c[0x0][0x2d0], -R153.reuse ;  /* 0x0000b400a8aa7a23 */ /* 0x100fe40000010899 */
[--C-:B------:R-:W-:Y:S01]  /*13ea0*/  FFMA.FTZ R169, R167, c[0x0][0x2d0], -R148.reuse ;  /* 0x0000b400a7a97a23 */ /* 0x100fe20000010894 */
[----:B------:R-:W2:Y:S01]  /*13eb0*/  LDSM.16.MT88.4 R24, [R164+0x100] ;  /* 0x00010000a418783b */ /* 0x000ea20000004200 */
[--C-:B------:R-:W-:Y:S02]  /*13ec0*/  FFMA.FTZ R168, R165, c[0x0][0x2d0], -R148.reuse ;  /* 0x0000b400a5a87a23 */ /* 0x100fe40000010894 */
[--C-:B------:R-:W-:Y:S02]  /*13ed0*/  FFMA.FTZ R167, R221, c[0x0][0x2d0], -R148.reuse ;  /* 0x0000b400dda77a23 */ /* 0x100fe40000010894 */
[--C-:B------:R-:W-:Y:S01]  /*13ee0*/  FFMA.FTZ R166, R175, c[0x0][0x2d0], -R148.reuse ;  /* 0x0000b400afa67a23 */ /* 0x100fe20000010894 */
[----:B------:R-:W3:Y:S01]  /*13ef0*/  MUFU.EX2 R172, R172 ;  /* 0x000000ac00ac7308 */ /* 0x000ee20000000800 */
[----:B------:R-:W-:Y:S01]  /*13f00*/  FMUL.FTZ R132, R4, c[0x0][0x2d0] ;  /* 0x0000b40004847a20 */ /* 0x000fe20000410000 */
[----:B------:R-:W-:Y:S01]  /*13f10*/  LDSM.16.MT88.4 R144, [R164+0x3900] ;  /* 0x00390000a490783b */ /* 0x000fe20000004200 */
[----:B------:R-:W-:Y:S02]  /*13f20*/  FMUL.FTZ R7, R3, c[0x0][0x2d0] ;  /* 0x0000b40003077a20 */ /* 0x000fe40000410000 */
        /* <DEDUP_REMOVED lines=8> */
[--C-:B------:R-:W-:Y:S01]  /*13fb0*/  FFMA.FTZ R227, R157, c[0x0][0x2d0], -R148.reuse ;  /* 0x0000b4009de37a23 */ /* 0x100fe20000010894 */
[----:B------:R-:W5:Y:S01]  /*13fc0*/  MUFU.EX2 R3, R7 ;  /* 0x0000000700037308 */ /* 0x000f620000000800 */
[----:B------:R-:W-:Y:S01]  /*13fd0*/  LDSM.16.MT88.4 R156, [R135+UR4+0x5900] ;  /* 0x00590004879c783b */ /* 0x000fe20008004200 */
[--C-:B------:R-:W-:Y:S01]  /*13fe0*/  FFMA.FTZ R228, R155, c[0x0][0x2d0], -R148.reuse ;  /* 0x0000b4009be47a23 */ /* 0x100fe20000010894 */
[----:B---3--:R-:W-:Y:S01]  /*13ff0*/  F2FP.BF16.PACK_AB R136, R172, R173 ;  /* 0x000000adac88723e */ /* 0x008fe200000010ff */
[--C-:B------:R-:W-:Y:S02]  /*14000*/  FFMA.FTZ R229, R152, c[0x0][0x2d0], -R153.reuse ;  /* 0x0000b40098e57a23 */ /* 0x100fe40000010899 */
[--C-:B------:R-:W-:Y:S02]  /*14010*/  FFMA.FTZ R231, R151, c[0x0][0x2d0], -R148.reuse ;  /* 0x0000b40097e77a23 */ /* 0x100fe40000010894 */
[--C-:B------:R-:W-:Y:S02]  /*14020*/  FFMA.FTZ R174, R174, c[0x0][0x2d0], -R153.reuse ;  /* 0x0000b400aeae7a23 */ /* 0x100fe40000010899 */
[----:B------:R-:W-:Y:S01]  /*14030*/  MUFU.EX2 R171, R171 ;  /* 0x000000ab00ab7308 */ /* 0x000fe20000000800 */
[--C-:B------:R-:W-:Y:S02]  /*14040*/  FFMA.FTZ R175, R176, c[0x0][0x2d0], -R153.reuse ;  /* 0x0000b400b0af7a23 */ /* 0x100fe40000010899 */
[--C-:B------:R-:W-:Y:S02]  /*14050*/  FFMA.FTZ R176, R179, c[0x0][0x2d0], -R148.reuse ;  /* 0x0000b400b3b07a23 */ /* 0x100fe40000010894 */
[C---:B----4-:R-:W-:Y:S02]  /*14060*/  FMUL.FTZ R4, R132.reuse, R128 ;  /* 0x0000008084047220 */ /* 0x050fe40000410000 */
[C---:B------:R-:W-:Y:S02]  /*14070*/  FMUL.FTZ R5, R132.reuse, R129 ;  /* 0x0000008184057220 */ /* 0x040fe40000410000 */
[C---:B------:R-:W-:Y:S01]  /*14080*/  FMUL.FTZ R8, R132.reuse, R124 ;  /* 0x0000007c84087220 */ /* 0x040fe20000410000 */
[----:B------:R-:W3:Y:S01]  /*14090*/  MUFU.EX2 R170, R170 ;  /* 0x000000aa00aa7308 */ /* 0x000ee20000000800 */
        /* <DEDUP_REMOVED lines=13> */
[----:B------:R-:W-:Y:S01]  /*14170*/  FMUL.FTZ R17, R132, R105 ;  /* 0x0000006984117220 */ /* 0x000fe20000410000 */
[----:B------:R-:W-:Y:S01]  /*14180*/  LDSM.16.MT88.4 R124, [R135+UR4+0x2900] ;  /* 0x00290004877c783b */ /* 0x000fe20008004200 */
[C---:B------:R-:W-:Y:S01]  /*14190*/  FMUL.FTZ R18, R3.reuse, R106 ;  /* 0x0000006a03127220 */ /* 0x040fe20000410000 */
        /* <DEDUP_REMOVED lines=8> */
[C---:B------:R-:W-:Y:S02]  /*14220*/  FMUL.FTZ R36, R132.reuse, R36 ;  /* 0x0000002484247220 */ /* 0x040fe40000410000 */
[----:B------:R-:W-:Y:S02]  /*14230*/  FMUL.FTZ R37, R132, R37 ;  /* 0x0000002584257220 */ /* 0x000fe40000410000 */
[----:B------:R-:W3:Y:S01]  /*14240*/  MUFU.EX2 R166, R166 ;  /* 0x000000a600a67308 */ /* 0x000ee20000000800 */
[C---:B------:R-:W-:Y:S02]  /*14250*/  FMUL.FTZ R38, R3.reuse, R38 ;  /* 0x0000002603267220 */ /* 0x040fe40000410000 */
[C---:B------:R-:W-:Y:S01]  /*14260*/  FMUL.FTZ R39, R3.reuse, R39 ;  /* 0x0000002703277220 */ /* 0x040fe20000410000 */
[----:B----4-:R-:W-:Y:S01]  /*14270*/  F2FP.BF16.PACK_AB R137, R168, R169 ;  /* 0x000000a9a889723e */ /* 0x010fe200000010ff */
        /* <DEDUP_REMOVED lines=19> */
[----:B------:R-:W-:Y:S01]  /*143b0*/  IADD3 R20, R134, UR4, RZ ;  /* 0x0000000486147c10 */ /* 0x000fe2000fffe0ff */
[C---:B------:R-:W-:Y:S01]  /*143c0*/  HMMA.16816.F32.BF16 R8, R136.reuse, R22, R8 ;  /* 0x000000168808723c */ /* 0x040fe20000041808 */
[----:B------:R-:W-:Y:S03]  /*143d0*/  MUFU.EX2 R220, R220 ;  /* 0x000000dc00dc7308 */ /* 0x000fe60000000800 */
[----:B------:R-:W-:Y:S01]  /*143e0*/  IADD3 R165, R183, R20, RZ ;  /* 0x00000014b7a57210 */ /* 0x000fe20007ffe0ff */
[C---:B------:R-:W-:Y:S02]  /*143f0*/  FMUL.FTZ R20, R132.reuse, R108 ;  /* 0x0000006c84147220 */ /* 0x040fe40000410000 */
[C---:B------:R-:W-:Y:S01]  /*14400*/  FMUL.FTZ R21, R132.reuse, R109 ;  /* 0x0000006d84157220 */ /* 0x040fe20000410000 */
[C---:B--2---:R-:W-:Y:S01]  /*14410*/  HMMA.16816.F32.BF16 R12, R136.reuse, R24, R12 ;  /* 0x00000018880c723c */ /* 0x044fe2000004180c */
[----:B------:R-:W1:Y:S02]  /*14420*/  LDSM.16.MT88.4 R100, [R165+0x100] ;  /* 0x00010000a564783b */ /* 0x000e640000004200 */
[----:B------:R-:W-:Y:S01]  /*14430*/  MUFU.EX2 R221, R221 ;  /* 0x000000dd00dd7308 */ /* 0x000fe20000000800 */
[C---:B------:R-:W-:Y:S02]  /*14440*/  FMUL.FTZ R22, R3.reuse, R110 ;  /* 0x0000006e03167220 */ /* 0x040fe40000410000 */
[C---:B------:R-:W-:Y:S02]  /*14450*/  FMUL.FTZ R23, R3.reuse, R111 ;  /* 0x0000006f03177220 */ /* 0x040fe40000410000 */
[C---:B------:R-:W-:Y:S01]  /*14460*/  HMMA.16816.F32.BF16 R16, R136.reuse, R26, R16 ;  /* 0x0000001a8810723c */ /* 0x040fe20000041810 */
[----:B------:R-:W2:Y:S03]  /*14470*/  LDSM.16.MT88.4 R108, [R164+0x2100] ;  /* 0x00210000a46c783b */ /* 0x000ea60000004200 */
[C---:B------:R-:W-:Y:S01]  /*14480*/  FMUL.FTZ R24, R132.reuse, R112 ;  /* 0x0000007084187220 */ /* 0x040fe20000410000 */
[----:B------:R-:W-:Y:S01]  /*14490*/  MUFU.EX2 R222, R222 ;  /* 0x000000de00de7308 */ /* 0x000fe20000000800 */
[C---:B------:R-:W-:Y:S02]  /*144a0*/  FMUL.FTZ R25, R132.reuse, R113 ;  /* 0x0000007184197220 */ /* 0x040fe40000410000 */
[C---:B------:R-:W-:Y:S01]  /*144b0*/  HMMA.16816.F32.BF16 R20, R136.reuse, R28, R20 ;  /* 0x0000001c8814723c */ /* 0x040fe20000041814 */
[----:B------:R-:W-:Y:S03]  /*144c0*/  LDSM.16.MT88.4 R120, [R165+0x900] ;  /* 0x00090000a578783b */ /* 0x000fe60000004200 */
[C---:B------:R-:W-:Y:S02]  /*144d0*/  FMUL.FTZ R26, R3.reuse, R114 ;  /* 0x00000072031a7220 */ /* 0x040fe40000410000 */
[C---:B------:R-:W-:Y:S01]  /*144e0*/  FMUL.FTZ R27, R3.reuse, R115 ;  /* 0x00000073031b7220 */ /* 0x040fe20000410000 */
[----:B------:R-:W-:Y:S01]  /*144f0*/  MUFU.EX2 R223, R223 ;  /* 0x000000df00df7308 */ /* 0x000fe20000000800 */
[C---:B------:R-:W-:Y:S01]  /*14500*/  FMUL.FTZ R28, R132.reuse, R116 ;  /* 0x00000074841c7220 */ /* 0x040fe20000410000 */
[----:B------:R-:W-:Y:S03]  /*14510*/  LDSM.16.MT88.4 R112, [R135+UR4+0x900] ;  /* 0x000900048770783b */ /* 0x000fe60008004200 */
[C---:B------:R-:W-:Y:S01]  /*14520*/  FMUL.FTZ R29, R132.reuse, R117 ;  /* 0x00000075841d7220 */ /* 0x040fe20000410000 */
[C---:B------:R-:W-:Y:S03]  /*14530*/  HMMA.16816.F32.BF16 R24, R136.reuse, R30, R24 ;  /* 0x0000001e8818723c */ /* 0x040fe60000041818 */
[C---:B------:R-:W-:Y:S01]  /*14540*/  FMUL.FTZ R54, R3.reuse, R54 ;  /* 0x0000003603367220 */ /* 0x040fe20000410000 */
[----:B------:R-:W-:Y:S01]  /*14550*/  MUFU.EX2 R224, R224 ;  /* 0x000000e000e07308 */ /* 0x000fe20000000800 */
[C---:B------:R-:W-:Y:S02]  /*14560*/  FMUL.FTZ R55, R3.reuse, R55 ;  /* 0x0000003703377220 */ /* 0x040fe40000410000 */
[C---:B------:R-:W-:Y:S02]  /*14570*/  FMUL.FTZ R30, R3.reuse, R118 ;  /* 0x00000076031e7220 */ /* 0x040fe40000410000 */
[C---:B------:R-:W-:Y:S02]  /*14580*/  FMUL.FTZ R31, R3.reuse, R119 ;  /* 0x00000077031f7220 */ /* 0x040fe40000410000 */
[----:B------:R-:W-:Y:S01]  /*14590*/  LDSM.16.MT88.4 R116, [R134+UR4+0x900] ;  /* 0x000900048674783b */ /* 0x000fe20008004200 */
[C---:B------:R-:W-:Y:S02]  /*145a0*/  FMUL.FTZ R56, R132.reuse, R56 ;  /* 0x0000003884387220 */ /* 0x040fe40000410000 */
[C---:B------:R-:W-:Y:S01]  /*145b0*/  FMUL.FTZ R57, R132.reuse, R57 ;  /* 0x0000003984397220 */ /* 0x040fe20000410000 */
[----:B------:R-:W-:Y:S01]  /*145c0*/  MUFU.EX2 R225, R225 ;  /* 0x000000e100e17308 */ /* 0x000fe20000000800 */
        /* <DEDUP_REMOVED lines=18> */
[C---:B--2---:R-:W-:Y:S04]  /*146f0*/  HMMA.16816.F32.BF16 R44, R136.reuse, R108, R44 ;  /* 0x0000006c882c723c */ /* 0x044fe8000004182c */
[C---:B------:R-:W-:Y:S02]  /*14700*/  FMUL.FTZ R67, R3.reuse, R67 ;  /* 0x0000004303437220 */ /* 0x040fe40000410000 */
[C---:B------:R-:W-:Y:S02]  /*14710*/  FMUL.FTZ R68, R132.reuse, R68 ;  /* 0x0000004484447220 */ /* 0x040fe40000410000 */
[C---:B------:R-:W-:Y:S01]  /*14720*/  HMMA.16816.F32.BF16 R48, R136.reuse, R110, R48 ;  /* 0x0000006e8830723c */ /* 0x040fe20000041830 */
[----:B------:R-:W2:Y:S01]  /*14730*/  LDSM.16.MT88.4 R108, [R135+UR4+0x4100] ;  /* 0x00410004876c783b */ /* 0x000ea20008004200 */
[----:B------:R-:W-:Y:S02]  /*14740*/  MUFU.EX2 R229, R229 ;  /* 0x000000e500e57308 */ /* 0x000fe40000000800 */
[C---:B------:R-:W-:Y:S02]  /*14750*/  FMUL.FTZ R69, R132.reuse, R69 ;  /* 0x0000004584457220 */ /* 0x040fe40000410000 */
[C---:B------:R-:W-:Y:S02]  /*14760*/  FMUL.FTZ R70, R3.reuse, R70 ;  /* 0x0000004603467220 */ /* 0x040fe40000410000 */
[C---:B------:R-:W-:Y:S01]  /*14770*/  FMUL.FTZ R71, R3.reuse, R71 ;  /* 0x0000004703477220 */ /* 0x040fe20000410000 */
[C---:B-1----:R-:W-:Y:S03]  /*14780*/  HMMA.16816.F32.BF16 R52, R136.reuse, R100, R52 ;  /* 0x000000648834723c */ /* 0x042fe60000041834 */
[C---:B------:R-:W-:Y:S01]  /*14790*/  FMUL.FTZ R72, R132.reuse, R72 ;  /* 0x0000004884487220 */ /* 0x040fe20000410000 */
[----:B------:R-:W-:Y:S01]  /*147a0*/  MUFU.EX2 R231, R231 ;  /* 0x000000e700e77308 */ /* 0x000fe20000000800 */
[C---:B------:R-:W-:Y:S02]  /*147b0*/  FMUL.FTZ R73, R132.reuse, R73 ;  /* 0x0000004984497220 */ /* 0x040fe40000410000 */
[C---:B------:R-:W-:Y:S01]  /*147c0*/  FMUL.FTZ R74, R3.reuse, R74 ;  /* 0x0000004a034a7220 */ /* 0x040fe20000410000 */
[C---:B------:R-:W-:Y:S01]  /*147d0*/  HMMA.16816.F32.BF16 R56, R136.reuse, R102, R56 ;  /* 0x000000668838723c */ /* 0x040fe20000041838 */
[----:B------:R-:W1:Y:S03]  /*147e0*/  LDSM.16.MT88.4 R100, [R164+0x4100] ;  /* 0x00410000a464783b */ /* 0x000e660000004200 */
[C---:B------:R-:W-:Y:S02]  /*147f0*/  FMUL.FTZ R75, R3.reuse, R75 ;  /* 0x0000004b034b7220 */ /* 0x040fe40000410000 */
        /* <DEDUP_REMOVED lines=8> */
[C---:B--2---:R-:W-:Y:S04]  /*14880*/  HMMA.16816.F32.BF16 R68, R136.reuse, R108, R68 ;  /* 0x0000006c8844723c */ /* 0x044fe80000041844 */
[--C-:B------:R-:W-:Y:S01]  /*14890*/  FFMA.FTZ R178, R178, c[0x0][0x2d0], -R153.reuse ;  /* 0x0000b400b2b27a23 */ /* 0x100fe20000010899 */
[----:B------:R-:W2:Y:S01]  /*148a0*/  MUFU.EX2 R177, R177 ;  /* 0x000000b100b17308 */ /* 0x000ea20000000800 */
[--C-:B------:R-:W-:Y:S02]  /*148b0*/  FFMA.FTZ R179, R188, c[0x0][0x2d0], -R153.reuse ;  /* 0x0000b400bcb37a23 */ /* 0x100fe40000010899 */
[C---:B------:R-:W-:Y:S01]  /*148c0*/  HMMA.16816.F32.BF16 R72, R136.reuse, R110, R72 ;  /* 0x0000006e8848723c */ /* 0x040fe20000041848 */
[----:B------:R-:W5:Y:S03]  /*148d0*/  LDSM.16.MT88.4 R108, [R165+0x4100] ;  /* 0x00410000a56c783b */ /* 0x000f660000004200 */
[C---:B------:R-:W-:Y:S02]  /*148e0*/  FMUL.FTZ R76, R132.reuse, R76 ;  /* 0x0000004c844c7220 */ /* 0x040fe40000410000 */
[----:B------:R-:W-:Y:S01]  /*148f0*/  FMUL.FTZ R77, R132, R77 ;  /* 0x0000004d844d7220 */ /* 0x000fe20000410000 */
[----:B------:R-:W-:Y:S01]  /*14900*/  MUFU.EX2 R178, R178 ;  /* 0x000000b200b27308 */ /* 0x000fe20000000800 */
[C---:B------:R-:W-:Y:S04]  /*14910*/  FMUL.FTZ R78, R3.reuse, R78 ;  /* 0x0000004e034e7220 */ /* 0x040fe80000410000 */
[----:B------:R-:W-:Y:S02]  /*14920*/  FMUL.FTZ R79, R3, R79 ;  /* 0x0000004f034f7220 */ /* 0x000fe40000410000 */
[--C-:B------:R-:W-:Y:S02]  /*14930*/  FFMA.FTZ R188, R219, c[0x0][0x2d0], -R148.reuse ;  /* 0x0000b400dbbc7a23 */ /* 0x100fe40000010894 */
[--C-:B------:R-:W-:Y:S01]  /*14940*/  FFMA.FTZ R219, R162, c[0x0][0x2d0], -R153.reuse ;  /* 0x0000b400a2db7a23 */ /* 0x100fe20000010899 */
[----:B------:R-:W3:Y:S01]  /*14950*/  MUFU.EX2 R179, R179 ;  /* 0x000000b300b37308 */ /* 0x000ee20000000800 */
[----:B------:R-:W-:Y:S01]  /*14960*/  LDSM.16.MT88.4 R160, [R164+0x5900] ;  /* 0x00590000a4a0783b */ /* 0x000fe20000004200 */
[C---:B-1----:R-:W-:Y:S03]  /*14970*/  HMMA.16816.F32.BF16 R76, R136.reuse, R100, R76 ;  /* 0x00000064884c723c */ /* 0x042fe6000004184c */
[C---:B------:R-:W-:Y:S02]  /*14980*/  FMUL.FTZ R80, R132.reuse, R80 ;  /* 0x0000005084507220 */ /* 0x040fe40000410000 */
[C---:B------:R-:W-:Y:S02]  /*14990*/  FMUL.FTZ R81, R132.reuse, R81 ;  /* 0x0000005184517220 */ /* 0x040fe40000410000 */
[C---:B------:R-:W-:Y:S01]  /*149a0*/  FMUL.FTZ R82, R3.reuse, R82 ;  /* 0x0000005203527220 */ /* 0x040fe20000410000 */
[----:B------:R-:W-:Y:S01]  /*149b0*/  MUFU.EX2 R188, R188 ;  /* 0x000000bc00bc7308 */ /* 0x000fe20000000800 */
[----:B------:R-:W-:Y:S03]  /*149c0*/  FMUL.FTZ R83, R3, R83 ;  /* 0x0000005303537220 */ /* 0x000fe60000410000 */
[--C-:B------:R-:W-:Y:S01]  /*149d0*/  FFMA.FTZ R189, R189, c[0x0][0x2d0], -R148.reuse ;  /* 0x0000b400bdbd7a23 */ /* 0x100fe20000010894 */
[----:B----4-:R-:W-:Y:S01]  /*149e0*/  F2FP.BF16.PACK_AB R100, R175, R174 ;  /* 0x000000aeaf64723e */ /* 0x010fe200000010ff */
[C---:B------:R-:W-:Y:S01]  /*149f0*/  FMUL.FTZ R88, R132.reuse, R88 ;  /* 0x0000005884587220 */ /* 0x040fe20000410000 */
[----:B--2---:R-:W-:Y:S01]  /*14a00*/  F2FP.BF16.PACK_AB R101, R177, R176 ;  /* 0x000000b0b165723e */ /* 0x004fe200000010ff */
[C---:B------:R-:W-:Y:S02]  /*14a10*/  HMMA.16816.F32.BF16 R80, R136.reuse, R102, R80 ;  /* 0x000000668850723c */ /* 0x040fe40000041850 */
[----:B------:R-:W1:Y:S01]  /*14a20*/  MUFU.EX2 R189, R189 ;  /* 0x000000bd00bd7308 */ /* 0x000e620000000800 */
[C---:B------:R-:W-:Y:S02]  /*14a30*/  FMUL.FTZ R89, R132.reuse, R89 ;  /* 0x0000005984597220 */ /* 0x040fe40000410000 */
[C---:B------:R-:W-:Y:S02]  /*14a40*/  FMUL.FTZ R90, R3.reuse, R90 ;  /* 0x0000005a035a7220 */ /* 0x040fe40000410000 */
[----:B------:R-:W-:Y:S01]  /*14a50*/  FMUL.FTZ R91, R3, R91 ;  /* 0x0000005b035b7220 */ /* 0x000fe20000410000 */
[C---:B---3--:R-:W-:Y:S04]  /*14a60*/  HMMA.16816.F32.BF16 R84, R136.reuse, R104, R84 ;  /* 0x000000688854723c */ /* 0x048fe80000041854 */
[C---:B------:R-:W-:Y:S01]  /*14a70*/  FMUL.FTZ R92, R132.reuse, R92 ;  /* 0x0000005c845c7220 */ /* 0x040fe20000410000 */
[----:B------:R-:W-:Y:S01]  /*14a80*/  F2FP.BF16.PACK_AB R102, R179, R178 ;  /* 0x000000b2b366723e */ /* 0x000fe200000010ff */
[C---:B------:R-:W-:Y:S01]  /*14a90*/  FMUL.FTZ R93, R132.reuse, R93 ;  /* 0x0000005d845d7220 */ /* 0x040fe20000410000 */
[----:B------:R-:W-:Y:S01]  /*14aa0*/  MUFU.EX2 R219, R219 ;  /* 0x000000db00db7308 */ /* 0x000fe20000000800 */
[C---:B------:R-:W-:Y:S01]  /*14ab0*/  HMMA.16816.F32.BF16 R88, R136.reuse, R106, R88 ;  /* 0x0000006a8858723c */ /* 0x040fe20000041858 */
[----:B------:R-:W2:Y:S03]  /*14ac0*/  LDSM.16.MT88.4 R104, [R164+0x900] ;  /* 0x00090000a468783b */ /* 0x000ea60000004200 */
[C---:B------:R-:W-:Y:S02]  /*14ad0*/  FMUL.FTZ R94, R3.reuse, R94 ;  /* 0x0000005e035e7220 */ /* 0x040fe40000410000 */
[C---:B------:R-:W-:Y:S02]  /*14ae0*/  FMUL.FTZ R95, R3.reuse, R95 ;  /* 0x0000005f035f7220 */ /* 0x040fe40000410000 */
[C---:B------:R-:W-:Y:S04]  /*14af0*/  FMUL.FTZ R96, R132.reuse, R96 ;  /* 0x0000006084607220 */ /* 0x040fe80000410000 */
[----:B------:R-:W-:Y:S01]  /*14b00*/  FMUL.FTZ R97, R132, R97 ;  /* 0x0000006184617220 */ /* 0x000fe20000410000 */
[C---:B-----5:R-:W-:Y:S03]  /*14b10*/  HMMA.16816.F32.BF16 R92, R136.reuse, R108, R92 ;  /* 0x0000006c885c723c */ /* 0x060fe6000004185c */
[----:B------:R-:W-:Y:S01]  /*14b20*/  FMUL.FTZ R98, R3, R98 ;  /* 0x0000006203627220 */ /* 0x000fe20000410000 */
[----:B-1----:R-:W-:Y:S01]  /*14b30*/  F2FP.BF16.PACK_AB R103, R189, R188 ;  /* 0x000000bcbd67723e */ /* 0x002fe200000010ff */
[----:B------:R-:W-:Y:S02]  /*14b40*/  FMUL.FTZ R99, R3, R99 ;  /* 0x0000006303637220 */ /* 0x000fe40000410000 */
[--C-:B------:R-:W-:Y:S02]  /*14b50*/  FFMA.FTZ R218, R218, c[0x0][0x2d0], -R153.reuse ;  /* 0x0000b400dada7a23 */ /* 0x100fe40000010899 */
[----:B------:R-:W-:Y:S03]  /*14b60*/  FFMA.FTZ R153, R150, c[0x0][0x2d0], -R153 ;  /* 0x0000b40096997a23 */ /* 0x000fe60000010899 */
[----:B------:R-:W-:Y:S01]  /*14b70*/  HMMA.16816.F32.BF16 R96, R136, R110, R96 ;  /* 0x0000006e8860723c */ /* 0x000fe20000041860 */
[----:B------:R-:W1:Y:S01]  /*14b80*/  LDSM.16.MT88.4 R108, [R165+0x2900] ;  /* 0x00290000a56c783b */ /* 0x000e620000004200 */
[----:B------:R3:W4:Y:S01]  /*14b90*/  MUFU.EX2 R230, R153 ;  /* 0x0000009900e67308 */ /* 0x0007220000000800 */
[--C-:B------:R-:W-:Y:S02]  /*14ba0*/  FFMA.FTZ R217, R217, c[0x0][0x2d0], -R148.reuse ;  /* 0x0000b400d9d97a23 */ /* 0x100fe40000010894 */
[----:B------:R-:W-:Y:S02]  /*14bb0*/  FFMA.FTZ R148, R149, c[0x0][0x2d0], -R148 ;  /* 0x0000b40095947a23 */ /* 0x000fe40000010894 */
[----:B------:R-:W-:Y:S01]  /*14bc0*/  F2FP.BF16.PACK_AB R136, R226, R225 ;  /* 0x000000e1e288723e */ /* 0x000fe200000010ff */
[C---:B------:R-:W-:Y:S04]  /*14bd0*/  HMMA.16816.F32.BF16 R4, R100.reuse, R112, R4 ;  /* 0x000000706404723c */ /* 0x040fe80000041804 */
[----:B------:R-:W5:Y:S01]  /*14be0*/  MUFU.EX2 R232, R148 ;  /* 0x0000009400e87308 */ /* 0x000f620000000800 */
[----:B------:R-:W-:Y:S01]  /*14bf0*/  F2FP.BF16.PACK_AB R137, R228, R227 ;  /* 0x000000e3e489723e */ /* 0x000fe200000010ff */
[----:B------:R-:W-:Y:S02]  /*14c00*/  FFMA.FTZ R173, R132, R201, R173 ;  /* 0x000000c984ad7223 */ /* 0x000fe400000100ad */
[C---:B------:R-:W-:Y:S01]  /*14c10*/  HMMA.16816.F32.BF16 R8, R100.reuse, R114, R8 ;  /* 0x000000726408723c */ /* 0x040fe20000041808 */
[----:B------:R-:W-:Y:S03]  /*14c20*/  LDSM.16.MT88.4 R112, [R164+0x4900] ;  /* 0x00490000a470783b */ /* 0x000fe60000004200 */
[----:B------:R-:W-:Y:S02]  /*14c30*/  FFMA.FTZ R169, R3, R206, R169 ;  /* 0x000000ce03a97223 */ /* 0x000fe400000100a9 */
[----:B------:R-:W1:Y:S01]  /*14c40*/  MUFU.EX2 R218, R218 ;  /* 0x000000da00da7308 */ /* 0x000e620000000800 */
[----:B------:R-:W-:Y:S01]  /*14c50*/  FADD.FTZ R172, R172, R173 ;  /* 0x000000adacac7221 */ /* 0x000fe20000010000 */
[C---:B--2---:R-:W-:Y:S01]  /*14c60*/  HMMA.16816.F32.BF16 R12, R100.reuse, R104, R12 ;  /* 0x00000068640c723c */ /* 0x044fe2000004180c */
[----:B---3--:R-:W-:Y:S03]  /*14c70*/  LDSM.16.MT88.4 R152, [R165+0x3900] ;  /* 0x00390000a598783b */ /* 0x008fe60000004200 */
[----:B----4-:R-:W-:Y:S01]  /*14c80*/  F2FP.BF16.PACK_AB R138, R230, R229 ;  /* 0x000000e5e68a723e */ /* 0x010fe200000010ff */
[----:B------:R-:W-:Y:S02]  /*14c90*/  FADD.FTZ R168, R168, R169 ;  /* 0x000000a9a8a87221 */ /* 0x000fe40000010000 */
[----:B------:R-:W-:Y:S01]  /*14ca0*/  FADD.FTZ R3, R171, R172 ;  /* 0x000000acab037221 */ /* 0x000fe20000010000 */
[C---:B------:R-:W-:Y:S01]  /*14cb0*/  HMMA.16816.F32.BF16 R16, R100.reuse, R106, R16 ;  /* 0x0000006a6410723c */ /* 0x040fe20000041810 */
[----:B------:R-:W2:Y:S01]  /*14cc0*/  MUFU.EX2 R217, R217 ;  /* 0x000000d900d97308 */ /* 0x000ea20000000800 */
[----:B------:R-:W3:Y:S02]  /*14cd0*/  LDSM.16.MT88.4 R104, [R135+UR4+0x4900] ;  /* 0x004900048768783b */ /* 0x000ee40008004200 */
[----:B-----5:R-:W-:Y:S01]  /*14ce0*/  F2FP.BF16.PACK_AB R139, R232, R231 ;  /* 0x000000e7e88b723e */ /* 0x020fe200000010ff */
[----:B------:R-:W-:Y:S03]  /*14cf0*/  FADD.FTZ R3, R170, R3 ;  /* 0x00000003aa037221 */ /* 0x000fe60000010000 */
[C---:B------:R-:W-:Y:S02]  /*14d00*/  HMMA.16816.F32.BF16 R20, R100.reuse, R116, R20 ;  /* 0x000000746414723c */ /* 0x040fe40000041814 */
[----:B------:R-:W-:Y:S02]  /*14d10*/  LDSM.16.MT88.4 R148, [R134+UR4+0x3900] ;  /* 0x003900048694783b */ /* 0x000fe40008004200 */
[----:B------:R-:W-:Y:S04]  /*14d20*/  FADD.FTZ R174, R174, R3 ;  /* 0x00000003aeae7221 */ /* 0x000fe80000010000 */
[C---:B------:R-:W-:Y:S02]  /*14d30*/  HMMA.16816.F32.BF16 R24, R100.reuse, R118, R24 ;  /* 0x000000766418723c */ /* 0x040fe40000041818 */
[----:B------:R-:W-:Y:S02]  /*14d40*/  LDSM.16.MT88.4 R116, [R165+0x4900] ;  /* 0x00490000a574783b */ /* 0x000fe40000004200 */
        /* <DEDUP_REMOVED lines=22> */
[----:B------:R-:W4:Y:S07]  /*14eb0*/  LDSM.16.MT88.4 R112, [R134+UR4+0x1100] ;  /* 0x001100048670783b */ /* 0x000f2e0008004200 */
[C---:B-1----:R-:W-:Y:S08]  /*14ec0*/  HMMA.16816.F32.BF16 R84, R100.reuse, R108, R84 ;  /* 0x0000006c6454723c */ /* 0x042ff00000041854 */
[C---:B------:R-:W-:Y:S01]  /*14ed0*/  HMMA.16816.F32.BF16 R88, R100.reuse, R110, R88 ;  /* 0x0000006e6458723c */ /* 0x040fe20000041858 */
[----:B------:R-:W1:Y:S07]  /*14ee0*/  LDSM.16.MT88.4 R108, [R135+UR4+0x3100] ;  /* 0x00310004876c783b */ /* 0x000e6e0008004200 */
[C---:B------:R-:W-:Y:S08]  /*14ef0*/  HMMA.16816.F32.BF16 R92, R100.reuse, R116, R92 ;  /* 0x00000074645c723c */ /* 0x040ff0000004185c */
[----:B------:R-:W-:Y:S01]  /*14f00*/  HMMA.16816.F32.BF16 R96, R100, R118, R96 ;  /* 0x000000766460723c */ /* 0x000fe20000041860 */
[----:B------:R-:W5:Y:S06]  /*14f10*/  LDSM.16.MT88.4 R116, [R164+0x3100] ;  /* 0x00310000a474783b */ /* 0x000f6c0000004200 */
[----:B------:R-:W-:Y:S01]  /*14f20*/  F2FP.BF16.PACK_AB R100, R219, R218 ;  /* 0x000000dadb64723e */ /* 0x000fe200000010ff */
[----:B------:R-:W-:Y:S01]  /*14f30*/  FADD.FTZ R218, R218, R179 ;  /* 0x000000b3dada7221 */ /* 0x000fe20000010000 */
[----:B--2---:R-:W-:Y:S03]  /*14f40*/  F2FP.BF16.PACK_AB R101, R220, R217 ;  /* 0x000000d9dc65723e */ /* 0x004fe600000010ff */
[----:B------:R-:W-:Y:S02]  /*14f50*/  F2FP.BF16.PACK_AB R102, R222, R221 ;  /* 0x000000ddde66723e */ /* 0x000fe400000010ff */
[----:B------:R-:W-:Y:S07]  /*14f60*/  F2FP.BF16.PACK_AB R103, R224, R223 ;  /* 0x000000dfe067723e */ /* 0x000fee00000010ff */
[C---:B---3--:R-:W-:Y:S08]  /*14f70*/  HMMA.16816.F32.BF16 R4, R100.reuse, R104, R4 ;  /* 0x000000686404723c */ /* 0x048ff00000041804 */
[C---:B------:R-:W-:Y:S01]  /*14f80*/  HMMA.16816.F32.BF16 R8, R100.reuse, R106, R8 ;  /* 0x0000006a6408723c */ /* 0x040fe20000041808 */
[----:B------:R-:W2:Y:S07]  /*14f90*/  LDSM.16.MT88.4 R104, [R134+UR4+0x3100] ;  /* 0x003100048668783b */ /* 0x000eae0008004200 */
[C---:B------:R-:W-:Y:S08]  /*14fa0*/  HMMA.16816.F32.BF16 R12, R100.reuse, R120, R12 ;  /* 0x00000078640c723c */ /* 0x040ff0000004180c */
[C---:B------:R-:W-:Y:S01]  /*14fb0*/  HMMA.16816.F32.BF16 R16, R100.reuse, R122, R16 ;  /* 0x0000007a6410723c */ /* 0x040fe20000041810 */
[----:B------:R-:W-:Y:S07]  /*14fc0*/  LDSM.16.MT88.4 R120, [R165+0x1900] ;  /* 0x00190000a578783b */ /* 0x000fee0000004200 */
[C---:B----4-:R-:W-:Y:S08]  /*14fd0*/  HMMA.16816.F32.BF16 R20, R100.reuse, R112, R20 ;  /* 0x000000706414723c */ /* 0x050ff00000041814 */
        /* <DEDUP_REMOVED lines=20> */
[C---:B----4-:R-:W-:Y:S08]  /*15120*/  HMMA.16816.F32.BF16 R76, R100.reuse, R116, R76 ;  /* 0x00000074644c723c */ /* 0x050ff0000004184c */
[C---:B------:R-:W-:Y:S01]  /*15130*/  HMMA.16816.F32.BF16 R80, R100.reuse, R118, R80 ;  /* 0x000000766450723c */ /* 0x040fe20000041850 */
[----:B------:R-:W4:Y:S07]  /*15140*/  LDSM.16.MT88.4 R116, [R134+UR4+0x1900] ;  /* 0x001900048674783b */ /* 0x000f2e0008004200 */
        /* <DEDUP_REMOVED lines=8> */
[C---:B----4-:R-:W-:Y:S01]  /*151d0*/  HMMA.16816.F32.BF16 R108, R136.reuse, R116, R20 ;  /* 0x00000074886c723c */ /* 0x050fe20000041814 */
        /* <DEDUP_REMOVED lines=45> */
[----:B------:R-:W-:Y:S01]  /*154b0*/  IADD3 R9, -R210, 0x10, RZ ;  /* 0x00000010d2097810 */ /* 0x000fe20007ffe1ff */
[----:B------:R-:W-:Y:S03]  /*154c0*/  IMAD.MOV.U32 R197, RZ, RZ, RZ ;  /* 0x000000ffffc57224 */ /* 0x000fe600078e00ff */
[----:B------:R-:W-:Y:S01]  /*154d0*/  LOP3.LUT R9, R9, 0xf, RZ, 0xc0, !PT ;  /* 0x0000000f09097812 */ /* 0x000fe200078ec0ff */
        /* <DEDUP_REMOVED lines=18> */
[----:B-1----:R-:W-:Y:S02]  /*15600*/  SHF.L.U64.HI R7, R212, 0x1, R209 ;  /* 0x00000001d4077819 */ /* 0x002fe400000102d1 */
[----:B--2---:R-:W-:Y:S01]  /*15610*/  SHF.R.S32.HI R8, RZ, 0x1f, R197 ;  /* 0x0000001fff087819 */ /* 0x004fe200000114c5 */
[C---:B------:R-:W-:Y:S04]  /*15620*/  IMAD.WIDE.U32 R4, R197.reuse, c[0x0][0x1f0], R4 ;  /* 0x00007c00c5047a25 */ /* 0x040fe800078e0004 */
[----:B------:R-:W-:Y:S01]  /*15630*/  IMAD R8, R8, c[0x0][0x1f0], RZ ;  /* 0x00007c0008087a24 */ /* 0x000fe200078e02ff */
[----:B------:R-:W-:Y:S03]  /*15640*/  IADD3 R4, P0, R202, R4, RZ ;  /* 0x00000004ca047210 */ /* 0x000fe60007f1e0ff */
[----:B------:R-:W-:Y:S05]  /*15650*/  IMAD R8, R197, c[0x0][0x1f4], R8 ;  /* 0x00007d00c5087a24 */ /* 0x000fea00078e0208 */
[----:B------:R-:W-:Y:S01]  /*15660*/  IADD3.X R3, R193, R5, R8, P0, !PT ;  /* 0x00000005c1037210 */ /* 0x000fe200007fe408 */
[----:B------:R-:W-:Y:S01]  /*15670*/  IMAD.SHL.U32 R5, R212, 0x2, RZ ;  /* 0x00000002d4057824 */ /* 0x000fe200078e00ff */
[C---:B------:R-:W-:Y:S02]  /*15680*/  LEA R6, P0, R4.reuse, c[0x0][0x1c8], 0x1 ;  /* 0x0000720004067a11 */ /* 0x040fe400078008ff */
[----:B------:R-:W-:Y:S02]  /*15690*/  SEL R8, RZ, 0x10, P5 ;  /* 0x00000010ff087807 */ /* 0x000fe40002800000 */
[----:B------:R-:W-:Y:S01]  /*156a0*/  LEA.HI.X R14, R4, c[0x0][0x1cc], R3, 0x1, P0 ;  /* 0x00007300040e7a11 */ /* 0x000fe200000f0c03 */
[----:B------:R-:W1:Y:S01]  /*156b0*/  SHFL.IDX PT, R10, R6, 0x1, 0x181f ;  /* 0x00381f00060a7f89 */ /* 0x000e6200000e0000 */
[----:B------:R-:W-:Y:S01]  /*156c0*/  ISETP.NE.U32.AND P2, PT, R8, RZ, PT ;  /* 0x000000ff0800720c */ /* 0x000fe20003f45070 */
[----:B------:R-:W-:Y:S01]  /*156d0*/  IMAD.SHL.U32 R4, R208, 0x2, RZ ;  /* 0x00000002d0047824 */ /* 0x000fe200078e00ff */
[----:B------:R-:W-:Y:S01]  /*156e0*/  SEL R3, RZ, 0x10, P4 ;  /* 0x00000010ff037807 */ /* 0x000fe20002000000 */
[----:B------:R-:W2:Y:S01]  /*156f0*/  SHFL.IDX PT, R13, R14, 0x1, 0x181f ;  /* 0x00381f000e0d7f89 */ /* 0x000ea200000e0000 */
[----:B------:R-:W-:Y:S02]  /*15700*/  IADD3 R16, -R8, 0x10, RZ ;  /* 0x0000001008107810 */ /* 0x000fe40007ffe1ff */
[----:B------:R-:W-:Y:S01]  /*15710*/  IADD3 R11, -R3, 0x10, RZ ;  /* 0x00000010030b7810 */ /* 0x000fe20007ffe1ff */
[----:B------:R3:W4:Y:S01]  /*15720*/  SHFL.IDX PT, R12, R6, RZ, 0x181f ;  /* 0x00181fff060c7589 */ /* 0x00072200000e0000 */
[----:B------:R-:W-:Y:S02]  /*15730*/  LOP3.LUT R16, R16, 0xf, RZ, 0xc0, !PT ;  /* 0x0000000f10107812 */ /* 0x000fe400078ec0ff */
[----:B------:R-:W-:Y:S01]  /*15740*/  LOP3.LUT R11, R11, 0xf, RZ, 0xc0, !PT ;  /* 0x0000000f0b0b7812 */ /* 0x000fe200078ec0ff */
[----:B------:R-:W5:Y:S01]  /*15750*/  SHFL.IDX PT, R15, R14, RZ, 0x181f ;  /* 0x00181fff0e0f7589 */ /* 0x000f6200000e0000 */
[-C--:B-1----:R-:W-:Y:S04]  /*15760*/  IADD3 R16, P1, P0, R16, R10.reuse, R5 ;  /* 0x0000000a10107210 */ /* 0x082fe8000783e005 */
[-C--:B--2---:R-:W-:Y:S02]  /*15770*/  IADD3.X R17, RZ, R13.reuse, R7, P1, P0 ;  /* 0x0000000dff117210 */ /* 0x084fe40000fe0407 */
[-C--:B------:R-:W-:Y:S02]  /*15780*/  IADD3 R18, P1, P0, R11, R10.reuse, R4 ;  /* 0x0000000a0b127210 */ /* 0x080fe4000783e004 */
[----:B---3--:R-:W-:Y:S04]  /*15790*/  SHF.L.U64.HI R6, R208, 0x1, R211 ;  /* 0x00000001d0067819 */ /* 0x008fe800000102d3 */
[-C--:B------:R-:W-:Y:S02]  /*157a0*/  IADD3.X R19, RZ, R13.reuse, R6, P1, P0 ;  /* 0x0000000dff137210 */ /* 0x080fe40000fe0406 */
[----:B------:R-:W-:Y:S01]  /*157b0*/  IADD3 R20, P1, P0, R9, R10, R215 ;  /* 0x0000000a09147210 */ /* 0x000fe2000783e0d7 */
[----:B------:R-:W-:Y:S03]  /*157c0*/  IMAD.U32 R10, RZ, RZ, UR6 ;  /* 0x00000006ff0a7e24 */ /* 0x000fe6000f8e00ff */
[----:B------:R-:W-:Y:S01]  /*157d0*/  IADD3.X R21, RZ, R13, R216, P1, P0 ;  /* 0x0000000dff157210 */ /* 0x000fe20000fe04d8 */
[----:B------:R-:W-:Y:S01]  /*157e0*/  IMAD R10, R10, 0x3000, R199 ;  /* 0x000030000a0a7824 */ /* 0x000fe200078e02c7 */
[C---:B----4-:R-:W-:Y:S02]  /*157f0*/  IADD3 R22, P1, R12.reuse, R5, RZ ;  /* 0x000000050c167210 */ /* 0x050fe40007f3e0ff */
[----:B------:R-:W-:Y:S01]  /*15800*/  IADD3 R24, P0, R12, R4, RZ ;  /* 0x000000040c187210 */ /* 0x000fe20007f1e0ff */
[----:B------:R-:W-:Y:S02]  /*15810*/  IMAD.SHL.U32 R5, R10, 0x2, RZ ;  /* 0x000000020a057824 */ /* 0x000fe400078e00ff */
        /* <DEDUP_REMOVED lines=12> */
.L_x_3370:
        /* <DEDUP_REMOVED lines=11> */
.L_x_3368:
        /* <DEDUP_REMOVED lines=20> */
.L_x_3375:
        /* <DEDUP_REMOVED lines=55> */
.L_x_3373:
        /* <DEDUP_REMOVED lines=210> */
[--C-:B------:R-:W-:Y:S01]  /*16b60*/  FFMA.FTZ R159, R8, c[0x0][0x2d0], -R166.reuse ;  /* 0x0000b400089f7a23 */ /* 0x100fe200000108a6 */
[----:B------:R-:W-:Y:S01]  /*16b70*/  IADD3 R8, R135, UR4, RZ ;  /* 0x0000000487087c10 */ /* 0x000fe2000fffe0ff */
[--C-:B------:R-:W-:Y:S02]  /*16b80*/  FFMA.FTZ R160, R9, c[0x0][0x2d0], -R166.reuse ;  /* 0x0000b40009a07a23 */ /* 0x100fe400000108a6 */
        /* <DEDUP_REMOVED lines=403> */
.L_x_3374:
        /* <DEDUP_REMOVED lines=10> */
.L_x_3372:
[----:B------:R-:W2:Y:S01]  /*18560*/  SHFL.BFLY PT, R4, R201, 0x2, 0x1f ;  /* 0x0c401f00c9047f89 */ /* 0x000ea200000e0000 */
[----:B------:R-:W-:-:S02]  /*18570*/  MOV R11, 0xff800000 ;  /* 0xff800000000b7802 */ /* 0x000fc40000000f00 */
[----:B-1----:R-:W-:Y:S01]  /*18580*/  MOV R12, 0xff800000 ;  /* 0xff800000000c7802 */ /* 0x002fe20000000f00 */
[----:B------:R-:W1:Y:S01]  /*18590*/  SHFL.BFLY PT, R3, R206, 0x2, 0x1f ;  /* 0x0c401f00ce037f89 */ /* 0x000e6200000e0000 */
        /* <DEDUP_REMOVED lines=118> */
.L_x_3314:
        /* <DEDUP_REMOVED lines=152> */
.L_x_3377:
        /* <DEDUP_REMOVED lines=138> */
.L_x_3379:
[----:B--2---:R-:W-:Y:S05]  /*19f20*/  BSYNC B0 ;  /* 0x0000000000007941 */ /* 0x004fea0003800000 */
.L_x_3378:
        /* <DEDUP_REMOVED lines=23> */
.L_x_3381:
[----:B------:R-:W-:Y:S05]  /*1a0a0*/  BSYNC B0 ;  /* 0x0000000000007941 */ /* 0x000fea0003800000 */
.L_x_3380:
        /* <DEDUP_REMOVED lines=23> */
.L_x_3383:
[----:B------:R-:W-:Y:S05]  /*1a220*/  BSYNC B0 ;  /* 0x0000000000007941 */ /* 0x000fea0003800000 */
.L_x_3382:
        /* <DEDUP_REMOVED lines=24> */
.L_x_3376:
        /* <DEDUP_REMOVED lines=18> */
.L_x_3384:
        /* <DEDUP_REMOVED lines=40> */
.L_x_3386:
[----:B------:R-:W-:Y:S05]  /*1a750*/  BSYNC B0 ;  /* 0x0000000000007941 */ /* 0x000fea0003800000 */
.L_x_3385:
        /* <DEDUP_REMOVED lines=64> */
.L_x_3388:
[----:B------:R-:W-:Y:S05]  /*1ab60*/  BSYNC B0 ;  /* 0x0000000000007941 */ /* 0x000fea0003800000 */
.L_x_3387:
        /* <DEDUP_REMOVED lines=21> */
.L_x_3390:
[----:B------:R-:W-:Y:S05]  /*1acc0*/  BSYNC B0 ;  /* 0x0000000000007941 */ /* 0x000fea0003800000 */
.L_x_3389:
        /* <DEDUP_REMOVED lines=21> */
.L_x_3392:
[----:B------:R-:W-:Y:S05]  /*1ae20*/  BSYNC B0 ;  /* 0x0000000000007941 */ /* 0x000fea0003800000 */
.L_x_3391:
        /* <DEDUP_REMOVED lines=22> */
.L_x_3393:
        /* <DEDUP_REMOVED lines=15> */
.L_x_3449:


//--------------------- .nv.shared._ZN7cutlass13device_kernelIN5flash19enable_sm80_to_sm89INS1_16FlashAttnFwdSm80INS1_25CollectiveMainloopFwdSm80ILi8ELi1ELb0EN4cute5tupleIJNS5_1CILi128EEENS7_ILi64EEENS7_ILi192EEEEEELi192ENS_10bfloat16_tEfNS_4arch4Sm80ELb0ELb0ELb1ELb0ELb1ELb0ELb1ELb0EEENS1_21CollectiveEpilogueFwdINS6_IJS8_SA_S9_EEENS6_IJNS7_ILi1EEESI_SI_EEESC_SE_Li256ELb0ELb1ELb0ELb0EEENS1_19SingleTileSchedulerILb0ELb0ELb1ELi128EEEEEEEEEvNT_6ParamsE --------------------------
	.section	.nv.shared._ZN7cutlass13device_kernelIN5flash19enable_sm80_to_sm89INS1_16FlashAttnFwdSm80INS1_25CollectiveMainloopFwdSm80ILi8ELi1ELb0EN4cute5tupleIJNS5_1CILi128EEENS7_ILi64EEENS7_ILi192EEEEEELi192ENS_10bfloat16_tEfNS_4arch4Sm80ELb0ELb0ELb1ELb0ELb1ELb0ELb1ELb0EEENS1_21CollectiveEpilogueFwdINS6_IJS8_SA_S9_EEENS6_IJNS7_ILi1EEESI_SI_EEESC_SE_Li256ELb0ELb1ELb0ELb0EEENS1_19SingleTileSchedulerILb0ELb0ELb1ELi128EEEEEEEEEvNT_6ParamsE,"aw",@nobits
	.sectionflags	@""
	.align	16


//--------------------- .nv.global                --------------------------
	.section	.nv.global,"aw",@nobits
.nv.global:
	.type		_ZN83_INTERNAL_4d98bf0a_47_flash_fwd_hdim192_bf16_paged_softcapall_sm80_cu_c784774a_34304cute1_E,@object
	.size		_ZN83_INTERNAL_4d98bf0a_47_flash_fwd_hdim192_bf16_paged_softcapall_sm80_cu_c784774a_34304cute1_E,(_ZN83_INTERNAL_4d98bf0a_47_flash_fwd_hdim192_bf16_paged_softcapall_sm80_cu_c784774a_34304cuda3std3__45__cpo6cbeginE - _ZN83_INTERNAL_4d98bf0a_47_flash_fwd_hdim192_bf16_paged_softcapall_sm80_cu_c784774a_34304cute1_E)
_ZN83_INTERNAL_4d98bf0a_47_flash_fwd_hdim192_bf16_paged_softcapall_sm80_cu_c784774a_34304cute1_E:
	.zero		1
	.type		_ZN83_INTERNAL_4d98bf0a_47_flash_fwd_hdim192_bf16_paged_softcapall_sm80_cu_c784774a_34304cuda3std3__45__cpo6cbeginE,@object
	.size		_ZN83_INTERNAL_4d98bf0a_47_flash_fwd_hdim192_bf16_paged_softcapall_sm80_cu_c784774a_34304cuda3std3__45__cpo6cbeginE,(_ZN83_INTERNAL_4d98bf0a_47_flash_fwd_hdim192_bf16_paged_softcapall_sm80_cu_c784774a_34304cuda3std3__48in_placeE - _ZN83_INTERNAL_4d98bf0a_47_flash_fwd_hdim192_bf16_paged_softcapall_sm80_cu_c784774a_34304cuda3std3__45__cpo6cbeginE)
_ZN83_INTERNAL_4d98bf0a_47_flash_fwd_hdim192_bf16_paged_softcapall_sm80_cu_c784774a_34304cuda3std3__45__cpo6cbeginE:
	.zero		1
	.type		_ZN83_INTERNAL_4d98bf0a_47_flash_fwd_hdim192_bf16_paged_softcapall_sm80_cu_c784774a_34304cuda3std3__48in_placeE,@object
	.size		_ZN83_INTERNAL_4d98bf0a_47_flash_fwd_hdim192_bf16_paged_softcapall_sm80_cu_c784774a_34304cuda3std3__48in_placeE,(_ZN83_INTERNAL_4d98bf0a_47_flash_fwd_hdim192_bf16_paged_softcapall_sm80_cu_c784774a_34304cuda3std6ranges3__45__cpo9iter_moveE - _ZN83_INTERNAL_4d98bf0a_47_flash_fwd_hdim192_bf16_paged_softcapall_sm80_cu_c784774a_34304cuda3std3__48in_placeE)
_ZN83_INTERNAL_4d98bf0a_47_flash_fwd_hdim192_bf16_paged_softcapall_sm80_cu_c784774a_34304cuda3std3__48in_placeE:
	.zero		1
	.type		_ZN83_INTERNAL_4d98bf0a_47_flash_fwd_hdim192_bf16_paged_softcapall_sm80_cu_c784774a_34304cuda3std6ranges3__45__cpo9iter_moveE,@object
	.size		_ZN83_INTERNAL_4d98bf0a_47_flash_fwd_hdim192_bf16_paged_softcapall_sm80_cu_c784774a_34304cuda3std6ranges3__45__cpo9iter_moveE,(_ZN83_INTERNAL_4d98bf0a_47_flash_fwd_hdim192_bf16_paged_softcapall_sm80_cu_c784774a_34304cuda3std3__45__cpo5beginE - _ZN83_INTERNAL_4d98bf0a_47_flash_fwd_hdim192_bf16_paged_softcapall_sm80_cu_c784774a_34304cuda3std6ranges3__45__cpo9iter_moveE)
_ZN83_INTERNAL_4d98bf0a_47_flash_fwd_hdim192_bf16_paged_softcapall_sm80_cu_c784774a_34304cuda3std6ranges3__45__cpo9iter_moveE:
	.zero		1
	.type		_ZN83_INTERNAL_4d98bf0a_47_flash_fwd_hdim192_bf16_paged_softcapall_sm80_cu_c784774a_34304cuda3std3__45__cpo5beginE,@object
	.size		_ZN83_INTERNAL_4d98bf0a_47_flash_fwd_hdim192_bf16_paged_softcapall_sm80_cu_c784774a_34304cuda3std3__45__cpo5beginE,(_ZN83_INTERNAL_4d98bf0a_47_flash_fwd_hdim192_bf16_paged_softcapall_sm80_cu_c784774a_34304cuda3std3__485_GLOBAL__N__4d98bf0a_47_flash_fwd_hdim192_bf16_paged_softcapall_sm80_cu_c784774a_34306ignoreE - _ZN83_INTERNAL_4d98bf0a_47_flash_fwd_hdim192_bf16_paged_softcapall_sm80_cu_c784774a_34304cuda3std3__45__cpo5beginE)
_ZN83_INTERNAL_4d98bf0a_47_flash_fwd_hdim192_bf16_paged_softcapall_sm80_cu_c784774a_34304cuda3std3__45__cpo5beginE:
	.zero		1
	.type		_ZN83_INTERNAL_4d98bf0a_47_flash_fwd_hdim192_bf16_paged_softcapall_sm80_cu_c784774a_34304cuda3std3__485_GLOBAL__N__4d98bf0a_47_flash_fwd_hdim192_bf16_paged_softcapall_sm80_cu_c784774a_34306ignoreE,@object
	.size		_ZN83_INTERNAL_4d98bf0a_47_flash_fwd_hdim192_bf16_paged_softcapall_sm80_cu_c784774a_34304cuda3std3__485_GLOBAL__N__4d98bf0a_47_flash_fwd_hdim192_bf16_paged_softcapall_sm80_cu_c784774a_34306ignoreE,(_ZN83_INTERNAL_4d98bf0a_47_flash_fwd_hdim192_bf16_paged_softcapall_sm80_cu_c784774a_34304cute7productE - _ZN83_INTERNAL_4d98bf0a_47_flash_fwd_hdim192_bf16_paged_softcapall_sm80_cu_c784774a_34304cuda3std3__485_GLOBAL__N__4d98bf0a_47_flash_fwd_hdim192_bf16_paged_softcapall_sm80_cu_c784774a_34306ignoreE)
_ZN83_INTERNAL_4d98bf0a_47_flash_fwd_hdim192_bf16_paged_softcapall_sm80_cu_c784774a_34304cuda3std3__485_GLOBAL__N__4d98bf0a_47_flash_fwd_hdim192_bf16_paged_softcapall_sm80_cu_c784774a_34306ignoreE:
	.zero		1
	.type		_ZN83_INTERNAL_4d98bf0a_47_flash_fwd_hdim192_bf16_paged_softcapall_sm80_cu_c784774a_34304cute7productE,@object
	.size		_ZN83_INTERNAL_4d98bf0a_47_flash_fwd_hdim192_bf16_paged_softcapall_sm80_cu_c784774a_34304cute7productE,(_ZN83_INTERNAL_4d98bf0a_47_flash_fwd_hdim192_bf16_paged_softcapall_sm80_cu_c784774a_34304cuda3std3__45__cpo3endE - _ZN83_INTERNAL_4d98bf0a_47_flash_fwd_hdim192_bf16_paged_softcapall_sm80_cu_c784774a_34304cute7productE)
_ZN83_INTERNAL_4d98bf0a_47_flash_fwd_hdim192_bf16_paged_softcapall_sm80_cu_c784774a_34304cute7productE:
	.zero		1
	.type		_ZN83_INTERNAL_4d98bf0a_47_flash_fwd_hdim192_bf16_paged_softcapall_sm80_cu_c784774a_34304cuda3std3__45__cpo3endE,@object
	.size		_ZN83_INTERNAL_4d98bf0a_47_flash_fwd_hdim192_bf16_paged_softcapall_sm80_cu_c784774a_34304cuda3std3__45__cpo3endE,(_ZN83_INTERNAL_4d98bf0a_47_flash_fwd_hdim192_bf16_paged_softcapall_sm80_cu_c784774a_34304cuda3std3__419piecewise_constructE - _ZN83_INTERNAL_4d98bf0a_47_flash_fwd_hdim192_bf16_paged_softcapall_sm80_cu_c784774a_34304cuda3std3__45__cpo3endE)
_ZN83_INTERNAL_4d98bf0a_47_flash_fwd_hdim192_bf16_paged_softcapall_sm80_cu_c784774a_34304cuda3std3__45__cpo3endE:
	.zero		1
	.type		_ZN83_INTERNAL_4d98bf0a_47_flash_fwd_hdim192_bf16_paged_softcapall_sm80_cu_c784774a_34304cuda3std3__419piecewise_constructE,@object
	.size		_ZN83_INTERNAL_4d98bf0a_47_flash_fwd_hdim192_bf16_paged_softcapall_sm80_cu_c784774a_34304cuda3std3__419piecewise_constructE,(_ZN83_INTERNAL_4d98bf0a_47_flash_fwd_hdim192_bf16_paged_softcapall_sm80_cu_c784774a_34304cuda3std3__45__cpo4cendE - _ZN83_INTERNAL_4d98bf0a_47_flash_fwd_hdim192_bf16_paged_softcapall_sm80_cu_c784774a_34304cuda3std3__419piecewise_constructE)
_ZN83_INTERNAL_4d98bf0a_47_flash_fwd_hdim192_bf16_paged_softcapall_sm80_cu_c784774a_34304cuda3std3__419piecewise_constructE:
	.zero		1
	.type		_ZN83_INTERNAL_4d98bf0a_47_flash_fwd_hdim192_bf16_paged_softcapall_sm80_cu_c784774a_34304cuda3std3__45__cpo4cendE,@object
	.size		_ZN83_INTERNAL_4d98bf0a_47_flash_fwd_hdim192_bf16_paged_softcapall_sm80_cu_c784774a_34304cuda3std3__45__cpo4cendE,(_ZN83_INTERNAL_4d98bf0a_47_flash_fwd_hdim192_bf16_paged_softcapall_sm80_cu_c784774a_34304cuda3std6ranges3__45__cpo4swapE - _ZN83_INTERNAL_4d98bf0a_47_flash_fwd_hdim192_bf16_paged_softcapall_sm80_cu_c784774a_34304cuda3std3__45__cpo4cendE)
_ZN83_INTERNAL_4d98bf0a_47_flash_fwd_hdim192_bf16_paged_softcapall_sm80_cu_c784774a_34304cuda3std3__45__cpo4cendE:
	.zero		1
	.type		_ZN83_INTERNAL_4d98bf0a_47_flash_fwd_hdim192_bf16_paged_softcapall_sm80_cu_c784774a_34304cuda3std6ranges3__45__cpo4swapE,@object
	.size		_ZN83_INTERNAL_4d98bf0a_47_flash_fwd_hdim192_bf16_paged_softcapall_sm80_cu_c784774a_34304cuda3std6ranges3__45__cpo4swapE,(.L_7 - _ZN83_INTERNAL_4d98bf0a_47_flash_fwd_hdim192_bf16_paged_softcapall_sm80_cu_c784774a_34304cuda3std6ranges3__45__cpo4swapE)
_ZN83_INTERNAL_4d98bf0a_47_flash_fwd_hdim192_bf16_paged_softcapall_sm80_cu_c784774a_34304cuda3std6ranges3__45__cpo4swapE:
	.zero		1
.L_7:


//--------------------- .nv.shared._ZN7cutlass13device_kernelIN5flash19enable_sm80_to_sm89INS1_16FlashAttnFwdSm80INS1_25CollectiveMainloopFwdSm80ILi8ELi1ELb0EN4cute5tupleIJNS5_1CILi128EEENS7_ILi64EEENS7_ILi192EEEEEELi192ENS_10bfloat16_tEfNS_4arch4Sm80ELb0ELb0ELb1ELb1ELb1ELb0ELb1ELb0EEENS1_21CollectiveEpilogueFwdINS6_IJS8_SA_S9_EEENS6_IJNS7_ILi1EEESI_SI_EEESC_SE_Li256ELb1ELb1ELb0ELb0EEENS1_19SingleTileSchedulerILb1ELb0ELb1ELi128EEEEEEEEEvNT_6ParamsE --------------------------
	.section	.nv.shared._ZN7cutlass13device_kernelIN5flash19enable_sm80_to_sm89INS1_16FlashAttnFwdSm80INS1_25CollectiveMainloopFwdSm80ILi8ELi1ELb0EN4cute5tupleIJNS5_1CILi128EEENS7_ILi64EEENS7_ILi192EEEEEELi192ENS_10bfloat16_tEfNS_4arch4Sm80ELb0ELb0ELb1ELb1ELb1ELb0ELb1ELb0EEENS1_21CollectiveEpilogueFwdINS6_IJS8_SA_S9_EEENS6_IJNS7_ILi1EEESI_SI_EEESC_SE_Li256ELb1ELb1ELb0ELb0EEENS1_19SingleTileSchedulerILb1ELb0ELb1ELi128EEEEEEEEEvNT_6ParamsE,"aw",@nobits
	.sectionflags	@""
	.align	16


//--------------------- .nv.shared._ZN7cutlass13device_kernelIN5flash19enable_sm80_to_sm89INS1_16FlashAttnFwdSm80INS1_25CollectiveMainloopFwdSm80ILi8ELi1ELb0EN4cute5tupleIJNS5_1CILi128EEENS7_ILi64EEENS7_ILi192EEEEEELi192ENS_10bfloat16_tEfNS_4arch4Sm80ELb0ELb0ELb1ELb1ELb1ELb1ELb1ELb0EEENS1_21CollectiveEpilogueFwdINS6_IJS8_SA_S9_EEENS6_IJNS7_ILi1EEESI_SI_EEESC_SE_Li256ELb1ELb1ELb0ELb0EEENS1_19SingleTileSchedulerILb1ELb0ELb1ELi128EEEEEEEEEvNT_6ParamsE --------------------------
	.section	.nv.shared._ZN7cutlass13device_kernelIN5flash19enable_sm80_to_sm89INS1_16FlashAttnFwdSm80INS1_25CollectiveMainloopFwdSm80ILi8ELi1ELb0EN4cute5tupleIJNS5_1CILi128EEENS7_ILi64EEENS7_ILi192EEEEEELi192ENS_10bfloat16_tEfNS_4arch4Sm80ELb0ELb0ELb1ELb1ELb1ELb1ELb1ELb0EEENS1_21CollectiveEpilogueFwdINS6_IJS8_SA_S9_EEENS6_IJNS7_ILi1EEESI_SI_EEESC_SE_Li256ELb1ELb1ELb0ELb0EEENS1_19SingleTileSchedulerILb1ELb0ELb1ELi128EEEEEEEEEvNT_6ParamsE,"aw",@nobits
	.sectionflags	@""
	.align	16


//--------------------- .nv.shared._ZN7cutlass13device_kernelIN5flash19enable_sm80_to_sm89INS1_16FlashAttnFwdSm80INS1_25CollectiveMainloopFwdSm80ILi8ELi1ELb0EN4cute5tupleIJNS5_1CILi128EEENS7_ILi64EEENS7_ILi192EEEEEELi192ENS_10bfloat16_tEfNS_4arch4Sm80ELb0ELb1ELb1ELb0ELb1ELb0ELb1ELb0EEENS1_21CollectiveEpilogueFwdINS6_IJS8_SA_S9_EEENS6_IJNS7_ILi1EEESI_SI_EEESC_SE_Li256ELb0ELb1ELb0ELb0EEENS1_19SingleTileSchedulerILb0ELb0ELb1ELi128EEEEEEEEEvNT_6ParamsE --------------------------
	.section	.nv.shared._ZN7cutlass13device_kernelIN5flash19enable_sm80_to_sm89INS1_16FlashAttnFwdSm80INS1_25CollectiveMainloopFwdSm80ILi8ELi1ELb0EN4cute5tupleIJNS5_1CILi128EEENS7_ILi64EEENS7_ILi192EEEEEELi192ENS_10bfloat16_tEfNS_4arch4Sm80ELb0ELb1ELb1ELb0ELb1ELb0ELb1ELb0EEENS1_21CollectiveEpilogueFwdINS6_IJS8_SA_S9_EEENS6_IJNS7_ILi1EEESI_SI_EEESC_SE_Li256ELb0ELb1ELb0ELb0EEENS1_19SingleTileSchedulerILb0ELb0ELb1ELi128EEEEEEEEEvNT_6ParamsE,"aw",@nobits
	.sectionflags	@""
	.align	16


//--------------------- .nv.shared._ZN7cutlass13device_kernelIN5flash19enable_sm80_to_sm89INS1_16FlashAttnFwdSm80INS1_25CollectiveMainloopFwdSm80ILi8ELi1ELb0EN4cute5tupleIJNS5_1CILi128EEENS7_ILi64EEENS7_ILi192EEEEEELi192ENS_10bfloat16_tEfNS_4arch4Sm80ELb0ELb1ELb1ELb1ELb1ELb0ELb1ELb0EEENS1_21CollectiveEpilogueFwdINS6_IJS8_SA_S9_EEENS6_IJNS7_ILi1EEESI_SI_EEESC_SE_Li256ELb1ELb1ELb0ELb0EEENS1_19SingleTileSchedulerILb1ELb0ELb1ELi128EEEEEEEEEvNT_6ParamsE --------------------------
	.section	.nv.shared._ZN7cutlass13device_kernelIN5flash19enable_sm80_to_sm89INS1_16FlashAttnFwdSm80INS1_25CollectiveMainloopFwdSm80ILi8ELi1ELb0EN4cute5tupleIJNS5_1CILi128EEENS7_ILi64EEENS7_ILi192EEEEEELi192ENS_10bfloat16_tEfNS_4arch4Sm80ELb0ELb1ELb1ELb1ELb1ELb0ELb1ELb0EEENS1_21CollectiveEpilogueFwdINS6_IJS8_SA_S9_EEENS6_IJNS7_ILi1EEESI_SI_EEESC_SE_Li256ELb1ELb1ELb0ELb0EEENS1_19SingleTileSchedulerILb1ELb0ELb1ELi128EEEEEEEEEvNT_6ParamsE,"aw",@nobits
	.sectionflags	@""
	.align	16


//--------------------- .nv.shared._ZN7cutlass13device_kernelIN5flash19enable_sm80_to_sm89INS1_16FlashAttnFwdSm80INS1_25CollectiveMainloopFwdSm80ILi8ELi1ELb0EN4cute5tupleIJNS5_1CILi128EEENS7_ILi64EEENS7_ILi192EEEEEELi192ENS_10bfloat16_tEfNS_4arch4Sm80ELb0ELb1ELb1ELb1ELb1ELb1ELb1ELb0EEENS1_21CollectiveEpilogueFwdINS6_IJS8_SA_S9_EEENS6_IJNS7_ILi1EEESI_SI_EEESC_SE_Li256ELb1ELb1ELb0ELb0EEENS1_19SingleTileSchedulerILb1ELb0ELb1ELi128EEEEEEEEEvNT_6ParamsE --------------------------
	.section	.nv.shared._ZN7cutlass13device_kernelIN5flash19enable_sm80_to_sm89INS1_16FlashAttnFwdSm80INS1_25CollectiveMainloopFwdSm80ILi8ELi1ELb0EN4cute5tupleIJNS5_1CILi128EEENS7_ILi64EEENS7_ILi192EEEEEELi192ENS_10bfloat16_tEfNS_4arch4Sm80ELb0ELb1ELb1ELb1ELb1ELb1ELb1ELb0EEENS1_21CollectiveEpilogueFwdINS6_IJS8_SA_S9_EEENS6_IJNS7_ILi1EEESI_SI_EEESC_SE_Li256ELb1ELb1ELb0ELb0EEENS1_19SingleTileSchedulerILb1ELb0ELb1ELi128EEEEEEEEEvNT_6ParamsE,"aw",@nobits
	.sectionflags	@""
	.align	16


//--------------------- .nv.shared._ZN7cutlass13device_kernelIN5flash19enable_sm80_to_sm89INS1_16FlashAttnFwdSm80INS1_25CollectiveMainloopFwdSm80ILi8ELi1ELb0EN4cute5tupleIJNS5_1CILi128EEENS7_ILi64EEENS7_ILi192EEEEEELi192ENS_10bfloat16_tEfNS_4arch4Sm80ELb1ELb0ELb1ELb0ELb1ELb0ELb1ELb0EEENS1_21CollectiveEpilogueFwdINS6_IJS8_SA_S9_EEENS6_IJNS7_ILi1EEESI_SI_EEESC_SE_Li256ELb0ELb1ELb0ELb0EEENS1_30DynamicPersistentTileSchedulerILi256ELi256ELb0ELb1ELb0EEEEEEEEEvNT_6ParamsE --------------------------
	.section	.nv.shared._ZN7cutlass13device_kernelIN5flash19enable_sm80_to_sm89INS1_16FlashAttnFwdSm80INS1_25CollectiveMainloopFwdSm80ILi8ELi1ELb0EN4cute5tupleIJNS5_1CILi128EEENS7_ILi64EEENS7_ILi192EEEEEELi192ENS_10bfloat16_tEfNS_4arch4Sm80ELb1ELb0ELb1ELb0ELb1ELb0ELb1ELb0EEENS1_21CollectiveEpilogueFwdINS6_IJS8_SA_S9_EEENS6_IJNS7_ILi1EEESI_SI_EEESC_SE_Li256ELb0ELb1ELb0ELb0EEENS1_30DynamicPersistentTileSchedulerILi256ELi256ELb0ELb1ELb0EEEEEEEEEvNT_6ParamsE,"aw",@nobits
	.sectionflags	@""
	.align	16


//--------------------- .nv.shared._ZN7cutlass13device_kernelIN5flash19enable_sm80_to_sm89INS1_16FlashAttnFwdSm80INS1_25CollectiveMainloopFwdSm80ILi8ELi1ELb0EN4cute5tupleIJNS5_1CILi128EEENS7_ILi64EEENS7_ILi192EEEEEELi192ENS_10bfloat16_tEfNS_4arch4Sm80ELb1ELb0ELb1ELb1ELb1ELb0ELb1ELb0EEENS1_21CollectiveEpilogueFwdINS6_IJS8_SA_S9_EEENS6_IJNS7_ILi1EEESI_SI_EEESC_SE_Li256ELb1ELb1ELb0ELb0EEENS1_19SingleTileSchedulerILb1ELb0ELb1ELi128EEEEEEEEEvNT_6ParamsE --------------------------
	.section	.nv.shared._ZN7cutlass13device_kernelIN5flash19enable_sm80_to_sm89INS1_16FlashAttnFwdSm80INS1_25CollectiveMainloopFwdSm80ILi8ELi1ELb0EN4cute5tupleIJNS5_1CILi128EEENS7_ILi64EEENS7_ILi192EEEEEELi192ENS_10bfloat16_tEfNS_4arch4Sm80ELb1ELb0ELb1ELb1ELb1ELb0ELb1ELb0EEENS1_21CollectiveEpilogueFwdINS6_IJS8_SA_S9_EEENS6_IJNS7_ILi1EEESI_SI_EEESC_SE_Li256ELb1ELb1ELb0ELb0EEENS1_19SingleTileSchedulerILb1ELb0ELb1ELi128EEEEEEEEEvNT_6ParamsE,"aw",@nobits
	.sectionflags	@""
	.align	16


//--------------------- .nv.shared._ZN7cutlass13device_kernelIN5flash19enable_sm80_to_sm89INS1_16FlashAttnFwdSm80INS1_25CollectiveMainloopFwdSm80ILi8ELi1ELb0EN4cute5tupleIJNS5_1CILi128EEENS7_ILi64EEENS7_ILi192EEEEEELi192ENS_10bfloat16_tEfNS_4arch4Sm80ELb1ELb0ELb1ELb1ELb1ELb1ELb1ELb0EEENS1_21CollectiveEpilogueFwdINS6_IJS8_SA_S9_EEENS6_IJNS7_ILi1EEESI_SI_EEESC_SE_Li256ELb1ELb1ELb0ELb0EEENS1_19SingleTileSchedulerILb1ELb0ELb1ELi128EEEEEEEEEvNT_6ParamsE --------------------------
	.section	.nv.shared._ZN7cutlass13device_kernelIN5flash19enable_sm80_to_sm89INS1_16FlashAttnFwdSm80INS1_25CollectiveMainloopFwdSm80ILi8ELi1ELb0EN4cute5tupleIJNS5_1CILi128EEENS7_ILi64EEENS7_ILi192EEEEEELi192ENS_10bfloat16_tEfNS_4arch4Sm80ELb1ELb0ELb1ELb1ELb1ELb1ELb1ELb0EEENS1_21CollectiveEpilogueFwdINS6_IJS8_SA_S9_EEENS6_IJNS7_ILi1EEESI_SI_EEESC_SE_Li256ELb1ELb1ELb0ELb0EEENS1_19SingleTileSchedulerILb1ELb0ELb1ELi128EEEEEEEEEvNT_6ParamsE,"aw",@nobits
	.sectionflags	@""
	.align	16


//--------------------- .nv.shared._ZN7cutlass13device_kernelIN5flash19enable_sm80_to_sm89INS1_16FlashAttnFwdSm80INS1_25CollectiveMainloopFwdSm80ILi8ELi2ELb0EN4cute5tupleIJNS5_1CILi128EEENS7_ILi64EEENS7_ILi192EEEEEELi192ENS_10bfloat16_tEfNS_4arch4Sm80ELb0ELb0ELb1ELb0ELb1ELb0ELb1ELb0EEENS1_21CollectiveEpilogueFwdINS6_IJS8_SA_S9_EEENS6_IJNS7_ILi1EEESI_SI_EEESC_SE_Li256ELb0ELb1ELb0ELb0EEENS1_19SingleTileSchedulerILb0ELb0ELb1ELi128EEEEEEEEEvNT_6ParamsE --------------------------
	.section	.nv.shared._ZN7cutlass13device_kernelIN5flash19enable_sm80_to_sm89INS1_16FlashAttnFwdSm80INS1_25CollectiveMainloopFwdSm80ILi8ELi2ELb0EN4cute5tupleIJNS5_1CILi128EEENS7_ILi64EEENS7_ILi192EEEEEELi192ENS_10bfloat16_tEfNS_4arch4Sm80ELb0ELb0ELb1ELb0ELb1ELb0ELb1ELb0EEENS1_21CollectiveEpilogueFwdINS6_IJS8_SA_S9_EEENS6_IJNS7_ILi1EEESI_SI_EEESC_SE_Li256ELb0ELb1ELb0ELb0EEENS1_19SingleTileSchedulerILb0ELb0ELb1ELi128EEEEEEEEEvNT_6ParamsE,"aw",@nobits
	.sectionflags	@""
	.align	16


//--------------------- .nv.shared._ZN7cutlass13device_kernelIN5flash19enable_sm80_to_sm89INS1_16FlashAttnFwdSm80INS1_25CollectiveMainloopFwdSm80ILi8ELi2ELb0EN4cute5tupleIJNS5_1CILi128EEENS7_ILi64EEENS7_ILi192EEEEEELi192ENS_10bfloat16_tEfNS_4arch4Sm80ELb0ELb0ELb1ELb1ELb1ELb0ELb1ELb0EEENS1_21CollectiveEpilogueFwdINS6_IJS8_SA_S9_EEENS6_IJNS7_ILi1EEESI_SI_EEESC_SE_Li256ELb1ELb1ELb0ELb0EEENS1_19SingleTileSchedulerILb1ELb0ELb1ELi128EEEEEEEEEvNT_6ParamsE --------------------------
	.section	.nv.shared._ZN7cutlass13device_kernelIN5flash19enable_sm80_to_sm89INS1_16FlashAttnFwdSm80INS1_25CollectiveMainloopFwdSm80ILi8ELi2ELb0EN4cute5tupleIJNS5_1CILi128EEENS7_ILi64EEENS7_ILi192EEEEEELi192ENS_10bfloat16_tEfNS_4arch4Sm80ELb0ELb0ELb1ELb1ELb1ELb0ELb1ELb0EEENS1_21CollectiveEpilogueFwdINS6_IJS8_SA_S9_EEENS6_IJNS7_ILi1EEESI_SI_EEESC_SE_Li256ELb1ELb1ELb0ELb0EEENS1_19SingleTileSchedulerILb1ELb0ELb1ELi128EEEEEEEEEvNT_6ParamsE,"aw",@nobits
	.sectionflags	@""
	.align	16


//--------------------- .nv.shared._ZN7cutlass13device_kernelIN5flash19enable_sm80_to_sm89INS1_16FlashAttnFwdSm80INS1_25CollectiveMainloopFwdSm80ILi8ELi2ELb0EN4cute5tupleIJNS5_1CILi128EEENS7_ILi64EEENS7_ILi192EEEEEELi192ENS_10bfloat16_tEfNS_4arch4Sm80ELb0ELb0ELb1ELb1ELb1ELb1ELb1ELb0EEENS1_21CollectiveEpilogueFwdINS6_IJS8_SA_S9_EEENS6_IJNS7_ILi1EEESI_SI_EEESC_SE_Li256ELb1ELb1ELb0ELb0EEENS1_19SingleTileSchedulerILb1ELb0ELb1ELi128EEEEEEEEEvNT_6ParamsE --------------------------
	.section	.nv.shared._ZN7cutlass13device_kernelIN5flash19enable_sm80_to_sm89INS1_16FlashAttnFwdSm80INS1_25CollectiveMainloopFwdSm80ILi8ELi2ELb0EN4cute5tupleIJNS5_1CILi128EEENS7_ILi64EEENS7_ILi192EEEEEELi192ENS_10bfloat16_tEfNS_4arch4Sm80ELb0ELb0ELb1ELb1ELb1ELb1ELb1ELb0EEENS1_21CollectiveEpilogueFwdINS6_IJS8_SA_S9_EEENS6_IJNS7_ILi1EEESI_SI_EEESC_SE_Li256ELb1ELb1ELb0ELb0EEENS1_19SingleTileSchedulerILb1ELb0ELb1ELi128EEEEEEEEEvNT_6ParamsE,"aw",@nobits
	.sectionflags	@""
	.align	16


//--------------------- .nv.shared._ZN7cutlass13device_kernelIN5flash19enable_sm80_to_sm89INS1_16FlashAttnFwdSm80INS1_25CollectiveMainloopFwdSm80ILi8ELi2ELb0EN4cute5tupleIJNS5_1CILi128EEENS7_ILi64EEENS7_ILi192EEEEEELi192ENS_10bfloat16_tEfNS_4arch4Sm80ELb0ELb1ELb1ELb0ELb1ELb0ELb1ELb0EEENS1_21CollectiveEpilogueFwdINS6_IJS8_SA_S9_EEENS6_IJNS7_ILi1EEESI_SI_EEESC_SE_Li256ELb0ELb1ELb0ELb0EEENS1_19SingleTileSchedulerILb0ELb0ELb1ELi128EEEEEEEEEvNT_6ParamsE --------------------------
	.section	.nv.shared._ZN7cutlass13device_kernelIN5flash19enable_sm80_to_sm89INS1_16FlashAttnFwdSm80INS1_25CollectiveMainloopFwdSm80ILi8ELi2ELb0EN4cute5tupleIJNS5_1CILi128EEENS7_ILi64EEENS7_ILi192EEEEEELi192ENS_10bfloat16_tEfNS_4arch4Sm80ELb0ELb1ELb1ELb0ELb1ELb0ELb1ELb0EEENS1_21CollectiveEpilogueFwdINS6_IJS8_SA_S9_EEENS6_IJNS7_ILi1EEESI_SI_EEESC_SE_Li256ELb0ELb1ELb0ELb0EEENS1_19SingleTileSchedulerILb0ELb0ELb1ELi128EEEEEEEEEvNT_6ParamsE,"aw",@nobits
	.sectionflags	@""
	.align	16


//--------------------- .nv.shared._ZN7cutlass13device_kernelIN5flash19enable_sm80_to_sm89INS1_16FlashAttnFwdSm80INS1_25CollectiveMainloopFwdSm80ILi8ELi2ELb0EN4cute5tupleIJNS5_1CILi128EEENS7_ILi64EEENS7_ILi192EEEEEELi192ENS_10bfloat16_tEfNS_4arch4Sm80ELb0ELb1ELb1ELb1ELb1ELb0ELb1ELb0EEENS1_21CollectiveEpilogueFwdINS6_IJS8_SA_S9_EEENS6_IJNS7_ILi1EEESI_SI_EEESC_SE_Li256ELb1ELb1ELb0ELb0EEENS1_19SingleTileSchedulerILb1ELb0ELb1ELi128EEEEEEEEEvNT_6ParamsE --------------------------
	.section	.nv.shared._ZN7cutlass13device_kernelIN5flash19enable_sm80_to_sm89INS1_16FlashAttnFwdSm80INS1_25CollectiveMainloopFwdSm80ILi8ELi2ELb0EN4cute5tupleIJNS5_1CILi128EEENS7_ILi64EEENS7_ILi192EEEEEELi192ENS_10bfloat16_tEfNS_4arch4Sm80ELb0ELb1ELb1ELb1ELb1ELb0ELb1ELb0EEENS1_21CollectiveEpilogueFwdINS6_IJS8_SA_S9_EEENS6_IJNS7_ILi1EEESI_SI_EEESC_SE_Li256ELb1ELb1ELb0ELb0EEENS1_19SingleTileSchedulerILb1ELb0ELb1ELi128EEEEEEEEEvNT_6ParamsE,"aw",@nobits
	.sectionflags	@""
	.align	16


//--------------------- .nv.shared._ZN7cutlass13device_kernelIN5flash19enable_sm80_to_sm89INS1_16FlashAttnFwdSm80INS1_25CollectiveMainloopFwdSm80ILi8ELi2ELb0EN4cute5tupleIJNS5_1CILi128EEENS7_ILi64EEENS7_ILi192EEEEEELi192ENS_10bfloat16_tEfNS_4arch4Sm80ELb0ELb1ELb1ELb1ELb1ELb1ELb1ELb0EEENS1_21CollectiveEpilogueFwdINS6_IJS8_SA_S9_EEENS6_IJNS7_ILi1EEESI_SI_EEESC_SE_Li256ELb1ELb1ELb0ELb0EEENS1_19SingleTileSchedulerILb1ELb0ELb1ELi128EEEEEEEEEvNT_6ParamsE --------------------------
	.section	.nv.shared._ZN7cutlass13device_kernelIN5flash19enable_sm80_to_sm89INS1_16FlashAttnFwdSm80INS1_25CollectiveMainloopFwdSm80ILi8ELi2ELb0EN4cute5tupleIJNS5_1CILi128EEENS7_ILi64EEENS7_ILi192EEEEEELi192ENS_10bfloat16_tEfNS_4arch4Sm80ELb0ELb1ELb1ELb1ELb1ELb1ELb1ELb0EEENS1_21CollectiveEpilogueFwdINS6_IJS8_SA_S9_EEENS6_IJNS7_ILi1EEESI_SI_EEESC_SE_Li256ELb1ELb1ELb0ELb0EEENS1_19SingleTileSchedulerILb1ELb0ELb1ELi128EEEEEEEEEvNT_6ParamsE,"aw",@nobits
	.sectionflags	@""
	.align	16


//--------------------- .nv.shared._ZN7cutlass13device_kernelIN5flash19enable_sm80_to_sm89INS1_16FlashAttnFwdSm80INS1_25CollectiveMainloopFwdSm80ILi8ELi2ELb0EN4cute5tupleIJNS5_1CILi128EEENS7_ILi64EEENS7_ILi192EEEEEELi192ENS_10bfloat16_tEfNS_4arch4Sm80ELb1ELb0ELb1ELb0ELb1ELb0ELb1ELb0EEENS1_21CollectiveEpilogueFwdINS6_IJS8_SA_S9_EEENS6_IJNS7_ILi1EEESI_SI_EEESC_SE_Li256ELb0ELb1ELb0ELb0EEENS1_30DynamicPersistentTileSchedulerILi256ELi256ELb0ELb1ELb0EEEEEEEEEvNT_6ParamsE --------------------------
	.section	.nv.shared._ZN7cutlass13device_kernelIN5flash19enable_sm80_to_sm89INS1_16FlashAttnFwdSm80INS1_25CollectiveMainloopFwdSm80ILi8ELi2ELb0EN4cute5tupleIJNS5_1CILi128EEENS7_ILi64EEENS7_ILi192EEEEEELi192ENS_10bfloat16_tEfNS_4arch4Sm80ELb1ELb0ELb1ELb0ELb1ELb0ELb1ELb0EEENS1_21CollectiveEpilogueFwdINS6_IJS8_SA_S9_EEENS6_IJNS7_ILi1EEESI_SI_EEESC_SE_Li256ELb0ELb1ELb0ELb0EEENS1_30DynamicPersistentTileSchedulerILi256ELi256ELb0ELb1ELb0EEEEEEEEEvNT_6ParamsE,"aw",@nobits
	.sectionflags	@""
	.align	16


//--------------------- .nv.shared._ZN7cutlass13device_kernelIN5flash19enable_sm80_to_sm89INS1_16FlashAttnFwdSm80INS1_25CollectiveMainloopFwdSm80ILi8ELi2ELb0EN4cute5tupleIJNS5_1CILi128EEENS7_ILi64EEENS7_ILi192EEEEEELi192ENS_10bfloat16_tEfNS_4arch4Sm80ELb1ELb0ELb1ELb1ELb1ELb0ELb1ELb0EEENS1_21CollectiveEpilogueFwdINS6_IJS8_SA_S9_EEENS6_IJNS7_ILi1EEESI_SI_EEESC_SE_Li256ELb1ELb1ELb0ELb0EEENS1_19SingleTileSchedulerILb1ELb0ELb1ELi128EEEEEEEEEvNT_6ParamsE --------------------------
	.section	.nv.shared._ZN7cutlass13device_kernelIN5flash19enable_sm80_to_sm89INS1_16FlashAttnFwdSm80INS1_25CollectiveMainloopFwdSm80ILi8ELi2ELb0EN4cute5tupleIJNS5_1CILi128EEENS7_ILi64EEENS7_ILi192EEEEEELi192ENS_10bfloat16_tEfNS_4arch4Sm80ELb1ELb0ELb1ELb1ELb1ELb0ELb1ELb0EEENS1_21CollectiveEpilogueFwdINS6_IJS8_SA_S9_EEENS6_IJNS7_ILi1EEESI_SI_EEESC_SE_Li256ELb1ELb1ELb0ELb0EEENS1_19SingleTileSchedulerILb1ELb0ELb1ELi128EEEEEEEEEvNT_6ParamsE,"aw",@nobits
	.sectionflags	@""
	.align	16


//--------------------- .nv.shared._ZN7cutlass13device_kernelIN5flash19enable_sm80_to_sm89INS1_16FlashAttnFwdSm80INS1_25CollectiveMainloopFwdSm80ILi8ELi2ELb0EN4cute5tupleIJNS5_1CILi128EEENS7_ILi64EEENS7_ILi192EEEEEELi192ENS_10bfloat16_tEfNS_4arch4Sm80ELb1ELb0ELb1ELb1ELb1ELb1ELb1ELb0EEENS1_21CollectiveEpilogueFwdINS6_IJS8_SA_S9_EEENS6_IJNS7_ILi1EEESI_SI_EEESC_SE_Li256ELb1ELb1ELb0ELb0EEENS1_19SingleTileSchedulerILb1ELb0ELb1ELi128EEEEEEEEEvNT_6ParamsE --------------------------
	.section	.nv.shared._ZN7cutlass13device_kernelIN5flash19enable_sm80_to_sm89INS1_16FlashAttnFwdSm80INS1_25CollectiveMainloopFwdSm80ILi8ELi2ELb0EN4cute5tupleIJNS5_1CILi128EEENS7_ILi64EEENS7_ILi192EEEEEELi192ENS_10bfloat16_tEfNS_4arch4Sm80ELb1ELb0ELb1ELb1ELb1ELb1ELb1ELb0EEENS1_21CollectiveEpilogueFwdINS6_IJS8_SA_S9_EEENS6_IJNS7_ILi1EEESI_SI_EEESC_SE_Li256ELb1ELb1ELb0ELb0EEENS1_19SingleTileSchedulerILb1ELb0ELb1ELi128EEEEEEEEEvNT_6ParamsE,"aw",@nobits
	.sectionflags	@""
	.align	16


//--------------------- .nv.shared._ZN7cutlass13device_kernelIN5flash19enable_sm80_to_sm89INS1_16FlashAttnFwdSm80INS1_25CollectiveMainloopFwdSm80ILi8ELi1ELb0EN4cute5tupleIJNS5_1CILi128EEENS7_ILi64EEENS7_ILi192EEEEEELi192ENS_10bfloat16_tEfNS_4arch4Sm80ELb0ELb0ELb0ELb0ELb1ELb0ELb1ELb0EEENS1_21CollectiveEpilogueFwdINS6_IJS8_SA_S9_EEENS6_IJNS7_ILi1EEESI_SI_EEESC_SE_Li256ELb0ELb1ELb0ELb0EEENS1_19SingleTileSchedulerILb0ELb0ELb1ELi128EEEEEEEEEvNT_6ParamsE --------------------------
	.section	.nv.shared._ZN7cutlass13device_kernelIN5flash19enable_sm80_to_sm89INS1_16FlashAttnFwdSm80INS1_25CollectiveMainloopFwdSm80ILi8ELi1ELb0EN4cute5tupleIJNS5_1CILi128EEENS7_ILi64EEENS7_ILi192EEEEEELi192ENS_10bfloat16_tEfNS_4arch4Sm80ELb0ELb0ELb0ELb0ELb1ELb0ELb1ELb0EEENS1_21CollectiveEpilogueFwdINS6_IJS8_SA_S9_EEENS6_IJNS7_ILi1EEESI_SI_EEESC_SE_Li256ELb0ELb1ELb0ELb0EEENS1_19SingleTileSchedulerILb0ELb0ELb1ELi128EEEEEEEEEvNT_6ParamsE,"aw",@nobits
	.sectionflags	@""
	.align	16


//--------------------- .nv.shared._ZN7cutlass13device_kernelIN5flash19enable_sm80_to_sm89INS1_16FlashAttnFwdSm80INS1_25CollectiveMainloopFwdSm80ILi8ELi1ELb0EN4cute5tupleIJNS5_1CILi128EEENS7_ILi64EEENS7_ILi192EEEEEELi192ENS_10bfloat16_tEfNS_4arch4Sm80ELb0ELb0ELb0ELb1ELb1ELb0ELb1ELb0EEENS1_21CollectiveEpilogueFwdINS6_IJS8_SA_S9_EEENS6_IJNS7_ILi1EEESI_SI_EEESC_SE_Li256ELb1ELb1ELb0ELb0EEENS1_19SingleTileSchedulerILb1ELb0ELb1ELi128EEEEEEEEEvNT_6ParamsE --------------------------
	.section	.nv.shared._ZN7cutlass13device_kernelIN5flash19enable_sm80_to_sm89INS1_16FlashAttnFwdSm80INS1_25CollectiveMainloopFwdSm80ILi8ELi1ELb0EN4cute5tupleIJNS5_1CILi128EEENS7_ILi64EEENS7_ILi192EEEEEELi192ENS_10bfloat16_tEfNS_4arch4Sm80ELb0ELb0ELb0ELb1ELb1ELb0ELb1ELb0EEENS1_21CollectiveEpilogueFwdINS6_IJS8_SA_S9_EEENS6_IJNS7_ILi1EEESI_SI_EEESC_SE_Li256ELb1ELb1ELb0ELb0EEENS1_19SingleTileSchedulerILb1ELb0ELb1ELi128EEEEEEEEEvNT_6ParamsE,"aw",@nobits
	.sectionflags	@""
	.align	16


//--------------------- .nv.shared._ZN7cutlass13device_kernelIN5flash19enable_sm80_to_sm89INS1_16FlashAttnFwdSm80INS1_25CollectiveMainloopFwdSm80ILi8ELi1ELb0EN4cute5tupleIJNS5_1CILi128EEENS7_ILi64EEENS7_ILi192EEEEEELi192ENS_10bfloat16_tEfNS_4arch4Sm80ELb0ELb0ELb0ELb1ELb1ELb1ELb1ELb0EEENS1_21CollectiveEpilogueFwdINS6_IJS8_SA_S9_EEENS6_IJNS7_ILi1EEESI_SI_EEESC_SE_Li256ELb1ELb1ELb0ELb0EEENS1_19SingleTileSchedulerILb1ELb0ELb1ELi128EEEEEEEEEvNT_6ParamsE --------------------------
	.section	.nv.shared._ZN7cutlass13device_kernelIN5flash19enable_sm80_to_sm89INS1_16FlashAttnFwdSm80INS1_25CollectiveMainloopFwdSm80ILi8ELi1ELb0EN4cute5tupleIJNS5_1CILi128EEENS7_ILi64EEENS7_ILi192EEEEEELi192ENS_10bfloat16_tEfNS_4arch4Sm80ELb0ELb0ELb0ELb1ELb1ELb1ELb1ELb0EEENS1_21CollectiveEpilogueFwdINS6_IJS8_SA_S9_EEENS6_IJNS7_ILi1EEESI_SI_EEESC_SE_Li256ELb1ELb1ELb0ELb0EEENS1_19SingleTileSchedulerILb1ELb0ELb1ELi128EEEEEEEEEvNT_6ParamsE,"aw",@nobits
	.sectionflags	@""
	.align	16


//--------------------- .nv.shared._ZN7cutlass13device_kernelIN5flash19enable_sm80_to_sm89INS1_16FlashAttnFwdSm80INS1_25CollectiveMainloopFwdSm80ILi8ELi1ELb0EN4cute5tupleIJNS5_1CILi128EEENS7_ILi64EEENS7_ILi192EEEEEELi192ENS_10bfloat16_tEfNS_4arch4Sm80ELb0ELb1ELb0ELb0ELb1ELb0ELb1ELb0EEENS1_21CollectiveEpilogueFwdINS6_IJS8_SA_S9_EEENS6_IJNS7_ILi1EEESI_SI_EEESC_SE_Li256ELb0ELb1ELb0ELb0EEENS1_19SingleTileSchedulerILb0ELb0ELb1ELi128EEEEEEEEEvNT_6ParamsE --------------------------
	.section	.nv.shared._ZN7cutlass13device_kernelIN5flash19enable_sm80_to_sm89INS1_16FlashAttnFwdSm80INS1_25CollectiveMainloopFwdSm80ILi8ELi1ELb0EN4cute5tupleIJNS5_1CILi128EEENS7_ILi64EEENS7_ILi192EEEEEELi192ENS_10bfloat16_tEfNS_4arch4Sm80ELb0ELb1ELb0ELb0ELb1ELb0ELb1ELb0EEENS1_21CollectiveEpilogueFwdINS6_IJS8_SA_S9_EEENS6_IJNS7_ILi1EEESI_SI_EEESC_SE_Li256ELb0ELb1ELb0ELb0EEENS1_19SingleTileSchedulerILb0ELb0ELb1ELi128EEEEEEEEEvNT_6ParamsE,"aw",@nobits
	.sectionflags	@""
	.align	16


//--------------------- .nv.shared._ZN7cutlass13device_kernelIN5flash19enable_sm80_to_sm89INS1_16FlashAttnFwdSm80INS1_25CollectiveMainloopFwdSm80ILi8ELi1ELb0EN4cute5tupleIJNS5_1CILi128EEENS7_ILi64EEENS7_ILi192EEEEEELi192ENS_10bfloat16_tEfNS_4arch4Sm80ELb0ELb1ELb0ELb1ELb1ELb0ELb1ELb0EEENS1_21CollectiveEpilogueFwdINS6_IJS8_SA_S9_EEENS6_IJNS7_ILi1EEESI_SI_EEESC_SE_Li256ELb1ELb1ELb0ELb0EEENS1_19SingleTileSchedulerILb1ELb0ELb1ELi128EEEEEEEEEvNT_6ParamsE --------------------------
	.section	.nv.shared._ZN7cutlass13device_kernelIN5flash19enable_sm80_to_sm89INS1_16FlashAttnFwdSm80INS1_25CollectiveMainloopFwdSm80ILi8ELi1ELb0EN4cute5tupleIJNS5_1CILi128EEENS7_ILi64EEENS7_ILi192EEEEEELi192ENS_10bfloat16_tEfNS_4arch4Sm80ELb0ELb1ELb0ELb1ELb1ELb0ELb1ELb0EEENS1_21CollectiveEpilogueFwdINS6_IJS8_SA_S9_EEENS6_IJNS7_ILi1EEESI_SI_EEESC_SE_Li256ELb1ELb1ELb0ELb0EEENS1_19SingleTileSchedulerILb1ELb0ELb1ELi128EEEEEEEEEvNT_6ParamsE,"aw",@nobits
	.sectionflags	@""
	.align	16


//--------------------- .nv.shared._ZN7cutlass13device_kernelIN5flash19enable_sm80_to_sm89INS1_16FlashAttnFwdSm80INS1_25CollectiveMainloopFwdSm80ILi8ELi1ELb0EN4cute5tupleIJNS5_1CILi128EEENS7_ILi64EEENS7_ILi192EEEEEELi192ENS_10bfloat16_tEfNS_4arch4Sm80ELb0ELb1ELb0ELb1ELb1ELb1ELb1ELb0EEENS1_21CollectiveEpilogueFwdINS6_IJS8_SA_S9_EEENS6_IJNS7_ILi1EEESI_SI_EEESC_SE_Li256ELb1ELb1ELb0ELb0EEENS1_19SingleTileSchedulerILb1ELb0ELb1ELi128EEEEEEEEEvNT_6ParamsE --------------------------
	.section	.nv.shared._ZN7cutlass13device_kernelIN5flash19enable_sm80_to_sm89INS1_16FlashAttnFwdSm80INS1_25CollectiveMainloopFwdSm80ILi8ELi1ELb0EN4cute5tupleIJNS5_1CILi128EEENS7_ILi64EEENS7_ILi192EEEEEELi192ENS_10bfloat16_tEfNS_4arch4Sm80ELb0ELb1ELb0ELb1ELb1ELb1ELb1ELb0EEENS1_21CollectiveEpilogueFwdINS6_IJS8_SA_S9_EEENS6_IJNS7_ILi1EEESI_SI_EEESC_SE_Li256ELb1ELb1ELb0ELb0EEENS1_19SingleTileSchedulerILb1ELb0ELb1ELi128EEEEEEEEEvNT_6ParamsE,"aw",@nobits
	.sectionflags	@""
	.align	16


//--------------------- .nv.shared._ZN7cutlass13device_kernelIN5flash19enable_sm80_to_sm89INS1_16FlashAttnFwdSm80INS1_25CollectiveMainloopFwdSm80ILi8ELi1ELb0EN4cute5tupleIJNS5_1CILi128EEENS7_ILi64EEENS7_ILi192EEEEEELi192ENS_10bfloat16_tEfNS_4arch4Sm80ELb1ELb0ELb0ELb0ELb1ELb0ELb1ELb0EEENS1_21CollectiveEpilogueFwdINS6_IJS8_SA_S9_EEENS6_IJNS7_ILi1EEESI_SI_EEESC_SE_Li256ELb0ELb1ELb0ELb0EEENS1_30DynamicPersistentTileSchedulerILi256ELi256ELb0ELb1ELb0EEEEEEEEEvNT_6ParamsE --------------------------
	.section	.nv.shared._ZN7cutlass13device_kernelIN5flash19enable_sm80_to_sm89INS1_16FlashAttnFwdSm80INS1_25CollectiveMainloopFwdSm80ILi8ELi1ELb0EN4cute5tupleIJNS5_1CILi128EEENS7_ILi64EEENS7_ILi192EEEEEELi192ENS_10bfloat16_tEfNS_4arch4Sm80ELb1ELb0ELb0ELb0ELb1ELb0ELb1ELb0EEENS1_21CollectiveEpilogueFwdINS6_IJS8_SA_S9_EEENS6_IJNS7_ILi1EEESI_SI_EEESC_SE_Li256ELb0ELb1ELb0ELb0EEENS1_30DynamicPersistentTileSchedulerILi256ELi256ELb0ELb1ELb0EEEEEEEEEvNT_6ParamsE,"aw",@nobits
	.sectionflags	@""
	.align	16


//--------------------- .nv.shared._ZN7cutlass13device_kernelIN5flash19enable_sm80_to_sm89INS1_16FlashAttnFwdSm80INS1_25CollectiveMainloopFwdSm80ILi8ELi1ELb0EN4cute5tupleIJNS5_1CILi128EEENS7_ILi64EEENS7_ILi192EEEEEELi192ENS_10bfloat16_tEfNS_4arch4Sm80ELb1ELb0ELb0ELb1ELb1ELb0ELb1ELb0EEENS1_21CollectiveEpilogueFwdINS6_IJS8_SA_S9_EEENS6_IJNS7_ILi1EEESI_SI_EEESC_SE_Li256ELb1ELb1ELb0ELb0EEENS1_19SingleTileSchedulerILb1ELb0ELb1ELi128EEEEEEEEEvNT_6ParamsE --------------------------
	.section	.nv.shared._ZN7cutlass13device_kernelIN5flash19enable_sm80_to_sm89INS1_16FlashAttnFwdSm80INS1_25CollectiveMainloopFwdSm80ILi8ELi1ELb0EN4cute5tupleIJNS5_1CILi128EEENS7_ILi64EEENS7_ILi192EEEEEELi192ENS_10bfloat16_tEfNS_4arch4Sm80ELb1ELb0ELb0ELb1ELb1ELb0ELb1ELb0EEENS1_21CollectiveEpilogueFwdINS6_IJS8_SA_S9_EEENS6_IJNS7_ILi1EEESI_SI_EEESC_SE_Li256ELb1ELb1ELb0ELb0EEENS1_19SingleTileSchedulerILb1ELb0ELb1ELi128EEEEEEEEEvNT_6ParamsE,"aw",@nobits
	.sectionflags	@""
	.align	16


//--------------------- .nv.shared._ZN7cutlass13device_kernelIN5flash19enable_sm80_to_sm89INS1_16FlashAttnFwdSm80INS1_25CollectiveMainloopFwdSm80ILi8ELi1ELb0EN4cute5tupleIJNS5_1CILi128EEENS7_ILi64EEENS7_ILi192EEEEEELi192ENS_10bfloat16_tEfNS_4arch4Sm80ELb1ELb0ELb0ELb1ELb1ELb1ELb1ELb0EEENS1_21CollectiveEpilogueFwdINS6_IJS8_SA_S9_EEENS6_IJNS7_ILi1EEESI_SI_EEESC_SE_Li256ELb1ELb1ELb0ELb0EEENS1_19SingleTileSchedulerILb1ELb0ELb1ELi128EEEEEEEEEvNT_6ParamsE --------------------------
	.section	.nv.shared._ZN7cutlass13device_kernelIN5flash19enable_sm80_to_sm89INS1_16FlashAttnFwdSm80INS1_25CollectiveMainloopFwdSm80ILi8ELi1ELb0EN4cute5tupleIJNS5_1CILi128EEENS7_ILi64EEENS7_ILi192EEEEEELi192ENS_10bfloat16_tEfNS_4arch4Sm80ELb1ELb0ELb0ELb1ELb1ELb1ELb1ELb0EEENS1_21CollectiveEpilogueFwdINS6_IJS8_SA_S9_EEENS6_IJNS7_ILi1EEESI_SI_EEESC_SE_Li256ELb1ELb1ELb0ELb0EEENS1_19SingleTileSchedulerILb1ELb0ELb1ELi128EEEEEEEEEvNT_6ParamsE,"aw",@nobits
	.sectionflags	@""
	.align	16


//--------------------- .nv.shared._ZN7cutlass13device_kernelIN5flash19enable_sm80_to_sm89INS1_16FlashAttnFwdSm80INS1_25CollectiveMainloopFwdSm80ILi8ELi2ELb0EN4cute5tupleIJNS5_1CILi128EEENS7_ILi64EEENS7_ILi192EEEEEELi192ENS_10bfloat16_tEfNS_4arch4Sm80ELb0ELb0ELb0ELb0ELb1ELb0ELb1ELb0EEENS1_21CollectiveEpilogueFwdINS6_IJS8_SA_S9_EEENS6_IJNS7_ILi1EEESI_SI_EEESC_SE_Li256ELb0ELb1ELb0ELb0EEENS1_19SingleTileSchedulerILb0ELb0ELb1ELi128EEEEEEEEEvNT_6ParamsE --------------------------
	.section	.nv.shared._ZN7cutlass13device_kernelIN5flash19enable_sm80_to_sm89INS1_16FlashAttnFwdSm80INS1_25CollectiveMainloopFwdSm80ILi8ELi2ELb0EN4cute5tupleIJNS5_1CILi128EEENS7_ILi64EEENS7_ILi192EEEEEELi192ENS_10bfloat16_tEfNS_4arch4Sm80ELb0ELb0ELb0ELb0ELb1ELb0ELb1ELb0EEENS1_21CollectiveEpilogueFwdINS6_IJS8_SA_S9_EEENS6_IJNS7_ILi1EEESI_SI_EEESC_SE_Li256ELb0ELb1ELb0ELb0EEENS1_19SingleTileSchedulerILb0ELb0ELb1ELi128EEEEEEEEEvNT_6ParamsE,"aw",@nobits
	.sectionflags	@""
	.align	16


//--------------------- .nv.shared._ZN7cutlass13device_kernelIN5flash19enable_sm80_to_sm89INS1_16FlashAttnFwdSm80INS1_25CollectiveMainloopFwdSm80ILi8ELi2ELb0EN4cute5tupleIJNS5_1CILi128EEENS7_ILi64EEENS7_ILi192EEEEEELi192ENS_10bfloat16_tEfNS_4arch4Sm80ELb0ELb0ELb0ELb1ELb1ELb0ELb1ELb0EEENS1_21CollectiveEpilogueFwdINS6_IJS8_SA_S9_EEENS6_IJNS7_ILi1EEESI_SI_EEESC_SE_Li256ELb1ELb1ELb0ELb0EEENS1_19SingleTileSchedulerILb1ELb0ELb1ELi128EEEEEEEEEvNT_6ParamsE --------------------------
	.section	.nv.shared._ZN7cutlass13device_kernelIN5flash19enable_sm80_to_sm89INS1_16FlashAttnFwdSm80INS1_25CollectiveMainloopFwdSm80ILi8ELi2ELb0EN4cute5tupleIJNS5_1CILi128EEENS7_ILi64EEENS7_ILi192EEEEEELi192ENS_10bfloat16_tEfNS_4arch4Sm80ELb0ELb0ELb0ELb1ELb1ELb0ELb1ELb0EEENS1_21CollectiveEpilogueFwdINS6_IJS8_SA_S9_EEENS6_IJNS7_ILi1EEESI_SI_EEESC_SE_Li256ELb1ELb1ELb0ELb0EEENS1_19SingleTileSchedulerILb1ELb0ELb1ELi128EEEEEEEEEvNT_6ParamsE,"aw",@nobits
	.sectionflags	@""
	.align	16


//--------------------- .nv.shared._ZN7cutlass13device_kernelIN5flash19enable_sm80_to_sm89INS1_16FlashAttnFwdSm80INS1_25CollectiveMainloopFwdSm80ILi8ELi2ELb0EN4cute5tupleIJNS5_1CILi128EEENS7_ILi64EEENS7_ILi192EEEEEELi192ENS_10bfloat16_tEfNS_4arch4Sm80ELb0ELb0ELb0ELb1ELb1ELb1ELb1ELb0EEENS1_21CollectiveEpilogueFwdINS6_IJS8_SA_S9_EEENS6_IJNS7_ILi1EEESI_SI_EEESC_SE_Li256ELb1ELb1ELb0ELb0EEENS1_19SingleTileSchedulerILb1ELb0ELb1ELi128EEEEEEEEEvNT_6ParamsE --------------------------
	.section	.nv.shared._ZN7cutlass13device_kernelIN5flash19enable_sm80_to_sm89INS1_16FlashAttnFwdSm80INS1_25CollectiveMainloopFwdSm80ILi8ELi2ELb0EN4cute5tupleIJNS5_1CILi128EEENS7_ILi64EEENS7_ILi192EEEEEELi192ENS_10bfloat16_tEfNS_4arch4Sm80ELb0ELb0ELb0ELb1ELb1ELb1ELb1ELb0EEENS1_21CollectiveEpilogueFwdINS6_IJS8_SA_S9_EEENS6_IJNS7_ILi1EEESI_SI_EEESC_SE_Li256ELb1ELb1ELb0ELb0EEENS1_19SingleTileSchedulerILb1ELb0ELb1ELi128EEEEEEEEEvNT_6ParamsE,"aw",@nobits
	.sectionflags	@""
	.align	16


//--------------------- .nv.shared._ZN7cutlass13device_kernelIN5flash19enable_sm80_to_sm89INS1_16FlashAttnFwdSm80INS1_25CollectiveMainloopFwdSm80ILi8ELi2ELb0EN4cute5tupleIJNS5_1CILi128EEENS7_ILi64EEENS7_ILi192EEEEEELi192ENS_10bfloat16_tEfNS_4arch4Sm80ELb0ELb1ELb0ELb0ELb1ELb0ELb1ELb0EEENS1_21CollectiveEpilogueFwdINS6_IJS8_SA_S9_EEENS6_IJNS7_ILi1EEESI_SI_EEESC_SE_Li256ELb0ELb1ELb0ELb0EEENS1_19SingleTileSchedulerILb0ELb0ELb1ELi128EEEEEEEEEvNT_6ParamsE --------------------------
	.section	.nv.shared._ZN7cutlass13device_kernelIN5flash19enable_sm80_to_sm89INS1_16FlashAttnFwdSm80INS1_25CollectiveMainloopFwdSm80ILi8ELi2ELb0EN4cute5tupleIJNS5_1CILi128EEENS7_ILi64EEENS7_ILi192EEEEEELi192ENS_10bfloat16_tEfNS_4arch4Sm80ELb0ELb1ELb0ELb0ELb1ELb0ELb1ELb0EEENS1_21CollectiveEpilogueFwdINS6_IJS8_SA_S9_EEENS6_IJNS7_ILi1EEESI_SI_EEESC_SE_Li256ELb0ELb1ELb0ELb0EEENS1_19SingleTileSchedulerILb0ELb0ELb1ELi128EEEEEEEEEvNT_6ParamsE,"aw",@nobits
	.sectionflags	@""
	.align	16


//--------------------- .nv.shared._ZN7cutlass13device_kernelIN5flash19enable_sm80_to_sm89INS1_16FlashAttnFwdSm80INS1_25CollectiveMainloopFwdSm80ILi8ELi2ELb0EN4cute5tupleIJNS5_1CILi128EEENS7_ILi64EEENS7_ILi192EEEEEELi192ENS_10bfloat16_tEfNS_4arch4Sm80ELb0ELb1ELb0ELb1ELb1ELb0ELb1ELb0EEENS1_21CollectiveEpilogueFwdINS6_IJS8_SA_S9_EEENS6_IJNS7_ILi1EEESI_SI_EEESC_SE_Li256ELb1ELb1ELb0ELb0EEENS1_19SingleTileSchedulerILb1ELb0ELb1ELi128EEEEEEEEEvNT_6ParamsE --------------------------
	.section	.nv.shared._ZN7cutlass13device_kernelIN5flash19enable_sm80_to_sm89INS1_16FlashAttnFwdSm80INS1_25CollectiveMainloopFwdSm80ILi8ELi2ELb0EN4cute5tupleIJNS5_1CILi128EEENS7_ILi64EEENS7_ILi192EEEEEELi192ENS_10bfloat16_tEfNS_4arch4Sm80ELb0ELb1ELb0ELb1ELb1ELb0ELb1ELb0EEENS1_21CollectiveEpilogueFwdINS6_IJS8_SA_S9_EEENS6_IJNS7_ILi1EEESI_SI_EEESC_SE_Li256ELb1ELb1ELb0ELb0EEENS1_19SingleTileSchedulerILb1ELb0ELb1ELi128EEEEEEEEEvNT_6ParamsE,"aw",@nobits
	.sectionflags	@""
	.align	16


//--------------------- .nv.shared._ZN7cutlass13device_kernelIN5flash19enable_sm80_to_sm89INS1_16FlashAttnFwdSm80INS1_25CollectiveMainloopFwdSm80ILi8ELi2ELb0EN4cute5tupleIJNS5_1CILi128EEENS7_ILi64EEENS7_ILi192EEEEEELi192ENS_10bfloat16_tEfNS_4arch4Sm80ELb0ELb1ELb0ELb1ELb1ELb1ELb1ELb0EEENS1_21CollectiveEpilogueFwdINS6_IJS8_SA_S9_EEENS6_IJNS7_ILi1EEESI_SI_EEESC_SE_Li256ELb1ELb1ELb0ELb0EEENS1_19SingleTileSchedulerILb1ELb0ELb1ELi128EEEEEEEEEvNT_6ParamsE --------------------------
	.section	.nv.shared._ZN7cutlass13device_kernelIN5flash19enable_sm80_to_sm89INS1_16FlashAttnFwdSm80INS1_25CollectiveMainloopFwdSm80ILi8ELi2ELb0EN4cute5tupleIJNS5_1CILi128EEENS7_ILi64EEENS7_ILi192EEEEEELi192ENS_10bfloat16_tEfNS_4arch4Sm80ELb0ELb1ELb0ELb1ELb1ELb1ELb1ELb0EEENS1_21CollectiveEpilogueFwdINS6_IJS8_SA_S9_EEENS6_IJNS7_ILi1EEESI_SI_EEESC_SE_Li256ELb1ELb1ELb0ELb0EEENS1_19SingleTileSchedulerILb1ELb0ELb1ELi128EEEEEEEEEvNT_6ParamsE,"aw",@nobits
	.sectionflags	@""
	.align	16


//--------------------- .nv.shared._ZN7cutlass13device_kernelIN5flash19enable_sm80_to_sm89INS1_16FlashAttnFwdSm80INS1_25CollectiveMainloopFwdSm80ILi8ELi2ELb0EN4cute5tupleIJNS5_1CILi128EEENS7_ILi64EEENS7_ILi192EEEEEELi192ENS_10bfloat16_tEfNS_4arch4Sm80ELb1ELb0ELb0ELb0ELb1ELb0ELb1ELb0EEENS1_21CollectiveEpilogueFwdINS6_IJS8_SA_S9_EEENS6_IJNS7_ILi1EEESI_SI_EEESC_SE_Li256ELb0ELb1ELb0ELb0EEENS1_30DynamicPersistentTileSchedulerILi256ELi256ELb0ELb1ELb0EEEEEEEEEvNT_6ParamsE --------------------------
	.section	.nv.shared._ZN7cutlass13device_kernelIN5flash19enable_sm80_to_sm89INS1_16FlashAttnFwdSm80INS1_25CollectiveMainloopFwdSm80ILi8ELi2ELb0EN4cute5tupleIJNS5_1CILi128EEENS7_ILi64EEENS7_ILi192EEEEEELi192ENS_10bfloat16_tEfNS_4arch4Sm80ELb1ELb0ELb0ELb0ELb1ELb0ELb1ELb0EEENS1_21CollectiveEpilogueFwdINS6_IJS8_SA_S9_EEENS6_IJNS7_ILi1EEESI_SI_EEESC_SE_Li256ELb0ELb1ELb0ELb0EEENS1_30DynamicPersistentTileSchedulerILi256ELi256ELb0ELb1ELb0EEEEEEEEEvNT_6ParamsE,"aw",@nobits
	.sectionflags	@""
	.align	16


//--------------------- .nv.shared._ZN7cutlass13device_kernelIN5flash19enable_sm80_to_sm89INS1_16FlashAttnFwdSm80INS1_25CollectiveMainloopFwdSm80ILi8ELi2ELb0EN4cute5tupleIJNS5_1CILi128EEENS7_ILi64EEENS7_ILi192EEEEEELi192ENS_10bfloat16_tEfNS_4arch4Sm80ELb1ELb0ELb0ELb1ELb1ELb0ELb1ELb0EEENS1_21CollectiveEpilogueFwdINS6_IJS8_SA_S9_EEENS6_IJNS7_ILi1EEESI_SI_EEESC_SE_Li256ELb1ELb1ELb0ELb0EEENS1_19SingleTileSchedulerILb1ELb0ELb1ELi128EEEEEEEEEvNT_6ParamsE --------------------------
	.section	.nv.shared._ZN7cutlass13device_kernelIN5flash19enable_sm80_to_sm89INS1_16FlashAttnFwdSm80INS1_25CollectiveMainloopFwdSm80ILi8ELi2ELb0EN4cute5tupleIJNS5_1CILi128EEENS7_ILi64EEENS7_ILi192EEEEEELi192ENS_10bfloat16_tEfNS_4arch4Sm80ELb1ELb0ELb0ELb1ELb1ELb0ELb1ELb0EEENS1_21CollectiveEpilogueFwdINS6_IJS8_SA_S9_EEENS6_IJNS7_ILi1EEESI_SI_EEESC_SE_Li256ELb1ELb1ELb0ELb0EEENS1_19SingleTileSchedulerILb1ELb0ELb1ELi128EEEEEEEEEvNT_6ParamsE,"aw",@nobits
	.sectionflags	@""
	.align	16


//--------------------- .nv.shared._ZN7cutlass13device_kernelIN5flash19enable_sm80_to_sm89INS1_16FlashAttnFwdSm80INS1_25CollectiveMainloopFwdSm80ILi8ELi2ELb0EN4cute5tupleIJNS5_1CILi128EEENS7_ILi64EEENS7_ILi192EEEEEELi192ENS_10bfloat16_tEfNS_4arch4Sm80ELb1ELb0ELb0ELb1ELb1ELb1ELb1ELb0EEENS1_21CollectiveEpilogueFwdINS6_IJS8_SA_S9_EEENS6_IJNS7_ILi1EEESI_SI_EEESC_SE_Li256ELb1ELb1ELb0ELb0EEENS1_19SingleTileSchedulerILb1ELb0ELb1ELi128EEEEEEEEEvNT_6ParamsE --------------------------
	.section	.nv.shared._ZN7cutlass13device_kernelIN5flash19enable_sm80_to_sm89INS1_16FlashAttnFwdSm80INS1_25CollectiveMainloopFwdSm80ILi8ELi2ELb0EN4cute5tupleIJNS5_1CILi128EEENS7_ILi64EEENS7_ILi192EEEEEELi192ENS_10bfloat16_tEfNS_4arch4Sm80ELb1ELb0ELb0ELb1ELb1ELb1ELb1ELb0EEENS1_21CollectiveEpilogueFwdINS6_IJS8_SA_S9_EEENS6_IJNS7_ILi1EEESI_SI_EEESC_SE_Li256ELb1ELb1ELb0ELb0EEENS1_19SingleTileSchedulerILb1ELb0ELb1ELi128EEEEEEEEEvNT_6ParamsE,"aw",@nobits
	.sectionflags	@""
	.align	16
